	.target	sm_80

	.elftype	@"ET_EXEC"


//--------------------- .note.nv.tkinfo           --------------------------
	.section	.note.nv.tkinfo,"",@"SHT_NOTE"
	.sectionflags	@"SHF_NOTE_NV_TKINFO"
	.tkinfo
        /*0018*/ 	.word	0x00000002
        /*0030*/ 	.string	""
        /*0030*/ 	.string	"ptxas"
        /*0030*/ 	.string	"Cuda compilation tools, release 13.0, V13.0.88"
        /*0030*/ 	.string	"Build cuda_13.0.r13.0/compiler.36424714_0"
        /*0030*/ 	.string	"-arch sm_80 -m 64 "



//--------------------- .note.nv.cuinfo           --------------------------
	.section	.note.nv.cuinfo,"",@"SHT_NOTE"
	.sectionflags	@"SHF_NOTE_NV_CUINFO"
        /*0018*/ 	.short	0x0002
        /*001a*/ 	.short	0x0050
        /*001c*/ 	.short	0x0082
	.zero		2


//--------------------- .nv.info                  --------------------------
	.section	.nv.info,"",@"SHT_CUDA_INFO"
	.align	4


	//----- nvinfo : EIATTR_REGCOUNT
	.align		4
        /*0000*/ 	.byte	0x04, 0x2f
        /*0002*/ 	.short	(.L_12 - .L_11)
	.align		4
.L_11:
        /*0004*/ 	.word	index@(_ZN7cutlass13device_kernelIN5flash19enable_sm80_to_sm89INS1_16FlashAttnFwdSm80INS1_25CollectiveMainloopFwdSm80ILi8ELi1ELb0EN4cute5tupleIJNS5_1CILi128EEENS7_ILi48EEENS7_ILi256EEEEEELi256ENS_10bfloat16_tEfNS_4arch4Sm80ELb1ELb0ELb0ELb1ELb0ELb1ELb1ELb1EEENS1_21CollectiveEpilogueFwdINS6_IJS8_SA_S9_EEENS6_IJNS7_ILi1EEESI_SI_EEESC_SE_Li256ELb1ELb1ELb1ELb0EEENS1_36VarlenDynamicPersistentTileSchedulerILi128ELi48ELi256ELi256ELb1ELb1ELb0ELb1ELb1ELb1EEEEEEEEEvNT_6ParamsE)
        /*0008*/ 	.word	0x000000ff


	//----- nvinfo : EIATTR_FRAME_SIZE
	.align		4
.L_12:
        /*000c*/ 	.byte	0x04, 0x11
        /*000e*/ 	.short	(.L_14 - .L_13)
	.align		4
.L_13:
        /*0010*/ 	.word	index@($__internal_103_$__cuda_sm70_votesync_ballot)
        /*0014*/ 	.word	0x00000000


	//----- nvinfo : EIATTR_FRAME_SIZE
	.align		4
.L_14:
        /*0018*/ 	.byte	0x04, 0x11
        /*001a*/ 	.short	(.L_16 - .L_15)
	.align		4
.L_15:
        /*001c*/ 	.word	index@($__internal_102_$__cuda_sm70_shflsync_up_p)
        /*0020*/ 	.word	0x00000000


	//----- nvinfo : EIATTR_FRAME_SIZE
	.align		4
.L_16:
        /*0024*/ 	.byte	0x04, 0x11
        /*0026*/ 	.short	(.L_18 - .L_17)
	.align		4
.L_17:
        /*0028*/ 	.word	index@($__internal_101_$__cuda_sm70_shflsync_idx_p)
        /*002c*/ 	.word	0x00000000


	//----- nvinfo : EIATTR_FRAME_SIZE
	.align		4
.L_18:
        /*0030*/ 	.byte	0x04, 0x11
        /*0032*/ 	.short	(.L_20 - .L_19)
	.align		4
.L_19:
        /*0034*/ 	.word	index@($__internal_100_$__cuda_sm70_shflsync_bfly_p)
        /*0038*/ 	.word	0x00000000


	//----- nvinfo : EIATTR_FRAME_SIZE
	.align		4
.L_20:
        /*003c*/ 	.byte	0x04, 0x11
        /*003e*/ 	.short	(.L_22 - .L_21)
	.align		4
.L_21:
        /*0040*/ 	.word	index@(_ZN7cutlass13device_kernelIN5flash19enable_sm80_to_sm89INS1_16FlashAttnFwdSm80INS1_25CollectiveMainloopFwdSm80ILi8ELi1ELb0EN4cute5tupleIJNS5_1CILi128EEENS7_ILi48EEENS7_ILi256EEEEEELi256ENS_10bfloat16_tEfNS_4arch4Sm80ELb1ELb0ELb0ELb1ELb0ELb1ELb1ELb1EEENS1_21CollectiveEpilogueFwdINS6_IJS8_SA_S9_EEENS6_IJNS7_ILi1EEESI_SI_EEESC_SE_Li256ELb1ELb1ELb1ELb0EEENS1_36VarlenDynamicPersistentTileSchedulerILi128ELi48ELi256ELi256ELb1ELb1ELb0ELb1ELb1ELb1EEEEEEEEEvNT_6ParamsE)
        /*0044*/ 	.word	0x00000058


	//----- nvinfo : EIATTR_REGCOUNT
	.align		4
.L_22:
        /*0048*/ 	.byte	0x04, 0x2f
        /*004a*/ 	.short	(.L_24 - .L_23)
	.align		4
.L_23:
        /*004c*/ 	.word	index@(_ZN7cutlass13device_kernelIN5flash19enable_sm80_to_sm89INS1_16FlashAttnFwdSm80INS1_25CollectiveMainloopFwdSm80ILi8ELi1ELb0EN4cute5tupleIJNS5_1CILi128EEENS7_ILi64EEENS7_ILi256EEEEEELi256ENS_10bfloat16_tEfNS_4arch4Sm80ELb1ELb0ELb0ELb1ELb0ELb0ELb1ELb1EEENS1_21CollectiveEpilogueFwdINS6_IJS8_SA_S9_EEENS6_IJNS7_ILi1EEESI_SI_EEESC_SE_Li256ELb1ELb1ELb1ELb0EEENS1_36VarlenDynamicPersistentTileSchedulerILi128ELi64ELi256ELi256ELb1ELb1ELb0ELb1ELb1ELb1EEEEEEEEEvNT_6ParamsE)
        /*0050*/ 	.word	0x000000ff


	//----- nvinfo : EIATTR_FRAME_SIZE
	.align		4
.L_24:
        /*0054*/ 	.byte	0x04, 0x11
        /*0056*/ 	.short	(.L_26 - .L_25)
	.align		4
.L_25:
        /*0058*/ 	.word	index@($__internal_99_$__cuda_sm70_votesync_ballot)
        /*005c*/ 	.word	0x00000000


	//----- nvinfo : EIATTR_FRAME_SIZE
	.align		4
.L_26:
        /*0060*/ 	.byte	0x04, 0x11
        /*0062*/ 	.short	(.L_28 - .L_27)
	.align		4
.L_27:
        /*0064*/ 	.word	index@($__internal_98_$__cuda_sm70_shflsync_up_p)
        /*0068*/ 	.word	0x00000000


	//----- nvinfo : EIATTR_FRAME_SIZE
	.align		4
.L_28:
        /*006c*/ 	.byte	0x04, 0x11
        /*006e*/ 	.short	(.L_30 - .L_29)
	.align		4
.L_29:
        /*0070*/ 	.word	index@($__internal_97_$__cuda_sm70_shflsync_idx_p)
        /*0074*/ 	.word	0x00000000


	//----- nvinfo : EIATTR_FRAME_SIZE
	.align		4
.L_30:
        /*0078*/ 	.byte	0x04, 0x11
        /*007a*/ 	.short	(.L_32 - .L_31)
	.align		4
.L_31:
        /*007c*/ 	.word	index@($__internal_96_$__cuda_sm70_shflsync_bfly_p)
        /*0080*/ 	.word	0x00000000


	//----- nvinfo : EIATTR_FRAME_SIZE
	.align		4
.L_32:
        /*0084*/ 	.byte	0x04, 0x11
        /*0086*/ 	.short	(.L_34 - .L_33)
	.align		4
.L_33:
        /*0088*/ 	.word	index@(_ZN7cutlass13device_kernelIN5flash19enable_sm80_to_sm89INS1_16FlashAttnFwdSm80INS1_25CollectiveMainloopFwdSm80ILi8ELi1ELb0EN4cute5tupleIJNS5_1CILi128EEENS7_ILi64EEENS7_ILi256EEEEEELi256ENS_10bfloat16_tEfNS_4arch4Sm80ELb1ELb0ELb0ELb1ELb0ELb0ELb1ELb1EEENS1_21CollectiveEpilogueFwdINS6_IJS8_SA_S9_EEENS6_IJNS7_ILi1EEESI_SI_EEESC_SE_Li256ELb1ELb1ELb1ELb0EEENS1_36VarlenDynamicPersistentTileSchedulerILi128ELi64ELi256ELi256ELb1ELb1ELb0ELb1ELb1ELb1EEEEEEEEEvNT_6ParamsE)
        /*008c*/ 	.word	0x00000088


	//----- nvinfo : EIATTR_REGCOUNT
	.align		4
.L_34:
        /*0090*/ 	.byte	0x04, 0x2f
        /*0092*/ 	.short	(.L_36 - .L_35)
	.align		4
.L_35:
        /*0094*/ 	.word	index@(_ZN7cutlass13device_kernelIN5flash19enable_sm80_to_sm89INS1_16FlashAttnFwdSm80INS1_25CollectiveMainloopFwdSm80ILi8ELi1ELb0EN4cute5tupleIJNS5_1CILi128EEENS7_ILi96EEENS7_ILi256EEEEEELi256ENS_10bfloat16_tEfNS_4arch4Sm80ELb1ELb0ELb0ELb0ELb0ELb0ELb1ELb1EEENS1_21CollectiveEpilogueFwdINS6_IJS8_SA_S9_EEENS6_IJNS7_ILi1EEESI_SI_EEESC_SE_Li256ELb0ELb1ELb1ELb0EEENS1_30DynamicPersistentTileSchedulerILi256ELi256ELb1ELb1ELb0EEEEEEEEEvNT_6ParamsE)
        /*0098*/ 	.word	0x000000ff


	//----- nvinfo : EIATTR_FRAME_SIZE
	.align		4
.L_36:
        /*009c*/ 	.byte	0x04, 0x11
        /*009e*/ 	.short	(.L_38 - .L_37)
	.align		4
.L_37:
        /*00a0*/ 	.word	index@($__internal_95_$__cuda_sm70_shflsync_idx_p)
        /*00a4*/ 	.word	0x00000000


	//----- nvinfo : EIATTR_FRAME_SIZE
	.align		4
.L_38:
        /*00a8*/ 	.byte	0x04, 0x11
        /*00aa*/ 	.short	(.L_40 - .L_39)
	.align		4
.L_39:
        /*00ac*/ 	.word	index@($__internal_94_$__cuda_sm70_shflsync_bfly_p)
        /*00b0*/ 	.word	0x00000000


	//----- nvinfo : EIATTR_FRAME_SIZE
	.align		4
.L_40:
        /*00b4*/ 	.byte	0x04, 0x11
        /*00b6*/ 	.short	(.L_42 - .L_41)
	.align		4
.L_41:
        /*00b8*/ 	.word	index@(_ZN7cutlass13device_kernelIN5flash19enable_sm80_to_sm89INS1_16FlashAttnFwdSm80INS1_25CollectiveMainloopFwdSm80ILi8ELi1ELb0EN4cute5tupleIJNS5_1CILi128EEENS7_ILi96EEENS7_ILi256EEEEEELi256ENS_10bfloat16_tEfNS_4arch4Sm80ELb1ELb0ELb0ELb0ELb0ELb0ELb1ELb1EEENS1_21CollectiveEpilogueFwdINS6_IJS8_SA_S9_EEENS6_IJNS7_ILi1EEESI_SI_EEESC_SE_Li256ELb0ELb1ELb1ELb0EEENS1_30DynamicPersistentTileSchedulerILi256ELi256ELb1ELb1ELb0EEEEEEEEEvNT_6ParamsE)
        /*00bc*/ 	.word	0x000000b8


	//----- nvinfo : EIATTR_REGCOUNT
	.align		4
.L_42:
        /*00c0*/ 	.byte	0x04, 0x2f
        /*00c2*/ 	.short	(.L_44 - .L_43)
	.align		4
.L_43:
        /*00c4*/ 	.word	index@(_ZN7cutlass13device_kernelIN5flash19enable_sm80_to_sm89INS1_16FlashAttnFwdSm80INS1_25CollectiveMainloopFwdSm80ILi8ELi1ELb0EN4cute5tupleIJNS5_1CILi128EEENS7_ILi48EEENS7_ILi256EEEEEELi256ENS_10bfloat16_tEfNS_4arch4Sm80ELb0ELb1ELb0ELb1ELb0ELb1ELb1ELb1EEENS1_21CollectiveEpilogueFwdINS6_IJS8_SA_S9_EEENS6_IJNS7_ILi1EEESI_SI_EEESC_SE_Li256ELb1ELb1ELb1ELb0EEENS1_36VarlenDynamicPersistentTileSchedulerILi128ELi48ELi256ELi256ELb1ELb1ELb0ELb1ELb0ELb1EEEEEEEEEvNT_6ParamsE)
        /*00c8*/ 	.word	0x000000ff


	//----- nvinfo : EIATTR_FRAME_SIZE
	.align		4
.L_44:
        /*00cc*/ 	.byte	0x04, 0x11
        /*00ce*/ 	.short	(.L_46 - .L_45)
	.align		4
.L_45:
        /*00d0*/ 	.word	index@($__internal_93_$__cuda_sm70_votesync_ballot)
        /*00d4*/ 	.word	0x00000000


	//----- nvinfo : EIATTR_FRAME_SIZE
	.align		4
.L_46:
        /*00d8*/ 	.byte	0x04, 0x11
        /*00da*/ 	.short	(.L_48 - .L_47)
	.align		4
.L_47:
        /*00dc*/ 	.word	index@($__internal_92_$__cuda_sm70_shflsync_up_p)
        /*00e0*/ 	.word	0x00000000


	//----- nvinfo : EIATTR_FRAME_SIZE
	.align		4
.L_48:
        /*00e4*/ 	.byte	0x04, 0x11
        /*00e6*/ 	.short	(.L_50 - .L_49)
	.align		4
.L_49:
        /*00e8*/ 	.word	index@($__internal_91_$__cuda_sm70_shflsync_idx_p)
        /*00ec*/ 	.word	0x00000000


	//----- nvinfo : EIATTR_FRAME_SIZE
	.align		4
.L_50:
        /*00f0*/ 	.byte	0x04, 0x11
        /*00f2*/ 	.short	(.L_52 - .L_51)
	.align		4
.L_51:
        /*00f4*/ 	.word	index@($__internal_90_$__cuda_sm70_shflsync_bfly_p)
        /*00f8*/ 	.word	0x00000000


	//----- nvinfo : EIATTR_FRAME_SIZE
	.align		4
.L_52:
        /*00fc*/ 	.byte	0x04, 0x11
        /*00fe*/ 	.short	(.L_54 - .L_53)
	.align		4
.L_53:
        /*0100*/ 	.word	index@($_ZN7cutlass13device_kernelIN5flash19enable_sm80_to_sm89INS1_16FlashAttnFwdSm80INS1_25CollectiveMainloopFwdSm80ILi8ELi1ELb0EN4cute5tupleIJNS5_1CILi128EEENS7_ILi48EEENS7_ILi256EEEEEELi256ENS_10bfloat16_tEfNS_4arch4Sm80ELb0ELb1ELb0ELb1ELb0ELb1ELb1ELb1EEENS1_21CollectiveEpilogueFwdINS6_IJS8_SA_S9_EEENS6_IJNS7_ILi1EEESI_SI_EEESC_SE_Li256ELb1ELb1ELb1ELb0EEENS1_36VarlenDynamicPersistentTileSchedulerILi128ELi48ELi256ELi256ELb1ELb1ELb0ELb1ELb0ELb1EEEEEEEEEvNT_6ParamsE$_ZZN5flash25CollectiveMainloopFwdSm80ILi8ELi1ELb0EN4cute5tupleIJNS1_1CILi128EEENS3_ILi48EEENS3_ILi256EEEEEELi256EN7cutlass10bfloat16_tEfNS8_4arch4Sm80ELb0ELb1ELb0ELb1ELb0ELb1ELb1ELb1EE3mmaINS_16FlashAttnFwdSm80ISC_NS_21CollectiveEpilogueFwdINS2_IJS4_S6_S5_EEENS2_IJNS3_ILi1EEESH_SH_EEES9_SB_Li256ELb1ELb1ELb1ELb0EEENS_36VarlenDynamicPersistentTileSchedulerILi128ELi48ELi256ELi256ELb1ELb1ELb0ELb1ELb0ELb1EEEE13SharedStorageENS1_6TensorINS1_11ArrayEngineIfLm128EEENS1_6LayoutINS2_IJNS2_IJNS3_ILi2EEESS_EEESH_NS3_ILi32EEEEEENS2_IJNS2_IJSH_SS_EEENS3_ILi0EEENS3_ILi4EEEEEEEEEENS_7SoftmaxILi2ELi0EEEEEbRKNSC_6ParamsERT0_RT1_iRKNS_16SeqlenInfoQKNewKILb1ELb1EEENS2_IJiiiiEEERT_ENKUlvE_clEv)
        /*0104*/ 	.word	0x00000000


	//----- nvinfo : EIATTR_FRAME_SIZE
	.align		4
.L_54:
        /*0108*/ 	.byte	0x04, 0x11
        /*010a*/ 	.short	(.L_56 - .L_55)
	.align		4
.L_55:
        /*010c*/ 	.word	index@(_ZN7cutlass13device_kernelIN5flash19enable_sm80_to_sm89INS1_16FlashAttnFwdSm80INS1_25CollectiveMainloopFwdSm80ILi8ELi1ELb0EN4cute5tupleIJNS5_1CILi128EEENS7_ILi48EEENS7_ILi256EEEEEELi256ENS_10bfloat16_tEfNS_4arch4Sm80ELb0ELb1ELb0ELb1ELb0ELb1ELb1ELb1EEENS1_21CollectiveEpilogueFwdINS6_IJS8_SA_S9_EEENS6_IJNS7_ILi1EEESI_SI_EEESC_SE_Li256ELb1ELb1ELb1ELb0EEENS1_36VarlenDynamicPersistentTileSchedulerILi128ELi48ELi256ELi256ELb1ELb1ELb0ELb1ELb0ELb1EEEEEEEEEvNT_6ParamsE)
        /*0110*/ 	.word	0x000001b8


	//----- nvinfo : EIATTR_REGCOUNT
	.align		4
.L_56:
        /*0114*/ 	.byte	0x04, 0x2f
        /*0116*/ 	.short	(.L_58 - .L_57)
	.align		4
.L_57:
        /*0118*/ 	.word	index@(_ZN7cutlass13device_kernelIN5flash19enable_sm80_to_sm89INS1_16FlashAttnFwdSm80INS1_25CollectiveMainloopFwdSm80ILi8ELi1ELb0EN4cute5tupleIJNS5_1CILi128EEENS7_ILi64EEENS7_ILi256EEEEEELi256ENS_10bfloat16_tEfNS_4arch4Sm80ELb0ELb1ELb0ELb1ELb0ELb0ELb1ELb1EEENS1_21CollectiveEpilogueFwdINS6_IJS8_SA_S9_EEENS6_IJNS7_ILi1EEESI_SI_EEESC_SE_Li256ELb1ELb1ELb1ELb0EEENS1_36VarlenDynamicPersistentTileSchedulerILi128ELi64ELi256ELi256ELb1ELb1ELb0ELb1ELb0ELb1EEEEEEEEEvNT_6ParamsE)
        /*011c*/ 	.word	0x000000ff


	//----- nvinfo : EIATTR_FRAME_SIZE
	.align		4
.L_58:
        /*0120*/ 	.byte	0x04, 0x11
        /*0122*/ 	.short	(.L_60 - .L_59)
	.align		4
.L_59:
        /*0124*/ 	.word	index@($__internal_89_$__cuda_sm70_votesync_ballot)
        /*0128*/ 	.word	0x00000000


	//----- nvinfo : EIATTR_FRAME_SIZE
	.align		4
.L_60:
        /*012c*/ 	.byte	0x04, 0x11
        /*012e*/ 	.short	(.L_62 - .L_61)
	.align		4
.L_61:
        /*0130*/ 	.word	index@($__internal_88_$__cuda_sm70_shflsync_up_p)
        /*0134*/ 	.word	0x00000000


	//----- nvinfo : EIATTR_FRAME_SIZE
	.align		4
.L_62:
        /*0138*/ 	.byte	0x04, 0x11
        /*013a*/ 	.short	(.L_64 - .L_63)
	.align		4
.L_63:
        /*013c*/ 	.word	index@($__internal_87_$__cuda_sm70_shflsync_idx_p)
        /*0140*/ 	.word	0x00000000


	//----- nvinfo : EIATTR_FRAME_SIZE
	.align		4
.L_64:
        /*0144*/ 	.byte	0x04, 0x11
        /*0146*/ 	.short	(.L_66 - .L_65)
	.align		4
.L_65:
        /*0148*/ 	.word	index@($__internal_86_$__cuda_sm70_shflsync_bfly_p)
        /*014c*/ 	.word	0x00000000


	//----- nvinfo : EIATTR_FRAME_SIZE
	.align		4
.L_66:
        /*0150*/ 	.byte	0x04, 0x11
        /*0152*/ 	.short	(.L_68 - .L_67)
	.align		4
.L_67:
        /*0154*/ 	.word	index@(_ZN7cutlass13device_kernelIN5flash19enable_sm80_to_sm89INS1_16FlashAttnFwdSm80INS1_25CollectiveMainloopFwdSm80ILi8ELi1ELb0EN4cute5tupleIJNS5_1CILi128EEENS7_ILi64EEENS7_ILi256EEEEEELi256ENS_10bfloat16_tEfNS_4arch4Sm80ELb0ELb1ELb0ELb1ELb0ELb0ELb1ELb1EEENS1_21CollectiveEpilogueFwdINS6_IJS8_SA_S9_EEENS6_IJNS7_ILi1EEESI_SI_EEESC_SE_Li256ELb1ELb1ELb1ELb0EEENS1_36VarlenDynamicPersistentTileSchedulerILi128ELi64ELi256ELi256ELb1ELb1ELb0ELb1ELb0ELb1EEEEEEEEEvNT_6ParamsE)
        /*0158*/ 	.word	0x00000058


	//----- nvinfo : EIATTR_REGCOUNT
	.align		4
.L_68:
        /*015c*/ 	.byte	0x04, 0x2f
        /*015e*/ 	.short	(.L_70 - .L_69)
	.align		4
.L_69:
        /*0160*/ 	.word	index@(_ZN7cutlass13device_kernelIN5flash19enable_sm80_to_sm89INS1_16FlashAttnFwdSm80INS1_25CollectiveMainloopFwdSm80ILi8ELi1ELb0EN4cute5tupleIJNS5_1CILi128EEENS7_ILi64EEENS7_ILi256EEEEEELi256ENS_10bfloat16_tEfNS_4arch4Sm80ELb0ELb1ELb0ELb0ELb0ELb0ELb1ELb1EEENS1_21CollectiveEpilogueFwdINS6_IJS8_SA_S9_EEENS6_IJNS7_ILi1EEESI_SI_EEESC_SE_Li256ELb0ELb1ELb1ELb0EEENS1_19SingleTileSchedulerILb0ELb1ELb1ELi128EEEEEEEEEvNT_6ParamsE)
        /*0164*/ 	.word	0x000000ff


	//----- nvinfo : EIATTR_FRAME_SIZE
	.align		4
.L_70:
        /*0168*/ 	.byte	0x04, 0x11
        /*016a*/ 	.short	(.L_72 - .L_71)
	.align		4
.L_71:
        /*016c*/ 	.word	index@(_ZN7cutlass13device_kernelIN5flash19enable_sm80_to_sm89INS1_16FlashAttnFwdSm80INS1_25CollectiveMainloopFwdSm80ILi8ELi1ELb0EN4cute5tupleIJNS5_1CILi128EEENS7_ILi64EEENS7_ILi256EEEEEELi256ENS_10bfloat16_tEfNS_4arch4Sm80ELb0ELb1ELb0ELb0ELb0ELb0ELb1ELb1EEENS1_21CollectiveEpilogueFwdINS6_IJS8_SA_S9_EEENS6_IJNS7_ILi1EEESI_SI_EEESC_SE_Li256ELb0ELb1ELb1ELb0EEENS1_19SingleTileSchedulerILb0ELb1ELb1ELi128EEEEEEEEEvNT_6ParamsE)
        /*0170*/ 	.word	0x00000040


	//----- nvinfo : EIATTR_REGCOUNT
	.align		4
.L_72:
        /*0174*/ 	.byte	0x04, 0x2f
        /*0176*/ 	.short	(.L_74 - .L_73)
	.align		4
.L_73:
        /*0178*/ 	.word	index@(_ZN7cutlass13device_kernelIN5flash19enable_sm80_to_sm89INS1_16FlashAttnFwdSm80INS1_25CollectiveMainloopFwdSm80ILi8ELi1ELb0EN4cute5tupleIJNS5_1CILi128EEENS7_ILi48EEENS7_ILi256EEEEEELi256ENS_10bfloat16_tEfNS_4arch4Sm80ELb0ELb0ELb0ELb1ELb0ELb1ELb1ELb1EEENS1_21CollectiveEpilogueFwdINS6_IJS8_SA_S9_EEENS6_IJNS7_ILi1EEESI_SI_EEESC_SE_Li256ELb1ELb1ELb1ELb0EEENS1_36VarlenDynamicPersistentTileSchedulerILi128ELi48ELi256ELi256ELb1ELb1ELb0ELb0ELb1ELb1EEEEEEEEEvNT_6ParamsE)
        /*017c*/ 	.word	0x000000ff


	//----- nvinfo : EIATTR_FRAME_SIZE
	.align		4
.L_74:
        /*0180*/ 	.byte	0x04, 0x11
        /*0182*/ 	.short	(.L_76 - .L_75)
	.align		4
.L_75:
        /*0184*/ 	.word	index@($__internal_85_$__cuda_sm70_votesync_ballot)
        /*0188*/ 	.word	0x00000000


	//----- nvinfo : EIATTR_FRAME_SIZE
	.align		4
.L_76:
        /*018c*/ 	.byte	0x04, 0x11
        /*018e*/ 	.short	(.L_78 - .L_77)
	.align		4
.L_77:
        /*0190*/ 	.word	index@($__internal_84_$__cuda_sm70_shflsync_up_p)
        /*0194*/ 	.word	0x00000000


	//----- nvinfo : EIATTR_FRAME_SIZE
	.align		4
.L_78:
        /*0198*/ 	.byte	0x04, 0x11
        /*019a*/ 	.short	(.L_80 - .L_79)
	.align		4
.L_79:
        /*019c*/ 	.word	index@($__internal_83_$__cuda_sm70_shflsync_idx_p)
        /*01a0*/ 	.word	0x00000000


	//----- nvinfo : EIATTR_FRAME_SIZE
	.align		4
.L_80:
        /*01a4*/ 	.byte	0x04, 0x11
        /*01a6*/ 	.short	(.L_82 - .L_81)
	.align		4
.L_81:
        /*01a8*/ 	.word	index@($__internal_82_$__cuda_sm70_shflsync_bfly_p)
        /*01ac*/ 	.word	0x00000000


	//----- nvinfo : EIATTR_FRAME_SIZE
	.align		4
.L_82:
        /*01b0*/ 	.byte	0x04, 0x11
        /*01b2*/ 	.short	(.L_84 - .L_83)
	.align		4
.L_83:
        /*01b4*/ 	.word	index@(_ZN7cutlass13device_kernelIN5flash19enable_sm80_to_sm89INS1_16FlashAttnFwdSm80INS1_25CollectiveMainloopFwdSm80ILi8ELi1ELb0EN4cute5tupleIJNS5_1CILi128EEENS7_ILi48EEENS7_ILi256EEEEEELi256ENS_10bfloat16_tEfNS_4arch4Sm80ELb0ELb0ELb0ELb1ELb0ELb1ELb1ELb1EEENS1_21CollectiveEpilogueFwdINS6_IJS8_SA_S9_EEENS6_IJNS7_ILi1EEESI_SI_EEESC_SE_Li256ELb1ELb1ELb1ELb0EEENS1_36VarlenDynamicPersistentTileSchedulerILi128ELi48ELi256ELi256ELb1ELb1ELb0ELb0ELb1ELb1EEEEEEEEEvNT_6ParamsE)
        /*01b8*/ 	.word	0x00000060


	//----- nvinfo : EIATTR_REGCOUNT
	.align		4
.L_84:
        /*01bc*/ 	.byte	0x04, 0x2f
        /*01be*/ 	.short	(.L_86 - .L_85)
	.align		4
.L_85:
        /*01c0*/ 	.word	index@(_ZN7cutlass13device_kernelIN5flash19enable_sm80_to_sm89INS1_16FlashAttnFwdSm80INS1_25CollectiveMainloopFwdSm80ILi8ELi1ELb0EN4cute5tupleIJNS5_1CILi128EEENS7_ILi64EEENS7_ILi256EEEEEELi256ENS_10bfloat16_tEfNS_4arch4Sm80ELb0ELb0ELb0ELb1ELb0ELb0ELb1ELb1EEENS1_21CollectiveEpilogueFwdINS6_IJS8_SA_S9_EEENS6_IJNS7_ILi1EEESI_SI_EEESC_SE_Li256ELb1ELb1ELb1ELb0EEENS1_36VarlenDynamicPersistentTileSchedulerILi128ELi64ELi256ELi256ELb1ELb1ELb0ELb0ELb1ELb1EEEEEEEEEvNT_6ParamsE)
        /*01c4*/ 	.word	0x000000ff


	//----- nvinfo : EIATTR_FRAME_SIZE
	.align		4
.L_86:
        /*01c8*/ 	.byte	0x04, 0x11
        /*01ca*/ 	.short	(.L_88 - .L_87)
	.align		4
.L_87:
        /*01cc*/ 	.word	index@($__internal_81_$__cuda_sm70_votesync_ballot)
        /*01d0*/ 	.word	0x00000000


	//----- nvinfo : EIATTR_FRAME_SIZE
	.align		4
.L_88:
        /*01d4*/ 	.byte	0x04, 0x11
        /*01d6*/ 	.short	(.L_90 - .L_89)
	.align		4
.L_89:
        /*01d8*/ 	.word	index@($__internal_80_$__cuda_sm70_shflsync_up_p)
        /*01dc*/ 	.word	0x00000000


	//----- nvinfo : EIATTR_FRAME_SIZE
	.align		4
.L_90:
        /*01e0*/ 	.byte	0x04, 0x11
        /*01e2*/ 	.short	(.L_92 - .L_91)
	.align		4
.L_91:
        /*01e4*/ 	.word	index@($__internal_79_$__cuda_sm70_shflsync_idx_p)
        /*01e8*/ 	.word	0x00000000


	//----- nvinfo : EIATTR_FRAME_SIZE
	.align		4
.L_92:
        /*01ec*/ 	.byte	0x04, 0x11
        /*01ee*/ 	.short	(.L_94 - .L_93)
	.align		4
.L_93:
        /*01f0*/ 	.word	index@($__internal_78_$__cuda_sm70_shflsync_bfly_p)
        /*01f4*/ 	.word	0x00000000


	//----- nvinfo : EIATTR_FRAME_SIZE
	.align		4
.L_94:
        /*01f8*/ 	.byte	0x04, 0x11
        /*01fa*/ 	.short	(.L_96 - .L_95)
	.align		4
.L_95:
        /*01fc*/ 	.word	index@(_ZN7cutlass13device_kernelIN5flash19enable_sm80_to_sm89INS1_16FlashAttnFwdSm80INS1_25CollectiveMainloopFwdSm80ILi8ELi1ELb0EN4cute5tupleIJNS5_1CILi128EEENS7_ILi64EEENS7_ILi256EEEEEELi256ENS_10bfloat16_tEfNS_4arch4Sm80ELb0ELb0ELb0ELb1ELb0ELb0ELb1ELb1EEENS1_21CollectiveEpilogueFwdINS6_IJS8_SA_S9_EEENS6_IJNS7_ILi1EEESI_SI_EEESC_SE_Li256ELb1ELb1ELb1ELb0EEENS1_36VarlenDynamicPersistentTileSchedulerILi128ELi64ELi256ELi256ELb1ELb1ELb0ELb0ELb1ELb1EEEEEEEEEvNT_6ParamsE)
        /*0200*/ 	.word	0x00000040


	//----- nvinfo : EIATTR_REGCOUNT
	.align		4
.L_96:
        /*0204*/ 	.byte	0x04, 0x2f
        /*0206*/ 	.short	(.L_98 - .L_97)
	.align		4
.L_97:
        /*0208*/ 	.word	index@(_ZN7cutlass13device_kernelIN5flash19enable_sm80_to_sm89INS1_16FlashAttnFwdSm80INS1_25CollectiveMainloopFwdSm80ILi8ELi1ELb0EN4cute5tupleIJNS5_1CILi128EEENS7_ILi96EEENS7_ILi256EEEEEELi256ENS_10bfloat16_tEfNS_4arch4Sm80ELb0ELb0ELb0ELb0ELb0ELb0ELb1ELb1EEENS1_21CollectiveEpilogueFwdINS6_IJS8_SA_S9_EEENS6_IJNS7_ILi1EEESI_SI_EEESC_SE_Li256ELb0ELb1ELb1ELb0EEENS1_19SingleTileSchedulerILb0ELb1ELb1ELi128EEEEEEEEEvNT_6ParamsE)
        /*020c*/ 	.word	0x000000ff


	//----- nvinfo : EIATTR_FRAME_SIZE
	.align		4
.L_98:
        /*0210*/ 	.byte	0x04, 0x11
        /*0212*/ 	.short	(.L_100 - .L_99)
	.align		4
.L_99:
        /*0214*/ 	.word	index@(_ZN7cutlass13device_kernelIN5flash19enable_sm80_to_sm89INS1_16FlashAttnFwdSm80INS1_25CollectiveMainloopFwdSm80ILi8ELi1ELb0EN4cute5tupleIJNS5_1CILi128EEENS7_ILi96EEENS7_ILi256EEEEEELi256ENS_10bfloat16_tEfNS_4arch4Sm80ELb0ELb0ELb0ELb0ELb0ELb0ELb1ELb1EEENS1_21CollectiveEpilogueFwdINS6_IJS8_SA_S9_EEENS6_IJNS7_ILi1EEESI_SI_EEESC_SE_Li256ELb0ELb1ELb1ELb0EEENS1_19SingleTileSchedulerILb0ELb1ELb1ELi128EEEEEEEEEvNT_6ParamsE)
        /*0218*/ 	.word	0x00000058


	//----- nvinfo : EIATTR_REGCOUNT
	.align		4
.L_100:
        /*021c*/ 	.byte	0x04, 0x2f
        /*021e*/ 	.short	(.L_102 - .L_101)
	.align		4
.L_101:
        /*0220*/ 	.word	index@(_ZN7cutlass13device_kernelIN5flash19enable_sm80_to_sm89INS1_16FlashAttnFwdSm80INS1_25CollectiveMainloopFwdSm80ILi8ELi1ELb0EN4cute5tupleIJNS5_1CILi128EEENS7_ILi32EEENS7_ILi256EEEEEELi256ENS_10bfloat16_tEfNS_4arch4Sm80ELb1ELb0ELb0ELb1ELb0ELb1ELb1ELb1EEENS1_21CollectiveEpilogueFwdINS6_IJS8_SA_S9_EEENS6_IJNS7_ILi1EEESI_SI_EEESC_SE_Li256ELb1ELb1ELb1ELb0EEENS1_36VarlenDynamicPersistentTileSchedulerILi128ELi32ELi256ELi256ELb1ELb1ELb0ELb1ELb1ELb1EEEEEEEEEvNT_6ParamsE)
        /*0224*/ 	.word	0x000000ff


	//----- nvinfo : EIATTR_FRAME_SIZE
	.align		4
.L_102:
        /*0228*/ 	.byte	0x04, 0x11
        /*022a*/ 	.short	(.L_104 - .L_103)
	.align		4
.L_103:
        /*022c*/ 	.word	index@($__internal_77_$__cuda_sm70_votesync_ballot)
        /*0230*/ 	.word	0x00000000


	//----- nvinfo : EIATTR_FRAME_SIZE
	.align		4
.L_104:
        /*0234*/ 	.byte	0x04, 0x11
        /*0236*/ 	.short	(.L_106 - .L_105)
	.align		4
.L_105:
        /*0238*/ 	.word	index@($__internal_76_$__cuda_sm70_shflsync_up_p)
        /*023c*/ 	.word	0x00000000


	//----- nvinfo : EIATTR_FRAME_SIZE
	.align		4
.L_106:
        /*0240*/ 	.byte	0x04, 0x11
        /*0242*/ 	.short	(.L_108 - .L_107)
	.align		4
.L_107:
        /*0244*/ 	.word	index@($__internal_75_$__cuda_sm70_shflsync_idx_p)
        /*0248*/ 	.word	0x00000000


	//----- nvinfo : EIATTR_FRAME_SIZE
	.align		4
.L_108:
        /*024c*/ 	.byte	0x04, 0x11
        /*024e*/ 	.short	(.L_110 - .L_109)
	.align		4
.L_109:
        /*0250*/ 	.word	index@($__internal_74_$__cuda_sm70_shflsync_bfly_p)
        /*0254*/ 	.word	0x00000000


	//----- nvinfo : EIATTR_FRAME_SIZE
	.align		4
.L_110:
        /*0258*/ 	.byte	0x04, 0x11
        /*025a*/ 	.short	(.L_112 - .L_111)
	.align		4
.L_111:
        /*025c*/ 	.word	index@(_ZN7cutlass13device_kernelIN5flash19enable_sm80_to_sm89INS1_16FlashAttnFwdSm80INS1_25CollectiveMainloopFwdSm80ILi8ELi1ELb0EN4cute5tupleIJNS5_1CILi128EEENS7_ILi32EEENS7_ILi256EEEEEELi256ENS_10bfloat16_tEfNS_4arch4Sm80ELb1ELb0ELb0ELb1ELb0ELb1ELb1ELb1EEENS1_21CollectiveEpilogueFwdINS6_IJS8_SA_S9_EEENS6_IJNS7_ILi1EEESI_SI_EEESC_SE_Li256ELb1ELb1ELb1ELb0EEENS1_36VarlenDynamicPersistentTileSchedulerILi128ELi32ELi256ELi256ELb1ELb1ELb0ELb1ELb1ELb1EEEEEEEEEvNT_6ParamsE)
        /*0260*/ 	.word	0x00000008


	//----- nvinfo : EIATTR_REGCOUNT
	.align		4
.L_112:
        /*0264*/ 	.byte	0x04, 0x2f
        /*0266*/ 	.short	(.L_114 - .L_113)
	.align		4
.L_113:
        /*0268*/ 	.word	index@(_ZN7cutlass13device_kernelIN5flash19enable_sm80_to_sm89INS1_16FlashAttnFwdSm80INS1_25CollectiveMainloopFwdSm80ILi8ELi1ELb1EN4cute5tupleIJNS5_1CILi128EEENS7_ILi48EEENS7_ILi256EEEEEELi256ENS_10bfloat16_tEfNS_4arch4Sm80ELb1ELb0ELb0ELb1ELb0ELb0ELb1ELb1EEENS1_21CollectiveEpilogueFwdINS6_IJS8_SA_S9_EEENS6_IJNS7_ILi1EEESI_SI_EEESC_SE_Li256ELb1ELb1ELb1ELb0EEENS1_36VarlenDynamicPersistentTileSchedulerILi128ELi48ELi256ELi256ELb1ELb1ELb0ELb1ELb1ELb1EEEEEEEEEvNT_6ParamsE)
        /*026c*/ 	.word	0x000000ff


	//----- nvinfo : EIATTR_FRAME_SIZE
	.align		4
.L_114:
        /*0270*/ 	.byte	0x04, 0x11
        /*0272*/ 	.short	(.L_116 - .L_115)
	.align		4
.L_115:
        /*0274*/ 	.word	index@($__internal_73_$__cuda_sm70_votesync_ballot)
        /*0278*/ 	.word	0x00000000


	//----- nvinfo : EIATTR_FRAME_SIZE
	.align		4
.L_116:
        /*027c*/ 	.byte	0x04, 0x11
        /*027e*/ 	.short	(.L_118 - .L_117)
	.align		4
.L_117:
        /*0280*/ 	.word	index@($__internal_72_$__cuda_sm70_shflsync_up_p)
        /*0284*/ 	.word	0x00000000


	//----- nvinfo : EIATTR_FRAME_SIZE
	.align		4
.L_118:
        /*0288*/ 	.byte	0x04, 0x11
        /*028a*/ 	.short	(.L_120 - .L_119)
	.align		4
.L_119:
        /*028c*/ 	.word	index@($__internal_71_$__cuda_sm70_shflsync_idx_p)
        /*0290*/ 	.word	0x00000000


	//----- nvinfo : EIATTR_FRAME_SIZE
	.align		4
.L_120:
        /*0294*/ 	.byte	0x04, 0x11
        /*0296*/ 	.short	(.L_122 - .L_121)
	.align		4
.L_121:
        /*0298*/ 	.word	index@($__internal_70_$__cuda_sm70_shflsync_bfly_p)
        /*029c*/ 	.word	0x00000000


	//----- nvinfo : EIATTR_FRAME_SIZE
	.align		4
.L_122:
        /*02a0*/ 	.byte	0x04, 0x11
        /*02a2*/ 	.short	(.L_124 - .L_123)
	.align		4
.L_123:
        /*02a4*/ 	.word	index@(_ZN7cutlass13device_kernelIN5flash19enable_sm80_to_sm89INS1_16FlashAttnFwdSm80INS1_25CollectiveMainloopFwdSm80ILi8ELi1ELb1EN4cute5tupleIJNS5_1CILi128EEENS7_ILi48EEENS7_ILi256EEEEEELi256ENS_10bfloat16_tEfNS_4arch4Sm80ELb1ELb0ELb0ELb1ELb0ELb0ELb1ELb1EEENS1_21CollectiveEpilogueFwdINS6_IJS8_SA_S9_EEENS6_IJNS7_ILi1EEESI_SI_EEESC_SE_Li256ELb1ELb1ELb1ELb0EEENS1_36VarlenDynamicPersistentTileSchedulerILi128ELi48ELi256ELi256ELb1ELb1ELb0ELb1ELb1ELb1EEEEEEEEEvNT_6ParamsE)
        /*02a8*/ 	.word	0x000000e0


	//----- nvinfo : EIATTR_REGCOUNT
	.align		4
.L_124:
        /*02ac*/ 	.byte	0x04, 0x2f
        /*02ae*/ 	.short	(.L_126 - .L_125)
	.align		4
.L_125:
        /*02b0*/ 	.word	index@(_ZN7cutlass13device_kernelIN5flash19enable_sm80_to_sm89INS1_16FlashAttnFwdSm80INS1_25CollectiveMainloopFwdSm80ILi8ELi1ELb1EN4cute5tupleIJNS5_1CILi128EEENS7_ILi64EEENS7_ILi256EEEEEELi256ENS_10bfloat16_tEfNS_4arch4Sm80ELb1ELb0ELb0ELb0ELb0ELb0ELb1ELb1EEENS1_21CollectiveEpilogueFwdINS6_IJS8_SA_S9_EEENS6_IJNS7_ILi1EEESI_SI_EEESC_SE_Li256ELb0ELb1ELb1ELb0EEENS1_30DynamicPersistentTileSchedulerILi256ELi256ELb1ELb1ELb0EEEEEEEEEvNT_6ParamsE)
        /*02b4*/ 	.word	0x000000ff


	//----- nvinfo : EIATTR_FRAME_SIZE
	.align		4
.L_126:
        /*02b8*/ 	.byte	0x04, 0x11
        /*02ba*/ 	.short	(.L_128 - .L_127)
	.align		4
.L_127:
        /*02bc*/ 	.word	index@($__internal_69_$__cuda_sm70_shflsync_idx_p)
        /*02c0*/ 	.word	0x00000000


	//----- nvinfo : EIATTR_FRAME_SIZE
	.align		4
.L_128:
        /*02c4*/ 	.byte	0x04, 0x11
        /*02c6*/ 	.short	(.L_130 - .L_129)
	.align		4
.L_129:
        /*02c8*/ 	.word	index@($__internal_68_$__cuda_sm70_shflsync_bfly_p)
        /*02cc*/ 	.word	0x00000000


	//----- nvinfo : EIATTR_FRAME_SIZE
	.align		4
.L_130:
        /*02d0*/ 	.byte	0x04, 0x11
        /*02d2*/ 	.short	(.L_132 - .L_131)
	.align		4
.L_131:
        /*02d4*/ 	.word	index@(_ZN7cutlass13device_kernelIN5flash19enable_sm80_to_sm89INS1_16FlashAttnFwdSm80INS1_25CollectiveMainloopFwdSm80ILi8ELi1ELb1EN4cute5tupleIJNS5_1CILi128EEENS7_ILi64EEENS7_ILi256EEEEEELi256ENS_10bfloat16_tEfNS_4arch4Sm80ELb1ELb0ELb0ELb0ELb0ELb0ELb1ELb1EEENS1_21CollectiveEpilogueFwdINS6_IJS8_SA_S9_EEENS6_IJNS7_ILi1EEESI_SI_EEESC_SE_Li256ELb0ELb1ELb1ELb0EEENS1_30DynamicPersistentTileSchedulerILi256ELi256ELb1ELb1ELb0EEEEEEEEEvNT_6ParamsE)
        /*02d8*/ 	.word	0x00000168


	//----- nvinfo : EIATTR_REGCOUNT
	.align		4
.L_132:
        /*02dc*/ 	.byte	0x04, 0x2f
        /*02de*/ 	.short	(.L_134 - .L_133)
	.align		4
.L_133:
        /*02e0*/ 	.word	index@(_ZN7cutlass13device_kernelIN5flash19enable_sm80_to_sm89INS1_16FlashAttnFwdSm80INS1_25CollectiveMainloopFwdSm80ILi8ELi1ELb0EN4cute5tupleIJNS5_1CILi128EEENS7_ILi32EEENS7_ILi256EEEEEELi256ENS_10bfloat16_tEfNS_4arch4Sm80ELb0ELb1ELb0ELb1ELb0ELb1ELb1ELb1EEENS1_21CollectiveEpilogueFwdINS6_IJS8_SA_S9_EEENS6_IJNS7_ILi1EEESI_SI_EEESC_SE_Li256ELb1ELb1ELb1ELb0EEENS1_36VarlenDynamicPersistentTileSchedulerILi128ELi32ELi256ELi256ELb1ELb1ELb0ELb1ELb0ELb1EEEEEEEEEvNT_6ParamsE)
        /*02e4*/ 	.word	0x000000ff


	//----- nvinfo : EIATTR_FRAME_SIZE
	.align		4
.L_134:
        /*02e8*/ 	.byte	0x04, 0x11
        /*02ea*/ 	.short	(.L_136 - .L_135)
	.align		4
.L_135:
        /*02ec*/ 	.word	index@($__internal_67_$__cuda_sm70_votesync_ballot)
        /*02f0*/ 	.word	0x00000000


	//----- nvinfo : EIATTR_FRAME_SIZE
	.align		4
.L_136:
        /*02f4*/ 	.byte	0x04, 0x11
        /*02f6*/ 	.short	(.L_138 - .L_137)
	.align		4
.L_137:
        /*02f8*/ 	.word	index@($__internal_66_$__cuda_sm70_shflsync_up_p)
        /*02fc*/ 	.word	0x00000000


	//----- nvinfo : EIATTR_FRAME_SIZE
	.align		4
.L_138:
        /*0300*/ 	.byte	0x04, 0x11
        /*0302*/ 	.short	(.L_140 - .L_139)
	.align		4
.L_139:
        /*0304*/ 	.word	index@($__internal_65_$__cuda_sm70_shflsync_idx_p)
        /*0308*/ 	.word	0x00000000


	//----- nvinfo : EIATTR_FRAME_SIZE
	.align		4
.L_140:
        /*030c*/ 	.byte	0x04, 0x11
        /*030e*/ 	.short	(.L_142 - .L_141)
	.align		4
.L_141:
        /*0310*/ 	.word	index@($__internal_64_$__cuda_sm70_shflsync_bfly_p)
        /*0314*/ 	.word	0x00000000


	//----- nvinfo : EIATTR_FRAME_SIZE
	.align		4
.L_142:
        /*0318*/ 	.byte	0x04, 0x11
        /*031a*/ 	.short	(.L_144 - .L_143)
	.align		4
.L_143:
        /*031c*/ 	.word	index@(_ZN7cutlass13device_kernelIN5flash19enable_sm80_to_sm89INS1_16FlashAttnFwdSm80INS1_25CollectiveMainloopFwdSm80ILi8ELi1ELb0EN4cute5tupleIJNS5_1CILi128EEENS7_ILi32EEENS7_ILi256EEEEEELi256ENS_10bfloat16_tEfNS_4arch4Sm80ELb0ELb1ELb0ELb1ELb0ELb1ELb1ELb1EEENS1_21CollectiveEpilogueFwdINS6_IJS8_SA_S9_EEENS6_IJNS7_ILi1EEESI_SI_EEESC_SE_Li256ELb1ELb1ELb1ELb0EEENS1_36VarlenDynamicPersistentTileSchedulerILi128ELi32ELi256ELi256ELb1ELb1ELb0ELb1ELb0ELb1EEEEEEEEEvNT_6ParamsE)
        /*0320*/ 	.word	0x00000008


	//----- nvinfo : EIATTR_REGCOUNT
	.align		4
.L_144:
        /*0324*/ 	.byte	0x04, 0x2f
        /*0326*/ 	.short	(.L_146 - .L_145)
	.align		4
.L_145:
        /*0328*/ 	.word	index@(_ZN7cutlass13device_kernelIN5flash19enable_sm80_to_sm89INS1_16FlashAttnFwdSm80INS1_25CollectiveMainloopFwdSm80ILi8ELi1ELb1EN4cute5tupleIJNS5_1CILi128EEENS7_ILi48EEENS7_ILi256EEEEEELi256ENS_10bfloat16_tEfNS_4arch4Sm80ELb0ELb1ELb0ELb1ELb0ELb0ELb1ELb1EEENS1_21CollectiveEpilogueFwdINS6_IJS8_SA_S9_EEENS6_IJNS7_ILi1EEESI_SI_EEESC_SE_Li256ELb1ELb1ELb1ELb0EEENS1_36VarlenDynamicPersistentTileSchedulerILi128ELi48ELi256ELi256ELb1ELb1ELb0ELb1ELb0ELb1EEEEEEEEEvNT_6ParamsE)
        /*032c*/ 	.word	0x000000ff


	//----- nvinfo : EIATTR_FRAME_SIZE
	.align		4
.L_146:
        /*0330*/ 	.byte	0x04, 0x11
        /*0332*/ 	.short	(.L_148 - .L_147)
	.align		4
.L_147:
        /*0334*/ 	.word	index@($__internal_63_$__cuda_sm70_votesync_ballot)
        /*0338*/ 	.word	0x00000000


	//----- nvinfo : EIATTR_FRAME_SIZE
	.align		4
.L_148:
        /*033c*/ 	.byte	0x04, 0x11
        /*033e*/ 	.short	(.L_150 - .L_149)
	.align		4
.L_149:
        /*0340*/ 	.word	index@($__internal_62_$__cuda_sm70_shflsync_up_p)
        /*0344*/ 	.word	0x00000000


	//----- nvinfo : EIATTR_FRAME_SIZE
	.align		4
.L_150:
        /*0348*/ 	.byte	0x04, 0x11
        /*034a*/ 	.short	(.L_152 - .L_151)
	.align		4
.L_151:
        /*034c*/ 	.word	index@($__internal_61_$__cuda_sm70_shflsync_idx_p)
        /*0350*/ 	.word	0x00000000


	//----- nvinfo : EIATTR_FRAME_SIZE
	.align		4
.L_152:
        /*0354*/ 	.byte	0x04, 0x11
        /*0356*/ 	.short	(.L_154 - .L_153)
	.align		4
.L_153:
        /*0358*/ 	.word	index@($__internal_60_$__cuda_sm70_shflsync_bfly_p)
        /*035c*/ 	.word	0x00000000


	//----- nvinfo : EIATTR_FRAME_SIZE
	.align		4
.L_154:
        /*0360*/ 	.byte	0x04, 0x11
        /*0362*/ 	.short	(.L_156 - .L_155)
	.align		4
.L_155:
        /*0364*/ 	.word	index@(_ZN7cutlass13device_kernelIN5flash19enable_sm80_to_sm89INS1_16FlashAttnFwdSm80INS1_25CollectiveMainloopFwdSm80ILi8ELi1ELb1EN4cute5tupleIJNS5_1CILi128EEENS7_ILi48EEENS7_ILi256EEEEEELi256ENS_10bfloat16_tEfNS_4arch4Sm80ELb0ELb1ELb0ELb1ELb0ELb0ELb1ELb1EEENS1_21CollectiveEpilogueFwdINS6_IJS8_SA_S9_EEENS6_IJNS7_ILi1EEESI_SI_EEESC_SE_Li256ELb1ELb1ELb1ELb0EEENS1_36VarlenDynamicPersistentTileSchedulerILi128ELi48ELi256ELi256ELb1ELb1ELb0ELb1ELb0ELb1EEEEEEEEEvNT_6ParamsE)
        /*0368*/ 	.word	0x000000b0


	//----- nvinfo : EIATTR_REGCOUNT
	.align		4
.L_156:
        /*036c*/ 	.byte	0x04, 0x2f
        /*036e*/ 	.short	(.L_158 - .L_157)
	.align		4
.L_157:
        /*0370*/ 	.word	index@(_ZN7cutlass13device_kernelIN5flash19enable_sm80_to_sm89INS1_16FlashAttnFwdSm80INS1_25CollectiveMainloopFwdSm80ILi8ELi1ELb1EN4cute5tupleIJNS5_1CILi128EEENS7_ILi48EEENS7_ILi256EEEEEELi256ENS_10bfloat16_tEfNS_4arch4Sm80ELb0ELb1ELb0ELb0ELb0ELb0ELb1ELb1EEENS1_21CollectiveEpilogueFwdINS6_IJS8_SA_S9_EEENS6_IJNS7_ILi1EEESI_SI_EEESC_SE_Li256ELb0ELb1ELb1ELb0EEENS1_19SingleTileSchedulerILb0ELb1ELb1ELi128EEEEEEEEEvNT_6ParamsE)
        /*0374*/ 	.word	0x000000ff


	//----- nvinfo : EIATTR_FRAME_SIZE
	.align		4
.L_158:
        /*0378*/ 	.byte	0x04, 0x11
        /*037a*/ 	.short	(.L_160 - .L_159)
	.align		4
.L_159:
        /*037c*/ 	.word	index@(_ZN7cutlass13device_kernelIN5flash19enable_sm80_to_sm89INS1_16FlashAttnFwdSm80INS1_25CollectiveMainloopFwdSm80ILi8ELi1ELb1EN4cute5tupleIJNS5_1CILi128EEENS7_ILi48EEENS7_ILi256EEEEEELi256ENS_10bfloat16_tEfNS_4arch4Sm80ELb0ELb1ELb0ELb0ELb0ELb0ELb1ELb1EEENS1_21CollectiveEpilogueFwdINS6_IJS8_SA_S9_EEENS6_IJNS7_ILi1EEESI_SI_EEESC_SE_Li256ELb0ELb1ELb1ELb0EEENS1_19SingleTileSchedulerILb0ELb1ELb1ELi128EEEEEEEEEvNT_6ParamsE)
        /*0380*/ 	.word	0x00000098


	//----- nvinfo : EIATTR_REGCOUNT
	.align		4
.L_160:
        /*0384*/ 	.byte	0x04, 0x2f
        /*0386*/ 	.short	(.L_162 - .L_161)
	.align		4
.L_161:
        /*0388*/ 	.word	index@(_ZN7cutlass13device_kernelIN5flash19enable_sm80_to_sm89INS1_16FlashAttnFwdSm80INS1_25CollectiveMainloopFwdSm80ILi8ELi1ELb0EN4cute5tupleIJNS5_1CILi128EEENS7_ILi32EEENS7_ILi256EEEEEELi256ENS_10bfloat16_tEfNS_4arch4Sm80ELb0ELb0ELb0ELb1ELb0ELb1ELb1ELb1EEENS1_21CollectiveEpilogueFwdINS6_IJS8_SA_S9_EEENS6_IJNS7_ILi1EEESI_SI_EEESC_SE_Li256ELb1ELb1ELb1ELb0EEENS1_36VarlenDynamicPersistentTileSchedulerILi128ELi32ELi256ELi256ELb1ELb1ELb0ELb0ELb1ELb1EEEEEEEEEvNT_6ParamsE)
        /*038c*/ 	.word	0x000000ff


	//----- nvinfo : EIATTR_FRAME_SIZE
	.align		4
.L_162:
        /*0390*/ 	.byte	0x04, 0x11
        /*0392*/ 	.short	(.L_164 - .L_163)
	.align		4
.L_163:
        /*0394*/ 	.word	index@($__internal_59_$__cuda_sm70_votesync_ballot)
        /*0398*/ 	.word	0x00000000


	//----- nvinfo : EIATTR_FRAME_SIZE
	.align		4
.L_164:
        /*039c*/ 	.byte	0x04, 0x11
        /*039e*/ 	.short	(.L_166 - .L_165)
	.align		4
.L_165:
        /*03a0*/ 	.word	index@($__internal_58_$__cuda_sm70_shflsync_up_p)
        /*03a4*/ 	.word	0x00000000


	//----- nvinfo : EIATTR_FRAME_SIZE
	.align		4
.L_166:
        /*03a8*/ 	.byte	0x04, 0x11
        /*03aa*/ 	.short	(.L_168 - .L_167)
	.align		4
.L_167:
        /*03ac*/ 	.word	index@($__internal_57_$__cuda_sm70_shflsync_idx_p)
        /*03b0*/ 	.word	0x00000000


	//----- nvinfo : EIATTR_FRAME_SIZE
	.align		4
.L_168:
        /*03b4*/ 	.byte	0x04, 0x11
        /*03b6*/ 	.short	(.L_170 - .L_169)
	.align		4
.L_169:
        /*03b8*/ 	.word	index@($__internal_56_$__cuda_sm70_shflsync_bfly_p)
        /*03bc*/ 	.word	0x00000000


	//----- nvinfo : EIATTR_FRAME_SIZE
	.align		4
.L_170:
        /*03c0*/ 	.byte	0x04, 0x11
        /*03c2*/ 	.short	(.L_172 - .L_171)
	.align		4
.L_171:
        /*03c4*/ 	.word	index@(_ZN7cutlass13device_kernelIN5flash19enable_sm80_to_sm89INS1_16FlashAttnFwdSm80INS1_25CollectiveMainloopFwdSm80ILi8ELi1ELb0EN4cute5tupleIJNS5_1CILi128EEENS7_ILi32EEENS7_ILi256EEEEEELi256ENS_10bfloat16_tEfNS_4arch4Sm80ELb0ELb0ELb0ELb1ELb0ELb1ELb1ELb1EEENS1_21CollectiveEpilogueFwdINS6_IJS8_SA_S9_EEENS6_IJNS7_ILi1EEESI_SI_EEESC_SE_Li256ELb1ELb1ELb1ELb0EEENS1_36VarlenDynamicPersistentTileSchedulerILi128ELi32ELi256ELi256ELb1ELb1ELb0ELb0ELb1ELb1EEEEEEEEEvNT_6ParamsE)
        /*03c8*/ 	.word	0x00000010


	//----- nvinfo : EIATTR_REGCOUNT
	.align		4
.L_172:
        /*03cc*/ 	.byte	0x04, 0x2f
        /*03ce*/ 	.short	(.L_174 - .L_173)
	.align		4
.L_173:
        /*03d0*/ 	.word	index@(_ZN7cutlass13device_kernelIN5flash19enable_sm80_to_sm89INS1_16FlashAttnFwdSm80INS1_25CollectiveMainloopFwdSm80ILi8ELi1ELb1EN4cute5tupleIJNS5_1CILi128EEENS7_ILi48EEENS7_ILi256EEEEEELi256ENS_10bfloat16_tEfNS_4arch4Sm80ELb0ELb0ELb0ELb1ELb0ELb0ELb1ELb1EEENS1_21CollectiveEpilogueFwdINS6_IJS8_SA_S9_EEENS6_IJNS7_ILi1EEESI_SI_EEESC_SE_Li256ELb1ELb1ELb1ELb0EEENS1_36VarlenDynamicPersistentTileSchedulerILi128ELi48ELi256ELi256ELb1ELb1ELb0ELb0ELb1ELb1EEEEEEEEEvNT_6ParamsE)
        /*03d4*/ 	.word	0x000000ff


	//----- nvinfo : EIATTR_FRAME_SIZE
	.align		4
.L_174:
        /*03d8*/ 	.byte	0x04, 0x11
        /*03da*/ 	.short	(.L_176 - .L_175)
	.align		4
.L_175:
        /*03dc*/ 	.word	index@($__internal_55_$__cuda_sm70_votesync_ballot)
        /*03e0*/ 	.word	0x00000000


	//----- nvinfo : EIATTR_FRAME_SIZE
	.align		4
.L_176:
        /*03e4*/ 	.byte	0x04, 0x11
        /*03e6*/ 	.short	(.L_178 - .L_177)
	.align		4
.L_177:
        /*03e8*/ 	.word	index@($__internal_54_$__cuda_sm70_shflsync_up_p)
        /*03ec*/ 	.word	0x00000000


	//----- nvinfo : EIATTR_FRAME_SIZE
	.align		4
.L_178:
        /*03f0*/ 	.byte	0x04, 0x11
        /*03f2*/ 	.short	(.L_180 - .L_179)
	.align		4
.L_179:
        /*03f4*/ 	.word	index@($__internal_53_$__cuda_sm70_shflsync_idx_p)
        /*03f8*/ 	.word	0x00000000


	//----- nvinfo : EIATTR_FRAME_SIZE
	.align		4
.L_180:
        /*03fc*/ 	.byte	0x04, 0x11
        /*03fe*/ 	.short	(.L_182 - .L_181)
	.align		4
.L_181:
        /*0400*/ 	.word	index@($__internal_52_$__cuda_sm70_shflsync_bfly_p)
        /*0404*/ 	.word	0x00000000


	//----- nvinfo : EIATTR_FRAME_SIZE
	.align		4
.L_182:
        /*0408*/ 	.byte	0x04, 0x11
        /*040a*/ 	.short	(.L_184 - .L_183)
	.align		4
.L_183:
        /*040c*/ 	.word	index@(_ZN7cutlass13device_kernelIN5flash19enable_sm80_to_sm89INS1_16FlashAttnFwdSm80INS1_25CollectiveMainloopFwdSm80ILi8ELi1ELb1EN4cute5tupleIJNS5_1CILi128EEENS7_ILi48EEENS7_ILi256EEEEEELi256ENS_10bfloat16_tEfNS_4arch4Sm80ELb0ELb0ELb0ELb1ELb0ELb0ELb1ELb1EEENS1_21CollectiveEpilogueFwdINS6_IJS8_SA_S9_EEENS6_IJNS7_ILi1EEESI_SI_EEESC_SE_Li256ELb1ELb1ELb1ELb0EEENS1_36VarlenDynamicPersistentTileSchedulerILi128ELi48ELi256ELi256ELb1ELb1ELb0ELb0ELb1ELb1EEEEEEEEEvNT_6ParamsE)
        /*0410*/ 	.word	0x000000b8


	//----- nvinfo : EIATTR_REGCOUNT
	.align		4
.L_184:
        /*0414*/ 	.byte	0x04, 0x2f
        /*0416*/ 	.short	(.L_186 - .L_185)
	.align		4
.L_185:
        /*0418*/ 	.word	index@(_ZN7cutlass13device_kernelIN5flash19enable_sm80_to_sm89INS1_16FlashAttnFwdSm80INS1_25CollectiveMainloopFwdSm80ILi8ELi1ELb1EN4cute5tupleIJNS5_1CILi128EEENS7_ILi64EEENS7_ILi256EEEEEELi256ENS_10bfloat16_tEfNS_4arch4Sm80ELb0ELb0ELb0ELb0ELb0ELb0ELb1ELb1EEENS1_21CollectiveEpilogueFwdINS6_IJS8_SA_S9_EEENS6_IJNS7_ILi1EEESI_SI_EEESC_SE_Li256ELb0ELb1ELb1ELb0EEENS1_19SingleTileSchedulerILb0ELb1ELb1ELi128EEEEEEEEEvNT_6ParamsE)
        /*041c*/ 	.word	0x000000ff


	//----- nvinfo : EIATTR_FRAME_SIZE
	.align		4
.L_186:
        /*0420*/ 	.byte	0x04, 0x11
        /*0422*/ 	.short	(.L_188 - .L_187)
	.align		4
.L_187:
        /*0424*/ 	.word	index@(_ZN7cutlass13device_kernelIN5flash19enable_sm80_to_sm89INS1_16FlashAttnFwdSm80INS1_25CollectiveMainloopFwdSm80ILi8ELi1ELb1EN4cute5tupleIJNS5_1CILi128EEENS7_ILi64EEENS7_ILi256EEEEEELi256ENS_10bfloat16_tEfNS_4arch4Sm80ELb0ELb0ELb0ELb0ELb0ELb0ELb1ELb1EEENS1_21CollectiveEpilogueFwdINS6_IJS8_SA_S9_EEENS6_IJNS7_ILi1EEESI_SI_EEESC_SE_Li256ELb0ELb1ELb1ELb0EEENS1_19SingleTileSchedulerILb0ELb1ELb1ELi128EEEEEEEEEvNT_6ParamsE)
        /*0428*/ 	.word	0x00000098


	//----- nvinfo : EIATTR_REGCOUNT
	.align		4
.L_188:
        /*042c*/ 	.byte	0x04, 0x2f
        /*042e*/ 	.short	(.L_190 - .L_189)
	.align		4
.L_189:
        /*0430*/ 	.word	index@(_ZN7cutlass13device_kernelIN5flash19enable_sm80_to_sm89INS1_16FlashAttnFwdSm80INS1_25CollectiveMainloopFwdSm80ILi8ELi1ELb0EN4cute5tupleIJNS5_1CILi128EEENS7_ILi48EEENS7_ILi256EEEEEELi256ENS_10bfloat16_tEfNS_4arch4Sm80ELb1ELb0ELb1ELb1ELb0ELb1ELb1ELb1EEENS1_21CollectiveEpilogueFwdINS6_IJS8_SA_S9_EEENS6_IJNS7_ILi1EEESI_SI_EEESC_SE_Li256ELb1ELb1ELb1ELb0EEENS1_36VarlenDynamicPersistentTileSchedulerILi128ELi48ELi256ELi256ELb1ELb1ELb0ELb1ELb1ELb1EEEEEEEEEvNT_6ParamsE)
        /*0434*/ 	.word	0x000000ff


	//----- nvinfo : EIATTR_FRAME_SIZE
	.align		4
.L_190:
        /*0438*/ 	.byte	0x04, 0x11
        /*043a*/ 	.short	(.L_192 - .L_191)
	.align		4
.L_191:
        /*043c*/ 	.word	index@($__internal_51_$__cuda_sm70_votesync_ballot)
        /*0440*/ 	.word	0x00000000


	//----- nvinfo : EIATTR_FRAME_SIZE
	.align		4
.L_192:
        /*0444*/ 	.byte	0x04, 0x11
        /*0446*/ 	.short	(.L_194 - .L_193)
	.align		4
.L_193:
        /*0448*/ 	.word	index@($__internal_50_$__cuda_sm70_shflsync_up_p)
        /*044c*/ 	.word	0x00000000


	//----- nvinfo : EIATTR_FRAME_SIZE
	.align		4
.L_194:
        /*0450*/ 	.byte	0x04, 0x11
        /*0452*/ 	.short	(.L_196 - .L_195)
	.align		4
.L_195:
        /*0454*/ 	.word	index@($__internal_49_$__cuda_sm70_shflsync_idx_p)
        /*0458*/ 	.word	0x00000000


	//----- nvinfo : EIATTR_FRAME_SIZE
	.align		4
.L_196:
        /*045c*/ 	.byte	0x04, 0x11
        /*045e*/ 	.short	(.L_198 - .L_197)
	.align		4
.L_197:
        /*0460*/ 	.word	index@($__internal_48_$__cuda_sm70_shflsync_bfly_p)
        /*0464*/ 	.word	0x00000000


	//----- nvinfo : EIATTR_FRAME_SIZE
	.align		4
.L_198:
        /*0468*/ 	.byte	0x04, 0x11
        /*046a*/ 	.short	(.L_200 - .L_199)
	.align		4
.L_199:
        /*046c*/ 	.word	index@(_ZN7cutlass13device_kernelIN5flash19enable_sm80_to_sm89INS1_16FlashAttnFwdSm80INS1_25CollectiveMainloopFwdSm80ILi8ELi1ELb0EN4cute5tupleIJNS5_1CILi128EEENS7_ILi48EEENS7_ILi256EEEEEELi256ENS_10bfloat16_tEfNS_4arch4Sm80ELb1ELb0ELb1ELb1ELb0ELb1ELb1ELb1EEENS1_21CollectiveEpilogueFwdINS6_IJS8_SA_S9_EEENS6_IJNS7_ILi1EEESI_SI_EEESC_SE_Li256ELb1ELb1ELb1ELb0EEENS1_36VarlenDynamicPersistentTileSchedulerILi128ELi48ELi256ELi256ELb1ELb1ELb0ELb1ELb1ELb1EEEEEEEEEvNT_6ParamsE)
        /*0470*/ 	.word	0x00000060


	//----- nvinfo : EIATTR_REGCOUNT
	.align		4
.L_200:
        /*0474*/ 	.byte	0x04, 0x2f
        /*0476*/ 	.short	(.L_202 - .L_201)
	.align		4
.L_201:
        /*0478*/ 	.word	index@(_ZN7cutlass13device_kernelIN5flash19enable_sm80_to_sm89INS1_16FlashAttnFwdSm80INS1_25CollectiveMainloopFwdSm80ILi8ELi1ELb0EN4cute5tupleIJNS5_1CILi128EEENS7_ILi64EEENS7_ILi256EEEEEELi256ENS_10bfloat16_tEfNS_4arch4Sm80ELb1ELb0ELb1ELb1ELb0ELb0ELb1ELb1EEENS1_21CollectiveEpilogueFwdINS6_IJS8_SA_S9_EEENS6_IJNS7_ILi1EEESI_SI_EEESC_SE_Li256ELb1ELb1ELb1ELb0EEENS1_36VarlenDynamicPersistentTileSchedulerILi128ELi64ELi256ELi256ELb1ELb1ELb0ELb1ELb1ELb1EEEEEEEEEvNT_6ParamsE)
        /*047c*/ 	.word	0x000000ff


	//----- nvinfo : EIATTR_FRAME_SIZE
	.align		4
.L_202:
        /*0480*/ 	.byte	0x04, 0x11
        /*0482*/ 	.short	(.L_204 - .L_203)
	.align		4
.L_203:
        /*0484*/ 	.word	index@($__internal_47_$__cuda_sm70_votesync_ballot)
        /*0488*/ 	.word	0x00000000


	//----- nvinfo : EIATTR_FRAME_SIZE
	.align		4
.L_204:
        /*048c*/ 	.byte	0x04, 0x11
        /*048e*/ 	.short	(.L_206 - .L_205)
	.align		4
.L_205:
        /*0490*/ 	.word	index@($__internal_46_$__cuda_sm70_shflsync_up_p)
        /*0494*/ 	.word	0x00000000


	//----- nvinfo : EIATTR_FRAME_SIZE
	.align		4
.L_206:
        /*0498*/ 	.byte	0x04, 0x11
        /*049a*/ 	.short	(.L_208 - .L_207)
	.align		4
.L_207:
        /*049c*/ 	.word	index@($__internal_45_$__cuda_sm70_shflsync_idx_p)
        /*04a0*/ 	.word	0x00000000


	//----- nvinfo : EIATTR_FRAME_SIZE
	.align		4
.L_208:
        /*04a4*/ 	.byte	0x04, 0x11
        /*04a6*/ 	.short	(.L_210 - .L_209)
	.align		4
.L_209:
        /*04a8*/ 	.word	index@($__internal_44_$__cuda_sm70_shflsync_bfly_p)
        /*04ac*/ 	.word	0x00000000


	//----- nvinfo : EIATTR_FRAME_SIZE
	.align		4
.L_210:
        /*04b0*/ 	.byte	0x04, 0x11
        /*04b2*/ 	.short	(.L_212 - .L_211)
	.align		4
.L_211:
        /*04b4*/ 	.word	index@(_ZN7cutlass13device_kernelIN5flash19enable_sm80_to_sm89INS1_16FlashAttnFwdSm80INS1_25CollectiveMainloopFwdSm80ILi8ELi1ELb0EN4cute5tupleIJNS5_1CILi128EEENS7_ILi64EEENS7_ILi256EEEEEELi256ENS_10bfloat16_tEfNS_4arch4Sm80ELb1ELb0ELb1ELb1ELb0ELb0ELb1ELb1EEENS1_21CollectiveEpilogueFwdINS6_IJS8_SA_S9_EEENS6_IJNS7_ILi1EEESI_SI_EEESC_SE_Li256ELb1ELb1ELb1ELb0EEENS1_36VarlenDynamicPersistentTileSchedulerILi128ELi64ELi256ELi256ELb1ELb1ELb0ELb1ELb1ELb1EEEEEEEEEvNT_6ParamsE)
        /*04b8*/ 	.word	0x000000e8


	//----- nvinfo : EIATTR_REGCOUNT
	.align		4
.L_212:
        /*04bc*/ 	.byte	0x04, 0x2f
        /*04be*/ 	.short	(.L_214 - .L_213)
	.align		4
.L_213:
        /*04c0*/ 	.word	index@(_ZN7cutlass13device_kernelIN5flash19enable_sm80_to_sm89INS1_16FlashAttnFwdSm80INS1_25CollectiveMainloopFwdSm80ILi8ELi1ELb0EN4cute5tupleIJNS5_1CILi128EEENS7_ILi96EEENS7_ILi256EEEEEELi256ENS_10bfloat16_tEfNS_4arch4Sm80ELb1ELb0ELb1ELb0ELb0ELb0ELb1ELb1EEENS1_21CollectiveEpilogueFwdINS6_IJS8_SA_S9_EEENS6_IJNS7_ILi1EEESI_SI_EEESC_SE_Li256ELb0ELb1ELb1ELb0EEENS1_30DynamicPersistentTileSchedulerILi256ELi256ELb1ELb1ELb0EEEEEEEEEvNT_6ParamsE)
        /*04c4*/ 	.word	0x000000ff


	//----- nvinfo : EIATTR_FRAME_SIZE
	.align		4
.L_214:
        /*04c8*/ 	.byte	0x04, 0x11
        /*04ca*/ 	.short	(.L_216 - .L_215)
	.align		4
.L_215:
        /*04cc*/ 	.word	index@($__internal_43_$__cuda_sm70_shflsync_idx_p)
        /*04d0*/ 	.word	0x00000000


	//----- nvinfo : EIATTR_FRAME_SIZE
	.align		4
.L_216:
        /*04d4*/ 	.byte	0x04, 0x11
        /*04d6*/ 	.short	(.L_218 - .L_217)
	.align		4
.L_217:
        /*04d8*/ 	.word	index@($__internal_42_$__cuda_sm70_shflsync_bfly_p)
        /*04dc*/ 	.word	0x00000000


	//----- nvinfo : EIATTR_FRAME_SIZE
	.align		4
.L_218:
        /*04e0*/ 	.byte	0x04, 0x11
        /*04e2*/ 	.short	(.L_220 - .L_219)
	.align		4
.L_219:
        /*04e4*/ 	.word	index@(_ZN7cutlass13device_kernelIN5flash19enable_sm80_to_sm89INS1_16FlashAttnFwdSm80INS1_25CollectiveMainloopFwdSm80ILi8ELi1ELb0EN4cute5tupleIJNS5_1CILi128EEENS7_ILi96EEENS7_ILi256EEEEEELi256ENS_10bfloat16_tEfNS_4arch4Sm80ELb1ELb0ELb1ELb0ELb0ELb0ELb1ELb1EEENS1_21CollectiveEpilogueFwdINS6_IJS8_SA_S9_EEENS6_IJNS7_ILi1EEESI_SI_EEESC_SE_Li256ELb0ELb1ELb1ELb0EEENS1_30DynamicPersistentTileSchedulerILi256ELi256ELb1ELb1ELb0EEEEEEEEEvNT_6ParamsE)
        /*04e8*/ 	.word	0x000000b0


	//----- nvinfo : EIATTR_REGCOUNT
	.align		4
.L_220:
        /*04ec*/ 	.byte	0x04, 0x2f
        /*04ee*/ 	.short	(.L_222 - .L_221)
	.align		4
.L_221:
        /*04f0*/ 	.word	index@(_ZN7cutlass13device_kernelIN5flash19enable_sm80_to_sm89INS1_16FlashAttnFwdSm80INS1_25CollectiveMainloopFwdSm80ILi8ELi1ELb0EN4cute5tupleIJNS5_1CILi128EEENS7_ILi48EEENS7_ILi256EEEEEELi256ENS_10bfloat16_tEfNS_4arch4Sm80ELb0ELb1ELb1ELb1ELb0ELb1ELb1ELb1EEENS1_21CollectiveEpilogueFwdINS6_IJS8_SA_S9_EEENS6_IJNS7_ILi1EEESI_SI_EEESC_SE_Li256ELb1ELb1ELb1ELb0EEENS1_36VarlenDynamicPersistentTileSchedulerILi128ELi48ELi256ELi256ELb1ELb1ELb0ELb1ELb0ELb1EEEEEEEEEvNT_6ParamsE)
        /*04f4*/ 	.word	0x000000ff


	//----- nvinfo : EIATTR_FRAME_SIZE
	.align		4
.L_222:
        /*04f8*/ 	.byte	0x04, 0x11
        /*04fa*/ 	.short	(.L_224 - .L_223)
	.align		4
.L_223:
        /*04fc*/ 	.word	index@($__internal_41_$__cuda_sm70_votesync_ballot)
        /*0500*/ 	.word	0x00000000


	//----- nvinfo : EIATTR_FRAME_SIZE
	.align		4
.L_224:
        /*0504*/ 	.byte	0x04, 0x11
        /*0506*/ 	.short	(.L_226 - .L_225)
	.align		4
.L_225:
        /*0508*/ 	.word	index@($__internal_40_$__cuda_sm70_shflsync_up_p)
        /*050c*/ 	.word	0x00000000


	//----- nvinfo : EIATTR_FRAME_SIZE
	.align		4
.L_226:
        /*0510*/ 	.byte	0x04, 0x11
        /*0512*/ 	.short	(.L_228 - .L_227)
	.align		4
.L_227:
        /*0514*/ 	.word	index@($__internal_39_$__cuda_sm70_shflsync_idx_p)
        /*0518*/ 	.word	0x00000000


	//----- nvinfo : EIATTR_FRAME_SIZE
	.align		4
.L_228:
        /*051c*/ 	.byte	0x04, 0x11
        /*051e*/ 	.short	(.L_230 - .L_229)
	.align		4
.L_229:
        /*0520*/ 	.word	index@($__internal_38_$__cuda_sm70_shflsync_bfly_p)
        /*0524*/ 	.word	0x00000000


	//----- nvinfo : EIATTR_FRAME_SIZE
	.align		4
.L_230:
        /*0528*/ 	.byte	0x04, 0x11
        /*052a*/ 	.short	(.L_232 - .L_231)
	.align		4
.L_231:
        /*052c*/ 	.word	index@($_ZN7cutlass13device_kernelIN5flash19enable_sm80_to_sm89INS1_16FlashAttnFwdSm80INS1_25CollectiveMainloopFwdSm80ILi8ELi1ELb0EN4cute5tupleIJNS5_1CILi128EEENS7_ILi48EEENS7_ILi256EEEEEELi256ENS_10bfloat16_tEfNS_4arch4Sm80ELb0ELb1ELb1ELb1ELb0ELb1ELb1ELb1EEENS1_21CollectiveEpilogueFwdINS6_IJS8_SA_S9_EEENS6_IJNS7_ILi1EEESI_SI_EEESC_SE_Li256ELb1ELb1ELb1ELb0EEENS1_36VarlenDynamicPersistentTileSchedulerILi128ELi48ELi256ELi256ELb1ELb1ELb0ELb1ELb0ELb1EEEEEEEEEvNT_6ParamsE$_ZZN5flash25CollectiveMainloopFwdSm80ILi8ELi1ELb0EN4cute5tupleIJNS1_1CILi128EEENS3_ILi48EEENS3_ILi256EEEEEELi256EN7cutlass10bfloat16_tEfNS8_4arch4Sm80ELb0ELb1ELb1ELb1ELb0ELb1ELb1ELb1EE3mmaINS_16FlashAttnFwdSm80ISC_NS_21CollectiveEpilogueFwdINS2_IJS4_S6_S5_EEENS2_IJNS3_ILi1EEESH_SH_EEES9_SB_Li256ELb1ELb1ELb1ELb0EEENS_36VarlenDynamicPersistentTileSchedulerILi128ELi48ELi256ELi256ELb1ELb1ELb0ELb1ELb0ELb1EEEE13SharedStorageENS1_6TensorINS1_11ArrayEngineIfLm128EEENS1_6LayoutINS2_IJNS2_IJNS3_ILi2EEESS_EEESH_NS3_ILi32EEEEEENS2_IJNS2_IJSH_SS_EEENS3_ILi0EEENS3_ILi4EEEEEEEEEENS_7SoftmaxILi2ELi0EEEEEbRKNSC_6ParamsERT0_RT1_iRKNS_16SeqlenInfoQKNewKILb1ELb1EEENS2_IJiiiiEEERT_ENKUlvE_clEv)
        /*0530*/ 	.word	0x00000000


	//----- nvinfo : EIATTR_FRAME_SIZE
	.align		4
.L_232:
        /*0534*/ 	.byte	0x04, 0x11
        /*0536*/ 	.short	(.L_234 - .L_233)
	.align		4
.L_233:
        /*0538*/ 	.word	index@(_ZN7cutlass13device_kernelIN5flash19enable_sm80_to_sm89INS1_16FlashAttnFwdSm80INS1_25CollectiveMainloopFwdSm80ILi8ELi1ELb0EN4cute5tupleIJNS5_1CILi128EEENS7_ILi48EEENS7_ILi256EEEEEELi256ENS_10bfloat16_tEfNS_4arch4Sm80ELb0ELb1ELb1ELb1ELb0ELb1ELb1ELb1EEENS1_21CollectiveEpilogueFwdINS6_IJS8_SA_S9_EEENS6_IJNS7_ILi1EEESI_SI_EEESC_SE_Li256ELb1ELb1ELb1ELb0EEENS1_36VarlenDynamicPersistentTileSchedulerILi128ELi48ELi256ELi256ELb1ELb1ELb0ELb1ELb0ELb1EEEEEEEEEvNT_6ParamsE)
        /*053c*/ 	.word	0x000001c0


	//----- nvinfo : EIATTR_REGCOUNT
	.align		4
.L_234:
        /*0540*/ 	.byte	0x04, 0x2f
        /*0542*/ 	.short	(.L_236 - .L_235)
	.align		4
.L_235:
        /*0544*/ 	.word	index@(_ZN7cutlass13device_kernelIN5flash19enable_sm80_to_sm89INS1_16FlashAttnFwdSm80INS1_25CollectiveMainloopFwdSm80ILi8ELi1ELb0EN4cute5tupleIJNS5_1CILi128EEENS7_ILi64EEENS7_ILi256EEEEEELi256ENS_10bfloat16_tEfNS_4arch4Sm80ELb0ELb1ELb1ELb1ELb0ELb0ELb1ELb1EEENS1_21CollectiveEpilogueFwdINS6_IJS8_SA_S9_EEENS6_IJNS7_ILi1EEESI_SI_EEESC_SE_Li256ELb1ELb1ELb1ELb0EEENS1_36VarlenDynamicPersistentTileSchedulerILi128ELi64ELi256ELi256ELb1ELb1ELb0ELb1ELb0ELb1EEEEEEEEEvNT_6ParamsE)
        /*0548*/ 	.word	0x000000ff


	//----- nvinfo : EIATTR_FRAME_SIZE
	.align		4
.L_236:
        /*054c*/ 	.byte	0x04, 0x11
        /*054e*/ 	.short	(.L_238 - .L_237)
	.align		4
.L_237:
        /*0550*/ 	.word	index@($__internal_37_$__cuda_sm70_votesync_ballot)
        /*0554*/ 	.word	0x00000000


	//----- nvinfo : EIATTR_FRAME_SIZE
	.align		4
.L_238:
        /*0558*/ 	.byte	0x04, 0x11
        /*055a*/ 	.short	(.L_240 - .L_239)
	.align		4
.L_239:
        /*055c*/ 	.word	index@($__internal_36_$__cuda_sm70_shflsync_up_p)
        /*0560*/ 	.word	0x00000000


	//----- nvinfo : EIATTR_FRAME_SIZE
	.align		4
.L_240:
        /*0564*/ 	.byte	0x04, 0x11
        /*0566*/ 	.short	(.L_242 - .L_241)
	.align		4
.L_241:
        /*0568*/ 	.word	index@($__internal_35_$__cuda_sm70_shflsync_idx_p)
        /*056c*/ 	.word	0x00000000


	//----- nvinfo : EIATTR_FRAME_SIZE
	.align		4
.L_242:
        /*0570*/ 	.byte	0x04, 0x11
        /*0572*/ 	.short	(.L_244 - .L_243)
	.align		4
.L_243:
        /*0574*/ 	.word	index@($__internal_34_$__cuda_sm70_shflsync_bfly_p)
        /*0578*/ 	.word	0x00000000


	//----- nvinfo : EIATTR_FRAME_SIZE
	.align		4
.L_244:
        /*057c*/ 	.byte	0x04, 0x11
        /*057e*/ 	.short	(.L_246 - .L_245)
	.align		4
.L_245:
        /*0580*/ 	.word	index@(_ZN7cutlass13device_kernelIN5flash19enable_sm80_to_sm89INS1_16FlashAttnFwdSm80INS1_25CollectiveMainloopFwdSm80ILi8ELi1ELb0EN4cute5tupleIJNS5_1CILi128EEENS7_ILi64EEENS7_ILi256EEEEEELi256ENS_10bfloat16_tEfNS_4arch4Sm80ELb0ELb1ELb1ELb1ELb0ELb0ELb1ELb1EEENS1_21CollectiveEpilogueFwdINS6_IJS8_SA_S9_EEENS6_IJNS7_ILi1EEESI_SI_EEESC_SE_Li256ELb1ELb1ELb1ELb0EEENS1_36VarlenDynamicPersistentTileSchedulerILi128ELi64ELi256ELi256ELb1ELb1ELb0ELb1ELb0ELb1EEEEEEEEEvNT_6ParamsE)
        /*0584*/ 	.word	0x000000b0


	//----- nvinfo : EIATTR_REGCOUNT
	.align		4
.L_246:
        /*0588*/ 	.byte	0x04, 0x2f
        /*058a*/ 	.short	(.L_248 - .L_247)
	.align		4
.L_247:
        /*058c*/ 	.word	index@(_ZN7cutlass13device_kernelIN5flash19enable_sm80_to_sm89INS1_16FlashAttnFwdSm80INS1_25CollectiveMainloopFwdSm80ILi8ELi1ELb0EN4cute5tupleIJNS5_1CILi128EEENS7_ILi64EEENS7_ILi256EEEEEELi256ENS_10bfloat16_tEfNS_4arch4Sm80ELb0ELb1ELb1ELb0ELb0ELb0ELb1ELb1EEENS1_21CollectiveEpilogueFwdINS6_IJS8_SA_S9_EEENS6_IJNS7_ILi1EEESI_SI_EEESC_SE_Li256ELb0ELb1ELb1ELb0EEENS1_19SingleTileSchedulerILb0ELb1ELb1ELi128EEEEEEEEEvNT_6ParamsE)
        /*0590*/ 	.word	0x000000ff


	//----- nvinfo : EIATTR_FRAME_SIZE
	.align		4
.L_248:
        /*0594*/ 	.byte	0x04, 0x11
        /*0596*/ 	.short	(.L_250 - .L_249)
	.align		4
.L_249:
        /*0598*/ 	.word	index@(_ZN7cutlass13device_kernelIN5flash19enable_sm80_to_sm89INS1_16FlashAttnFwdSm80INS1_25CollectiveMainloopFwdSm80ILi8ELi1ELb0EN4cute5tupleIJNS5_1CILi128EEENS7_ILi64EEENS7_ILi256EEEEEELi256ENS_10bfloat16_tEfNS_4arch4Sm80ELb0ELb1ELb1ELb0ELb0ELb0ELb1ELb1EEENS1_21CollectiveEpilogueFwdINS6_IJS8_SA_S9_EEENS6_IJNS7_ILi1EEESI_SI_EEESC_SE_Li256ELb0ELb1ELb1ELb0EEENS1_19SingleTileSchedulerILb0ELb1ELb1ELi128EEEEEEEEEvNT_6ParamsE)
        /*059c*/ 	.word	0x00000058


	//----- nvinfo : EIATTR_REGCOUNT
	.align		4
.L_250:
        /*05a0*/ 	.byte	0x04, 0x2f
        /*05a2*/ 	.short	(.L_252 - .L_251)
	.align		4
.L_251:
        /*05a4*/ 	.word	index@(_ZN7cutlass13device_kernelIN5flash19enable_sm80_to_sm89INS1_16FlashAttnFwdSm80INS1_25CollectiveMainloopFwdSm80ILi8ELi1ELb0EN4cute5tupleIJNS5_1CILi128EEENS7_ILi48EEENS7_ILi256EEEEEELi256ENS_10bfloat16_tEfNS_4arch4Sm80ELb0ELb0ELb1ELb1ELb0ELb1ELb1ELb1EEENS1_21CollectiveEpilogueFwdINS6_IJS8_SA_S9_EEENS6_IJNS7_ILi1EEESI_SI_EEESC_SE_Li256ELb1ELb1ELb1ELb0EEENS1_36VarlenDynamicPersistentTileSchedulerILi128ELi48ELi256ELi256ELb1ELb1ELb0ELb0ELb1ELb1EEEEEEEEEvNT_6ParamsE)
        /*05a8*/ 	.word	0x000000ff


	//----- nvinfo : EIATTR_FRAME_SIZE
	.align		4
.L_252:
        /*05ac*/ 	.byte	0x04, 0x11
        /*05ae*/ 	.short	(.L_254 - .L_253)
	.align		4
.L_253:
        /*05b0*/ 	.word	index@($__internal_33_$__cuda_sm70_votesync_ballot)
        /*05b4*/ 	.word	0x00000000


	//----- nvinfo : EIATTR_FRAME_SIZE
	.align		4
.L_254:
        /*05b8*/ 	.byte	0x04, 0x11
        /*05ba*/ 	.short	(.L_256 - .L_255)
	.align		4
.L_255:
        /*05bc*/ 	.word	index@($__internal_32_$__cuda_sm70_shflsync_up_p)
        /*05c0*/ 	.word	0x00000000


	//----- nvinfo : EIATTR_FRAME_SIZE
	.align		4
.L_256:
        /*05c4*/ 	.byte	0x04, 0x11
        /*05c6*/ 	.short	(.L_258 - .L_257)
	.align		4
.L_257:
        /*05c8*/ 	.word	index@($__internal_31_$__cuda_sm70_shflsync_idx_p)
        /*05cc*/ 	.word	0x00000000


	//----- nvinfo : EIATTR_FRAME_SIZE
	.align		4
.L_258:
        /*05d0*/ 	.byte	0x04, 0x11
        /*05d2*/ 	.short	(.L_260 - .L_259)
	.align		4
.L_259:
        /*05d4*/ 	.word	index@($__internal_30_$__cuda_sm70_shflsync_bfly_p)
        /*05d8*/ 	.word	0x00000000


	//----- nvinfo : EIATTR_FRAME_SIZE
	.align		4
.L_260:
        /*05dc*/ 	.byte	0x04, 0x11
        /*05de*/ 	.short	(.L_262 - .L_261)
	.align		4
.L_261:
        /*05e0*/ 	.word	index@(_ZN7cutlass13device_kernelIN5flash19enable_sm80_to_sm89INS1_16FlashAttnFwdSm80INS1_25CollectiveMainloopFwdSm80ILi8ELi1ELb0EN4cute5tupleIJNS5_1CILi128EEENS7_ILi48EEENS7_ILi256EEEEEELi256ENS_10bfloat16_tEfNS_4arch4Sm80ELb0ELb0ELb1ELb1ELb0ELb1ELb1ELb1EEENS1_21CollectiveEpilogueFwdINS6_IJS8_SA_S9_EEENS6_IJNS7_ILi1EEESI_SI_EEESC_SE_Li256ELb1ELb1ELb1ELb0EEENS1_36VarlenDynamicPersistentTileSchedulerILi128ELi48ELi256ELi256ELb1ELb1ELb0ELb0ELb1ELb1EEEEEEEEEvNT_6ParamsE)
        /*05e4*/ 	.word	0x00000060


	//----- nvinfo : EIATTR_REGCOUNT
	.align		4
.L_262:
        /*05e8*/ 	.byte	0x04, 0x2f
        /*05ea*/ 	.short	(.L_264 - .L_263)
	.align		4
.L_263:
        /*05ec*/ 	.word	index@(_ZN7cutlass13device_kernelIN5flash19enable_sm80_to_sm89INS1_16FlashAttnFwdSm80INS1_25CollectiveMainloopFwdSm80ILi8ELi1ELb0EN4cute5tupleIJNS5_1CILi128EEENS7_ILi64EEENS7_ILi256EEEEEELi256ENS_10bfloat16_tEfNS_4arch4Sm80ELb0ELb0ELb1ELb1ELb0ELb0ELb1ELb1EEENS1_21CollectiveEpilogueFwdINS6_IJS8_SA_S9_EEENS6_IJNS7_ILi1EEESI_SI_EEESC_SE_Li256ELb1ELb1ELb1ELb0EEENS1_36VarlenDynamicPersistentTileSchedulerILi128ELi64ELi256ELi256ELb1ELb1ELb0ELb0ELb1ELb1EEEEEEEEEvNT_6ParamsE)
        /*05f0*/ 	.word	0x000000ff


	//----- nvinfo : EIATTR_FRAME_SIZE
	.align		4
.L_264:
        /*05f4*/ 	.byte	0x04, 0x11
        /*05f6*/ 	.short	(.L_266 - .L_265)
	.align		4
.L_265:
        /*05f8*/ 	.word	index@($__internal_29_$__cuda_sm70_votesync_ballot)
        /*05fc*/ 	.word	0x00000000


	//----- nvinfo : EIATTR_FRAME_SIZE
	.align		4
.L_266:
        /*0600*/ 	.byte	0x04, 0x11
        /*0602*/ 	.short	(.L_268 - .L_267)
	.align		4
.L_267:
        /*0604*/ 	.word	index@($__internal_28_$__cuda_sm70_shflsync_up_p)
        /*0608*/ 	.word	0x00000000


	//----- nvinfo : EIATTR_FRAME_SIZE
	.align		4
.L_268:
        /*060c*/ 	.byte	0x04, 0x11
        /*060e*/ 	.short	(.L_270 - .L_269)
	.align		4
.L_269:
        /*0610*/ 	.word	index@($__internal_27_$__cuda_sm70_shflsync_idx_p)
        /*0614*/ 	.word	0x00000000


	//----- nvinfo : EIATTR_FRAME_SIZE
	.align		4
.L_270:
        /*0618*/ 	.byte	0x04, 0x11
        /*061a*/ 	.short	(.L_272 - .L_271)
	.align		4
.L_271:
        /*061c*/ 	.word	index@($__internal_26_$__cuda_sm70_shflsync_bfly_p)
        /*0620*/ 	.word	0x00000000


	//----- nvinfo : EIATTR_FRAME_SIZE
	.align		4
.L_272:
        /*0624*/ 	.byte	0x04, 0x11
        /*0626*/ 	.short	(.L_274 - .L_273)
	.align		4
.L_273:
        /*0628*/ 	.word	index@(_ZN7cutlass13device_kernelIN5flash19enable_sm80_to_sm89INS1_16FlashAttnFwdSm80INS1_25CollectiveMainloopFwdSm80ILi8ELi1ELb0EN4cute5tupleIJNS5_1CILi128EEENS7_ILi64EEENS7_ILi256EEEEEELi256ENS_10bfloat16_tEfNS_4arch4Sm80ELb0ELb0ELb1ELb1ELb0ELb0ELb1ELb1EEENS1_21CollectiveEpilogueFwdINS6_IJS8_SA_S9_EEENS6_IJNS7_ILi1EEESI_SI_EEESC_SE_Li256ELb1ELb1ELb1ELb0EEENS1_36VarlenDynamicPersistentTileSchedulerILi128ELi64ELi256ELi256ELb1ELb1ELb0ELb0ELb1ELb1EEEEEEEEEvNT_6ParamsE)
        /*062c*/ 	.word	0x000000f0


	//----- nvinfo : EIATTR_REGCOUNT
	.align		4
.L_274:
        /*0630*/ 	.byte	0x04, 0x2f
        /*0632*/ 	.short	(.L_276 - .L_275)
	.align		4
.L_275:
        /*0634*/ 	.word	index@(_ZN7cutlass13device_kernelIN5flash19enable_sm80_to_sm89INS1_16FlashAttnFwdSm80INS1_25CollectiveMainloopFwdSm80ILi8ELi1ELb0EN4cute5tupleIJNS5_1CILi128EEENS7_ILi96EEENS7_ILi256EEEEEELi256ENS_10bfloat16_tEfNS_4arch4Sm80ELb0ELb0ELb1ELb0ELb0ELb0ELb1ELb1EEENS1_21CollectiveEpilogueFwdINS6_IJS8_SA_S9_EEENS6_IJNS7_ILi1EEESI_SI_EEESC_SE_Li256ELb0ELb1ELb1ELb0EEENS1_19SingleTileSchedulerILb0ELb1ELb1ELi128EEEEEEEEEvNT_6ParamsE)
        /*0638*/ 	.word	0x000000ff


	//----- nvinfo : EIATTR_FRAME_SIZE
	.align		4
.L_276:
        /*063c*/ 	.byte	0x04, 0x11
        /*063e*/ 	.short	(.L_278 - .L_277)
	.align		4
.L_277:
        /*0640*/ 	.word	index@(_ZN7cutlass13device_kernelIN5flash19enable_sm80_to_sm89INS1_16FlashAttnFwdSm80INS1_25CollectiveMainloopFwdSm80ILi8ELi1ELb0EN4cute5tupleIJNS5_1CILi128EEENS7_ILi96EEENS7_ILi256EEEEEELi256ENS_10bfloat16_tEfNS_4arch4Sm80ELb0ELb0ELb1ELb0ELb0ELb0ELb1ELb1EEENS1_21CollectiveEpilogueFwdINS6_IJS8_SA_S9_EEENS6_IJNS7_ILi1EEESI_SI_EEESC_SE_Li256ELb0ELb1ELb1ELb0EEENS1_19SingleTileSchedulerILb0ELb1ELb1ELi128EEEEEEEEEvNT_6ParamsE)
        /*0644*/ 	.word	0x00000040


	//----- nvinfo : EIATTR_REGCOUNT
	.align		4
.L_278:
        /*0648*/ 	.byte	0x04, 0x2f
        /*064a*/ 	.short	(.L_280 - .L_279)
	.align		4
.L_279:
        /*064c*/ 	.word	index@(_ZN7cutlass13device_kernelIN5flash19enable_sm80_to_sm89INS1_16FlashAttnFwdSm80INS1_25CollectiveMainloopFwdSm80ILi8ELi1ELb0EN4cute5tupleIJNS5_1CILi128EEENS7_ILi32EEENS7_ILi256EEEEEELi256ENS_10bfloat16_tEfNS_4arch4Sm80ELb1ELb0ELb1ELb1ELb0ELb1ELb1ELb1EEENS1_21CollectiveEpilogueFwdINS6_IJS8_SA_S9_EEENS6_IJNS7_ILi1EEESI_SI_EEESC_SE_Li256ELb1ELb1ELb1ELb0EEENS1_36VarlenDynamicPersistentTileSchedulerILi128ELi32ELi256ELi256ELb1ELb1ELb0ELb1ELb1ELb1EEEEEEEEEvNT_6ParamsE)
        /*0650*/ 	.word	0x000000ff


	//----- nvinfo : EIATTR_FRAME_SIZE
	.align		4
.L_280:
        /*0654*/ 	.byte	0x04, 0x11
        /*0656*/ 	.short	(.L_282 - .L_281)
	.align		4
.L_281:
        /*0658*/ 	.word	index@($__internal_25_$__cuda_sm70_votesync_ballot)
        /*065c*/ 	.word	0x00000000


	//----- nvinfo : EIATTR_FRAME_SIZE
	.align		4
.L_282:
        /*0660*/ 	.byte	0x04, 0x11
        /*0662*/ 	.short	(.L_284 - .L_283)
	.align		4
.L_283:
        /*0664*/ 	.word	index@($__internal_24_$__cuda_sm70_shflsync_up_p)
        /*0668*/ 	.word	0x00000000


	//----- nvinfo : EIATTR_FRAME_SIZE
	.align		4
.L_284:
        /*066c*/ 	.byte	0x04, 0x11
        /*066e*/ 	.short	(.L_286 - .L_285)
	.align		4
.L_285:
        /*0670*/ 	.word	index@($__internal_23_$__cuda_sm70_shflsync_idx_p)
        /*0674*/ 	.word	0x00000000


	//----- nvinfo : EIATTR_FRAME_SIZE
	.align		4
.L_286:
        /*0678*/ 	.byte	0x04, 0x11
        /*067a*/ 	.short	(.L_288 - .L_287)
	.align		4
.L_287:
        /*067c*/ 	.word	index@($__internal_22_$__cuda_sm70_shflsync_bfly_p)
        /*0680*/ 	.word	0x00000000


	//----- nvinfo : EIATTR_FRAME_SIZE
	.align		4
.L_288:
        /*0684*/ 	.byte	0x04, 0x11
        /*0686*/ 	.short	(.L_290 - .L_289)
	.align		4
.L_289:
        /*0688*/ 	.word	index@(_ZN7cutlass13device_kernelIN5flash19enable_sm80_to_sm89INS1_16FlashAttnFwdSm80INS1_25CollectiveMainloopFwdSm80ILi8ELi1ELb0EN4cute5tupleIJNS5_1CILi128EEENS7_ILi32EEENS7_ILi256EEEEEELi256ENS_10bfloat16_tEfNS_4arch4Sm80ELb1ELb0ELb1ELb1ELb0ELb1ELb1ELb1EEENS1_21CollectiveEpilogueFwdINS6_IJS8_SA_S9_EEENS6_IJNS7_ILi1EEESI_SI_EEESC_SE_Li256ELb1ELb1ELb1ELb0EEENS1_36VarlenDynamicPersistentTileSchedulerILi128ELi32ELi256ELi256ELb1ELb1ELb0ELb1ELb1ELb1EEEEEEEEEvNT_6ParamsE)
        /*068c*/ 	.word	0x00000008


	//----- nvinfo : EIATTR_REGCOUNT
	.align		4
.L_290:
        /*0690*/ 	.byte	0x04, 0x2f
        /*0692*/ 	.short	(.L_292 - .L_291)
	.align		4
.L_291:
        /*0694*/ 	.word	index@(_ZN7cutlass13device_kernelIN5flash19enable_sm80_to_sm89INS1_16FlashAttnFwdSm80INS1_25CollectiveMainloopFwdSm80ILi8ELi1ELb1EN4cute5tupleIJNS5_1CILi128EEENS7_ILi48EEENS7_ILi256EEEEEELi256ENS_10bfloat16_tEfNS_4arch4Sm80ELb1ELb0ELb1ELb1ELb0ELb0ELb1ELb1EEENS1_21CollectiveEpilogueFwdINS6_IJS8_SA_S9_EEENS6_IJNS7_ILi1EEESI_SI_EEESC_SE_Li256ELb1ELb1ELb1ELb0EEENS1_36VarlenDynamicPersistentTileSchedulerILi128ELi48ELi256ELi256ELb1ELb1ELb0ELb1ELb1ELb1EEEEEEEEEvNT_6ParamsE)
        /*0698*/ 	.word	0x000000ff


	//----- nvinfo : EIATTR_FRAME_SIZE
	.align		4
.L_292:
        /*069c*/ 	.byte	0x04, 0x11
        /*069e*/ 	.short	(.L_294 - .L_293)
	.align		4
.L_293:
        /*06a0*/ 	.word	index@($__internal_21_$__cuda_sm70_votesync_ballot)
        /*06a4*/ 	.word	0x00000000


	//----- nvinfo : EIATTR_FRAME_SIZE
	.align		4
.L_294:
        /*06a8*/ 	.byte	0x04, 0x11
        /*06aa*/ 	.short	(.L_296 - .L_295)
	.align		4
.L_295:
        /*06ac*/ 	.word	index@($__internal_20_$__cuda_sm70_shflsync_up_p)
        /*06b0*/ 	.word	0x00000000


	//----- nvinfo : EIATTR_FRAME_SIZE
	.align		4
.L_296:
        /*06b4*/ 	.byte	0x04, 0x11
        /*06b6*/ 	.short	(.L_298 - .L_297)
	.align		4
.L_297:
        /*06b8*/ 	.word	index@($__internal_19_$__cuda_sm70_shflsync_idx_p)
        /*06bc*/ 	.word	0x00000000


	//----- nvinfo : EIATTR_FRAME_SIZE
	.align		4
.L_298:
        /*06c0*/ 	.byte	0x04, 0x11
        /*06c2*/ 	.short	(.L_300 - .L_299)
	.align		4
.L_299:
        /*06c4*/ 	.word	index@($__internal_18_$__cuda_sm70_shflsync_bfly_p)
        /*06c8*/ 	.word	0x00000000


	//----- nvinfo : EIATTR_FRAME_SIZE
	.align		4
.L_300:
        /*06cc*/ 	.byte	0x04, 0x11
        /*06ce*/ 	.short	(.L_302 - .L_301)
	.align		4
.L_301:
        /*06d0*/ 	.word	index@(_ZN7cutlass13device_kernelIN5flash19enable_sm80_to_sm89INS1_16FlashAttnFwdSm80INS1_25CollectiveMainloopFwdSm80ILi8ELi1ELb1EN4cute5tupleIJNS5_1CILi128EEENS7_ILi48EEENS7_ILi256EEEEEELi256ENS_10bfloat16_tEfNS_4arch4Sm80ELb1ELb0ELb1ELb1ELb0ELb0ELb1ELb1EEENS1_21CollectiveEpilogueFwdINS6_IJS8_SA_S9_EEENS6_IJNS7_ILi1EEESI_SI_EEESC_SE_Li256ELb1ELb1ELb1ELb0EEENS1_36VarlenDynamicPersistentTileSchedulerILi128ELi48ELi256ELi256ELb1ELb1ELb0ELb1ELb1ELb1EEEEEEEEEvNT_6ParamsE)
        /*06d4*/ 	.word	0x000000e8


	//----- nvinfo : EIATTR_REGCOUNT
	.align		4
.L_302:
        /*06d8*/ 	.byte	0x04, 0x2f
        /*06da*/ 	.short	(.L_304 - .L_303)
	.align		4
.L_303:
        /*06dc*/ 	.word	index@(_ZN7cutlass13device_kernelIN5flash19enable_sm80_to_sm89INS1_16FlashAttnFwdSm80INS1_25CollectiveMainloopFwdSm80ILi8ELi1ELb1EN4cute5tupleIJNS5_1CILi128EEENS7_ILi64EEENS7_ILi256EEEEEELi256ENS_10bfloat16_tEfNS_4arch4Sm80ELb1ELb0ELb1ELb0ELb0ELb0ELb1ELb1EEENS1_21CollectiveEpilogueFwdINS6_IJS8_SA_S9_EEENS6_IJNS7_ILi1EEESI_SI_EEESC_SE_Li256ELb0ELb1ELb1ELb0EEENS1_30DynamicPersistentTileSchedulerILi256ELi256ELb1ELb1ELb0EEEEEEEEEvNT_6ParamsE)
        /*06e0*/ 	.word	0x000000ff


	//----- nvinfo : EIATTR_FRAME_SIZE
	.align		4
.L_304:
        /*06e4*/ 	.byte	0x04, 0x11
        /*06e6*/ 	.short	(.L_306 - .L_305)
	.align		4
.L_305:
        /*06e8*/ 	.word	index@($__internal_17_$__cuda_sm70_shflsync_idx_p)
        /*06ec*/ 	.word	0x00000000


	//----- nvinfo : EIATTR_FRAME_SIZE
	.align		4
.L_306:
        /*06f0*/ 	.byte	0x04, 0x11
        /*06f2*/ 	.short	(.L_308 - .L_307)
	.align		4
.L_307:
        /*06f4*/ 	.word	index@($__internal_16_$__cuda_sm70_shflsync_bfly_p)
        /*06f8*/ 	.word	0x00000000


	//----- nvinfo : EIATTR_FRAME_SIZE
	.align		4
.L_308:
        /*06fc*/ 	.byte	0x04, 0x11
        /*06fe*/ 	.short	(.L_310 - .L_309)
	.align		4
.L_309:
        /*0700*/ 	.word	index@(_ZN7cutlass13device_kernelIN5flash19enable_sm80_to_sm89INS1_16FlashAttnFwdSm80INS1_25CollectiveMainloopFwdSm80ILi8ELi1ELb1EN4cute5tupleIJNS5_1CILi128EEENS7_ILi64EEENS7_ILi256EEEEEELi256ENS_10bfloat16_tEfNS_4arch4Sm80ELb1ELb0ELb1ELb0ELb0ELb0ELb1ELb1EEENS1_21CollectiveEpilogueFwdINS6_IJS8_SA_S9_EEENS6_IJNS7_ILi1EEESI_SI_EEESC_SE_Li256ELb0ELb1ELb1ELb0EEENS1_30DynamicPersistentTileSchedulerILi256ELi256ELb1ELb1ELb0EEEEEEEEEvNT_6ParamsE)
        /*0704*/ 	.word	0x00000150


	//----- nvinfo : EIATTR_REGCOUNT
	.align		4
.L_310:
        /*0708*/ 	.byte	0x04, 0x2f
        /*070a*/ 	.short	(.L_312 - .L_311)
	.align		4
.L_311:
        /*070c*/ 	.word	index@(_ZN7cutlass13device_kernelIN5flash19enable_sm80_to_sm89INS1_16FlashAttnFwdSm80INS1_25CollectiveMainloopFwdSm80ILi8ELi1ELb0EN4cute5tupleIJNS5_1CILi128EEENS7_ILi32EEENS7_ILi256EEEEEELi256ENS_10bfloat16_tEfNS_4arch4Sm80ELb0ELb1ELb1ELb1ELb0ELb1ELb1ELb1EEENS1_21CollectiveEpilogueFwdINS6_IJS8_SA_S9_EEENS6_IJNS7_ILi1EEESI_SI_EEESC_SE_Li256ELb1ELb1ELb1ELb0EEENS1_36VarlenDynamicPersistentTileSchedulerILi128ELi32ELi256ELi256ELb1ELb1ELb0ELb1ELb0ELb1EEEEEEEEEvNT_6ParamsE)
        /*0710*/ 	.word	0x000000ff


	//----- nvinfo : EIATTR_FRAME_SIZE
	.align		4
.L_312:
        /*0714*/ 	.byte	0x04, 0x11
        /*0716*/ 	.short	(.L_314 - .L_313)
	.align		4
.L_313:
        /*0718*/ 	.word	index@($__internal_15_$__cuda_sm70_votesync_ballot)
        /*071c*/ 	.word	0x00000000


	//----- nvinfo : EIATTR_FRAME_SIZE
	.align		4
.L_314:
        /*0720*/ 	.byte	0x04, 0x11
        /*0722*/ 	.short	(.L_316 - .L_315)
	.align		4
.L_315:
        /*0724*/ 	.word	index@($__internal_14_$__cuda_sm70_shflsync_up_p)
        /*0728*/ 	.word	0x00000000


	//----- nvinfo : EIATTR_FRAME_SIZE
	.align		4
.L_316:
        /*072c*/ 	.byte	0x04, 0x11
        /*072e*/ 	.short	(.L_318 - .L_317)
	.align		4
.L_317:
        /*0730*/ 	.word	index@($__internal_13_$__cuda_sm70_shflsync_idx_p)
        /*0734*/ 	.word	0x00000000


	//----- nvinfo : EIATTR_FRAME_SIZE
	.align		4
.L_318:
        /*0738*/ 	.byte	0x04, 0x11
        /*073a*/ 	.short	(.L_320 - .L_319)
	.align		4
.L_319:
        /*073c*/ 	.word	index@($__internal_12_$__cuda_sm70_shflsync_bfly_p)
        /*0740*/ 	.word	0x00000000


	//----- nvinfo : EIATTR_FRAME_SIZE
	.align		4
.L_320:
        /*0744*/ 	.byte	0x04, 0x11
        /*0746*/ 	.short	(.L_322 - .L_321)
	.align		4
.L_321:
        /*0748*/ 	.word	index@(_ZN7cutlass13device_kernelIN5flash19enable_sm80_to_sm89INS1_16FlashAttnFwdSm80INS1_25CollectiveMainloopFwdSm80ILi8ELi1ELb0EN4cute5tupleIJNS5_1CILi128EEENS7_ILi32EEENS7_ILi256EEEEEELi256ENS_10bfloat16_tEfNS_4arch4Sm80ELb0ELb1ELb1ELb1ELb0ELb1ELb1ELb1EEENS1_21CollectiveEpilogueFwdINS6_IJS8_SA_S9_EEENS6_IJNS7_ILi1EEESI_SI_EEESC_SE_Li256ELb1ELb1ELb1ELb0EEENS1_36VarlenDynamicPersistentTileSchedulerILi128ELi32ELi256ELi256ELb1ELb1ELb0ELb1ELb0ELb1EEEEEEEEEvNT_6ParamsE)
        /*074c*/ 	.word	0x00000008


	//----- nvinfo : EIATTR_REGCOUNT
	.align		4
.L_322:
        /*0750*/ 	.byte	0x04, 0x2f
        /*0752*/ 	.short	(.L_324 - .L_323)
	.align		4
.L_323:
        /*0754*/ 	.word	index@(_ZN7cutlass13device_kernelIN5flash19enable_sm80_to_sm89INS1_16FlashAttnFwdSm80INS1_25CollectiveMainloopFwdSm80ILi8ELi1ELb1EN4cute5tupleIJNS5_1CILi128EEENS7_ILi48EEENS7_ILi256EEEEEELi256ENS_10bfloat16_tEfNS_4arch4Sm80ELb0ELb1ELb1ELb1ELb0ELb0ELb1ELb1EEENS1_21CollectiveEpilogueFwdINS6_IJS8_SA_S9_EEENS6_IJNS7_ILi1EEESI_SI_EEESC_SE_Li256ELb1ELb1ELb1ELb0EEENS1_36VarlenDynamicPersistentTileSchedulerILi128ELi48ELi256ELi256ELb1ELb1ELb0ELb1ELb0ELb1EEEEEEEEEvNT_6ParamsE)
        /*0758*/ 	.word	0x000000ff


	//----- nvinfo : EIATTR_FRAME_SIZE
	.align		4
.L_324:
        /*075c*/ 	.byte	0x04, 0x11
        /*075e*/ 	.short	(.L_326 - .L_325)
	.align		4
.L_325:
        /*0760*/ 	.word	index@($__internal_11_$__cuda_sm70_votesync_ballot)
        /*0764*/ 	.word	0x00000000


	//----- nvinfo : EIATTR_FRAME_SIZE
	.align		4
.L_326:
        /*0768*/ 	.byte	0x04, 0x11
        /*076a*/ 	.short	(.L_328 - .L_327)
	.align		4
.L_327:
        /*076c*/ 	.word	index@($__internal_10_$__cuda_sm70_shflsync_up_p)
        /*0770*/ 	.word	0x00000000


	//----- nvinfo : EIATTR_FRAME_SIZE
	.align		4
.L_328:
        /*0774*/ 	.byte	0x04, 0x11
        /*0776*/ 	.short	(.L_330 - .L_329)
	.align		4
.L_329:
        /*0778*/ 	.word	index@($__internal_9_$__cuda_sm70_shflsync_idx_p)
        /*077c*/ 	.word	0x00000000


	//----- nvinfo : EIATTR_FRAME_SIZE
	.align		4
.L_330:
        /*0780*/ 	.byte	0x04, 0x11
        /*0782*/ 	.short	(.L_332 - .L_331)
	.align		4
.L_331:
        /*0784*/ 	.word	index@($__internal_8_$__cuda_sm70_shflsync_bfly_p)
        /*0788*/ 	.word	0x00000000


	//----- nvinfo : EIATTR_FRAME_SIZE
	.align		4
.L_332:
        /*078c*/ 	.byte	0x04, 0x11
        /*078e*/ 	.short	(.L_334 - .L_333)
	.align		4
.L_333:
        /*0790*/ 	.word	index@(_ZN7cutlass13device_kernelIN5flash19enable_sm80_to_sm89INS1_16FlashAttnFwdSm80INS1_25CollectiveMainloopFwdSm80ILi8ELi1ELb1EN4cute5tupleIJNS5_1CILi128EEENS7_ILi48EEENS7_ILi256EEEEEELi256ENS_10bfloat16_tEfNS_4arch4Sm80ELb0ELb1ELb1ELb1ELb0ELb0ELb1ELb1EEENS1_21CollectiveEpilogueFwdINS6_IJS8_SA_S9_EEENS6_IJNS7_ILi1EEESI_SI_EEESC_SE_Li256ELb1ELb1ELb1ELb0EEENS1_36VarlenDynamicPersistentTileSchedulerILi128ELi48ELi256ELi256ELb1ELb1ELb0ELb1ELb0ELb1EEEEEEEEEvNT_6ParamsE)
        /*0794*/ 	.word	0x000000b0


	//----- nvinfo : EIATTR_REGCOUNT
	.align		4
.L_334:
        /*0798*/ 	.byte	0x04, 0x2f
        /*079a*/ 	.short	(.L_336 - .L_335)
	.align		4
.L_335:
        /*079c*/ 	.word	index@(_ZN7cutlass13device_kernelIN5flash19enable_sm80_to_sm89INS1_16FlashAttnFwdSm80INS1_25CollectiveMainloopFwdSm80ILi8ELi1ELb1EN4cute5tupleIJNS5_1CILi128EEENS7_ILi48EEENS7_ILi256EEEEEELi256ENS_10bfloat16_tEfNS_4arch4Sm80ELb0ELb1ELb1ELb0ELb0ELb0ELb1ELb1EEENS1_21CollectiveEpilogueFwdINS6_IJS8_SA_S9_EEENS6_IJNS7_ILi1EEESI_SI_EEESC_SE_Li256ELb0ELb1ELb1ELb0EEENS1_19SingleTileSchedulerILb0ELb1ELb1ELi128EEEEEEEEEvNT_6ParamsE)
        /*07a0*/ 	.word	0x000000ff


	//----- nvinfo : EIATTR_FRAME_SIZE
	.align		4
.L_336:
        /*07a4*/ 	.byte	0x04, 0x11
        /*07a6*/ 	.short	(.L_338 - .L_337)
	.align		4
.L_337:
        /*07a8*/ 	.word	index@(_ZN7cutlass13device_kernelIN5flash19enable_sm80_to_sm89INS1_16FlashAttnFwdSm80INS1_25CollectiveMainloopFwdSm80ILi8ELi1ELb1EN4cute5tupleIJNS5_1CILi128EEENS7_ILi48EEENS7_ILi256EEEEEELi256ENS_10bfloat16_tEfNS_4arch4Sm80ELb0ELb1ELb1ELb0ELb0ELb0ELb1ELb1EEENS1_21CollectiveEpilogueFwdINS6_IJS8_SA_S9_EEENS6_IJNS7_ILi1EEESI_SI_EEESC_SE_Li256ELb0ELb1ELb1ELb0EEENS1_19SingleTileSchedulerILb0ELb1ELb1ELi128EEEEEEEEEvNT_6ParamsE)
        /*07ac*/ 	.word	0x000000a0


	//----- nvinfo : EIATTR_REGCOUNT
	.align		4
.L_338:
        /*07b0*/ 	.byte	0x04, 0x2f
        /*07b2*/ 	.short	(.L_340 - .L_339)
	.align		4
.L_339:
        /*07b4*/ 	.word	index@(_ZN7cutlass13device_kernelIN5flash19enable_sm80_to_sm89INS1_16FlashAttnFwdSm80INS1_25CollectiveMainloopFwdSm80ILi8ELi1ELb0EN4cute5tupleIJNS5_1CILi128EEENS7_ILi32EEENS7_ILi256EEEEEELi256ENS_10bfloat16_tEfNS_4arch4Sm80ELb0ELb0ELb1ELb1ELb0ELb1ELb1ELb1EEENS1_21CollectiveEpilogueFwdINS6_IJS8_SA_S9_EEENS6_IJNS7_ILi1EEESI_SI_EEESC_SE_Li256ELb1ELb1ELb1ELb0EEENS1_36VarlenDynamicPersistentTileSchedulerILi128ELi32ELi256ELi256ELb1ELb1ELb0ELb0ELb1ELb1EEEEEEEEEvNT_6ParamsE)
        /*07b8*/ 	.word	0x000000ff


	//----- nvinfo : EIATTR_FRAME_SIZE
	.align		4
.L_340:
        /*07bc*/ 	.byte	0x04, 0x11
        /*07be*/ 	.short	(.L_342 - .L_341)
	.align		4
.L_341:
        /*07c0*/ 	.word	index@($__internal_7_$__cuda_sm70_votesync_ballot)
        /*07c4*/ 	.word	0x00000000


	//----- nvinfo : EIATTR_FRAME_SIZE
	.align		4
.L_342:
        /*07c8*/ 	.byte	0x04, 0x11
        /*07ca*/ 	.short	(.L_344 - .L_343)
	.align		4
.L_343:
        /*07cc*/ 	.word	index@($__internal_6_$__cuda_sm70_shflsync_up_p)
        /*07d0*/ 	.word	0x00000000


	//----- nvinfo : EIATTR_FRAME_SIZE
	.align		4
.L_344:
        /*07d4*/ 	.byte	0x04, 0x11
        /*07d6*/ 	.short	(.L_346 - .L_345)
	.align		4
.L_345:
        /*07d8*/ 	.word	index@($__internal_5_$__cuda_sm70_shflsync_idx_p)
        /*07dc*/ 	.word	0x00000000


	//----- nvinfo : EIATTR_FRAME_SIZE
	.align		4
.L_346:
        /*07e0*/ 	.byte	0x04, 0x11
        /*07e2*/ 	.short	(.L_348 - .L_347)
	.align		4
.L_347:
        /*07e4*/ 	.word	index@($__internal_4_$__cuda_sm70_shflsync_bfly_p)
        /*07e8*/ 	.word	0x00000000


	//----- nvinfo : EIATTR_FRAME_SIZE
	.align		4
.L_348:
        /*07ec*/ 	.byte	0x04, 0x11
        /*07ee*/ 	.short	(.L_350 - .L_349)
	.align		4
.L_349:
        /*07f0*/ 	.word	index@(_ZN7cutlass13device_kernelIN5flash19enable_sm80_to_sm89INS1_16FlashAttnFwdSm80INS1_25CollectiveMainloopFwdSm80ILi8ELi1ELb0EN4cute5tupleIJNS5_1CILi128EEENS7_ILi32EEENS7_ILi256EEEEEELi256ENS_10bfloat16_tEfNS_4arch4Sm80ELb0ELb0ELb1ELb1ELb0ELb1ELb1ELb1EEENS1_21CollectiveEpilogueFwdINS6_IJS8_SA_S9_EEENS6_IJNS7_ILi1EEESI_SI_EEESC_SE_Li256ELb1ELb1ELb1ELb0EEENS1_36VarlenDynamicPersistentTileSchedulerILi128ELi32ELi256ELi256ELb1ELb1ELb0ELb0ELb1ELb1EEEEEEEEEvNT_6ParamsE)
        /*07f4*/ 	.word	0x00000010


	//----- nvinfo : EIATTR_REGCOUNT
	.align		4
.L_350:
        /*07f8*/ 	.byte	0x04, 0x2f
        /*07fa*/ 	.short	(.L_352 - .L_351)
	.align		4
.L_351:
        /*07fc*/ 	.word	index@(_ZN7cutlass13device_kernelIN5flash19enable_sm80_to_sm89INS1_16FlashAttnFwdSm80INS1_25CollectiveMainloopFwdSm80ILi8ELi1ELb1EN4cute5tupleIJNS5_1CILi128EEENS7_ILi48EEENS7_ILi256EEEEEELi256ENS_10bfloat16_tEfNS_4arch4Sm80ELb0ELb0ELb1ELb1ELb0ELb0ELb1ELb1EEENS1_21CollectiveEpilogueFwdINS6_IJS8_SA_S9_EEENS6_IJNS7_ILi1EEESI_SI_EEESC_SE_Li256ELb1ELb1ELb1ELb0EEENS1_36VarlenDynamicPersistentTileSchedulerILi128ELi48ELi256ELi256ELb1ELb1ELb0ELb0ELb1ELb1EEEEEEEEEvNT_6ParamsE)
        /*0800*/ 	.word	0x000000ff


	//----- nvinfo : EIATTR_FRAME_SIZE
	.align		4
.L_352:
        /*0804*/ 	.byte	0x04, 0x11
        /*0806*/ 	.short	(.L_354 - .L_353)
	.align		4
.L_353:
        /*0808*/ 	.word	index@($__internal_3_$__cuda_sm70_votesync_ballot)
        /*080c*/ 	.word	0x00000000


	//----- nvinfo : EIATTR_FRAME_SIZE
	.align		4
.L_354:
        /*0810*/ 	.byte	0x04, 0x11
        /*0812*/ 	.short	(.L_356 - .L_355)
	.align		4
.L_355:
        /*0814*/ 	.word	index@($__internal_2_$__cuda_sm70_shflsync_up_p)
        /*0818*/ 	.word	0x00000000


	//----- nvinfo : EIATTR_FRAME_SIZE
	.align		4
.L_356:
        /*081c*/ 	.byte	0x04, 0x11
        /*081e*/ 	.short	(.L_358 - .L_357)
	.align		4
.L_357:
        /*0820*/ 	.word	index@($__internal_1_$__cuda_sm70_shflsync_idx_p)
        /*0824*/ 	.word	0x00000000


	//----- nvinfo : EIATTR_FRAME_SIZE
	.align		4
.L_358:
        /*0828*/ 	.byte	0x04, 0x11
        /*082a*/ 	.short	(.L_360 - .L_359)
	.align		4
.L_359:
        /*082c*/ 	.word	index@($__internal_0_$__cuda_sm70_shflsync_bfly_p)
        /*0830*/ 	.word	0x00000000


	//----- nvinfo : EIATTR_FRAME_SIZE
	.align		4
.L_360:
        /*0834*/ 	.byte	0x04, 0x11
        /*0836*/ 	.short	(.L_362 - .L_361)
	.align		4
.L_361:
        /*0838*/ 	.word	index@(_ZN7cutlass13device_kernelIN5flash19enable_sm80_to_sm89INS1_16FlashAttnFwdSm80INS1_25CollectiveMainloopFwdSm80ILi8ELi1ELb1EN4cute5tupleIJNS5_1CILi128EEENS7_ILi48EEENS7_ILi256EEEEEELi256ENS_10bfloat16_tEfNS_4arch4Sm80ELb0ELb0ELb1ELb1ELb0ELb0ELb1ELb1EEENS1_21CollectiveEpilogueFwdINS6_IJS8_SA_S9_EEENS6_IJNS7_ILi1EEESI_SI_EEESC_SE_Li256ELb1ELb1ELb1ELb0EEENS1_36VarlenDynamicPersistentTileSchedulerILi128ELi48ELi256ELi256ELb1ELb1ELb0ELb0ELb1ELb1EEEEEEEEEvNT_6ParamsE)
        /*083c*/ 	.word	0x000000c0


	//----- nvinfo : EIATTR_REGCOUNT
	.align		4
.L_362:
        /*0840*/ 	.byte	0x04, 0x2f
        /*0842*/ 	.short	(.L_364 - .L_363)
	.align		4
.L_363:
        /*0844*/ 	.word	index@(_ZN7cutlass13device_kernelIN5flash19enable_sm80_to_sm89INS1_16FlashAttnFwdSm80INS1_25CollectiveMainloopFwdSm80ILi8ELi1ELb1EN4cute5tupleIJNS5_1CILi128EEENS7_ILi64EEENS7_ILi256EEEEEELi256ENS_10bfloat16_tEfNS_4arch4Sm80ELb0ELb0ELb1ELb0ELb0ELb0ELb1ELb1EEENS1_21CollectiveEpilogueFwdINS6_IJS8_SA_S9_EEENS6_IJNS7_ILi1EEESI_SI_EEESC_SE_Li256ELb0ELb1ELb1ELb0EEENS1_19SingleTileSchedulerILb0ELb1ELb1ELi128EEEEEEEEEvNT_6ParamsE)
        /*0848*/ 	.word	0x000000ff


	//----- nvinfo : EIATTR_FRAME_SIZE
	.align		4
.L_364:
        /*084c*/ 	.byte	0x04, 0x11
        /*084e*/ 	.short	(.L_366 - .L_365)
	.align		4
.L_365:
        /*0850*/ 	.word	index@(_ZN7cutlass13device_kernelIN5flash19enable_sm80_to_sm89INS1_16FlashAttnFwdSm80INS1_25CollectiveMainloopFwdSm80ILi8ELi1ELb1EN4cute5tupleIJNS5_1CILi128EEENS7_ILi64EEENS7_ILi256EEEEEELi256ENS_10bfloat16_tEfNS_4arch4Sm80ELb0ELb0ELb1ELb0ELb0ELb0ELb1ELb1EEENS1_21CollectiveEpilogueFwdINS6_IJS8_SA_S9_EEENS6_IJNS7_ILi1EEESI_SI_EEESC_SE_Li256ELb0ELb1ELb1ELb0EEENS1_19SingleTileSchedulerILb0ELb1ELb1ELi128EEEEEEEEEvNT_6ParamsE)
        /*0854*/ 	.word	0x000000d0


	//----- nvinfo : EIATTR_MIN_STACK_SIZE
	.align		4
.L_366:
        /*0858*/ 	.byte	0x04, 0x12
        /*085a*/ 	.short	(.L_368 - .L_367)
	.align		4
.L_367:
        /*085c*/ 	.word	index@(_ZN7cutlass13device_kernelIN5flash19enable_sm80_to_sm89INS1_16FlashAttnFwdSm80INS1_25CollectiveMainloopFwdSm80ILi8ELi1ELb1EN4cute5tupleIJNS5_1CILi128EEENS7_ILi64EEENS7_ILi256EEEEEELi256ENS_10bfloat16_tEfNS_4arch4Sm80ELb0ELb0ELb1ELb0ELb0ELb0ELb1ELb1EEENS1_21CollectiveEpilogueFwdINS6_IJS8_SA_S9_EEENS6_IJNS7_ILi1EEESI_SI_EEESC_SE_Li256ELb0ELb1ELb1ELb0EEENS1_19SingleTileSchedulerILb0ELb1ELb1ELi128EEEEEEEEEvNT_6ParamsE)
        /*0860*/ 	.word	0x000000d0


	//----- nvinfo : EIATTR_MIN_STACK_SIZE
	.align		4
.L_368:
        /*0864*/ 	.byte	0x04, 0x12
        /*0866*/ 	.short	(.L_370 - .L_369)
	.align		4
.L_369:
        /*0868*/ 	.word	index@(_ZN7cutlass13device_kernelIN5flash19enable_sm80_to_sm89INS1_16FlashAttnFwdSm80INS1_25CollectiveMainloopFwdSm80ILi8ELi1ELb1EN4cute5tupleIJNS5_1CILi128EEENS7_ILi48EEENS7_ILi256EEEEEELi256ENS_10bfloat16_tEfNS_4arch4Sm80ELb0ELb0ELb1ELb1ELb0ELb0ELb1ELb1EEENS1_21CollectiveEpilogueFwdINS6_IJS8_SA_S9_EEENS6_IJNS7_ILi1EEESI_SI_EEESC_SE_Li256ELb1ELb1ELb1ELb0EEENS1_36VarlenDynamicPersistentTileSchedulerILi128ELi48ELi256ELi256ELb1ELb1ELb0ELb0ELb1ELb1EEEEEEEEEvNT_6ParamsE)
        /*086c*/ 	.word	0x000000c0


	//----- nvinfo : EIATTR_MIN_STACK_SIZE
	.align		4
.L_370:
        /*0870*/ 	.byte	0x04, 0x12
        /*0872*/ 	.short	(.L_372 - .L_371)
	.align		4
.L_371:
        /*0874*/ 	.word	index@(_ZN7cutlass13device_kernelIN5flash19enable_sm80_to_sm89INS1_16FlashAttnFwdSm80INS1_25CollectiveMainloopFwdSm80ILi8ELi1ELb0EN4cute5tupleIJNS5_1CILi128EEENS7_ILi32EEENS7_ILi256EEEEEELi256ENS_10bfloat16_tEfNS_4arch4Sm80ELb0ELb0ELb1ELb1ELb0ELb1ELb1ELb1EEENS1_21CollectiveEpilogueFwdINS6_IJS8_SA_S9_EEENS6_IJNS7_ILi1EEESI_SI_EEESC_SE_Li256ELb1ELb1ELb1ELb0EEENS1_36VarlenDynamicPersistentTileSchedulerILi128ELi32ELi256ELi256ELb1ELb1ELb0ELb0ELb1ELb1EEEEEEEEEvNT_6ParamsE)
        /*0878*/ 	.word	0x00000010


	//----- nvinfo : EIATTR_MIN_STACK_SIZE
	.align		4
.L_372:
        /*087c*/ 	.byte	0x04, 0x12
        /*087e*/ 	.short	(.L_374 - .L_373)
	.align		4
.L_373:
        /*0880*/ 	.word	index@(_ZN7cutlass13device_kernelIN5flash19enable_sm80_to_sm89INS1_16FlashAttnFwdSm80INS1_25CollectiveMainloopFwdSm80ILi8ELi1ELb1EN4cute5tupleIJNS5_1CILi128EEENS7_ILi48EEENS7_ILi256EEEEEELi256ENS_10bfloat16_tEfNS_4arch4Sm80ELb0ELb1ELb1ELb0ELb0ELb0ELb1ELb1EEENS1_21CollectiveEpilogueFwdINS6_IJS8_SA_S9_EEENS6_IJNS7_ILi1EEESI_SI_EEESC_SE_Li256ELb0ELb1ELb1ELb0EEENS1_19SingleTileSchedulerILb0ELb1ELb1ELi128EEEEEEEEEvNT_6ParamsE)
        /*0884*/ 	.word	0x000000a0


	//----- nvinfo : EIATTR_MIN_STACK_SIZE
	.align		4
.L_374:
        /*0888*/ 	.byte	0x04, 0x12
        /*088a*/ 	.short	(.L_376 - .L_375)
	.align		4
.L_375:
        /*088c*/ 	.word	index@(_ZN7cutlass13device_kernelIN5flash19enable_sm80_to_sm89INS1_16FlashAttnFwdSm80INS1_25CollectiveMainloopFwdSm80ILi8ELi1ELb1EN4cute5tupleIJNS5_1CILi128EEENS7_ILi48EEENS7_ILi256EEEEEELi256ENS_10bfloat16_tEfNS_4arch4Sm80ELb0ELb1ELb1ELb1ELb0ELb0ELb1ELb1EEENS1_21CollectiveEpilogueFwdINS6_IJS8_SA_S9_EEENS6_IJNS7_ILi1EEESI_SI_EEESC_SE_Li256ELb1ELb1ELb1ELb0EEENS1_36VarlenDynamicPersistentTileSchedulerILi128ELi48ELi256ELi256ELb1ELb1ELb0ELb1ELb0ELb1EEEEEEEEEvNT_6ParamsE)
        /*0890*/ 	.word	0x000000b0


	//----- nvinfo : EIATTR_MIN_STACK_SIZE
	.align		4
.L_376:
        /*0894*/ 	.byte	0x04, 0x12
        /*0896*/ 	.short	(.L_378 - .L_377)
	.align		4
.L_377:
        /*0898*/ 	.word	index@(_ZN7cutlass13device_kernelIN5flash19enable_sm80_to_sm89INS1_16FlashAttnFwdSm80INS1_25CollectiveMainloopFwdSm80ILi8ELi1ELb0EN4cute5tupleIJNS5_1CILi128EEENS7_ILi32EEENS7_ILi256EEEEEELi256ENS_10bfloat16_tEfNS_4arch4Sm80ELb0ELb1ELb1ELb1ELb0ELb1ELb1ELb1EEENS1_21CollectiveEpilogueFwdINS6_IJS8_SA_S9_EEENS6_IJNS7_ILi1EEESI_SI_EEESC_SE_Li256ELb1ELb1ELb1ELb0EEENS1_36VarlenDynamicPersistentTileSchedulerILi128ELi32ELi256ELi256ELb1ELb1ELb0ELb1ELb0ELb1EEEEEEEEEvNT_6ParamsE)
        /*089c*/ 	.word	0x00000008


	//----- nvinfo : EIATTR_MIN_STACK_SIZE
	.align		4
.L_378:
        /*08a0*/ 	.byte	0x04, 0x12
        /*08a2*/ 	.short	(.L_380 - .L_379)
	.align		4
.L_379:
        /*08a4*/ 	.word	index@(_ZN7cutlass13device_kernelIN5flash19enable_sm80_to_sm89INS1_16FlashAttnFwdSm80INS1_25CollectiveMainloopFwdSm80ILi8ELi1ELb1EN4cute5tupleIJNS5_1CILi128EEENS7_ILi64EEENS7_ILi256EEEEEELi256ENS_10bfloat16_tEfNS_4arch4Sm80ELb1ELb0ELb1ELb0ELb0ELb0ELb1ELb1EEENS1_21CollectiveEpilogueFwdINS6_IJS8_SA_S9_EEENS6_IJNS7_ILi1EEESI_SI_EEESC_SE_Li256ELb0ELb1ELb1ELb0EEENS1_30DynamicPersistentTileSchedulerILi256ELi256ELb1ELb1ELb0EEEEEEEEEvNT_6ParamsE)
        /*08a8*/ 	.word	0x00000150


	//----- nvinfo : EIATTR_MIN_STACK_SIZE
	.align		4
.L_380:
        /*08ac*/ 	.byte	0x04, 0x12
        /*08ae*/ 	.short	(.L_382 - .L_381)
	.align		4
.L_381:
        /*08b0*/ 	.word	index@(_ZN7cutlass13device_kernelIN5flash19enable_sm80_to_sm89INS1_16FlashAttnFwdSm80INS1_25CollectiveMainloopFwdSm80ILi8ELi1ELb1EN4cute5tupleIJNS5_1CILi128EEENS7_ILi48EEENS7_ILi256EEEEEELi256ENS_10bfloat16_tEfNS_4arch4Sm80ELb1ELb0ELb1ELb1ELb0ELb0ELb1ELb1EEENS1_21CollectiveEpilogueFwdINS6_IJS8_SA_S9_EEENS6_IJNS7_ILi1EEESI_SI_EEESC_SE_Li256ELb1ELb1ELb1ELb0EEENS1_36VarlenDynamicPersistentTileSchedulerILi128ELi48ELi256ELi256ELb1ELb1ELb0ELb1ELb1ELb1EEEEEEEEEvNT_6ParamsE)
        /*08b4*/ 	.word	0x000000e8


	//----- nvinfo : EIATTR_MIN_STACK_SIZE
	.align		4
.L_382:
        /*08b8*/ 	.byte	0x04, 0x12
        /*08ba*/ 	.short	(.L_384 - .L_383)
	.align		4
.L_383:
        /*08bc*/ 	.word	index@(_ZN7cutlass13device_kernelIN5flash19enable_sm80_to_sm89INS1_16FlashAttnFwdSm80INS1_25CollectiveMainloopFwdSm80ILi8ELi1ELb0EN4cute5tupleIJNS5_1CILi128EEENS7_ILi32EEENS7_ILi256EEEEEELi256ENS_10bfloat16_tEfNS_4arch4Sm80ELb1ELb0ELb1ELb1ELb0ELb1ELb1ELb1EEENS1_21CollectiveEpilogueFwdINS6_IJS8_SA_S9_EEENS6_IJNS7_ILi1EEESI_SI_EEESC_SE_Li256ELb1ELb1ELb1ELb0EEENS1_36VarlenDynamicPersistentTileSchedulerILi128ELi32ELi256ELi256ELb1ELb1ELb0ELb1ELb1ELb1EEEEEEEEEvNT_6ParamsE)
        /*08c0*/ 	.word	0x00000008


	//----- nvinfo : EIATTR_MIN_STACK_SIZE
	.align		4
.L_384:
        /*08c4*/ 	.byte	0x04, 0x12
        /*08c6*/ 	.short	(.L_386 - .L_385)
	.align		4
.L_385:
        /*08c8*/ 	.word	index@(_ZN7cutlass13device_kernelIN5flash19enable_sm80_to_sm89INS1_16FlashAttnFwdSm80INS1_25CollectiveMainloopFwdSm80ILi8ELi1ELb0EN4cute5tupleIJNS5_1CILi128EEENS7_ILi96EEENS7_ILi256EEEEEELi256ENS_10bfloat16_tEfNS_4arch4Sm80ELb0ELb0ELb1ELb0ELb0ELb0ELb1ELb1EEENS1_21CollectiveEpilogueFwdINS6_IJS8_SA_S9_EEENS6_IJNS7_ILi1EEESI_SI_EEESC_SE_Li256ELb0ELb1ELb1ELb0EEENS1_19SingleTileSchedulerILb0ELb1ELb1ELi128EEEEEEEEEvNT_6ParamsE)
        /*08cc*/ 	.word	0x00000040


	//----- nvinfo : EIATTR_MIN_STACK_SIZE
	.align		4
.L_386:
        /*08d0*/ 	.byte	0x04, 0x12
        /*08d2*/ 	.short	(.L_388 - .L_387)
	.align		4
.L_387:
        /*08d4*/ 	.word	index@(_ZN7cutlass13device_kernelIN5flash19enable_sm80_to_sm89INS1_16FlashAttnFwdSm80INS1_25CollectiveMainloopFwdSm80ILi8ELi1ELb0EN4cute5tupleIJNS5_1CILi128EEENS7_ILi64EEENS7_ILi256EEEEEELi256ENS_10bfloat16_tEfNS_4arch4Sm80ELb0ELb0ELb1ELb1ELb0ELb0ELb1ELb1EEENS1_21CollectiveEpilogueFwdINS6_IJS8_SA_S9_EEENS6_IJNS7_ILi1EEESI_SI_EEESC_SE_Li256ELb1ELb1ELb1ELb0EEENS1_36VarlenDynamicPersistentTileSchedulerILi128ELi64ELi256ELi256ELb1ELb1ELb0ELb0ELb1ELb1EEEEEEEEEvNT_6ParamsE)
        /*08d8*/ 	.word	0x000000f0


	//----- nvinfo : EIATTR_MIN_STACK_SIZE
	.align		4
.L_388:
        /*08dc*/ 	.byte	0x04, 0x12
        /*08de*/ 	.short	(.L_390 - .L_389)
	.align		4
.L_389:
        /*08e0*/ 	.word	index@(_ZN7cutlass13device_kernelIN5flash19enable_sm80_to_sm89INS1_16FlashAttnFwdSm80INS1_25CollectiveMainloopFwdSm80ILi8ELi1ELb0EN4cute5tupleIJNS5_1CILi128EEENS7_ILi48EEENS7_ILi256EEEEEELi256ENS_10bfloat16_tEfNS_4arch4Sm80ELb0ELb0ELb1ELb1ELb0ELb1ELb1ELb1EEENS1_21CollectiveEpilogueFwdINS6_IJS8_SA_S9_EEENS6_IJNS7_ILi1EEESI_SI_EEESC_SE_Li256ELb1ELb1ELb1ELb0EEENS1_36VarlenDynamicPersistentTileSchedulerILi128ELi48ELi256ELi256ELb1ELb1ELb0ELb0ELb1ELb1EEEEEEEEEvNT_6ParamsE)
        /*08e4*/ 	.word	0x00000060


	//----- nvinfo : EIATTR_MIN_STACK_SIZE
	.align		4
.L_390:
        /*08e8*/ 	.byte	0x04, 0x12
        /*08ea*/ 	.short	(.L_392 - .L_391)
	.align		4
.L_391:
        /*08ec*/ 	.word	index@(_ZN7cutlass13device_kernelIN5flash19enable_sm80_to_sm89INS1_16FlashAttnFwdSm80INS1_25CollectiveMainloopFwdSm80ILi8ELi1ELb0EN4cute5tupleIJNS5_1CILi128EEENS7_ILi64EEENS7_ILi256EEEEEELi256ENS_10bfloat16_tEfNS_4arch4Sm80ELb0ELb1ELb1ELb0ELb0ELb0ELb1ELb1EEENS1_21CollectiveEpilogueFwdINS6_IJS8_SA_S9_EEENS6_IJNS7_ILi1EEESI_SI_EEESC_SE_Li256ELb0ELb1ELb1ELb0EEENS1_19SingleTileSchedulerILb0ELb1ELb1ELi128EEEEEEEEEvNT_6ParamsE)
        /*08f0*/ 	.word	0x00000058


	//----- nvinfo : EIATTR_MIN_STACK_SIZE
	.align		4
.L_392:
        /*08f4*/ 	.byte	0x04, 0x12
        /*08f6*/ 	.short	(.L_394 - .L_393)
	.align		4
.L_393:
        /*08f8*/ 	.word	index@(_ZN7cutlass13device_kernelIN5flash19enable_sm80_to_sm89INS1_16FlashAttnFwdSm80INS1_25CollectiveMainloopFwdSm80ILi8ELi1ELb0EN4cute5tupleIJNS5_1CILi128EEENS7_ILi64EEENS7_ILi256EEEEEELi256ENS_10bfloat16_tEfNS_4arch4Sm80ELb0ELb1ELb1ELb1ELb0ELb0ELb1ELb1EEENS1_21CollectiveEpilogueFwdINS6_IJS8_SA_S9_EEENS6_IJNS7_ILi1EEESI_SI_EEESC_SE_Li256ELb1ELb1ELb1ELb0EEENS1_36VarlenDynamicPersistentTileSchedulerILi128ELi64ELi256ELi256ELb1ELb1ELb0ELb1ELb0ELb1EEEEEEEEEvNT_6ParamsE)
        /*08fc*/ 	.word	0x000000b0


	//----- nvinfo : EIATTR_MIN_STACK_SIZE
	.align		4
.L_394:
        /*0900*/ 	.byte	0x04, 0x12
        /*0902*/ 	.short	(.L_396 - .L_395)
	.align		4
.L_395:
        /*0904*/ 	.word	index@(_ZN7cutlass13device_kernelIN5flash19enable_sm80_to_sm89INS1_16FlashAttnFwdSm80INS1_25CollectiveMainloopFwdSm80ILi8ELi1ELb0EN4cute5tupleIJNS5_1CILi128EEENS7_ILi48EEENS7_ILi256EEEEEELi256ENS_10bfloat16_tEfNS_4arch4Sm80ELb0ELb1ELb1ELb1ELb0ELb1ELb1ELb1EEENS1_21CollectiveEpilogueFwdINS6_IJS8_SA_S9_EEENS6_IJNS7_ILi1EEESI_SI_EEESC_SE_Li256ELb1ELb1ELb1ELb0EEENS1_36VarlenDynamicPersistentTileSchedulerILi128ELi48ELi256ELi256ELb1ELb1ELb0ELb1ELb0ELb1EEEEEEEEEvNT_6ParamsE)
        /*0908*/ 	.word	0x000001c0


	//----- nvinfo : EIATTR_MIN_STACK_SIZE
	.align		4
.L_396:
        /*090c*/ 	.byte	0x04, 0x12
        /*090e*/ 	.short	(.L_398 - .L_397)
	.align		4
.L_397:
        /*0910*/ 	.word	index@(_ZN7cutlass13device_kernelIN5flash19enable_sm80_to_sm89INS1_16FlashAttnFwdSm80INS1_25CollectiveMainloopFwdSm80ILi8ELi1ELb0EN4cute5tupleIJNS5_1CILi128EEENS7_ILi96EEENS7_ILi256EEEEEELi256ENS_10bfloat16_tEfNS_4arch4Sm80ELb1ELb0ELb1ELb0ELb0ELb0ELb1ELb1EEENS1_21CollectiveEpilogueFwdINS6_IJS8_SA_S9_EEENS6_IJNS7_ILi1EEESI_SI_EEESC_SE_Li256ELb0ELb1ELb1ELb0EEENS1_30DynamicPersistentTileSchedulerILi256ELi256ELb1ELb1ELb0EEEEEEEEEvNT_6ParamsE)
        /*0914*/ 	.word	0x000000b0


	//----- nvinfo : EIATTR_MIN_STACK_SIZE
	.align		4
.L_398:
        /*0918*/ 	.byte	0x04, 0x12
        /*091a*/ 	.short	(.L_400 - .L_399)
	.align		4
.L_399:
        /*091c*/ 	.word	index@(_ZN7cutlass13device_kernelIN5flash19enable_sm80_to_sm89INS1_16FlashAttnFwdSm80INS1_25CollectiveMainloopFwdSm80ILi8ELi1ELb0EN4cute5tupleIJNS5_1CILi128EEENS7_ILi64EEENS7_ILi256EEEEEELi256ENS_10bfloat16_tEfNS_4arch4Sm80ELb1ELb0ELb1ELb1ELb0ELb0ELb1ELb1EEENS1_21CollectiveEpilogueFwdINS6_IJS8_SA_S9_EEENS6_IJNS7_ILi1EEESI_SI_EEESC_SE_Li256ELb1ELb1ELb1ELb0EEENS1_36VarlenDynamicPersistentTileSchedulerILi128ELi64ELi256ELi256ELb1ELb1ELb0ELb1ELb1ELb1EEEEEEEEEvNT_6ParamsE)
        /*0920*/ 	.word	0x000000e8


	//----- nvinfo : EIATTR_MIN_STACK_SIZE
	.align		4
.L_400:
        /*0924*/ 	.byte	0x04, 0x12
        /*0926*/ 	.short	(.L_402 - .L_401)
	.align		4
.L_401:
        /*0928*/ 	.word	index@(_ZN7cutlass13device_kernelIN5flash19enable_sm80_to_sm89INS1_16FlashAttnFwdSm80INS1_25CollectiveMainloopFwdSm80ILi8ELi1ELb0EN4cute5tupleIJNS5_1CILi128EEENS7_ILi48EEENS7_ILi256EEEEEELi256ENS_10bfloat16_tEfNS_4arch4Sm80ELb1ELb0ELb1ELb1ELb0ELb1ELb1ELb1EEENS1_21CollectiveEpilogueFwdINS6_IJS8_SA_S9_EEENS6_IJNS7_ILi1EEESI_SI_EEESC_SE_Li256ELb1ELb1ELb1ELb0EEENS1_36VarlenDynamicPersistentTileSchedulerILi128ELi48ELi256ELi256ELb1ELb1ELb0ELb1ELb1ELb1EEEEEEEEEvNT_6ParamsE)
        /*092c*/ 	.word	0x00000060


	//----- nvinfo : EIATTR_MIN_STACK_SIZE
	.align		4
.L_402:
        /*0930*/ 	.byte	0x04, 0x12
        /*0932*/ 	.short	(.L_404 - .L_403)
	.align		4
.L_403:
        /*0934*/ 	.word	index@(_ZN7cutlass13device_kernelIN5flash19enable_sm80_to_sm89INS1_16FlashAttnFwdSm80INS1_25CollectiveMainloopFwdSm80ILi8ELi1ELb1EN4cute5tupleIJNS5_1CILi128EEENS7_ILi64EEENS7_ILi256EEEEEELi256ENS_10bfloat16_tEfNS_4arch4Sm80ELb0ELb0ELb0ELb0ELb0ELb0ELb1ELb1EEENS1_21CollectiveEpilogueFwdINS6_IJS8_SA_S9_EEENS6_IJNS7_ILi1EEESI_SI_EEESC_SE_Li256ELb0ELb1ELb1ELb0EEENS1_19SingleTileSchedulerILb0ELb1ELb1ELi128EEEEEEEEEvNT_6ParamsE)
        /*0938*/ 	.word	0x00000098


	//----- nvinfo : EIATTR_MIN_STACK_SIZE
	.align		4
.L_404:
        /*093c*/ 	.byte	0x04, 0x12
        /*093e*/ 	.short	(.L_406 - .L_405)
	.align		4
.L_405:
        /*0940*/ 	.word	index@(_ZN7cutlass13device_kernelIN5flash19enable_sm80_to_sm89INS1_16FlashAttnFwdSm80INS1_25CollectiveMainloopFwdSm80ILi8ELi1ELb1EN4cute5tupleIJNS5_1CILi128EEENS7_ILi48EEENS7_ILi256EEEEEELi256ENS_10bfloat16_tEfNS_4arch4Sm80ELb0ELb0ELb0ELb1ELb0ELb0ELb1ELb1EEENS1_21CollectiveEpilogueFwdINS6_IJS8_SA_S9_EEENS6_IJNS7_ILi1EEESI_SI_EEESC_SE_Li256ELb1ELb1ELb1ELb0EEENS1_36VarlenDynamicPersistentTileSchedulerILi128ELi48ELi256ELi256ELb1ELb1ELb0ELb0ELb1ELb1EEEEEEEEEvNT_6ParamsE)
        /*0944*/ 	.word	0x000000b8


	//----- nvinfo : EIATTR_MIN_STACK_SIZE
	.align		4
.L_406:
        /*0948*/ 	.byte	0x04, 0x12
        /*094a*/ 	.short	(.L_408 - .L_407)
	.align		4
.L_407:
        /*094c*/ 	.word	index@(_ZN7cutlass13device_kernelIN5flash19enable_sm80_to_sm89INS1_16FlashAttnFwdSm80INS1_25CollectiveMainloopFwdSm80ILi8ELi1ELb0EN4cute5tupleIJNS5_1CILi128EEENS7_ILi32EEENS7_ILi256EEEEEELi256ENS_10bfloat16_tEfNS_4arch4Sm80ELb0ELb0ELb0ELb1ELb0ELb1ELb1ELb1EEENS1_21CollectiveEpilogueFwdINS6_IJS8_SA_S9_EEENS6_IJNS7_ILi1EEESI_SI_EEESC_SE_Li256ELb1ELb1ELb1ELb0EEENS1_36VarlenDynamicPersistentTileSchedulerILi128ELi32ELi256ELi256ELb1ELb1ELb0ELb0ELb1ELb1EEEEEEEEEvNT_6ParamsE)
        /*0950*/ 	.word	0x00000010


	//----- nvinfo : EIATTR_MIN_STACK_SIZE
	.align		4
.L_408:
        /*0954*/ 	.byte	0x04, 0x12
        /*0956*/ 	.short	(.L_410 - .L_409)
	.align		4
.L_409:
        /*0958*/ 	.word	index@(_ZN7cutlass13device_kernelIN5flash19enable_sm80_to_sm89INS1_16FlashAttnFwdSm80INS1_25CollectiveMainloopFwdSm80ILi8ELi1ELb1EN4cute5tupleIJNS5_1CILi128EEENS7_ILi48EEENS7_ILi256EEEEEELi256ENS_10bfloat16_tEfNS_4arch4Sm80ELb0ELb1ELb0ELb0ELb0ELb0ELb1ELb1EEENS1_21CollectiveEpilogueFwdINS6_IJS8_SA_S9_EEENS6_IJNS7_ILi1EEESI_SI_EEESC_SE_Li256ELb0ELb1ELb1ELb0EEENS1_19SingleTileSchedulerILb0ELb1ELb1ELi128EEEEEEEEEvNT_6ParamsE)
        /*095c*/ 	.word	0x00000098


	//----- nvinfo : EIATTR_MIN_STACK_SIZE
	.align		4
.L_410:
        /*0960*/ 	.byte	0x04, 0x12
        /*0962*/ 	.short	(.L_412 - .L_411)
	.align		4
.L_411:
        /*0964*/ 	.word	index@(_ZN7cutlass13device_kernelIN5flash19enable_sm80_to_sm89INS1_16FlashAttnFwdSm80INS1_25CollectiveMainloopFwdSm80ILi8ELi1ELb1EN4cute5tupleIJNS5_1CILi128EEENS7_ILi48EEENS7_ILi256EEEEEELi256ENS_10bfloat16_tEfNS_4arch4Sm80ELb0ELb1ELb0ELb1ELb0ELb0ELb1ELb1EEENS1_21CollectiveEpilogueFwdINS6_IJS8_SA_S9_EEENS6_IJNS7_ILi1EEESI_SI_EEESC_SE_Li256ELb1ELb1ELb1ELb0EEENS1_36VarlenDynamicPersistentTileSchedulerILi128ELi48ELi256ELi256ELb1ELb1ELb0ELb1ELb0ELb1EEEEEEEEEvNT_6ParamsE)
        /*0968*/ 	.word	0x000000b0


	//----- nvinfo : EIATTR_MIN_STACK_SIZE
	.align		4
.L_412:
        /*096c*/ 	.byte	0x04, 0x12
        /*096e*/ 	.short	(.L_414 - .L_413)
	.align		4
.L_413:
        /*0970*/ 	.word	index@(_ZN7cutlass13device_kernelIN5flash19enable_sm80_to_sm89INS1_16FlashAttnFwdSm80INS1_25CollectiveMainloopFwdSm80ILi8ELi1ELb0EN4cute5tupleIJNS5_1CILi128EEENS7_ILi32EEENS7_ILi256EEEEEELi256ENS_10bfloat16_tEfNS_4arch4Sm80ELb0ELb1ELb0ELb1ELb0ELb1ELb1ELb1EEENS1_21CollectiveEpilogueFwdINS6_IJS8_SA_S9_EEENS6_IJNS7_ILi1EEESI_SI_EEESC_SE_Li256ELb1ELb1ELb1ELb0EEENS1_36VarlenDynamicPersistentTileSchedulerILi128ELi32ELi256ELi256ELb1ELb1ELb0ELb1ELb0ELb1EEEEEEEEEvNT_6ParamsE)
        /*0974*/ 	.word	0x00000008


	//----- nvinfo : EIATTR_MIN_STACK_SIZE
	.align		4
.L_414:
        /*0978*/ 	.byte	0x04, 0x12
        /*097a*/ 	.short	(.L_416 - .L_415)
	.align		4
.L_415:
        /*097c*/ 	.word	index@(_ZN7cutlass13device_kernelIN5flash19enable_sm80_to_sm89INS1_16FlashAttnFwdSm80INS1_25CollectiveMainloopFwdSm80ILi8ELi1ELb1EN4cute5tupleIJNS5_1CILi128EEENS7_ILi64EEENS7_ILi256EEEEEELi256ENS_10bfloat16_tEfNS_4arch4Sm80ELb1ELb0ELb0ELb0ELb0ELb0ELb1ELb1EEENS1_21CollectiveEpilogueFwdINS6_IJS8_SA_S9_EEENS6_IJNS7_ILi1EEESI_SI_EEESC_SE_Li256ELb0ELb1ELb1ELb0EEENS1_30DynamicPersistentTileSchedulerILi256ELi256ELb1ELb1ELb0EEEEEEEEEvNT_6ParamsE)
        /*0980*/ 	.word	0x00000168


	//----- nvinfo : EIATTR_MIN_STACK_SIZE
	.align		4
.L_416:
        /*0984*/ 	.byte	0x04, 0x12
        /*0986*/ 	.short	(.L_418 - .L_417)
	.align		4
.L_417:
        /*0988*/ 	.word	index@(_ZN7cutlass13device_kernelIN5flash19enable_sm80_to_sm89INS1_16FlashAttnFwdSm80INS1_25CollectiveMainloopFwdSm80ILi8ELi1ELb1EN4cute5tupleIJNS5_1CILi128EEENS7_ILi48EEENS7_ILi256EEEEEELi256ENS_10bfloat16_tEfNS_4arch4Sm80ELb1ELb0ELb0ELb1ELb0ELb0ELb1ELb1EEENS1_21CollectiveEpilogueFwdINS6_IJS8_SA_S9_EEENS6_IJNS7_ILi1EEESI_SI_EEESC_SE_Li256ELb1ELb1ELb1ELb0EEENS1_36VarlenDynamicPersistentTileSchedulerILi128ELi48ELi256ELi256ELb1ELb1ELb0ELb1ELb1ELb1EEEEEEEEEvNT_6ParamsE)
        /*098c*/ 	.word	0x000000e0


	//----- nvinfo : EIATTR_MIN_STACK_SIZE
	.align		4
.L_418:
        /*0990*/ 	.byte	0x04, 0x12
        /*0992*/ 	.short	(.L_420 - .L_419)
	.align		4
.L_419:
        /*0994*/ 	.word	index@(_ZN7cutlass13device_kernelIN5flash19enable_sm80_to_sm89INS1_16FlashAttnFwdSm80INS1_25CollectiveMainloopFwdSm80ILi8ELi1ELb0EN4cute5tupleIJNS5_1CILi128EEENS7_ILi32EEENS7_ILi256EEEEEELi256ENS_10bfloat16_tEfNS_4arch4Sm80ELb1ELb0ELb0ELb1ELb0ELb1ELb1ELb1EEENS1_21CollectiveEpilogueFwdINS6_IJS8_SA_S9_EEENS6_IJNS7_ILi1EEESI_SI_EEESC_SE_Li256ELb1ELb1ELb1ELb0EEENS1_36VarlenDynamicPersistentTileSchedulerILi128ELi32ELi256ELi256ELb1ELb1ELb0ELb1ELb1ELb1EEEEEEEEEvNT_6ParamsE)
        /*0998*/ 	.word	0x00000008


	//----- nvinfo : EIATTR_MIN_STACK_SIZE
	.align		4
.L_420:
        /*099c*/ 	.byte	0x04, 0x12
        /*099e*/ 	.short	(.L_422 - .L_421)
	.align		4
.L_421:
        /*09a0*/ 	.word	index@(_ZN7cutlass13device_kernelIN5flash19enable_sm80_to_sm89INS1_16FlashAttnFwdSm80INS1_25CollectiveMainloopFwdSm80ILi8ELi1ELb0EN4cute5tupleIJNS5_1CILi128EEENS7_ILi96EEENS7_ILi256EEEEEELi256ENS_10bfloat16_tEfNS_4arch4Sm80ELb0ELb0ELb0ELb0ELb0ELb0ELb1ELb1EEENS1_21CollectiveEpilogueFwdINS6_IJS8_SA_S9_EEENS6_IJNS7_ILi1EEESI_SI_EEESC_SE_Li256ELb0ELb1ELb1ELb0EEENS1_19SingleTileSchedulerILb0ELb1ELb1ELi128EEEEEEEEEvNT_6ParamsE)
        /*09a4*/ 	.word	0x00000058


	//----- nvinfo : EIATTR_MIN_STACK_SIZE
	.align		4
.L_422:
        /*09a8*/ 	.byte	0x04, 0x12
        /*09aa*/ 	.short	(.L_424 - .L_423)
	.align		4
.L_423:
        /*09ac*/ 	.word	index@(_ZN7cutlass13device_kernelIN5flash19enable_sm80_to_sm89INS1_16FlashAttnFwdSm80INS1_25CollectiveMainloopFwdSm80ILi8ELi1ELb0EN4cute5tupleIJNS5_1CILi128EEENS7_ILi64EEENS7_ILi256EEEEEELi256ENS_10bfloat16_tEfNS_4arch4Sm80ELb0ELb0ELb0ELb1ELb0ELb0ELb1ELb1EEENS1_21CollectiveEpilogueFwdINS6_IJS8_SA_S9_EEENS6_IJNS7_ILi1EEESI_SI_EEESC_SE_Li256ELb1ELb1ELb1ELb0EEENS1_36VarlenDynamicPersistentTileSchedulerILi128ELi64ELi256ELi256ELb1ELb1ELb0ELb0ELb1ELb1EEEEEEEEEvNT_6ParamsE)
        /*09b0*/ 	.word	0x00000040


	//----- nvinfo : EIATTR_MIN_STACK_SIZE
	.align		4
.L_424:
        /*09b4*/ 	.byte	0x04, 0x12
        /*09b6*/ 	.short	(.L_426 - .L_425)
	.align		4
.L_425:
        /*09b8*/ 	.word	index@(_ZN7cutlass13device_kernelIN5flash19enable_sm80_to_sm89INS1_16FlashAttnFwdSm80INS1_25CollectiveMainloopFwdSm80ILi8ELi1ELb0EN4cute5tupleIJNS5_1CILi128EEENS7_ILi48EEENS7_ILi256EEEEEELi256ENS_10bfloat16_tEfNS_4arch4Sm80ELb0ELb0ELb0ELb1ELb0ELb1ELb1ELb1EEENS1_21CollectiveEpilogueFwdINS6_IJS8_SA_S9_EEENS6_IJNS7_ILi1EEESI_SI_EEESC_SE_Li256ELb1ELb1ELb1ELb0EEENS1_36VarlenDynamicPersistentTileSchedulerILi128ELi48ELi256ELi256ELb1ELb1ELb0ELb0ELb1ELb1EEEEEEEEEvNT_6ParamsE)
        /*09bc*/ 	.word	0x00000060


	//----- nvinfo : EIATTR_MIN_STACK_SIZE
	.align		4
.L_426:
        /*09c0*/ 	.byte	0x04, 0x12
        /*09c2*/ 	.short	(.L_428 - .L_427)
	.align		4
.L_427:
        /*09c4*/ 	.word	index@(_ZN7cutlass13device_kernelIN5flash19enable_sm80_to_sm89INS1_16FlashAttnFwdSm80INS1_25CollectiveMainloopFwdSm80ILi8ELi1ELb0EN4cute5tupleIJNS5_1CILi128EEENS7_ILi64EEENS7_ILi256EEEEEELi256ENS_10bfloat16_tEfNS_4arch4Sm80ELb0ELb1ELb0ELb0ELb0ELb0ELb1ELb1EEENS1_21CollectiveEpilogueFwdINS6_IJS8_SA_S9_EEENS6_IJNS7_ILi1EEESI_SI_EEESC_SE_Li256ELb0ELb1ELb1ELb0EEENS1_19SingleTileSchedulerILb0ELb1ELb1ELi128EEEEEEEEEvNT_6ParamsE)
        /*09c8*/ 	.word	0x00000040


	//----- nvinfo : EIATTR_MIN_STACK_SIZE
	.align		4
.L_428:
        /*09cc*/ 	.byte	0x04, 0x12
        /*09ce*/ 	.short	(.L_430 - .L_429)
	.align		4
.L_429:
        /*09d0*/ 	.word	index@(_ZN7cutlass13device_kernelIN5flash19enable_sm80_to_sm89INS1_16FlashAttnFwdSm80INS1_25CollectiveMainloopFwdSm80ILi8ELi1ELb0EN4cute5tupleIJNS5_1CILi128EEENS7_ILi64EEENS7_ILi256EEEEEELi256ENS_10bfloat16_tEfNS_4arch4Sm80ELb0ELb1ELb0ELb1ELb0ELb0ELb1ELb1EEENS1_21CollectiveEpilogueFwdINS6_IJS8_SA_S9_EEENS6_IJNS7_ILi1EEESI_SI_EEESC_SE_Li256ELb1ELb1ELb1ELb0EEENS1_36VarlenDynamicPersistentTileSchedulerILi128ELi64ELi256ELi256ELb1ELb1ELb0ELb1ELb0ELb1EEEEEEEEEvNT_6ParamsE)
        /*09d4*/ 	.word	0x00000058


	//----- nvinfo : EIATTR_MIN_STACK_SIZE
	.align		4
.L_430:
        /*09d8*/ 	.byte	0x04, 0x12
        /*09da*/ 	.short	(.L_432 - .L_431)
	.align		4
.L_431:
        /*09dc*/ 	.word	index@(_ZN7cutlass13device_kernelIN5flash19enable_sm80_to_sm89INS1_16FlashAttnFwdSm80INS1_25CollectiveMainloopFwdSm80ILi8ELi1ELb0EN4cute5tupleIJNS5_1CILi128EEENS7_ILi48EEENS7_ILi256EEEEEELi256ENS_10bfloat16_tEfNS_4arch4Sm80ELb0ELb1ELb0ELb1ELb0ELb1ELb1ELb1EEENS1_21CollectiveEpilogueFwdINS6_IJS8_SA_S9_EEENS6_IJNS7_ILi1EEESI_SI_EEESC_SE_Li256ELb1ELb1ELb1ELb0EEENS1_36VarlenDynamicPersistentTileSchedulerILi128ELi48ELi256ELi256ELb1ELb1ELb0ELb1ELb0ELb1EEEEEEEEEvNT_6ParamsE)
        /*09e0*/ 	.word	0x000001b8


	//----- nvinfo : EIATTR_MIN_STACK_SIZE
	.align		4
.L_432:
        /*09e4*/ 	.byte	0x04, 0x12
        /*09e6*/ 	.short	(.L_434 - .L_433)
	.align		4
.L_433:
        /*09e8*/ 	.word	index@(_ZN7cutlass13device_kernelIN5flash19enable_sm80_to_sm89INS1_16FlashAttnFwdSm80INS1_25CollectiveMainloopFwdSm80ILi8ELi1ELb0EN4cute5tupleIJNS5_1CILi128EEENS7_ILi96EEENS7_ILi256EEEEEELi256ENS_10bfloat16_tEfNS_4arch4Sm80ELb1ELb0ELb0ELb0ELb0ELb0ELb1ELb1EEENS1_21CollectiveEpilogueFwdINS6_IJS8_SA_S9_EEENS6_IJNS7_ILi1EEESI_SI_EEESC_SE_Li256ELb0ELb1ELb1ELb0EEENS1_30DynamicPersistentTileSchedulerILi256ELi256ELb1ELb1ELb0EEEEEEEEEvNT_6ParamsE)
        /*09ec*/ 	.word	0x000000b8


	//----- nvinfo : EIATTR_MIN_STACK_SIZE
	.align		4
.L_434:
        /*09f0*/ 	.byte	0x04, 0x12
        /*09f2*/ 	.short	(.L_436 - .L_435)
	.align		4
.L_435:
        /*09f4*/ 	.word	index@(_ZN7cutlass13device_kernelIN5flash19enable_sm80_to_sm89INS1_16FlashAttnFwdSm80INS1_25CollectiveMainloopFwdSm80ILi8ELi1ELb0EN4cute5tupleIJNS5_1CILi128EEENS7_ILi64EEENS7_ILi256EEEEEELi256ENS_10bfloat16_tEfNS_4arch4Sm80ELb1ELb0ELb0ELb1ELb0ELb0ELb1ELb1EEENS1_21CollectiveEpilogueFwdINS6_IJS8_SA_S9_EEENS6_IJNS7_ILi1EEESI_SI_EEESC_SE_Li256ELb1ELb1ELb1ELb0EEENS1_36VarlenDynamicPersistentTileSchedulerILi128ELi64ELi256ELi256ELb1ELb1ELb0ELb1ELb1ELb1EEEEEEEEEvNT_6ParamsE)
        /*09f8*/ 	.word	0x00000088


	//----- nvinfo : EIATTR_MIN_STACK_SIZE
	.align		4
.L_436:
        /*09fc*/ 	.byte	0x04, 0x12
        /*09fe*/ 	.short	(.L_438 - .L_437)
	.align		4
.L_437:
        /*0a00*/ 	.word	index@(_ZN7cutlass13device_kernelIN5flash19enable_sm80_to_sm89INS1_16FlashAttnFwdSm80INS1_25CollectiveMainloopFwdSm80ILi8ELi1ELb0EN4cute5tupleIJNS5_1CILi128EEENS7_ILi48EEENS7_ILi256EEEEEELi256ENS_10bfloat16_tEfNS_4arch4Sm80ELb1ELb0ELb0ELb1ELb0ELb1ELb1ELb1EEENS1_21CollectiveEpilogueFwdINS6_IJS8_SA_S9_EEENS6_IJNS7_ILi1EEESI_SI_EEESC_SE_Li256ELb1ELb1ELb1ELb0EEENS1_36VarlenDynamicPersistentTileSchedulerILi128ELi48ELi256ELi256ELb1ELb1ELb0ELb1ELb1ELb1EEEEEEEEEvNT_6ParamsE)
        /*0a04*/ 	.word	0x00000058
.L_438:


//--------------------- .nv.info._ZN7cutlass13device_kernelIN5flash19enable_sm80_to_sm89INS1_16FlashAttnFwdSm80INS1_25CollectiveMainloopFwdSm80ILi8ELi1ELb1EN4cute5tupleIJNS5_1CILi128EEENS7_ILi64EEENS7_ILi256EEEEEELi256ENS_10bfloat16_tEfNS_4arch4Sm80ELb0ELb0ELb1ELb0ELb0ELb0ELb1ELb1EEENS1_21CollectiveEpilogueFwdINS6_IJS8_SA_S9_EEENS6_IJNS7_ILi1EEESI_SI_EEESC_SE_Li256ELb0ELb1ELb1ELb0EEENS1_19SingleTileSchedulerILb0ELb1ELb1ELi128EEEEEEEEEvNT_6ParamsE --------------------------
	.section	.nv.info._ZN7cutlass13device_kernelIN5flash19enable_sm80_to_sm89INS1_16FlashAttnFwdSm80INS1_25CollectiveMainloopFwdSm80ILi8ELi1ELb1EN4cute5tupleIJNS5_1CILi128EEENS7_ILi64EEENS7_ILi256EEEEEELi256ENS_10bfloat16_tEfNS_4arch4Sm80ELb0ELb0ELb1ELb0ELb0ELb0ELb1ELb1EEENS1_21CollectiveEpilogueFwdINS6_IJS8_SA_S9_EEENS6_IJNS7_ILi1EEESI_SI_EEESC_SE_Li256ELb0ELb1ELb1ELb0EEENS1_19SingleTileSchedulerILb0ELb1ELb1ELi128EEEEEEEEEvNT_6ParamsE,"",@"SHT_CUDA_INFO"
	.sectionflags	@""
	.align	4


	//----- nvinfo : EIATTR_CUDA_API_VERSION
	.align		4
        /*0000*/ 	.byte	0x04, 0x37
        /*0002*/ 	.short	(.L_440 - .L_439)
.L_439:
        /*0004*/ 	.word	0x00000082


	//----- nvinfo : EIATTR_SW2861232_WAR
	.align		4
.L_440:
        /*0008*/ 	.byte	0x01, 0x35
	.zero		2


	//----- nvinfo : EIATTR_PARAM_CBANK
	.align		4
        /*000c*/ 	.byte	0x04, 0x0a
        /*000e*/ 	.short	(.L_442 - .L_441)
	.align		4
.L_441:
        /*0010*/ 	.word	index@(.nv.constant0._ZN7cutlass13device_kernelIN5flash19enable_sm80_to_sm89INS1_16FlashAttnFwdSm80INS1_25CollectiveMainloopFwdSm80ILi8ELi1ELb1EN4cute5tupleIJNS5_1CILi128EEENS7_ILi64EEENS7_ILi256EEEEEELi256ENS_10bfloat16_tEfNS_4arch4Sm80ELb0ELb0ELb1ELb0ELb0ELb0ELb1ELb1EEENS1_21CollectiveEpilogueFwdINS6_IJS8_SA_S9_EEENS6_IJNS7_ILi1EEESI_SI_EEESC_SE_Li256ELb0ELb1ELb1ELb0EEENS1_19SingleTileSchedulerILb0ELb1ELb1ELi128EEEEEEEEEvNT_6ParamsE)
        /*0014*/ 	.short	0x0160
        /*0016*/ 	.short	0x0418


	//----- nvinfo : EIATTR_CBANK_PARAM_SIZE
	.align		4
.L_442:
        /*0018*/ 	.byte	0x03, 0x19
        /*001a*/ 	.short	0x0418


	//----- nvinfo : EIATTR_KPARAM_INFO
	.align		4
        /*001c*/ 	.byte	0x04, 0x17
        /*001e*/ 	.short	(.L_444 - .L_443)
.L_443:
        /*0020*/ 	.word	0x00000000
        /*0024*/ 	.short	0x0000
        /*0026*/ 	.short	0x0000
        /*0028*/ 	.byte	0x00, 0xf0, 0x61, 0x10


	//----- nvinfo : EIATTR_MAXREG_COUNT
	.align		4
.L_444:
        /*002c*/ 	.byte	0x03, 0x1b
        /*002e*/ 	.short	0x00ff


	//----- nvinfo : EIATTR_NUM_BARRIERS
	.align		4
        /*0030*/ 	.byte	0x02, 0x4c
        /*0032*/ 	.byte	0x02
	.zero		1


	//----- nvinfo : EIATTR_ANNOTATIONS
	.align		4
        /*0034*/ 	.byte	0x04, 0x55
        /*0036*/ 	.short	(.L_446 - .L_445)


	//   ....[0]....
.L_445:
        /*0038*/ 	.word	0x00000001
        /*003c*/ 	.byte	0x70, 0x0e, 0x00, 0x00, 0x01, 0x00, 0x00, 0x00, 0x00, 0x15, 0x00, 0x00, 0x01, 0x00, 0x00, 0x00
        /* <DEDUP_REMOVED lines=50> */
        /*036c*/ 	.byte	0xa0, 0x95, 0x00, 0x00, 0x01, 0x00, 0x00, 0x00, 0xb0, 0x95, 0x00, 0x00


	//----- nvinfo : EIATTR_MERCURY_ISA_VERSION
	.align		4
.L_446:
        /*0378*/ 	.byte	0x03, 0x5f
        /*037a*/ 	.short	0x0000


	//----- nvinfo : EIATTR_COOP_GROUP_MASK_REGIDS
	.align		4
        /*037c*/ 	.byte	0x04, 0x29
        /*037e*/ 	.short	(.L_448 - .L_447)


	//   ....[0]....
.L_447:
        /*0380*/ 	.word	0xffffffff


	//   ....[1]....
        /*0384*/ 	.word	0xffffffff


	//   ....[2]....
        /*0388*/ 	.word	0xffffffff


	//   ....[3]....
        /*038c*/ 	.word	0xffffffff


	//   ....[4]....
        /*0390*/ 	.word	0xffffffff


	//   ....[5]....
        /*0394*/ 	.word	0xffffffff


	//   ....[6]....
        /*0398*/ 	.word	0xffffffff


	//   ....[7]....
        /*039c*/ 	.word	0xffffffff


	//   ....[8]....
        /*03a0*/ 	.word	0xffffffff


	//   ....[9]....
        /*03a4*/ 	.word	0xffffffff


	//   ....[10]....
        /*03a8*/ 	.word	0xffffffff


	//   ....[11]....
        /*03ac*/ 	.word	0xffffffff


	//   ....[12]....
        /*03b0*/ 	.word	0xffffffff


	//   ....[13]....
        /*03b4*/ 	.word	0xffffffff


	//   ....[14]....
        /*03b8*/ 	.word	0xffffffff


	//   ....[15]....
        /*03bc*/ 	.word	0xffffffff


	//   ....[16]....
        /*03c0*/ 	.word	0xffffffff


	//   ....[17]....
        /*03c4*/ 	.word	0xffffffff


	//   ....[18]....
        /*03c8*/ 	.word	0xffffffff


	//   ....[19]....
        /*03cc*/ 	.word	0xffffffff


	//   ....[20]....
        /*03d0*/ 	.word	0xffffffff


	//   ....[21]....
        /*03d4*/ 	.word	0xffffffff


	//   ....[22]....
        /*03d8*/ 	.word	0xffffffff


	//   ....[23]....
        /*03dc*/ 	.word	0xffffffff


	//   ....[24]....
        /*03e0*/ 	.word	0xffffffff


	//   ....[25]....
        /*03e4*/ 	.word	0xffffffff


	//   ....[26]....
        /*03e8*/ 	.word	0xffffffff


	//   ....[27]....
        /*03ec*/ 	.word	0xffffffff


	//   ....[28]....
        /*03f0*/ 	.word	0xffffffff


	//----- nvinfo : EIATTR_COOP_GROUP_INSTR_OFFSETS
	.align		4
.L_448:
        /*03f4*/ 	.byte	0x04, 0x28
        /*03f6*/ 	.short	(.L_450 - .L_449)


	//   ....[0]....
.L_449:
        /*03f8*/ 	.word	0x00000060


	//   ....[1]....
        /*03fc*/ 	.word	0x00000da0


	//   ....[2]....
        /*0400*/ 	.word	0x00000dd0


	//   ....[3]....
        /*0404*/ 	.word	0x00000e00


	//   ....[4]....
        /*0408*/ 	.word	0x00000ea0


	//   ....[5]....
        /*040c*/ 	.word	0x00001130


	//   ....[6]....
        /*0410*/ 	.word	0x00001160


	//   ....[7]....
        /*0414*/ 	.word	0x000011d0


	//   ....[8]....
        /*0418*/ 	.word	0x000011e0


	//   ....[9]....
        /*041c*/ 	.word	0x000034f0


	//   ....[10]....
        /*0420*/ 	.word	0x000035c0


	//   ....[11]....
        /*0424*/ 	.word	0x000035d0


	//   ....[12]....
        /*0428*/ 	.word	0x00003630


	//   ....[13]....
        /*042c*/ 	.word	0x00007170


	//   ....[14]....
        /*0430*/ 	.word	0x000071c0


	//   ....[15]....
        /*0434*/ 	.word	0x00007940


	//   ....[16]....
        /*0438*/ 	.word	0x00007960


	//   ....[17]....
        /*043c*/ 	.word	0x000095f0


	//   ....[18]....
        /*0440*/ 	.word	0x00009600


	//   ....[19]....
        /*0444*/ 	.word	0x00009630


	//   ....[20]....
        /*0448*/ 	.word	0x00009640


	//   ....[21]....
        /*044c*/ 	.word	0x0000a530


	//   ....[22]....
        /*0450*/ 	.word	0x0000a570


	//   ....[23]....
        /*0454*/ 	.word	0x0000a5a0


	//   ....[24]....
        /*0458*/ 	.word	0x0000a5d0


	//   ....[25]....
        /*045c*/ 	.word	0x0000a6c0


	//   ....[26]....
        /*0460*/ 	.word	0x0000a6d0


	//   ....[27]....
        /*0464*/ 	.word	0x0000b2e0


	//   ....[28]....
        /*0468*/ 	.word	0x0000b2f0


	//----- nvinfo : EIATTR_EXIT_INSTR_OFFSETS
	.align		4
.L_450:
        /*046c*/ 	.byte	0x04, 0x1c
        /*046e*/ 	.short	(.L_452 - .L_451)


	//   ....[0]....
.L_451:
        /*0470*/ 	.word	0x000001c0


	//   ....[1]....
        /*0474*/ 	.word	0x0000b300


	//   ....[2]....
        /*0478*/ 	.word	0x0000bea0


	//   ....[3]....
        /*047c*/ 	.word	0x0000bef0


	//   ....[4]....
        /*0480*/ 	.word	0x0000bf20


	//   ....[5]....
        /*0484*/ 	.word	0x0000bf80


	//   ....[6]....
        /*0488*/ 	.word	0x0000c210


	//----- nvinfo : EIATTR_CTAIDZ_USED
	.align		4
.L_452:
        /*048c*/ 	.byte	0x01, 0x04
	.zero		2


	//----- nvinfo : EIATTR_MAX_THREADS
	.align		4
        /*0490*/ 	.byte	0x04, 0x05
        /*0492*/ 	.short	(.L_454 - .L_453)
.L_453:
        /*0494*/ 	.word	0x00000100
        /*0498*/ 	.word	0x00000001
        /*049c*/ 	.word	0x00000001


	//----- nvinfo : EIATTR_CRS_STACK_SIZE
	.align		4
.L_454:
        /*04a0*/ 	.byte	0x04, 0x1e
        /*04a2*/ 	.short	(.L_456 - .L_455)
.L_455:
        /*04a4*/ 	.word	0x00000000
.L_456:


//--------------------- .nv.info._ZN7cutlass13device_kernelIN5flash19enable_sm80_to_sm89INS1_16FlashAttnFwdSm80INS1_25CollectiveMainloopFwdSm80ILi8ELi1ELb1EN4cute5tupleIJNS5_1CILi128EEENS7_ILi48EEENS7_ILi256EEEEEELi256ENS_10bfloat16_tEfNS_4arch4Sm80ELb0ELb0ELb1ELb1ELb0ELb0ELb1ELb1EEENS1_21CollectiveEpilogueFwdINS6_IJS8_SA_S9_EEENS6_IJNS7_ILi1EEESI_SI_EEESC_SE_Li256ELb1ELb1ELb1ELb0EEENS1_36VarlenDynamicPersistentTileSchedulerILi128ELi48ELi256ELi256ELb1ELb1ELb0ELb0ELb1ELb1EEEEEEEEEvNT_6ParamsE --------------------------
	.section	.nv.info._ZN7cutlass13device_kernelIN5flash19enable_sm80_to_sm89INS1_16FlashAttnFwdSm80INS1_25CollectiveMainloopFwdSm80ILi8ELi1ELb1EN4cute5tupleIJNS5_1CILi128EEENS7_ILi48EEENS7_ILi256EEEEEELi256ENS_10bfloat16_tEfNS_4arch4Sm80ELb0ELb0ELb1ELb1ELb0ELb0ELb1ELb1EEENS1_21CollectiveEpilogueFwdINS6_IJS8_SA_S9_EEENS6_IJNS7_ILi1EEESI_SI_EEESC_SE_Li256ELb1ELb1ELb1ELb0EEENS1_36VarlenDynamicPersistentTileSchedulerILi128ELi48ELi256ELi256ELb1ELb1ELb0ELb0ELb1ELb1EEEEEEEEEvNT_6ParamsE,"",@"SHT_CUDA_INFO"
	.sectionflags	@""
	.align	4


	//----- nvinfo : EIATTR_CUDA_API_VERSION
	.align		4
        /*0000*/ 	.byte	0x04, 0x37
        /*0002*/ 	.short	(.L_458 - .L_457)
.L_457:
        /*0004*/ 	.word	0x00000082


	//----- nvinfo : EIATTR_SW2861232_WAR
	.align		4
.L_458:
        /*0008*/ 	.byte	0x01, 0x35
	.zero		2


	//----- nvinfo : EIATTR_PARAM_CBANK
	.align		4
        /*000c*/ 	.byte	0x04, 0x0a
        /*000e*/ 	.short	(.L_460 - .L_459)
	.align		4
.L_459:
        /*0010*/ 	.word	index@(.nv.constant0._ZN7cutlass13device_kernelIN5flash19enable_sm80_to_sm89INS1_16FlashAttnFwdSm80INS1_25CollectiveMainloopFwdSm80ILi8ELi1ELb1EN4cute5tupleIJNS5_1CILi128EEENS7_ILi48EEENS7_ILi256EEEEEELi256ENS_10bfloat16_tEfNS_4arch4Sm80ELb0ELb0ELb1ELb1ELb0ELb0ELb1ELb1EEENS1_21CollectiveEpilogueFwdINS6_IJS8_SA_S9_EEENS6_IJNS7_ILi1EEESI_SI_EEESC_SE_Li256ELb1ELb1ELb1ELb0EEENS1_36VarlenDynamicPersistentTileSchedulerILi128ELi48ELi256ELi256ELb1ELb1ELb0ELb0ELb1ELb1EEEEEEEEEvNT_6ParamsE)
        /*0014*/ 	.short	0x0160
        /*0016*/ 	.short	0x0438


	//----- nvinfo : EIATTR_CBANK_PARAM_SIZE
	.align		4
.L_460:
        /*0018*/ 	.byte	0x03, 0x19
        /*001a*/ 	.short	0x0438


	//----- nvinfo : EIATTR_KPARAM_INFO
	.align		4
        /*001c*/ 	.byte	0x04, 0x17
        /*001e*/ 	.short	(.L_462 - .L_461)
.L_461:
        /*0020*/ 	.word	0x00000000
        /*0024*/ 	.short	0x0000
        /*0026*/ 	.short	0x0000
        /*0028*/ 	.byte	0x00, 0xf0, 0xe1, 0x10


	//----- nvinfo : EIATTR_MAXREG_COUNT
	.align		4
.L_462:
        /*002c*/ 	.byte	0x03, 0x1b
        /*002e*/ 	.short	0x00ff


	//----- nvinfo : EIATTR_NUM_BARRIERS
	.align		4
        /*0030*/ 	.byte	0x02, 0x4c
        /*0032*/ 	.byte	0x06
	.zero		1


	//----- nvinfo : EIATTR_ANNOTATIONS
	.align		4
        /*0034*/ 	.byte	0x04, 0x55
        /*0036*/ 	.short	(.L_464 - .L_463)


	//   ....[0]....
.L_463:
        /* <DEDUP_REMOVED lines=97> */
        /*063c*/ 	.byte	0x20, 0xe5, 0x00, 0x00


	//----- nvinfo : EIATTR_MERCURY_ISA_VERSION
	.align		4
.L_464:
        /*0640*/ 	.byte	0x03, 0x5f
        /*0642*/ 	.short	0x0000


	//----- nvinfo : EIATTR_INT_WARP_WIDE_INSTR_OFFSETS
	.align		4
        /*0644*/ 	.byte	0x04, 0x31
        /*0646*/ 	.short	(.L_466 - .L_465)


	//   ....[0]....
.L_465:
        /*0648*/ 	.word	0x00009230


	//   ....[1]....
        /*064c*/ 	.word	0x000092b0


	//----- nvinfo : EIATTR_COOP_GROUP_MASK_REGIDS
	.align		4
.L_466:
        /*0650*/ 	.byte	0x04, 0x29
        /*0652*/ 	.short	(.L_468 - .L_467)


	//   ....[0]....
.L_467:
        /*0654*/ 	.word	0xffffffff


	//   ....[1]....
        /*0658*/ 	.word	0xffffffff


	//   ....[2]....
        /*065c*/ 	.word	0xffffffff


	//   ....[3]....
        /*0660*/ 	.word	0xffffffff


	//   ....[4]....
        /*0664*/ 	.word	0xffffffff


	//   ....[5]....
        /*0668*/ 	.word	0xffffffff


	//   ....[6]....
        /*066c*/ 	.word	0xffffffff


	//   ....[7]....
        /*0670*/ 	.word	0xffffffff


	//   ....[8]....
        /*0674*/ 	.word	0xffffffff


	//   ....[9]....
        /*0678*/ 	.word	0xffffffff


	//   ....[10]....
        /*067c*/ 	.word	0xffffffff


	//   ....[11]....
        /*0680*/ 	.word	0xffffffff


	//   ....[12]....
        /*0684*/ 	.word	0xffffffff


	//   ....[13]....
        /*0688*/ 	.word	0xffffffff


	//   ....[14]....
        /*068c*/ 	.word	0xffffffff


	//   ....[15]....
        /*0690*/ 	.word	0xffffffff


	//   ....[16]....
        /*0694*/ 	.word	0xffffffff


	//   ....[17]....
        /*0698*/ 	.word	0xffffffff


	//   ....[18]....
        /*069c*/ 	.word	0xffffffff


	//   ....[19]....
        /*06a0*/ 	.word	0xffffffff


	//   ....[20]....
        /*06a4*/ 	.word	0xffffffff


	//   ....[21]....
        /*06a8*/ 	.word	0xffffffff


	//   ....[22]....
        /*06ac*/ 	.word	0xffffffff


	//   ....[23]....
        /*06b0*/ 	.word	0xffffffff


	//   ....[24]....
        /*06b4*/ 	.word	0xffffffff


	//   ....[25]....
        /*06b8*/ 	.word	0xffffffff


	//   ....[26]....
        /*06bc*/ 	.word	0xffffffff


	//   ....[27]....
        /*06c0*/ 	.word	0xffffffff


	//   ....[28]....
        /*06c4*/ 	.word	0xffffffff


	//   ....[29]....
        /*06c8*/ 	.word	0xffffffff


	//   ....[30]....
        /*06cc*/ 	.word	0xffffffff


	//   ....[31]....
        /*06d0*/ 	.word	0xffffffff


	//   ....[32]....
        /*06d4*/ 	.word	0xffffffff


	//   ....[33]....
        /*06d8*/ 	.word	0xffffffff


	//   ....[34]....
        /*06dc*/ 	.word	0xffffffff


	//   ....[35]....
        /*06e0*/ 	.word	0xffffffff


	//   ....[36]....
        /*06e4*/ 	.word	0xffffffff


	//   ....[37]....
        /*06e8*/ 	.word	0xffffffff


	//   ....[38]....
        /*06ec*/ 	.word	0xffffffff


	//   ....[39]....
        /*06f0*/ 	.word	0xffffffff


	//   ....[40]....
        /*06f4*/ 	.word	0xffffffff


	//   ....[41]....
        /*06f8*/ 	.word	0xffffffff


	//   ....[42]....
        /*06fc*/ 	.word	0xffffffff


	//   ....[43]....
        /*0700*/ 	.word	0xffffffff


	//   ....[44]....
        /*0704*/ 	.word	0xffffffff


	//   ....[45]....
        /*0708*/ 	.word	0xffffffff


	//   ....[46]....
        /*070c*/ 	.word	0xffffffff


	//   ....[47]....
        /*0710*/ 	.word	0xffffffff


	//   ....[48]....
        /*0714*/ 	.word	0xffffffff


	//   ....[49]....
        /*0718*/ 	.word	0xffffffff


	//   ....[50]....
        /*071c*/ 	.word	0xffffffff


	//   ....[51]....
        /*0720*/ 	.word	0xffffffff


	//   ....[52]....
        /*0724*/ 	.word	0xffffffff


	//   ....[53]....
        /*0728*/ 	.word	0xffffffff


	//   ....[54]....
        /*072c*/ 	.word	0xffffffff


	//   ....[55]....
        /*0730*/ 	.word	0xffffffff


	//   ....[56]....
        /*0734*/ 	.word	0xffffffff


	//   ....[57]....
        /*0738*/ 	.word	0xffffffff


	//   ....[58]....
        /*073c*/ 	.word	0xffffffff


	//   ....[59]....
        /*0740*/ 	.word	0xffffffff


	//   ....[60]....
        /*0744*/ 	.word	0xffffffff


	//   ....[61]....
        /*0748*/ 	.word	0xffffffff


	//   ....[62]....
        /*074c*/ 	.word	0xffffffff


	//   ....[63]....
        /*0750*/ 	.word	0xffffffff


	//   ....[64]....
        /*0754*/ 	.word	0xffffffff


	//   ....[65]....
        /*0758*/ 	.word	0xffffffff


	//   ....[66]....
        /*075c*/ 	.word	0xffffffff


	//   ....[67]....
        /*0760*/ 	.word	0xffffffff


	//   ....[68]....
        /*0764*/ 	.word	0xffffffff


	//   ....[69]....
        /*0768*/ 	.word	0xffffffff


	//   ....[70]....
        /*076c*/ 	.word	0xffffffff


	//   ....[71]....
        /*0770*/ 	.word	0xffffffff


	//   ....[72]....
        /*0774*/ 	.word	0xffffffff


	//   ....[73]....
        /*0778*/ 	.word	0xffffffff


	//   ....[74]....
        /*077c*/ 	.word	0xffffffff


	//   ....[75]....
        /*0780*/ 	.word	0xffffffff


	//   ....[76]....
        /*0784*/ 	.word	0xffffffff


	//   ....[77]....
        /*0788*/ 	.word	0xffffffff


	//   ....[78]....
        /*078c*/ 	.word	0xffffffff


	//   ....[79]....
        /*0790*/ 	.word	0xffffffff


	//   ....[80]....
        /*0794*/ 	.word	0xffffffff


	//   ....[81]....
        /*0798*/ 	.word	0xffffffff


	//   ....[82]....
        /*079c*/ 	.word	0xffffffff


	//   ....[83]....
        /*07a0*/ 	.word	0xffffffff


	//   ....[84]....
        /*07a4*/ 	.word	0xffffffff


	//   ....[85]....
        /*07a8*/ 	.word	0xffffffff


	//   ....[86]....
        /*07ac*/ 	.word	0xffffffff


	//   ....[87]....
        /*07b0*/ 	.word	0xffffffff


	//   ....[88]....
        /*07b4*/ 	.word	0xffffffff


	//   ....[89]....
        /*07b8*/ 	.word	0xffffffff


	//   ....[90]....
        /*07bc*/ 	.word	0xffffffff


	//   ....[91]....
        /*07c0*/ 	.word	0xffffffff


	//   ....[92]....
        /*07c4*/ 	.word	0xffffffff


	//   ....[93]....
        /*07c8*/ 	.word	0xffffffff


	//   ....[94]....
        /*07cc*/ 	.word	0xffffffff


	//   ....[95]....
        /*07d0*/ 	.word	0xffffffff


	//   ....[96]....
        /*07d4*/ 	.word	0xffffffff


	//   ....[97]....
        /*07d8*/ 	.word	0xffffffff


	//   ....[98]....
        /*07dc*/ 	.word	0xffffffff


	//   ....[99]....
        /*07e0*/ 	.word	0xffffffff


	//   ....[100]....
        /*07e4*/ 	.word	0xffffffff


	//   ....[101]....
        /*07e8*/ 	.word	0xffffffff


	//   ....[102]....
        /*07ec*/ 	.word	0xffffffff


	//   ....[103]....
        /*07f0*/ 	.word	0xffffffff


	//   ....[104]....
        /*07f4*/ 	.word	0xffffffff


	//   ....[105]....
        /*07f8*/ 	.word	0xffffffff


	//   ....[106]....
        /*07fc*/ 	.word	0xffffffff


	//   ....[107]....
        /*0800*/ 	.word	0xffffffff


	//   ....[108]....
        /*0804*/ 	.word	0xffffffff


	//   ....[109]....
        /*0808*/ 	.word	0xffffffff


	//   ....[110]....
        /*080c*/ 	.word	0xffffffff


	//   ....[111]....
        /*0810*/ 	.word	0xffffffff


	//   ....[112]....
        /*0814*/ 	.word	0xffffffff


	//   ....[113]....
        /*0818*/ 	.word	0xffffffff


	//   ....[114]....
        /*081c*/ 	.word	0xffffffff


	//   ....[115]....
        /*0820*/ 	.word	0xffffffff


	//   ....[116]....
        /*0824*/ 	.word	0xffffffff


	//   ....[117]....
        /*0828*/ 	.word	0xffffffff


	//   ....[118]....
        /*082c*/ 	.word	0xffffffff


	//   ....[119]....
        /*0830*/ 	.word	0xffffffff


	//   ....[120]....
        /*0834*/ 	.word	0xffffffff


	//   ....[121]....
        /*0838*/ 	.word	0xffffffff


	//   ....[122]....
        /*083c*/ 	.word	0xffffffff


	//   ....[123]....
        /*0840*/ 	.word	0xffffffff


	//   ....[124]....
        /*0844*/ 	.word	0xffffffff


	//   ....[125]....
        /*0848*/ 	.word	0xffffffff


	//   ....[126]....
        /*084c*/ 	.word	0xffffffff


	//   ....[127]....
        /*0850*/ 	.word	0xffffffff


	//   ....[128]....
        /*0854*/ 	.word	0xffffffff


	//   ....[129]....
        /*0858*/ 	.word	0xffffffff


	//   ....[130]....
        /*085c*/ 	.word	0xffffffff


	//----- nvinfo : EIATTR_COOP_GROUP_INSTR_OFFSETS
	.align		4
.L_468:
        /*0860*/ 	.byte	0x04, 0x28
        /*0862*/ 	.short	(.L_470 - .L_469)


	//   ....[0]....
.L_469:
        /*0864*/ 	.word	0x00000050


	//   ....[1]....
        /*0868*/ 	.word	0x00000200


	//   ....[2]....
        /*086c*/ 	.word	0x00000230


	//   ....[3]....
        /*0870*/ 	.word	0x00000260


	//   ....[4]....
        /*0874*/ 	.word	0x00000290


	//   ....[5]....
        /*0878*/ 	.word	0x000002c0


	//   ....[6]....
        /*087c*/ 	.word	0x000002f0


	//   ....[7]....
        /*0880*/ 	.word	0x00000460


	//   ....[8]....
        /*0884*/ 	.word	0x000004a0


	//   ....[9]....
        /*0888*/ 	.word	0x000004d0


	//   ....[10]....
        /*088c*/ 	.word	0x00000500


	//   ....[11]....
        /*0890*/ 	.word	0x00000530


	//   ....[12]....
        /*0894*/ 	.word	0x00000560


	//   ....[13]....
        /*0898*/ 	.word	0x000005f0


	//   ....[14]....
        /*089c*/ 	.word	0x00000620


	//   ....[15]....
        /*08a0*/ 	.word	0x00000630


	//   ....[16]....
        /*08a4*/ 	.word	0x000006a0


	//   ....[17]....
        /*08a8*/ 	.word	0x000022d0


	//   ....[18]....
        /*08ac*/ 	.word	0x00002300


	//   ....[19]....
        /*08b0*/ 	.word	0x00002330


	//   ....[20]....
        /*08b4*/ 	.word	0x000023a0


	//   ....[21]....
        /*08b8*/ 	.word	0x00002550


	//   ....[22]....
        /*08bc*/ 	.word	0x00002570


	//   ....[23]....
        /*08c0*/ 	.word	0x000025b0


	//   ....[24]....
        /*08c4*/ 	.word	0x000025e0


	//   ....[25]....
        /*08c8*/ 	.word	0x000043a0


	//   ....[26]....
        /*08cc*/ 	.word	0x000044f0


	//   ....[27]....
        /*08d0*/ 	.word	0x00004530


	//   ....[28]....
        /*08d4*/ 	.word	0x000045b0


	//   ....[29]....
        /*08d8*/ 	.word	0x00006f30


	//   ....[30]....
        /*08dc*/ 	.word	0x00006f50


	//   ....[31]....
        /*08e0*/ 	.word	0x00007590


	//   ....[32]....
        /*08e4*/ 	.word	0x000075b0


	//   ....[33]....
        /*08e8*/ 	.word	0x00008810


	//   ....[34]....
        /*08ec*/ 	.word	0x00008820


	//   ....[35]....
        /*08f0*/ 	.word	0x00008850


	//   ....[36]....
        /*08f4*/ 	.word	0x00008860


	//   ....[37]....
        /*08f8*/ 	.word	0x0000a0f0


	//   ....[38]....
        /*08fc*/ 	.word	0x0000a100


	//   ....[39]....
        /*0900*/ 	.word	0x0000a120


	//   ....[40]....
        /*0904*/ 	.word	0x0000a140


	//   ....[41]....
        /*0908*/ 	.word	0x0000a580


	//   ....[42]....
        /*090c*/ 	.word	0x0000a5a0


	//   ....[43]....
        /*0910*/ 	.word	0x0000a770


	//   ....[44]....
        /*0914*/ 	.word	0x0000a780


	//   ....[45]....
        /*0918*/ 	.word	0x0000a960


	//   ....[46]....
        /*091c*/ 	.word	0x0000a980


	//   ....[47]....
        /*0920*/ 	.word	0x0000ab60


	//   ....[48]....
        /*0924*/ 	.word	0x0000ab70


	//   ....[49]....
        /*0928*/ 	.word	0x0000af50


	//   ....[50]....
        /*092c*/ 	.word	0x0000af70


	//   ....[51]....
        /*0930*/ 	.word	0x0000bbc0


	//   ....[52]....
        /*0934*/ 	.word	0x0000bbd0


	//   ....[53]....
        /*0938*/ 	.word	0x0000cc40


	//   ....[54]....
        /*093c*/ 	.word	0x0000cc60


	//   ....[55]....
        /*0940*/ 	.word	0x0000ce40


	//   ....[56]....
        /*0944*/ 	.word	0x0000ce50


	//   ....[57]....
        /*0948*/ 	.word	0x0000d030


	//   ....[58]....
        /*094c*/ 	.word	0x0000d050


	//   ....[59]....
        /*0950*/ 	.word	0x0000d230


	//   ....[60]....
        /*0954*/ 	.word	0x0000d240


	//   ....[61]....
        /*0958*/ 	.word	0x0000d4e0


	//   ....[62]....
        /*095c*/ 	.word	0x0000d500


	//   ....[63]....
        /*0960*/ 	.word	0x0000d630


	//   ....[64]....
        /*0964*/ 	.word	0x0000d670


	//   ....[65]....
        /*0968*/ 	.word	0x0000d6a0


	//   ....[66]....
        /*096c*/ 	.word	0x0000d6d0


	//   ....[67]....
        /*0970*/ 	.word	0x0000d700


	//   ....[68]....
        /*0974*/ 	.word	0x0000d730


	//   ....[69]....
        /*0978*/ 	.word	0x0000d890


	//   ....[70]....
        /*097c*/ 	.word	0x0000d8d0


	//   ....[71]....
        /*0980*/ 	.word	0x0000d900


	//   ....[72]....
        /*0984*/ 	.word	0x0000d930


	//   ....[73]....
        /*0988*/ 	.word	0x0000d960


	//   ....[74]....
        /*098c*/ 	.word	0x0000d990


	//   ....[75]....
        /*0990*/ 	.word	0x0000da20


	//   ....[76]....
        /*0994*/ 	.word	0x0000da50


	//   ....[77]....
        /*0998*/ 	.word	0x0000da60


	//   ....[78]....
        /*099c*/ 	.word	0x0000dac0


	//   ....[79]....
        /*09a0*/ 	.word	0x0000e0a0


	//   ....[80]....
        /*09a4*/ 	.word	0x0000e100


	//   ....[81]....
        /*09a8*/ 	.word	0x0000e150


	//   ....[82]....
        /*09ac*/ 	.word	0x0000e1a0


	//   ....[83]....
        /*09b0*/ 	.word	0x0000e1f0


	//   ....[84]....
        /*09b4*/ 	.word	0x0000e260


	//   ....[85]....
        /*09b8*/ 	.word	0x0000e2a0


	//   ....[86]....
        /*09bc*/ 	.word	0x0000e310


	//   ....[87]....
        /*09c0*/ 	.word	0x0000e380


	//   ....[88]....
        /*09c4*/ 	.word	0x0000e3e0


	//   ....[89]....
        /*09c8*/ 	.word	0x0000e460


	//   ....[90]....
        /*09cc*/ 	.word	0x0000e4c0


	//   ....[91]....
        /*09d0*/ 	.word	0x0000e510


	//   ....[92]....
        /*09d4*/ 	.word	0x0000e570


	//   ....[93]....
        /*09d8*/ 	.word	0x0000e5e0


	//   ....[94]....
        /*09dc*/ 	.word	0x0000e650


	//   ....[95]....
        /*09e0*/ 	.word	0x0000e6b0


	//   ....[96]....
        /*09e4*/ 	.word	0x0000e710


	//   ....[97]....
        /*09e8*/ 	.word	0x0000e770


	//   ....[98]....
        /*09ec*/ 	.word	0x0000e7e0


	//   ....[99]....
        /*09f0*/ 	.word	0x0000e840


	//   ....[100]....
        /*09f4*/ 	.word	0x0000e8a0


	//   ....[101]....
        /*09f8*/ 	.word	0x0000e900


	//   ....[102]....
        /*09fc*/ 	.word	0x0000e970


	//   ....[103]....
        /*0a00*/ 	.word	0x0000e9d0


	//   ....[104]....
        /*0a04*/ 	.word	0x0000ea30


	//   ....[105]....
        /*0a08*/ 	.word	0x0000ea90


	//   ....[106]....
        /*0a0c*/ 	.word	0x0000eb00


	//   ....[107]....
        /*0a10*/ 	.word	0x0000eb60


	//   ....[108]....
        /*0a14*/ 	.word	0x0000ebc0


	//   ....[109]....
        /*0a18*/ 	.word	0x0000ec20


	//   ....[110]....
        /*0a1c*/ 	.word	0x0000ec90


	//   ....[111]....
        /*0a20*/ 	.word	0x0000ecf0


	//   ....[112]....
        /*0a24*/ 	.word	0x0000ed50


	//   ....[113]....
        /*0a28*/ 	.word	0x0000edb0


	//   ....[114]....
        /*0a2c*/ 	.word	0x0000ee20


	//   ....[115]....
        /*0a30*/ 	.word	0x0000ee70


	//   ....[116]....
        /*0a34*/ 	.word	0x0000eeb0


	//   ....[117]....
        /*0a38*/ 	.word	0x0000ef00


	//   ....[118]....
        /*0a3c*/ 	.word	0x0000ef50


	//   ....[119]....
        /*0a40*/ 	.word	0x0000efa0


	//   ....[120]....
        /*0a44*/ 	.word	0x0000f010


	//   ....[121]....
        /*0a48*/ 	.word	0x0000f050


	//   ....[122]....
        /*0a4c*/ 	.word	0x0000f0a0


	//   ....[123]....
        /*0a50*/ 	.word	0x0000f0f0


	//   ....[124]....
        /*0a54*/ 	.word	0x0000f140


	//   ....[125]....
        /*0a58*/ 	.word	0x0000f190


	//   ....[126]....
        /*0a5c*/ 	.word	0x0000f200


	//   ....[127]....
        /*0a60*/ 	.word	0x0000f240


	//   ....[128]....
        /*0a64*/ 	.word	0x0000f2b0


	//   ....[129]....
        /*0a68*/ 	.word	0x0000f310


	//   ....[130]....
        /*0a6c*/ 	.word	0x0000f370


	//----- nvinfo : EIATTR_EXIT_INSTR_OFFSETS
	.align		4
.L_470:
        /*0a70*/ 	.byte	0x04, 0x1c
        /*0a72*/ 	.short	(.L_472 - .L_471)


	//   ....[0]....
.L_471:
        /*0a74*/ 	.word	0x00000c10


	//   ....[1]....
        /*0a78*/ 	.word	0x0000e060


	//----- nvinfo : EIATTR_MAX_THREADS
	.align		4
.L_472:
        /*0a7c*/ 	.byte	0x04, 0x05
        /*0a7e*/ 	.short	(.L_474 - .L_473)
.L_473:
        /*0a80*/ 	.word	0x00000100
        /*0a84*/ 	.word	0x00000001
        /*0a88*/ 	.word	0x00000001


	//----- nvinfo : EIATTR_CRS_STACK_SIZE
	.align		4
.L_474:
        /*0a8c*/ 	.byte	0x04, 0x1e
        /*0a8e*/ 	.short	(.L_476 - .L_475)
.L_475:
        /*0a90*/ 	.word	0x00000000
.L_476:


//--------------------- .nv.info._ZN7cutlass13device_kernelIN5flash19enable_sm80_to_sm89INS1_16FlashAttnFwdSm80INS1_25CollectiveMainloopFwdSm80ILi8ELi1ELb0EN4cute5tupleIJNS5_1CILi128EEENS7_ILi32EEENS7_ILi256EEEEEELi256ENS_10bfloat16_tEfNS_4arch4Sm80ELb0ELb0ELb1ELb1ELb0ELb1ELb1ELb1EEENS1_21CollectiveEpilogueFwdINS6_IJS8_SA_S9_EEENS6_IJNS7_ILi1EEESI_SI_EEESC_SE_Li256ELb1ELb1ELb1ELb0EEENS1_36VarlenDynamicPersistentTileSchedulerILi128ELi32ELi256ELi256ELb1ELb1ELb0ELb0ELb1ELb1EEEEEEEEEvNT_6ParamsE --------------------------
	.section	.nv.info._ZN7cutlass13device_kernelIN5flash19enable_sm80_to_sm89INS1_16FlashAttnFwdSm80INS1_25CollectiveMainloopFwdSm80ILi8ELi1ELb0EN4cute5tupleIJNS5_1CILi128EEENS7_ILi32EEENS7_ILi256EEEEEELi256ENS_10bfloat16_tEfNS_4arch4Sm80ELb0ELb0ELb1ELb1ELb0ELb1ELb1ELb1EEENS1_21CollectiveEpilogueFwdINS6_IJS8_SA_S9_EEENS6_IJNS7_ILi1EEESI_SI_EEESC_SE_Li256ELb1ELb1ELb1ELb0EEENS1_36VarlenDynamicPersistentTileSchedulerILi128ELi32ELi256ELi256ELb1ELb1ELb0ELb0ELb1ELb1EEEEEEEEEvNT_6ParamsE,"",@"SHT_CUDA_INFO"
	.sectionflags	@""
	.align	4


	//----- nvinfo : EIATTR_CUDA_API_VERSION
	.align		4
        /*0000*/ 	.byte	0x04, 0x37
        /*0002*/ 	.short	(.L_478 - .L_477)
.L_477:
        /*0004*/ 	.word	0x00000082


	//----- nvinfo : EIATTR_SW2861232_WAR
	.align		4
.L_478:
        /*0008*/ 	.byte	0x01, 0x35
	.zero		2


	//----- nvinfo : EIATTR_PARAM_CBANK
	.align		4
        /*000c*/ 	.byte	0x04, 0x0a
        /*000e*/ 	.short	(.L_480 - .L_479)
	.align		4
.L_479:
        /*0010*/ 	.word	index@(.nv.constant0._ZN7cutlass13device_kernelIN5flash19enable_sm80_to_sm89INS1_16FlashAttnFwdSm80INS1_25CollectiveMainloopFwdSm80ILi8ELi1ELb0EN4cute5tupleIJNS5_1CILi128EEENS7_ILi32EEENS7_ILi256EEEEEELi256ENS_10bfloat16_tEfNS_4arch4Sm80ELb0ELb0ELb1ELb1ELb0ELb1ELb1ELb1EEENS1_21CollectiveEpilogueFwdINS6_IJS8_SA_S9_EEENS6_IJNS7_ILi1EEESI_SI_EEESC_SE_Li256ELb1ELb1ELb1ELb0EEENS1_36VarlenDynamicPersistentTileSchedulerILi128ELi32ELi256ELi256ELb1ELb1ELb0ELb0ELb1ELb1EEEEEEEEEvNT_6ParamsE)
        /*0014*/ 	.short	0x0160
        /*0016*/ 	.short	0x0438


	//----- nvinfo : EIATTR_CBANK_PARAM_SIZE
	.align		4
.L_480:
        /*0018*/ 	.byte	0x03, 0x19
        /*001a*/ 	.short	0x0438


	//----- nvinfo : EIATTR_KPARAM_INFO
	.align		4
        /*001c*/ 	.byte	0x04, 0x17
        /*001e*/ 	.short	(.L_482 - .L_481)
.L_481:
        /*0020*/ 	.word	0x00000000
        /*0024*/ 	.short	0x0000
        /*0026*/ 	.short	0x0000
        /*0028*/ 	.byte	0x00, 0xf0, 0xe1, 0x10


	//----- nvinfo : EIATTR_MAXREG_COUNT
	.align		4
.L_482:
        /*002c*/ 	.byte	0x03, 0x1b
        /*002e*/ 	.short	0x00ff


	//----- nvinfo : EIATTR_NUM_BARRIERS
	.align		4
        /*0030*/ 	.byte	0x02, 0x4c
        /*0032*/ 	.byte	0x06
	.zero		1


	//----- nvinfo : EIATTR_ANNOTATIONS
	.align		4
        /*0034*/ 	.byte	0x04, 0x55
        /*0036*/ 	.short	(.L_484 - .L_483)


	//   ....[0]....
.L_483:
        /*0038*/ 	.word	0x00000001
        /*003c*/ 	.byte	0x70, 0x00, 0x00, 0x00, 0x01, 0x00, 0x00, 0x00, 0xb0, 0x0e, 0x00, 0x00, 0x01, 0x00, 0x00, 0x00
        /*004c*/ 	.byte	0x20, 0x12, 0x00, 0x00, 0x01, 0x00, 0x00, 0x00, 0xa0, 0x21, 0x01, 0x00, 0x01, 0x00, 0x00, 0x00
        /*005c*/ 	.byte	0xe0, 0x21, 0x01, 0x00, 0x01, 0x00, 0x00, 0x00, 0x00, 0x56, 0x01, 0x00


	//----- nvinfo : EIATTR_MERCURY_ISA_VERSION
	.align		4
.L_484:
        /*0068*/ 	.byte	0x03, 0x5f
        /*006a*/ 	.short	0x0000


	//----- nvinfo : EIATTR_INT_WARP_WIDE_INSTR_OFFSETS
	.align		4
        /*006c*/ 	.byte	0x04, 0x31
        /*006e*/ 	.short	(.L_486 - .L_485)


	//   ....[0]....
.L_485:
        /*0070*/ 	.word	0x00011720


	//   ....[1]....
        /*0074*/ 	.word	0x000117a0


	//----- nvinfo : EIATTR_COOP_GROUP_MASK_REGIDS
	.align		4
.L_486:
        /*0078*/ 	.byte	0x04, 0x29
        /*007a*/ 	.short	(.L_488 - .L_487)


	//   ....[0]....
.L_487:
        /*007c*/ 	.word	0xffffffff


	//   ....[1]....
        /*0080*/ 	.word	0xffffffff


	//   ....[2]....
        /*0084*/ 	.word	0xffffffff


	//   ....[3]....
        /*0088*/ 	.word	0xffffffff


	//   ....[4]....
        /*008c*/ 	.word	0xffffffff


	//   ....[5]....
        /*0090*/ 	.word	0xffffffff


	//   ....[6]....
        /*0094*/ 	.word	0xffffffff


	//   ....[7]....
        /*0098*/ 	.word	0xffffffff


	//   ....[8]....
        /*009c*/ 	.word	0xffffffff


	//   ....[9]....
        /*00a0*/ 	.word	0xffffffff


	//   ....[10]....
        /*00a4*/ 	.word	0xffffffff


	//   ....[11]....
        /*00a8*/ 	.word	0xffffffff


	//   ....[12]....
        /*00ac*/ 	.word	0xffffffff


	//   ....[13]....
        /*00b0*/ 	.word	0xffffffff


	//   ....[14]....
        /*00b4*/ 	.word	0xffffffff


	//   ....[15]....
        /*00b8*/ 	.word	0xffffffff


	//   ....[16]....
        /*00bc*/ 	.word	0xffffffff


	//   ....[17]....
        /*00c0*/ 	.word	0xffffffff


	//   ....[18]....
        /*00c4*/ 	.word	0xffffffff


	//   ....[19]....
        /*00c8*/ 	.word	0xffffffff


	//   ....[20]....
        /*00cc*/ 	.word	0xffffffff


	//   ....[21]....
        /*00d0*/ 	.word	0xffffffff


	//   ....[22]....
        /*00d4*/ 	.word	0xffffffff


	//   ....[23]....
        /*00d8*/ 	.word	0xffffffff


	//   ....[24]....
        /*00dc*/ 	.word	0xffffffff


	//   ....[25]....
        /*00e0*/ 	.word	0xffffffff


	//   ....[26]....
        /*00e4*/ 	.word	0xffffffff


	//   ....[27]....
        /*00e8*/ 	.word	0xffffffff


	//   ....[28]....
        /*00ec*/ 	.word	0xffffffff


	//   ....[29]....
        /*00f0*/ 	.word	0xffffffff


	//   ....[30]....
        /*00f4*/ 	.word	0xffffffff


	//   ....[31]....
        /*00f8*/ 	.word	0xffffffff


	//   ....[32]....
        /*00fc*/ 	.word	0xffffffff


	//   ....[33]....
        /*0100*/ 	.word	0xffffffff


	//   ....[34]....
        /*0104*/ 	.word	0xffffffff


	//   ....[35]....
        /*0108*/ 	.word	0xffffffff


	//   ....[36]....
        /*010c*/ 	.word	0xffffffff


	//   ....[37]....
        /*0110*/ 	.word	0xffffffff


	//   ....[38]....
        /*0114*/ 	.word	0xffffffff


	//   ....[39]....
        /*0118*/ 	.word	0xffffffff


	//   ....[40]....
        /*011c*/ 	.word	0xffffffff


	//   ....[41]....
        /*0120*/ 	.word	0xffffffff


	//   ....[42]....
        /*0124*/ 	.word	0xffffffff


	//   ....[43]....
        /*0128*/ 	.word	0xffffffff


	//   ....[44]....
        /*012c*/ 	.word	0xffffffff


	//   ....[45]....
        /*0130*/ 	.word	0xffffffff


	//   ....[46]....
        /*0134*/ 	.word	0xffffffff


	//   ....[47]....
        /*0138*/ 	.word	0xffffffff


	//   ....[48]....
        /*013c*/ 	.word	0xffffffff


	//   ....[49]....
        /*0140*/ 	.word	0xffffffff


	//   ....[50]....
        /*0144*/ 	.word	0xffffffff


	//   ....[51]....
        /*0148*/ 	.word	0xffffffff


	//   ....[52]....
        /*014c*/ 	.word	0xffffffff


	//   ....[53]....
        /*0150*/ 	.word	0xffffffff


	//   ....[54]....
        /*0154*/ 	.word	0xffffffff


	//   ....[55]....
        /*0158*/ 	.word	0xffffffff


	//   ....[56]....
        /*015c*/ 	.word	0xffffffff


	//   ....[57]....
        /*0160*/ 	.word	0xffffffff


	//   ....[58]....
        /*0164*/ 	.word	0xffffffff


	//   ....[59]....
        /*0168*/ 	.word	0xffffffff


	//   ....[60]....
        /*016c*/ 	.word	0xffffffff


	//   ....[61]....
        /*0170*/ 	.word	0xffffffff


	//   ....[62]....
        /*0174*/ 	.word	0xffffffff


	//   ....[63]....
        /*0178*/ 	.word	0xffffffff


	//   ....[64]....
        /*017c*/ 	.word	0xffffffff


	//   ....[65]....
        /*0180*/ 	.word	0xffffffff


	//   ....[66]....
        /*0184*/ 	.word	0xffffffff


	//   ....[67]....
        /*0188*/ 	.word	0xffffffff


	//   ....[68]....
        /*018c*/ 	.word	0xffffffff


	//   ....[69]....
        /*0190*/ 	.word	0xffffffff


	//   ....[70]....
        /*0194*/ 	.word	0xffffffff


	//   ....[71]....
        /*0198*/ 	.word	0xffffffff


	//   ....[72]....
        /*019c*/ 	.word	0xffffffff


	//   ....[73]....
        /*01a0*/ 	.word	0xffffffff


	//   ....[74]....
        /*01a4*/ 	.word	0xffffffff


	//   ....[75]....
        /*01a8*/ 	.word	0xffffffff


	//   ....[76]....
        /*01ac*/ 	.word	0xffffffff


	//   ....[77]....
        /*01b0*/ 	.word	0xffffffff


	//   ....[78]....
        /*01b4*/ 	.word	0xffffffff


	//   ....[79]....
        /*01b8*/ 	.word	0xffffffff


	//   ....[80]....
        /*01bc*/ 	.word	0xffffffff


	//   ....[81]....
        /*01c0*/ 	.word	0xffffffff


	//   ....[82]....
        /*01c4*/ 	.word	0xffffffff


	//   ....[83]....
        /*01c8*/ 	.word	0xffffffff


	//   ....[84]....
        /*01cc*/ 	.word	0xffffffff


	//   ....[85]....
        /*01d0*/ 	.word	0xffffffff


	//   ....[86]....
        /*01d4*/ 	.word	0xffffffff


	//   ....[87]....
        /*01d8*/ 	.word	0xffffffff


	//   ....[88]....
        /*01dc*/ 	.word	0xffffffff


	//   ....[89]....
        /*01e0*/ 	.word	0xffffffff


	//   ....[90]....
        /*01e4*/ 	.word	0xffffffff


	//   ....[91]....
        /*01e8*/ 	.word	0xffffffff


	//   ....[92]....
        /*01ec*/ 	.word	0xffffffff


	//   ....[93]....
        /*01f0*/ 	.word	0xffffffff


	//   ....[94]....
        /*01f4*/ 	.word	0xffffffff


	//   ....[95]....
        /*01f8*/ 	.word	0xffffffff


	//   ....[96]....
        /*01fc*/ 	.word	0xffffffff


	//   ....[97]....
        /*0200*/ 	.word	0xffffffff


	//   ....[98]....
        /*0204*/ 	.word	0xffffffff


	//   ....[99]....
        /*0208*/ 	.word	0xffffffff


	//   ....[100]....
        /*020c*/ 	.word	0xffffffff


	//   ....[101]....
        /*0210*/ 	.word	0xffffffff


	//   ....[102]....
        /*0214*/ 	.word	0xffffffff


	//   ....[103]....
        /*0218*/ 	.word	0xffffffff


	//   ....[104]....
        /*021c*/ 	.word	0xffffffff


	//   ....[105]....
        /*0220*/ 	.word	0xffffffff


	//   ....[106]....
        /*0224*/ 	.word	0xffffffff


	//   ....[107]....
        /*0228*/ 	.word	0xffffffff


	//   ....[108]....
        /*022c*/ 	.word	0xffffffff


	//   ....[109]....
        /*0230*/ 	.word	0xffffffff


	//   ....[110]....
        /*0234*/ 	.word	0xffffffff


	//   ....[111]....
        /*0238*/ 	.word	0xffffffff


	//   ....[112]....
        /*023c*/ 	.word	0xffffffff


	//   ....[113]....
        /*0240*/ 	.word	0xffffffff


	//   ....[114]....
        /*0244*/ 	.word	0xffffffff


	//   ....[115]....
        /*0248*/ 	.word	0xffffffff


	//   ....[116]....
        /*024c*/ 	.word	0xffffffff


	//   ....[117]....
        /*0250*/ 	.word	0xffffffff


	//   ....[118]....
        /*0254*/ 	.word	0xffffffff


	//   ....[119]....
        /*0258*/ 	.word	0xffffffff


	//   ....[120]....
        /*025c*/ 	.word	0xffffffff


	//   ....[121]....
        /*0260*/ 	.word	0xffffffff


	//   ....[122]....
        /*0264*/ 	.word	0xffffffff


	//   ....[123]....
        /*0268*/ 	.word	0xffffffff


	//   ....[124]....
        /*026c*/ 	.word	0xffffffff


	//   ....[125]....
        /*0270*/ 	.word	0xffffffff


	//   ....[126]....
        /*0274*/ 	.word	0xffffffff


	//   ....[127]....
        /*0278*/ 	.word	0xffffffff


	//   ....[128]....
        /*027c*/ 	.word	0xffffffff


	//   ....[129]....
        /*0280*/ 	.word	0xffffffff


	//   ....[130]....
        /*0284*/ 	.word	0xffffffff


	//   ....[131]....
        /*0288*/ 	.word	0xffffffff


	//   ....[132]....
        /*028c*/ 	.word	0xffffffff


	//   ....[133]....
        /*0290*/ 	.word	0xffffffff


	//   ....[134]....
        /*0294*/ 	.word	0xffffffff


	//   ....[135]....
        /*0298*/ 	.word	0xffffffff


	//   ....[136]....
        /*029c*/ 	.word	0xffffffff


	//   ....[137]....
        /*02a0*/ 	.word	0xffffffff


	//   ....[138]....
        /*02a4*/ 	.word	0xffffffff


	//   ....[139]....
        /*02a8*/ 	.word	0xffffffff


	//   ....[140]....
        /*02ac*/ 	.word	0xffffffff


	//   ....[141]....
        /*02b0*/ 	.word	0xffffffff


	//   ....[142]....
        /*02b4*/ 	.word	0xffffffff


	//   ....[143]....
        /*02b8*/ 	.word	0xffffffff


	//   ....[144]....
        /*02bc*/ 	.word	0xffffffff


	//   ....[145]....
        /*02c0*/ 	.word	0xffffffff


	//   ....[146]....
        /*02c4*/ 	.word	0xffffffff


	//----- nvinfo : EIATTR_COOP_GROUP_INSTR_OFFSETS
	.align		4
.L_488:
        /*02c8*/ 	.byte	0x04, 0x28
        /*02ca*/ 	.short	(.L_490 - .L_489)


	//   ....[0]....
.L_489:
        /*02cc*/ 	.word	0x00000050


	//   ....[1]....
        /*02d0*/ 	.word	0x000001e0


	//   ....[2]....
        /*02d4*/ 	.word	0x00000210


	//   ....[3]....
        /*02d8*/ 	.word	0x00000240


	//   ....[4]....
        /*02dc*/ 	.word	0x00000270


	//   ....[5]....
        /*02e0*/ 	.word	0x000002a0


	//   ....[6]....
        /*02e4*/ 	.word	0x000002d0


	//   ....[7]....
        /*02e8*/ 	.word	0x00000440


	//   ....[8]....
        /*02ec*/ 	.word	0x00000480


	//   ....[9]....
        /*02f0*/ 	.word	0x000004b0


	//   ....[10]....
        /*02f4*/ 	.word	0x000004e0


	//   ....[11]....
        /*02f8*/ 	.word	0x00000510


	//   ....[12]....
        /*02fc*/ 	.word	0x00000540


	//   ....[13]....
        /*0300*/ 	.word	0x000005d0


	//   ....[14]....
        /*0304*/ 	.word	0x00000600


	//   ....[15]....
        /*0308*/ 	.word	0x00000610


	//   ....[16]....
        /*030c*/ 	.word	0x00000680


	//   ....[17]....
        /*0310*/ 	.word	0x00006300


	//   ....[18]....
        /*0314*/ 	.word	0x00006320


	//   ....[19]....
        /*0318*/ 	.word	0x000064e0


	//   ....[20]....
        /*031c*/ 	.word	0x000064f0


	//   ....[21]....
        /*0320*/ 	.word	0x00006670


	//   ....[22]....
        /*0324*/ 	.word	0x00006690


	//   ....[23]....
        /*0328*/ 	.word	0x000067f0


	//   ....[24]....
        /*032c*/ 	.word	0x00006800


	//   ....[25]....
        /*0330*/ 	.word	0x00006c50


	//   ....[26]....
        /*0334*/ 	.word	0x00006c90


	//   ....[27]....
        /*0338*/ 	.word	0x00006cd0


	//   ....[28]....
        /*033c*/ 	.word	0x00006d00


	//   ....[29]....
        /*0340*/ 	.word	0x00009dd0


	//   ....[30]....
        /*0344*/ 	.word	0x00009e10


	//   ....[31]....
        /*0348*/ 	.word	0x00009e50


	//   ....[32]....
        /*034c*/ 	.word	0x00009e80


	//   ....[33]....
        /*0350*/ 	.word	0x0000e0d0


	//   ....[34]....
        /*0354*/ 	.word	0x0000e140


	//   ....[35]....
        /*0358*/ 	.word	0x0000e210


	//   ....[36]....
        /*035c*/ 	.word	0x0000e280


	//   ....[37]....
        /*0360*/ 	.word	0x0000f940


	//   ....[38]....
        /*0364*/ 	.word	0x0000f960


	//   ....[39]....
        /*0368*/ 	.word	0x0000f980


	//   ....[40]....
        /*036c*/ 	.word	0x0000f9a0


	//   ....[41]....
        /*0370*/ 	.word	0x00010d10


	//   ....[42]....
        /*0374*/ 	.word	0x00010d20


	//   ....[43]....
        /*0378*/ 	.word	0x00010d50


	//   ....[44]....
        /*037c*/ 	.word	0x00010d60


	//   ....[45]....
        /*0380*/ 	.word	0x00012520


	//   ....[46]....
        /*0384*/ 	.word	0x00012530


	//   ....[47]....
        /*0388*/ 	.word	0x00012550


	//   ....[48]....
        /*038c*/ 	.word	0x00012560


	//   ....[49]....
        /*0390*/ 	.word	0x00012920


	//   ....[50]....
        /*0394*/ 	.word	0x00012940


	//   ....[51]....
        /*0398*/ 	.word	0x00012b10


	//   ....[52]....
        /*039c*/ 	.word	0x00012b20


	//   ....[53]....
        /*03a0*/ 	.word	0x00012c90


	//   ....[54]....
        /*03a4*/ 	.word	0x00012cb0


	//   ....[55]....
        /*03a8*/ 	.word	0x00012e20


	//   ....[56]....
        /*03ac*/ 	.word	0x00012e30


	//   ....[57]....
        /*03b0*/ 	.word	0x00013190


	//   ....[58]....
        /*03b4*/ 	.word	0x000131b0


	//   ....[59]....
        /*03b8*/ 	.word	0x00013d10


	//   ....[60]....
        /*03bc*/ 	.word	0x00013d20


	//   ....[61]....
        /*03c0*/ 	.word	0x00014f90


	//   ....[62]....
        /*03c4*/ 	.word	0x00014fb0


	//   ....[63]....
        /*03c8*/ 	.word	0x00015190


	//   ....[64]....
        /*03cc*/ 	.word	0x000151a0


	//   ....[65]....
        /*03d0*/ 	.word	0x00015310


	//   ....[66]....
        /*03d4*/ 	.word	0x00015330


	//   ....[67]....
        /*03d8*/ 	.word	0x000154a0


	//   ....[68]....
        /*03dc*/ 	.word	0x000154b0


	//   ....[69]....
        /*03e0*/ 	.word	0x000156c0


	//   ....[70]....
        /*03e4*/ 	.word	0x000156e0


	//   ....[71]....
        /*03e8*/ 	.word	0x00015800


	//   ....[72]....
        /*03ec*/ 	.word	0x00015840


	//   ....[73]....
        /*03f0*/ 	.word	0x00015870


	//   ....[74]....
        /*03f4*/ 	.word	0x000158a0


	//   ....[75]....
        /*03f8*/ 	.word	0x000158d0


	//   ....[76]....
        /*03fc*/ 	.word	0x00015900


	//   ....[77]....
        /*0400*/ 	.word	0x00015a50


	//   ....[78]....
        /*0404*/ 	.word	0x00015a90


	//   ....[79]....
        /*0408*/ 	.word	0x00015ac0


	//   ....[80]....
        /*040c*/ 	.word	0x00015af0


	//   ....[81]....
        /*0410*/ 	.word	0x00015b20


	//   ....[82]....
        /*0414*/ 	.word	0x00015b50


	//   ....[83]....
        /*0418*/ 	.word	0x00015be0


	//   ....[84]....
        /*041c*/ 	.word	0x00015c10


	//   ....[85]....
        /*0420*/ 	.word	0x00015c20


	//   ....[86]....
        /*0424*/ 	.word	0x00015c80


	//   ....[87]....
        /*0428*/ 	.word	0x000161c0


	//   ....[88]....
        /*042c*/ 	.word	0x00016220


	//   ....[89]....
        /*0430*/ 	.word	0x00016270


	//   ....[90]....
        /*0434*/ 	.word	0x000162c0


	//   ....[91]....
        /*0438*/ 	.word	0x00016310


	//   ....[92]....
        /*043c*/ 	.word	0x00016380


	//   ....[93]....
        /*0440*/ 	.word	0x000163c0


	//   ....[94]....
        /*0444*/ 	.word	0x00016430


	//   ....[95]....
        /*0448*/ 	.word	0x000164a0


	//   ....[96]....
        /*044c*/ 	.word	0x00016500


	//   ....[97]....
        /*0450*/ 	.word	0x00016570


	//   ....[98]....
        /*0454*/ 	.word	0x000165e0


	//   ....[99]....
        /*0458*/ 	.word	0x00016640


	//   ....[100]....
        /*045c*/ 	.word	0x000166a0


	//   ....[101]....
        /*0460*/ 	.word	0x00016700


	//   ....[102]....
        /*0464*/ 	.word	0x00016770


	//   ....[103]....
        /*0468*/ 	.word	0x000167d0


	//   ....[104]....
        /*046c*/ 	.word	0x00016830


	//   ....[105]....
        /*0470*/ 	.word	0x000168a0


	//   ....[106]....
        /*0474*/ 	.word	0x000168f0


	//   ....[107]....
        /*0478*/ 	.word	0x00016940


	//   ....[108]....
        /*047c*/ 	.word	0x00016990


	//   ....[109]....
        /*0480*/ 	.word	0x00016a00


	//   ....[110]....
        /*0484*/ 	.word	0x00016a70


	//   ....[111]....
        /*0488*/ 	.word	0x00016ad0


	//   ....[112]....
        /*048c*/ 	.word	0x00016b30


	//   ....[113]....
        /*0490*/ 	.word	0x00016b90


	//   ....[114]....
        /*0494*/ 	.word	0x00016c00


	//   ....[115]....
        /*0498*/ 	.word	0x00016c60


	//   ....[116]....
        /*049c*/ 	.word	0x00016cc0


	//   ....[117]....
        /*04a0*/ 	.word	0x00016d20


	//   ....[118]....
        /*04a4*/ 	.word	0x00016d90


	//   ....[119]....
        /*04a8*/ 	.word	0x00016df0


	//   ....[120]....
        /*04ac*/ 	.word	0x00016e50


	//   ....[121]....
        /*04b0*/ 	.word	0x00016eb0


	//   ....[122]....
        /*04b4*/ 	.word	0x00016f20


	//   ....[123]....
        /*04b8*/ 	.word	0x00016f80


	//   ....[124]....
        /*04bc*/ 	.word	0x00016fe0


	//   ....[125]....
        /*04c0*/ 	.word	0x00017040


	//   ....[126]....
        /*04c4*/ 	.word	0x000170b0


	//   ....[127]....
        /*04c8*/ 	.word	0x00017110


	//   ....[128]....
        /*04cc*/ 	.word	0x00017170


	//   ....[129]....
        /*04d0*/ 	.word	0x000171d0


	//   ....[130]....
        /*04d4*/ 	.word	0x00017240


	//   ....[131]....
        /*04d8*/ 	.word	0x00017290


	//   ....[132]....
        /*04dc*/ 	.word	0x000172d0


	//   ....[133]....
        /*04e0*/ 	.word	0x00017320


	//   ....[134]....
        /*04e4*/ 	.word	0x00017370


	//   ....[135]....
        /*04e8*/ 	.word	0x000173c0


	//   ....[136]....
        /*04ec*/ 	.word	0x00017430


	//   ....[137]....
        /*04f0*/ 	.word	0x00017470


	//   ....[138]....
        /*04f4*/ 	.word	0x000174c0


	//   ....[139]....
        /*04f8*/ 	.word	0x00017510


	//   ....[140]....
        /*04fc*/ 	.word	0x00017560


	//   ....[141]....
        /*0500*/ 	.word	0x000175b0


	//   ....[142]....
        /*0504*/ 	.word	0x00017620


	//   ....[143]....
        /*0508*/ 	.word	0x00017660


	//   ....[144]....
        /*050c*/ 	.word	0x000176d0


	//   ....[145]....
        /*0510*/ 	.word	0x00017730


	//   ....[146]....
        /*0514*/ 	.word	0x00017790


	//----- nvinfo : EIATTR_EXIT_INSTR_OFFSETS
	.align		4
.L_490:
        /*0518*/ 	.byte	0x04, 0x1c
        /*051a*/ 	.short	(.L_492 - .L_491)


	//   ....[0]....
.L_491:
        /*051c*/ 	.word	0x00000b40


	//   ....[1]....
        /*0520*/ 	.word	0x00016180


	//----- nvinfo : EIATTR_MAX_THREADS
	.align		4
.L_492:
        /*0524*/ 	.byte	0x04, 0x05
        /*0526*/ 	.short	(.L_494 - .L_493)
.L_493:
        /*0528*/ 	.word	0x00000100
        /*052c*/ 	.word	0x00000001
        /*0530*/ 	.word	0x00000001


	//----- nvinfo : EIATTR_CRS_STACK_SIZE
	.align		4
.L_494:
        /*0534*/ 	.byte	0x04, 0x1e
        /*0536*/ 	.short	(.L_496 - .L_495)
.L_495:
        /*0538*/ 	.word	0x00000000
.L_496:


//--------------------- .nv.info._ZN7cutlass13device_kernelIN5flash19enable_sm80_to_sm89INS1_16FlashAttnFwdSm80INS1_25CollectiveMainloopFwdSm80ILi8ELi1ELb1EN4cute5tupleIJNS5_1CILi128EEENS7_ILi48EEENS7_ILi256EEEEEELi256ENS_10bfloat16_tEfNS_4arch4Sm80ELb0ELb1ELb1ELb0ELb0ELb0ELb1ELb1EEENS1_21CollectiveEpilogueFwdINS6_IJS8_SA_S9_EEENS6_IJNS7_ILi1EEESI_SI_EEESC_SE_Li256ELb0ELb1ELb1ELb0EEENS1_19SingleTileSchedulerILb0ELb1ELb1ELi128EEEEEEEEEvNT_6ParamsE --------------------------
	.section	.nv.info._ZN7cutlass13device_kernelIN5flash19enable_sm80_to_sm89INS1_16FlashAttnFwdSm80INS1_25CollectiveMainloopFwdSm80ILi8ELi1ELb1EN4cute5tupleIJNS5_1CILi128EEENS7_ILi48EEENS7_ILi256EEEEEELi256ENS_10bfloat16_tEfNS_4arch4Sm80ELb0ELb1ELb1ELb0ELb0ELb0ELb1ELb1EEENS1_21CollectiveEpilogueFwdINS6_IJS8_SA_S9_EEENS6_IJNS7_ILi1EEESI_SI_EEESC_SE_Li256ELb0ELb1ELb1ELb0EEENS1_19SingleTileSchedulerILb0ELb1ELb1ELi128EEEEEEEEEvNT_6ParamsE,"",@"SHT_CUDA_INFO"
	.sectionflags	@""
	.align	4


	//----- nvinfo : EIATTR_CUDA_API_VERSION
	.align		4
        /*0000*/ 	.byte	0x04, 0x37
        /*0002*/ 	.short	(.L_498 - .L_497)
.L_497:
        /*0004*/ 	.word	0x00000082


	//----- nvinfo : EIATTR_SW2861232_WAR
	.align		4
.L_498:
        /*0008*/ 	.byte	0x01, 0x35
	.zero		2


	//----- nvinfo : EIATTR_PARAM_CBANK
	.align		4
        /*000c*/ 	.byte	0x04, 0x0a
        /*000e*/ 	.short	(.L_500 - .L_499)
	.align		4
.L_499:
        /*0010*/ 	.word	index@(.nv.constant0._ZN7cutlass13device_kernelIN5flash19enable_sm80_to_sm89INS1_16FlashAttnFwdSm80INS1_25CollectiveMainloopFwdSm80ILi8ELi1ELb1EN4cute5tupleIJNS5_1CILi128EEENS7_ILi48EEENS7_ILi256EEEEEELi256ENS_10bfloat16_tEfNS_4arch4Sm80ELb0ELb1ELb1ELb0ELb0ELb0ELb1ELb1EEENS1_21CollectiveEpilogueFwdINS6_IJS8_SA_S9_EEENS6_IJNS7_ILi1EEESI_SI_EEESC_SE_Li256ELb0ELb1ELb1ELb0EEENS1_19SingleTileSchedulerILb0ELb1ELb1ELi128EEEEEEEEEvNT_6ParamsE)
        /*0014*/ 	.short	0x0160
        /*0016*/ 	.short	0x0418


	//----- nvinfo : EIATTR_CBANK_PARAM_SIZE
	.align		4
.L_500:
        /*0018*/ 	.byte	0x03, 0x19
        /*001a*/ 	.short	0x0418


	//----- nvinfo : EIATTR_KPARAM_INFO
	.align		4
        /*001c*/ 	.byte	0x04, 0x17
        /*001e*/ 	.short	(.L_502 - .L_501)
.L_501:
        /*0020*/ 	.word	0x00000000
        /*0024*/ 	.short	0x0000
        /*0026*/ 	.short	0x0000
        /*0028*/ 	.byte	0x00, 0xf0, 0x61, 0x10


	//----- nvinfo : EIATTR_MAXREG_COUNT
	.align		4
.L_502:
        /*002c*/ 	.byte	0x03, 0x1b
        /*002e*/ 	.short	0x00ff


	//----- nvinfo : EIATTR_NUM_BARRIERS
	.align		4
        /*0030*/ 	.byte	0x02, 0x4c
        /*0032*/ 	.byte	0x02
	.zero		1


	//----- nvinfo : EIATTR_ANNOTATIONS
	.align		4
        /*0034*/ 	.byte	0x04, 0x55
        /*0036*/ 	.short	(.L_504 - .L_503)


	//   ....[0]....
.L_503:
        /* <DEDUP_REMOVED lines=82> */


	//----- nvinfo : EIATTR_MERCURY_ISA_VERSION
	.align		4
.L_504:
        /*0548*/ 	.byte	0x03, 0x5f
        /*054a*/ 	.short	0x0000


	//----- nvinfo : EIATTR_INT_WARP_WIDE_INSTR_OFFSETS
	.align		4
        /*054c*/ 	.byte	0x04, 0x31
        /*054e*/ 	.short	(.L_506 - .L_505)


	//   ....[0]....
.L_505:
        /*0550*/ 	.word	0x00007300


	//   ....[1]....
        /*0554*/ 	.word	0x0000b510


	//   ....[2]....
        /*0558*/ 	.word	0x0000e8e0


	//----- nvinfo : EIATTR_COOP_GROUP_MASK_REGIDS
	.align		4
.L_506:
        /*055c*/ 	.byte	0x04, 0x29
        /*055e*/ 	.short	(.L_508 - .L_507)


	//   ....[0]....
.L_507:
        /*0560*/ 	.word	0xffffffff


	//   ....[1]....
        /*0564*/ 	.word	0xffffffff


	//   ....[2]....
        /*0568*/ 	.word	0xffffffff


	//   ....[3]....
        /*056c*/ 	.word	0xffffffff


	//   ....[4]....
        /*0570*/ 	.word	0xffffffff


	//   ....[5]....
        /*0574*/ 	.word	0xffffffff


	//   ....[6]....
        /*0578*/ 	.word	0xffffffff


	//   ....[7]....
        /*057c*/ 	.word	0xffffffff


	//   ....[8]....
        /*0580*/ 	.word	0xffffffff


	//   ....[9]....
        /*0584*/ 	.word	0xffffffff


	//   ....[10]....
        /*0588*/ 	.word	0xffffffff


	//   ....[11]....
        /*058c*/ 	.word	0xffffffff


	//   ....[12]....
        /*0590*/ 	.word	0xffffffff


	//   ....[13]....
        /*0594*/ 	.word	0xffffffff


	//   ....[14]....
        /*0598*/ 	.word	0xffffffff


	//   ....[15]....
        /*059c*/ 	.word	0xffffffff


	//   ....[16]....
        /*05a0*/ 	.word	0xffffffff


	//   ....[17]....
        /*05a4*/ 	.word	0xffffffff


	//   ....[18]....
        /*05a8*/ 	.word	0xffffffff


	//   ....[19]....
        /*05ac*/ 	.word	0xffffffff


	//   ....[20]....
        /*05b0*/ 	.word	0xffffffff


	//   ....[21]....
        /*05b4*/ 	.word	0xffffffff


	//   ....[22]....
        /*05b8*/ 	.word	0xffffffff


	//   ....[23]....
        /*05bc*/ 	.word	0xffffffff


	//   ....[24]....
        /*05c0*/ 	.word	0xffffffff


	//   ....[25]....
        /*05c4*/ 	.word	0xffffffff


	//   ....[26]....
        /*05c8*/ 	.word	0xffffffff


	//   ....[27]....
        /*05cc*/ 	.word	0xffffffff


	//   ....[28]....
        /*05d0*/ 	.word	0xffffffff


	//   ....[29]....
        /*05d4*/ 	.word	0xffffffff


	//   ....[30]....
        /*05d8*/ 	.word	0xffffffff


	//   ....[31]....
        /*05dc*/ 	.word	0xffffffff


	//   ....[32]....
        /*05e0*/ 	.word	0xffffffff


	//   ....[33]....
        /*05e4*/ 	.word	0xffffffff


	//   ....[34]....
        /*05e8*/ 	.word	0xffffffff


	//   ....[35]....
        /*05ec*/ 	.word	0xffffffff


	//   ....[36]....
        /*05f0*/ 	.word	0xffffffff


	//   ....[37]....
        /*05f4*/ 	.word	0xffffffff


	//   ....[38]....
        /*05f8*/ 	.word	0xffffffff


	//   ....[39]....
        /*05fc*/ 	.word	0xffffffff


	//   ....[40]....
        /*0600*/ 	.word	0xffffffff


	//   ....[41]....
        /*0604*/ 	.word	0xffffffff


	//   ....[42]....
        /*0608*/ 	.word	0xffffffff


	//----- nvinfo : EIATTR_COOP_GROUP_INSTR_OFFSETS
	.align		4
.L_508:
        /*060c*/ 	.byte	0x04, 0x28
        /*060e*/ 	.short	(.L_510 - .L_509)


	//   ....[0]....
.L_509:
        /*0610*/ 	.word	0x00000060


	//   ....[1]....
        /*0614*/ 	.word	0x00001310


	//   ....[2]....
        /*0618*/ 	.word	0x00001360


	//   ....[3]....
        /*061c*/ 	.word	0x000014b0


	//   ....[4]....
        /*0620*/ 	.word	0x00001510


	//   ....[5]....
        /*0624*/ 	.word	0x000016a0


	//   ....[6]....
        /*0628*/ 	.word	0x000016d0


	//   ....[7]....
        /*062c*/ 	.word	0x00001840


	//   ....[8]....
        /*0630*/ 	.word	0x00001860


	//   ....[9]....
        /*0634*/ 	.word	0x00003570


	//   ....[10]....
        /*0638*/ 	.word	0x00003d80


	//   ....[11]....
        /*063c*/ 	.word	0x00004560


	//   ....[12]....
        /*0640*/ 	.word	0x000045e0


	//   ....[13]....
        /*0644*/ 	.word	0x00004620


	//   ....[14]....
        /*0648*/ 	.word	0x00004650


	//   ....[15]....
        /*064c*/ 	.word	0x000076e0


	//   ....[16]....
        /*0650*/ 	.word	0x00007910


	//   ....[17]....
        /*0654*/ 	.word	0x000080d0


	//   ....[18]....
        /*0658*/ 	.word	0x000080f0


	//   ....[19]....
        /*065c*/ 	.word	0x00008b10


	//   ....[20]....
        /*0660*/ 	.word	0x00008b30


	//   ....[21]....
        /*0664*/ 	.word	0x0000b920


	//   ....[22]....
        /*0668*/ 	.word	0x0000b940


	//   ....[23]....
        /*066c*/ 	.word	0x0000bf90


	//   ....[24]....
        /*0670*/ 	.word	0x0000bfb0


	//   ....[25]....
        /*0674*/ 	.word	0x0000eb30


	//   ....[26]....
        /*0678*/ 	.word	0x0000ed50


	//   ....[27]....
        /*067c*/ 	.word	0x0000f500


	//   ....[28]....
        /*0680*/ 	.word	0x0000f520


	//   ....[29]....
        /*0684*/ 	.word	0x0000ff80


	//   ....[30]....
        /*0688*/ 	.word	0x0000ffa0


	//   ....[31]....
        /*068c*/ 	.word	0x00011250


	//   ....[32]....
        /*0690*/ 	.word	0x00011260


	//   ....[33]....
        /*0694*/ 	.word	0x00011290


	//   ....[34]....
        /*0698*/ 	.word	0x000112a0


	//   ....[35]....
        /*069c*/ 	.word	0x00012180


	//   ....[36]....
        /*06a0*/ 	.word	0x000121c0


	//   ....[37]....
        /*06a4*/ 	.word	0x00012200


	//   ....[38]....
        /*06a8*/ 	.word	0x00012230


	//   ....[39]....
        /*06ac*/ 	.word	0x00012320


	//   ....[40]....
        /*06b0*/ 	.word	0x00012340


	//   ....[41]....
        /*06b4*/ 	.word	0x00012f60


	//   ....[42]....
        /*06b8*/ 	.word	0x00012f70


	//----- nvinfo : EIATTR_EXIT_INSTR_OFFSETS
	.align		4
.L_510:
        /*06bc*/ 	.byte	0x04, 0x1c
        /*06be*/ 	.short	(.L_512 - .L_511)


	//   ....[0]....
.L_511:
        /*06c0*/ 	.word	0x000001c0


	//   ....[1]....
        /*06c4*/ 	.word	0x00012f80


	//   ....[2]....
        /*06c8*/ 	.word	0x00013b20


	//   ....[3]....
        /*06cc*/ 	.word	0x00013b70


	//   ....[4]....
        /*06d0*/ 	.word	0x00013ba0


	//   ....[5]....
        /*06d4*/ 	.word	0x00013c00


	//   ....[6]....
        /*06d8*/ 	.word	0x00013e90


	//----- nvinfo : EIATTR_CTAIDZ_USED
	.align		4
.L_512:
        /*06dc*/ 	.byte	0x01, 0x04
	.zero		2


	//----- nvinfo : EIATTR_MAX_THREADS
	.align		4
        /*06e0*/ 	.byte	0x04, 0x05
        /*06e2*/ 	.short	(.L_514 - .L_513)
.L_513:
        /*06e4*/ 	.word	0x00000100
        /*06e8*/ 	.word	0x00000001
        /*06ec*/ 	.word	0x00000001


	//----- nvinfo : EIATTR_CRS_STACK_SIZE
	.align		4
.L_514:
        /*06f0*/ 	.byte	0x04, 0x1e
        /*06f2*/ 	.short	(.L_516 - .L_515)
.L_515:
        /*06f4*/ 	.word	0x00000000
.L_516:


//--------------------- .nv.info._ZN7cutlass13device_kernelIN5flash19enable_sm80_to_sm89INS1_16FlashAttnFwdSm80INS1_25CollectiveMainloopFwdSm80ILi8ELi1ELb1EN4cute5tupleIJNS5_1CILi128EEENS7_ILi48EEENS7_ILi256EEEEEELi256ENS_10bfloat16_tEfNS_4arch4Sm80ELb0ELb1ELb1ELb1ELb0ELb0ELb1ELb1EEENS1_21CollectiveEpilogueFwdINS6_IJS8_SA_S9_EEENS6_IJNS7_ILi1EEESI_SI_EEESC_SE_Li256ELb1ELb1ELb1ELb0EEENS1_36VarlenDynamicPersistentTileSchedulerILi128ELi48ELi256ELi256ELb1ELb1ELb0ELb1ELb0ELb1EEEEEEEEEvNT_6ParamsE --------------------------
	.section	.nv.info._ZN7cutlass13device_kernelIN5flash19enable_sm80_to_sm89INS1_16FlashAttnFwdSm80INS1_25CollectiveMainloopFwdSm80ILi8ELi1ELb1EN4cute5tupleIJNS5_1CILi128EEENS7_ILi48EEENS7_ILi256EEEEEELi256ENS_10bfloat16_tEfNS_4arch4Sm80ELb0ELb1ELb1ELb1ELb0ELb0ELb1ELb1EEENS1_21CollectiveEpilogueFwdINS6_IJS8_SA_S9_EEENS6_IJNS7_ILi1EEESI_SI_EEESC_SE_Li256ELb1ELb1ELb1ELb0EEENS1_36VarlenDynamicPersistentTileSchedulerILi128ELi48ELi256ELi256ELb1ELb1ELb0ELb1ELb0ELb1EEEEEEEEEvNT_6ParamsE,"",@"SHT_CUDA_INFO"
	.sectionflags	@""
	.align	4


	//----- nvinfo : EIATTR_CUDA_API_VERSION
	.align		4
        /*0000*/ 	.byte	0x04, 0x37
        /*0002*/ 	.short	(.L_518 - .L_517)
.L_517:
        /*0004*/ 	.word	0x00000082


	//----- nvinfo : EIATTR_SW2861232_WAR
	.align		4
.L_518:
        /*0008*/ 	.byte	0x01, 0x35
	.zero		2


	//----- nvinfo : EIATTR_PARAM_CBANK
	.align		4
        /*000c*/ 	.byte	0x04, 0x0a
        /*000e*/ 	.short	(.L_520 - .L_519)
	.align		4
.L_519:
        /*0010*/ 	.word	index@(.nv.constant0._ZN7cutlass13device_kernelIN5flash19enable_sm80_to_sm89INS1_16FlashAttnFwdSm80INS1_25CollectiveMainloopFwdSm80ILi8ELi1ELb1EN4cute5tupleIJNS5_1CILi128EEENS7_ILi48EEENS7_ILi256EEEEEELi256ENS_10bfloat16_tEfNS_4arch4Sm80ELb0ELb1ELb1ELb1ELb0ELb0ELb1ELb1EEENS1_21CollectiveEpilogueFwdINS6_IJS8_SA_S9_EEENS6_IJNS7_ILi1EEESI_SI_EEESC_SE_Li256ELb1ELb1ELb1ELb0EEENS1_36VarlenDynamicPersistentTileSchedulerILi128ELi48ELi256ELi256ELb1ELb1ELb0ELb1ELb0ELb1EEEEEEEEEvNT_6ParamsE)
        /*0014*/ 	.short	0x0160
        /*0016*/ 	.short	0x0438


	//----- nvinfo : EIATTR_CBANK_PARAM_SIZE
	.align		4
.L_520:
        /*0018*/ 	.byte	0x03, 0x19
        /*001a*/ 	.short	0x0438


	//----- nvinfo : EIATTR_KPARAM_INFO
	.align		4
        /*001c*/ 	.byte	0x04, 0x17
        /*001e*/ 	.short	(.L_522 - .L_521)
.L_521:
        /*0020*/ 	.word	0x00000000
        /*0024*/ 	.short	0x0000
        /*0026*/ 	.short	0x0000
        /*0028*/ 	.byte	0x00, 0xf0, 0xe1, 0x10


	//----- nvinfo : EIATTR_MAXREG_COUNT
	.align		4
.L_522:
        /*002c*/ 	.byte	0x03, 0x1b
        /*002e*/ 	.short	0x00ff


	//----- nvinfo : EIATTR_NUM_BARRIERS
	.align		4
        /*0030*/ 	.byte	0x02, 0x4c
        /*0032*/ 	.byte	0x06
	.zero		1


	//----- nvinfo : EIATTR_ANNOTATIONS
	.align		4
        /*0034*/ 	.byte	0x04, 0x55
        /*0036*/ 	.short	(.L_524 - .L_523)


	//   ....[0]....
.L_523:
        /* <DEDUP_REMOVED lines=105> */


	//----- nvinfo : EIATTR_MERCURY_ISA_VERSION
	.align		4
.L_524:
        /*06b8*/ 	.byte	0x03, 0x5f
        /*06ba*/ 	.short	0x0000


	//----- nvinfo : EIATTR_INT_WARP_WIDE_INSTR_OFFSETS
	.align		4
        /*06bc*/ 	.byte	0x04, 0x31
        /*06be*/ 	.short	(.L_526 - .L_525)


	//   ....[0]....
.L_525:
        /*06c0*/ 	.word	0x00011ab0


	//   ....[1]....
        /*06c4*/ 	.word	0x00011b30


	//----- nvinfo : EIATTR_COOP_GROUP_MASK_REGIDS
	.align		4
.L_526:
        /*06c8*/ 	.byte	0x04, 0x29
        /*06ca*/ 	.short	(.L_528 - .L_527)


	//   ....[0]....
.L_527:
        /*06cc*/ 	.word	0xffffffff


	//   ....[1]....
        /*06d0*/ 	.word	0xffffffff


	//   ....[2]....
        /*06d4*/ 	.word	0xffffffff


	//   ....[3]....
        /*06d8*/ 	.word	0xffffffff


	//   ....[4]....
        /*06dc*/ 	.word	0xffffffff


	//   ....[5]....
        /*06e0*/ 	.word	0xffffffff


	//   ....[6]....
        /*06e4*/ 	.word	0xffffffff


	//   ....[7]....
        /*06e8*/ 	.word	0xffffffff


	//   ....[8]....
        /*06ec*/ 	.word	0xffffffff


	//   ....[9]....
        /*06f0*/ 	.word	0xffffffff


	//   ....[10]....
        /*06f4*/ 	.word	0xffffffff


	//   ....[11]....
        /*06f8*/ 	.word	0xffffffff


	//   ....[12]....
        /*06fc*/ 	.word	0xffffffff


	//   ....[13]....
        /*0700*/ 	.word	0xffffffff


	//   ....[14]....
        /*0704*/ 	.word	0xffffffff


	//   ....[15]....
        /*0708*/ 	.word	0xffffffff


	//   ....[16]....
        /*070c*/ 	.word	0xffffffff


	//   ....[17]....
        /*0710*/ 	.word	0xffffffff


	//   ....[18]....
        /*0714*/ 	.word	0xffffffff


	//   ....[19]....
        /*0718*/ 	.word	0xffffffff


	//   ....[20]....
        /*071c*/ 	.word	0xffffffff


	//   ....[21]....
        /*0720*/ 	.word	0xffffffff


	//   ....[22]....
        /*0724*/ 	.word	0xffffffff


	//   ....[23]....
        /*0728*/ 	.word	0xffffffff


	//   ....[24]....
        /*072c*/ 	.word	0xffffffff


	//   ....[25]....
        /*0730*/ 	.word	0xffffffff


	//   ....[26]....
        /*0734*/ 	.word	0xffffffff


	//   ....[27]....
        /*0738*/ 	.word	0xffffffff


	//   ....[28]....
        /*073c*/ 	.word	0xffffffff


	//   ....[29]....
        /*0740*/ 	.word	0xffffffff


	//   ....[30]....
        /*0744*/ 	.word	0xffffffff


	//   ....[31]....
        /*0748*/ 	.word	0xffffffff


	//   ....[32]....
        /*074c*/ 	.word	0xffffffff


	//   ....[33]....
        /*0750*/ 	.word	0xffffffff


	//   ....[34]....
        /*0754*/ 	.word	0xffffffff


	//   ....[35]....
        /*0758*/ 	.word	0xffffffff


	//   ....[36]....
        /*075c*/ 	.word	0xffffffff


	//   ....[37]....
        /*0760*/ 	.word	0xffffffff


	//   ....[38]....
        /*0764*/ 	.word	0xffffffff


	//   ....[39]....
        /*0768*/ 	.word	0xffffffff


	//   ....[40]....
        /*076c*/ 	.word	0xffffffff


	//   ....[41]....
        /*0770*/ 	.word	0xffffffff


	//   ....[42]....
        /*0774*/ 	.word	0xffffffff


	//   ....[43]....
        /*0778*/ 	.word	0xffffffff


	//   ....[44]....
        /*077c*/ 	.word	0xffffffff


	//   ....[45]....
        /*0780*/ 	.word	0xffffffff


	//   ....[46]....
        /*0784*/ 	.word	0xffffffff


	//   ....[47]....
        /*0788*/ 	.word	0xffffffff


	//   ....[48]....
        /*078c*/ 	.word	0xffffffff


	//   ....[49]....
        /*0790*/ 	.word	0xffffffff


	//   ....[50]....
        /*0794*/ 	.word	0xffffffff


	//   ....[51]....
        /*0798*/ 	.word	0xffffffff


	//   ....[52]....
        /*079c*/ 	.word	0xffffffff


	//   ....[53]....
        /*07a0*/ 	.word	0xffffffff


	//   ....[54]....
        /*07a4*/ 	.word	0xffffffff


	//   ....[55]....
        /*07a8*/ 	.word	0xffffffff


	//   ....[56]....
        /*07ac*/ 	.word	0xffffffff


	//   ....[57]....
        /*07b0*/ 	.word	0xffffffff


	//   ....[58]....
        /*07b4*/ 	.word	0xffffffff


	//   ....[59]....
        /*07b8*/ 	.word	0xffffffff


	//   ....[60]....
        /*07bc*/ 	.word	0xffffffff


	//   ....[61]....
        /*07c0*/ 	.word	0xffffffff


	//   ....[62]....
        /*07c4*/ 	.word	0xffffffff


	//   ....[63]....
        /*07c8*/ 	.word	0xffffffff


	//   ....[64]....
        /*07cc*/ 	.word	0xffffffff


	//   ....[65]....
        /*07d0*/ 	.word	0xffffffff


	//   ....[66]....
        /*07d4*/ 	.word	0xffffffff


	//   ....[67]....
        /*07d8*/ 	.word	0xffffffff


	//   ....[68]....
        /*07dc*/ 	.word	0xffffffff


	//   ....[69]....
        /*07e0*/ 	.word	0xffffffff


	//   ....[70]....
        /*07e4*/ 	.word	0xffffffff


	//   ....[71]....
        /*07e8*/ 	.word	0xffffffff


	//   ....[72]....
        /*07ec*/ 	.word	0xffffffff


	//   ....[73]....
        /*07f0*/ 	.word	0xffffffff


	//   ....[74]....
        /*07f4*/ 	.word	0xffffffff


	//   ....[75]....
        /*07f8*/ 	.word	0xffffffff


	//   ....[76]....
        /*07fc*/ 	.word	0xffffffff


	//   ....[77]....
        /*0800*/ 	.word	0xffffffff


	//   ....[78]....
        /*0804*/ 	.word	0xffffffff


	//   ....[79]....
        /*0808*/ 	.word	0xffffffff


	//   ....[80]....
        /*080c*/ 	.word	0xffffffff


	//   ....[81]....
        /*0810*/ 	.word	0xffffffff


	//   ....[82]....
        /*0814*/ 	.word	0xffffffff


	//   ....[83]....
        /*0818*/ 	.word	0xffffffff


	//   ....[84]....
        /*081c*/ 	.word	0xffffffff


	//   ....[85]....
        /*0820*/ 	.word	0xffffffff


	//   ....[86]....
        /*0824*/ 	.word	0xffffffff


	//   ....[87]....
        /*0828*/ 	.word	0xffffffff


	//   ....[88]....
        /*082c*/ 	.word	0xffffffff


	//   ....[89]....
        /*0830*/ 	.word	0xffffffff


	//   ....[90]....
        /*0834*/ 	.word	0xffffffff


	//   ....[91]....
        /*0838*/ 	.word	0xffffffff


	//   ....[92]....
        /*083c*/ 	.word	0xffffffff


	//   ....[93]....
        /*0840*/ 	.word	0xffffffff


	//   ....[94]....
        /*0844*/ 	.word	0xffffffff


	//   ....[95]....
        /*0848*/ 	.word	0xffffffff


	//   ....[96]....
        /*084c*/ 	.word	0xffffffff


	//   ....[97]....
        /*0850*/ 	.word	0xffffffff


	//   ....[98]....
        /*0854*/ 	.word	0xffffffff


	//   ....[99]....
        /*0858*/ 	.word	0xffffffff


	//   ....[100]....
        /*085c*/ 	.word	0xffffffff


	//   ....[101]....
        /*0860*/ 	.word	0xffffffff


	//   ....[102]....
        /*0864*/ 	.word	0xffffffff


	//   ....[103]....
        /*0868*/ 	.word	0xffffffff


	//   ....[104]....
        /*086c*/ 	.word	0xffffffff


	//   ....[105]....
        /*0870*/ 	.word	0xffffffff


	//   ....[106]....
        /*0874*/ 	.word	0xffffffff


	//   ....[107]....
        /*0878*/ 	.word	0xffffffff


	//   ....[108]....
        /*087c*/ 	.word	0xffffffff


	//   ....[109]....
        /*0880*/ 	.word	0xffffffff


	//   ....[110]....
        /*0884*/ 	.word	0xffffffff


	//   ....[111]....
        /*0888*/ 	.word	0xffffffff


	//   ....[112]....
        /*088c*/ 	.word	0xffffffff


	//   ....[113]....
        /*0890*/ 	.word	0xffffffff


	//   ....[114]....
        /*0894*/ 	.word	0xffffffff


	//   ....[115]....
        /*0898*/ 	.word	0xffffffff


	//   ....[116]....
        /*089c*/ 	.word	0xffffffff


	//   ....[117]....
        /*08a0*/ 	.word	0xffffffff


	//   ....[118]....
        /*08a4*/ 	.word	0xffffffff


	//   ....[119]....
        /*08a8*/ 	.word	0xffffffff


	//   ....[120]....
        /*08ac*/ 	.word	0xffffffff


	//   ....[121]....
        /*08b0*/ 	.word	0xffffffff


	//   ....[122]....
        /*08b4*/ 	.word	0xffffffff


	//   ....[123]....
        /*08b8*/ 	.word	0xffffffff


	//   ....[124]....
        /*08bc*/ 	.word	0xffffffff


	//   ....[125]....
        /*08c0*/ 	.word	0xffffffff


	//   ....[126]....
        /*08c4*/ 	.word	0xffffffff


	//   ....[127]....
        /*08c8*/ 	.word	0xffffffff


	//   ....[128]....
        /*08cc*/ 	.word	0xffffffff


	//   ....[129]....
        /*08d0*/ 	.word	0xffffffff


	//   ....[130]....
        /*08d4*/ 	.word	0xffffffff


	//   ....[131]....
        /*08d8*/ 	.word	0xffffffff


	//   ....[132]....
        /*08dc*/ 	.word	0xffffffff


	//   ....[133]....
        /*08e0*/ 	.word	0xffffffff


	//   ....[134]....
        /*08e4*/ 	.word	0xffffffff


	//   ....[135]....
        /*08e8*/ 	.word	0xffffffff


	//   ....[136]....
        /*08ec*/ 	.word	0xffffffff


	//   ....[137]....
        /*08f0*/ 	.word	0xffffffff


	//   ....[138]....
        /*08f4*/ 	.word	0xffffffff


	//   ....[139]....
        /*08f8*/ 	.word	0xffffffff


	//   ....[140]....
        /*08fc*/ 	.word	0xffffffff


	//   ....[141]....
        /*0900*/ 	.word	0xffffffff


	//   ....[142]....
        /*0904*/ 	.word	0xffffffff


	//   ....[143]....
        /*0908*/ 	.word	0xffffffff


	//   ....[144]....
        /*090c*/ 	.word	0xffffffff


	//----- nvinfo : EIATTR_COOP_GROUP_INSTR_OFFSETS
	.align		4
.L_528:
        /*0910*/ 	.byte	0x04, 0x28
        /*0912*/ 	.short	(.L_530 - .L_529)


	//   ....[0]....
.L_529:
        /*0914*/ 	.word	0x00000050


	//   ....[1]....
        /*0918*/ 	.word	0x00000200


	//   ....[2]....
        /*091c*/ 	.word	0x00000230


	//   ....[3]....
        /*0920*/ 	.word	0x00000260


	//   ....[4]....
        /*0924*/ 	.word	0x00000290


	//   ....[5]....
        /*0928*/ 	.word	0x000002c0


	//   ....[6]....
        /*092c*/ 	.word	0x000002f0


	//   ....[7]....
        /*0930*/ 	.word	0x00000450


	//   ....[8]....
        /*0934*/ 	.word	0x00000490


	//   ....[9]....
        /*0938*/ 	.word	0x000004c0


	//   ....[10]....
        /*093c*/ 	.word	0x000004f0


	//   ....[11]....
        /*0940*/ 	.word	0x00000520


	//   ....[12]....
        /*0944*/ 	.word	0x00000550


	//   ....[13]....
        /*0948*/ 	.word	0x000005e0


	//   ....[14]....
        /*094c*/ 	.word	0x00000630


	//   ....[15]....
        /*0950*/ 	.word	0x00000650


	//   ....[16]....
        /*0954*/ 	.word	0x000006b0


	//   ....[17]....
        /*0958*/ 	.word	0x00002aa0


	//   ....[18]....
        /*095c*/ 	.word	0x00002ae0


	//   ....[19]....
        /*0960*/ 	.word	0x00002c20


	//   ....[20]....
        /*0964*/ 	.word	0x00002c50


	//   ....[21]....
        /*0968*/ 	.word	0x00002c80


	//   ....[22]....
        /*096c*/ 	.word	0x00002da0


	//   ....[23]....
        /*0970*/ 	.word	0x00002dc0


	//   ....[24]....
        /*0974*/ 	.word	0x00002e00


	//   ....[25]....
        /*0978*/ 	.word	0x00004a70


	//   ....[26]....
        /*097c*/ 	.word	0x00004c20


	//   ....[27]....
        /*0980*/ 	.word	0x00005510


	//   ....[28]....
        /*0984*/ 	.word	0x00005530


	//   ....[29]....
        /*0988*/ 	.word	0x00005690


	//   ....[30]....
        /*098c*/ 	.word	0x000056e0


	//   ....[31]....
        /*0990*/ 	.word	0x00007f90


	//   ....[32]....
        /*0994*/ 	.word	0x000085b0


	//   ....[33]....
        /*0998*/ 	.word	0x00008850


	//   ....[34]....
        /*099c*/ 	.word	0x00008870


	//   ....[35]....
        /*09a0*/ 	.word	0x00009280


	//   ....[36]....
        /*09a4*/ 	.word	0x000092a0


	//   ....[37]....
        /*09a8*/ 	.word	0x0000bc10


	//   ....[38]....
        /*09ac*/ 	.word	0x0000bc30


	//   ....[39]....
        /*09b0*/ 	.word	0x0000c260


	//   ....[40]....
        /*09b4*/ 	.word	0x0000c280


	//   ....[41]....
        /*09b8*/ 	.word	0x0000e9e0


	//   ....[42]....
        /*09bc*/ 	.word	0x0000f000


	//   ....[43]....
        /*09c0*/ 	.word	0x0000f2c0


	//   ....[44]....
        /*09c4*/ 	.word	0x0000f2e0


	//   ....[45]....
        /*09c8*/ 	.word	0x0000fd10


	//   ....[46]....
        /*09cc*/ 	.word	0x0000fd30


	//   ....[47]....
        /*09d0*/ 	.word	0x00011060


	//   ....[48]....
        /*09d4*/ 	.word	0x000110b0


	//   ....[49]....
        /*09d8*/ 	.word	0x000110d0


	//   ....[50]....
        /*09dc*/ 	.word	0x000110f0


	//   ....[51]....
        /*09e0*/ 	.word	0x000129d0


	//   ....[52]....
        /*09e4*/ 	.word	0x000129e0


	//   ....[53]....
        /*09e8*/ 	.word	0x00012a00


	//   ....[54]....
        /*09ec*/ 	.word	0x00012a20


	//   ....[55]....
        /*09f0*/ 	.word	0x00012e30


	//   ....[56]....
        /*09f4*/ 	.word	0x00012e50


	//   ....[57]....
        /*09f8*/ 	.word	0x00012ff0


	//   ....[58]....
        /*09fc*/ 	.word	0x00013000


	//   ....[59]....
        /*0a00*/ 	.word	0x00013170


	//   ....[60]....
        /*0a04*/ 	.word	0x00013190


	//   ....[61]....
        /*0a08*/ 	.word	0x00013300


	//   ....[62]....
        /*0a0c*/ 	.word	0x00013310


	//   ....[63]....
        /*0a10*/ 	.word	0x00013690


	//   ....[64]....
        /*0a14*/ 	.word	0x000136b0


	//   ....[65]....
        /*0a18*/ 	.word	0x00014300


	//   ....[66]....
        /*0a1c*/ 	.word	0x00014310


	//   ....[67]....
        /*0a20*/ 	.word	0x00015370


	//   ....[68]....
        /*0a24*/ 	.word	0x00015390


	//   ....[69]....
        /*0a28*/ 	.word	0x00015540


	//   ....[70]....
        /*0a2c*/ 	.word	0x00015550


	//   ....[71]....
        /*0a30*/ 	.word	0x000156c0


	//   ....[72]....
        /*0a34*/ 	.word	0x000156e0


	//   ....[73]....
        /*0a38*/ 	.word	0x00015850


	//   ....[74]....
        /*0a3c*/ 	.word	0x00015860


	//   ....[75]....
        /*0a40*/ 	.word	0x00015a90


	//   ....[76]....
        /*0a44*/ 	.word	0x00015ab0


	//   ....[77]....
        /*0a48*/ 	.word	0x00015be0


	//   ....[78]....
        /*0a4c*/ 	.word	0x00015c20


	//   ....[79]....
        /*0a50*/ 	.word	0x00015c50


	//   ....[80]....
        /*0a54*/ 	.word	0x00015c80


	//   ....[81]....
        /*0a58*/ 	.word	0x00015cb0


	//   ....[82]....
        /*0a5c*/ 	.word	0x00015ce0


	//   ....[83]....
        /*0a60*/ 	.word	0x00015e40


	//   ....[84]....
        /*0a64*/ 	.word	0x00015e80


	//   ....[85]....
        /*0a68*/ 	.word	0x00015eb0


	//   ....[86]....
        /*0a6c*/ 	.word	0x00015ee0


	//   ....[87]....
        /*0a70*/ 	.word	0x00015f10


	//   ....[88]....
        /*0a74*/ 	.word	0x00015f40


	//   ....[89]....
        /*0a78*/ 	.word	0x00015fd0


	//   ....[90]....
        /*0a7c*/ 	.word	0x00016030


	//   ....[91]....
        /*0a80*/ 	.word	0x00016040


	//   ....[92]....
        /*0a84*/ 	.word	0x000160a0


	//   ....[93]....
        /*0a88*/ 	.word	0x00016b10


	//   ....[94]....
        /*0a8c*/ 	.word	0x00016b70


	//   ....[95]....
        /*0a90*/ 	.word	0x00016bc0


	//   ....[96]....
        /*0a94*/ 	.word	0x00016c10


	//   ....[97]....
        /*0a98*/ 	.word	0x00016c60


	//   ....[98]....
        /*0a9c*/ 	.word	0x00016cd0


	//   ....[99]....
        /*0aa0*/ 	.word	0x00016d10


	//   ....[100]....
        /*0aa4*/ 	.word	0x00016d80


	//   ....[101]....
        /*0aa8*/ 	.word	0x00016df0


	//   ....[102]....
        /*0aac*/ 	.word	0x00016e50


	//   ....[103]....
        /*0ab0*/ 	.word	0x00016eb0


	//   ....[104]....
        /*0ab4*/ 	.word	0x00016f10


	//   ....[105]....
        /*0ab8*/ 	.word	0x00016f60


	//   ....[106]....
        /*0abc*/ 	.word	0x00016fc0


	//   ....[107]....
        /*0ac0*/ 	.word	0x00017030


	//   ....[108]....
        /*0ac4*/ 	.word	0x000170a0


	//   ....[109]....
        /*0ac8*/ 	.word	0x00017100


	//   ....[110]....
        /*0acc*/ 	.word	0x00017160


	//   ....[111]....
        /*0ad0*/ 	.word	0x000171c0


	//   ....[112]....
        /*0ad4*/ 	.word	0x00017230


	//   ....[113]....
        /*0ad8*/ 	.word	0x00017290


	//   ....[114]....
        /*0adc*/ 	.word	0x000172f0


	//   ....[115]....
        /*0ae0*/ 	.word	0x00017350


	//   ....[116]....
        /*0ae4*/ 	.word	0x000173c0


	//   ....[117]....
        /*0ae8*/ 	.word	0x00017420


	//   ....[118]....
        /*0aec*/ 	.word	0x00017480


	//   ....[119]....
        /*0af0*/ 	.word	0x000174e0


	//   ....[120]....
        /*0af4*/ 	.word	0x00017550


	//   ....[121]....
        /*0af8*/ 	.word	0x000175b0


	//   ....[122]....
        /*0afc*/ 	.word	0x00017610


	//   ....[123]....
        /*0b00*/ 	.word	0x00017670


	//   ....[124]....
        /*0b04*/ 	.word	0x000176e0


	//   ....[125]....
        /*0b08*/ 	.word	0x00017740


	//   ....[126]....
        /*0b0c*/ 	.word	0x000177a0


	//   ....[127]....
        /*0b10*/ 	.word	0x00017800


	//   ....[128]....
        /*0b14*/ 	.word	0x00017870


	//   ....[129]....
        /*0b18*/ 	.word	0x000178c0


	//   ....[130]....
        /*0b1c*/ 	.word	0x00017900


	//   ....[131]....
        /*0b20*/ 	.word	0x00017950


	//   ....[132]....
        /*0b24*/ 	.word	0x000179a0


	//   ....[133]....
        /*0b28*/ 	.word	0x000179f0


	//   ....[134]....
        /*0b2c*/ 	.word	0x00017a60


	//   ....[135]....
        /*0b30*/ 	.word	0x00017aa0


	//   ....[136]....
        /*0b34*/ 	.word	0x00017af0


	//   ....[137]....
        /*0b38*/ 	.word	0x00017b40


	//   ....[138]....
        /*0b3c*/ 	.word	0x00017b90


	//   ....[139]....
        /*0b40*/ 	.word	0x00017be0


	//   ....[140]....
        /*0b44*/ 	.word	0x00017c50


	//   ....[141]....
        /*0b48*/ 	.word	0x00017c90


	//   ....[142]....
        /*0b4c*/ 	.word	0x00017d00


	//   ....[143]....
        /*0b50*/ 	.word	0x00017d60


	//   ....[144]....
        /*0b54*/ 	.word	0x00017dc0


	//----- nvinfo : EIATTR_EXIT_INSTR_OFFSETS
	.align		4
.L_530:
        /*0b58*/ 	.byte	0x04, 0x1c
        /*0b5a*/ 	.short	(.L_532 - .L_531)


	//   ....[0]....
.L_531:
        /*0b5c*/ 	.word	0x000010d0


	//   ....[1]....
        /*0b60*/ 	.word	0x00016ad0


	//----- nvinfo : EIATTR_MAX_THREADS
	.align		4
.L_532:
        /*0b64*/ 	.byte	0x04, 0x05
        /*0b66*/ 	.short	(.L_534 - .L_533)
.L_533:
        /*0b68*/ 	.word	0x00000100
        /*0b6c*/ 	.word	0x00000001
        /*0b70*/ 	.word	0x00000001


	//----- nvinfo : EIATTR_CRS_STACK_SIZE
	.align		4
.L_534:
        /*0b74*/ 	.byte	0x04, 0x1e
        /*0b76*/ 	.short	(.L_536 - .L_535)
.L_535:
        /*0b78*/ 	.word	0x00000000
.L_536:


//--------------------- .nv.info._ZN7cutlass13device_kernelIN5flash19enable_sm80_to_sm89INS1_16FlashAttnFwdSm80INS1_25CollectiveMainloopFwdSm80ILi8ELi1ELb0EN4cute5tupleIJNS5_1CILi128EEENS7_ILi32EEENS7_ILi256EEEEEELi256ENS_10bfloat16_tEfNS_4arch4Sm80ELb0ELb1ELb1ELb1ELb0ELb1ELb1ELb1EEENS1_21CollectiveEpilogueFwdINS6_IJS8_SA_S9_EEENS6_IJNS7_ILi1EEESI_SI_EEESC_SE_Li256ELb1ELb1ELb1ELb0EEENS1_36VarlenDynamicPersistentTileSchedulerILi128ELi32ELi256ELi256ELb1ELb1ELb0ELb1ELb0ELb1EEEEEEEEEvNT_6ParamsE --------------------------
	.section	.nv.info._ZN7cutlass13device_kernelIN5flash19enable_sm80_to_sm89INS1_16FlashAttnFwdSm80INS1_25CollectiveMainloopFwdSm80ILi8ELi1ELb0EN4cute5tupleIJNS5_1CILi128EEENS7_ILi32EEENS7_ILi256EEEEEELi256ENS_10bfloat16_tEfNS_4arch4Sm80ELb0ELb1ELb1ELb1ELb0ELb1ELb1ELb1EEENS1_21CollectiveEpilogueFwdINS6_IJS8_SA_S9_EEENS6_IJNS7_ILi1EEESI_SI_EEESC_SE_Li256ELb1ELb1ELb1ELb0EEENS1_36VarlenDynamicPersistentTileSchedulerILi128ELi32ELi256ELi256ELb1ELb1ELb0ELb1ELb0ELb1EEEEEEEEEvNT_6ParamsE,"",@"SHT_CUDA_INFO"
	.sectionflags	@""
	.align	4


	//----- nvinfo : EIATTR_CUDA_API_VERSION
	.align		4
        /*0000*/ 	.byte	0x04, 0x37
        /*0002*/ 	.short	(.L_538 - .L_537)
.L_537:
        /*0004*/ 	.word	0x00000082


	//----- nvinfo : EIATTR_SW2861232_WAR
	.align		4
.L_538:
        /*0008*/ 	.byte	0x01, 0x35
	.zero		2


	//----- nvinfo : EIATTR_PARAM_CBANK
	.align		4
        /*000c*/ 	.byte	0x04, 0x0a
        /*000e*/ 	.short	(.L_540 - .L_539)
	.align		4
.L_539:
        /*0010*/ 	.word	index@(.nv.constant0._ZN7cutlass13device_kernelIN5flash19enable_sm80_to_sm89INS1_16FlashAttnFwdSm80INS1_25CollectiveMainloopFwdSm80ILi8ELi1ELb0EN4cute5tupleIJNS5_1CILi128EEENS7_ILi32EEENS7_ILi256EEEEEELi256ENS_10bfloat16_tEfNS_4arch4Sm80ELb0ELb1ELb1ELb1ELb0ELb1ELb1ELb1EEENS1_21CollectiveEpilogueFwdINS6_IJS8_SA_S9_EEENS6_IJNS7_ILi1EEESI_SI_EEESC_SE_Li256ELb1ELb1ELb1ELb0EEENS1_36VarlenDynamicPersistentTileSchedulerILi128ELi32ELi256ELi256ELb1ELb1ELb0ELb1ELb0ELb1EEEEEEEEEvNT_6ParamsE)
        /*0014*/ 	.short	0x0160
        /*0016*/ 	.short	0x0438


	//----- nvinfo : EIATTR_CBANK_PARAM_SIZE
	.align		4
.L_540:
        /*0018*/ 	.byte	0x03, 0x19
        /*001a*/ 	.short	0x0438


	//----- nvinfo : EIATTR_KPARAM_INFO
	.align		4
        /*001c*/ 	.byte	0x04, 0x17
        /*001e*/ 	.short	(.L_542 - .L_541)
.L_541:
        /*0020*/ 	.word	0x00000000
        /*0024*/ 	.short	0x0000
        /*0026*/ 	.short	0x0000
        /*0028*/ 	.byte	0x00, 0xf0, 0xe1, 0x10


	//----- nvinfo : EIATTR_MAXREG_COUNT
	.align		4
.L_542:
        /*002c*/ 	.byte	0x03, 0x1b
        /*002e*/ 	.short	0x00ff


	//----- nvinfo : EIATTR_NUM_BARRIERS
	.align		4
        /*0030*/ 	.byte	0x02, 0x4c
        /*0032*/ 	.byte	0x06
	.zero		1


	//----- nvinfo : EIATTR_ANNOTATIONS
	.align		4
        /*0034*/ 	.byte	0x04, 0x55
        /*0036*/ 	.short	(.L_544 - .L_543)


	//   ....[0]....
.L_543:
        /*0038*/ 	.word	0x00000001
        /*003c*/ 	.byte	0x70, 0x00, 0x00, 0x00, 0x01, 0x00, 0x00, 0x00, 0xc0, 0x14, 0x00, 0x00, 0x01, 0x00, 0x00, 0x00
        /*004c*/ 	.byte	0xf0, 0xb3, 0x01, 0x00, 0x01, 0x00, 0x00, 0x00, 0xf0, 0xe9, 0x01, 0x00


	//----- nvinfo : EIATTR_MERCURY_ISA_VERSION
	.align		4
.L_544:
        /*0058*/ 	.byte	0x03, 0x5f
        /*005a*/ 	.short	0x0000


	//----- nvinfo : EIATTR_INT_WARP_WIDE_INSTR_OFFSETS
	.align		4
        /*005c*/ 	.byte	0x04, 0x31
        /*005e*/ 	.short	(.L_546 - .L_545)


	//   ....[0]....
.L_545:
        /*0060*/ 	.word	0x0001a980


	//   ....[1]....
        /*0064*/ 	.word	0x0001aa00


	//----- nvinfo : EIATTR_COOP_GROUP_MASK_REGIDS
	.align		4
.L_546:
        /*0068*/ 	.byte	0x04, 0x29
        /*006a*/ 	.short	(.L_548 - .L_547)


	//   ....[0]....
.L_547:
        /*006c*/ 	.word	0xffffffff


	//   ....[1]....
        /*0070*/ 	.word	0xffffffff


	//   ....[2]....
        /*0074*/ 	.word	0xffffffff


	//   ....[3]....
        /*0078*/ 	.word	0xffffffff


	//   ....[4]....
        /*007c*/ 	.word	0xffffffff


	//   ....[5]....
        /*0080*/ 	.word	0xffffffff


	//   ....[6]....
        /*0084*/ 	.word	0xffffffff


	//   ....[7]....
        /*0088*/ 	.word	0xffffffff


	//   ....[8]....
        /*008c*/ 	.word	0xffffffff


	//   ....[9]....
        /*0090*/ 	.word	0xffffffff


	//   ....[10]....
        /*0094*/ 	.word	0xffffffff


	//   ....[11]....
        /*0098*/ 	.word	0xffffffff


	//   ....[12]....
        /*009c*/ 	.word	0xffffffff


	//   ....[13]....
        /*00a0*/ 	.word	0xffffffff


	//   ....[14]....
        /*00a4*/ 	.word	0xffffffff


	//   ....[15]....
        /*00a8*/ 	.word	0xffffffff


	//   ....[16]....
        /*00ac*/ 	.word	0xffffffff


	//   ....[17]....
        /*00b0*/ 	.word	0xffffffff


	//   ....[18]....
        /*00b4*/ 	.word	0xffffffff


	//   ....[19]....
        /*00b8*/ 	.word	0xffffffff


	//   ....[20]....
        /*00bc*/ 	.word	0xffffffff


	//   ....[21]....
        /*00c0*/ 	.word	0xffffffff


	//   ....[22]....
        /*00c4*/ 	.word	0xffffffff


	//   ....[23]....
        /*00c8*/ 	.word	0xffffffff


	//   ....[24]....
        /*00cc*/ 	.word	0xffffffff


	//   ....[25]....
        /*00d0*/ 	.word	0xffffffff


	//   ....[26]....
        /*00d4*/ 	.word	0xffffffff


	//   ....[27]....
        /*00d8*/ 	.word	0xffffffff


	//   ....[28]....
        /*00dc*/ 	.word	0xffffffff


	//   ....[29]....
        /*00e0*/ 	.word	0xffffffff


	//   ....[30]....
        /*00e4*/ 	.word	0xffffffff


	//   ....[31]....
        /*00e8*/ 	.word	0xffffffff


	//   ....[32]....
        /*00ec*/ 	.word	0xffffffff


	//   ....[33]....
        /*00f0*/ 	.word	0xffffffff


	//   ....[34]....
        /*00f4*/ 	.word	0xffffffff


	//   ....[35]....
        /*00f8*/ 	.word	0xffffffff


	//   ....[36]....
        /*00fc*/ 	.word	0xffffffff


	//   ....[37]....
        /*0100*/ 	.word	0xffffffff


	//   ....[38]....
        /*0104*/ 	.word	0xffffffff


	//   ....[39]....
        /*0108*/ 	.word	0xffffffff


	//   ....[40]....
        /*010c*/ 	.word	0xffffffff


	//   ....[41]....
        /*0110*/ 	.word	0xffffffff


	//   ....[42]....
        /*0114*/ 	.word	0xffffffff


	//   ....[43]....
        /*0118*/ 	.word	0xffffffff


	//   ....[44]....
        /*011c*/ 	.word	0xffffffff


	//   ....[45]....
        /*0120*/ 	.word	0xffffffff


	//   ....[46]....
        /*0124*/ 	.word	0xffffffff


	//   ....[47]....
        /*0128*/ 	.word	0xffffffff


	//   ....[48]....
        /*012c*/ 	.word	0xffffffff


	//   ....[49]....
        /*0130*/ 	.word	0xffffffff


	//   ....[50]....
        /*0134*/ 	.word	0xffffffff


	//   ....[51]....
        /*0138*/ 	.word	0xffffffff


	//   ....[52]....
        /*013c*/ 	.word	0xffffffff


	//   ....[53]....
        /*0140*/ 	.word	0xffffffff


	//   ....[54]....
        /*0144*/ 	.word	0xffffffff


	//   ....[55]....
        /*0148*/ 	.word	0xffffffff


	//   ....[56]....
        /*014c*/ 	.word	0xffffffff


	//   ....[57]....
        /*0150*/ 	.word	0xffffffff


	//   ....[58]....
        /*0154*/ 	.word	0xffffffff


	//   ....[59]....
        /*0158*/ 	.word	0xffffffff


	//   ....[60]....
        /*015c*/ 	.word	0xffffffff


	//   ....[61]....
        /*0160*/ 	.word	0xffffffff


	//   ....[62]....
        /*0164*/ 	.word	0xffffffff


	//   ....[63]....
        /*0168*/ 	.word	0xffffffff


	//   ....[64]....
        /*016c*/ 	.word	0xffffffff


	//   ....[65]....
        /*0170*/ 	.word	0xffffffff


	//   ....[66]....
        /*0174*/ 	.word	0xffffffff


	//   ....[67]....
        /*0178*/ 	.word	0xffffffff


	//   ....[68]....
        /*017c*/ 	.word	0xffffffff


	//   ....[69]....
        /*0180*/ 	.word	0xffffffff


	//   ....[70]....
        /*0184*/ 	.word	0xffffffff


	//   ....[71]....
        /*0188*/ 	.word	0xffffffff


	//   ....[72]....
        /*018c*/ 	.word	0xffffffff


	//   ....[73]....
        /*0190*/ 	.word	0xffffffff


	//   ....[74]....
        /*0194*/ 	.word	0xffffffff


	//   ....[75]....
        /*0198*/ 	.word	0xffffffff


	//   ....[76]....
        /*019c*/ 	.word	0xffffffff


	//   ....[77]....
        /*01a0*/ 	.word	0xffffffff


	//   ....[78]....
        /*01a4*/ 	.word	0xffffffff


	//   ....[79]....
        /*01a8*/ 	.word	0xffffffff


	//   ....[80]....
        /*01ac*/ 	.word	0xffffffff


	//   ....[81]....
        /*01b0*/ 	.word	0xffffffff


	//   ....[82]....
        /*01b4*/ 	.word	0xffffffff


	//   ....[83]....
        /*01b8*/ 	.word	0xffffffff


	//   ....[84]....
        /*01bc*/ 	.word	0xffffffff


	//   ....[85]....
        /*01c0*/ 	.word	0xffffffff


	//   ....[86]....
        /*01c4*/ 	.word	0xffffffff


	//   ....[87]....
        /*01c8*/ 	.word	0xffffffff


	//   ....[88]....
        /*01cc*/ 	.word	0xffffffff


	//   ....[89]....
        /*01d0*/ 	.word	0xffffffff


	//   ....[90]....
        /*01d4*/ 	.word	0xffffffff


	//   ....[91]....
        /*01d8*/ 	.word	0xffffffff


	//   ....[92]....
        /*01dc*/ 	.word	0xffffffff


	//   ....[93]....
        /*01e0*/ 	.word	0xffffffff


	//   ....[94]....
        /*01e4*/ 	.word	0xffffffff


	//   ....[95]....
        /*01e8*/ 	.word	0xffffffff


	//   ....[96]....
        /*01ec*/ 	.word	0xffffffff


	//   ....[97]....
        /*01f0*/ 	.word	0xffffffff


	//   ....[98]....
        /*01f4*/ 	.word	0xffffffff


	//   ....[99]....
        /*01f8*/ 	.word	0xffffffff


	//   ....[100]....
        /*01fc*/ 	.word	0xffffffff


	//   ....[101]....
        /*0200*/ 	.word	0xffffffff


	//   ....[102]....
        /*0204*/ 	.word	0xffffffff


	//   ....[103]....
        /*0208*/ 	.word	0xffffffff


	//   ....[104]....
        /*020c*/ 	.word	0xffffffff


	//   ....[105]....
        /*0210*/ 	.word	0xffffffff


	//   ....[106]....
        /*0214*/ 	.word	0xffffffff


	//   ....[107]....
        /*0218*/ 	.word	0xffffffff


	//   ....[108]....
        /*021c*/ 	.word	0xffffffff


	//   ....[109]....
        /*0220*/ 	.word	0xffffffff


	//   ....[110]....
        /*0224*/ 	.word	0xffffffff


	//   ....[111]....
        /*0228*/ 	.word	0xffffffff


	//   ....[112]....
        /*022c*/ 	.word	0xffffffff


	//   ....[113]....
        /*0230*/ 	.word	0xffffffff


	//   ....[114]....
        /*0234*/ 	.word	0xffffffff


	//   ....[115]....
        /*0238*/ 	.word	0xffffffff


	//   ....[116]....
        /*023c*/ 	.word	0xffffffff


	//   ....[117]....
        /*0240*/ 	.word	0xffffffff


	//   ....[118]....
        /*0244*/ 	.word	0xffffffff


	//   ....[119]....
        /*0248*/ 	.word	0xffffffff


	//   ....[120]....
        /*024c*/ 	.word	0xffffffff


	//   ....[121]....
        /*0250*/ 	.word	0xffffffff


	//   ....[122]....
        /*0254*/ 	.word	0xffffffff


	//   ....[123]....
        /*0258*/ 	.word	0xffffffff


	//   ....[124]....
        /*025c*/ 	.word	0xffffffff


	//   ....[125]....
        /*0260*/ 	.word	0xffffffff


	//   ....[126]....
        /*0264*/ 	.word	0xffffffff


	//   ....[127]....
        /*0268*/ 	.word	0xffffffff


	//   ....[128]....
        /*026c*/ 	.word	0xffffffff


	//   ....[129]....
        /*0270*/ 	.word	0xffffffff


	//   ....[130]....
        /*0274*/ 	.word	0xffffffff


	//   ....[131]....
        /*0278*/ 	.word	0xffffffff


	//   ....[132]....
        /*027c*/ 	.word	0xffffffff


	//   ....[133]....
        /*0280*/ 	.word	0xffffffff


	//   ....[134]....
        /*0284*/ 	.word	0xffffffff


	//   ....[135]....
        /*0288*/ 	.word	0xffffffff


	//   ....[136]....
        /*028c*/ 	.word	0xffffffff


	//   ....[137]....
        /*0290*/ 	.word	0xffffffff


	//   ....[138]....
        /*0294*/ 	.word	0xffffffff


	//   ....[139]....
        /*0298*/ 	.word	0xffffffff


	//   ....[140]....
        /*029c*/ 	.word	0xffffffff


	//   ....[141]....
        /*02a0*/ 	.word	0xffffffff


	//   ....[142]....
        /*02a4*/ 	.word	0xffffffff


	//   ....[143]....
        /*02a8*/ 	.word	0xffffffff


	//   ....[144]....
        /*02ac*/ 	.word	0xffffffff


	//   ....[145]....
        /*02b0*/ 	.word	0xffffffff


	//   ....[146]....
        /*02b4*/ 	.word	0xffffffff


	//   ....[147]....
        /*02b8*/ 	.word	0xffffffff


	//   ....[148]....
        /*02bc*/ 	.word	0xffffffff


	//   ....[149]....
        /*02c0*/ 	.word	0xffffffff


	//   ....[150]....
        /*02c4*/ 	.word	0xffffffff


	//   ....[151]....
        /*02c8*/ 	.word	0xffffffff


	//   ....[152]....
        /*02cc*/ 	.word	0xffffffff


	//   ....[153]....
        /*02d0*/ 	.word	0xffffffff


	//   ....[154]....
        /*02d4*/ 	.word	0xffffffff


	//   ....[155]....
        /*02d8*/ 	.word	0xffffffff


	//   ....[156]....
        /*02dc*/ 	.word	0xffffffff


	//   ....[157]....
        /*02e0*/ 	.word	0xffffffff


	//   ....[158]....
        /*02e4*/ 	.word	0xffffffff


	//   ....[159]....
        /*02e8*/ 	.word	0xffffffff


	//   ....[160]....
        /*02ec*/ 	.word	0xffffffff


	//   ....[161]....
        /*02f0*/ 	.word	0xffffffff


	//   ....[162]....
        /*02f4*/ 	.word	0xffffffff


	//   ....[163]....
        /*02f8*/ 	.word	0xffffffff


	//   ....[164]....
        /*02fc*/ 	.word	0xffffffff


	//   ....[165]....
        /*0300*/ 	.word	0xffffffff


	//   ....[166]....
        /*0304*/ 	.word	0xffffffff


	//   ....[167]....
        /*0308*/ 	.word	0xffffffff


	//   ....[168]....
        /*030c*/ 	.word	0xffffffff


	//   ....[169]....
        /*0310*/ 	.word	0xffffffff


	//   ....[170]....
        /*0314*/ 	.word	0xffffffff


	//   ....[171]....
        /*0318*/ 	.word	0xffffffff


	//   ....[172]....
        /*031c*/ 	.word	0xffffffff


	//   ....[173]....
        /*0320*/ 	.word	0xffffffff


	//   ....[174]....
        /*0324*/ 	.word	0xffffffff


	//   ....[175]....
        /*0328*/ 	.word	0xffffffff


	//   ....[176]....
        /*032c*/ 	.word	0xffffffff


	//   ....[177]....
        /*0330*/ 	.word	0xffffffff


	//   ....[178]....
        /*0334*/ 	.word	0xffffffff


	//   ....[179]....
        /*0338*/ 	.word	0xffffffff


	//   ....[180]....
        /*033c*/ 	.word	0xffffffff


	//   ....[181]....
        /*0340*/ 	.word	0xffffffff


	//   ....[182]....
        /*0344*/ 	.word	0xffffffff


	//   ....[183]....
        /*0348*/ 	.word	0xffffffff


	//   ....[184]....
        /*034c*/ 	.word	0xffffffff


	//----- nvinfo : EIATTR_COOP_GROUP_INSTR_OFFSETS
	.align		4
.L_548:
        /*0350*/ 	.byte	0x04, 0x28
        /*0352*/ 	.short	(.L_550 - .L_549)


	//   ....[0]....
.L_549:
        /*0354*/ 	.word	0x00000050


	//   ....[1]....
        /*0358*/ 	.word	0x000001f0


	//   ....[2]....
        /*035c*/ 	.word	0x00000220


	//   ....[3]....
        /*0360*/ 	.word	0x00000250


	//   ....[4]....
        /*0364*/ 	.word	0x00000280


	//   ....[5]....
        /*0368*/ 	.word	0x000002b0


	//   ....[6]....
        /*036c*/ 	.word	0x000002e0


	//   ....[7]....
        /*0370*/ 	.word	0x00000450


	//   ....[8]....
        /*0374*/ 	.word	0x00000490


	//   ....[9]....
        /*0378*/ 	.word	0x000004c0


	//   ....[10]....
        /*037c*/ 	.word	0x000004f0


	//   ....[11]....
        /*0380*/ 	.word	0x00000520


	//   ....[12]....
        /*0384*/ 	.word	0x00000550


	//   ....[13]....
        /*0388*/ 	.word	0x000005e0


	//   ....[14]....
        /*038c*/ 	.word	0x00000620


	//   ....[15]....
        /*0390*/ 	.word	0x00000640


	//   ....[16]....
        /*0394*/ 	.word	0x000006a0


	//   ....[17]....
        /*0398*/ 	.word	0x00006d50


	//   ....[18]....
        /*039c*/ 	.word	0x00006d70


	//   ....[19]....
        /*03a0*/ 	.word	0x00006f60


	//   ....[20]....
        /*03a4*/ 	.word	0x00006f70


	//   ....[21]....
        /*03a8*/ 	.word	0x00007100


	//   ....[22]....
        /*03ac*/ 	.word	0x00007120


	//   ....[23]....
        /*03b0*/ 	.word	0x000072b0


	//   ....[24]....
        /*03b4*/ 	.word	0x000072c0


	//   ....[25]....
        /*03b8*/ 	.word	0x00007910


	//   ....[26]....
        /*03bc*/ 	.word	0x00007930


	//   ....[27]....
        /*03c0*/ 	.word	0x00007950


	//   ....[28]....
        /*03c4*/ 	.word	0x00007960


	//   ....[29]....
        /*03c8*/ 	.word	0x00007df0


	//   ....[30]....
        /*03cc*/ 	.word	0x00007e30


	//   ....[31]....
        /*03d0*/ 	.word	0x00007e70


	//   ....[32]....
        /*03d4*/ 	.word	0x00007eb0


	//   ....[33]....
        /*03d8*/ 	.word	0x00008370


	//   ....[34]....
        /*03dc*/ 	.word	0x000083b0


	//   ....[35]....
        /*03e0*/ 	.word	0x000083f0


	//   ....[36]....
        /*03e4*/ 	.word	0x00008420


	//   ....[37]....
        /*03e8*/ 	.word	0x00008880


	//   ....[38]....
        /*03ec*/ 	.word	0x000088c0


	//   ....[39]....
        /*03f0*/ 	.word	0x00008900


	//   ....[40]....
        /*03f4*/ 	.word	0x00008920


	//   ....[41]....
        /*03f8*/ 	.word	0x0000c2a0


	//   ....[42]....
        /*03fc*/ 	.word	0x0000c2c0


	//   ....[43]....
        /*0400*/ 	.word	0x0000c2e0


	//   ....[44]....
        /*0404*/ 	.word	0x0000c2f0


	//   ....[45]....
        /*0408*/ 	.word	0x0000c520


	//   ....[46]....
        /*040c*/ 	.word	0x0000c590


	//   ....[47]....
        /*0410*/ 	.word	0x0000c5e0


	//   ....[48]....
        /*0414*/ 	.word	0x0000c630


	//   ....[49]....
        /*0418*/ 	.word	0x0000c9c0


	//   ....[50]....
        /*041c*/ 	.word	0x0000ca10


	//   ....[51]....
        /*0420*/ 	.word	0x0000ca70


	//   ....[52]....
        /*0424*/ 	.word	0x0000cab0


	//   ....[53]....
        /*0428*/ 	.word	0x0000cd60


	//   ....[54]....
        /*042c*/ 	.word	0x0000cdd0


	//   ....[55]....
        /*0430*/ 	.word	0x0000ce20


	//   ....[56]....
        /*0434*/ 	.word	0x0000ce70


	//   ....[57]....
        /*0438*/ 	.word	0x00011a00


	//   ....[58]....
        /*043c*/ 	.word	0x00011c50


	//   ....[59]....
        /*0440*/ 	.word	0x00012130


	//   ....[60]....
        /*0444*/ 	.word	0x000122e0


	//   ....[61]....
        /*0448*/ 	.word	0x00012340


	//   ....[62]....
        /*044c*/ 	.word	0x000123e0


	//   ....[63]....
        /*0450*/ 	.word	0x00013a80


	//   ....[64]....
        /*0454*/ 	.word	0x00013c90


	//   ....[65]....
        /*0458*/ 	.word	0x00014100


	//   ....[66]....
        /*045c*/ 	.word	0x00014280


	//   ....[67]....
        /*0460*/ 	.word	0x00014290


	//   ....[68]....
        /*0464*/ 	.word	0x00014300


	//   ....[69]....
        /*0468*/ 	.word	0x000164e0


	//   ....[70]....
        /*046c*/ 	.word	0x00016500


	//   ....[71]....
        /*0470*/ 	.word	0x00016520


	//   ....[72]....
        /*0474*/ 	.word	0x00016540


	//   ....[73]....
        /*0478*/ 	.word	0x00018410


	//   ....[74]....
        /*047c*/ 	.word	0x00018620


	//   ....[75]....
        /*0480*/ 	.word	0x00018aa0


	//   ....[76]....
        /*0484*/ 	.word	0x00018bc0


	//   ....[77]....
        /*0488*/ 	.word	0x00018c20


	//   ....[78]....
        /*048c*/ 	.word	0x00018cc0


	//   ....[79]....
        /*0490*/ 	.word	0x00019f60


	//   ....[80]....
        /*0494*/ 	.word	0x00019f90


	//   ....[81]....
        /*0498*/ 	.word	0x00019fa0


	//   ....[82]....
        /*049c*/ 	.word	0x00019fd0


	//   ....[83]....
        /*04a0*/ 	.word	0x0001b750


	//   ....[84]....
        /*04a4*/ 	.word	0x0001b780


	//   ....[85]....
        /*04a8*/ 	.word	0x0001b790


	//   ....[86]....
        /*04ac*/ 	.word	0x0001b7a0


	//   ....[87]....
        /*04b0*/ 	.word	0x0001bb60


	//   ....[88]....
        /*04b4*/ 	.word	0x0001bb80


	//   ....[89]....
        /*04b8*/ 	.word	0x0001bd50


	//   ....[90]....
        /*04bc*/ 	.word	0x0001bd60


	//   ....[91]....
        /*04c0*/ 	.word	0x0001bed0


	//   ....[92]....
        /*04c4*/ 	.word	0x0001bef0


	//   ....[93]....
        /*04c8*/ 	.word	0x0001c060


	//   ....[94]....
        /*04cc*/ 	.word	0x0001c070


	//   ....[95]....
        /*04d0*/ 	.word	0x0001c3d0


	//   ....[96]....
        /*04d4*/ 	.word	0x0001c3f0


	//   ....[97]....
        /*04d8*/ 	.word	0x0001d020


	//   ....[98]....
        /*04dc*/ 	.word	0x0001d030


	//   ....[99]....
        /*04e0*/ 	.word	0x0001e380


	//   ....[100]....
        /*04e4*/ 	.word	0x0001e3a0


	//   ....[101]....
        /*04e8*/ 	.word	0x0001e580


	//   ....[102]....
        /*04ec*/ 	.word	0x0001e590


	//   ....[103]....
        /*04f0*/ 	.word	0x0001e700


	//   ....[104]....
        /*04f4*/ 	.word	0x0001e720


	//   ....[105]....
        /*04f8*/ 	.word	0x0001e890


	//   ....[106]....
        /*04fc*/ 	.word	0x0001e8a0


	//   ....[107]....
        /*0500*/ 	.word	0x0001eab0


	//   ....[108]....
        /*0504*/ 	.word	0x0001ead0


	//   ....[109]....
        /*0508*/ 	.word	0x0001ebf0


	//   ....[110]....
        /*050c*/ 	.word	0x0001ec30


	//   ....[111]....
        /*0510*/ 	.word	0x0001ec60


	//   ....[112]....
        /*0514*/ 	.word	0x0001ec90


	//   ....[113]....
        /*0518*/ 	.word	0x0001ecc0


	//   ....[114]....
        /*051c*/ 	.word	0x0001ecf0


	//   ....[115]....
        /*0520*/ 	.word	0x0001ee40


	//   ....[116]....
        /*0524*/ 	.word	0x0001ee80


	//   ....[117]....
        /*0528*/ 	.word	0x0001eeb0


	//   ....[118]....
        /*052c*/ 	.word	0x0001eee0


	//   ....[119]....
        /*0530*/ 	.word	0x0001ef10


	//   ....[120]....
        /*0534*/ 	.word	0x0001ef40


	//   ....[121]....
        /*0538*/ 	.word	0x0001efd0


	//   ....[122]....
        /*053c*/ 	.word	0x0001f010


	//   ....[123]....
        /*0540*/ 	.word	0x0001f020


	//   ....[124]....
        /*0544*/ 	.word	0x0001f080


	//   ....[125]....
        /*0548*/ 	.word	0x0001fa50


	//   ....[126]....
        /*054c*/ 	.word	0x0001fab0


	//   ....[127]....
        /*0550*/ 	.word	0x0001fb00


	//   ....[128]....
        /*0554*/ 	.word	0x0001fb50


	//   ....[129]....
        /*0558*/ 	.word	0x0001fba0


	//   ....[130]....
        /*055c*/ 	.word	0x0001fc10


	//   ....[131]....
        /*0560*/ 	.word	0x0001fc60


	//   ....[132]....
        /*0564*/ 	.word	0x0001fcd0


	//   ....[133]....
        /*0568*/ 	.word	0x0001fd40


	//   ....[134]....
        /*056c*/ 	.word	0x0001fda0


	//   ....[135]....
        /*0570*/ 	.word	0x0001fe10


	//   ....[136]....
        /*0574*/ 	.word	0x0001fe80


	//   ....[137]....
        /*0578*/ 	.word	0x0001fef0


	//   ....[138]....
        /*057c*/ 	.word	0x0001ff50


	//   ....[139]....
        /*0580*/ 	.word	0x0001ffc0


	//   ....[140]....
        /*0584*/ 	.word	0x00020030


	//   ....[141]....
        /*0588*/ 	.word	0x000200a0


	//   ....[142]....
        /*058c*/ 	.word	0x00020100


	//   ....[143]....
        /*0590*/ 	.word	0x00020160


	//   ....[144]....
        /*0594*/ 	.word	0x000201c0


	//   ....[145]....
        /*0598*/ 	.word	0x00020210


	//   ....[146]....
        /*059c*/ 	.word	0x00020260


	//   ....[147]....
        /*05a0*/ 	.word	0x000202d0


	//   ....[148]....
        /*05a4*/ 	.word	0x00020340


	//   ....[149]....
        /*05a8*/ 	.word	0x000203b0


	//   ....[150]....
        /*05ac*/ 	.word	0x00020410


	//   ....[151]....
        /*05b0*/ 	.word	0x00020480


	//   ....[152]....
        /*05b4*/ 	.word	0x000204f0


	//   ....[153]....
        /*05b8*/ 	.word	0x00020560


	//   ....[154]....
        /*05bc*/ 	.word	0x000205c0


	//   ....[155]....
        /*05c0*/ 	.word	0x00020630


	//   ....[156]....
        /*05c4*/ 	.word	0x000206a0


	//   ....[157]....
        /*05c8*/ 	.word	0x00020710


	//   ....[158]....
        /*05cc*/ 	.word	0x00020770


	//   ....[159]....
        /*05d0*/ 	.word	0x000207e0


	//   ....[160]....
        /*05d4*/ 	.word	0x00020850


	//   ....[161]....
        /*05d8*/ 	.word	0x000208c0


	//   ....[162]....
        /*05dc*/ 	.word	0x00020920


	//   ....[163]....
        /*05e0*/ 	.word	0x00020990


	//   ....[164]....
        /*05e4*/ 	.word	0x00020a00


	//   ....[165]....
        /*05e8*/ 	.word	0x00020a70


	//   ....[166]....
        /*05ec*/ 	.word	0x00020ad0


	//   ....[167]....
        /*05f0*/ 	.word	0x00020b40


	//   ....[168]....
        /*05f4*/ 	.word	0x00020bb0


	//   ....[169]....
        /*05f8*/ 	.word	0x00020c00


	//   ....[170]....
        /*05fc*/ 	.word	0x00020c40


	//   ....[171]....
        /*0600*/ 	.word	0x00020c90


	//   ....[172]....
        /*0604*/ 	.word	0x00020ce0


	//   ....[173]....
        /*0608*/ 	.word	0x00020d30


	//   ....[174]....
        /*060c*/ 	.word	0x00020da0


	//   ....[175]....
        /*0610*/ 	.word	0x00020df0


	//   ....[176]....
        /*0614*/ 	.word	0x00020e40


	//   ....[177]....
        /*0618*/ 	.word	0x00020e90


	//   ....[178]....
        /*061c*/ 	.word	0x00020ee0


	//   ....[179]....
        /*0620*/ 	.word	0x00020f30


	//   ....[180]....
        /*0624*/ 	.word	0x00020fa0


	//   ....[181]....
        /*0628*/ 	.word	0x00020ff0


	//   ....[182]....
        /*062c*/ 	.word	0x00021060


	//   ....[183]....
        /*0630*/ 	.word	0x000210c0


	//   ....[184]....
        /*0634*/ 	.word	0x00021130


	//----- nvinfo : EIATTR_EXIT_INSTR_OFFSETS
	.align		4
.L_550:
        /*0638*/ 	.byte	0x04, 0x1c
        /*063a*/ 	.short	(.L_552 - .L_551)


	//   ....[0]....
.L_551:
        /*063c*/ 	.word	0x00001000


	//   ....[1]....
        /*0640*/ 	.word	0x0001fa10


	//----- nvinfo : EIATTR_MAX_THREADS
	.align		4
.L_552:
        /*0644*/ 	.byte	0x04, 0x05
        /*0646*/ 	.short	(.L_554 - .L_553)
.L_553:
        /*0648*/ 	.word	0x00000100
        /*064c*/ 	.word	0x00000001
        /*0650*/ 	.word	0x00000001


	//----- nvinfo : EIATTR_CRS_STACK_SIZE
	.align		4
.L_554:
        /*0654*/ 	.byte	0x04, 0x1e
        /*0656*/ 	.short	(.L_556 - .L_555)
.L_555:
        /*0658*/ 	.word	0x00000000
.L_556:


//--------------------- .nv.info._ZN7cutlass13device_kernelIN5flash19enable_sm80_to_sm89INS1_16FlashAttnFwdSm80INS1_25CollectiveMainloopFwdSm80ILi8ELi1ELb1EN4cute5tupleIJNS5_1CILi128EEENS7_ILi64EEENS7_ILi256EEEEEELi256ENS_10bfloat16_tEfNS_4arch4Sm80ELb1ELb0ELb1ELb0ELb0ELb0ELb1ELb1EEENS1_21CollectiveEpilogueFwdINS6_IJS8_SA_S9_EEENS6_IJNS7_ILi1EEESI_SI_EEESC_SE_Li256ELb0ELb1ELb1ELb0EEENS1_30DynamicPersistentTileSchedulerILi256ELi256ELb1ELb1ELb0EEEEEEEEEvNT_6ParamsE --------------------------
	.section	.nv.info._ZN7cutlass13device_kernelIN5flash19enable_sm80_to_sm89INS1_16FlashAttnFwdSm80INS1_25CollectiveMainloopFwdSm80ILi8ELi1ELb1EN4cute5tupleIJNS5_1CILi128EEENS7_ILi64EEENS7_ILi256EEEEEELi256ENS_10bfloat16_tEfNS_4arch4Sm80ELb1ELb0ELb1ELb0ELb0ELb0ELb1ELb1EEENS1_21CollectiveEpilogueFwdINS6_IJS8_SA_S9_EEENS6_IJNS7_ILi1EEESI_SI_EEESC_SE_Li256ELb0ELb1ELb1ELb0EEENS1_30DynamicPersistentTileSchedulerILi256ELi256ELb1ELb1ELb0EEEEEEEEEvNT_6ParamsE,"",@"SHT_CUDA_INFO"
	.sectionflags	@""
	.align	4


	//----- nvinfo : EIATTR_CUDA_API_VERSION
	.align		4
        /*0000*/ 	.byte	0x04, 0x37
        /*0002*/ 	.short	(.L_558 - .L_557)
.L_557:
        /*0004*/ 	.word	0x00000082


	//----- nvinfo : EIATTR_SW2861232_WAR
	.align		4
.L_558:
        /*0008*/ 	.byte	0x01, 0x35
	.zero		2


	//----- nvinfo : EIATTR_PARAM_CBANK
	.align		4
        /*000c*/ 	.byte	0x04, 0x0a
        /*000e*/ 	.short	(.L_560 - .L_559)
	.align		4
.L_559:
        /*0010*/ 	.word	index@(.nv.constant0._ZN7cutlass13device_kernelIN5flash19enable_sm80_to_sm89INS1_16FlashAttnFwdSm80INS1_25CollectiveMainloopFwdSm80ILi8ELi1ELb1EN4cute5tupleIJNS5_1CILi128EEENS7_ILi64EEENS7_ILi256EEEEEELi256ENS_10bfloat16_tEfNS_4arch4Sm80ELb1ELb0ELb1ELb0ELb0ELb0ELb1ELb1EEENS1_21CollectiveEpilogueFwdINS6_IJS8_SA_S9_EEENS6_IJNS7_ILi1EEESI_SI_EEESC_SE_Li256ELb0ELb1ELb1ELb0EEENS1_30DynamicPersistentTileSchedulerILi256ELi256ELb1ELb1ELb0EEEEEEEEEvNT_6ParamsE)
        /*0014*/ 	.short	0x0160
        /*0016*/ 	.short	0x0428


	//----- nvinfo : EIATTR_CBANK_PARAM_SIZE
	.align		4
.L_560:
        /*0018*/ 	.byte	0x03, 0x19
        /*001a*/ 	.short	0x0428


	//----- nvinfo : EIATTR_KPARAM_INFO
	.align		4
        /*001c*/ 	.byte	0x04, 0x17
        /*001e*/ 	.short	(.L_562 - .L_561)
.L_561:
        /*0020*/ 	.word	0x00000000
        /*0024*/ 	.short	0x0000
        /*0026*/ 	.short	0x0000
        /*0028*/ 	.byte	0x00, 0xf0, 0xa1, 0x10


	//----- nvinfo : EIATTR_MAXREG_COUNT
	.align		4
.L_562:
        /*002c*/ 	.byte	0x03, 0x1b
        /*002e*/ 	.short	0x00ff


	//----- nvinfo : EIATTR_NUM_BARRIERS
	.align		4
        /*0030*/ 	.byte	0x02, 0x4c
        /*0032*/ 	.byte	0x06
	.zero		1


	//----- nvinfo : EIATTR_ANNOTATIONS
	.align		4
        /*0034*/ 	.byte	0x04, 0x55
        /*0036*/ 	.short	(.L_564 - .L_563)


	//   ....[0]....
.L_563:
        /* <DEDUP_REMOVED lines=129> */


	//----- nvinfo : EIATTR_MERCURY_ISA_VERSION
	.align		4
.L_564:
        /*0830*/ 	.byte	0x03, 0x5f
        /*0832*/ 	.short	0x0000


	//----- nvinfo : EIATTR_INT_WARP_WIDE_INSTR_OFFSETS
	.align		4
        /*0834*/ 	.byte	0x04, 0x31
        /*0836*/ 	.short	(.L_566 - .L_565)


	//   ....[0]....
.L_565:
        /*0838*/ 	.word	0x0000e840


	//   ....[1]....
        /*083c*/ 	.word	0x0000e8c0


	//----- nvinfo : EIATTR_COOP_GROUP_MASK_REGIDS
	.align		4
.L_566:
        /*0840*/ 	.byte	0x04, 0x29
        /*0842*/ 	.short	(.L_568 - .L_567)


	//   ....[0]....
.L_567:
        /*0844*/ 	.word	0xffffffff


	//   ....[1]....
        /*0848*/ 	.word	0xffffffff


	//   ....[2]....
        /*084c*/ 	.word	0xffffffff


	//   ....[3]....
        /*0850*/ 	.word	0xffffffff


	//   ....[4]....
        /*0854*/ 	.word	0xffffffff


	//   ....[5]....
        /*0858*/ 	.word	0xffffffff


	//   ....[6]....
        /*085c*/ 	.word	0xffffffff


	//   ....[7]....
        /*0860*/ 	.word	0xffffffff


	//   ....[8]....
        /*0864*/ 	.word	0xffffffff


	//   ....[9]....
        /*0868*/ 	.word	0xffffffff


	//   ....[10]....
        /*086c*/ 	.word	0xffffffff


	//   ....[11]....
        /*0870*/ 	.word	0xffffffff


	//   ....[12]....
        /*0874*/ 	.word	0xffffffff


	//   ....[13]....
        /*0878*/ 	.word	0xffffffff


	//   ....[14]....
        /*087c*/ 	.word	0xffffffff


	//   ....[15]....
        /*0880*/ 	.word	0xffffffff


	//   ....[16]....
        /*0884*/ 	.word	0xffffffff


	//   ....[17]....
        /*0888*/ 	.word	0xffffffff


	//   ....[18]....
        /*088c*/ 	.word	0xffffffff


	//   ....[19]....
        /*0890*/ 	.word	0xffffffff


	//   ....[20]....
        /*0894*/ 	.word	0xffffffff


	//   ....[21]....
        /*0898*/ 	.word	0xffffffff


	//   ....[22]....
        /*089c*/ 	.word	0xffffffff


	//   ....[23]....
        /*08a0*/ 	.word	0xffffffff


	//   ....[24]....
        /*08a4*/ 	.word	0xffffffff


	//   ....[25]....
        /*08a8*/ 	.word	0xffffffff


	//   ....[26]....
        /*08ac*/ 	.word	0xffffffff


	//   ....[27]....
        /*08b0*/ 	.word	0xffffffff


	//   ....[28]....
        /*08b4*/ 	.word	0xffffffff


	//   ....[29]....
        /*08b8*/ 	.word	0xffffffff


	//   ....[30]....
        /*08bc*/ 	.word	0xffffffff


	//   ....[31]....
        /*08c0*/ 	.word	0xffffffff


	//   ....[32]....
        /*08c4*/ 	.word	0xffffffff


	//   ....[33]....
        /*08c8*/ 	.word	0xffffffff


	//   ....[34]....
        /*08cc*/ 	.word	0xffffffff


	//   ....[35]....
        /*08d0*/ 	.word	0xffffffff


	//   ....[36]....
        /*08d4*/ 	.word	0xffffffff


	//   ....[37]....
        /*08d8*/ 	.word	0xffffffff


	//   ....[38]....
        /*08dc*/ 	.word	0xffffffff


	//   ....[39]....
        /*08e0*/ 	.word	0xffffffff


	//   ....[40]....
        /*08e4*/ 	.word	0xffffffff


	//   ....[41]....
        /*08e8*/ 	.word	0xffffffff


	//   ....[42]....
        /*08ec*/ 	.word	0xffffffff


	//   ....[43]....
        /*08f0*/ 	.word	0xffffffff


	//----- nvinfo : EIATTR_COOP_GROUP_INSTR_OFFSETS
	.align		4
.L_568:
        /*08f4*/ 	.byte	0x04, 0x28
        /*08f6*/ 	.short	(.L_570 - .L_569)


	//   ....[0]....
.L_569:
        /*08f8*/ 	.word	0x00000050


	//   ....[1]....
        /*08fc*/ 	.word	0x00001d80


	//   ....[2]....
        /*0900*/ 	.word	0x00001d90


	//   ....[3]....
        /*0904*/ 	.word	0x00001dc0


	//   ....[4]....
        /*0908*/ 	.word	0x00001de0


	//   ....[5]....
        /*090c*/ 	.word	0x00001df0


	//   ....[6]....
        /*0910*/ 	.word	0x00001e10


	//   ....[7]....
        /*0914*/ 	.word	0x00001f40


	//   ....[8]....
        /*0918*/ 	.word	0x00001f50


	//   ....[9]....
        /*091c*/ 	.word	0x00003c30


	//   ....[10]....
        /*0920*/ 	.word	0x00003c40


	//   ....[11]....
        /*0924*/ 	.word	0x00004200


	//   ....[12]....
        /*0928*/ 	.word	0x00004330


	//   ....[13]....
        /*092c*/ 	.word	0x00004340


	//   ....[14]....
        /*0930*/ 	.word	0x00004370


	//   ....[15]....
        /*0934*/ 	.word	0x00007420


	//   ....[16]....
        /*0938*/ 	.word	0x00007440


	//   ....[17]....
        /*093c*/ 	.word	0x00007b80


	//   ....[18]....
        /*0940*/ 	.word	0x00007c80


	//   ....[19]....
        /*0944*/ 	.word	0x00007d40


	//   ....[20]....
        /*0948*/ 	.word	0x00007e40


	//   ....[21]....
        /*094c*/ 	.word	0x0000b890


	//   ....[22]....
        /*0950*/ 	.word	0x0000b8b0


	//   ....[23]....
        /*0954*/ 	.word	0x0000b8d0


	//   ....[24]....
        /*0958*/ 	.word	0x0000b8f0


	//   ....[25]....
        /*095c*/ 	.word	0x0000ddf0


	//   ....[26]....
        /*0960*/ 	.word	0x0000de40


	//   ....[27]....
        /*0964*/ 	.word	0x0000de60


	//   ....[28]....
        /*0968*/ 	.word	0x0000de80


	//   ....[29]....
        /*096c*/ 	.word	0x0000ea10


	//   ....[30]....
        /*0970*/ 	.word	0x0000ef40


	//   ....[31]....
        /*0974*/ 	.word	0x0000ef50


	//   ....[32]....
        /*0978*/ 	.word	0x0000ef80


	//   ....[33]....
        /*097c*/ 	.word	0x0000efa0


	//   ....[34]....
        /*0980*/ 	.word	0x0000f090


	//   ....[35]....
        /*0984*/ 	.word	0x0000f0f0


	//   ....[36]....
        /*0988*/ 	.word	0x0000fbd0


	//   ....[37]....
        /*098c*/ 	.word	0x0000fbe0


	//   ....[38]....
        /*0990*/ 	.word	0x00010770


	//   ....[39]....
        /*0994*/ 	.word	0x00010850


	//   ....[40]....
        /*0998*/ 	.word	0x000108b0


	//   ....[41]....
        /*099c*/ 	.word	0x00010900


	//   ....[42]....
        /*09a0*/ 	.word	0x00010960


	//   ....[43]....
        /*09a4*/ 	.word	0x000109b0


	//----- nvinfo : EIATTR_EXIT_INSTR_OFFSETS
	.align		4
.L_570:
        /*09a8*/ 	.byte	0x04, 0x1c
        /*09aa*/ 	.short	(.L_572 - .L_571)


	//   ....[0]....
.L_571:
        /*09ac*/ 	.word	0x000000a0


	//   ....[1]....
        /*09b0*/ 	.word	0x00010810


	//----- nvinfo : EIATTR_MAX_THREADS
	.align		4
.L_572:
        /*09b4*/ 	.byte	0x04, 0x05
        /*09b6*/ 	.short	(.L_574 - .L_573)
.L_573:
        /*09b8*/ 	.word	0x00000100
        /*09bc*/ 	.word	0x00000001
        /*09c0*/ 	.word	0x00000001


	//----- nvinfo : EIATTR_CRS_STACK_SIZE
	.align		4
.L_574:
        /*09c4*/ 	.byte	0x04, 0x1e
        /*09c6*/ 	.short	(.L_576 - .L_575)
.L_575:
        /*09c8*/ 	.word	0x00000000
.L_576:


//--------------------- .nv.info._ZN7cutlass13device_kernelIN5flash19enable_sm80_to_sm89INS1_16FlashAttnFwdSm80INS1_25CollectiveMainloopFwdSm80ILi8ELi1ELb1EN4cute5tupleIJNS5_1CILi128EEENS7_ILi48EEENS7_ILi256EEEEEELi256ENS_10bfloat16_tEfNS_4arch4Sm80ELb1ELb0ELb1ELb1ELb0ELb0ELb1ELb1EEENS1_21CollectiveEpilogueFwdINS6_IJS8_SA_S9_EEENS6_IJNS7_ILi1EEESI_SI_EEESC_SE_Li256ELb1ELb1ELb1ELb0EEENS1_36VarlenDynamicPersistentTileSchedulerILi128ELi48ELi256ELi256ELb1ELb1ELb0ELb1ELb1ELb1EEEEEEEEEvNT_6ParamsE --------------------------
	.section	.nv.info._ZN7cutlass13device_kernelIN5flash19enable_sm80_to_sm89INS1_16FlashAttnFwdSm80INS1_25CollectiveMainloopFwdSm80ILi8ELi1ELb1EN4cute5tupleIJNS5_1CILi128EEENS7_ILi48EEENS7_ILi256EEEEEELi256ENS_10bfloat16_tEfNS_4arch4Sm80ELb1ELb0ELb1ELb1ELb0ELb0ELb1ELb1EEENS1_21CollectiveEpilogueFwdINS6_IJS8_SA_S9_EEENS6_IJNS7_ILi1EEESI_SI_EEESC_SE_Li256ELb1ELb1ELb1ELb0EEENS1_36VarlenDynamicPersistentTileSchedulerILi128ELi48ELi256ELi256ELb1ELb1ELb0ELb1ELb1ELb1EEEEEEEEEvNT_6ParamsE,"",@"SHT_CUDA_INFO"
	.sectionflags	@""
	.align	4


	//----- nvinfo : EIATTR_CUDA_API_VERSION
	.align		4
        /*0000*/ 	.byte	0x04, 0x37
        /*0002*/ 	.short	(.L_578 - .L_577)
.L_577:
        /*0004*/ 	.word	0x00000082


	//----- nvinfo : EIATTR_SW2861232_WAR
	.align		4
.L_578:
        /*0008*/ 	.byte	0x01, 0x35
	.zero		2


	//----- nvinfo : EIATTR_PARAM_CBANK
	.align		4
        /*000c*/ 	.byte	0x04, 0x0a
        /*000e*/ 	.short	(.L_580 - .L_579)
	.align		4
.L_579:
        /*0010*/ 	.word	index@(.nv.constant0._ZN7cutlass13device_kernelIN5flash19enable_sm80_to_sm89INS1_16FlashAttnFwdSm80INS1_25CollectiveMainloopFwdSm80ILi8ELi1ELb1EN4cute5tupleIJNS5_1CILi128EEENS7_ILi48EEENS7_ILi256EEEEEELi256ENS_10bfloat16_tEfNS_4arch4Sm80ELb1ELb0ELb1ELb1ELb0ELb0ELb1ELb1EEENS1_21CollectiveEpilogueFwdINS6_IJS8_SA_S9_EEENS6_IJNS7_ILi1EEESI_SI_EEESC_SE_Li256ELb1ELb1ELb1ELb0EEENS1_36VarlenDynamicPersistentTileSchedulerILi128ELi48ELi256ELi256ELb1ELb1ELb0ELb1ELb1ELb1EEEEEEEEEvNT_6ParamsE)
        /*0014*/ 	.short	0x0160
        /*0016*/ 	.short	0x0438


	//----- nvinfo : EIATTR_CBANK_PARAM_SIZE
	.align		4
.L_580:
        /*0018*/ 	.byte	0x03, 0x19
        /*001a*/ 	.short	0x0438


	//----- nvinfo : EIATTR_KPARAM_INFO
	.align		4
        /*001c*/ 	.byte	0x04, 0x17
        /*001e*/ 	.short	(.L_582 - .L_581)
.L_581:
        /*0020*/ 	.word	0x00000000
        /*0024*/ 	.short	0x0000
        /*0026*/ 	.short	0x0000
        /*0028*/ 	.byte	0x00, 0xf0, 0xe1, 0x10


	//----- nvinfo : EIATTR_MAXREG_COUNT
	.align		4
.L_582:
        /*002c*/ 	.byte	0x03, 0x1b
        /*002e*/ 	.short	0x00ff


	//----- nvinfo : EIATTR_NUM_BARRIERS
	.align		4
        /*0030*/ 	.byte	0x02, 0x4c
        /*0032*/ 	.byte	0x06
	.zero		1


	//----- nvinfo : EIATTR_ANNOTATIONS
	.align		4
        /*0034*/ 	.byte	0x04, 0x55
        /*0036*/ 	.short	(.L_584 - .L_583)


	//   ....[0]....
.L_583:
        /* <DEDUP_REMOVED lines=122> */


	//----- nvinfo : EIATTR_MERCURY_ISA_VERSION
	.align		4
.L_584:
        /*07c0*/ 	.byte	0x03, 0x5f
        /*07c2*/ 	.short	0x0000


	//----- nvinfo : EIATTR_INT_WARP_WIDE_INSTR_OFFSETS
	.align		4
        /*07c4*/ 	.byte	0x04, 0x31
        /*07c6*/ 	.short	(.L_586 - .L_585)


	//   ....[0]....
.L_585:
        /*07c8*/ 	.word	0x0000cf00


	//   ....[1]....
        /*07cc*/ 	.word	0x0000cf80


	//----- nvinfo : EIATTR_COOP_GROUP_MASK_REGIDS
	.align		4
.L_586:
        /*07d0*/ 	.byte	0x04, 0x29
        /*07d2*/ 	.short	(.L_588 - .L_587)


	//   ....[0]....
.L_587:
        /*07d4*/ 	.word	0xffffffff


	//   ....[1]....
        /*07d8*/ 	.word	0xffffffff


	//   ....[2]....
        /*07dc*/ 	.word	0xffffffff


	//   ....[3]....
        /*07e0*/ 	.word	0xffffffff


	//   ....[4]....
        /*07e4*/ 	.word	0xffffffff


	//   ....[5]....
        /*07e8*/ 	.word	0xffffffff


	//   ....[6]....
        /*07ec*/ 	.word	0xffffffff


	//   ....[7]....
        /*07f0*/ 	.word	0xffffffff


	//   ....[8]....
        /*07f4*/ 	.word	0xffffffff


	//   ....[9]....
        /*07f8*/ 	.word	0xffffffff


	//   ....[10]....
        /*07fc*/ 	.word	0xffffffff


	//   ....[11]....
        /*0800*/ 	.word	0xffffffff


	//   ....[12]....
        /*0804*/ 	.word	0xffffffff


	//   ....[13]....
        /*0808*/ 	.word	0xffffffff


	//   ....[14]....
        /*080c*/ 	.word	0xffffffff


	//   ....[15]....
        /*0810*/ 	.word	0xffffffff


	//   ....[16]....
        /*0814*/ 	.word	0xffffffff


	//   ....[17]....
        /*0818*/ 	.word	0xffffffff


	//   ....[18]....
        /*081c*/ 	.word	0xffffffff


	//   ....[19]....
        /*0820*/ 	.word	0xffffffff


	//   ....[20]....
        /*0824*/ 	.word	0xffffffff


	//   ....[21]....
        /*0828*/ 	.word	0xffffffff


	//   ....[22]....
        /*082c*/ 	.word	0xffffffff


	//   ....[23]....
        /*0830*/ 	.word	0xffffffff


	//   ....[24]....
        /*0834*/ 	.word	0xffffffff


	//   ....[25]....
        /*0838*/ 	.word	0xffffffff


	//   ....[26]....
        /*083c*/ 	.word	0xffffffff


	//   ....[27]....
        /*0840*/ 	.word	0xffffffff


	//   ....[28]....
        /*0844*/ 	.word	0xffffffff


	//   ....[29]....
        /*0848*/ 	.word	0xffffffff


	//   ....[30]....
        /*084c*/ 	.word	0xffffffff


	//   ....[31]....
        /*0850*/ 	.word	0xffffffff


	//   ....[32]....
        /*0854*/ 	.word	0xffffffff


	//   ....[33]....
        /*0858*/ 	.word	0xffffffff


	//   ....[34]....
        /*085c*/ 	.word	0xffffffff


	//   ....[35]....
        /*0860*/ 	.word	0xffffffff


	//   ....[36]....
        /*0864*/ 	.word	0xffffffff


	//   ....[37]....
        /*0868*/ 	.word	0xffffffff


	//   ....[38]....
        /*086c*/ 	.word	0xffffffff


	//   ....[39]....
        /*0870*/ 	.word	0xffffffff


	//   ....[40]....
        /*0874*/ 	.word	0xffffffff


	//   ....[41]....
        /*0878*/ 	.word	0xffffffff


	//   ....[42]....
        /*087c*/ 	.word	0xffffffff


	//   ....[43]....
        /*0880*/ 	.word	0xffffffff


	//   ....[44]....
        /*0884*/ 	.word	0xffffffff


	//   ....[45]....
        /*0888*/ 	.word	0xffffffff


	//   ....[46]....
        /*088c*/ 	.word	0xffffffff


	//   ....[47]....
        /*0890*/ 	.word	0xffffffff


	//   ....[48]....
        /*0894*/ 	.word	0xffffffff


	//   ....[49]....
        /*0898*/ 	.word	0xffffffff


	//   ....[50]....
        /*089c*/ 	.word	0xffffffff


	//   ....[51]....
        /*08a0*/ 	.word	0xffffffff


	//   ....[52]....
        /*08a4*/ 	.word	0xffffffff


	//   ....[53]....
        /*08a8*/ 	.word	0xffffffff


	//   ....[54]....
        /*08ac*/ 	.word	0xffffffff


	//   ....[55]....
        /*08b0*/ 	.word	0xffffffff


	//   ....[56]....
        /*08b4*/ 	.word	0xffffffff


	//   ....[57]....
        /*08b8*/ 	.word	0xffffffff


	//   ....[58]....
        /*08bc*/ 	.word	0xffffffff


	//   ....[59]....
        /*08c0*/ 	.word	0xffffffff


	//   ....[60]....
        /*08c4*/ 	.word	0xffffffff


	//   ....[61]....
        /*08c8*/ 	.word	0xffffffff


	//   ....[62]....
        /*08cc*/ 	.word	0xffffffff


	//   ....[63]....
        /*08d0*/ 	.word	0xffffffff


	//   ....[64]....
        /*08d4*/ 	.word	0xffffffff


	//   ....[65]....
        /*08d8*/ 	.word	0xffffffff


	//   ....[66]....
        /*08dc*/ 	.word	0xffffffff


	//   ....[67]....
        /*08e0*/ 	.word	0xffffffff


	//   ....[68]....
        /*08e4*/ 	.word	0xffffffff


	//   ....[69]....
        /*08e8*/ 	.word	0xffffffff


	//   ....[70]....
        /*08ec*/ 	.word	0xffffffff


	//   ....[71]....
        /*08f0*/ 	.word	0xffffffff


	//   ....[72]....
        /*08f4*/ 	.word	0xffffffff


	//   ....[73]....
        /*08f8*/ 	.word	0xffffffff


	//   ....[74]....
        /*08fc*/ 	.word	0xffffffff


	//   ....[75]....
        /*0900*/ 	.word	0xffffffff


	//   ....[76]....
        /*0904*/ 	.word	0xffffffff


	//   ....[77]....
        /*0908*/ 	.word	0xffffffff


	//   ....[78]....
        /*090c*/ 	.word	0xffffffff


	//   ....[79]....
        /*0910*/ 	.word	0xffffffff


	//   ....[80]....
        /*0914*/ 	.word	0xffffffff


	//   ....[81]....
        /*0918*/ 	.word	0xffffffff


	//   ....[82]....
        /*091c*/ 	.word	0xffffffff


	//   ....[83]....
        /*0920*/ 	.word	0xffffffff


	//   ....[84]....
        /*0924*/ 	.word	0xffffffff


	//   ....[85]....
        /*0928*/ 	.word	0xffffffff


	//   ....[86]....
        /*092c*/ 	.word	0xffffffff


	//   ....[87]....
        /*0930*/ 	.word	0xffffffff


	//   ....[88]....
        /*0934*/ 	.word	0xffffffff


	//   ....[89]....
        /*0938*/ 	.word	0xffffffff


	//   ....[90]....
        /*093c*/ 	.word	0xffffffff


	//   ....[91]....
        /*0940*/ 	.word	0xffffffff


	//   ....[92]....
        /*0944*/ 	.word	0xffffffff


	//   ....[93]....
        /*0948*/ 	.word	0xffffffff


	//   ....[94]....
        /*094c*/ 	.word	0xffffffff


	//   ....[95]....
        /*0950*/ 	.word	0xffffffff


	//   ....[96]....
        /*0954*/ 	.word	0xffffffff


	//   ....[97]....
        /*0958*/ 	.word	0xffffffff


	//   ....[98]....
        /*095c*/ 	.word	0xffffffff


	//   ....[99]....
        /*0960*/ 	.word	0xffffffff


	//   ....[100]....
        /*0964*/ 	.word	0xffffffff


	//   ....[101]....
        /*0968*/ 	.word	0xffffffff


	//   ....[102]....
        /*096c*/ 	.word	0xffffffff


	//   ....[103]....
        /*0970*/ 	.word	0xffffffff


	//   ....[104]....
        /*0974*/ 	.word	0xffffffff


	//   ....[105]....
        /*0978*/ 	.word	0xffffffff


	//   ....[106]....
        /*097c*/ 	.word	0xffffffff


	//   ....[107]....
        /*0980*/ 	.word	0xffffffff


	//   ....[108]....
        /*0984*/ 	.word	0xffffffff


	//   ....[109]....
        /*0988*/ 	.word	0xffffffff


	//   ....[110]....
        /*098c*/ 	.word	0xffffffff


	//   ....[111]....
        /*0990*/ 	.word	0xffffffff


	//   ....[112]....
        /*0994*/ 	.word	0xffffffff


	//   ....[113]....
        /*0998*/ 	.word	0xffffffff


	//   ....[114]....
        /*099c*/ 	.word	0xffffffff


	//   ....[115]....
        /*09a0*/ 	.word	0xffffffff


	//   ....[116]....
        /*09a4*/ 	.word	0xffffffff


	//   ....[117]....
        /*09a8*/ 	.word	0xffffffff


	//   ....[118]....
        /*09ac*/ 	.word	0xffffffff


	//   ....[119]....
        /*09b0*/ 	.word	0xffffffff


	//   ....[120]....
        /*09b4*/ 	.word	0xffffffff


	//   ....[121]....
        /*09b8*/ 	.word	0xffffffff


	//   ....[122]....
        /*09bc*/ 	.word	0xffffffff


	//   ....[123]....
        /*09c0*/ 	.word	0xffffffff


	//   ....[124]....
        /*09c4*/ 	.word	0xffffffff


	//   ....[125]....
        /*09c8*/ 	.word	0xffffffff


	//   ....[126]....
        /*09cc*/ 	.word	0xffffffff


	//   ....[127]....
        /*09d0*/ 	.word	0xffffffff


	//   ....[128]....
        /*09d4*/ 	.word	0xffffffff


	//   ....[129]....
        /*09d8*/ 	.word	0xffffffff


	//   ....[130]....
        /*09dc*/ 	.word	0xffffffff


	//   ....[131]....
        /*09e0*/ 	.word	0xffffffff


	//   ....[132]....
        /*09e4*/ 	.word	0xffffffff


	//   ....[133]....
        /*09e8*/ 	.word	0xffffffff


	//   ....[134]....
        /*09ec*/ 	.word	0xffffffff


	//   ....[135]....
        /*09f0*/ 	.word	0xffffffff


	//   ....[136]....
        /*09f4*/ 	.word	0xffffffff


	//   ....[137]....
        /*09f8*/ 	.word	0xffffffff


	//   ....[138]....
        /*09fc*/ 	.word	0xffffffff


	//----- nvinfo : EIATTR_COOP_GROUP_INSTR_OFFSETS
	.align		4
.L_588:
        /*0a00*/ 	.byte	0x04, 0x28
        /*0a02*/ 	.short	(.L_590 - .L_589)


	//   ....[0]....
.L_589:
        /*0a04*/ 	.word	0x00000050


	//   ....[1]....
        /*0a08*/ 	.word	0x00000200


	//   ....[2]....
        /*0a0c*/ 	.word	0x00000230


	//   ....[3]....
        /*0a10*/ 	.word	0x00000260


	//   ....[4]....
        /*0a14*/ 	.word	0x00000290


	//   ....[5]....
        /*0a18*/ 	.word	0x000002c0


	//   ....[6]....
        /*0a1c*/ 	.word	0x000002f0


	//   ....[7]....
        /*0a20*/ 	.word	0x00000450


	//   ....[8]....
        /*0a24*/ 	.word	0x00000490


	//   ....[9]....
        /*0a28*/ 	.word	0x000004c0


	//   ....[10]....
        /*0a2c*/ 	.word	0x000004f0


	//   ....[11]....
        /*0a30*/ 	.word	0x00000520


	//   ....[12]....
        /*0a34*/ 	.word	0x00000550


	//   ....[13]....
        /*0a38*/ 	.word	0x000005e0


	//   ....[14]....
        /*0a3c*/ 	.word	0x00000630


	//   ....[15]....
        /*0a40*/ 	.word	0x00000650


	//   ....[16]....
        /*0a44*/ 	.word	0x000006b0


	//   ....[17]....
        /*0a48*/ 	.word	0x00002900


	//   ....[18]....
        /*0a4c*/ 	.word	0x00002920


	//   ....[19]....
        /*0a50*/ 	.word	0x00002aa0


	//   ....[20]....
        /*0a54*/ 	.word	0x00002ae0


	//   ....[21]....
        /*0a58*/ 	.word	0x00002bc0


	//   ....[22]....
        /*0a5c*/ 	.word	0x00002be0


	//   ....[23]....
        /*0a60*/ 	.word	0x00002c60


	//   ....[24]....
        /*0a64*/ 	.word	0x00002cd0


	//   ....[25]....
        /*0a68*/ 	.word	0x000048d0


	//   ....[26]....
        /*0a6c*/ 	.word	0x00004910


	//   ....[27]....
        /*0a70*/ 	.word	0x00004d10


	//   ....[28]....
        /*0a74*/ 	.word	0x00004e40


	//   ....[29]....
        /*0a78*/ 	.word	0x00004e50


	//   ....[30]....
        /*0a7c*/ 	.word	0x00004e80


	//   ....[31]....
        /*0a80*/ 	.word	0x00007860


	//   ....[32]....
        /*0a84*/ 	.word	0x00007870


	//   ....[33]....
        /*0a88*/ 	.word	0x00007cc0


	//   ....[34]....
        /*0a8c*/ 	.word	0x00007ce0


	//   ....[35]....
        /*0a90*/ 	.word	0x00008310


	//   ....[36]....
        /*0a94*/ 	.word	0x00008330


	//   ....[37]....
        /*0a98*/ 	.word	0x0000aac0


	//   ....[38]....
        /*0a9c*/ 	.word	0x0000aae0


	//   ....[39]....
        /*0aa0*/ 	.word	0x0000b100


	//   ....[40]....
        /*0aa4*/ 	.word	0x0000b120


	//   ....[41]....
        /*0aa8*/ 	.word	0x0000c4b0


	//   ....[42]....
        /*0aac*/ 	.word	0x0000c500


	//   ....[43]....
        /*0ab0*/ 	.word	0x0000c520


	//   ....[44]....
        /*0ab4*/ 	.word	0x0000c540


	//   ....[45]....
        /*0ab8*/ 	.word	0x0000dde0


	//   ....[46]....
        /*0abc*/ 	.word	0x0000ddf0


	//   ....[47]....
        /*0ac0*/ 	.word	0x0000de10


	//   ....[48]....
        /*0ac4*/ 	.word	0x0000de30


	//   ....[49]....
        /*0ac8*/ 	.word	0x0000e280


	//   ....[50]....
        /*0acc*/ 	.word	0x0000e2a0


	//   ....[51]....
        /*0ad0*/ 	.word	0x0000e470


	//   ....[52]....
        /*0ad4*/ 	.word	0x0000e480


	//   ....[53]....
        /*0ad8*/ 	.word	0x0000e640


	//   ....[54]....
        /*0adc*/ 	.word	0x0000e660


	//   ....[55]....
        /*0ae0*/ 	.word	0x0000e820


	//   ....[56]....
        /*0ae4*/ 	.word	0x0000e830


	//   ....[57]....
        /*0ae8*/ 	.word	0x0000ebf0


	//   ....[58]....
        /*0aec*/ 	.word	0x0000ec10


	//   ....[59]....
        /*0af0*/ 	.word	0x0000f860


	//   ....[60]....
        /*0af4*/ 	.word	0x0000f870


	//   ....[61]....
        /*0af8*/ 	.word	0x000108e0


	//   ....[62]....
        /*0afc*/ 	.word	0x00010900


	//   ....[63]....
        /*0b00*/ 	.word	0x00010ae0


	//   ....[64]....
        /*0b04*/ 	.word	0x00010af0


	//   ....[65]....
        /*0b08*/ 	.word	0x00010cb0


	//   ....[66]....
        /*0b0c*/ 	.word	0x00010cd0


	//   ....[67]....
        /*0b10*/ 	.word	0x00010e90


	//   ....[68]....
        /*0b14*/ 	.word	0x00010ea0


	//   ....[69]....
        /*0b18*/ 	.word	0x00011120


	//   ....[70]....
        /*0b1c*/ 	.word	0x00011140


	//   ....[71]....
        /*0b20*/ 	.word	0x00011270


	//   ....[72]....
        /*0b24*/ 	.word	0x000112b0


	//   ....[73]....
        /*0b28*/ 	.word	0x000112e0


	//   ....[74]....
        /*0b2c*/ 	.word	0x00011310


	//   ....[75]....
        /*0b30*/ 	.word	0x00011340


	//   ....[76]....
        /*0b34*/ 	.word	0x00011370


	//   ....[77]....
        /*0b38*/ 	.word	0x000114d0


	//   ....[78]....
        /*0b3c*/ 	.word	0x00011510


	//   ....[79]....
        /*0b40*/ 	.word	0x00011540


	//   ....[80]....
        /*0b44*/ 	.word	0x00011570


	//   ....[81]....
        /*0b48*/ 	.word	0x000115a0


	//   ....[82]....
        /*0b4c*/ 	.word	0x000115d0


	//   ....[83]....
        /*0b50*/ 	.word	0x00011660


	//   ....[84]....
        /*0b54*/ 	.word	0x000116c0


	//   ....[85]....
        /*0b58*/ 	.word	0x000116d0


	//   ....[86]....
        /*0b5c*/ 	.word	0x00011730


	//   ....[87]....
        /*0b60*/ 	.word	0x000121a0


	//   ....[88]....
        /*0b64*/ 	.word	0x00012200


	//   ....[89]....
        /*0b68*/ 	.word	0x00012250


	//   ....[90]....
        /*0b6c*/ 	.word	0x000122a0


	//   ....[91]....
        /*0b70*/ 	.word	0x000122f0


	//   ....[92]....
        /*0b74*/ 	.word	0x00012360


	//   ....[93]....
        /*0b78*/ 	.word	0x000123a0


	//   ....[94]....
        /*0b7c*/ 	.word	0x00012410


	//   ....[95]....
        /*0b80*/ 	.word	0x00012480


	//   ....[96]....
        /*0b84*/ 	.word	0x000124e0


	//   ....[97]....
        /*0b88*/ 	.word	0x00012540


	//   ....[98]....
        /*0b8c*/ 	.word	0x000125a0


	//   ....[99]....
        /*0b90*/ 	.word	0x000125f0


	//   ....[100]....
        /*0b94*/ 	.word	0x00012650


	//   ....[101]....
        /*0b98*/ 	.word	0x000126c0


	//   ....[102]....
        /*0b9c*/ 	.word	0x00012730


	//   ....[103]....
        /*0ba0*/ 	.word	0x00012790


	//   ....[104]....
        /*0ba4*/ 	.word	0x000127f0


	//   ....[105]....
        /*0ba8*/ 	.word	0x00012850


	//   ....[106]....
        /*0bac*/ 	.word	0x000128c0


	//   ....[107]....
        /*0bb0*/ 	.word	0x00012920


	//   ....[108]....
        /*0bb4*/ 	.word	0x00012980


	//   ....[109]....
        /*0bb8*/ 	.word	0x000129e0


	//   ....[110]....
        /*0bbc*/ 	.word	0x00012a50


	//   ....[111]....
        /*0bc0*/ 	.word	0x00012ab0


	//   ....[112]....
        /*0bc4*/ 	.word	0x00012b10


	//   ....[113]....
        /*0bc8*/ 	.word	0x00012b70


	//   ....[114]....
        /*0bcc*/ 	.word	0x00012be0


	//   ....[115]....
        /*0bd0*/ 	.word	0x00012c40


	//   ....[116]....
        /*0bd4*/ 	.word	0x00012ca0


	//   ....[117]....
        /*0bd8*/ 	.word	0x00012d00


	//   ....[118]....
        /*0bdc*/ 	.word	0x00012d70


	//   ....[119]....
        /*0be0*/ 	.word	0x00012dd0


	//   ....[120]....
        /*0be4*/ 	.word	0x00012e30


	//   ....[121]....
        /*0be8*/ 	.word	0x00012e90


	//   ....[122]....
        /*0bec*/ 	.word	0x00012f00


	//   ....[123]....
        /*0bf0*/ 	.word	0x00012f50


	//   ....[124]....
        /*0bf4*/ 	.word	0x00012f90


	//   ....[125]....
        /*0bf8*/ 	.word	0x00012fe0


	//   ....[126]....
        /*0bfc*/ 	.word	0x00013030


	//   ....[127]....
        /*0c00*/ 	.word	0x00013080


	//   ....[128]....
        /*0c04*/ 	.word	0x000130f0


	//   ....[129]....
        /*0c08*/ 	.word	0x00013130


	//   ....[130]....
        /*0c0c*/ 	.word	0x00013180


	//   ....[131]....
        /*0c10*/ 	.word	0x000131d0


	//   ....[132]....
        /*0c14*/ 	.word	0x00013220


	//   ....[133]....
        /*0c18*/ 	.word	0x00013270


	//   ....[134]....
        /*0c1c*/ 	.word	0x000132e0


	//   ....[135]....
        /*0c20*/ 	.word	0x00013320


	//   ....[136]....
        /*0c24*/ 	.word	0x00013390


	//   ....[137]....
        /*0c28*/ 	.word	0x000133f0


	//   ....[138]....
        /*0c2c*/ 	.word	0x00013450


	//----- nvinfo : EIATTR_EXIT_INSTR_OFFSETS
	.align		4
.L_590:
        /*0c30*/ 	.byte	0x04, 0x1c
        /*0c32*/ 	.short	(.L_592 - .L_591)


	//   ....[0]....
.L_591:
        /*0c34*/ 	.word	0x000010d0


	//   ....[1]....
        /*0c38*/ 	.word	0x00012160


	//----- nvinfo : EIATTR_MAX_THREADS
	.align		4
.L_592:
        /*0c3c*/ 	.byte	0x04, 0x05
        /*0c3e*/ 	.short	(.L_594 - .L_593)
.L_593:
        /*0c40*/ 	.word	0x00000100
        /*0c44*/ 	.word	0x00000001
        /*0c48*/ 	.word	0x00000001


	//----- nvinfo : EIATTR_CRS_STACK_SIZE
	.align		4
.L_594:
        /*0c4c*/ 	.byte	0x04, 0x1e
        /*0c4e*/ 	.short	(.L_596 - .L_595)
.L_595:
        /*0c50*/ 	.word	0x00000000
.L_596:


//--------------------- .nv.info._ZN7cutlass13device_kernelIN5flash19enable_sm80_to_sm89INS1_16FlashAttnFwdSm80INS1_25CollectiveMainloopFwdSm80ILi8ELi1ELb0EN4cute5tupleIJNS5_1CILi128EEENS7_ILi32EEENS7_ILi256EEEEEELi256ENS_10bfloat16_tEfNS_4arch4Sm80ELb1ELb0ELb1ELb1ELb0ELb1ELb1ELb1EEENS1_21CollectiveEpilogueFwdINS6_IJS8_SA_S9_EEENS6_IJNS7_ILi1EEESI_SI_EEESC_SE_Li256ELb1ELb1ELb1ELb0EEENS1_36VarlenDynamicPersistentTileSchedulerILi128ELi32ELi256ELi256ELb1ELb1ELb0ELb1ELb1ELb1EEEEEEEEEvNT_6ParamsE --------------------------
	.section	.nv.info._ZN7cutlass13device_kernelIN5flash19enable_sm80_to_sm89INS1_16FlashAttnFwdSm80INS1_25CollectiveMainloopFwdSm80ILi8ELi1ELb0EN4cute5tupleIJNS5_1CILi128EEENS7_ILi32EEENS7_ILi256EEEEEELi256ENS_10bfloat16_tEfNS_4arch4Sm80ELb1ELb0ELb1ELb1ELb0ELb1ELb1ELb1EEENS1_21CollectiveEpilogueFwdINS6_IJS8_SA_S9_EEENS6_IJNS7_ILi1EEESI_SI_EEESC_SE_Li256ELb1ELb1ELb1ELb0EEENS1_36VarlenDynamicPersistentTileSchedulerILi128ELi32ELi256ELi256ELb1ELb1ELb0ELb1ELb1ELb1EEEEEEEEEvNT_6ParamsE,"",@"SHT_CUDA_INFO"
	.sectionflags	@""
	.align	4


	//----- nvinfo : EIATTR_CUDA_API_VERSION
	.align		4
        /*0000*/ 	.byte	0x04, 0x37
        /*0002*/ 	.short	(.L_598 - .L_597)
.L_597:
        /*0004*/ 	.word	0x00000082


	//----- nvinfo : EIATTR_SW2861232_WAR
	.align		4
.L_598:
        /*0008*/ 	.byte	0x01, 0x35
	.zero		2


	//----- nvinfo : EIATTR_PARAM_CBANK
	.align		4
        /*000c*/ 	.byte	0x04, 0x0a
        /*000e*/ 	.short	(.L_600 - .L_599)
	.align		4
.L_599:
        /*0010*/ 	.word	index@(.nv.constant0._ZN7cutlass13device_kernelIN5flash19enable_sm80_to_sm89INS1_16FlashAttnFwdSm80INS1_25CollectiveMainloopFwdSm80ILi8ELi1ELb0EN4cute5tupleIJNS5_1CILi128EEENS7_ILi32EEENS7_ILi256EEEEEELi256ENS_10bfloat16_tEfNS_4arch4Sm80ELb1ELb0ELb1ELb1ELb0ELb1ELb1ELb1EEENS1_21CollectiveEpilogueFwdINS6_IJS8_SA_S9_EEENS6_IJNS7_ILi1EEESI_SI_EEESC_SE_Li256ELb1ELb1ELb1ELb0EEENS1_36VarlenDynamicPersistentTileSchedulerILi128ELi32ELi256ELi256ELb1ELb1ELb0ELb1ELb1ELb1EEEEEEEEEvNT_6ParamsE)
        /*0014*/ 	.short	0x0160
        /*0016*/ 	.short	0x0438


	//----- nvinfo : EIATTR_CBANK_PARAM_SIZE
	.align		4
.L_600:
        /*0018*/ 	.byte	0x03, 0x19
        /*001a*/ 	.short	0x0438


	//----- nvinfo : EIATTR_KPARAM_INFO
	.align		4
        /*001c*/ 	.byte	0x04, 0x17
        /*001e*/ 	.short	(.L_602 - .L_601)
.L_601:
        /*0020*/ 	.word	0x00000000
        /*0024*/ 	.short	0x0000
        /*0026*/ 	.short	0x0000
        /*0028*/ 	.byte	0x00, 0xf0, 0xe1, 0x10


	//----- nvinfo : EIATTR_MAXREG_COUNT
	.align		4
.L_602:
        /*002c*/ 	.byte	0x03, 0x1b
        /*002e*/ 	.short	0x00ff


	//----- nvinfo : EIATTR_NUM_BARRIERS
	.align		4
        /*0030*/ 	.byte	0x02, 0x4c
        /*0032*/ 	.byte	0x06
	.zero		1


	//----- nvinfo : EIATTR_ANNOTATIONS
	.align		4
        /*0034*/ 	.byte	0x04, 0x55
        /*0036*/ 	.short	(.L_604 - .L_603)


	//   ....[0]....
.L_603:
        /*0038*/ 	.word	0x00000001
        /*003c*/ 	.byte	0x70, 0x00, 0x00, 0x00, 0x01, 0x00, 0x00, 0x00, 0x10, 0x15, 0x00, 0x00, 0x01, 0x00, 0x00, 0x00
        /*004c*/ 	.byte	0x70, 0x79, 0x01, 0x00, 0x01, 0x00, 0x00, 0x00, 0xb0, 0xb0, 0x01, 0x00


	//----- nvinfo : EIATTR_MERCURY_ISA_VERSION
	.align		4
.L_604:
        /*0058*/ 	.byte	0x03, 0x5f
        /*005a*/ 	.short	0x0000


	//----- nvinfo : EIATTR_INT_WARP_WIDE_INSTR_OFFSETS
	.align		4
        /*005c*/ 	.byte	0x04, 0x31
        /*005e*/ 	.short	(.L_606 - .L_605)


	//   ....[0]....
.L_605:
        /*0060*/ 	.word	0x00016ef0


	//   ....[1]....
        /*0064*/ 	.word	0x00016f70


	//----- nvinfo : EIATTR_COOP_GROUP_MASK_REGIDS
	.align		4
.L_606:
        /*0068*/ 	.byte	0x04, 0x29
        /*006a*/ 	.short	(.L_608 - .L_607)


	//   ....[0]....
.L_607:
        /*006c*/ 	.word	0xffffffff


	//   ....[1]....
        /*0070*/ 	.word	0xffffffff


	//   ....[2]....
        /*0074*/ 	.word	0xffffffff


	//   ....[3]....
        /*0078*/ 	.word	0xffffffff


	//   ....[4]....
        /*007c*/ 	.word	0xffffffff


	//   ....[5]....
        /*0080*/ 	.word	0xffffffff


	//   ....[6]....
        /*0084*/ 	.word	0xffffffff


	//   ....[7]....
        /*0088*/ 	.word	0xffffffff


	//   ....[8]....
        /*008c*/ 	.word	0xffffffff


	//   ....[9]....
        /*0090*/ 	.word	0xffffffff


	//   ....[10]....
        /*0094*/ 	.word	0xffffffff


	//   ....[11]....
        /*0098*/ 	.word	0xffffffff


	//   ....[12]....
        /*009c*/ 	.word	0xffffffff


	//   ....[13]....
        /*00a0*/ 	.word	0xffffffff


	//   ....[14]....
        /*00a4*/ 	.word	0xffffffff


	//   ....[15]....
        /*00a8*/ 	.word	0xffffffff


	//   ....[16]....
        /*00ac*/ 	.word	0xffffffff


	//   ....[17]....
        /*00b0*/ 	.word	0xffffffff


	//   ....[18]....
        /*00b4*/ 	.word	0xffffffff


	//   ....[19]....
        /*00b8*/ 	.word	0xffffffff


	//   ....[20]....
        /*00bc*/ 	.word	0xffffffff


	//   ....[21]....
        /*00c0*/ 	.word	0xffffffff


	//   ....[22]....
        /*00c4*/ 	.word	0xffffffff


	//   ....[23]....
        /*00c8*/ 	.word	0xffffffff


	//   ....[24]....
        /*00cc*/ 	.word	0xffffffff


	//   ....[25]....
        /*00d0*/ 	.word	0xffffffff


	//   ....[26]....
        /*00d4*/ 	.word	0xffffffff


	//   ....[27]....
        /*00d8*/ 	.word	0xffffffff


	//   ....[28]....
        /*00dc*/ 	.word	0xffffffff


	//   ....[29]....
        /*00e0*/ 	.word	0xffffffff


	//   ....[30]....
        /*00e4*/ 	.word	0xffffffff


	//   ....[31]....
        /*00e8*/ 	.word	0xffffffff


	//   ....[32]....
        /*00ec*/ 	.word	0xffffffff


	//   ....[33]....
        /*00f0*/ 	.word	0xffffffff


	//   ....[34]....
        /*00f4*/ 	.word	0xffffffff


	//   ....[35]....
        /*00f8*/ 	.word	0xffffffff


	//   ....[36]....
        /*00fc*/ 	.word	0xffffffff


	//   ....[37]....
        /*0100*/ 	.word	0xffffffff


	//   ....[38]....
        /*0104*/ 	.word	0xffffffff


	//   ....[39]....
        /*0108*/ 	.word	0xffffffff


	//   ....[40]....
        /*010c*/ 	.word	0xffffffff


	//   ....[41]....
        /*0110*/ 	.word	0xffffffff


	//   ....[42]....
        /*0114*/ 	.word	0xffffffff


	//   ....[43]....
        /*0118*/ 	.word	0xffffffff


	//   ....[44]....
        /*011c*/ 	.word	0xffffffff


	//   ....[45]....
        /*0120*/ 	.word	0xffffffff


	//   ....[46]....
        /*0124*/ 	.word	0xffffffff


	//   ....[47]....
        /*0128*/ 	.word	0xffffffff


	//   ....[48]....
        /*012c*/ 	.word	0xffffffff


	//   ....[49]....
        /*0130*/ 	.word	0xffffffff


	//   ....[50]....
        /*0134*/ 	.word	0xffffffff


	//   ....[51]....
        /*0138*/ 	.word	0xffffffff


	//   ....[52]....
        /*013c*/ 	.word	0xffffffff


	//   ....[53]....
        /*0140*/ 	.word	0xffffffff


	//   ....[54]....
        /*0144*/ 	.word	0xffffffff


	//   ....[55]....
        /*0148*/ 	.word	0xffffffff


	//   ....[56]....
        /*014c*/ 	.word	0xffffffff


	//   ....[57]....
        /*0150*/ 	.word	0xffffffff


	//   ....[58]....
        /*0154*/ 	.word	0xffffffff


	//   ....[59]....
        /*0158*/ 	.word	0xffffffff


	//   ....[60]....
        /*015c*/ 	.word	0xffffffff


	//   ....[61]....
        /*0160*/ 	.word	0xffffffff


	//   ....[62]....
        /*0164*/ 	.word	0xffffffff


	//   ....[63]....
        /*0168*/ 	.word	0xffffffff


	//   ....[64]....
        /*016c*/ 	.word	0xffffffff


	//   ....[65]....
        /*0170*/ 	.word	0xffffffff


	//   ....[66]....
        /*0174*/ 	.word	0xffffffff


	//   ....[67]....
        /*0178*/ 	.word	0xffffffff


	//   ....[68]....
        /*017c*/ 	.word	0xffffffff


	//   ....[69]....
        /*0180*/ 	.word	0xffffffff


	//   ....[70]....
        /*0184*/ 	.word	0xffffffff


	//   ....[71]....
        /*0188*/ 	.word	0xffffffff


	//   ....[72]....
        /*018c*/ 	.word	0xffffffff


	//   ....[73]....
        /*0190*/ 	.word	0xffffffff


	//   ....[74]....
        /*0194*/ 	.word	0xffffffff


	//   ....[75]....
        /*0198*/ 	.word	0xffffffff


	//   ....[76]....
        /*019c*/ 	.word	0xffffffff


	//   ....[77]....
        /*01a0*/ 	.word	0xffffffff


	//   ....[78]....
        /*01a4*/ 	.word	0xffffffff


	//   ....[79]....
        /*01a8*/ 	.word	0xffffffff


	//   ....[80]....
        /*01ac*/ 	.word	0xffffffff


	//   ....[81]....
        /*01b0*/ 	.word	0xffffffff


	//   ....[82]....
        /*01b4*/ 	.word	0xffffffff


	//   ....[83]....
        /*01b8*/ 	.word	0xffffffff


	//   ....[84]....
        /*01bc*/ 	.word	0xffffffff


	//   ....[85]....
        /*01c0*/ 	.word	0xffffffff


	//   ....[86]....
        /*01c4*/ 	.word	0xffffffff


	//   ....[87]....
        /*01c8*/ 	.word	0xffffffff


	//   ....[88]....
        /*01cc*/ 	.word	0xffffffff


	//   ....[89]....
        /*01d0*/ 	.word	0xffffffff


	//   ....[90]....
        /*01d4*/ 	.word	0xffffffff


	//   ....[91]....
        /*01d8*/ 	.word	0xffffffff


	//   ....[92]....
        /*01dc*/ 	.word	0xffffffff


	//   ....[93]....
        /*01e0*/ 	.word	0xffffffff


	//   ....[94]....
        /*01e4*/ 	.word	0xffffffff


	//   ....[95]....
        /*01e8*/ 	.word	0xffffffff


	//   ....[96]....
        /*01ec*/ 	.word	0xffffffff


	//   ....[97]....
        /*01f0*/ 	.word	0xffffffff


	//   ....[98]....
        /*01f4*/ 	.word	0xffffffff


	//   ....[99]....
        /*01f8*/ 	.word	0xffffffff


	//   ....[100]....
        /*01fc*/ 	.word	0xffffffff


	//   ....[101]....
        /*0200*/ 	.word	0xffffffff


	//   ....[102]....
        /*0204*/ 	.word	0xffffffff


	//   ....[103]....
        /*0208*/ 	.word	0xffffffff


	//   ....[104]....
        /*020c*/ 	.word	0xffffffff


	//   ....[105]....
        /*0210*/ 	.word	0xffffffff


	//   ....[106]....
        /*0214*/ 	.word	0xffffffff


	//   ....[107]....
        /*0218*/ 	.word	0xffffffff


	//   ....[108]....
        /*021c*/ 	.word	0xffffffff


	//   ....[109]....
        /*0220*/ 	.word	0xffffffff


	//   ....[110]....
        /*0224*/ 	.word	0xffffffff


	//   ....[111]....
        /*0228*/ 	.word	0xffffffff


	//   ....[112]....
        /*022c*/ 	.word	0xffffffff


	//   ....[113]....
        /*0230*/ 	.word	0xffffffff


	//   ....[114]....
        /*0234*/ 	.word	0xffffffff


	//   ....[115]....
        /*0238*/ 	.word	0xffffffff


	//   ....[116]....
        /*023c*/ 	.word	0xffffffff


	//   ....[117]....
        /*0240*/ 	.word	0xffffffff


	//   ....[118]....
        /*0244*/ 	.word	0xffffffff


	//   ....[119]....
        /*0248*/ 	.word	0xffffffff


	//   ....[120]....
        /*024c*/ 	.word	0xffffffff


	//   ....[121]....
        /*0250*/ 	.word	0xffffffff


	//   ....[122]....
        /*0254*/ 	.word	0xffffffff


	//   ....[123]....
        /*0258*/ 	.word	0xffffffff


	//   ....[124]....
        /*025c*/ 	.word	0xffffffff


	//   ....[125]....
        /*0260*/ 	.word	0xffffffff


	//   ....[126]....
        /*0264*/ 	.word	0xffffffff


	//   ....[127]....
        /*0268*/ 	.word	0xffffffff


	//   ....[128]....
        /*026c*/ 	.word	0xffffffff


	//   ....[129]....
        /*0270*/ 	.word	0xffffffff


	//   ....[130]....
        /*0274*/ 	.word	0xffffffff


	//   ....[131]....
        /*0278*/ 	.word	0xffffffff


	//   ....[132]....
        /*027c*/ 	.word	0xffffffff


	//   ....[133]....
        /*0280*/ 	.word	0xffffffff


	//   ....[134]....
        /*0284*/ 	.word	0xffffffff


	//   ....[135]....
        /*0288*/ 	.word	0xffffffff


	//   ....[136]....
        /*028c*/ 	.word	0xffffffff


	//   ....[137]....
        /*0290*/ 	.word	0xffffffff


	//   ....[138]....
        /*0294*/ 	.word	0xffffffff


	//   ....[139]....
        /*0298*/ 	.word	0xffffffff


	//   ....[140]....
        /*029c*/ 	.word	0xffffffff


	//   ....[141]....
        /*02a0*/ 	.word	0xffffffff


	//   ....[142]....
        /*02a4*/ 	.word	0xffffffff


	//   ....[143]....
        /*02a8*/ 	.word	0xffffffff


	//   ....[144]....
        /*02ac*/ 	.word	0xffffffff


	//   ....[145]....
        /*02b0*/ 	.word	0xffffffff


	//   ....[146]....
        /*02b4*/ 	.word	0xffffffff


	//   ....[147]....
        /*02b8*/ 	.word	0xffffffff


	//   ....[148]....
        /*02bc*/ 	.word	0xffffffff


	//   ....[149]....
        /*02c0*/ 	.word	0xffffffff


	//   ....[150]....
        /*02c4*/ 	.word	0xffffffff


	//   ....[151]....
        /*02c8*/ 	.word	0xffffffff


	//   ....[152]....
        /*02cc*/ 	.word	0xffffffff


	//   ....[153]....
        /*02d0*/ 	.word	0xffffffff


	//   ....[154]....
        /*02d4*/ 	.word	0xffffffff


	//   ....[155]....
        /*02d8*/ 	.word	0xffffffff


	//   ....[156]....
        /*02dc*/ 	.word	0xffffffff


	//   ....[157]....
        /*02e0*/ 	.word	0xffffffff


	//   ....[158]....
        /*02e4*/ 	.word	0xffffffff


	//   ....[159]....
        /*02e8*/ 	.word	0xffffffff


	//   ....[160]....
        /*02ec*/ 	.word	0xffffffff


	//   ....[161]....
        /*02f0*/ 	.word	0xffffffff


	//   ....[162]....
        /*02f4*/ 	.word	0xffffffff


	//   ....[163]....
        /*02f8*/ 	.word	0xffffffff


	//   ....[164]....
        /*02fc*/ 	.word	0xffffffff


	//   ....[165]....
        /*0300*/ 	.word	0xffffffff


	//   ....[166]....
        /*0304*/ 	.word	0xffffffff


	//   ....[167]....
        /*0308*/ 	.word	0xffffffff


	//   ....[168]....
        /*030c*/ 	.word	0xffffffff


	//   ....[169]....
        /*0310*/ 	.word	0xffffffff


	//   ....[170]....
        /*0314*/ 	.word	0xffffffff


	//   ....[171]....
        /*0318*/ 	.word	0xffffffff


	//   ....[172]....
        /*031c*/ 	.word	0xffffffff


	//   ....[173]....
        /*0320*/ 	.word	0xffffffff


	//   ....[174]....
        /*0324*/ 	.word	0xffffffff


	//   ....[175]....
        /*0328*/ 	.word	0xffffffff


	//   ....[176]....
        /*032c*/ 	.word	0xffffffff


	//   ....[177]....
        /*0330*/ 	.word	0xffffffff


	//   ....[178]....
        /*0334*/ 	.word	0xffffffff


	//----- nvinfo : EIATTR_COOP_GROUP_INSTR_OFFSETS
	.align		4
.L_608:
        /*0338*/ 	.byte	0x04, 0x28
        /*033a*/ 	.short	(.L_610 - .L_609)


	//   ....[0]....
.L_609:
        /*033c*/ 	.word	0x00000050


	//   ....[1]....
        /*0340*/ 	.word	0x000001e0


	//   ....[2]....
        /*0344*/ 	.word	0x00000210


	//   ....[3]....
        /*0348*/ 	.word	0x00000240


	//   ....[4]....
        /*034c*/ 	.word	0x00000270


	//   ....[5]....
        /*0350*/ 	.word	0x000002a0


	//   ....[6]....
        /*0354*/ 	.word	0x000002d0


	//   ....[7]....
        /*0358*/ 	.word	0x00000430


	//   ....[8]....
        /*035c*/ 	.word	0x00000470


	//   ....[9]....
        /*0360*/ 	.word	0x000004a0


	//   ....[10]....
        /*0364*/ 	.word	0x000004d0


	//   ....[11]....
        /*0368*/ 	.word	0x00000500


	//   ....[12]....
        /*036c*/ 	.word	0x00000530


	//   ....[13]....
        /*0370*/ 	.word	0x000005c0


	//   ....[14]....
        /*0374*/ 	.word	0x00000600


	//   ....[15]....
        /*0378*/ 	.word	0x00000620


	//   ....[16]....
        /*037c*/ 	.word	0x00000680


	//   ....[17]....
        /*0380*/ 	.word	0x00006790


	//   ....[18]....
        /*0384*/ 	.word	0x000067b0


	//   ....[19]....
        /*0388*/ 	.word	0x000069a0


	//   ....[20]....
        /*038c*/ 	.word	0x000069b0


	//   ....[21]....
        /*0390*/ 	.word	0x00006b40


	//   ....[22]....
        /*0394*/ 	.word	0x00006b60


	//   ....[23]....
        /*0398*/ 	.word	0x00006cf0


	//   ....[24]....
        /*039c*/ 	.word	0x00006d00


	//   ....[25]....
        /*03a0*/ 	.word	0x00007380


	//   ....[26]....
        /*03a4*/ 	.word	0x000073a0


	//   ....[27]....
        /*03a8*/ 	.word	0x000073c0


	//   ....[28]....
        /*03ac*/ 	.word	0x000073d0


	//   ....[29]....
        /*03b0*/ 	.word	0x00007860


	//   ....[30]....
        /*03b4*/ 	.word	0x000078a0


	//   ....[31]....
        /*03b8*/ 	.word	0x000078e0


	//   ....[32]....
        /*03bc*/ 	.word	0x00007920


	//   ....[33]....
        /*03c0*/ 	.word	0x00007de0


	//   ....[34]....
        /*03c4*/ 	.word	0x00007e20


	//   ....[35]....
        /*03c8*/ 	.word	0x00007e60


	//   ....[36]....
        /*03cc*/ 	.word	0x00007e90


	//   ....[37]....
        /*03d0*/ 	.word	0x000081f0


	//   ....[38]....
        /*03d4*/ 	.word	0x00008280


	//   ....[39]....
        /*03d8*/ 	.word	0x000082d0


	//   ....[40]....
        /*03dc*/ 	.word	0x00008320


	//   ....[41]....
        /*03e0*/ 	.word	0x0000bca0


	//   ....[42]....
        /*03e4*/ 	.word	0x0000bcf0


	//   ....[43]....
        /*03e8*/ 	.word	0x0000bd10


	//   ....[44]....
        /*03ec*/ 	.word	0x0000bd20


	//   ....[45]....
        /*03f0*/ 	.word	0x0000bf50


	//   ....[46]....
        /*03f4*/ 	.word	0x0000bfc0


	//   ....[47]....
        /*03f8*/ 	.word	0x0000c010


	//   ....[48]....
        /*03fc*/ 	.word	0x0000c060


	//   ....[49]....
        /*0400*/ 	.word	0x0000c3f0


	//   ....[50]....
        /*0404*/ 	.word	0x0000c440


	//   ....[51]....
        /*0408*/ 	.word	0x0000c4a0


	//   ....[52]....
        /*040c*/ 	.word	0x0000c4e0


	//   ....[53]....
        /*0410*/ 	.word	0x0000c790


	//   ....[54]....
        /*0414*/ 	.word	0x0000c800


	//   ....[55]....
        /*0418*/ 	.word	0x0000c850


	//   ....[56]....
        /*041c*/ 	.word	0x0000c8a0


	//   ....[57]....
        /*0420*/ 	.word	0x00011160


	//   ....[58]....
        /*0424*/ 	.word	0x000111a0


	//   ....[59]....
        /*0428*/ 	.word	0x00011590


	//   ....[60]....
        /*042c*/ 	.word	0x00011640


	//   ....[61]....
        /*0430*/ 	.word	0x00011650


	//   ....[62]....
        /*0434*/ 	.word	0x000116a0


	//   ....[63]....
        /*0438*/ 	.word	0x00012cb0


	//   ....[64]....
        /*043c*/ 	.word	0x00012cc0


	//   ....[65]....
        /*0440*/ 	.word	0x00013060


	//   ....[66]....
        /*0444*/ 	.word	0x00013120


	//   ....[67]....
        /*0448*/ 	.word	0x00013150


	//   ....[68]....
        /*044c*/ 	.word	0x000131c0


	//   ....[69]....
        /*0450*/ 	.word	0x000150f0


	//   ....[70]....
        /*0454*/ 	.word	0x00015110


	//   ....[71]....
        /*0458*/ 	.word	0x00015130


	//   ....[72]....
        /*045c*/ 	.word	0x00015150


	//   ....[73]....
        /*0460*/ 	.word	0x000164d0


	//   ....[74]....
        /*0464*/ 	.word	0x00016500


	//   ....[75]....
        /*0468*/ 	.word	0x00016510


	//   ....[76]....
        /*046c*/ 	.word	0x00016540


	//   ....[77]....
        /*0470*/ 	.word	0x00017cd0


	//   ....[78]....
        /*0474*/ 	.word	0x00017d00


	//   ....[79]....
        /*0478*/ 	.word	0x00017d10


	//   ....[80]....
        /*047c*/ 	.word	0x00017d20


	//   ....[81]....
        /*0480*/ 	.word	0x00018130


	//   ....[82]....
        /*0484*/ 	.word	0x00018150


	//   ....[83]....
        /*0488*/ 	.word	0x00018320


	//   ....[84]....
        /*048c*/ 	.word	0x00018330


	//   ....[85]....
        /*0490*/ 	.word	0x000184a0


	//   ....[86]....
        /*0494*/ 	.word	0x000184c0


	//   ....[87]....
        /*0498*/ 	.word	0x00018630


	//   ....[88]....
        /*049c*/ 	.word	0x00018640


	//   ....[89]....
        /*04a0*/ 	.word	0x000189a0


	//   ....[90]....
        /*04a4*/ 	.word	0x000189c0


	//   ....[91]....
        /*04a8*/ 	.word	0x00019650


	//   ....[92]....
        /*04ac*/ 	.word	0x00019660


	//   ....[93]....
        /*04b0*/ 	.word	0x0001aa40


	//   ....[94]....
        /*04b4*/ 	.word	0x0001aa60


	//   ....[95]....
        /*04b8*/ 	.word	0x0001ac40


	//   ....[96]....
        /*04bc*/ 	.word	0x0001ac50


	//   ....[97]....
        /*04c0*/ 	.word	0x0001adc0


	//   ....[98]....
        /*04c4*/ 	.word	0x0001ade0


	//   ....[99]....
        /*04c8*/ 	.word	0x0001af50


	//   ....[100]....
        /*04cc*/ 	.word	0x0001af60


	//   ....[101]....
        /*04d0*/ 	.word	0x0001b170


	//   ....[102]....
        /*04d4*/ 	.word	0x0001b190


	//   ....[103]....
        /*04d8*/ 	.word	0x0001b2b0


	//   ....[104]....
        /*04dc*/ 	.word	0x0001b2f0


	//   ....[105]....
        /*04e0*/ 	.word	0x0001b320


	//   ....[106]....
        /*04e4*/ 	.word	0x0001b350


	//   ....[107]....
        /*04e8*/ 	.word	0x0001b380


	//   ....[108]....
        /*04ec*/ 	.word	0x0001b3b0


	//   ....[109]....
        /*04f0*/ 	.word	0x0001b500


	//   ....[110]....
        /*04f4*/ 	.word	0x0001b540


	//   ....[111]....
        /*04f8*/ 	.word	0x0001b570


	//   ....[112]....
        /*04fc*/ 	.word	0x0001b5a0


	//   ....[113]....
        /*0500*/ 	.word	0x0001b5d0


	//   ....[114]....
        /*0504*/ 	.word	0x0001b600


	//   ....[115]....
        /*0508*/ 	.word	0x0001b690


	//   ....[116]....
        /*050c*/ 	.word	0x0001b6d0


	//   ....[117]....
        /*0510*/ 	.word	0x0001b6e0


	//   ....[118]....
        /*0514*/ 	.word	0x0001b740


	//   ....[119]....
        /*0518*/ 	.word	0x0001c110


	//   ....[120]....
        /*051c*/ 	.word	0x0001c170


	//   ....[121]....
        /*0520*/ 	.word	0x0001c1c0


	//   ....[122]....
        /*0524*/ 	.word	0x0001c210


	//   ....[123]....
        /*0528*/ 	.word	0x0001c260


	//   ....[124]....
        /*052c*/ 	.word	0x0001c2d0


	//   ....[125]....
        /*0530*/ 	.word	0x0001c310


	//   ....[126]....
        /*0534*/ 	.word	0x0001c380


	//   ....[127]....
        /*0538*/ 	.word	0x0001c3f0


	//   ....[128]....
        /*053c*/ 	.word	0x0001c450


	//   ....[129]....
        /*0540*/ 	.word	0x0001c4c0


	//   ....[130]....
        /*0544*/ 	.word	0x0001c530


	//   ....[131]....
        /*0548*/ 	.word	0x0001c590


	//   ....[132]....
        /*054c*/ 	.word	0x0001c5f0


	//   ....[133]....
        /*0550*/ 	.word	0x0001c650


	//   ....[134]....
        /*0554*/ 	.word	0x0001c6c0


	//   ....[135]....
        /*0558*/ 	.word	0x0001c720


	//   ....[136]....
        /*055c*/ 	.word	0x0001c780


	//   ....[137]....
        /*0560*/ 	.word	0x0001c7d0


	//   ....[138]....
        /*0564*/ 	.word	0x0001c830


	//   ....[139]....
        /*0568*/ 	.word	0x0001c880


	//   ....[140]....
        /*056c*/ 	.word	0x0001c8d0


	//   ....[141]....
        /*0570*/ 	.word	0x0001c940


	//   ....[142]....
        /*0574*/ 	.word	0x0001c9b0


	//   ....[143]....
        /*0578*/ 	.word	0x0001ca10


	//   ....[144]....
        /*057c*/ 	.word	0x0001ca70


	//   ....[145]....
        /*0580*/ 	.word	0x0001cad0


	//   ....[146]....
        /*0584*/ 	.word	0x0001cb40


	//   ....[147]....
        /*0588*/ 	.word	0x0001cba0


	//   ....[148]....
        /*058c*/ 	.word	0x0001cc00


	//   ....[149]....
        /*0590*/ 	.word	0x0001cc60


	//   ....[150]....
        /*0594*/ 	.word	0x0001ccd0


	//   ....[151]....
        /*0598*/ 	.word	0x0001cd30


	//   ....[152]....
        /*059c*/ 	.word	0x0001cd90


	//   ....[153]....
        /*05a0*/ 	.word	0x0001cdf0


	//   ....[154]....
        /*05a4*/ 	.word	0x0001ce60


	//   ....[155]....
        /*05a8*/ 	.word	0x0001cec0


	//   ....[156]....
        /*05ac*/ 	.word	0x0001cf20


	//   ....[157]....
        /*05b0*/ 	.word	0x0001cf80


	//   ....[158]....
        /*05b4*/ 	.word	0x0001cff0


	//   ....[159]....
        /*05b8*/ 	.word	0x0001d050


	//   ....[160]....
        /*05bc*/ 	.word	0x0001d0b0


	//   ....[161]....
        /*05c0*/ 	.word	0x0001d110


	//   ....[162]....
        /*05c4*/ 	.word	0x0001d180


	//   ....[163]....
        /*05c8*/ 	.word	0x0001d1d0


	//   ....[164]....
        /*05cc*/ 	.word	0x0001d210


	//   ....[165]....
        /*05d0*/ 	.word	0x0001d260


	//   ....[166]....
        /*05d4*/ 	.word	0x0001d2b0


	//   ....[167]....
        /*05d8*/ 	.word	0x0001d300


	//   ....[168]....
        /*05dc*/ 	.word	0x0001d370


	//   ....[169]....
        /*05e0*/ 	.word	0x0001d3b0


	//   ....[170]....
        /*05e4*/ 	.word	0x0001d400


	//   ....[171]....
        /*05e8*/ 	.word	0x0001d450


	//   ....[172]....
        /*05ec*/ 	.word	0x0001d4a0


	//   ....[173]....
        /*05f0*/ 	.word	0x0001d4f0


	//   ....[174]....
        /*05f4*/ 	.word	0x0001d560


	//   ....[175]....
        /*05f8*/ 	.word	0x0001d5a0


	//   ....[176]....
        /*05fc*/ 	.word	0x0001d610


	//   ....[177]....
        /*0600*/ 	.word	0x0001d670


	//   ....[178]....
        /*0604*/ 	.word	0x0001d6d0


	//----- nvinfo : EIATTR_EXIT_INSTR_OFFSETS
	.align		4
.L_610:
        /*0608*/ 	.byte	0x04, 0x1c
        /*060a*/ 	.short	(.L_612 - .L_611)


	//   ....[0]....
.L_611:
        /*060c*/ 	.word	0x00000fe0


	//   ....[1]....
        /*0610*/ 	.word	0x0001c0d0


	//----- nvinfo : EIATTR_MAX_THREADS
	.align		4
.L_612:
        /*0614*/ 	.byte	0x04, 0x05
        /*0616*/ 	.short	(.L_614 - .L_613)
.L_613:
        /*0618*/ 	.word	0x00000100
        /*061c*/ 	.word	0x00000001
        /*0620*/ 	.word	0x00000001


	//----- nvinfo : EIATTR_CRS_STACK_SIZE
	.align		4
.L_614:
        /*0624*/ 	.byte	0x04, 0x1e
        /*0626*/ 	.short	(.L_616 - .L_615)
.L_615:
        /*0628*/ 	.word	0x00000000
.L_616:


//--------------------- .nv.info._ZN7cutlass13device_kernelIN5flash19enable_sm80_to_sm89INS1_16FlashAttnFwdSm80INS1_25CollectiveMainloopFwdSm80ILi8ELi1ELb0EN4cute5tupleIJNS5_1CILi128EEENS7_ILi96EEENS7_ILi256EEEEEELi256ENS_10bfloat16_tEfNS_4arch4Sm80ELb0ELb0ELb1ELb0ELb0ELb0ELb1ELb1EEENS1_21CollectiveEpilogueFwdINS6_IJS8_SA_S9_EEENS6_IJNS7_ILi1EEESI_SI_EEESC_SE_Li256ELb0ELb1ELb1ELb0EEENS1_19SingleTileSchedulerILb0ELb1ELb1ELi128EEEEEEEEEvNT_6ParamsE --------------------------
	.section	.nv.info._ZN7cutlass13device_kernelIN5flash19enable_sm80_to_sm89INS1_16FlashAttnFwdSm80INS1_25CollectiveMainloopFwdSm80ILi8ELi1ELb0EN4cute5tupleIJNS5_1CILi128EEENS7_ILi96EEENS7_ILi256EEEEEELi256ENS_10bfloat16_tEfNS_4arch4Sm80ELb0ELb0ELb1ELb0ELb0ELb0ELb1ELb1EEENS1_21CollectiveEpilogueFwdINS6_IJS8_SA_S9_EEENS6_IJNS7_ILi1EEESI_SI_EEESC_SE_Li256ELb0ELb1ELb1ELb0EEENS1_19SingleTileSchedulerILb0ELb1ELb1ELi128EEEEEEEEEvNT_6ParamsE,"",@"SHT_CUDA_INFO"
	.sectionflags	@""
	.align	4


	//----- nvinfo : EIATTR_CUDA_API_VERSION
	.align		4
        /*0000*/ 	.byte	0x04, 0x37
        /*0002*/ 	.short	(.L_618 - .L_617)
.L_617:
        /*0004*/ 	.word	0x00000082


	//----- nvinfo : EIATTR_SW2861232_WAR
	.align		4
.L_618:
        /*0008*/ 	.byte	0x01, 0x35
	.zero		2


	//----- nvinfo : EIATTR_PARAM_CBANK
	.align		4
        /*000c*/ 	.byte	0x04, 0x0a
        /*000e*/ 	.short	(.L_620 - .L_619)
	.align		4
.L_619:
        /*0010*/ 	.word	index@(.nv.constant0._ZN7cutlass13device_kernelIN5flash19enable_sm80_to_sm89INS1_16FlashAttnFwdSm80INS1_25CollectiveMainloopFwdSm80ILi8ELi1ELb0EN4cute5tupleIJNS5_1CILi128EEENS7_ILi96EEENS7_ILi256EEEEEELi256ENS_10bfloat16_tEfNS_4arch4Sm80ELb0ELb0ELb1ELb0ELb0ELb0ELb1ELb1EEENS1_21CollectiveEpilogueFwdINS6_IJS8_SA_S9_EEENS6_IJNS7_ILi1EEESI_SI_EEESC_SE_Li256ELb0ELb1ELb1ELb0EEENS1_19SingleTileSchedulerILb0ELb1ELb1ELi128EEEEEEEEEvNT_6ParamsE)
        /*0014*/ 	.short	0x0160
        /*0016*/ 	.short	0x0418


	//----- nvinfo : EIATTR_CBANK_PARAM_SIZE
	.align		4
.L_620:
        /*0018*/ 	.byte	0x03, 0x19
        /*001a*/ 	.short	0x0418


	//----- nvinfo : EIATTR_KPARAM_INFO
	.align		4
        /*001c*/ 	.byte	0x04, 0x17
        /*001e*/ 	.short	(.L_622 - .L_621)
.L_621:
        /*0020*/ 	.word	0x00000000
        /*0024*/ 	.short	0x0000
        /*0026*/ 	.short	0x0000
        /*0028*/ 	.byte	0x00, 0xf0, 0x61, 0x10


	//----- nvinfo : EIATTR_MAXREG_COUNT
	.align		4
.L_622:
        /*002c*/ 	.byte	0x03, 0x1b
        /*002e*/ 	.short	0x00ff


	//----- nvinfo : EIATTR_NUM_BARRIERS
	.align		4
        /*0030*/ 	.byte	0x02, 0x4c
        /*0032*/ 	.byte	0x02
	.zero		1


	//----- nvinfo : EIATTR_ANNOTATIONS
	.align		4
        /*0034*/ 	.byte	0x04, 0x55
        /*0036*/ 	.short	(.L_624 - .L_623)


	//   ....[0]....
.L_623:
        /* <DEDUP_REMOVED lines=17> */


	//----- nvinfo : EIATTR_MERCURY_ISA_VERSION
	.align		4
.L_624:
        /*0130*/ 	.byte	0x03, 0x5f
        /*0132*/ 	.short	0x0000


	//----- nvinfo : EIATTR_COOP_GROUP_MASK_REGIDS
	.align		4
        /*0134*/ 	.byte	0x04, 0x29
        /*0136*/ 	.short	(.L_626 - .L_625)


	//   ....[0]....
.L_625:
        /*0138*/ 	.word	0xffffffff


	//   ....[1]....
        /*013c*/ 	.word	0xffffffff


	//   ....[2]....
        /*0140*/ 	.word	0xffffffff


	//   ....[3]....
        /*0144*/ 	.word	0xffffffff


	//   ....[4]....
        /*0148*/ 	.word	0xffffffff


	//   ....[5]....
        /*014c*/ 	.word	0xffffffff


	//   ....[6]....
        /*0150*/ 	.word	0xffffffff


	//   ....[7]....
        /*0154*/ 	.word	0xffffffff


	//   ....[8]....
        /*0158*/ 	.word	0xffffffff


	//   ....[9]....
        /*015c*/ 	.word	0xffffffff


	//   ....[10]....
        /*0160*/ 	.word	0xffffffff


	//   ....[11]....
        /*0164*/ 	.word	0xffffffff


	//   ....[12]....
        /*0168*/ 	.word	0xffffffff


	//   ....[13]....
        /*016c*/ 	.word	0xffffffff


	//   ....[14]....
        /*0170*/ 	.word	0xffffffff


	//   ....[15]....
        /*0174*/ 	.word	0xffffffff


	//   ....[16]....
        /*0178*/ 	.word	0xffffffff


	//   ....[17]....
        /*017c*/ 	.word	0xffffffff


	//   ....[18]....
        /*0180*/ 	.word	0xffffffff


	//   ....[19]....
        /*0184*/ 	.word	0xffffffff


	//   ....[20]....
        /*0188*/ 	.word	0xffffffff


	//   ....[21]....
        /*018c*/ 	.word	0xffffffff


	//   ....[22]....
        /*0190*/ 	.word	0xffffffff


	//   ....[23]....
        /*0194*/ 	.word	0xffffffff


	//   ....[24]....
        /*0198*/ 	.word	0xffffffff


	//   ....[25]....
        /*019c*/ 	.word	0xffffffff


	//   ....[26]....
        /*01a0*/ 	.word	0xffffffff


	//   ....[27]....
        /*01a4*/ 	.word	0xffffffff


	//   ....[28]....
        /*01a8*/ 	.word	0xffffffff


	//----- nvinfo : EIATTR_COOP_GROUP_INSTR_OFFSETS
	.align		4
.L_626:
        /*01ac*/ 	.byte	0x04, 0x28
        /*01ae*/ 	.short	(.L_628 - .L_627)


	//   ....[0]....
.L_627:
        /*01b0*/ 	.word	0x00000060


	//   ....[1]....
        /*01b4*/ 	.word	0x00000fd0


	//   ....[2]....
        /*01b8*/ 	.word	0x00000ff0


	//   ....[3]....
        /*01bc*/ 	.word	0x00001300


	//   ....[4]....
        /*01c0*/ 	.word	0x000013b0


	//   ....[5]....
        /*01c4*/ 	.word	0x000015a0


	//   ....[6]....
        /*01c8*/ 	.word	0x000015d0


	//   ....[7]....
        /*01cc*/ 	.word	0x00001790


	//   ....[8]....
        /*01d0*/ 	.word	0x000017d0


	//   ....[9]....
        /*01d4*/ 	.word	0x00004900


	//   ....[10]....
        /*01d8*/ 	.word	0x000049e0


	//   ....[11]....
        /*01dc*/ 	.word	0x00004a10


	//   ....[12]....
        /*01e0*/ 	.word	0x00004a80


	//   ....[13]....
        /*01e4*/ 	.word	0x000099b0


	//   ....[14]....
        /*01e8*/ 	.word	0x00009a10


	//   ....[15]....
        /*01ec*/ 	.word	0x00009a40


	//   ....[16]....
        /*01f0*/ 	.word	0x00009b00


	//   ....[17]....
        /*01f4*/ 	.word	0x0000c7b0


	//   ....[18]....
        /*01f8*/ 	.word	0x0000c7c0


	//   ....[19]....
        /*01fc*/ 	.word	0x0000c7f0


	//   ....[20]....
        /*0200*/ 	.word	0x0000c810


	//   ....[21]....
        /*0204*/ 	.word	0x0000d6e0


	//   ....[22]....
        /*0208*/ 	.word	0x0000d720


	//   ....[23]....
        /*020c*/ 	.word	0x0000d760


	//   ....[24]....
        /*0210*/ 	.word	0x0000d790


	//   ....[25]....
        /*0214*/ 	.word	0x0000d880


	//   ....[26]....
        /*0218*/ 	.word	0x0000d8a0


	//   ....[27]....
        /*021c*/ 	.word	0x0000e4c0


	//   ....[28]....
        /*0220*/ 	.word	0x0000e4d0


	//----- nvinfo : EIATTR_EXIT_INSTR_OFFSETS
	.align		4
.L_628:
        /*0224*/ 	.byte	0x04, 0x1c
        /*0226*/ 	.short	(.L_630 - .L_629)


	//   ....[0]....
.L_629:
        /*0228*/ 	.word	0x000001c0


	//   ....[1]....
        /*022c*/ 	.word	0x0000e4e0


	//   ....[2]....
        /*0230*/ 	.word	0x0000f080


	//   ....[3]....
        /*0234*/ 	.word	0x0000f0d0


	//   ....[4]....
        /*0238*/ 	.word	0x0000f100


	//   ....[5]....
        /*023c*/ 	.word	0x0000f160


	//   ....[6]....
        /*0240*/ 	.word	0x0000f3f0


	//----- nvinfo : EIATTR_CTAIDZ_USED
	.align		4
.L_630:
        /*0244*/ 	.byte	0x01, 0x04
	.zero		2


	//----- nvinfo : EIATTR_MAX_THREADS
	.align		4
        /*0248*/ 	.byte	0x04, 0x05
        /*024a*/ 	.short	(.L_632 - .L_631)
.L_631:
        /*024c*/ 	.word	0x00000100
        /*0250*/ 	.word	0x00000001
        /*0254*/ 	.word	0x00000001


	//----- nvinfo : EIATTR_CRS_STACK_SIZE
	.align		4
.L_632:
        /*0258*/ 	.byte	0x04, 0x1e
        /*025a*/ 	.short	(.L_634 - .L_633)
.L_633:
        /*025c*/ 	.word	0x00000000
.L_634:


//--------------------- .nv.info._ZN7cutlass13device_kernelIN5flash19enable_sm80_to_sm89INS1_16FlashAttnFwdSm80INS1_25CollectiveMainloopFwdSm80ILi8ELi1ELb0EN4cute5tupleIJNS5_1CILi128EEENS7_ILi64EEENS7_ILi256EEEEEELi256ENS_10bfloat16_tEfNS_4arch4Sm80ELb0ELb0ELb1ELb1ELb0ELb0ELb1ELb1EEENS1_21CollectiveEpilogueFwdINS6_IJS8_SA_S9_EEENS6_IJNS7_ILi1EEESI_SI_EEESC_SE_Li256ELb1ELb1ELb1ELb0EEENS1_36VarlenDynamicPersistentTileSchedulerILi128ELi64ELi256ELi256ELb1ELb1ELb0ELb0ELb1ELb1EEEEEEEEEvNT_6ParamsE --------------------------
	.section	.nv.info._ZN7cutlass13device_kernelIN5flash19enable_sm80_to_sm89INS1_16FlashAttnFwdSm80INS1_25CollectiveMainloopFwdSm80ILi8ELi1ELb0EN4cute5tupleIJNS5_1CILi128EEENS7_ILi64EEENS7_ILi256EEEEEELi256ENS_10bfloat16_tEfNS_4arch4Sm80ELb0ELb0ELb1ELb1ELb0ELb0ELb1ELb1EEENS1_21CollectiveEpilogueFwdINS6_IJS8_SA_S9_EEENS6_IJNS7_ILi1EEESI_SI_EEESC_SE_Li256ELb1ELb1ELb1ELb0EEENS1_36VarlenDynamicPersistentTileSchedulerILi128ELi64ELi256ELi256ELb1ELb1ELb0ELb0ELb1ELb1EEEEEEEEEvNT_6ParamsE,"",@"SHT_CUDA_INFO"
	.sectionflags	@""
	.align	4


	//----- nvinfo : EIATTR_CUDA_API_VERSION
	.align		4
        /*0000*/ 	.byte	0x04, 0x37
        /*0002*/ 	.short	(.L_636 - .L_635)
.L_635:
        /*0004*/ 	.word	0x00000082


	//----- nvinfo : EIATTR_SW2861232_WAR
	.align		4
.L_636:
        /*0008*/ 	.byte	0x01, 0x35
	.zero		2


	//----- nvinfo : EIATTR_PARAM_CBANK
	.align		4
        /*000c*/ 	.byte	0x04, 0x0a
        /*000e*/ 	.short	(.L_638 - .L_637)
	.align		4
.L_637:
        /*0010*/ 	.word	index@(.nv.constant0._ZN7cutlass13device_kernelIN5flash19enable_sm80_to_sm89INS1_16FlashAttnFwdSm80INS1_25CollectiveMainloopFwdSm80ILi8ELi1ELb0EN4cute5tupleIJNS5_1CILi128EEENS7_ILi64EEENS7_ILi256EEEEEELi256ENS_10bfloat16_tEfNS_4arch4Sm80ELb0ELb0ELb1ELb1ELb0ELb0ELb1ELb1EEENS1_21CollectiveEpilogueFwdINS6_IJS8_SA_S9_EEENS6_IJNS7_ILi1EEESI_SI_EEESC_SE_Li256ELb1ELb1ELb1ELb0EEENS1_36VarlenDynamicPersistentTileSchedulerILi128ELi64ELi256ELi256ELb1ELb1ELb0ELb0ELb1ELb1EEEEEEEEEvNT_6ParamsE)
        /*0014*/ 	.short	0x0160
        /*0016*/ 	.short	0x0438


	//----- nvinfo : EIATTR_CBANK_PARAM_SIZE
	.align		4
.L_638:
        /*0018*/ 	.byte	0x03, 0x19
        /*001a*/ 	.short	0x0438


	//----- nvinfo : EIATTR_KPARAM_INFO
	.align		4
        /*001c*/ 	.byte	0x04, 0x17
        /*001e*/ 	.short	(.L_640 - .L_639)
.L_639:
        /*0020*/ 	.word	0x00000000
        /*0024*/ 	.short	0x0000
        /*0026*/ 	.short	0x0000
        /*0028*/ 	.byte	0x00, 0xf0, 0xe1, 0x10


	//----- nvinfo : EIATTR_MAXREG_COUNT
	.align		4
.L_640:
        /*002c*/ 	.byte	0x03, 0x1b
        /*002e*/ 	.short	0x00ff


	//----- nvinfo : EIATTR_NUM_BARRIERS
	.align		4
        /*0030*/ 	.byte	0x02, 0x4c
        /*0032*/ 	.byte	0x06
	.zero		1


	//----- nvinfo : EIATTR_ANNOTATIONS
	.align		4
        /*0034*/ 	.byte	0x04, 0x55
        /*0036*/ 	.short	(.L_642 - .L_641)


	//   ....[0]....
.L_641:
        /* <DEDUP_REMOVED lines=135> */


	//----- nvinfo : EIATTR_MERCURY_ISA_VERSION
	.align		4
.L_642:
        /*0890*/ 	.byte	0x03, 0x5f
        /*0892*/ 	.short	0x0000


	//----- nvinfo : EIATTR_INT_WARP_WIDE_INSTR_OFFSETS
	.align		4
        /*0894*/ 	.byte	0x04, 0x31
        /*0896*/ 	.short	(.L_644 - .L_643)


	//   ....[0]....
.L_643:
        /*0898*/ 	.word	0x0000a850


	//   ....[1]....
        /*089c*/ 	.word	0x0000a8d0


	//----- nvinfo : EIATTR_COOP_GROUP_MASK_REGIDS
	.align		4
.L_644:
        /*08a0*/ 	.byte	0x04, 0x29
        /*08a2*/ 	.short	(.L_646 - .L_645)


	//   ....[0]....
.L_645:
        /*08a4*/ 	.word	0xffffffff


	//   ....[1]....
        /*08a8*/ 	.word	0xffffffff


	//   ....[2]....
        /*08ac*/ 	.word	0xffffffff


	//   ....[3]....
        /*08b0*/ 	.word	0xffffffff


	//   ....[4]....
        /*08b4*/ 	.word	0xffffffff


	//   ....[5]....
        /*08b8*/ 	.word	0xffffffff


	//   ....[6]....
        /*08bc*/ 	.word	0xffffffff


	//   ....[7]....
        /*08c0*/ 	.word	0xffffffff


	//   ....[8]....
        /*08c4*/ 	.word	0xffffffff


	//   ....[9]....
        /*08c8*/ 	.word	0xffffffff


	//   ....[10]....
        /*08cc*/ 	.word	0xffffffff


	//   ....[11]....
        /*08d0*/ 	.word	0xffffffff


	//   ....[12]....
        /*08d4*/ 	.word	0xffffffff


	//   ....[13]....
        /*08d8*/ 	.word	0xffffffff


	//   ....[14]....
        /*08dc*/ 	.word	0xffffffff


	//   ....[15]....
        /*08e0*/ 	.word	0xffffffff


	//   ....[16]....
        /*08e4*/ 	.word	0xffffffff


	//   ....[17]....
        /*08e8*/ 	.word	0xffffffff


	//   ....[18]....
        /*08ec*/ 	.word	0xffffffff


	//   ....[19]....
        /*08f0*/ 	.word	0xffffffff


	//   ....[20]....
        /*08f4*/ 	.word	0xffffffff


	//   ....[21]....
        /*08f8*/ 	.word	0xffffffff


	//   ....[22]....
        /*08fc*/ 	.word	0xffffffff


	//   ....[23]....
        /*0900*/ 	.word	0xffffffff


	//   ....[24]....
        /*0904*/ 	.word	0xffffffff


	//   ....[25]....
        /*0908*/ 	.word	0xffffffff


	//   ....[26]....
        /*090c*/ 	.word	0xffffffff


	//   ....[27]....
        /*0910*/ 	.word	0xffffffff


	//   ....[28]....
        /*0914*/ 	.word	0xffffffff


	//   ....[29]....
        /*0918*/ 	.word	0xffffffff


	//   ....[30]....
        /*091c*/ 	.word	0xffffffff


	//   ....[31]....
        /*0920*/ 	.word	0xffffffff


	//   ....[32]....
        /*0924*/ 	.word	0xffffffff


	//   ....[33]....
        /*0928*/ 	.word	0xffffffff


	//   ....[34]....
        /*092c*/ 	.word	0xffffffff


	//   ....[35]....
        /*0930*/ 	.word	0xffffffff


	//   ....[36]....
        /*0934*/ 	.word	0xffffffff


	//   ....[37]....
        /*0938*/ 	.word	0xffffffff


	//   ....[38]....
        /*093c*/ 	.word	0xffffffff


	//   ....[39]....
        /*0940*/ 	.word	0xffffffff


	//   ....[40]....
        /*0944*/ 	.word	0xffffffff


	//   ....[41]....
        /*0948*/ 	.word	0xffffffff


	//   ....[42]....
        /*094c*/ 	.word	0xffffffff


	//   ....[43]....
        /*0950*/ 	.word	0xffffffff


	//   ....[44]....
        /*0954*/ 	.word	0xffffffff


	//   ....[45]....
        /*0958*/ 	.word	0xffffffff


	//   ....[46]....
        /*095c*/ 	.word	0xffffffff


	//   ....[47]....
        /*0960*/ 	.word	0xffffffff


	//   ....[48]....
        /*0964*/ 	.word	0xffffffff


	//   ....[49]....
        /*0968*/ 	.word	0xffffffff


	//   ....[50]....
        /*096c*/ 	.word	0xffffffff


	//   ....[51]....
        /*0970*/ 	.word	0xffffffff


	//   ....[52]....
        /*0974*/ 	.word	0xffffffff


	//   ....[53]....
        /*0978*/ 	.word	0xffffffff


	//   ....[54]....
        /*097c*/ 	.word	0xffffffff


	//   ....[55]....
        /*0980*/ 	.word	0xffffffff


	//   ....[56]....
        /*0984*/ 	.word	0xffffffff


	//   ....[57]....
        /*0988*/ 	.word	0xffffffff


	//   ....[58]....
        /*098c*/ 	.word	0xffffffff


	//   ....[59]....
        /*0990*/ 	.word	0xffffffff


	//   ....[60]....
        /*0994*/ 	.word	0xffffffff


	//   ....[61]....
        /*0998*/ 	.word	0xffffffff


	//   ....[62]....
        /*099c*/ 	.word	0xffffffff


	//   ....[63]....
        /*09a0*/ 	.word	0xffffffff


	//   ....[64]....
        /*09a4*/ 	.word	0xffffffff


	//   ....[65]....
        /*09a8*/ 	.word	0xffffffff


	//   ....[66]....
        /*09ac*/ 	.word	0xffffffff


	//   ....[67]....
        /*09b0*/ 	.word	0xffffffff


	//   ....[68]....
        /*09b4*/ 	.word	0xffffffff


	//   ....[69]....
        /*09b8*/ 	.word	0xffffffff


	//   ....[70]....
        /*09bc*/ 	.word	0xffffffff


	//   ....[71]....
        /*09c0*/ 	.word	0xffffffff


	//   ....[72]....
        /*09c4*/ 	.word	0xffffffff


	//   ....[73]....
        /*09c8*/ 	.word	0xffffffff


	//   ....[74]....
        /*09cc*/ 	.word	0xffffffff


	//   ....[75]....
        /*09d0*/ 	.word	0xffffffff


	//   ....[76]....
        /*09d4*/ 	.word	0xffffffff


	//   ....[77]....
        /*09d8*/ 	.word	0xffffffff


	//   ....[78]....
        /*09dc*/ 	.word	0xffffffff


	//   ....[79]....
        /*09e0*/ 	.word	0xffffffff


	//   ....[80]....
        /*09e4*/ 	.word	0xffffffff


	//   ....[81]....
        /*09e8*/ 	.word	0xffffffff


	//   ....[82]....
        /*09ec*/ 	.word	0xffffffff


	//   ....[83]....
        /*09f0*/ 	.word	0xffffffff


	//   ....[84]....
        /*09f4*/ 	.word	0xffffffff


	//   ....[85]....
        /*09f8*/ 	.word	0xffffffff


	//   ....[86]....
        /*09fc*/ 	.word	0xffffffff


	//   ....[87]....
        /*0a00*/ 	.word	0xffffffff


	//   ....[88]....
        /*0a04*/ 	.word	0xffffffff


	//   ....[89]....
        /*0a08*/ 	.word	0xffffffff


	//   ....[90]....
        /*0a0c*/ 	.word	0xffffffff


	//   ....[91]....
        /*0a10*/ 	.word	0xffffffff


	//   ....[92]....
        /*0a14*/ 	.word	0xffffffff


	//   ....[93]....
        /*0a18*/ 	.word	0xffffffff


	//   ....[94]....
        /*0a1c*/ 	.word	0xffffffff


	//   ....[95]....
        /*0a20*/ 	.word	0xffffffff


	//   ....[96]....
        /*0a24*/ 	.word	0xffffffff


	//   ....[97]....
        /*0a28*/ 	.word	0xffffffff


	//   ....[98]....
        /*0a2c*/ 	.word	0xffffffff


	//   ....[99]....
        /*0a30*/ 	.word	0xffffffff


	//   ....[100]....
        /*0a34*/ 	.word	0xffffffff


	//   ....[101]....
        /*0a38*/ 	.word	0xffffffff


	//   ....[102]....
        /*0a3c*/ 	.word	0xffffffff


	//   ....[103]....
        /*0a40*/ 	.word	0xffffffff


	//   ....[104]....
        /*0a44*/ 	.word	0xffffffff


	//   ....[105]....
        /*0a48*/ 	.word	0xffffffff


	//   ....[106]....
        /*0a4c*/ 	.word	0xffffffff


	//   ....[107]....
        /*0a50*/ 	.word	0xffffffff


	//   ....[108]....
        /*0a54*/ 	.word	0xffffffff


	//   ....[109]....
        /*0a58*/ 	.word	0xffffffff


	//   ....[110]....
        /*0a5c*/ 	.word	0xffffffff


	//   ....[111]....
        /*0a60*/ 	.word	0xffffffff


	//   ....[112]....
        /*0a64*/ 	.word	0xffffffff


	//   ....[113]....
        /*0a68*/ 	.word	0xffffffff


	//   ....[114]....
        /*0a6c*/ 	.word	0xffffffff


	//   ....[115]....
        /*0a70*/ 	.word	0xffffffff


	//   ....[116]....
        /*0a74*/ 	.word	0xffffffff


	//   ....[117]....
        /*0a78*/ 	.word	0xffffffff


	//   ....[118]....
        /*0a7c*/ 	.word	0xffffffff


	//   ....[119]....
        /*0a80*/ 	.word	0xffffffff


	//   ....[120]....
        /*0a84*/ 	.word	0xffffffff


	//   ....[121]....
        /*0a88*/ 	.word	0xffffffff


	//   ....[122]....
        /*0a8c*/ 	.word	0xffffffff


	//   ....[123]....
        /*0a90*/ 	.word	0xffffffff


	//   ....[124]....
        /*0a94*/ 	.word	0xffffffff


	//   ....[125]....
        /*0a98*/ 	.word	0xffffffff


	//   ....[126]....
        /*0a9c*/ 	.word	0xffffffff


	//   ....[127]....
        /*0aa0*/ 	.word	0xffffffff


	//   ....[128]....
        /*0aa4*/ 	.word	0xffffffff


	//   ....[129]....
        /*0aa8*/ 	.word	0xffffffff


	//   ....[130]....
        /*0aac*/ 	.word	0xffffffff


	//   ....[131]....
        /*0ab0*/ 	.word	0xffffffff


	//   ....[132]....
        /*0ab4*/ 	.word	0xffffffff


	//   ....[133]....
        /*0ab8*/ 	.word	0xffffffff


	//   ....[134]....
        /*0abc*/ 	.word	0xffffffff


	//   ....[135]....
        /*0ac0*/ 	.word	0xffffffff


	//   ....[136]....
        /*0ac4*/ 	.word	0xffffffff


	//   ....[137]....
        /*0ac8*/ 	.word	0xffffffff


	//   ....[138]....
        /*0acc*/ 	.word	0xffffffff


	//----- nvinfo : EIATTR_COOP_GROUP_INSTR_OFFSETS
	.align		4
.L_646:
        /*0ad0*/ 	.byte	0x04, 0x28
        /*0ad2*/ 	.short	(.L_648 - .L_647)


	//   ....[0]....
.L_647:
        /*0ad4*/ 	.word	0x00000050


	//   ....[1]....
        /*0ad8*/ 	.word	0x00000200


	//   ....[2]....
        /*0adc*/ 	.word	0x00000230


	//   ....[3]....
        /*0ae0*/ 	.word	0x00000260


	//   ....[4]....
        /*0ae4*/ 	.word	0x00000290


	//   ....[5]....
        /*0ae8*/ 	.word	0x000002c0


	//   ....[6]....
        /*0aec*/ 	.word	0x000002f0


	//   ....[7]....
        /*0af0*/ 	.word	0x00000460


	//   ....[8]....
        /*0af4*/ 	.word	0x000004a0


	//   ....[9]....
        /*0af8*/ 	.word	0x000004d0


	//   ....[10]....
        /*0afc*/ 	.word	0x00000500


	//   ....[11]....
        /*0b00*/ 	.word	0x00000530


	//   ....[12]....
        /*0b04*/ 	.word	0x00000560


	//   ....[13]....
        /*0b08*/ 	.word	0x000005f0


	//   ....[14]....
        /*0b0c*/ 	.word	0x00000620


	//   ....[15]....
        /*0b10*/ 	.word	0x00000630


	//   ....[16]....
        /*0b14*/ 	.word	0x000006a0


	//   ....[17]....
        /*0b18*/ 	.word	0x00002a60


	//   ....[18]....
        /*0b1c*/ 	.word	0x00002a80


	//   ....[19]....
        /*0b20*/ 	.word	0x00002c40


	//   ....[20]....
        /*0b24*/ 	.word	0x00002c50


	//   ....[21]....
        /*0b28*/ 	.word	0x00002e10


	//   ....[22]....
        /*0b2c*/ 	.word	0x00002e30


	//   ....[23]....
        /*0b30*/ 	.word	0x00002ff0


	//   ....[24]....
        /*0b34*/ 	.word	0x00003000


	//   ....[25]....
        /*0b38*/ 	.word	0x00004ea0


	//   ....[26]....
        /*0b3c*/ 	.word	0x00004fa0


	//   ....[27]....
        /*0b40*/ 	.word	0x00004fb0


	//   ....[28]....
        /*0b44*/ 	.word	0x00005000


	//   ....[29]....
        /*0b48*/ 	.word	0x00008010


	//   ....[30]....
        /*0b4c*/ 	.word	0x000080c0


	//   ....[31]....
        /*0b50*/ 	.word	0x000080d0


	//   ....[32]....
        /*0b54*/ 	.word	0x000081d0


	//   ....[33]....
        /*0b58*/ 	.word	0x00009e30


	//   ....[34]....
        /*0b5c*/ 	.word	0x00009e40


	//   ....[35]....
        /*0b60*/ 	.word	0x00009e70


	//   ....[36]....
        /*0b64*/ 	.word	0x00009e80


	//   ....[37]....
        /*0b68*/ 	.word	0x0000b710


	//   ....[38]....
        /*0b6c*/ 	.word	0x0000b720


	//   ....[39]....
        /*0b70*/ 	.word	0x0000b740


	//   ....[40]....
        /*0b74*/ 	.word	0x0000b750


	//   ....[41]....
        /*0b78*/ 	.word	0x0000bb60


	//   ....[42]....
        /*0b7c*/ 	.word	0x0000bb80


	//   ....[43]....
        /*0b80*/ 	.word	0x0000bd40


	//   ....[44]....
        /*0b84*/ 	.word	0x0000bd50


	//   ....[45]....
        /*0b88*/ 	.word	0x0000bf20


	//   ....[46]....
        /*0b8c*/ 	.word	0x0000bf40


	//   ....[47]....
        /*0b90*/ 	.word	0x0000c110


	//   ....[48]....
        /*0b94*/ 	.word	0x0000c120


	//   ....[49]....
        /*0b98*/ 	.word	0x0000c4f0


	//   ....[50]....
        /*0b9c*/ 	.word	0x0000c510


	//   ....[51]....
        /*0ba0*/ 	.word	0x0000d160


	//   ....[52]....
        /*0ba4*/ 	.word	0x0000d170


	//   ....[53]....
        /*0ba8*/ 	.word	0x0000e570


	//   ....[54]....
        /*0bac*/ 	.word	0x0000e590


	//   ....[55]....
        /*0bb0*/ 	.word	0x0000e760


	//   ....[56]....
        /*0bb4*/ 	.word	0x0000e770


	//   ....[57]....
        /*0bb8*/ 	.word	0x0000e940


	//   ....[58]....
        /*0bbc*/ 	.word	0x0000e960


	//   ....[59]....
        /*0bc0*/ 	.word	0x0000eb30


	//   ....[60]....
        /*0bc4*/ 	.word	0x0000eb40


	//   ....[61]....
        /*0bc8*/ 	.word	0x0000edd0


	//   ....[62]....
        /*0bcc*/ 	.word	0x0000edf0


	//   ....[63]....
        /*0bd0*/ 	.word	0x0000ef20


	//   ....[64]....
        /*0bd4*/ 	.word	0x0000ef60


	//   ....[65]....
        /*0bd8*/ 	.word	0x0000ef90


	//   ....[66]....
        /*0bdc*/ 	.word	0x0000efc0


	//   ....[67]....
        /*0be0*/ 	.word	0x0000eff0


	//   ....[68]....
        /*0be4*/ 	.word	0x0000f020


	//   ....[69]....
        /*0be8*/ 	.word	0x0000f180


	//   ....[70]....
        /*0bec*/ 	.word	0x0000f1c0


	//   ....[71]....
        /*0bf0*/ 	.word	0x0000f1f0


	//   ....[72]....
        /*0bf4*/ 	.word	0x0000f220


	//   ....[73]....
        /*0bf8*/ 	.word	0x0000f250


	//   ....[74]....
        /*0bfc*/ 	.word	0x0000f280


	//   ....[75]....
        /*0c00*/ 	.word	0x0000f310


	//   ....[76]....
        /*0c04*/ 	.word	0x0000f340


	//   ....[77]....
        /*0c08*/ 	.word	0x0000f350


	//   ....[78]....
        /*0c0c*/ 	.word	0x0000f3b0


	//   ....[79]....
        /*0c10*/ 	.word	0x0000f9a0


	//   ....[80]....
        /*0c14*/ 	.word	0x0000fa00


	//   ....[81]....
        /*0c18*/ 	.word	0x0000fa50


	//   ....[82]....
        /*0c1c*/ 	.word	0x0000faa0


	//   ....[83]....
        /*0c20*/ 	.word	0x0000faf0


	//   ....[84]....
        /*0c24*/ 	.word	0x0000fb60


	//   ....[85]....
        /*0c28*/ 	.word	0x0000fba0


	//   ....[86]....
        /*0c2c*/ 	.word	0x0000fc10


	//   ....[87]....
        /*0c30*/ 	.word	0x0000fc80


	//   ....[88]....
        /*0c34*/ 	.word	0x0000fce0


	//   ....[89]....
        /*0c38*/ 	.word	0x0000fd50


	//   ....[90]....
        /*0c3c*/ 	.word	0x0000fdc0


	//   ....[91]....
        /*0c40*/ 	.word	0x0000fe20


	//   ....[92]....
        /*0c44*/ 	.word	0x0000fe80


	//   ....[93]....
        /*0c48*/ 	.word	0x0000fee0


	//   ....[94]....
        /*0c4c*/ 	.word	0x0000ff50


	//   ....[95]....
        /*0c50*/ 	.word	0x0000ffb0


	//   ....[96]....
        /*0c54*/ 	.word	0x00010010


	//   ....[97]....
        /*0c58*/ 	.word	0x00010080


	//   ....[98]....
        /*0c5c*/ 	.word	0x000100d0


	//   ....[99]....
        /*0c60*/ 	.word	0x00010120


	//   ....[100]....
        /*0c64*/ 	.word	0x00010170


	//   ....[101]....
        /*0c68*/ 	.word	0x000101e0


	//   ....[102]....
        /*0c6c*/ 	.word	0x00010250


	//   ....[103]....
        /*0c70*/ 	.word	0x000102b0


	//   ....[104]....
        /*0c74*/ 	.word	0x00010310


	//   ....[105]....
        /*0c78*/ 	.word	0x00010370


	//   ....[106]....
        /*0c7c*/ 	.word	0x000103e0


	//   ....[107]....
        /*0c80*/ 	.word	0x00010440


	//   ....[108]....
        /*0c84*/ 	.word	0x000104a0


	//   ....[109]....
        /*0c88*/ 	.word	0x00010500


	//   ....[110]....
        /*0c8c*/ 	.word	0x00010570


	//   ....[111]....
        /*0c90*/ 	.word	0x000105d0


	//   ....[112]....
        /*0c94*/ 	.word	0x00010630


	//   ....[113]....
        /*0c98*/ 	.word	0x00010690


	//   ....[114]....
        /*0c9c*/ 	.word	0x00010700


	//   ....[115]....
        /*0ca0*/ 	.word	0x00010760


	//   ....[116]....
        /*0ca4*/ 	.word	0x000107c0


	//   ....[117]....
        /*0ca8*/ 	.word	0x00010820


	//   ....[118]....
        /*0cac*/ 	.word	0x00010890


	//   ....[119]....
        /*0cb0*/ 	.word	0x000108f0


	//   ....[120]....
        /*0cb4*/ 	.word	0x00010950


	//   ....[121]....
        /*0cb8*/ 	.word	0x000109b0


	//   ....[122]....
        /*0cbc*/ 	.word	0x00010a20


	//   ....[123]....
        /*0cc0*/ 	.word	0x00010a70


	//   ....[124]....
        /*0cc4*/ 	.word	0x00010ab0


	//   ....[125]....
        /*0cc8*/ 	.word	0x00010b00


	//   ....[126]....
        /*0ccc*/ 	.word	0x00010b50


	//   ....[127]....
        /*0cd0*/ 	.word	0x00010ba0


	//   ....[128]....
        /*0cd4*/ 	.word	0x00010c10


	//   ....[129]....
        /*0cd8*/ 	.word	0x00010c50


	//   ....[130]....
        /*0cdc*/ 	.word	0x00010ca0


	//   ....[131]....
        /*0ce0*/ 	.word	0x00010cf0


	//   ....[132]....
        /*0ce4*/ 	.word	0x00010d40


	//   ....[133]....
        /*0ce8*/ 	.word	0x00010d90


	//   ....[134]....
        /*0cec*/ 	.word	0x00010e00


	//   ....[135]....
        /*0cf0*/ 	.word	0x00010e40


	//   ....[136]....
        /*0cf4*/ 	.word	0x00010eb0


	//   ....[137]....
        /*0cf8*/ 	.word	0x00010f10


	//   ....[138]....
        /*0cfc*/ 	.word	0x00010f70


	//----- nvinfo : EIATTR_EXIT_INSTR_OFFSETS
	.align		4
.L_648:
        /*0d00*/ 	.byte	0x04, 0x1c
        /*0d02*/ 	.short	(.L_650 - .L_649)


	//   ....[0]....
.L_649:
        /*0d04*/ 	.word	0x00000c10


	//   ....[1]....
        /*0d08*/ 	.word	0x0000f960


	//----- nvinfo : EIATTR_MAX_THREADS
	.align		4
.L_650:
        /*0d0c*/ 	.byte	0x04, 0x05
        /*0d0e*/ 	.short	(.L_652 - .L_651)
.L_651:
        /*0d10*/ 	.word	0x00000100
        /*0d14*/ 	.word	0x00000001
        /*0d18*/ 	.word	0x00000001


	//----- nvinfo : EIATTR_CRS_STACK_SIZE
	.align		4
.L_652:
        /*0d1c*/ 	.byte	0x04, 0x1e
        /*0d1e*/ 	.short	(.L_654 - .L_653)
.L_653:
        /*0d20*/ 	.word	0x00000000
.L_654:


//--------------------- .nv.info._ZN7cutlass13device_kernelIN5flash19enable_sm80_to_sm89INS1_16FlashAttnFwdSm80INS1_25CollectiveMainloopFwdSm80ILi8ELi1ELb0EN4cute5tupleIJNS5_1CILi128EEENS7_ILi48EEENS7_ILi256EEEEEELi256ENS_10bfloat16_tEfNS_4arch4Sm80ELb0ELb0ELb1ELb1ELb0ELb1ELb1ELb1EEENS1_21CollectiveEpilogueFwdINS6_IJS8_SA_S9_EEENS6_IJNS7_ILi1EEESI_SI_EEESC_SE_Li256ELb1ELb1ELb1ELb0EEENS1_36VarlenDynamicPersistentTileSchedulerILi128ELi48ELi256ELi256ELb1ELb1ELb0ELb0ELb1ELb1EEEEEEEEEvNT_6ParamsE --------------------------
	.section	.nv.info._ZN7cutlass13device_kernelIN5flash19enable_sm80_to_sm89INS1_16FlashAttnFwdSm80INS1_25CollectiveMainloopFwdSm80ILi8ELi1ELb0EN4cute5tupleIJNS5_1CILi128EEENS7_ILi48EEENS7_ILi256EEEEEELi256ENS_10bfloat16_tEfNS_4arch4Sm80ELb0ELb0ELb1ELb1ELb0ELb1ELb1ELb1EEENS1_21CollectiveEpilogueFwdINS6_IJS8_SA_S9_EEENS6_IJNS7_ILi1EEESI_SI_EEESC_SE_Li256ELb1ELb1ELb1ELb0EEENS1_36VarlenDynamicPersistentTileSchedulerILi128ELi48ELi256ELi256ELb1ELb1ELb0ELb0ELb1ELb1EEEEEEEEEvNT_6ParamsE,"",@"SHT_CUDA_INFO"
	.sectionflags	@""
	.align	4


	//----- nvinfo : EIATTR_CUDA_API_VERSION
	.align		4
        /*0000*/ 	.byte	0x04, 0x37
        /*0002*/ 	.short	(.L_656 - .L_655)
.L_655:
        /*0004*/ 	.word	0x00000082


	//----- nvinfo : EIATTR_SW2861232_WAR
	.align		4
.L_656:
        /*0008*/ 	.byte	0x01, 0x35
	.zero		2


	//----- nvinfo : EIATTR_PARAM_CBANK
	.align		4
        /*000c*/ 	.byte	0x04, 0x0a
        /*000e*/ 	.short	(.L_658 - .L_657)
	.align		4
.L_657:
        /*0010*/ 	.word	index@(.nv.constant0._ZN7cutlass13device_kernelIN5flash19enable_sm80_to_sm89INS1_16FlashAttnFwdSm80INS1_25CollectiveMainloopFwdSm80ILi8ELi1ELb0EN4cute5tupleIJNS5_1CILi128EEENS7_ILi48EEENS7_ILi256EEEEEELi256ENS_10bfloat16_tEfNS_4arch4Sm80ELb0ELb0ELb1ELb1ELb0ELb1ELb1ELb1EEENS1_21CollectiveEpilogueFwdINS6_IJS8_SA_S9_EEENS6_IJNS7_ILi1EEESI_SI_EEESC_SE_Li256ELb1ELb1ELb1ELb0EEENS1_36VarlenDynamicPersistentTileSchedulerILi128ELi48ELi256ELi256ELb1ELb1ELb0ELb0ELb1ELb1EEEEEEEEEvNT_6ParamsE)
        /*0014*/ 	.short	0x0160
        /*0016*/ 	.short	0x0438


	//----- nvinfo : EIATTR_CBANK_PARAM_SIZE
	.align		4
.L_658:
        /*0018*/ 	.byte	0x03, 0x19
        /*001a*/ 	.short	0x0438


	//----- nvinfo : EIATTR_KPARAM_INFO
	.align		4
        /*001c*/ 	.byte	0x04, 0x17
        /*001e*/ 	.short	(.L_660 - .L_659)
.L_659:
        /*0020*/ 	.word	0x00000000
        /*0024*/ 	.short	0x0000
        /*0026*/ 	.short	0x0000
        /*0028*/ 	.byte	0x00, 0xf0, 0xe1, 0x10


	//----- nvinfo : EIATTR_MAXREG_COUNT
	.align		4
.L_660:
        /*002c*/ 	.byte	0x03, 0x1b
        /*002e*/ 	.short	0x00ff


	//----- nvinfo : EIATTR_NUM_BARRIERS
	.align		4
        /*0030*/ 	.byte	0x02, 0x4c
        /*0032*/ 	.byte	0x06
	.zero		1


	//----- nvinfo : EIATTR_ANNOTATIONS
	.align		4
        /*0034*/ 	.byte	0x04, 0x55
        /*0036*/ 	.short	(.L_662 - .L_661)


	//   ....[0]....
.L_661:
        /* <DEDUP_REMOVED lines=48> */


	//----- nvinfo : EIATTR_MERCURY_ISA_VERSION
	.align		4
.L_662:
        /*0328*/ 	.byte	0x03, 0x5f
        /*032a*/ 	.short	0x0000


	//----- nvinfo : EIATTR_INT_WARP_WIDE_INSTR_OFFSETS
	.align		4
        /*032c*/ 	.byte	0x04, 0x31
        /*032e*/ 	.short	(.L_664 - .L_663)


	//   ....[0]....
.L_663:
        /*0330*/ 	.word	0x00016660


	//   ....[1]....
        /*0334*/ 	.word	0x000166e0


	//----- nvinfo : EIATTR_COOP_GROUP_MASK_REGIDS
	.align		4
.L_664:
        /*0338*/ 	.byte	0x04, 0x29
        /*033a*/ 	.short	(.L_666 - .L_665)


	//   ....[0]....
.L_665:
        /*033c*/ 	.word	0xffffffff


	//   ....[1]....
        /*0340*/ 	.word	0xffffffff


	//   ....[2]....
        /*0344*/ 	.word	0xffffffff


	//   ....[3]....
        /*0348*/ 	.word	0xffffffff


	//   ....[4]....
        /*034c*/ 	.word	0xffffffff


	//   ....[5]....
        /*0350*/ 	.word	0xffffffff


	//   ....[6]....
        /*0354*/ 	.word	0xffffffff


	//   ....[7]....
        /*0358*/ 	.word	0xffffffff


	//   ....[8]....
        /*035c*/ 	.word	0xffffffff


	//   ....[9]....
        /*0360*/ 	.word	0xffffffff


	//   ....[10]....
        /*0364*/ 	.word	0xffffffff


	//   ....[11]....
        /*0368*/ 	.word	0xffffffff


	//   ....[12]....
        /*036c*/ 	.word	0xffffffff


	//   ....[13]....
        /*0370*/ 	.word	0xffffffff


	//   ....[14]....
        /*0374*/ 	.word	0xffffffff


	//   ....[15]....
        /*0378*/ 	.word	0xffffffff


	//   ....[16]....
        /*037c*/ 	.word	0xffffffff


	//   ....[17]....
        /*0380*/ 	.word	0xffffffff


	//   ....[18]....
        /*0384*/ 	.word	0xffffffff


	//   ....[19]....
        /*0388*/ 	.word	0xffffffff


	//   ....[20]....
        /*038c*/ 	.word	0xffffffff


	//   ....[21]....
        /*0390*/ 	.word	0xffffffff


	//   ....[22]....
        /*0394*/ 	.word	0xffffffff


	//   ....[23]....
        /*0398*/ 	.word	0xffffffff


	//   ....[24]....
        /*039c*/ 	.word	0xffffffff


	//   ....[25]....
        /*03a0*/ 	.word	0xffffffff


	//   ....[26]....
        /*03a4*/ 	.word	0xffffffff


	//   ....[27]....
        /*03a8*/ 	.word	0xffffffff


	//   ....[28]....
        /*03ac*/ 	.word	0xffffffff


	//   ....[29]....
        /*03b0*/ 	.word	0xffffffff


	//   ....[30]....
        /*03b4*/ 	.word	0xffffffff


	//   ....[31]....
        /*03b8*/ 	.word	0xffffffff


	//   ....[32]....
        /*03bc*/ 	.word	0xffffffff


	//   ....[33]....
        /*03c0*/ 	.word	0xffffffff


	//   ....[34]....
        /*03c4*/ 	.word	0xffffffff


	//   ....[35]....
        /*03c8*/ 	.word	0xffffffff


	//   ....[36]....
        /*03cc*/ 	.word	0xffffffff


	//   ....[37]....
        /*03d0*/ 	.word	0xffffffff


	//   ....[38]....
        /*03d4*/ 	.word	0xffffffff


	//   ....[39]....
        /*03d8*/ 	.word	0xffffffff


	//   ....[40]....
        /*03dc*/ 	.word	0xffffffff


	//   ....[41]....
        /*03e0*/ 	.word	0xffffffff


	//   ....[42]....
        /*03e4*/ 	.word	0xffffffff


	//   ....[43]....
        /*03e8*/ 	.word	0xffffffff


	//   ....[44]....
        /*03ec*/ 	.word	0xffffffff


	//   ....[45]....
        /*03f0*/ 	.word	0xffffffff


	//   ....[46]....
        /*03f4*/ 	.word	0xffffffff


	//   ....[47]....
        /*03f8*/ 	.word	0xffffffff


	//   ....[48]....
        /*03fc*/ 	.word	0xffffffff


	//   ....[49]....
        /*0400*/ 	.word	0xffffffff


	//   ....[50]....
        /*0404*/ 	.word	0xffffffff


	//   ....[51]....
        /*0408*/ 	.word	0xffffffff


	//   ....[52]....
        /*040c*/ 	.word	0xffffffff


	//   ....[53]....
        /*0410*/ 	.word	0xffffffff


	//   ....[54]....
        /*0414*/ 	.word	0xffffffff


	//   ....[55]....
        /*0418*/ 	.word	0xffffffff


	//   ....[56]....
        /*041c*/ 	.word	0xffffffff


	//   ....[57]....
        /*0420*/ 	.word	0xffffffff


	//   ....[58]....
        /*0424*/ 	.word	0xffffffff


	//   ....[59]....
        /*0428*/ 	.word	0xffffffff


	//   ....[60]....
        /*042c*/ 	.word	0xffffffff


	//   ....[61]....
        /*0430*/ 	.word	0xffffffff


	//   ....[62]....
        /*0434*/ 	.word	0xffffffff


	//   ....[63]....
        /*0438*/ 	.word	0xffffffff


	//   ....[64]....
        /*043c*/ 	.word	0xffffffff


	//   ....[65]....
        /*0440*/ 	.word	0xffffffff


	//   ....[66]....
        /*0444*/ 	.word	0xffffffff


	//   ....[67]....
        /*0448*/ 	.word	0xffffffff


	//   ....[68]....
        /*044c*/ 	.word	0xffffffff


	//   ....[69]....
        /*0450*/ 	.word	0xffffffff


	//   ....[70]....
        /*0454*/ 	.word	0xffffffff


	//   ....[71]....
        /*0458*/ 	.word	0xffffffff


	//   ....[72]....
        /*045c*/ 	.word	0xffffffff


	//   ....[73]....
        /*0460*/ 	.word	0xffffffff


	//   ....[74]....
        /*0464*/ 	.word	0xffffffff


	//   ....[75]....
        /*0468*/ 	.word	0xffffffff


	//   ....[76]....
        /*046c*/ 	.word	0xffffffff


	//   ....[77]....
        /*0470*/ 	.word	0xffffffff


	//   ....[78]....
        /*0474*/ 	.word	0xffffffff


	//   ....[79]....
        /*0478*/ 	.word	0xffffffff


	//   ....[80]....
        /*047c*/ 	.word	0xffffffff


	//   ....[81]....
        /*0480*/ 	.word	0xffffffff


	//   ....[82]....
        /*0484*/ 	.word	0xffffffff


	//   ....[83]....
        /*0488*/ 	.word	0xffffffff


	//   ....[84]....
        /*048c*/ 	.word	0xffffffff


	//   ....[85]....
        /*0490*/ 	.word	0xffffffff


	//   ....[86]....
        /*0494*/ 	.word	0xffffffff


	//   ....[87]....
        /*0498*/ 	.word	0xffffffff


	//   ....[88]....
        /*049c*/ 	.word	0xffffffff


	//   ....[89]....
        /*04a0*/ 	.word	0xffffffff


	//   ....[90]....
        /*04a4*/ 	.word	0xffffffff


	//   ....[91]....
        /*04a8*/ 	.word	0xffffffff


	//   ....[92]....
        /*04ac*/ 	.word	0xffffffff


	//   ....[93]....
        /*04b0*/ 	.word	0xffffffff


	//   ....[94]....
        /*04b4*/ 	.word	0xffffffff


	//   ....[95]....
        /*04b8*/ 	.word	0xffffffff


	//   ....[96]....
        /*04bc*/ 	.word	0xffffffff


	//   ....[97]....
        /*04c0*/ 	.word	0xffffffff


	//   ....[98]....
        /*04c4*/ 	.word	0xffffffff


	//   ....[99]....
        /*04c8*/ 	.word	0xffffffff


	//   ....[100]....
        /*04cc*/ 	.word	0xffffffff


	//   ....[101]....
        /*04d0*/ 	.word	0xffffffff


	//   ....[102]....
        /*04d4*/ 	.word	0xffffffff


	//   ....[103]....
        /*04d8*/ 	.word	0xffffffff


	//   ....[104]....
        /*04dc*/ 	.word	0xffffffff


	//   ....[105]....
        /*04e0*/ 	.word	0xffffffff


	//   ....[106]....
        /*04e4*/ 	.word	0xffffffff


	//   ....[107]....
        /*04e8*/ 	.word	0xffffffff


	//   ....[108]....
        /*04ec*/ 	.word	0xffffffff


	//   ....[109]....
        /*04f0*/ 	.word	0xffffffff


	//   ....[110]....
        /*04f4*/ 	.word	0xffffffff


	//   ....[111]....
        /*04f8*/ 	.word	0xffffffff


	//   ....[112]....
        /*04fc*/ 	.word	0xffffffff


	//   ....[113]....
        /*0500*/ 	.word	0xffffffff


	//   ....[114]....
        /*0504*/ 	.word	0xffffffff


	//   ....[115]....
        /*0508*/ 	.word	0xffffffff


	//   ....[116]....
        /*050c*/ 	.word	0xffffffff


	//   ....[117]....
        /*0510*/ 	.word	0xffffffff


	//   ....[118]....
        /*0514*/ 	.word	0xffffffff


	//   ....[119]....
        /*0518*/ 	.word	0xffffffff


	//   ....[120]....
        /*051c*/ 	.word	0xffffffff


	//   ....[121]....
        /*0520*/ 	.word	0xffffffff


	//   ....[122]....
        /*0524*/ 	.word	0xffffffff


	//   ....[123]....
        /*0528*/ 	.word	0xffffffff


	//   ....[124]....
        /*052c*/ 	.word	0xffffffff


	//   ....[125]....
        /*0530*/ 	.word	0xffffffff


	//   ....[126]....
        /*0534*/ 	.word	0xffffffff


	//   ....[127]....
        /*0538*/ 	.word	0xffffffff


	//   ....[128]....
        /*053c*/ 	.word	0xffffffff


	//   ....[129]....
        /*0540*/ 	.word	0xffffffff


	//   ....[130]....
        /*0544*/ 	.word	0xffffffff


	//   ....[131]....
        /*0548*/ 	.word	0xffffffff


	//   ....[132]....
        /*054c*/ 	.word	0xffffffff


	//   ....[133]....
        /*0550*/ 	.word	0xffffffff


	//   ....[134]....
        /*0554*/ 	.word	0xffffffff


	//   ....[135]....
        /*0558*/ 	.word	0xffffffff


	//   ....[136]....
        /*055c*/ 	.word	0xffffffff


	//   ....[137]....
        /*0560*/ 	.word	0xffffffff


	//   ....[138]....
        /*0564*/ 	.word	0xffffffff


	//   ....[139]....
        /*0568*/ 	.word	0xffffffff


	//   ....[140]....
        /*056c*/ 	.word	0xffffffff


	//   ....[141]....
        /*0570*/ 	.word	0xffffffff


	//   ....[142]....
        /*0574*/ 	.word	0xffffffff


	//   ....[143]....
        /*0578*/ 	.word	0xffffffff


	//   ....[144]....
        /*057c*/ 	.word	0xffffffff


	//   ....[145]....
        /*0580*/ 	.word	0xffffffff


	//   ....[146]....
        /*0584*/ 	.word	0xffffffff


	//----- nvinfo : EIATTR_COOP_GROUP_INSTR_OFFSETS
	.align		4
.L_666:
        /*0588*/ 	.byte	0x04, 0x28
        /*058a*/ 	.short	(.L_668 - .L_667)


	//   ....[0]....
.L_667:
        /*058c*/ 	.word	0x00000050


	//   ....[1]....
        /*0590*/ 	.word	0x00000200


	//   ....[2]....
        /*0594*/ 	.word	0x00000230


	//   ....[3]....
        /*0598*/ 	.word	0x00000260


	//   ....[4]....
        /*059c*/ 	.word	0x00000290


	//   ....[5]....
        /*05a0*/ 	.word	0x000002c0


	//   ....[6]....
        /*05a4*/ 	.word	0x000002f0


	//   ....[7]....
        /*05a8*/ 	.word	0x00000460


	//   ....[8]....
        /*05ac*/ 	.word	0x000004a0


	//   ....[9]....
        /*05b0*/ 	.word	0x000004d0


	//   ....[10]....
        /*05b4*/ 	.word	0x00000500


	//   ....[11]....
        /*05b8*/ 	.word	0x00000530


	//   ....[12]....
        /*05bc*/ 	.word	0x00000560


	//   ....[13]....
        /*05c0*/ 	.word	0x000005f0


	//   ....[14]....
        /*05c4*/ 	.word	0x00000620


	//   ....[15]....
        /*05c8*/ 	.word	0x00000630


	//   ....[16]....
        /*05cc*/ 	.word	0x000006a0


	//   ....[17]....
        /*05d0*/ 	.word	0x00009560


	//   ....[18]....
        /*05d4*/ 	.word	0x00009580


	//   ....[19]....
        /*05d8*/ 	.word	0x00009740


	//   ....[20]....
        /*05dc*/ 	.word	0x00009750


	//   ....[21]....
        /*05e0*/ 	.word	0x000098b0


	//   ....[22]....
        /*05e4*/ 	.word	0x000098d0


	//   ....[23]....
        /*05e8*/ 	.word	0x00009a30


	//   ....[24]....
        /*05ec*/ 	.word	0x00009a40


	//   ....[25]....
        /*05f0*/ 	.word	0x00009f90


	//   ....[26]....
        /*05f4*/ 	.word	0x00009fd0


	//   ....[27]....
        /*05f8*/ 	.word	0x0000a010


	//   ....[28]....
        /*05fc*/ 	.word	0x0000a040


	//   ....[29]....
        /*0600*/ 	.word	0x0000d120


	//   ....[30]....
        /*0604*/ 	.word	0x0000d160


	//   ....[31]....
        /*0608*/ 	.word	0x0000d1a0


	//   ....[32]....
        /*060c*/ 	.word	0x0000d1d0


	//   ....[33]....
        /*0610*/ 	.word	0x00011ea0


	//   ....[34]....
        /*0614*/ 	.word	0x00011fd0


	//   ....[35]....
        /*0618*/ 	.word	0x00011ff0


	//   ....[36]....
        /*061c*/ 	.word	0x00012050


	//   ....[37]....
        /*0620*/ 	.word	0x000144d0


	//   ....[38]....
        /*0624*/ 	.word	0x000144f0


	//   ....[39]....
        /*0628*/ 	.word	0x00014500


	//   ....[40]....
        /*062c*/ 	.word	0x00014530


	//   ....[41]....
        /*0630*/ 	.word	0x00015c40


	//   ....[42]....
        /*0634*/ 	.word	0x00015c50


	//   ....[43]....
        /*0638*/ 	.word	0x00015c80


	//   ....[44]....
        /*063c*/ 	.word	0x00015c90


	//   ....[45]....
        /*0640*/ 	.word	0x00017530


	//   ....[46]....
        /*0644*/ 	.word	0x00017540


	//   ....[47]....
        /*0648*/ 	.word	0x00017560


	//   ....[48]....
        /*064c*/ 	.word	0x00017580


	//   ....[49]....
        /*0650*/ 	.word	0x00017940


	//   ....[50]....
        /*0654*/ 	.word	0x00017960


	//   ....[51]....
        /*0658*/ 	.word	0x00017b20


	//   ....[52]....
        /*065c*/ 	.word	0x00017b30


	//   ....[53]....
        /*0660*/ 	.word	0x00017ca0


	//   ....[54]....
        /*0664*/ 	.word	0x00017cc0


	//   ....[55]....
        /*0668*/ 	.word	0x00017e30


	//   ....[56]....
        /*066c*/ 	.word	0x00017e40


	//   ....[57]....
        /*0670*/ 	.word	0x000181c0


	//   ....[58]....
        /*0674*/ 	.word	0x000181e0


	//   ....[59]....
        /*0678*/ 	.word	0x00018ec0


	//   ....[60]....
        /*067c*/ 	.word	0x00018ed0


	//   ....[61]....
        /*0680*/ 	.word	0x0001a330


	//   ....[62]....
        /*0684*/ 	.word	0x0001a350


	//   ....[63]....
        /*0688*/ 	.word	0x0001a520


	//   ....[64]....
        /*068c*/ 	.word	0x0001a530


	//   ....[65]....
        /*0690*/ 	.word	0x0001a6a0


	//   ....[66]....
        /*0694*/ 	.word	0x0001a6c0


	//   ....[67]....
        /*0698*/ 	.word	0x0001a830


	//   ....[68]....
        /*069c*/ 	.word	0x0001a840


	//   ....[69]....
        /*06a0*/ 	.word	0x0001aa70


	//   ....[70]....
        /*06a4*/ 	.word	0x0001aa90


	//   ....[71]....
        /*06a8*/ 	.word	0x0001abc0


	//   ....[72]....
        /*06ac*/ 	.word	0x0001ac00


	//   ....[73]....
        /*06b0*/ 	.word	0x0001ac30


	//   ....[74]....
        /*06b4*/ 	.word	0x0001ac60


	//   ....[75]....
        /*06b8*/ 	.word	0x0001ac90


	//   ....[76]....
        /*06bc*/ 	.word	0x0001acc0


	//   ....[77]....
        /*06c0*/ 	.word	0x0001ae20


	//   ....[78]....
        /*06c4*/ 	.word	0x0001ae60


	//   ....[79]....
        /*06c8*/ 	.word	0x0001ae90


	//   ....[80]....
        /*06cc*/ 	.word	0x0001aec0


	//   ....[81]....
        /*06d0*/ 	.word	0x0001aef0


	//   ....[82]....
        /*06d4*/ 	.word	0x0001af20


	//   ....[83]....
        /*06d8*/ 	.word	0x0001afb0


	//   ....[84]....
        /*06dc*/ 	.word	0x0001afe0


	//   ....[85]....
        /*06e0*/ 	.word	0x0001aff0


	//   ....[86]....
        /*06e4*/ 	.word	0x0001b050


	//   ....[87]....
        /*06e8*/ 	.word	0x0001b640


	//   ....[88]....
        /*06ec*/ 	.word	0x0001b6a0


	//   ....[89]....
        /*06f0*/ 	.word	0x0001b6f0


	//   ....[90]....
        /*06f4*/ 	.word	0x0001b740


	//   ....[91]....
        /*06f8*/ 	.word	0x0001b790


	//   ....[92]....
        /*06fc*/ 	.word	0x0001b800


	//   ....[93]....
        /*0700*/ 	.word	0x0001b840


	//   ....[94]....
        /*0704*/ 	.word	0x0001b8b0


	//   ....[95]....
        /*0708*/ 	.word	0x0001b920


	//   ....[96]....
        /*070c*/ 	.word	0x0001b980


	//   ....[97]....
        /*0710*/ 	.word	0x0001b9f0


	//   ....[98]....
        /*0714*/ 	.word	0x0001ba60


	//   ....[99]....
        /*0718*/ 	.word	0x0001bac0


	//   ....[100]....
        /*071c*/ 	.word	0x0001bb20


	//   ....[101]....
        /*0720*/ 	.word	0x0001bb80


	//   ....[102]....
        /*0724*/ 	.word	0x0001bbf0


	//   ....[103]....
        /*0728*/ 	.word	0x0001bc50


	//   ....[104]....
        /*072c*/ 	.word	0x0001bcb0


	//   ....[105]....
        /*0730*/ 	.word	0x0001bd20


	//   ....[106]....
        /*0734*/ 	.word	0x0001bd70


	//   ....[107]....
        /*0738*/ 	.word	0x0001bdc0


	//   ....[108]....
        /*073c*/ 	.word	0x0001be10


	//   ....[109]....
        /*0740*/ 	.word	0x0001be80


	//   ....[110]....
        /*0744*/ 	.word	0x0001bef0


	//   ....[111]....
        /*0748*/ 	.word	0x0001bf50


	//   ....[112]....
        /*074c*/ 	.word	0x0001bfb0


	//   ....[113]....
        /*0750*/ 	.word	0x0001c010


	//   ....[114]....
        /*0754*/ 	.word	0x0001c080


	//   ....[115]....
        /*0758*/ 	.word	0x0001c0e0


	//   ....[116]....
        /*075c*/ 	.word	0x0001c140


	//   ....[117]....
        /*0760*/ 	.word	0x0001c1a0


	//   ....[118]....
        /*0764*/ 	.word	0x0001c210


	//   ....[119]....
        /*0768*/ 	.word	0x0001c270


	//   ....[120]....
        /*076c*/ 	.word	0x0001c2d0


	//   ....[121]....
        /*0770*/ 	.word	0x0001c330


	//   ....[122]....
        /*0774*/ 	.word	0x0001c3a0


	//   ....[123]....
        /*0778*/ 	.word	0x0001c400


	//   ....[124]....
        /*077c*/ 	.word	0x0001c460


	//   ....[125]....
        /*0780*/ 	.word	0x0001c4c0


	//   ....[126]....
        /*0784*/ 	.word	0x0001c530


	//   ....[127]....
        /*0788*/ 	.word	0x0001c590


	//   ....[128]....
        /*078c*/ 	.word	0x0001c5f0


	//   ....[129]....
        /*0790*/ 	.word	0x0001c650


	//   ....[130]....
        /*0794*/ 	.word	0x0001c6c0


	//   ....[131]....
        /*0798*/ 	.word	0x0001c710


	//   ....[132]....
        /*079c*/ 	.word	0x0001c750


	//   ....[133]....
        /*07a0*/ 	.word	0x0001c7a0


	//   ....[134]....
        /*07a4*/ 	.word	0x0001c7f0


	//   ....[135]....
        /*07a8*/ 	.word	0x0001c840


	//   ....[136]....
        /*07ac*/ 	.word	0x0001c8b0


	//   ....[137]....
        /*07b0*/ 	.word	0x0001c8f0


	//   ....[138]....
        /*07b4*/ 	.word	0x0001c940


	//   ....[139]....
        /*07b8*/ 	.word	0x0001c990


	//   ....[140]....
        /*07bc*/ 	.word	0x0001c9e0


	//   ....[141]....
        /*07c0*/ 	.word	0x0001ca30


	//   ....[142]....
        /*07c4*/ 	.word	0x0001caa0


	//   ....[143]....
        /*07c8*/ 	.word	0x0001cae0


	//   ....[144]....
        /*07cc*/ 	.word	0x0001cb50


	//   ....[145]....
        /*07d0*/ 	.word	0x0001cbb0


	//   ....[146]....
        /*07d4*/ 	.word	0x0001cc10


	//----- nvinfo : EIATTR_EXIT_INSTR_OFFSETS
	.align		4
.L_668:
        /*07d8*/ 	.byte	0x04, 0x1c
        /*07da*/ 	.short	(.L_670 - .L_669)


	//   ....[0]....
.L_669:
        /*07dc*/ 	.word	0x00000c10


	//   ....[1]....
        /*07e0*/ 	.word	0x0001b600


	//----- nvinfo : EIATTR_MAX_THREADS
	.align		4
.L_670:
        /*07e4*/ 	.byte	0x04, 0x05
        /*07e6*/ 	.short	(.L_672 - .L_671)
.L_671:
        /*07e8*/ 	.word	0x00000100
        /*07ec*/ 	.word	0x00000001
        /*07f0*/ 	.word	0x00000001


	//----- nvinfo : EIATTR_CRS_STACK_SIZE
	.align		4
.L_672:
        /*07f4*/ 	.byte	0x04, 0x1e
        /*07f6*/ 	.short	(.L_674 - .L_673)
.L_673:
        /*07f8*/ 	.word	0x00000000
.L_674:


//--------------------- .nv.info._ZN7cutlass13device_kernelIN5flash19enable_sm80_to_sm89INS1_16FlashAttnFwdSm80INS1_25CollectiveMainloopFwdSm80ILi8ELi1ELb0EN4cute5tupleIJNS5_1CILi128EEENS7_ILi64EEENS7_ILi256EEEEEELi256ENS_10bfloat16_tEfNS_4arch4Sm80ELb0ELb1ELb1ELb0ELb0ELb0ELb1ELb1EEENS1_21CollectiveEpilogueFwdINS6_IJS8_SA_S9_EEENS6_IJNS7_ILi1EEESI_SI_EEESC_SE_Li256ELb0ELb1ELb1ELb0EEENS1_19SingleTileSchedulerILb0ELb1ELb1ELi128EEEEEEEEEvNT_6ParamsE --------------------------
	.section	.nv.info._ZN7cutlass13device_kernelIN5flash19enable_sm80_to_sm89INS1_16FlashAttnFwdSm80INS1_25CollectiveMainloopFwdSm80ILi8ELi1ELb0EN4cute5tupleIJNS5_1CILi128EEENS7_ILi64EEENS7_ILi256EEEEEELi256ENS_10bfloat16_tEfNS_4arch4Sm80ELb0ELb1ELb1ELb0ELb0ELb0ELb1ELb1EEENS1_21CollectiveEpilogueFwdINS6_IJS8_SA_S9_EEENS6_IJNS7_ILi1EEESI_SI_EEESC_SE_Li256ELb0ELb1ELb1ELb0EEENS1_19SingleTileSchedulerILb0ELb1ELb1ELi128EEEEEEEEEvNT_6ParamsE,"",@"SHT_CUDA_INFO"
	.sectionflags	@""
	.align	4


	//----- nvinfo : EIATTR_CUDA_API_VERSION
	.align		4
        /*0000*/ 	.byte	0x04, 0x37
        /*0002*/ 	.short	(.L_676 - .L_675)
.L_675:
        /*0004*/ 	.word	0x00000082


	//----- nvinfo : EIATTR_SW2861232_WAR
	.align		4
.L_676:
        /*0008*/ 	.byte	0x01, 0x35
	.zero		2


	//----- nvinfo : EIATTR_PARAM_CBANK
	.align		4
        /*000c*/ 	.byte	0x04, 0x0a
        /*000e*/ 	.short	(.L_678 - .L_677)
	.align		4
.L_677:
        /*0010*/ 	.word	index@(.nv.constant0._ZN7cutlass13device_kernelIN5flash19enable_sm80_to_sm89INS1_16FlashAttnFwdSm80INS1_25CollectiveMainloopFwdSm80ILi8ELi1ELb0EN4cute5tupleIJNS5_1CILi128EEENS7_ILi64EEENS7_ILi256EEEEEELi256ENS_10bfloat16_tEfNS_4arch4Sm80ELb0ELb1ELb1ELb0ELb0ELb0ELb1ELb1EEENS1_21CollectiveEpilogueFwdINS6_IJS8_SA_S9_EEENS6_IJNS7_ILi1EEESI_SI_EEESC_SE_Li256ELb0ELb1ELb1ELb0EEENS1_19SingleTileSchedulerILb0ELb1ELb1ELi128EEEEEEEEEvNT_6ParamsE)
        /*0014*/ 	.short	0x0160
        /*0016*/ 	.short	0x0418


	//----- nvinfo : EIATTR_CBANK_PARAM_SIZE
	.align		4
.L_678:
        /*0018*/ 	.byte	0x03, 0x19
        /*001a*/ 	.short	0x0418


	//----- nvinfo : EIATTR_KPARAM_INFO
	.align		4
        /*001c*/ 	.byte	0x04, 0x17
        /*001e*/ 	.short	(.L_680 - .L_679)
.L_679:
        /*0020*/ 	.word	0x00000000
        /*0024*/ 	.short	0x0000
        /*0026*/ 	.short	0x0000
        /*0028*/ 	.byte	0x00, 0xf0, 0x61, 0x10


	//----- nvinfo : EIATTR_MAXREG_COUNT
	.align		4
.L_680:
        /*002c*/ 	.byte	0x03, 0x1b
        /*002e*/ 	.short	0x00ff


	//----- nvinfo : EIATTR_NUM_BARRIERS
	.align		4
        /*0030*/ 	.byte	0x02, 0x4c
        /*0032*/ 	.byte	0x02
	.zero		1


	//----- nvinfo : EIATTR_ANNOTATIONS
	.align		4
        /*0034*/ 	.byte	0x04, 0x55
        /*0036*/ 	.short	(.L_682 - .L_681)


	//   ....[0]....
.L_681:
        /* <DEDUP_REMOVED lines=36> */


	//----- nvinfo : EIATTR_MERCURY_ISA_VERSION
	.align		4
.L_682:
        /*0260*/ 	.byte	0x03, 0x5f
        /*0262*/ 	.short	0x0000


	//----- nvinfo : EIATTR_COOP_GROUP_MASK_REGIDS
	.align		4
        /*0264*/ 	.byte	0x04, 0x29
        /*0266*/ 	.short	(.L_684 - .L_683)


	//   ....[0]....
.L_683:
        /*0268*/ 	.word	0xffffffff


	//   ....[1]....
        /*026c*/ 	.word	0xffffffff


	//   ....[2]....
        /*0270*/ 	.word	0xffffffff


	//   ....[3]....
        /*0274*/ 	.word	0xffffffff


	//   ....[4]....
        /*0278*/ 	.word	0xffffffff


	//   ....[5]....
        /*027c*/ 	.word	0xffffffff


	//   ....[6]....
        /*0280*/ 	.word	0xffffffff


	//   ....[7]....
        /*0284*/ 	.word	0xffffffff


	//   ....[8]....
        /*0288*/ 	.word	0xffffffff


	//   ....[9]....
        /*028c*/ 	.word	0xffffffff


	//   ....[10]....
        /*0290*/ 	.word	0xffffffff


	//   ....[11]....
        /*0294*/ 	.word	0xffffffff


	//   ....[12]....
        /*0298*/ 	.word	0xffffffff


	//   ....[13]....
        /*029c*/ 	.word	0xffffffff


	//   ....[14]....
        /*02a0*/ 	.word	0xffffffff


	//   ....[15]....
        /*02a4*/ 	.word	0xffffffff


	//   ....[16]....
        /*02a8*/ 	.word	0xffffffff


	//   ....[17]....
        /*02ac*/ 	.word	0xffffffff


	//   ....[18]....
        /*02b0*/ 	.word	0xffffffff


	//   ....[19]....
        /*02b4*/ 	.word	0xffffffff


	//   ....[20]....
        /*02b8*/ 	.word	0xffffffff


	//   ....[21]....
        /*02bc*/ 	.word	0xffffffff


	//   ....[22]....
        /*02c0*/ 	.word	0xffffffff


	//   ....[23]....
        /*02c4*/ 	.word	0xffffffff


	//   ....[24]....
        /*02c8*/ 	.word	0xffffffff


	//   ....[25]....
        /*02cc*/ 	.word	0xffffffff


	//   ....[26]....
        /*02d0*/ 	.word	0xffffffff


	//   ....[27]....
        /*02d4*/ 	.word	0xffffffff


	//   ....[28]....
        /*02d8*/ 	.word	0xffffffff


	//   ....[29]....
        /*02dc*/ 	.word	0xffffffff


	//   ....[30]....
        /*02e0*/ 	.word	0xffffffff


	//   ....[31]....
        /*02e4*/ 	.word	0xffffffff


	//   ....[32]....
        /*02e8*/ 	.word	0xffffffff


	//   ....[33]....
        /*02ec*/ 	.word	0xffffffff


	//   ....[34]....
        /*02f0*/ 	.word	0xffffffff


	//   ....[35]....
        /*02f4*/ 	.word	0xffffffff


	//   ....[36]....
        /*02f8*/ 	.word	0xffffffff


	//   ....[37]....
        /*02fc*/ 	.word	0xffffffff


	//   ....[38]....
        /*0300*/ 	.word	0xffffffff


	//   ....[39]....
        /*0304*/ 	.word	0xffffffff


	//   ....[40]....
        /*0308*/ 	.word	0xffffffff


	//   ....[41]....
        /*030c*/ 	.word	0xffffffff


	//   ....[42]....
        /*0310*/ 	.word	0xffffffff


	//----- nvinfo : EIATTR_COOP_GROUP_INSTR_OFFSETS
	.align		4
.L_684:
        /*0314*/ 	.byte	0x04, 0x28
        /*0316*/ 	.short	(.L_686 - .L_685)


	//   ....[0]....
.L_685:
        /*0318*/ 	.word	0x00000060


	//   ....[1]....
        /*031c*/ 	.word	0x000013a0


	//   ....[2]....
        /*0320*/ 	.word	0x00001410


	//   ....[3]....
        /*0324*/ 	.word	0x00001760


	//   ....[4]....
        /*0328*/ 	.word	0x00001810


	//   ....[5]....
        /*032c*/ 	.word	0x00001a40


	//   ....[6]....
        /*0330*/ 	.word	0x00001a70


	//   ....[7]....
        /*0334*/ 	.word	0x00001c60


	//   ....[8]....
        /*0338*/ 	.word	0x00001ca0


	//   ....[9]....
        /*033c*/ 	.word	0x00003800


	//   ....[10]....
        /*0340*/ 	.word	0x00003fe0


	//   ....[11]....
        /*0344*/ 	.word	0x00004620


	//   ....[12]....
        /*0348*/ 	.word	0x00004770


	//   ....[13]....
        /*034c*/ 	.word	0x00004790


	//   ....[14]....
        /*0350*/ 	.word	0x00004820


	//   ....[15]....
        /*0354*/ 	.word	0x00008380


	//   ....[16]....
        /*0358*/ 	.word	0x00008560


	//   ....[17]....
        /*035c*/ 	.word	0x00008e20


	//   ....[18]....
        /*0360*/ 	.word	0x00008f90


	//   ....[19]....
        /*0364*/ 	.word	0x00008fa0


	//   ....[20]....
        /*0368*/ 	.word	0x00008fd0


	//   ....[21]....
        /*036c*/ 	.word	0x0000c7f0


	//   ....[22]....
        /*0370*/ 	.word	0x0000c860


	//   ....[23]....
        /*0374*/ 	.word	0x0000c890


	//   ....[24]....
        /*0378*/ 	.word	0x0000c910


	//   ....[25]....
        /*037c*/ 	.word	0x000101b0


	//   ....[26]....
        /*0380*/ 	.word	0x000104d0


	//   ....[27]....
        /*0384*/ 	.word	0x00010d90


	//   ....[28]....
        /*0388*/ 	.word	0x00010f00


	//   ....[29]....
        /*038c*/ 	.word	0x00010f10


	//   ....[30]....
        /*0390*/ 	.word	0x00010f40


	//   ....[31]....
        /*0394*/ 	.word	0x00012b70


	//   ....[32]....
        /*0398*/ 	.word	0x00012ba0


	//   ....[33]....
        /*039c*/ 	.word	0x00012be0


	//   ....[34]....
        /*03a0*/ 	.word	0x00012bf0


	//   ....[35]....
        /*03a4*/ 	.word	0x00013ae0


	//   ....[36]....
        /*03a8*/ 	.word	0x00013b20


	//   ....[37]....
        /*03ac*/ 	.word	0x00013b50


	//   ....[38]....
        /*03b0*/ 	.word	0x00013b80


	//   ....[39]....
        /*03b4*/ 	.word	0x00013c70


	//   ....[40]....
        /*03b8*/ 	.word	0x00013c80


	//   ....[41]....
        /*03bc*/ 	.word	0x00014890


	//   ....[42]....
        /*03c0*/ 	.word	0x000148a0


	//----- nvinfo : EIATTR_EXIT_INSTR_OFFSETS
	.align		4
.L_686:
        /*03c4*/ 	.byte	0x04, 0x1c
        /*03c6*/ 	.short	(.L_688 - .L_687)


	//   ....[0]....
.L_687:
        /*03c8*/ 	.word	0x000001c0


	//   ....[1]....
        /*03cc*/ 	.word	0x000148b0


	//   ....[2]....
        /*03d0*/ 	.word	0x00015450


	//   ....[3]....
        /*03d4*/ 	.word	0x000154a0


	//   ....[4]....
        /*03d8*/ 	.word	0x000154d0


	//   ....[5]....
        /*03dc*/ 	.word	0x00015530


	//   ....[6]....
        /*03e0*/ 	.word	0x000157c0


	//----- nvinfo : EIATTR_CTAIDZ_USED
	.align		4
.L_688:
        /*03e4*/ 	.byte	0x01, 0x04
	.zero		2


	//----- nvinfo : EIATTR_MAX_THREADS
	.align		4
        /*03e8*/ 	.byte	0x04, 0x05
        /*03ea*/ 	.short	(.L_690 - .L_689)
.L_689:
        /*03ec*/ 	.word	0x00000100
        /*03f0*/ 	.word	0x00000001
        /*03f4*/ 	.word	0x00000001


	//----- nvinfo : EIATTR_CRS_STACK_SIZE
	.align		4
.L_690:
        /*03f8*/ 	.byte	0x04, 0x1e
        /*03fa*/ 	.short	(.L_692 - .L_691)
.L_691:
        /*03fc*/ 	.word	0x00000000
.L_692:


//--------------------- .nv.info._ZN7cutlass13device_kernelIN5flash19enable_sm80_to_sm89INS1_16FlashAttnFwdSm80INS1_25CollectiveMainloopFwdSm80ILi8ELi1ELb0EN4cute5tupleIJNS5_1CILi128EEENS7_ILi64EEENS7_ILi256EEEEEELi256ENS_10bfloat16_tEfNS_4arch4Sm80ELb0ELb1ELb1ELb1ELb0ELb0ELb1ELb1EEENS1_21CollectiveEpilogueFwdINS6_IJS8_SA_S9_EEENS6_IJNS7_ILi1EEESI_SI_EEESC_SE_Li256ELb1ELb1ELb1ELb0EEENS1_36VarlenDynamicPersistentTileSchedulerILi128ELi64ELi256ELi256ELb1ELb1ELb0ELb1ELb0ELb1EEEEEEEEEvNT_6ParamsE --------------------------
	.section	.nv.info._ZN7cutlass13device_kernelIN5flash19enable_sm80_to_sm89INS1_16FlashAttnFwdSm80INS1_25CollectiveMainloopFwdSm80ILi8ELi1ELb0EN4cute5tupleIJNS5_1CILi128EEENS7_ILi64EEENS7_ILi256EEEEEELi256ENS_10bfloat16_tEfNS_4arch4Sm80ELb0ELb1ELb1ELb1ELb0ELb0ELb1ELb1EEENS1_21CollectiveEpilogueFwdINS6_IJS8_SA_S9_EEENS6_IJNS7_ILi1EEESI_SI_EEESC_SE_Li256ELb1ELb1ELb1ELb0EEENS1_36VarlenDynamicPersistentTileSchedulerILi128ELi64ELi256ELi256ELb1ELb1ELb0ELb1ELb0ELb1EEEEEEEEEvNT_6ParamsE,"",@"SHT_CUDA_INFO"
	.sectionflags	@""
	.align	4


	//----- nvinfo : EIATTR_CUDA_API_VERSION
	.align		4
        /*0000*/ 	.byte	0x04, 0x37
        /*0002*/ 	.short	(.L_694 - .L_693)
.L_693:
        /*0004*/ 	.word	0x00000082


	//----- nvinfo : EIATTR_SW2861232_WAR
	.align		4
.L_694:
        /*0008*/ 	.byte	0x01, 0x35
	.zero		2


	//----- nvinfo : EIATTR_PARAM_CBANK
	.align		4
        /*000c*/ 	.byte	0x04, 0x0a
        /*000e*/ 	.short	(.L_696 - .L_695)
	.align		4
.L_695:
        /*0010*/ 	.word	index@(.nv.constant0._ZN7cutlass13device_kernelIN5flash19enable_sm80_to_sm89INS1_16FlashAttnFwdSm80INS1_25CollectiveMainloopFwdSm80ILi8ELi1ELb0EN4cute5tupleIJNS5_1CILi128EEENS7_ILi64EEENS7_ILi256EEEEEELi256ENS_10bfloat16_tEfNS_4arch4Sm80ELb0ELb1ELb1ELb1ELb0ELb0ELb1ELb1EEENS1_21CollectiveEpilogueFwdINS6_IJS8_SA_S9_EEENS6_IJNS7_ILi1EEESI_SI_EEESC_SE_Li256ELb1ELb1ELb1ELb0EEENS1_36VarlenDynamicPersistentTileSchedulerILi128ELi64ELi256ELi256ELb1ELb1ELb0ELb1ELb0ELb1EEEEEEEEEvNT_6ParamsE)
        /*0014*/ 	.short	0x0160
        /*0016*/ 	.short	0x0438


	//----- nvinfo : EIATTR_CBANK_PARAM_SIZE
	.align		4
.L_696:
        /*0018*/ 	.byte	0x03, 0x19
        /*001a*/ 	.short	0x0438


	//----- nvinfo : EIATTR_KPARAM_INFO
	.align		4
        /*001c*/ 	.byte	0x04, 0x17
        /*001e*/ 	.short	(.L_698 - .L_697)
.L_697:
        /*0020*/ 	.word	0x00000000
        /*0024*/ 	.short	0x0000
        /*0026*/ 	.short	0x0000
        /*0028*/ 	.byte	0x00, 0xf0, 0xe1, 0x10


	//----- nvinfo : EIATTR_MAXREG_COUNT
	.align		4
.L_698:
        /*002c*/ 	.byte	0x03, 0x1b
        /*002e*/ 	.short	0x00ff


	//----- nvinfo : EIATTR_NUM_BARRIERS
	.align		4
        /*0030*/ 	.byte	0x02, 0x4c
        /*0032*/ 	.byte	0x06
	.zero		1


	//----- nvinfo : EIATTR_ANNOTATIONS
	.align		4
        /*0034*/ 	.byte	0x04, 0x55
        /*0036*/ 	.short	(.L_700 - .L_699)


	//   ....[0]....
.L_699:
        /* <DEDUP_REMOVED lines=139> */


	//----- nvinfo : EIATTR_MERCURY_ISA_VERSION
	.align		4
.L_700:
        /*08d0*/ 	.byte	0x03, 0x5f
        /*08d2*/ 	.short	0x0000


	//----- nvinfo : EIATTR_INT_WARP_WIDE_INSTR_OFFSETS
	.align		4
        /*08d4*/ 	.byte	0x04, 0x31
        /*08d6*/ 	.short	(.L_702 - .L_701)


	//   ....[0]....
.L_701:
        /*08d8*/ 	.word	0x00014180


	//   ....[1]....
        /*08dc*/ 	.word	0x00014200


	//----- nvinfo : EIATTR_COOP_GROUP_MASK_REGIDS
	.align		4
.L_702:
        /*08e0*/ 	.byte	0x04, 0x29
        /*08e2*/ 	.short	(.L_704 - .L_703)


	//   ....[0]....
.L_703:
        /*08e4*/ 	.word	0xffffffff


	//   ....[1]....
        /*08e8*/ 	.word	0xffffffff


	//   ....[2]....
        /*08ec*/ 	.word	0xffffffff


	//   ....[3]....
        /*08f0*/ 	.word	0xffffffff


	//   ....[4]....
        /*08f4*/ 	.word	0xffffffff


	//   ....[5]....
        /*08f8*/ 	.word	0xffffffff


	//   ....[6]....
        /*08fc*/ 	.word	0xffffffff


	//   ....[7]....
        /*0900*/ 	.word	0xffffffff


	//   ....[8]....
        /*0904*/ 	.word	0xffffffff


	//   ....[9]....
        /*0908*/ 	.word	0xffffffff


	//   ....[10]....
        /*090c*/ 	.word	0xffffffff


	//   ....[11]....
        /*0910*/ 	.word	0xffffffff


	//   ....[12]....
        /*0914*/ 	.word	0xffffffff


	//   ....[13]....
        /*0918*/ 	.word	0xffffffff


	//   ....[14]....
        /*091c*/ 	.word	0xffffffff


	//   ....[15]....
        /*0920*/ 	.word	0xffffffff


	//   ....[16]....
        /*0924*/ 	.word	0xffffffff


	//   ....[17]....
        /*0928*/ 	.word	0xffffffff


	//   ....[18]....
        /*092c*/ 	.word	0xffffffff


	//   ....[19]....
        /*0930*/ 	.word	0xffffffff


	//   ....[20]....
        /*0934*/ 	.word	0xffffffff


	//   ....[21]....
        /*0938*/ 	.word	0xffffffff


	//   ....[22]....
        /*093c*/ 	.word	0xffffffff


	//   ....[23]....
        /*0940*/ 	.word	0xffffffff


	//   ....[24]....
        /*0944*/ 	.word	0xffffffff


	//   ....[25]....
        /*0948*/ 	.word	0xffffffff


	//   ....[26]....
        /*094c*/ 	.word	0xffffffff


	//   ....[27]....
        /*0950*/ 	.word	0xffffffff


	//   ....[28]....
        /*0954*/ 	.word	0xffffffff


	//   ....[29]....
        /*0958*/ 	.word	0xffffffff


	//   ....[30]....
        /*095c*/ 	.word	0xffffffff


	//   ....[31]....
        /*0960*/ 	.word	0xffffffff


	//   ....[32]....
        /*0964*/ 	.word	0xffffffff


	//   ....[33]....
        /*0968*/ 	.word	0xffffffff


	//   ....[34]....
        /*096c*/ 	.word	0xffffffff


	//   ....[35]....
        /*0970*/ 	.word	0xffffffff


	//   ....[36]....
        /*0974*/ 	.word	0xffffffff


	//   ....[37]....
        /*0978*/ 	.word	0xffffffff


	//   ....[38]....
        /*097c*/ 	.word	0xffffffff


	//   ....[39]....
        /*0980*/ 	.word	0xffffffff


	//   ....[40]....
        /*0984*/ 	.word	0xffffffff


	//   ....[41]....
        /*0988*/ 	.word	0xffffffff


	//   ....[42]....
        /*098c*/ 	.word	0xffffffff


	//   ....[43]....
        /*0990*/ 	.word	0xffffffff


	//   ....[44]....
        /*0994*/ 	.word	0xffffffff


	//   ....[45]....
        /*0998*/ 	.word	0xffffffff


	//   ....[46]....
        /*099c*/ 	.word	0xffffffff


	//   ....[47]....
        /*09a0*/ 	.word	0xffffffff


	//   ....[48]....
        /*09a4*/ 	.word	0xffffffff


	//   ....[49]....
        /*09a8*/ 	.word	0xffffffff


	//   ....[50]....
        /*09ac*/ 	.word	0xffffffff


	//   ....[51]....
        /*09b0*/ 	.word	0xffffffff


	//   ....[52]....
        /*09b4*/ 	.word	0xffffffff


	//   ....[53]....
        /*09b8*/ 	.word	0xffffffff


	//   ....[54]....
        /*09bc*/ 	.word	0xffffffff


	//   ....[55]....
        /*09c0*/ 	.word	0xffffffff


	//   ....[56]....
        /*09c4*/ 	.word	0xffffffff


	//   ....[57]....
        /*09c8*/ 	.word	0xffffffff


	//   ....[58]....
        /*09cc*/ 	.word	0xffffffff


	//   ....[59]....
        /*09d0*/ 	.word	0xffffffff


	//   ....[60]....
        /*09d4*/ 	.word	0xffffffff


	//   ....[61]....
        /*09d8*/ 	.word	0xffffffff


	//   ....[62]....
        /*09dc*/ 	.word	0xffffffff


	//   ....[63]....
        /*09e0*/ 	.word	0xffffffff


	//   ....[64]....
        /*09e4*/ 	.word	0xffffffff


	//   ....[65]....
        /*09e8*/ 	.word	0xffffffff


	//   ....[66]....
        /*09ec*/ 	.word	0xffffffff


	//   ....[67]....
        /*09f0*/ 	.word	0xffffffff


	//   ....[68]....
        /*09f4*/ 	.word	0xffffffff


	//   ....[69]....
        /*09f8*/ 	.word	0xffffffff


	//   ....[70]....
        /*09fc*/ 	.word	0xffffffff


	//   ....[71]....
        /*0a00*/ 	.word	0xffffffff


	//   ....[72]....
        /*0a04*/ 	.word	0xffffffff


	//   ....[73]....
        /*0a08*/ 	.word	0xffffffff


	//   ....[74]....
        /*0a0c*/ 	.word	0xffffffff


	//   ....[75]....
        /*0a10*/ 	.word	0xffffffff


	//   ....[76]....
        /*0a14*/ 	.word	0xffffffff


	//   ....[77]....
        /*0a18*/ 	.word	0xffffffff


	//   ....[78]....
        /*0a1c*/ 	.word	0xffffffff


	//   ....[79]....
        /*0a20*/ 	.word	0xffffffff


	//   ....[80]....
        /*0a24*/ 	.word	0xffffffff


	//   ....[81]....
        /*0a28*/ 	.word	0xffffffff


	//   ....[82]....
        /*0a2c*/ 	.word	0xffffffff


	//   ....[83]....
        /*0a30*/ 	.word	0xffffffff


	//   ....[84]....
        /*0a34*/ 	.word	0xffffffff


	//   ....[85]....
        /*0a38*/ 	.word	0xffffffff


	//   ....[86]....
        /*0a3c*/ 	.word	0xffffffff


	//   ....[87]....
        /*0a40*/ 	.word	0xffffffff


	//   ....[88]....
        /*0a44*/ 	.word	0xffffffff


	//   ....[89]....
        /*0a48*/ 	.word	0xffffffff


	//   ....[90]....
        /*0a4c*/ 	.word	0xffffffff


	//   ....[91]....
        /*0a50*/ 	.word	0xffffffff


	//   ....[92]....
        /*0a54*/ 	.word	0xffffffff


	//   ....[93]....
        /*0a58*/ 	.word	0xffffffff


	//   ....[94]....
        /*0a5c*/ 	.word	0xffffffff


	//   ....[95]....
        /*0a60*/ 	.word	0xffffffff


	//   ....[96]....
        /*0a64*/ 	.word	0xffffffff


	//   ....[97]....
        /*0a68*/ 	.word	0xffffffff


	//   ....[98]....
        /*0a6c*/ 	.word	0xffffffff


	//   ....[99]....
        /*0a70*/ 	.word	0xffffffff


	//   ....[100]....
        /*0a74*/ 	.word	0xffffffff


	//   ....[101]....
        /*0a78*/ 	.word	0xffffffff


	//   ....[102]....
        /*0a7c*/ 	.word	0xffffffff


	//   ....[103]....
        /*0a80*/ 	.word	0xffffffff


	//   ....[104]....
        /*0a84*/ 	.word	0xffffffff


	//   ....[105]....
        /*0a88*/ 	.word	0xffffffff


	//   ....[106]....
        /*0a8c*/ 	.word	0xffffffff


	//   ....[107]....
        /*0a90*/ 	.word	0xffffffff


	//   ....[108]....
        /*0a94*/ 	.word	0xffffffff


	//   ....[109]....
        /*0a98*/ 	.word	0xffffffff


	//   ....[110]....
        /*0a9c*/ 	.word	0xffffffff


	//   ....[111]....
        /*0aa0*/ 	.word	0xffffffff


	//   ....[112]....
        /*0aa4*/ 	.word	0xffffffff


	//   ....[113]....
        /*0aa8*/ 	.word	0xffffffff


	//   ....[114]....
        /*0aac*/ 	.word	0xffffffff


	//   ....[115]....
        /*0ab0*/ 	.word	0xffffffff


	//   ....[116]....
        /*0ab4*/ 	.word	0xffffffff


	//   ....[117]....
        /*0ab8*/ 	.word	0xffffffff


	//   ....[118]....
        /*0abc*/ 	.word	0xffffffff


	//   ....[119]....
        /*0ac0*/ 	.word	0xffffffff


	//   ....[120]....
        /*0ac4*/ 	.word	0xffffffff


	//   ....[121]....
        /*0ac8*/ 	.word	0xffffffff


	//   ....[122]....
        /*0acc*/ 	.word	0xffffffff


	//   ....[123]....
        /*0ad0*/ 	.word	0xffffffff


	//   ....[124]....
        /*0ad4*/ 	.word	0xffffffff


	//   ....[125]....
        /*0ad8*/ 	.word	0xffffffff


	//   ....[126]....
        /*0adc*/ 	.word	0xffffffff


	//   ....[127]....
        /*0ae0*/ 	.word	0xffffffff


	//   ....[128]....
        /*0ae4*/ 	.word	0xffffffff


	//   ....[129]....
        /*0ae8*/ 	.word	0xffffffff


	//   ....[130]....
        /*0aec*/ 	.word	0xffffffff


	//   ....[131]....
        /*0af0*/ 	.word	0xffffffff


	//   ....[132]....
        /*0af4*/ 	.word	0xffffffff


	//   ....[133]....
        /*0af8*/ 	.word	0xffffffff


	//   ....[134]....
        /*0afc*/ 	.word	0xffffffff


	//   ....[135]....
        /*0b00*/ 	.word	0xffffffff


	//   ....[136]....
        /*0b04*/ 	.word	0xffffffff


	//   ....[137]....
        /*0b08*/ 	.word	0xffffffff


	//   ....[138]....
        /*0b0c*/ 	.word	0xffffffff


	//   ....[139]....
        /*0b10*/ 	.word	0xffffffff


	//   ....[140]....
        /*0b14*/ 	.word	0xffffffff


	//   ....[141]....
        /*0b18*/ 	.word	0xffffffff


	//   ....[142]....
        /*0b1c*/ 	.word	0xffffffff


	//   ....[143]....
        /*0b20*/ 	.word	0xffffffff


	//   ....[144]....
        /*0b24*/ 	.word	0xffffffff


	//   ....[145]....
        /*0b28*/ 	.word	0xffffffff


	//   ....[146]....
        /*0b2c*/ 	.word	0xffffffff


	//   ....[147]....
        /*0b30*/ 	.word	0xffffffff


	//   ....[148]....
        /*0b34*/ 	.word	0xffffffff


	//   ....[149]....
        /*0b38*/ 	.word	0xffffffff


	//   ....[150]....
        /*0b3c*/ 	.word	0xffffffff


	//   ....[151]....
        /*0b40*/ 	.word	0xffffffff


	//   ....[152]....
        /*0b44*/ 	.word	0xffffffff


	//----- nvinfo : EIATTR_COOP_GROUP_INSTR_OFFSETS
	.align		4
.L_704:
        /*0b48*/ 	.byte	0x04, 0x28
        /*0b4a*/ 	.short	(.L_706 - .L_705)


	//   ....[0]....
.L_705:
        /*0b4c*/ 	.word	0x00000050


	//   ....[1]....
        /*0b50*/ 	.word	0x00000200


	//   ....[2]....
        /*0b54*/ 	.word	0x00000230


	//   ....[3]....
        /*0b58*/ 	.word	0x00000260


	//   ....[4]....
        /*0b5c*/ 	.word	0x00000290


	//   ....[5]....
        /*0b60*/ 	.word	0x000002c0


	//   ....[6]....
        /*0b64*/ 	.word	0x000002f0


	//   ....[7]....
        /*0b68*/ 	.word	0x00000450


	//   ....[8]....
        /*0b6c*/ 	.word	0x00000490


	//   ....[9]....
        /*0b70*/ 	.word	0x000004c0


	//   ....[10]....
        /*0b74*/ 	.word	0x000004f0


	//   ....[11]....
        /*0b78*/ 	.word	0x00000520


	//   ....[12]....
        /*0b7c*/ 	.word	0x00000550


	//   ....[13]....
        /*0b80*/ 	.word	0x000005e0


	//   ....[14]....
        /*0b84*/ 	.word	0x00000630


	//   ....[15]....
        /*0b88*/ 	.word	0x00000650


	//   ....[16]....
        /*0b8c*/ 	.word	0x000006b0


	//   ....[17]....
        /*0b90*/ 	.word	0x00003140


	//   ....[18]....
        /*0b94*/ 	.word	0x00003160


	//   ....[19]....
        /*0b98*/ 	.word	0x000033a0


	//   ....[20]....
        /*0b9c*/ 	.word	0x000033b0


	//   ....[21]....
        /*0ba0*/ 	.word	0x000035e0


	//   ....[22]....
        /*0ba4*/ 	.word	0x00003600


	//   ....[23]....
        /*0ba8*/ 	.word	0x00003830


	//   ....[24]....
        /*0bac*/ 	.word	0x00003840


	//   ....[25]....
        /*0bb0*/ 	.word	0x00005370


	//   ....[26]....
        /*0bb4*/ 	.word	0x00005570


	//   ....[27]....
        /*0bb8*/ 	.word	0x00005e10


	//   ....[28]....
        /*0bbc*/ 	.word	0x00005fb0


	//   ....[29]....
        /*0bc0*/ 	.word	0x00005fc0


	//   ....[30]....
        /*0bc4*/ 	.word	0x00006010


	//   ....[31]....
        /*0bc8*/ 	.word	0x00008fe0


	//   ....[32]....
        /*0bcc*/ 	.word	0x00009510


	//   ....[33]....
        /*0bd0*/ 	.word	0x00009810


	//   ....[34]....
        /*0bd4*/ 	.word	0x00009830


	//   ....[35]....
        /*0bd8*/ 	.word	0x0000a270


	//   ....[36]....
        /*0bdc*/ 	.word	0x0000a290


	//   ....[37]....
        /*0be0*/ 	.word	0x0000d720


	//   ....[38]....
        /*0be4*/ 	.word	0x0000d740


	//   ....[39]....
        /*0be8*/ 	.word	0x0000d760


	//   ....[40]....
        /*0bec*/ 	.word	0x0000d780


	//   ....[41]....
        /*0bf0*/ 	.word	0x00010dc0


	//   ....[42]....
        /*0bf4*/ 	.word	0x000112f0


	//   ....[43]....
        /*0bf8*/ 	.word	0x00011700


	//   ....[44]....
        /*0bfc*/ 	.word	0x000118f0


	//   ....[45]....
        /*0c00*/ 	.word	0x00011c00


	//   ....[46]....
        /*0c04*/ 	.word	0x00011c30


	//   ....[47]....
        /*0c08*/ 	.word	0x00013730


	//   ....[48]....
        /*0c0c*/ 	.word	0x00013780


	//   ....[49]....
        /*0c10*/ 	.word	0x000137a0


	//   ....[50]....
        /*0c14*/ 	.word	0x000137c0


	//   ....[51]....
        /*0c18*/ 	.word	0x00015040


	//   ....[52]....
        /*0c1c*/ 	.word	0x00015050


	//   ....[53]....
        /*0c20*/ 	.word	0x00015080


	//   ....[54]....
        /*0c24*/ 	.word	0x000150f0


	//   ....[55]....
        /*0c28*/ 	.word	0x000154c0


	//   ....[56]....
        /*0c2c*/ 	.word	0x000154e0


	//   ....[57]....
        /*0c30*/ 	.word	0x000156b0


	//   ....[58]....
        /*0c34*/ 	.word	0x000156c0


	//   ....[59]....
        /*0c38*/ 	.word	0x000158a0


	//   ....[60]....
        /*0c3c*/ 	.word	0x000158c0


	//   ....[61]....
        /*0c40*/ 	.word	0x00015aa0


	//   ....[62]....
        /*0c44*/ 	.word	0x00015ab0


	//   ....[63]....
        /*0c48*/ 	.word	0x00015e90


	//   ....[64]....
        /*0c4c*/ 	.word	0x00015eb0


	//   ....[65]....
        /*0c50*/ 	.word	0x00016b10


	//   ....[66]....
        /*0c54*/ 	.word	0x00016b20


	//   ....[67]....
        /*0c58*/ 	.word	0x00017fa0


	//   ....[68]....
        /*0c5c*/ 	.word	0x00017fc0


	//   ....[69]....
        /*0c60*/ 	.word	0x000181a0


	//   ....[70]....
        /*0c64*/ 	.word	0x000181b0


	//   ....[71]....
        /*0c68*/ 	.word	0x00018390


	//   ....[72]....
        /*0c6c*/ 	.word	0x000183b0


	//   ....[73]....
        /*0c70*/ 	.word	0x00018590


	//   ....[74]....
        /*0c74*/ 	.word	0x000185a0


	//   ....[75]....
        /*0c78*/ 	.word	0x00018830


	//   ....[76]....
        /*0c7c*/ 	.word	0x00018850


	//   ....[77]....
        /*0c80*/ 	.word	0x00018980


	//   ....[78]....
        /*0c84*/ 	.word	0x000189c0


	//   ....[79]....
        /*0c88*/ 	.word	0x000189f0


	//   ....[80]....
        /*0c8c*/ 	.word	0x00018a20


	//   ....[81]....
        /*0c90*/ 	.word	0x00018a50


	//   ....[82]....
        /*0c94*/ 	.word	0x00018a80


	//   ....[83]....
        /*0c98*/ 	.word	0x00018be0


	//   ....[84]....
        /*0c9c*/ 	.word	0x00018c20


	//   ....[85]....
        /*0ca0*/ 	.word	0x00018c50


	//   ....[86]....
        /*0ca4*/ 	.word	0x00018c80


	//   ....[87]....
        /*0ca8*/ 	.word	0x00018cb0


	//   ....[88]....
        /*0cac*/ 	.word	0x00018ce0


	//   ....[89]....
        /*0cb0*/ 	.word	0x00018d70


	//   ....[90]....
        /*0cb4*/ 	.word	0x00018dd0


	//   ....[91]....
        /*0cb8*/ 	.word	0x00018de0


	//   ....[92]....
        /*0cbc*/ 	.word	0x00018e40


	//   ....[93]....
        /*0cc0*/ 	.word	0x000198a0


	//   ....[94]....
        /*0cc4*/ 	.word	0x00019900


	//   ....[95]....
        /*0cc8*/ 	.word	0x00019950


	//   ....[96]....
        /*0ccc*/ 	.word	0x000199a0


	//   ....[97]....
        /*0cd0*/ 	.word	0x000199f0


	//   ....[98]....
        /*0cd4*/ 	.word	0x00019a60


	//   ....[99]....
        /*0cd8*/ 	.word	0x00019aa0


	//   ....[100]....
        /*0cdc*/ 	.word	0x00019b10


	//   ....[101]....
        /*0ce0*/ 	.word	0x00019b80


	//   ....[102]....
        /*0ce4*/ 	.word	0x00019be0


	//   ....[103]....
        /*0ce8*/ 	.word	0x00019c50


	//   ....[104]....
        /*0cec*/ 	.word	0x00019cc0


	//   ....[105]....
        /*0cf0*/ 	.word	0x00019d20


	//   ....[106]....
        /*0cf4*/ 	.word	0x00019d80


	//   ....[107]....
        /*0cf8*/ 	.word	0x00019de0


	//   ....[108]....
        /*0cfc*/ 	.word	0x00019e50


	//   ....[109]....
        /*0d00*/ 	.word	0x00019eb0


	//   ....[110]....
        /*0d04*/ 	.word	0x00019f10


	//   ....[111]....
        /*0d08*/ 	.word	0x00019f60


	//   ....[112]....
        /*0d0c*/ 	.word	0x00019fc0


	//   ....[113]....
        /*0d10*/ 	.word	0x0001a010


	//   ....[114]....
        /*0d14*/ 	.word	0x0001a070


	//   ....[115]....
        /*0d18*/ 	.word	0x0001a0e0


	//   ....[116]....
        /*0d1c*/ 	.word	0x0001a150


	//   ....[117]....
        /*0d20*/ 	.word	0x0001a1b0


	//   ....[118]....
        /*0d24*/ 	.word	0x0001a210


	//   ....[119]....
        /*0d28*/ 	.word	0x0001a270


	//   ....[120]....
        /*0d2c*/ 	.word	0x0001a2e0


	//   ....[121]....
        /*0d30*/ 	.word	0x0001a340


	//   ....[122]....
        /*0d34*/ 	.word	0x0001a3a0


	//   ....[123]....
        /*0d38*/ 	.word	0x0001a400


	//   ....[124]....
        /*0d3c*/ 	.word	0x0001a470


	//   ....[125]....
        /*0d40*/ 	.word	0x0001a4d0


	//   ....[126]....
        /*0d44*/ 	.word	0x0001a530


	//   ....[127]....
        /*0d48*/ 	.word	0x0001a590


	//   ....[128]....
        /*0d4c*/ 	.word	0x0001a600


	//   ....[129]....
        /*0d50*/ 	.word	0x0001a660


	//   ....[130]....
        /*0d54*/ 	.word	0x0001a6c0


	//   ....[131]....
        /*0d58*/ 	.word	0x0001a720


	//   ....[132]....
        /*0d5c*/ 	.word	0x0001a790


	//   ....[133]....
        /*0d60*/ 	.word	0x0001a7f0


	//   ....[134]....
        /*0d64*/ 	.word	0x0001a850


	//   ....[135]....
        /*0d68*/ 	.word	0x0001a8b0


	//   ....[136]....
        /*0d6c*/ 	.word	0x0001a920


	//   ....[137]....
        /*0d70*/ 	.word	0x0001a970


	//   ....[138]....
        /*0d74*/ 	.word	0x0001a9b0


	//   ....[139]....
        /*0d78*/ 	.word	0x0001aa00


	//   ....[140]....
        /*0d7c*/ 	.word	0x0001aa50


	//   ....[141]....
        /*0d80*/ 	.word	0x0001aaa0


	//   ....[142]....
        /*0d84*/ 	.word	0x0001ab10


	//   ....[143]....
        /*0d88*/ 	.word	0x0001ab50


	//   ....[144]....
        /*0d8c*/ 	.word	0x0001aba0


	//   ....[145]....
        /*0d90*/ 	.word	0x0001abf0


	//   ....[146]....
        /*0d94*/ 	.word	0x0001ac40


	//   ....[147]....
        /*0d98*/ 	.word	0x0001ac90


	//   ....[148]....
        /*0d9c*/ 	.word	0x0001ad00


	//   ....[149]....
        /*0da0*/ 	.word	0x0001ad40


	//   ....[150]....
        /*0da4*/ 	.word	0x0001adb0


	//   ....[151]....
        /*0da8*/ 	.word	0x0001ae10


	//   ....[152]....
        /*0dac*/ 	.word	0x0001ae70


	//----- nvinfo : EIATTR_EXIT_INSTR_OFFSETS
	.align		4
.L_706:
        /*0db0*/ 	.byte	0x04, 0x1c
        /*0db2*/ 	.short	(.L_708 - .L_707)


	//   ....[0]....
.L_707:
        /*0db4*/ 	.word	0x000010d0


	//   ....[1]....
        /*0db8*/ 	.word	0x00019860


	//----- nvinfo : EIATTR_MAX_THREADS
	.align		4
.L_708:
        /*0dbc*/ 	.byte	0x04, 0x05
        /*0dbe*/ 	.short	(.L_710 - .L_709)
.L_709:
        /*0dc0*/ 	.word	0x00000100
        /*0dc4*/ 	.word	0x00000001
        /*0dc8*/ 	.word	0x00000001


	//----- nvinfo : EIATTR_CRS_STACK_SIZE
	.align		4
.L_710:
        /*0dcc*/ 	.byte	0x04, 0x1e
        /*0dce*/ 	.short	(.L_712 - .L_711)
.L_711:
        /*0dd0*/ 	.word	0x00000000
.L_712:


//--------------------- .nv.info._ZN7cutlass13device_kernelIN5flash19enable_sm80_to_sm89INS1_16FlashAttnFwdSm80INS1_25CollectiveMainloopFwdSm80ILi8ELi1ELb0EN4cute5tupleIJNS5_1CILi128EEENS7_ILi48EEENS7_ILi256EEEEEELi256ENS_10bfloat16_tEfNS_4arch4Sm80ELb0ELb1ELb1ELb1ELb0ELb1ELb1ELb1EEENS1_21CollectiveEpilogueFwdINS6_IJS8_SA_S9_EEENS6_IJNS7_ILi1EEESI_SI_EEESC_SE_Li256ELb1ELb1ELb1ELb0EEENS1_36VarlenDynamicPersistentTileSchedulerILi128ELi48ELi256ELi256ELb1ELb1ELb0ELb1ELb0ELb1EEEEEEEEEvNT_6ParamsE --------------------------
	.section	.nv.info._ZN7cutlass13device_kernelIN5flash19enable_sm80_to_sm89INS1_16FlashAttnFwdSm80INS1_25CollectiveMainloopFwdSm80ILi8ELi1ELb0EN4cute5tupleIJNS5_1CILi128EEENS7_ILi48EEENS7_ILi256EEEEEELi256ENS_10bfloat16_tEfNS_4arch4Sm80ELb0ELb1ELb1ELb1ELb0ELb1ELb1ELb1EEENS1_21CollectiveEpilogueFwdINS6_IJS8_SA_S9_EEENS6_IJNS7_ILi1EEESI_SI_EEESC_SE_Li256ELb1ELb1ELb1ELb0EEENS1_36VarlenDynamicPersistentTileSchedulerILi128ELi48ELi256ELi256ELb1ELb1ELb0ELb1ELb0ELb1EEEEEEEEEvNT_6ParamsE,"",@"SHT_CUDA_INFO"
	.sectionflags	@""
	.align	4


	//----- nvinfo : EIATTR_CUDA_API_VERSION
	.align		4
        /*0000*/ 	.byte	0x04, 0x37
        /*0002*/ 	.short	(.L_714 - .L_713)
.L_713:
        /*0004*/ 	.word	0x00000082


	//----- nvinfo : EIATTR_SW2861232_WAR
	.align		4
.L_714:
        /*0008*/ 	.byte	0x01, 0x35
	.zero		2


	//----- nvinfo : EIATTR_PARAM_CBANK
	.align		4
        /*000c*/ 	.byte	0x04, 0x0a
        /*000e*/ 	.short	(.L_716 - .L_715)
	.align		4
.L_715:
        /*0010*/ 	.word	index@(.nv.constant0._ZN7cutlass13device_kernelIN5flash19enable_sm80_to_sm89INS1_16FlashAttnFwdSm80INS1_25CollectiveMainloopFwdSm80ILi8ELi1ELb0EN4cute5tupleIJNS5_1CILi128EEENS7_ILi48EEENS7_ILi256EEEEEELi256ENS_10bfloat16_tEfNS_4arch4Sm80ELb0ELb1ELb1ELb1ELb0ELb1ELb1ELb1EEENS1_21CollectiveEpilogueFwdINS6_IJS8_SA_S9_EEENS6_IJNS7_ILi1EEESI_SI_EEESC_SE_Li256ELb1ELb1ELb1ELb0EEENS1_36VarlenDynamicPersistentTileSchedulerILi128ELi48ELi256ELi256ELb1ELb1ELb0ELb1ELb0ELb1EEEEEEEEEvNT_6ParamsE)
        /*0014*/ 	.short	0x0160
        /*0016*/ 	.short	0x0438


	//----- nvinfo : EIATTR_CBANK_PARAM_SIZE
	.align		4
.L_716:
        /*0018*/ 	.byte	0x03, 0x19
        /*001a*/ 	.short	0x0438


	//----- nvinfo : EIATTR_KPARAM_INFO
	.align		4
        /*001c*/ 	.byte	0x04, 0x17
        /*001e*/ 	.short	(.L_718 - .L_717)
.L_717:
        /*0020*/ 	.word	0x00000000
        /*0024*/ 	.short	0x0000
        /*0026*/ 	.short	0x0000
        /*0028*/ 	.byte	0x00, 0xf0, 0xe1, 0x10


	//----- nvinfo : EIATTR_MAXREG_COUNT
	.align		4
.L_718:
        /*002c*/ 	.byte	0x03, 0x1b
        /*002e*/ 	.short	0x00ff


	//----- nvinfo : EIATTR_NUM_BARRIERS
	.align		4
        /*0030*/ 	.byte	0x02, 0x4c
        /*0032*/ 	.byte	0x06
	.zero		1


	//----- nvinfo : EIATTR_ANNOTATIONS
	.align		4
        /*0034*/ 	.byte	0x04, 0x55
        /*0036*/ 	.short	(.L_720 - .L_719)


	//   ....[0]....
.L_719:
        /* <DEDUP_REMOVED lines=145> */


	//----- nvinfo : EIATTR_MERCURY_ISA_VERSION
	.align		4
.L_720:
        /*0930*/ 	.byte	0x03, 0x5f
        /*0932*/ 	.short	0x0000


	//----- nvinfo : EIATTR_INT_WARP_WIDE_INSTR_OFFSETS
	.align		4
        /*0934*/ 	.byte	0x04, 0x31
        /*0936*/ 	.short	(.L_722 - .L_721)


	//   ....[0]....
.L_721:
        /*0938*/ 	.word	0x00019b70


	//   ....[1]....
        /*093c*/ 	.word	0x00019bf0


	//----- nvinfo : EIATTR_COOP_GROUP_MASK_REGIDS
	.align		4
.L_722:
        /*0940*/ 	.byte	0x04, 0x29
        /*0942*/ 	.short	(.L_724 - .L_723)


	//   ....[0]....
.L_723:
        /*0944*/ 	.word	0xffffffff


	//   ....[1]....
        /*0948*/ 	.word	0xffffffff


	//   ....[2]....
        /*094c*/ 	.word	0xffffffff


	//   ....[3]....
        /*0950*/ 	.word	0xffffffff


	//   ....[4]....
        /*0954*/ 	.word	0xffffffff


	//   ....[5]....
        /*0958*/ 	.word	0xffffffff


	//   ....[6]....
        /*095c*/ 	.word	0xffffffff


	//   ....[7]....
        /*0960*/ 	.word	0xffffffff


	//   ....[8]....
        /*0964*/ 	.word	0xffffffff


	//   ....[9]....
        /*0968*/ 	.word	0xffffffff


	//   ....[10]....
        /*096c*/ 	.word	0xffffffff


	//   ....[11]....
        /*0970*/ 	.word	0xffffffff


	//   ....[12]....
        /*0974*/ 	.word	0xffffffff


	//   ....[13]....
        /*0978*/ 	.word	0xffffffff


	//   ....[14]....
        /*097c*/ 	.word	0xffffffff


	//   ....[15]....
        /*0980*/ 	.word	0xffffffff


	//   ....[16]....
        /*0984*/ 	.word	0xffffffff


	//   ....[17]....
        /*0988*/ 	.word	0xffffffff


	//   ....[18]....
        /*098c*/ 	.word	0xffffffff


	//   ....[19]....
        /*0990*/ 	.word	0xffffffff


	//   ....[20]....
        /*0994*/ 	.word	0xffffffff


	//   ....[21]....
        /*0998*/ 	.word	0xffffffff


	//   ....[22]....
        /*099c*/ 	.word	0xffffffff


	//   ....[23]....
        /*09a0*/ 	.word	0xffffffff


	//   ....[24]....
        /*09a4*/ 	.word	0xffffffff


	//   ....[25]....
        /*09a8*/ 	.word	0xffffffff


	//   ....[26]....
        /*09ac*/ 	.word	0xffffffff


	//   ....[27]....
        /*09b0*/ 	.word	0xffffffff


	//   ....[28]....
        /*09b4*/ 	.word	0xffffffff


	//   ....[29]....
        /*09b8*/ 	.word	0xffffffff


	//   ....[30]....
        /*09bc*/ 	.word	0xffffffff


	//   ....[31]....
        /*09c0*/ 	.word	0xffffffff


	//   ....[32]....
        /*09c4*/ 	.word	0xffffffff


	//   ....[33]....
        /*09c8*/ 	.word	0xffffffff


	//   ....[34]....
        /*09cc*/ 	.word	0xffffffff


	//   ....[35]....
        /*09d0*/ 	.word	0xffffffff


	//   ....[36]....
        /*09d4*/ 	.word	0xffffffff


	//   ....[37]....
        /*09d8*/ 	.word	0xffffffff


	//   ....[38]....
        /*09dc*/ 	.word	0xffffffff


	//   ....[39]....
        /*09e0*/ 	.word	0xffffffff


	//   ....[40]....
        /*09e4*/ 	.word	0xffffffff


	//   ....[41]....
        /*09e8*/ 	.word	0xffffffff


	//   ....[42]....
        /*09ec*/ 	.word	0xffffffff


	//   ....[43]....
        /*09f0*/ 	.word	0xffffffff


	//   ....[44]....
        /*09f4*/ 	.word	0xffffffff


	//   ....[45]....
        /*09f8*/ 	.word	0xffffffff


	//   ....[46]....
        /*09fc*/ 	.word	0xffffffff


	//   ....[47]....
        /*0a00*/ 	.word	0xffffffff


	//   ....[48]....
        /*0a04*/ 	.word	0xffffffff


	//   ....[49]....
        /*0a08*/ 	.word	0xffffffff


	//   ....[50]....
        /*0a0c*/ 	.word	0xffffffff


	//   ....[51]....
        /*0a10*/ 	.word	0xffffffff


	//   ....[52]....
        /*0a14*/ 	.word	0xffffffff


	//   ....[53]....
        /*0a18*/ 	.word	0xffffffff


	//   ....[54]....
        /*0a1c*/ 	.word	0xffffffff


	//   ....[55]....
        /*0a20*/ 	.word	0xffffffff


	//   ....[56]....
        /*0a24*/ 	.word	0xffffffff


	//   ....[57]....
        /*0a28*/ 	.word	0xffffffff


	//   ....[58]....
        /*0a2c*/ 	.word	0xffffffff


	//   ....[59]....
        /*0a30*/ 	.word	0xffffffff


	//   ....[60]....
        /*0a34*/ 	.word	0xffffffff


	//   ....[61]....
        /*0a38*/ 	.word	0xffffffff


	//   ....[62]....
        /*0a3c*/ 	.word	0xffffffff


	//   ....[63]....
        /*0a40*/ 	.word	0xffffffff


	//   ....[64]....
        /*0a44*/ 	.word	0xffffffff


	//   ....[65]....
        /*0a48*/ 	.word	0xffffffff


	//   ....[66]....
        /*0a4c*/ 	.word	0xffffffff


	//   ....[67]....
        /*0a50*/ 	.word	0xffffffff


	//   ....[68]....
        /*0a54*/ 	.word	0xffffffff


	//   ....[69]....
        /*0a58*/ 	.word	0xffffffff


	//   ....[70]....
        /*0a5c*/ 	.word	0xffffffff


	//   ....[71]....
        /*0a60*/ 	.word	0xffffffff


	//   ....[72]....
        /*0a64*/ 	.word	0xffffffff


	//   ....[73]....
        /*0a68*/ 	.word	0xffffffff


	//   ....[74]....
        /*0a6c*/ 	.word	0xffffffff


	//   ....[75]....
        /*0a70*/ 	.word	0xffffffff


	//   ....[76]....
        /*0a74*/ 	.word	0xffffffff


	//   ....[77]....
        /*0a78*/ 	.word	0xffffffff


	//   ....[78]....
        /*0a7c*/ 	.word	0xffffffff


	//   ....[79]....
        /*0a80*/ 	.word	0xffffffff


	//   ....[80]....
        /*0a84*/ 	.word	0xffffffff


	//   ....[81]....
        /*0a88*/ 	.word	0xffffffff


	//   ....[82]....
        /*0a8c*/ 	.word	0xffffffff


	//   ....[83]....
        /*0a90*/ 	.word	0xffffffff


	//   ....[84]....
        /*0a94*/ 	.word	0xffffffff


	//   ....[85]....
        /*0a98*/ 	.word	0xffffffff


	//   ....[86]....
        /*0a9c*/ 	.word	0xffffffff


	//   ....[87]....
        /*0aa0*/ 	.word	0xffffffff


	//   ....[88]....
        /*0aa4*/ 	.word	0xffffffff


	//   ....[89]....
        /*0aa8*/ 	.word	0xffffffff


	//   ....[90]....
        /*0aac*/ 	.word	0xffffffff


	//   ....[91]....
        /*0ab0*/ 	.word	0xffffffff


	//   ....[92]....
        /*0ab4*/ 	.word	0xffffffff


	//   ....[93]....
        /*0ab8*/ 	.word	0xffffffff


	//   ....[94]....
        /*0abc*/ 	.word	0xffffffff


	//   ....[95]....
        /*0ac0*/ 	.word	0xffffffff


	//   ....[96]....
        /*0ac4*/ 	.word	0xffffffff


	//   ....[97]....
        /*0ac8*/ 	.word	0xffffffff


	//   ....[98]....
        /*0acc*/ 	.word	0xffffffff


	//   ....[99]....
        /*0ad0*/ 	.word	0xffffffff


	//   ....[100]....
        /*0ad4*/ 	.word	0xffffffff


	//   ....[101]....
        /*0ad8*/ 	.word	0xffffffff


	//   ....[102]....
        /*0adc*/ 	.word	0xffffffff


	//   ....[103]....
        /*0ae0*/ 	.word	0xffffffff


	//   ....[104]....
        /*0ae4*/ 	.word	0xffffffff


	//   ....[105]....
        /*0ae8*/ 	.word	0xffffffff


	//   ....[106]....
        /*0aec*/ 	.word	0xffffffff


	//   ....[107]....
        /*0af0*/ 	.word	0xffffffff


	//   ....[108]....
        /*0af4*/ 	.word	0xffffffff


	//   ....[109]....
        /*0af8*/ 	.word	0xffffffff


	//   ....[110]....
        /*0afc*/ 	.word	0xffffffff


	//   ....[111]....
        /*0b00*/ 	.word	0xffffffff


	//   ....[112]....
        /*0b04*/ 	.word	0xffffffff


	//   ....[113]....
        /*0b08*/ 	.word	0xffffffff


	//   ....[114]....
        /*0b0c*/ 	.word	0xffffffff


	//   ....[115]....
        /*0b10*/ 	.word	0xffffffff


	//   ....[116]....
        /*0b14*/ 	.word	0xffffffff


	//   ....[117]....
        /*0b18*/ 	.word	0xffffffff


	//   ....[118]....
        /*0b1c*/ 	.word	0xffffffff


	//   ....[119]....
        /*0b20*/ 	.word	0xffffffff


	//   ....[120]....
        /*0b24*/ 	.word	0xffffffff


	//   ....[121]....
        /*0b28*/ 	.word	0xffffffff


	//   ....[122]....
        /*0b2c*/ 	.word	0xffffffff


	//   ....[123]....
        /*0b30*/ 	.word	0xffffffff


	//   ....[124]....
        /*0b34*/ 	.word	0xffffffff


	//   ....[125]....
        /*0b38*/ 	.word	0xffffffff


	//   ....[126]....
        /*0b3c*/ 	.word	0xffffffff


	//   ....[127]....
        /*0b40*/ 	.word	0xffffffff


	//   ....[128]....
        /*0b44*/ 	.word	0xffffffff


	//   ....[129]....
        /*0b48*/ 	.word	0xffffffff


	//   ....[130]....
        /*0b4c*/ 	.word	0xffffffff


	//   ....[131]....
        /*0b50*/ 	.word	0xffffffff


	//   ....[132]....
        /*0b54*/ 	.word	0xffffffff


	//   ....[133]....
        /*0b58*/ 	.word	0xffffffff


	//   ....[134]....
        /*0b5c*/ 	.word	0xffffffff


	//   ....[135]....
        /*0b60*/ 	.word	0xffffffff


	//   ....[136]....
        /*0b64*/ 	.word	0xffffffff


	//   ....[137]....
        /*0b68*/ 	.word	0xffffffff


	//   ....[138]....
        /*0b6c*/ 	.word	0xffffffff


	//   ....[139]....
        /*0b70*/ 	.word	0xffffffff


	//   ....[140]....
        /*0b74*/ 	.word	0xffffffff


	//   ....[141]....
        /*0b78*/ 	.word	0xffffffff


	//   ....[142]....
        /*0b7c*/ 	.word	0xffffffff


	//   ....[143]....
        /*0b80*/ 	.word	0xffffffff


	//   ....[144]....
        /*0b84*/ 	.word	0xffffffff


	//   ....[145]....
        /*0b88*/ 	.word	0xffffffff


	//   ....[146]....
        /*0b8c*/ 	.word	0xffffffff


	//   ....[147]....
        /*0b90*/ 	.word	0xffffffff


	//   ....[148]....
        /*0b94*/ 	.word	0xffffffff


	//   ....[149]....
        /*0b98*/ 	.word	0xffffffff


	//   ....[150]....
        /*0b9c*/ 	.word	0xffffffff


	//   ....[151]....
        /*0ba0*/ 	.word	0xffffffff


	//   ....[152]....
        /*0ba4*/ 	.word	0xffffffff


	//   ....[153]....
        /*0ba8*/ 	.word	0xffffffff


	//   ....[154]....
        /*0bac*/ 	.word	0xffffffff


	//   ....[155]....
        /*0bb0*/ 	.word	0xffffffff


	//   ....[156]....
        /*0bb4*/ 	.word	0xffffffff


	//   ....[157]....
        /*0bb8*/ 	.word	0xffffffff


	//   ....[158]....
        /*0bbc*/ 	.word	0xffffffff


	//   ....[159]....
        /*0bc0*/ 	.word	0xffffffff


	//   ....[160]....
        /*0bc4*/ 	.word	0xffffffff


	//   ....[161]....
        /*0bc8*/ 	.word	0xffffffff


	//   ....[162]....
        /*0bcc*/ 	.word	0xffffffff


	//   ....[163]....
        /*0bd0*/ 	.word	0xffffffff


	//   ....[164]....
        /*0bd4*/ 	.word	0xffffffff


	//   ....[165]....
        /*0bd8*/ 	.word	0xffffffff


	//   ....[166]....
        /*0bdc*/ 	.word	0xffffffff


	//   ....[167]....
        /*0be0*/ 	.word	0xffffffff


	//   ....[168]....
        /*0be4*/ 	.word	0xffffffff


	//   ....[169]....
        /*0be8*/ 	.word	0xffffffff


	//   ....[170]....
        /*0bec*/ 	.word	0xffffffff


	//   ....[171]....
        /*0bf0*/ 	.word	0xffffffff


	//   ....[172]....
        /*0bf4*/ 	.word	0xffffffff


	//   ....[173]....
        /*0bf8*/ 	.word	0xffffffff


	//   ....[174]....
        /*0bfc*/ 	.word	0xffffffff


	//   ....[175]....
        /*0c00*/ 	.word	0xffffffff


	//   ....[176]....
        /*0c04*/ 	.word	0xffffffff


	//   ....[177]....
        /*0c08*/ 	.word	0xffffffff


	//   ....[178]....
        /*0c0c*/ 	.word	0xffffffff


	//   ....[179]....
        /*0c10*/ 	.word	0xffffffff


	//   ....[180]....
        /*0c14*/ 	.word	0xffffffff


	//   ....[181]....
        /*0c18*/ 	.word	0xffffffff


	//   ....[182]....
        /*0c1c*/ 	.word	0xffffffff


	//   ....[183]....
        /*0c20*/ 	.word	0xffffffff


	//   ....[184]....
        /*0c24*/ 	.word	0xffffffff


	//   ....[185]....
        /*0c28*/ 	.word	0xffffffff


	//   ....[186]....
        /*0c2c*/ 	.word	0xffffffff


	//   ....[187]....
        /*0c30*/ 	.word	0xffffffff


	//   ....[188]....
        /*0c34*/ 	.word	0xffffffff


	//   ....[189]....
        /*0c38*/ 	.word	0xffffffff


	//   ....[190]....
        /*0c3c*/ 	.word	0xffffffff


	//   ....[191]....
        /*0c40*/ 	.word	0xffffffff


	//   ....[192]....
        /*0c44*/ 	.word	0xffffffff


	//   ....[193]....
        /*0c48*/ 	.word	0xffffffff


	//   ....[194]....
        /*0c4c*/ 	.word	0xffffffff


	//   ....[195]....
        /*0c50*/ 	.word	0xffffffff


	//   ....[196]....
        /*0c54*/ 	.word	0xffffffff


	//   ....[197]....
        /*0c58*/ 	.word	0xffffffff


	//   ....[198]....
        /*0c5c*/ 	.word	0xffffffff


	//   ....[199]....
        /*0c60*/ 	.word	0xffffffff


	//   ....[200]....
        /*0c64*/ 	.word	0xffffffff


	//   ....[201]....
        /*0c68*/ 	.word	0xffffffff


	//   ....[202]....
        /*0c6c*/ 	.word	0xffffffff


	//   ....[203]....
        /*0c70*/ 	.word	0xffffffff


	//   ....[204]....
        /*0c74*/ 	.word	0xffffffff


	//   ....[205]....
        /*0c78*/ 	.word	0xffffffff


	//   ....[206]....
        /*0c7c*/ 	.word	0xffffffff


	//   ....[207]....
        /*0c80*/ 	.word	0xffffffff


	//   ....[208]....
        /*0c84*/ 	.word	0xffffffff


	//   ....[209]....
        /*0c88*/ 	.word	0xffffffff


	//   ....[210]....
        /*0c8c*/ 	.word	0xffffffff


	//   ....[211]....
        /*0c90*/ 	.word	0xffffffff


	//   ....[212]....
        /*0c94*/ 	.word	0xffffffff


	//   ....[213]....
        /*0c98*/ 	.word	0xffffffff


	//   ....[214]....
        /*0c9c*/ 	.word	0xffffffff


	//   ....[215]....
        /*0ca0*/ 	.word	0xffffffff


	//   ....[216]....
        /*0ca4*/ 	.word	0xffffffff


	//----- nvinfo : EIATTR_COOP_GROUP_INSTR_OFFSETS
	.align		4
.L_724:
        /*0ca8*/ 	.byte	0x04, 0x28
        /*0caa*/ 	.short	(.L_726 - .L_725)


	//   ....[0]....
.L_725:
        /*0cac*/ 	.word	0x00000060


	//   ....[1]....
        /*0cb0*/ 	.word	0x00000260


	//   ....[2]....
        /*0cb4*/ 	.word	0x00000290


	//   ....[3]....
        /*0cb8*/ 	.word	0x000002c0


	//   ....[4]....
        /*0cbc*/ 	.word	0x000002f0


	//   ....[5]....
        /*0cc0*/ 	.word	0x00000320


	//   ....[6]....
        /*0cc4*/ 	.word	0x00000350


	//   ....[7]....
        /*0cc8*/ 	.word	0x000004c0


	//   ....[8]....
        /*0ccc*/ 	.word	0x00000500


	//   ....[9]....
        /*0cd0*/ 	.word	0x00000530


	//   ....[10]....
        /*0cd4*/ 	.word	0x00000560


	//   ....[11]....
        /*0cd8*/ 	.word	0x00000590


	//   ....[12]....
        /*0cdc*/ 	.word	0x000005c0


	//   ....[13]....
        /*0ce0*/ 	.word	0x00000650


	//   ....[14]....
        /*0ce4*/ 	.word	0x00000690


	//   ....[15]....
        /*0ce8*/ 	.word	0x000006b0


	//   ....[16]....
        /*0cec*/ 	.word	0x00000710


	//   ....[17]....
        /*0cf0*/ 	.word	0x0000aab0


	//   ....[18]....
        /*0cf4*/ 	.word	0x0000aad0


	//   ....[19]....
        /*0cf8*/ 	.word	0x0000ac60


	//   ....[20]....
        /*0cfc*/ 	.word	0x0000ac70


	//   ....[21]....
        /*0d00*/ 	.word	0x0000ae00


	//   ....[22]....
        /*0d04*/ 	.word	0x0000ae20


	//   ....[23]....
        /*0d08*/ 	.word	0x0000afb0


	//   ....[24]....
        /*0d0c*/ 	.word	0x0000afc0


	//   ....[25]....
        /*0d10*/ 	.word	0x0000ccb0


	//   ....[26]....
        /*0d14*/ 	.word	0x0000ced0


	//   ....[27]....
        /*0d18*/ 	.word	0x0000d790


	//   ....[28]....
        /*0d1c*/ 	.word	0x0000d7c0


	//   ....[29]....
        /*0d20*/ 	.word	0x0000d900


	//   ....[30]....
        /*0d24*/ 	.word	0x0000d950


	//   ....[31]....
        /*0d28*/ 	.word	0x00010260


	//   ....[32]....
        /*0d2c*/ 	.word	0x000107f0


	//   ....[33]....
        /*0d30*/ 	.word	0x00010a90


	//   ....[34]....
        /*0d34*/ 	.word	0x00010ab0


	//   ....[35]....
        /*0d38*/ 	.word	0x00011430


	//   ....[36]....
        /*0d3c*/ 	.word	0x00011450


	//   ....[37]....
        /*0d40*/ 	.word	0x00013f10


	//   ....[38]....
        /*0d44*/ 	.word	0x00013f30


	//   ....[39]....
        /*0d48*/ 	.word	0x00014450


	//   ....[40]....
        /*0d4c*/ 	.word	0x00014550


	//   ....[41]....
        /*0d50*/ 	.word	0x00016d70


	//   ....[42]....
        /*0d54*/ 	.word	0x00017300


	//   ....[43]....
        /*0d58*/ 	.word	0x000175a0


	//   ....[44]....
        /*0d5c*/ 	.word	0x000175c0


	//   ....[45]....
        /*0d60*/ 	.word	0x00017e60


	//   ....[46]....
        /*0d64*/ 	.word	0x00017f00


	//   ....[47]....
        /*0d68*/ 	.word	0x00019150


	//   ....[48]....
        /*0d6c*/ 	.word	0x00019180


	//   ....[49]....
        /*0d70*/ 	.word	0x000191a0


	//   ....[50]....
        /*0d74*/ 	.word	0x000191b0


	//   ....[51]....
        /*0d78*/ 	.word	0x0001aa00


	//   ....[52]....
        /*0d7c*/ 	.word	0x0001aa20


	//   ....[53]....
        /*0d80*/ 	.word	0x0001aa40


	//   ....[54]....
        /*0d84*/ 	.word	0x0001aa50


	//   ....[55]....
        /*0d88*/ 	.word	0x0001ae40


	//   ....[56]....
        /*0d8c*/ 	.word	0x0001ae60


	//   ....[57]....
        /*0d90*/ 	.word	0x0001b000


	//   ....[58]....
        /*0d94*/ 	.word	0x0001b010


	//   ....[59]....
        /*0d98*/ 	.word	0x0001b1b0


	//   ....[60]....
        /*0d9c*/ 	.word	0x0001b1d0


	//   ....[61]....
        /*0da0*/ 	.word	0x0001b370


	//   ....[62]....
        /*0da4*/ 	.word	0x0001b380


	//   ....[63]....
        /*0da8*/ 	.word	0x0001b710


	//   ....[64]....
        /*0dac*/ 	.word	0x0001b730


	//   ....[65]....
        /*0db0*/ 	.word	0x0001c420


	//   ....[66]....
        /*0db4*/ 	.word	0x0001c430


	//   ....[67]....
        /*0db8*/ 	.word	0x0001d8f0


	//   ....[68]....
        /*0dbc*/ 	.word	0x0001d910


	//   ....[69]....
        /*0dc0*/ 	.word	0x0001dab0


	//   ....[70]....
        /*0dc4*/ 	.word	0x0001dac0


	//   ....[71]....
        /*0dc8*/ 	.word	0x0001dc60


	//   ....[72]....
        /*0dcc*/ 	.word	0x0001dc80


	//   ....[73]....
        /*0dd0*/ 	.word	0x0001de20


	//   ....[74]....
        /*0dd4*/ 	.word	0x0001de30


	//   ....[75]....
        /*0dd8*/ 	.word	0x0001e0a0


	//   ....[76]....
        /*0ddc*/ 	.word	0x0001e0c0


	//   ....[77]....
        /*0de0*/ 	.word	0x0001e1e0


	//   ....[78]....
        /*0de4*/ 	.word	0x0001e220


	//   ....[79]....
        /*0de8*/ 	.word	0x0001e250


	//   ....[80]....
        /*0dec*/ 	.word	0x0001e280


	//   ....[81]....
        /*0df0*/ 	.word	0x0001e2b0


	//   ....[82]....
        /*0df4*/ 	.word	0x0001e2e0


	//   ....[83]....
        /*0df8*/ 	.word	0x0001e440


	//   ....[84]....
        /*0dfc*/ 	.word	0x0001e480


	//   ....[85]....
        /*0e00*/ 	.word	0x0001e4b0


	//   ....[86]....
        /*0e04*/ 	.word	0x0001e4e0


	//   ....[87]....
        /*0e08*/ 	.word	0x0001e510


	//   ....[88]....
        /*0e0c*/ 	.word	0x0001e540


	//   ....[89]....
        /*0e10*/ 	.word	0x0001e5d0


	//   ....[90]....
        /*0e14*/ 	.word	0x0001e610


	//   ....[91]....
        /*0e18*/ 	.word	0x0001e620


	//   ....[92]....
        /*0e1c*/ 	.word	0x0001e680


	//   ....[93]....
        /*0e20*/ 	.word	0x0001f090


	//   ....[94]....
        /*0e24*/ 	.word	0x0001f0f0


	//   ....[95]....
        /*0e28*/ 	.word	0x0001f140


	//   ....[96]....
        /*0e2c*/ 	.word	0x0001f190


	//   ....[97]....
        /*0e30*/ 	.word	0x0001f1e0


	//   ....[98]....
        /*0e34*/ 	.word	0x0001f260


	//   ....[99]....
        /*0e38*/ 	.word	0x0001f2b0


	//   ....[100]....
        /*0e3c*/ 	.word	0x0001f320


	//   ....[101]....
        /*0e40*/ 	.word	0x0001f390


	//   ....[102]....
        /*0e44*/ 	.word	0x0001f400


	//   ....[103]....
        /*0e48*/ 	.word	0x0001f480


	//   ....[104]....
        /*0e4c*/ 	.word	0x0001f500


	//   ....[105]....
        /*0e50*/ 	.word	0x0001f580


	//   ....[106]....
        /*0e54*/ 	.word	0x0001f5f0


	//   ....[107]....
        /*0e58*/ 	.word	0x0001f670


	//   ....[108]....
        /*0e5c*/ 	.word	0x0001f6f0


	//   ....[109]....
        /*0e60*/ 	.word	0x0001f770


	//   ....[110]....
        /*0e64*/ 	.word	0x0001f7e0


	//   ....[111]....
        /*0e68*/ 	.word	0x0001f840


	//   ....[112]....
        /*0e6c*/ 	.word	0x0001f8a0


	//   ....[113]....
        /*0e70*/ 	.word	0x0001f8f0


	//   ....[114]....
        /*0e74*/ 	.word	0x0001f940


	//   ....[115]....
        /*0e78*/ 	.word	0x0001f9c0


	//   ....[116]....
        /*0e7c*/ 	.word	0x0001fa40


	//   ....[117]....
        /*0e80*/ 	.word	0x0001fac0


	//   ....[118]....
        /*0e84*/ 	.word	0x0001fb30


	//   ....[119]....
        /*0e88*/ 	.word	0x0001fbb0


	//   ....[120]....
        /*0e8c*/ 	.word	0x0001fc30


	//   ....[121]....
        /*0e90*/ 	.word	0x0001fcb0


	//   ....[122]....
        /*0e94*/ 	.word	0x0001fd20


	//   ....[123]....
        /*0e98*/ 	.word	0x0001fda0


	//   ....[124]....
        /*0e9c*/ 	.word	0x0001fe20


	//   ....[125]....
        /*0ea0*/ 	.word	0x0001fea0


	//   ....[126]....
        /*0ea4*/ 	.word	0x0001ff10


	//   ....[127]....
        /*0ea8*/ 	.word	0x0001ff90


	//   ....[128]....
        /*0eac*/ 	.word	0x00020010


	//   ....[129]....
        /*0eb0*/ 	.word	0x00020090


	//   ....[130]....
        /*0eb4*/ 	.word	0x00020100


	//   ....[131]....
        /*0eb8*/ 	.word	0x00020180


	//   ....[132]....
        /*0ebc*/ 	.word	0x00020200


	//   ....[133]....
        /*0ec0*/ 	.word	0x00020280


	//   ....[134]....
        /*0ec4*/ 	.word	0x000202f0


	//   ....[135]....
        /*0ec8*/ 	.word	0x00020370


	//   ....[136]....
        /*0ecc*/ 	.word	0x000203f0


	//   ....[137]....
        /*0ed0*/ 	.word	0x00020440


	//   ....[138]....
        /*0ed4*/ 	.word	0x00020480


	//   ....[139]....
        /*0ed8*/ 	.word	0x000204d0


	//   ....[140]....
        /*0edc*/ 	.word	0x00020520


	//   ....[141]....
        /*0ee0*/ 	.word	0x00020570


	//   ....[142]....
        /*0ee4*/ 	.word	0x000205f0


	//   ....[143]....
        /*0ee8*/ 	.word	0x00020640


	//   ....[144]....
        /*0eec*/ 	.word	0x00020690


	//   ....[145]....
        /*0ef0*/ 	.word	0x000206e0


	//   ....[146]....
        /*0ef4*/ 	.word	0x00020730


	//   ....[147]....
        /*0ef8*/ 	.word	0x00020780


	//   ....[148]....
        /*0efc*/ 	.word	0x00020800


	//   ....[149]....
        /*0f00*/ 	.word	0x00020850


	//   ....[150]....
        /*0f04*/ 	.word	0x000208d0


	//   ....[151]....
        /*0f08*/ 	.word	0x00020940


	//   ....[152]....
        /*0f0c*/ 	.word	0x000209c0


	//   ....[153]....
        /*0f10*/ 	.word	0x00020df0


	//   ....[154]....
        /*0f14*/ 	.word	0x00020e10


	//   ....[155]....
        /*0f18*/ 	.word	0x00020e30


	//   ....[156]....
        /*0f1c*/ 	.word	0x00020e40


	//   ....[157]....
        /*0f20*/ 	.word	0x00021390


	//   ....[158]....
        /*0f24*/ 	.word	0x000213a0


	//   ....[159]....
        /*0f28*/ 	.word	0x000213b0


	//   ....[160]....
        /*0f2c*/ 	.word	0x000213c0


	//   ....[161]....
        /*0f30*/ 	.word	0x000218b0


	//   ....[162]....
        /*0f34*/ 	.word	0x000218d0


	//   ....[163]....
        /*0f38*/ 	.word	0x000218f0


	//   ....[164]....
        /*0f3c*/ 	.word	0x00021900


	//   ....[165]....
        /*0f40*/ 	.word	0x00021e80


	//   ....[166]....
        /*0f44*/ 	.word	0x00021ea0


	//   ....[167]....
        /*0f48*/ 	.word	0x00021eb0


	//   ....[168]....
        /*0f4c*/ 	.word	0x00021ec0


	//   ....[169]....
        /*0f50*/ 	.word	0x00025aa0


	//   ....[170]....
        /*0f54*/ 	.word	0x00025ac0


	//   ....[171]....
        /*0f58*/ 	.word	0x00025ae0


	//   ....[172]....
        /*0f5c*/ 	.word	0x00025af0


	//   ....[173]....
        /*0f60*/ 	.word	0x00025f40


	//   ....[174]....
        /*0f64*/ 	.word	0x00025f50


	//   ....[175]....
        /*0f68*/ 	.word	0x00025f60


	//   ....[176]....
        /*0f6c*/ 	.word	0x00025f70


	//   ....[177]....
        /*0f70*/ 	.word	0x00026340


	//   ....[178]....
        /*0f74*/ 	.word	0x00026360


	//   ....[179]....
        /*0f78*/ 	.word	0x00026380


	//   ....[180]....
        /*0f7c*/ 	.word	0x00026390


	//   ....[181]....
        /*0f80*/ 	.word	0x000267f0


	//   ....[182]....
        /*0f84*/ 	.word	0x00026810


	//   ....[183]....
        /*0f88*/ 	.word	0x00026830


	//   ....[184]....
        /*0f8c*/ 	.word	0x00026840


	//   ....[185]....
        /*0f90*/ 	.word	0x0002a9f0


	//   ....[186]....
        /*0f94*/ 	.word	0x0002aa70


	//   ....[187]....
        /*0f98*/ 	.word	0x0002aaf0


	//   ....[188]....
        /*0f9c*/ 	.word	0x0002ab60


	//   ....[189]....
        /*0fa0*/ 	.word	0x0002abe0


	//   ....[190]....
        /*0fa4*/ 	.word	0x0002ac50


	//   ....[191]....
        /*0fa8*/ 	.word	0x0002acd0


	//   ....[192]....
        /*0fac*/ 	.word	0x0002ad40


	//   ....[193]....
        /*0fb0*/ 	.word	0x0002adc0


	//   ....[194]....
        /*0fb4*/ 	.word	0x0002ae40


	//   ....[195]....
        /*0fb8*/ 	.word	0x0002aec0


	//   ....[196]....
        /*0fbc*/ 	.word	0x0002af30


	//   ....[197]....
        /*0fc0*/ 	.word	0x0002afb0


	//   ....[198]....
        /*0fc4*/ 	.word	0x0002b030


	//   ....[199]....
        /*0fc8*/ 	.word	0x0002b0a0


	//   ....[200]....
        /*0fcc*/ 	.word	0x0002b110


	//   ....[201]....
        /*0fd0*/ 	.word	0x0002b190


	//   ....[202]....
        /*0fd4*/ 	.word	0x0002b210


	//   ....[203]....
        /*0fd8*/ 	.word	0x0002b290


	//   ....[204]....
        /*0fdc*/ 	.word	0x0002b300


	//   ....[205]....
        /*0fe0*/ 	.word	0x0002b380


	//   ....[206]....
        /*0fe4*/ 	.word	0x0002b3f0


	//   ....[207]....
        /*0fe8*/ 	.word	0x0002b460


	//   ....[208]....
        /*0fec*/ 	.word	0x0002b4d0


	//   ....[209]....
        /*0ff0*/ 	.word	0x0002b550


	//   ....[210]....
        /*0ff4*/ 	.word	0x0002b5d0


	//   ....[211]....
        /*0ff8*/ 	.word	0x0002b650


	//   ....[212]....
        /*0ffc*/ 	.word	0x0002b6c0


	//   ....[213]....
        /*1000*/ 	.word	0x0002b740


	//   ....[214]....
        /*1004*/ 	.word	0x0002b7c0


	//   ....[215]....
        /*1008*/ 	.word	0x0002b840


	//   ....[216]....
        /*100c*/ 	.word	0x0002b8b0


	//----- nvinfo : EIATTR_EXIT_INSTR_OFFSETS
	.align		4
.L_726:
        /*1010*/ 	.byte	0x04, 0x1c
        /*1012*/ 	.short	(.L_728 - .L_727)


	//   ....[0]....
.L_727:
        /*1014*/ 	.word	0x00001100


	//   ....[1]....
        /*1018*/ 	.word	0x0001f050


	//----- nvinfo : EIATTR_MAX_THREADS
	.align		4
.L_728:
        /*101c*/ 	.byte	0x04, 0x05
        /*101e*/ 	.short	(.L_730 - .L_729)
.L_729:
        /*1020*/ 	.word	0x00000100
        /*1024*/ 	.word	0x00000001
        /*1028*/ 	.word	0x00000001


	//----- nvinfo : EIATTR_CRS_STACK_SIZE
	.align		4
.L_730:
        /*102c*/ 	.byte	0x04, 0x1e
        /*102e*/ 	.short	(.L_732 - .L_731)
.L_731:
        /*1030*/ 	.word	0x00000000
.L_732:


//--------------------- .nv.info._ZN7cutlass13device_kernelIN5flash19enable_sm80_to_sm89INS1_16FlashAttnFwdSm80INS1_25CollectiveMainloopFwdSm80ILi8ELi1ELb0EN4cute5tupleIJNS5_1CILi128EEENS7_ILi96EEENS7_ILi256EEEEEELi256ENS_10bfloat16_tEfNS_4arch4Sm80ELb1ELb0ELb1ELb0ELb0ELb0ELb1ELb1EEENS1_21CollectiveEpilogueFwdINS6_IJS8_SA_S9_EEENS6_IJNS7_ILi1EEESI_SI_EEESC_SE_Li256ELb0ELb1ELb1ELb0EEENS1_30DynamicPersistentTileSchedulerILi256ELi256ELb1ELb1ELb0EEEEEEEEEvNT_6ParamsE --------------------------
	.section	.nv.info._ZN7cutlass13device_kernelIN5flash19enable_sm80_to_sm89INS1_16FlashAttnFwdSm80INS1_25CollectiveMainloopFwdSm80ILi8ELi1ELb0EN4cute5tupleIJNS5_1CILi128EEENS7_ILi96EEENS7_ILi256EEEEEELi256ENS_10bfloat16_tEfNS_4arch4Sm80ELb1ELb0ELb1ELb0ELb0ELb0ELb1ELb1EEENS1_21CollectiveEpilogueFwdINS6_IJS8_SA_S9_EEENS6_IJNS7_ILi1EEESI_SI_EEESC_SE_Li256ELb0ELb1ELb1ELb0EEENS1_30DynamicPersistentTileSchedulerILi256ELi256ELb1ELb1ELb0EEEEEEEEEvNT_6ParamsE,"",@"SHT_CUDA_INFO"
	.sectionflags	@""
	.align	4


	//----- nvinfo : EIATTR_CUDA_API_VERSION
	.align		4
        /*0000*/ 	.byte	0x04, 0x37
        /*0002*/ 	.short	(.L_734 - .L_733)
.L_733:
        /*0004*/ 	.word	0x00000082


	//----- nvinfo : EIATTR_SW2861232_WAR
	.align		4
.L_734:
        /*0008*/ 	.byte	0x01, 0x35
	.zero		2


	//----- nvinfo : EIATTR_PARAM_CBANK
	.align		4
        /*000c*/ 	.byte	0x04, 0x0a
        /*000e*/ 	.short	(.L_736 - .L_735)
	.align		4
.L_735:
        /*0010*/ 	.word	index@(.nv.constant0._ZN7cutlass13device_kernelIN5flash19enable_sm80_to_sm89INS1_16FlashAttnFwdSm80INS1_25CollectiveMainloopFwdSm80ILi8ELi1ELb0EN4cute5tupleIJNS5_1CILi128EEENS7_ILi96EEENS7_ILi256EEEEEELi256ENS_10bfloat16_tEfNS_4arch4Sm80ELb1ELb0ELb1ELb0ELb0ELb0ELb1ELb1EEENS1_21CollectiveEpilogueFwdINS6_IJS8_SA_S9_EEENS6_IJNS7_ILi1EEESI_SI_EEESC_SE_Li256ELb0ELb1ELb1ELb0EEENS1_30DynamicPersistentTileSchedulerILi256ELi256ELb1ELb1ELb0EEEEEEEEEvNT_6ParamsE)
        /*0014*/ 	.short	0x0160
        /*0016*/ 	.short	0x0428


	//----- nvinfo : EIATTR_CBANK_PARAM_SIZE
	.align		4
.L_736:
        /*0018*/ 	.byte	0x03, 0x19
        /*001a*/ 	.short	0x0428


	//----- nvinfo : EIATTR_KPARAM_INFO
	.align		4
        /*001c*/ 	.byte	0x04, 0x17
        /*001e*/ 	.short	(.L_738 - .L_737)
.L_737:
        /*0020*/ 	.word	0x00000000
        /*0024*/ 	.short	0x0000
        /*0026*/ 	.short	0x0000
        /*0028*/ 	.byte	0x00, 0xf0, 0xa1, 0x10


	//----- nvinfo : EIATTR_MAXREG_COUNT
	.align		4
.L_738:
        /*002c*/ 	.byte	0x03, 0x1b
        /*002e*/ 	.short	0x00ff


	//----- nvinfo : EIATTR_NUM_BARRIERS
	.align		4
        /*0030*/ 	.byte	0x02, 0x4c
        /*0032*/ 	.byte	0x06
	.zero		1


	//----- nvinfo : EIATTR_ANNOTATIONS
	.align		4
        /*0034*/ 	.byte	0x04, 0x55
        /*0036*/ 	.short	(.L_740 - .L_739)


	//   ....[0]....
.L_739:
        /* <DEDUP_REMOVED lines=72> */


	//----- nvinfo : EIATTR_MERCURY_ISA_VERSION
	.align		4
.L_740:
        /*04a0*/ 	.byte	0x03, 0x5f
        /*04a2*/ 	.short	0x0000


	//----- nvinfo : EIATTR_INT_WARP_WIDE_INSTR_OFFSETS
	.align		4
        /*04a4*/ 	.byte	0x04, 0x31
        /*04a6*/ 	.short	(.L_742 - .L_741)


	//   ....[0]....
.L_741:
        /*04a8*/ 	.word	0x000134a0


	//   ....[1]....
        /*04ac*/ 	.word	0x00013520


	//----- nvinfo : EIATTR_COOP_GROUP_MASK_REGIDS
	.align		4
.L_742:
        /*04b0*/ 	.byte	0x04, 0x29
        /*04b2*/ 	.short	(.L_744 - .L_743)


	//   ....[0]....
.L_743:
        /*04b4*/ 	.word	0xffffffff


	//   ....[1]....
        /*04b8*/ 	.word	0xffffffff


	//   ....[2]....
        /*04bc*/ 	.word	0xffffffff


	//   ....[3]....
        /*04c0*/ 	.word	0xffffffff


	//   ....[4]....
        /*04c4*/ 	.word	0xffffffff


	//   ....[5]....
        /*04c8*/ 	.word	0xffffffff


	//   ....[6]....
        /*04cc*/ 	.word	0xffffffff


	//   ....[7]....
        /*04d0*/ 	.word	0xffffffff


	//   ....[8]....
        /*04d4*/ 	.word	0xffffffff


	//   ....[9]....
        /*04d8*/ 	.word	0xffffffff


	//   ....[10]....
        /*04dc*/ 	.word	0xffffffff


	//   ....[11]....
        /*04e0*/ 	.word	0xffffffff


	//   ....[12]....
        /*04e4*/ 	.word	0xffffffff


	//   ....[13]....
        /*04e8*/ 	.word	0xffffffff


	//   ....[14]....
        /*04ec*/ 	.word	0xffffffff


	//   ....[15]....
        /*04f0*/ 	.word	0xffffffff


	//   ....[16]....
        /*04f4*/ 	.word	0xffffffff


	//   ....[17]....
        /*04f8*/ 	.word	0xffffffff


	//   ....[18]....
        /*04fc*/ 	.word	0xffffffff


	//   ....[19]....
        /*0500*/ 	.word	0xffffffff


	//   ....[20]....
        /*0504*/ 	.word	0xffffffff


	//   ....[21]....
        /*0508*/ 	.word	0xffffffff


	//   ....[22]....
        /*050c*/ 	.word	0xffffffff


	//   ....[23]....
        /*0510*/ 	.word	0xffffffff


	//   ....[24]....
        /*0514*/ 	.word	0xffffffff


	//   ....[25]....
        /*0518*/ 	.word	0xffffffff


	//   ....[26]....
        /*051c*/ 	.word	0xffffffff


	//   ....[27]....
        /*0520*/ 	.word	0xffffffff


	//   ....[28]....
        /*0524*/ 	.word	0xffffffff


	//   ....[29]....
        /*0528*/ 	.word	0xffffffff


	//   ....[30]....
        /*052c*/ 	.word	0xffffffff


	//   ....[31]....
        /*0530*/ 	.word	0xffffffff


	//   ....[32]....
        /*0534*/ 	.word	0xffffffff


	//   ....[33]....
        /*0538*/ 	.word	0xffffffff


	//   ....[34]....
        /*053c*/ 	.word	0xffffffff


	//   ....[35]....
        /*0540*/ 	.word	0xffffffff


	//   ....[36]....
        /*0544*/ 	.word	0xffffffff


	//   ....[37]....
        /*0548*/ 	.word	0xffffffff


	//   ....[38]....
        /*054c*/ 	.word	0xffffffff


	//   ....[39]....
        /*0550*/ 	.word	0xffffffff


	//   ....[40]....
        /*0554*/ 	.word	0xffffffff


	//   ....[41]....
        /*0558*/ 	.word	0xffffffff


	//   ....[42]....
        /*055c*/ 	.word	0xffffffff


	//   ....[43]....
        /*0560*/ 	.word	0xffffffff


	//   ....[44]....
        /*0564*/ 	.word	0xffffffff


	//   ....[45]....
        /*0568*/ 	.word	0xffffffff


	//   ....[46]....
        /*056c*/ 	.word	0xffffffff


	//   ....[47]....
        /*0570*/ 	.word	0xffffffff


	//   ....[48]....
        /*0574*/ 	.word	0xffffffff


	//   ....[49]....
        /*0578*/ 	.word	0xffffffff


	//   ....[50]....
        /*057c*/ 	.word	0xffffffff


	//   ....[51]....
        /*0580*/ 	.word	0xffffffff


	//----- nvinfo : EIATTR_COOP_GROUP_INSTR_OFFSETS
	.align		4
.L_744:
        /*0584*/ 	.byte	0x04, 0x28
        /*0586*/ 	.short	(.L_746 - .L_745)


	//   ....[0]....
.L_745:
        /*0588*/ 	.word	0x00000050


	//   ....[1]....
        /*058c*/ 	.word	0x00001ad0


	//   ....[2]....
        /*0590*/ 	.word	0x00001af0


	//   ....[3]....
        /*0594*/ 	.word	0x00001cb0


	//   ....[4]....
        /*0598*/ 	.word	0x00001cc0


	//   ....[5]....
        /*059c*/ 	.word	0x00001e70


	//   ....[6]....
        /*05a0*/ 	.word	0x00001e90


	//   ....[7]....
        /*05a4*/ 	.word	0x00002040


	//   ....[8]....
        /*05a8*/ 	.word	0x00002050


	//   ....[9]....
        /*05ac*/ 	.word	0x000046f0


	//   ....[10]....
        /*05b0*/ 	.word	0x000048b0


	//   ....[11]....
        /*05b4*/ 	.word	0x00005050


	//   ....[12]....
        /*05b8*/ 	.word	0x00005100


	//   ....[13]....
        /*05bc*/ 	.word	0x00005120


	//   ....[14]....
        /*05c0*/ 	.word	0x00005140


	//   ....[15]....
        /*05c4*/ 	.word	0x00008ff0


	//   ....[16]....
        /*05c8*/ 	.word	0x00009f70


	//   ....[17]....
        /*05cc*/ 	.word	0x0000af10


	//   ....[18]....
        /*05d0*/ 	.word	0x0000af30


	//   ....[19]....
        /*05d4*/ 	.word	0x0000af90


	//   ....[20]....
        /*05d8*/ 	.word	0x0000afa0


	//   ....[21]....
        /*05dc*/ 	.word	0x0000fb30


	//   ....[22]....
        /*05e0*/ 	.word	0x0000fb80


	//   ....[23]....
        /*05e4*/ 	.word	0x0000fba0


	//   ....[24]....
        /*05e8*/ 	.word	0x0000fbc0


	//   ....[25]....
        /*05ec*/ 	.word	0x00012a10


	//   ....[26]....
        /*05f0*/ 	.word	0x00012a60


	//   ....[27]....
        /*05f4*/ 	.word	0x00012a80


	//   ....[28]....
        /*05f8*/ 	.word	0x00012aa0


	//   ....[29]....
        /*05fc*/ 	.word	0x00013660


	//   ....[30]....
        /*0600*/ 	.word	0x00013af0


	//   ....[31]....
        /*0604*/ 	.word	0x00013b00


	//   ....[32]....
        /*0608*/ 	.word	0x00013b30


	//   ....[33]....
        /*060c*/ 	.word	0x00013b50


	//   ....[34]....
        /*0610*/ 	.word	0x00013c50


	//   ....[35]....
        /*0614*/ 	.word	0x00013cb0


	//   ....[36]....
        /*0618*/ 	.word	0x00014820


	//   ....[37]....
        /*061c*/ 	.word	0x00014830


	//   ....[38]....
        /*0620*/ 	.word	0x000153e0


	//   ....[39]....
        /*0624*/ 	.word	0x000154f0


	//   ....[40]....
        /*0628*/ 	.word	0x00015560


	//   ....[41]....
        /*062c*/ 	.word	0x000155d0


	//   ....[42]....
        /*0630*/ 	.word	0x00015630


	//   ....[43]....
        /*0634*/ 	.word	0x000156a0


	//   ....[44]....
        /*0638*/ 	.word	0x00015710


	//   ....[45]....
        /*063c*/ 	.word	0x00015780


	//   ....[46]....
        /*0640*/ 	.word	0x000157e0


	//   ....[47]....
        /*0644*/ 	.word	0x00015840


	//   ....[48]....
        /*0648*/ 	.word	0x000158a0


	//   ....[49]....
        /*064c*/ 	.word	0x000158f0


	//   ....[50]....
        /*0650*/ 	.word	0x00015950


	//   ....[51]....
        /*0654*/ 	.word	0x000159c0


	//----- nvinfo : EIATTR_EXIT_INSTR_OFFSETS
	.align		4
.L_746:
        /*0658*/ 	.byte	0x04, 0x1c
        /*065a*/ 	.short	(.L_748 - .L_747)


	//   ....[0]....
.L_747:
        /*065c*/ 	.word	0x000000a0


	//   ....[1]....
        /*0660*/ 	.word	0x000154a0


	//----- nvinfo : EIATTR_MAX_THREADS
	.align		4
.L_748:
        /*0664*/ 	.byte	0x04, 0x05
        /*0666*/ 	.short	(.L_750 - .L_749)
.L_749:
        /*0668*/ 	.word	0x00000100
        /*066c*/ 	.word	0x00000001
        /*0670*/ 	.word	0x00000001


	//----- nvinfo : EIATTR_CRS_STACK_SIZE
	.align		4
.L_750:
        /*0674*/ 	.byte	0x04, 0x1e
        /*0676*/ 	.short	(.L_752 - .L_751)
.L_751:
        /*0678*/ 	.word	0x00000000
.L_752:


//--------------------- .nv.info._ZN7cutlass13device_kernelIN5flash19enable_sm80_to_sm89INS1_16FlashAttnFwdSm80INS1_25CollectiveMainloopFwdSm80ILi8ELi1ELb0EN4cute5tupleIJNS5_1CILi128EEENS7_ILi64EEENS7_ILi256EEEEEELi256ENS_10bfloat16_tEfNS_4arch4Sm80ELb1ELb0ELb1ELb1ELb0ELb0ELb1ELb1EEENS1_21CollectiveEpilogueFwdINS6_IJS8_SA_S9_EEENS6_IJNS7_ILi1EEESI_SI_EEESC_SE_Li256ELb1ELb1ELb1ELb0EEENS1_36VarlenDynamicPersistentTileSchedulerILi128ELi64ELi256ELi256ELb1ELb1ELb0ELb1ELb1ELb1EEEEEEEEEvNT_6ParamsE --------------------------
	.section	.nv.info._ZN7cutlass13device_kernelIN5flash19enable_sm80_to_sm89INS1_16FlashAttnFwdSm80INS1_25CollectiveMainloopFwdSm80ILi8ELi1ELb0EN4cute5tupleIJNS5_1CILi128EEENS7_ILi64EEENS7_ILi256EEEEEELi256ENS_10bfloat16_tEfNS_4arch4Sm80ELb1ELb0ELb1ELb1ELb0ELb0ELb1ELb1EEENS1_21CollectiveEpilogueFwdINS6_IJS8_SA_S9_EEENS6_IJNS7_ILi1EEESI_SI_EEESC_SE_Li256ELb1ELb1ELb1ELb0EEENS1_36VarlenDynamicPersistentTileSchedulerILi128ELi64ELi256ELi256ELb1ELb1ELb0ELb1ELb1ELb1EEEEEEEEEvNT_6ParamsE,"",@"SHT_CUDA_INFO"
	.sectionflags	@""
	.align	4


	//----- nvinfo : EIATTR_CUDA_API_VERSION
	.align		4
        /*0000*/ 	.byte	0x04, 0x37
        /*0002*/ 	.short	(.L_754 - .L_753)
.L_753:
        /*0004*/ 	.word	0x00000082


	//----- nvinfo : EIATTR_SW2861232_WAR
	.align		4
.L_754:
        /*0008*/ 	.byte	0x01, 0x35
	.zero		2


	//----- nvinfo : EIATTR_PARAM_CBANK
	.align		4
        /*000c*/ 	.byte	0x04, 0x0a
        /*000e*/ 	.short	(.L_756 - .L_755)
	.align		4
.L_755:
        /*0010*/ 	.word	index@(.nv.constant0._ZN7cutlass13device_kernelIN5flash19enable_sm80_to_sm89INS1_16FlashAttnFwdSm80INS1_25CollectiveMainloopFwdSm80ILi8ELi1ELb0EN4cute5tupleIJNS5_1CILi128EEENS7_ILi64EEENS7_ILi256EEEEEELi256ENS_10bfloat16_tEfNS_4arch4Sm80ELb1ELb0ELb1ELb1ELb0ELb0ELb1ELb1EEENS1_21CollectiveEpilogueFwdINS6_IJS8_SA_S9_EEENS6_IJNS7_ILi1EEESI_SI_EEESC_SE_Li256ELb1ELb1ELb1ELb0EEENS1_36VarlenDynamicPersistentTileSchedulerILi128ELi64ELi256ELi256ELb1ELb1ELb0ELb1ELb1ELb1EEEEEEEEEvNT_6ParamsE)
        /*0014*/ 	.short	0x0160
        /*0016*/ 	.short	0x0438


	//----- nvinfo : EIATTR_CBANK_PARAM_SIZE
	.align		4
.L_756:
        /*0018*/ 	.byte	0x03, 0x19
        /*001a*/ 	.short	0x0438


	//----- nvinfo : EIATTR_KPARAM_INFO
	.align		4
        /*001c*/ 	.byte	0x04, 0x17
        /*001e*/ 	.short	(.L_758 - .L_757)
.L_757:
        /*0020*/ 	.word	0x00000000
        /*0024*/ 	.short	0x0000
        /*0026*/ 	.short	0x0000
        /*0028*/ 	.byte	0x00, 0xf0, 0xe1, 0x10


	//----- nvinfo : EIATTR_MAXREG_COUNT
	.align		4
.L_758:
        /*002c*/ 	.byte	0x03, 0x1b
        /*002e*/ 	.short	0x00ff


	//----- nvinfo : EIATTR_NUM_BARRIERS
	.align		4
        /*0030*/ 	.byte	0x02, 0x4c
        /*0032*/ 	.byte	0x06
	.zero		1


	//----- nvinfo : EIATTR_ANNOTATIONS
	.align		4
        /*0034*/ 	.byte	0x04, 0x55
        /*0036*/ 	.short	(.L_760 - .L_759)


	//   ....[0]....
.L_759:
        /* <DEDUP_REMOVED lines=152> */


	//----- nvinfo : EIATTR_MERCURY_ISA_VERSION
	.align		4
.L_760:
        /*09a0*/ 	.byte	0x03, 0x5f
        /*09a2*/ 	.short	0x0000


	//----- nvinfo : EIATTR_INT_WARP_WIDE_INSTR_OFFSETS
	.align		4
        /*09a4*/ 	.byte	0x04, 0x31
        /*09a6*/ 	.short	(.L_762 - .L_761)


	//   ....[0]....
.L_761:
        /*09a8*/ 	.word	0x0000ee20


	//   ....[1]....
        /*09ac*/ 	.word	0x0000eea0


	//----- nvinfo : EIATTR_COOP_GROUP_MASK_REGIDS
	.align		4
.L_762:
        /*09b0*/ 	.byte	0x04, 0x29
        /*09b2*/ 	.short	(.L_764 - .L_763)


	//   ....[0]....
.L_763:
        /*09b4*/ 	.word	0xffffffff


	//   ....[1]....
        /*09b8*/ 	.word	0xffffffff


	//   ....[2]....
        /*09bc*/ 	.word	0xffffffff


	//   ....[3]....
        /*09c0*/ 	.word	0xffffffff


	//   ....[4]....
        /*09c4*/ 	.word	0xffffffff


	//   ....[5]....
        /*09c8*/ 	.word	0xffffffff


	//   ....[6]....
        /*09cc*/ 	.word	0xffffffff


	//   ....[7]....
        /*09d0*/ 	.word	0xffffffff


	//   ....[8]....
        /*09d4*/ 	.word	0xffffffff


	//   ....[9]....
        /*09d8*/ 	.word	0xffffffff


	//   ....[10]....
        /*09dc*/ 	.word	0xffffffff


	//   ....[11]....
        /*09e0*/ 	.word	0xffffffff


	//   ....[12]....
        /*09e4*/ 	.word	0xffffffff


	//   ....[13]....
        /*09e8*/ 	.word	0xffffffff


	//   ....[14]....
        /*09ec*/ 	.word	0xffffffff


	//   ....[15]....
        /*09f0*/ 	.word	0xffffffff


	//   ....[16]....
        /*09f4*/ 	.word	0xffffffff


	//   ....[17]....
        /*09f8*/ 	.word	0xffffffff


	//   ....[18]....
        /*09fc*/ 	.word	0xffffffff


	//   ....[19]....
        /*0a00*/ 	.word	0xffffffff


	//   ....[20]....
        /*0a04*/ 	.word	0xffffffff


	//   ....[21]....
        /*0a08*/ 	.word	0xffffffff


	//   ....[22]....
        /*0a0c*/ 	.word	0xffffffff


	//   ....[23]....
        /*0a10*/ 	.word	0xffffffff


	//   ....[24]....
        /*0a14*/ 	.word	0xffffffff


	//   ....[25]....
        /*0a18*/ 	.word	0xffffffff


	//   ....[26]....
        /*0a1c*/ 	.word	0xffffffff


	//   ....[27]....
        /*0a20*/ 	.word	0xffffffff


	//   ....[28]....
        /*0a24*/ 	.word	0xffffffff


	//   ....[29]....
        /*0a28*/ 	.word	0xffffffff


	//   ....[30]....
        /*0a2c*/ 	.word	0xffffffff


	//   ....[31]....
        /*0a30*/ 	.word	0xffffffff


	//   ....[32]....
        /*0a34*/ 	.word	0xffffffff


	//   ....[33]....
        /*0a38*/ 	.word	0xffffffff


	//   ....[34]....
        /*0a3c*/ 	.word	0xffffffff


	//   ....[35]....
        /*0a40*/ 	.word	0xffffffff


	//   ....[36]....
        /*0a44*/ 	.word	0xffffffff


	//   ....[37]....
        /*0a48*/ 	.word	0xffffffff


	//   ....[38]....
        /*0a4c*/ 	.word	0xffffffff


	//   ....[39]....
        /*0a50*/ 	.word	0xffffffff


	//   ....[40]....
        /*0a54*/ 	.word	0xffffffff


	//   ....[41]....
        /*0a58*/ 	.word	0xffffffff


	//   ....[42]....
        /*0a5c*/ 	.word	0xffffffff


	//   ....[43]....
        /*0a60*/ 	.word	0xffffffff


	//   ....[44]....
        /*0a64*/ 	.word	0xffffffff


	//   ....[45]....
        /*0a68*/ 	.word	0xffffffff


	//   ....[46]....
        /*0a6c*/ 	.word	0xffffffff


	//   ....[47]....
        /*0a70*/ 	.word	0xffffffff


	//   ....[48]....
        /*0a74*/ 	.word	0xffffffff


	//   ....[49]....
        /*0a78*/ 	.word	0xffffffff


	//   ....[50]....
        /*0a7c*/ 	.word	0xffffffff


	//   ....[51]....
        /*0a80*/ 	.word	0xffffffff


	//   ....[52]....
        /*0a84*/ 	.word	0xffffffff


	//   ....[53]....
        /*0a88*/ 	.word	0xffffffff


	//   ....[54]....
        /*0a8c*/ 	.word	0xffffffff


	//   ....[55]....
        /*0a90*/ 	.word	0xffffffff


	//   ....[56]....
        /*0a94*/ 	.word	0xffffffff


	//   ....[57]....
        /*0a98*/ 	.word	0xffffffff


	//   ....[58]....
        /*0a9c*/ 	.word	0xffffffff


	//   ....[59]....
        /*0aa0*/ 	.word	0xffffffff


	//   ....[60]....
        /*0aa4*/ 	.word	0xffffffff


	//   ....[61]....
        /*0aa8*/ 	.word	0xffffffff


	//   ....[62]....
        /*0aac*/ 	.word	0xffffffff


	//   ....[63]....
        /*0ab0*/ 	.word	0xffffffff


	//   ....[64]....
        /*0ab4*/ 	.word	0xffffffff


	//   ....[65]....
        /*0ab8*/ 	.word	0xffffffff


	//   ....[66]....
        /*0abc*/ 	.word	0xffffffff


	//   ....[67]....
        /*0ac0*/ 	.word	0xffffffff


	//   ....[68]....
        /*0ac4*/ 	.word	0xffffffff


	//   ....[69]....
        /*0ac8*/ 	.word	0xffffffff


	//   ....[70]....
        /*0acc*/ 	.word	0xffffffff


	//   ....[71]....
        /*0ad0*/ 	.word	0xffffffff


	//   ....[72]....
        /*0ad4*/ 	.word	0xffffffff


	//   ....[73]....
        /*0ad8*/ 	.word	0xffffffff


	//   ....[74]....
        /*0adc*/ 	.word	0xffffffff


	//   ....[75]....
        /*0ae0*/ 	.word	0xffffffff


	//   ....[76]....
        /*0ae4*/ 	.word	0xffffffff


	//   ....[77]....
        /*0ae8*/ 	.word	0xffffffff


	//   ....[78]....
        /*0aec*/ 	.word	0xffffffff


	//   ....[79]....
        /*0af0*/ 	.word	0xffffffff


	//   ....[80]....
        /*0af4*/ 	.word	0xffffffff


	//   ....[81]....
        /*0af8*/ 	.word	0xffffffff


	//   ....[82]....
        /*0afc*/ 	.word	0xffffffff


	//   ....[83]....
        /*0b00*/ 	.word	0xffffffff


	//   ....[84]....
        /*0b04*/ 	.word	0xffffffff


	//   ....[85]....
        /*0b08*/ 	.word	0xffffffff


	//   ....[86]....
        /*0b0c*/ 	.word	0xffffffff


	//   ....[87]....
        /*0b10*/ 	.word	0xffffffff


	//   ....[88]....
        /*0b14*/ 	.word	0xffffffff


	//   ....[89]....
        /*0b18*/ 	.word	0xffffffff


	//   ....[90]....
        /*0b1c*/ 	.word	0xffffffff


	//   ....[91]....
        /*0b20*/ 	.word	0xffffffff


	//   ....[92]....
        /*0b24*/ 	.word	0xffffffff


	//   ....[93]....
        /*0b28*/ 	.word	0xffffffff


	//   ....[94]....
        /*0b2c*/ 	.word	0xffffffff


	//   ....[95]....
        /*0b30*/ 	.word	0xffffffff


	//   ....[96]....
        /*0b34*/ 	.word	0xffffffff


	//   ....[97]....
        /*0b38*/ 	.word	0xffffffff


	//   ....[98]....
        /*0b3c*/ 	.word	0xffffffff


	//   ....[99]....
        /*0b40*/ 	.word	0xffffffff


	//   ....[100]....
        /*0b44*/ 	.word	0xffffffff


	//   ....[101]....
        /*0b48*/ 	.word	0xffffffff


	//   ....[102]....
        /*0b4c*/ 	.word	0xffffffff


	//   ....[103]....
        /*0b50*/ 	.word	0xffffffff


	//   ....[104]....
        /*0b54*/ 	.word	0xffffffff


	//   ....[105]....
        /*0b58*/ 	.word	0xffffffff


	//   ....[106]....
        /*0b5c*/ 	.word	0xffffffff


	//   ....[107]....
        /*0b60*/ 	.word	0xffffffff


	//   ....[108]....
        /*0b64*/ 	.word	0xffffffff


	//   ....[109]....
        /*0b68*/ 	.word	0xffffffff


	//   ....[110]....
        /*0b6c*/ 	.word	0xffffffff


	//   ....[111]....
        /*0b70*/ 	.word	0xffffffff


	//   ....[112]....
        /*0b74*/ 	.word	0xffffffff


	//   ....[113]....
        /*0b78*/ 	.word	0xffffffff


	//   ....[114]....
        /*0b7c*/ 	.word	0xffffffff


	//   ....[115]....
        /*0b80*/ 	.word	0xffffffff


	//   ....[116]....
        /*0b84*/ 	.word	0xffffffff


	//   ....[117]....
        /*0b88*/ 	.word	0xffffffff


	//   ....[118]....
        /*0b8c*/ 	.word	0xffffffff


	//   ....[119]....
        /*0b90*/ 	.word	0xffffffff


	//   ....[120]....
        /*0b94*/ 	.word	0xffffffff


	//   ....[121]....
        /*0b98*/ 	.word	0xffffffff


	//   ....[122]....
        /*0b9c*/ 	.word	0xffffffff


	//   ....[123]....
        /*0ba0*/ 	.word	0xffffffff


	//   ....[124]....
        /*0ba4*/ 	.word	0xffffffff


	//   ....[125]....
        /*0ba8*/ 	.word	0xffffffff


	//   ....[126]....
        /*0bac*/ 	.word	0xffffffff


	//   ....[127]....
        /*0bb0*/ 	.word	0xffffffff


	//   ....[128]....
        /*0bb4*/ 	.word	0xffffffff


	//   ....[129]....
        /*0bb8*/ 	.word	0xffffffff


	//   ....[130]....
        /*0bbc*/ 	.word	0xffffffff


	//   ....[131]....
        /*0bc0*/ 	.word	0xffffffff


	//   ....[132]....
        /*0bc4*/ 	.word	0xffffffff


	//   ....[133]....
        /*0bc8*/ 	.word	0xffffffff


	//   ....[134]....
        /*0bcc*/ 	.word	0xffffffff


	//   ....[135]....
        /*0bd0*/ 	.word	0xffffffff


	//   ....[136]....
        /*0bd4*/ 	.word	0xffffffff


	//   ....[137]....
        /*0bd8*/ 	.word	0xffffffff


	//   ....[138]....
        /*0bdc*/ 	.word	0xffffffff


	//   ....[139]....
        /*0be0*/ 	.word	0xffffffff


	//   ....[140]....
        /*0be4*/ 	.word	0xffffffff


	//   ....[141]....
        /*0be8*/ 	.word	0xffffffff


	//   ....[142]....
        /*0bec*/ 	.word	0xffffffff


	//   ....[143]....
        /*0bf0*/ 	.word	0xffffffff


	//   ....[144]....
        /*0bf4*/ 	.word	0xffffffff


	//   ....[145]....
        /*0bf8*/ 	.word	0xffffffff


	//   ....[146]....
        /*0bfc*/ 	.word	0xffffffff


	//----- nvinfo : EIATTR_COOP_GROUP_INSTR_OFFSETS
	.align		4
.L_764:
        /*0c00*/ 	.byte	0x04, 0x28
        /*0c02*/ 	.short	(.L_766 - .L_765)


	//   ....[0]....
.L_765:
        /*0c04*/ 	.word	0x00000050


	//   ....[1]....
        /*0c08*/ 	.word	0x00000200


	//   ....[2]....
        /*0c0c*/ 	.word	0x00000230


	//   ....[3]....
        /*0c10*/ 	.word	0x00000260


	//   ....[4]....
        /*0c14*/ 	.word	0x00000290


	//   ....[5]....
        /*0c18*/ 	.word	0x000002c0


	//   ....[6]....
        /*0c1c*/ 	.word	0x000002f0


	//   ....[7]....
        /*0c20*/ 	.word	0x00000450


	//   ....[8]....
        /*0c24*/ 	.word	0x00000490


	//   ....[9]....
        /*0c28*/ 	.word	0x000004c0


	//   ....[10]....
        /*0c2c*/ 	.word	0x000004f0


	//   ....[11]....
        /*0c30*/ 	.word	0x00000520


	//   ....[12]....
        /*0c34*/ 	.word	0x00000550


	//   ....[13]....
        /*0c38*/ 	.word	0x000005e0


	//   ....[14]....
        /*0c3c*/ 	.word	0x00000630


	//   ....[15]....
        /*0c40*/ 	.word	0x00000650


	//   ....[16]....
        /*0c44*/ 	.word	0x000006b0


	//   ....[17]....
        /*0c48*/ 	.word	0x00002fb0


	//   ....[18]....
        /*0c4c*/ 	.word	0x00002fd0


	//   ....[19]....
        /*0c50*/ 	.word	0x00003240


	//   ....[20]....
        /*0c54*/ 	.word	0x00003250


	//   ....[21]....
        /*0c58*/ 	.word	0x000034b0


	//   ....[22]....
        /*0c5c*/ 	.word	0x000034d0


	//   ....[23]....
        /*0c60*/ 	.word	0x00003730


	//   ....[24]....
        /*0c64*/ 	.word	0x00003740


	//   ....[25]....
        /*0c68*/ 	.word	0x000052b0


	//   ....[26]....
        /*0c6c*/ 	.word	0x000052e0


	//   ....[27]....
        /*0c70*/ 	.word	0x00005820


	//   ....[28]....
        /*0c74*/ 	.word	0x000059a0


	//   ....[29]....
        /*0c78*/ 	.word	0x000059c0


	//   ....[30]....
        /*0c7c*/ 	.word	0x00005a20


	//   ....[31]....
        /*0c80*/ 	.word	0x000083d0


	//   ....[32]....
        /*0c84*/ 	.word	0x00008420


	//   ....[33]....
        /*0c88*/ 	.word	0x00008d10


	//   ....[34]....
        /*0c8c*/ 	.word	0x00008db0


	//   ....[35]....
        /*0c90*/ 	.word	0x00008de0


	//   ....[36]....
        /*0c94*/ 	.word	0x00008ee0


	//   ....[37]....
        /*0c98*/ 	.word	0x0000c3b0


	//   ....[38]....
        /*0c9c*/ 	.word	0x0000c3d0


	//   ....[39]....
        /*0ca0*/ 	.word	0x0000c410


	//   ....[40]....
        /*0ca4*/ 	.word	0x0000c450


	//   ....[41]....
        /*0ca8*/ 	.word	0x0000e3d0


	//   ....[42]....
        /*0cac*/ 	.word	0x0000e420


	//   ....[43]....
        /*0cb0*/ 	.word	0x0000e440


	//   ....[44]....
        /*0cb4*/ 	.word	0x0000e460


	//   ....[45]....
        /*0cb8*/ 	.word	0x0000fce0


	//   ....[46]....
        /*0cbc*/ 	.word	0x0000fd00


	//   ....[47]....
        /*0cc0*/ 	.word	0x0000fd20


	//   ....[48]....
        /*0cc4*/ 	.word	0x0000fd30


	//   ....[49]....
        /*0cc8*/ 	.word	0x00010130


	//   ....[50]....
        /*0ccc*/ 	.word	0x00010150


	//   ....[51]....
        /*0cd0*/ 	.word	0x00010320


	//   ....[52]....
        /*0cd4*/ 	.word	0x00010330


	//   ....[53]....
        /*0cd8*/ 	.word	0x00010510


	//   ....[54]....
        /*0cdc*/ 	.word	0x00010530


	//   ....[55]....
        /*0ce0*/ 	.word	0x00010710


	//   ....[56]....
        /*0ce4*/ 	.word	0x00010720


	//   ....[57]....
        /*0ce8*/ 	.word	0x00010b00


	//   ....[58]....
        /*0cec*/ 	.word	0x00010b20


	//   ....[59]....
        /*0cf0*/ 	.word	0x00011770


	//   ....[60]....
        /*0cf4*/ 	.word	0x00011780


	//   ....[61]....
        /*0cf8*/ 	.word	0x00012b80


	//   ....[62]....
        /*0cfc*/ 	.word	0x00012ba0


	//   ....[63]....
        /*0d00*/ 	.word	0x00012d80


	//   ....[64]....
        /*0d04*/ 	.word	0x00012d90


	//   ....[65]....
        /*0d08*/ 	.word	0x00012f70


	//   ....[66]....
        /*0d0c*/ 	.word	0x00012f90


	//   ....[67]....
        /*0d10*/ 	.word	0x00013170


	//   ....[68]....
        /*0d14*/ 	.word	0x00013180


	//   ....[69]....
        /*0d18*/ 	.word	0x00013420


	//   ....[70]....
        /*0d1c*/ 	.word	0x00013440


	//   ....[71]....
        /*0d20*/ 	.word	0x00013570


	//   ....[72]....
        /*0d24*/ 	.word	0x000135b0


	//   ....[73]....
        /*0d28*/ 	.word	0x000135e0


	//   ....[74]....
        /*0d2c*/ 	.word	0x00013610


	//   ....[75]....
        /*0d30*/ 	.word	0x00013640


	//   ....[76]....
        /*0d34*/ 	.word	0x00013670


	//   ....[77]....
        /*0d38*/ 	.word	0x000137d0


	//   ....[78]....
        /*0d3c*/ 	.word	0x00013810


	//   ....[79]....
        /*0d40*/ 	.word	0x00013840


	//   ....[80]....
        /*0d44*/ 	.word	0x00013870


	//   ....[81]....
        /*0d48*/ 	.word	0x000138a0


	//   ....[82]....
        /*0d4c*/ 	.word	0x000138d0


	//   ....[83]....
        /*0d50*/ 	.word	0x00013960


	//   ....[84]....
        /*0d54*/ 	.word	0x000139c0


	//   ....[85]....
        /*0d58*/ 	.word	0x000139d0


	//   ....[86]....
        /*0d5c*/ 	.word	0x00013a30


	//   ....[87]....
        /*0d60*/ 	.word	0x00014490


	//   ....[88]....
        /*0d64*/ 	.word	0x000144f0


	//   ....[89]....
        /*0d68*/ 	.word	0x00014540


	//   ....[90]....
        /*0d6c*/ 	.word	0x00014590


	//   ....[91]....
        /*0d70*/ 	.word	0x000145e0


	//   ....[92]....
        /*0d74*/ 	.word	0x00014650


	//   ....[93]....
        /*0d78*/ 	.word	0x00014690


	//   ....[94]....
        /*0d7c*/ 	.word	0x00014700


	//   ....[95]....
        /*0d80*/ 	.word	0x00014770


	//   ....[96]....
        /*0d84*/ 	.word	0x000147d0


	//   ....[97]....
        /*0d88*/ 	.word	0x00014840


	//   ....[98]....
        /*0d8c*/ 	.word	0x000148b0


	//   ....[99]....
        /*0d90*/ 	.word	0x00014910


	//   ....[100]....
        /*0d94*/ 	.word	0x00014970


	//   ....[101]....
        /*0d98*/ 	.word	0x000149d0


	//   ....[102]....
        /*0d9c*/ 	.word	0x00014a40


	//   ....[103]....
        /*0da0*/ 	.word	0x00014aa0


	//   ....[104]....
        /*0da4*/ 	.word	0x00014b00


	//   ....[105]....
        /*0da8*/ 	.word	0x00014b50


	//   ....[106]....
        /*0dac*/ 	.word	0x00014bb0


	//   ....[107]....
        /*0db0*/ 	.word	0x00014c00


	//   ....[108]....
        /*0db4*/ 	.word	0x00014c60


	//   ....[109]....
        /*0db8*/ 	.word	0x00014cd0


	//   ....[110]....
        /*0dbc*/ 	.word	0x00014d40


	//   ....[111]....
        /*0dc0*/ 	.word	0x00014da0


	//   ....[112]....
        /*0dc4*/ 	.word	0x00014e00


	//   ....[113]....
        /*0dc8*/ 	.word	0x00014e60


	//   ....[114]....
        /*0dcc*/ 	.word	0x00014ed0


	//   ....[115]....
        /*0dd0*/ 	.word	0x00014f30


	//   ....[116]....
        /*0dd4*/ 	.word	0x00014f90


	//   ....[117]....
        /*0dd8*/ 	.word	0x00014ff0


	//   ....[118]....
        /*0ddc*/ 	.word	0x00015060


	//   ....[119]....
        /*0de0*/ 	.word	0x000150c0


	//   ....[120]....
        /*0de4*/ 	.word	0x00015120


	//   ....[121]....
        /*0de8*/ 	.word	0x00015180


	//   ....[122]....
        /*0dec*/ 	.word	0x000151f0


	//   ....[123]....
        /*0df0*/ 	.word	0x00015250


	//   ....[124]....
        /*0df4*/ 	.word	0x000152b0


	//   ....[125]....
        /*0df8*/ 	.word	0x00015310


	//   ....[126]....
        /*0dfc*/ 	.word	0x00015380


	//   ....[127]....
        /*0e00*/ 	.word	0x000153e0


	//   ....[128]....
        /*0e04*/ 	.word	0x00015440


	//   ....[129]....
        /*0e08*/ 	.word	0x000154a0


	//   ....[130]....
        /*0e0c*/ 	.word	0x00015510


	//   ....[131]....
        /*0e10*/ 	.word	0x00015560


	//   ....[132]....
        /*0e14*/ 	.word	0x000155a0


	//   ....[133]....
        /*0e18*/ 	.word	0x000155f0


	//   ....[134]....
        /*0e1c*/ 	.word	0x00015640


	//   ....[135]....
        /*0e20*/ 	.word	0x00015690


	//   ....[136]....
        /*0e24*/ 	.word	0x00015700


	//   ....[137]....
        /*0e28*/ 	.word	0x00015740


	//   ....[138]....
        /*0e2c*/ 	.word	0x00015790


	//   ....[139]....
        /*0e30*/ 	.word	0x000157e0


	//   ....[140]....
        /*0e34*/ 	.word	0x00015830


	//   ....[141]....
        /*0e38*/ 	.word	0x00015880


	//   ....[142]....
        /*0e3c*/ 	.word	0x000158f0


	//   ....[143]....
        /*0e40*/ 	.word	0x00015930


	//   ....[144]....
        /*0e44*/ 	.word	0x000159a0


	//   ....[145]....
        /*0e48*/ 	.word	0x00015a00


	//   ....[146]....
        /*0e4c*/ 	.word	0x00015a60


	//----- nvinfo : EIATTR_EXIT_INSTR_OFFSETS
	.align		4
.L_766:
        /*0e50*/ 	.byte	0x04, 0x1c
        /*0e52*/ 	.short	(.L_768 - .L_767)


	//   ....[0]....
.L_767:
        /*0e54*/ 	.word	0x000010d0


	//   ....[1]....
        /*0e58*/ 	.word	0x00014450


	//----- nvinfo : EIATTR_MAX_THREADS
	.align		4
.L_768:
        /*0e5c*/ 	.byte	0x04, 0x05
        /*0e5e*/ 	.short	(.L_770 - .L_769)
.L_769:
        /*0e60*/ 	.word	0x00000100
        /*0e64*/ 	.word	0x00000001
        /*0e68*/ 	.word	0x00000001


	//----- nvinfo : EIATTR_CRS_STACK_SIZE
	.align		4
.L_770:
        /*0e6c*/ 	.byte	0x04, 0x1e
        /*0e6e*/ 	.short	(.L_772 - .L_771)
.L_771:
        /*0e70*/ 	.word	0x00000000
.L_772:


//--------------------- .nv.info._ZN7cutlass13device_kernelIN5flash19enable_sm80_to_sm89INS1_16FlashAttnFwdSm80INS1_25CollectiveMainloopFwdSm80ILi8ELi1ELb0EN4cute5tupleIJNS5_1CILi128EEENS7_ILi48EEENS7_ILi256EEEEEELi256ENS_10bfloat16_tEfNS_4arch4Sm80ELb1ELb0ELb1ELb1ELb0ELb1ELb1ELb1EEENS1_21CollectiveEpilogueFwdINS6_IJS8_SA_S9_EEENS6_IJNS7_ILi1EEESI_SI_EEESC_SE_Li256ELb1ELb1ELb1ELb0EEENS1_36VarlenDynamicPersistentTileSchedulerILi128ELi48ELi256ELi256ELb1ELb1ELb0ELb1ELb1ELb1EEEEEEEEEvNT_6ParamsE --------------------------
	.section	.nv.info._ZN7cutlass13device_kernelIN5flash19enable_sm80_to_sm89INS1_16FlashAttnFwdSm80INS1_25CollectiveMainloopFwdSm80ILi8ELi1ELb0EN4cute5tupleIJNS5_1CILi128EEENS7_ILi48EEENS7_ILi256EEEEEELi256ENS_10bfloat16_tEfNS_4arch4Sm80ELb1ELb0ELb1ELb1ELb0ELb1ELb1ELb1EEENS1_21CollectiveEpilogueFwdINS6_IJS8_SA_S9_EEENS6_IJNS7_ILi1EEESI_SI_EEESC_SE_Li256ELb1ELb1ELb1ELb0EEENS1_36VarlenDynamicPersistentTileSchedulerILi128ELi48ELi256ELi256ELb1ELb1ELb0ELb1ELb1ELb1EEEEEEEEEvNT_6ParamsE,"",@"SHT_CUDA_INFO"
	.sectionflags	@""
	.align	4


	//----- nvinfo : EIATTR_CUDA_API_VERSION
	.align		4
        /*0000*/ 	.byte	0x04, 0x37
        /*0002*/ 	.short	(.L_774 - .L_773)
.L_773:
        /*0004*/ 	.word	0x00000082


	//----- nvinfo : EIATTR_SW2861232_WAR
	.align		4
.L_774:
        /*0008*/ 	.byte	0x01, 0x35
	.zero		2


	//----- nvinfo : EIATTR_PARAM_CBANK
	.align		4
        /*000c*/ 	.byte	0x04, 0x0a
        /*000e*/ 	.short	(.L_776 - .L_775)
	.align		4
.L_775:
        /*0010*/ 	.word	index@(.nv.constant0._ZN7cutlass13device_kernelIN5flash19enable_sm80_to_sm89INS1_16FlashAttnFwdSm80INS1_25CollectiveMainloopFwdSm80ILi8ELi1ELb0EN4cute5tupleIJNS5_1CILi128EEENS7_ILi48EEENS7_ILi256EEEEEELi256ENS_10bfloat16_tEfNS_4arch4Sm80ELb1ELb0ELb1ELb1ELb0ELb1ELb1ELb1EEENS1_21CollectiveEpilogueFwdINS6_IJS8_SA_S9_EEENS6_IJNS7_ILi1EEESI_SI_EEESC_SE_Li256ELb1ELb1ELb1ELb0EEENS1_36VarlenDynamicPersistentTileSchedulerILi128ELi48ELi256ELi256ELb1ELb1ELb0ELb1ELb1ELb1EEEEEEEEEvNT_6ParamsE)
        /*0014*/ 	.short	0x0160
        /*0016*/ 	.short	0x0438


	//----- nvinfo : EIATTR_CBANK_PARAM_SIZE
	.align		4
.L_776:
        /*0018*/ 	.byte	0x03, 0x19
        /*001a*/ 	.short	0x0438


	//----- nvinfo : EIATTR_KPARAM_INFO
	.align		4
        /*001c*/ 	.byte	0x04, 0x17
        /*001e*/ 	.short	(.L_778 - .L_777)
.L_777:
        /*0020*/ 	.word	0x00000000
        /*0024*/ 	.short	0x0000
        /*0026*/ 	.short	0x0000
        /*0028*/ 	.byte	0x00, 0xf0, 0xe1, 0x10


	//----- nvinfo : EIATTR_MAXREG_COUNT
	.align		4
.L_778:
        /*002c*/ 	.byte	0x03, 0x1b
        /*002e*/ 	.short	0x00ff


	//----- nvinfo : EIATTR_NUM_BARRIERS
	.align		4
        /*0030*/ 	.byte	0x02, 0x4c
        /*0032*/ 	.byte	0x06
	.zero		1


	//----- nvinfo : EIATTR_ANNOTATIONS
	.align		4
        /*0034*/ 	.byte	0x04, 0x55
        /*0036*/ 	.short	(.L_780 - .L_779)


	//   ....[0]....
.L_779:
        /* <DEDUP_REMOVED lines=55> */


	//----- nvinfo : EIATTR_MERCURY_ISA_VERSION
	.align		4
.L_780:
        /*0398*/ 	.byte	0x03, 0x5f
        /*039a*/ 	.short	0x0000


	//----- nvinfo : EIATTR_INT_WARP_WIDE_INSTR_OFFSETS
	.align		4
        /*039c*/ 	.byte	0x04, 0x31
        /*039e*/ 	.short	(.L_782 - .L_781)


	//   ....[0]....
.L_781:
        /*03a0*/ 	.word	0x0001cbc0


	//   ....[1]....
        /*03a4*/ 	.word	0x0001cc40


	//----- nvinfo : EIATTR_COOP_GROUP_MASK_REGIDS
	.align		4
.L_782:
        /*03a8*/ 	.byte	0x04, 0x29
        /*03aa*/ 	.short	(.L_784 - .L_783)


	//   ....[0]....
.L_783:
        /*03ac*/ 	.word	0xffffffff


	//   ....[1]....
        /*03b0*/ 	.word	0xffffffff


	//   ....[2]....
        /*03b4*/ 	.word	0xffffffff


	//   ....[3]....
        /*03b8*/ 	.word	0xffffffff


	//   ....[4]....
        /*03bc*/ 	.word	0xffffffff


	//   ....[5]....
        /*03c0*/ 	.word	0xffffffff


	//   ....[6]....
        /*03c4*/ 	.word	0xffffffff


	//   ....[7]....
        /*03c8*/ 	.word	0xffffffff


	//   ....[8]....
        /*03cc*/ 	.word	0xffffffff


	//   ....[9]....
        /*03d0*/ 	.word	0xffffffff


	//   ....[10]....
        /*03d4*/ 	.word	0xffffffff


	//   ....[11]....
        /*03d8*/ 	.word	0xffffffff


	//   ....[12]....
        /*03dc*/ 	.word	0xffffffff


	//   ....[13]....
        /*03e0*/ 	.word	0xffffffff


	//   ....[14]....
        /*03e4*/ 	.word	0xffffffff


	//   ....[15]....
        /*03e8*/ 	.word	0xffffffff


	//   ....[16]....
        /*03ec*/ 	.word	0xffffffff


	//   ....[17]....
        /*03f0*/ 	.word	0xffffffff


	//   ....[18]....
        /*03f4*/ 	.word	0xffffffff


	//   ....[19]....
        /*03f8*/ 	.word	0xffffffff


	//   ....[20]....
        /*03fc*/ 	.word	0xffffffff


	//   ....[21]....
        /*0400*/ 	.word	0xffffffff


	//   ....[22]....
        /*0404*/ 	.word	0xffffffff


	//   ....[23]....
        /*0408*/ 	.word	0xffffffff


	//   ....[24]....
        /*040c*/ 	.word	0xffffffff


	//   ....[25]....
        /*0410*/ 	.word	0xffffffff


	//   ....[26]....
        /*0414*/ 	.word	0xffffffff


	//   ....[27]....
        /*0418*/ 	.word	0xffffffff


	//   ....[28]....
        /*041c*/ 	.word	0xffffffff


	//   ....[29]....
        /*0420*/ 	.word	0xffffffff


	//   ....[30]....
        /*0424*/ 	.word	0xffffffff


	//   ....[31]....
        /*0428*/ 	.word	0xffffffff


	//   ....[32]....
        /*042c*/ 	.word	0xffffffff


	//   ....[33]....
        /*0430*/ 	.word	0xffffffff


	//   ....[34]....
        /*0434*/ 	.word	0xffffffff


	//   ....[35]....
        /*0438*/ 	.word	0xffffffff


	//   ....[36]....
        /*043c*/ 	.word	0xffffffff


	//   ....[37]....
        /*0440*/ 	.word	0xffffffff


	//   ....[38]....
        /*0444*/ 	.word	0xffffffff


	//   ....[39]....
        /*0448*/ 	.word	0xffffffff


	//   ....[40]....
        /*044c*/ 	.word	0xffffffff


	//   ....[41]....
        /*0450*/ 	.word	0xffffffff


	//   ....[42]....
        /*0454*/ 	.word	0xffffffff


	//   ....[43]....
        /*0458*/ 	.word	0xffffffff


	//   ....[44]....
        /*045c*/ 	.word	0xffffffff


	//   ....[45]....
        /*0460*/ 	.word	0xffffffff


	//   ....[46]....
        /*0464*/ 	.word	0xffffffff


	//   ....[47]....
        /*0468*/ 	.word	0xffffffff


	//   ....[48]....
        /*046c*/ 	.word	0xffffffff


	//   ....[49]....
        /*0470*/ 	.word	0xffffffff


	//   ....[50]....
        /*0474*/ 	.word	0xffffffff


	//   ....[51]....
        /*0478*/ 	.word	0xffffffff


	//   ....[52]....
        /*047c*/ 	.word	0xffffffff


	//   ....[53]....
        /*0480*/ 	.word	0xffffffff


	//   ....[54]....
        /*0484*/ 	.word	0xffffffff


	//   ....[55]....
        /*0488*/ 	.word	0xffffffff


	//   ....[56]....
        /*048c*/ 	.word	0xffffffff


	//   ....[57]....
        /*0490*/ 	.word	0xffffffff


	//   ....[58]....
        /*0494*/ 	.word	0xffffffff


	//   ....[59]....
        /*0498*/ 	.word	0xffffffff


	//   ....[60]....
        /*049c*/ 	.word	0xffffffff


	//   ....[61]....
        /*04a0*/ 	.word	0xffffffff


	//   ....[62]....
        /*04a4*/ 	.word	0xffffffff


	//   ....[63]....
        /*04a8*/ 	.word	0xffffffff


	//   ....[64]....
        /*04ac*/ 	.word	0xffffffff


	//   ....[65]....
        /*04b0*/ 	.word	0xffffffff


	//   ....[66]....
        /*04b4*/ 	.word	0xffffffff


	//   ....[67]....
        /*04b8*/ 	.word	0xffffffff


	//   ....[68]....
        /*04bc*/ 	.word	0xffffffff


	//   ....[69]....
        /*04c0*/ 	.word	0xffffffff


	//   ....[70]....
        /*04c4*/ 	.word	0xffffffff


	//   ....[71]....
        /*04c8*/ 	.word	0xffffffff


	//   ....[72]....
        /*04cc*/ 	.word	0xffffffff


	//   ....[73]....
        /*04d0*/ 	.word	0xffffffff


	//   ....[74]....
        /*04d4*/ 	.word	0xffffffff


	//   ....[75]....
        /*04d8*/ 	.word	0xffffffff


	//   ....[76]....
        /*04dc*/ 	.word	0xffffffff


	//   ....[77]....
        /*04e0*/ 	.word	0xffffffff


	//   ....[78]....
        /*04e4*/ 	.word	0xffffffff


	//   ....[79]....
        /*04e8*/ 	.word	0xffffffff


	//   ....[80]....
        /*04ec*/ 	.word	0xffffffff


	//   ....[81]....
        /*04f0*/ 	.word	0xffffffff


	//   ....[82]....
        /*04f4*/ 	.word	0xffffffff


	//   ....[83]....
        /*04f8*/ 	.word	0xffffffff


	//   ....[84]....
        /*04fc*/ 	.word	0xffffffff


	//   ....[85]....
        /*0500*/ 	.word	0xffffffff


	//   ....[86]....
        /*0504*/ 	.word	0xffffffff


	//   ....[87]....
        /*0508*/ 	.word	0xffffffff


	//   ....[88]....
        /*050c*/ 	.word	0xffffffff


	//   ....[89]....
        /*0510*/ 	.word	0xffffffff


	//   ....[90]....
        /*0514*/ 	.word	0xffffffff


	//   ....[91]....
        /*0518*/ 	.word	0xffffffff


	//   ....[92]....
        /*051c*/ 	.word	0xffffffff


	//   ....[93]....
        /*0520*/ 	.word	0xffffffff


	//   ....[94]....
        /*0524*/ 	.word	0xffffffff


	//   ....[95]....
        /*0528*/ 	.word	0xffffffff


	//   ....[96]....
        /*052c*/ 	.word	0xffffffff


	//   ....[97]....
        /*0530*/ 	.word	0xffffffff


	//   ....[98]....
        /*0534*/ 	.word	0xffffffff


	//   ....[99]....
        /*0538*/ 	.word	0xffffffff


	//   ....[100]....
        /*053c*/ 	.word	0xffffffff


	//   ....[101]....
        /*0540*/ 	.word	0xffffffff


	//   ....[102]....
        /*0544*/ 	.word	0xffffffff


	//   ....[103]....
        /*0548*/ 	.word	0xffffffff


	//   ....[104]....
        /*054c*/ 	.word	0xffffffff


	//   ....[105]....
        /*0550*/ 	.word	0xffffffff


	//   ....[106]....
        /*0554*/ 	.word	0xffffffff


	//   ....[107]....
        /*0558*/ 	.word	0xffffffff


	//   ....[108]....
        /*055c*/ 	.word	0xffffffff


	//   ....[109]....
        /*0560*/ 	.word	0xffffffff


	//   ....[110]....
        /*0564*/ 	.word	0xffffffff


	//   ....[111]....
        /*0568*/ 	.word	0xffffffff


	//   ....[112]....
        /*056c*/ 	.word	0xffffffff


	//   ....[113]....
        /*0570*/ 	.word	0xffffffff


	//   ....[114]....
        /*0574*/ 	.word	0xffffffff


	//   ....[115]....
        /*0578*/ 	.word	0xffffffff


	//   ....[116]....
        /*057c*/ 	.word	0xffffffff


	//   ....[117]....
        /*0580*/ 	.word	0xffffffff


	//   ....[118]....
        /*0584*/ 	.word	0xffffffff


	//   ....[119]....
        /*0588*/ 	.word	0xffffffff


	//   ....[120]....
        /*058c*/ 	.word	0xffffffff


	//   ....[121]....
        /*0590*/ 	.word	0xffffffff


	//   ....[122]....
        /*0594*/ 	.word	0xffffffff


	//   ....[123]....
        /*0598*/ 	.word	0xffffffff


	//   ....[124]....
        /*059c*/ 	.word	0xffffffff


	//   ....[125]....
        /*05a0*/ 	.word	0xffffffff


	//   ....[126]....
        /*05a4*/ 	.word	0xffffffff


	//   ....[127]....
        /*05a8*/ 	.word	0xffffffff


	//   ....[128]....
        /*05ac*/ 	.word	0xffffffff


	//   ....[129]....
        /*05b0*/ 	.word	0xffffffff


	//   ....[130]....
        /*05b4*/ 	.word	0xffffffff


	//   ....[131]....
        /*05b8*/ 	.word	0xffffffff


	//   ....[132]....
        /*05bc*/ 	.word	0xffffffff


	//   ....[133]....
        /*05c0*/ 	.word	0xffffffff


	//   ....[134]....
        /*05c4*/ 	.word	0xffffffff


	//   ....[135]....
        /*05c8*/ 	.word	0xffffffff


	//   ....[136]....
        /*05cc*/ 	.word	0xffffffff


	//   ....[137]....
        /*05d0*/ 	.word	0xffffffff


	//   ....[138]....
        /*05d4*/ 	.word	0xffffffff


	//   ....[139]....
        /*05d8*/ 	.word	0xffffffff


	//   ....[140]....
        /*05dc*/ 	.word	0xffffffff


	//   ....[141]....
        /*05e0*/ 	.word	0xffffffff


	//   ....[142]....
        /*05e4*/ 	.word	0xffffffff


	//   ....[143]....
        /*05e8*/ 	.word	0xffffffff


	//   ....[144]....
        /*05ec*/ 	.word	0xffffffff


	//   ....[145]....
        /*05f0*/ 	.word	0xffffffff


	//   ....[146]....
        /*05f4*/ 	.word	0xffffffff


	//   ....[147]....
        /*05f8*/ 	.word	0xffffffff


	//   ....[148]....
        /*05fc*/ 	.word	0xffffffff


	//   ....[149]....
        /*0600*/ 	.word	0xffffffff


	//   ....[150]....
        /*0604*/ 	.word	0xffffffff


	//   ....[151]....
        /*0608*/ 	.word	0xffffffff


	//   ....[152]....
        /*060c*/ 	.word	0xffffffff


	//   ....[153]....
        /*0610*/ 	.word	0xffffffff


	//   ....[154]....
        /*0614*/ 	.word	0xffffffff


	//   ....[155]....
        /*0618*/ 	.word	0xffffffff


	//   ....[156]....
        /*061c*/ 	.word	0xffffffff


	//   ....[157]....
        /*0620*/ 	.word	0xffffffff


	//   ....[158]....
        /*0624*/ 	.word	0xffffffff


	//   ....[159]....
        /*0628*/ 	.word	0xffffffff


	//   ....[160]....
        /*062c*/ 	.word	0xffffffff


	//   ....[161]....
        /*0630*/ 	.word	0xffffffff


	//   ....[162]....
        /*0634*/ 	.word	0xffffffff


	//   ....[163]....
        /*0638*/ 	.word	0xffffffff


	//   ....[164]....
        /*063c*/ 	.word	0xffffffff


	//   ....[165]....
        /*0640*/ 	.word	0xffffffff


	//   ....[166]....
        /*0644*/ 	.word	0xffffffff


	//   ....[167]....
        /*0648*/ 	.word	0xffffffff


	//   ....[168]....
        /*064c*/ 	.word	0xffffffff


	//   ....[169]....
        /*0650*/ 	.word	0xffffffff


	//   ....[170]....
        /*0654*/ 	.word	0xffffffff


	//   ....[171]....
        /*0658*/ 	.word	0xffffffff


	//   ....[172]....
        /*065c*/ 	.word	0xffffffff


	//   ....[173]....
        /*0660*/ 	.word	0xffffffff


	//   ....[174]....
        /*0664*/ 	.word	0xffffffff


	//   ....[175]....
        /*0668*/ 	.word	0xffffffff


	//   ....[176]....
        /*066c*/ 	.word	0xffffffff


	//   ....[177]....
        /*0670*/ 	.word	0xffffffff


	//   ....[178]....
        /*0674*/ 	.word	0xffffffff


	//----- nvinfo : EIATTR_COOP_GROUP_INSTR_OFFSETS
	.align		4
.L_784:
        /*0678*/ 	.byte	0x04, 0x28
        /*067a*/ 	.short	(.L_786 - .L_785)


	//   ....[0]....
.L_785:
        /*067c*/ 	.word	0x00000050


	//   ....[1]....
        /*0680*/ 	.word	0x00000210


	//   ....[2]....
        /*0684*/ 	.word	0x00000240


	//   ....[3]....
        /*0688*/ 	.word	0x00000270


	//   ....[4]....
        /*068c*/ 	.word	0x000002a0


	//   ....[5]....
        /*0690*/ 	.word	0x000002d0


	//   ....[6]....
        /*0694*/ 	.word	0x00000300


	//   ....[7]....
        /*0698*/ 	.word	0x00000470


	//   ....[8]....
        /*069c*/ 	.word	0x000004b0


	//   ....[9]....
        /*06a0*/ 	.word	0x000004e0


	//   ....[10]....
        /*06a4*/ 	.word	0x00000510


	//   ....[11]....
        /*06a8*/ 	.word	0x00000540


	//   ....[12]....
        /*06ac*/ 	.word	0x00000570


	//   ....[13]....
        /*06b0*/ 	.word	0x00000600


	//   ....[14]....
        /*06b4*/ 	.word	0x00000650


	//   ....[15]....
        /*06b8*/ 	.word	0x00000670


	//   ....[16]....
        /*06bc*/ 	.word	0x000006d0


	//   ....[17]....
        /*06c0*/ 	.word	0x00009a30


	//   ....[18]....
        /*06c4*/ 	.word	0x00009a50


	//   ....[19]....
        /*06c8*/ 	.word	0x00009c20


	//   ....[20]....
        /*06cc*/ 	.word	0x00009c30


	//   ....[21]....
        /*06d0*/ 	.word	0x00009db0


	//   ....[22]....
        /*06d4*/ 	.word	0x00009dd0


	//   ....[23]....
        /*06d8*/ 	.word	0x00009f50


	//   ....[24]....
        /*06dc*/ 	.word	0x00009f60


	//   ....[25]....
        /*06e0*/ 	.word	0x0000a6c0


	//   ....[26]....
        /*06e4*/ 	.word	0x0000a6e0


	//   ....[27]....
        /*06e8*/ 	.word	0x0000a700


	//   ....[28]....
        /*06ec*/ 	.word	0x0000a710


	//   ....[29]....
        /*06f0*/ 	.word	0x0000ab80


	//   ....[30]....
        /*06f4*/ 	.word	0x0000abc0


	//   ....[31]....
        /*06f8*/ 	.word	0x0000ac00


	//   ....[32]....
        /*06fc*/ 	.word	0x0000ac40


	//   ....[33]....
        /*0700*/ 	.word	0x0000b0e0


	//   ....[34]....
        /*0704*/ 	.word	0x0000b120


	//   ....[35]....
        /*0708*/ 	.word	0x0000b160


	//   ....[36]....
        /*070c*/ 	.word	0x0000b190


	//   ....[37]....
        /*0710*/ 	.word	0x0000b550


	//   ....[38]....
        /*0714*/ 	.word	0x0000b5c0


	//   ....[39]....
        /*0718*/ 	.word	0x0000b620


	//   ....[40]....
        /*071c*/ 	.word	0x0000b660


	//   ....[41]....
        /*0720*/ 	.word	0x0000efc0


	//   ....[42]....
        /*0724*/ 	.word	0x0000efe0


	//   ....[43]....
        /*0728*/ 	.word	0x0000f000


	//   ....[44]....
        /*072c*/ 	.word	0x0000f010


	//   ....[45]....
        /*0730*/ 	.word	0x0000f2b0


	//   ....[46]....
        /*0734*/ 	.word	0x0000f300


	//   ....[47]....
        /*0738*/ 	.word	0x0000f350


	//   ....[48]....
        /*073c*/ 	.word	0x0000f390


	//   ....[49]....
        /*0740*/ 	.word	0x0000f6e0


	//   ....[50]....
        /*0744*/ 	.word	0x0000f730


	//   ....[51]....
        /*0748*/ 	.word	0x0000f790


	//   ....[52]....
        /*074c*/ 	.word	0x0000f7d0


	//   ....[53]....
        /*0750*/ 	.word	0x0000fa70


	//   ....[54]....
        /*0754*/ 	.word	0x0000faf0


	//   ....[55]....
        /*0758*/ 	.word	0x0000fb90


	//   ....[56]....
        /*075c*/ 	.word	0x0000fbd0


	//   ....[57]....
        /*0760*/ 	.word	0x00014eb0


	//   ....[58]....
        /*0764*/ 	.word	0x00014ec0


	//   ....[59]....
        /*0768*/ 	.word	0x00015250


	//   ....[60]....
        /*076c*/ 	.word	0x000153e0


	//   ....[61]....
        /*0770*/ 	.word	0x00015400


	//   ....[62]....
        /*0774*/ 	.word	0x00015460


	//   ....[63]....
        /*0778*/ 	.word	0x000178e0


	//   ....[64]....
        /*077c*/ 	.word	0x000178f0


	//   ....[65]....
        /*0780*/ 	.word	0x00017c40


	//   ....[66]....
        /*0784*/ 	.word	0x00017d20


	//   ....[67]....
        /*0788*/ 	.word	0x00018100


	//   ....[68]....
        /*078c*/ 	.word	0x00018200


	//   ....[69]....
        /*0790*/ 	.word	0x0001aa10


	//   ....[70]....
        /*0794*/ 	.word	0x0001aa20


	//   ....[71]....
        /*0798*/ 	.word	0x0001aa50


	//   ....[72]....
        /*079c*/ 	.word	0x0001aa60


	//   ....[73]....
        /*07a0*/ 	.word	0x0001c190


	//   ....[74]....
        /*07a4*/ 	.word	0x0001c1c0


	//   ....[75]....
        /*07a8*/ 	.word	0x0001c1d0


	//   ....[76]....
        /*07ac*/ 	.word	0x0001c200


	//   ....[77]....
        /*07b0*/ 	.word	0x0001da90


	//   ....[78]....
        /*07b4*/ 	.word	0x0001daa0


	//   ....[79]....
        /*07b8*/ 	.word	0x0001dad0


	//   ....[80]....
        /*07bc*/ 	.word	0x0001daf0


	//   ....[81]....
        /*07c0*/ 	.word	0x0001df00


	//   ....[82]....
        /*07c4*/ 	.word	0x0001df20


	//   ....[83]....
        /*07c8*/ 	.word	0x0001e0f0


	//   ....[84]....
        /*07cc*/ 	.word	0x0001e100


	//   ....[85]....
        /*07d0*/ 	.word	0x0001e270


	//   ....[86]....
        /*07d4*/ 	.word	0x0001e290


	//   ....[87]....
        /*07d8*/ 	.word	0x0001e400


	//   ....[88]....
        /*07dc*/ 	.word	0x0001e410


	//   ....[89]....
        /*07e0*/ 	.word	0x0001e790


	//   ....[90]....
        /*07e4*/ 	.word	0x0001e7b0


	//   ....[91]....
        /*07e8*/ 	.word	0x0001f470


	//   ....[92]....
        /*07ec*/ 	.word	0x0001f480


	//   ....[93]....
        /*07f0*/ 	.word	0x00020910


	//   ....[94]....
        /*07f4*/ 	.word	0x00020930


	//   ....[95]....
        /*07f8*/ 	.word	0x00020b10


	//   ....[96]....
        /*07fc*/ 	.word	0x00020b20


	//   ....[97]....
        /*0800*/ 	.word	0x00020c90


	//   ....[98]....
        /*0804*/ 	.word	0x00020cb0


	//   ....[99]....
        /*0808*/ 	.word	0x00020e20


	//   ....[100]....
        /*080c*/ 	.word	0x00020e30


	//   ....[101]....
        /*0810*/ 	.word	0x00021060


	//   ....[102]....
        /*0814*/ 	.word	0x00021080


	//   ....[103]....
        /*0818*/ 	.word	0x000211b0


	//   ....[104]....
        /*081c*/ 	.word	0x000211f0


	//   ....[105]....
        /*0820*/ 	.word	0x00021220


	//   ....[106]....
        /*0824*/ 	.word	0x00021250


	//   ....[107]....
        /*0828*/ 	.word	0x00021280


	//   ....[108]....
        /*082c*/ 	.word	0x000212b0


	//   ....[109]....
        /*0830*/ 	.word	0x00021410


	//   ....[110]....
        /*0834*/ 	.word	0x00021450


	//   ....[111]....
        /*0838*/ 	.word	0x00021480


	//   ....[112]....
        /*083c*/ 	.word	0x000214b0


	//   ....[113]....
        /*0840*/ 	.word	0x000214e0


	//   ....[114]....
        /*0844*/ 	.word	0x00021510


	//   ....[115]....
        /*0848*/ 	.word	0x000215a0


	//   ....[116]....
        /*084c*/ 	.word	0x00021600


	//   ....[117]....
        /*0850*/ 	.word	0x00021610


	//   ....[118]....
        /*0854*/ 	.word	0x00021670


	//   ....[119]....
        /*0858*/ 	.word	0x000220f0


	//   ....[120]....
        /*085c*/ 	.word	0x00022150


	//   ....[121]....
        /*0860*/ 	.word	0x000221a0


	//   ....[122]....
        /*0864*/ 	.word	0x000221f0


	//   ....[123]....
        /*0868*/ 	.word	0x00022240


	//   ....[124]....
        /*086c*/ 	.word	0x000222b0


	//   ....[125]....
        /*0870*/ 	.word	0x00022300


	//   ....[126]....
        /*0874*/ 	.word	0x00022370


	//   ....[127]....
        /*0878*/ 	.word	0x000223e0


	//   ....[128]....
        /*087c*/ 	.word	0x00022440


	//   ....[129]....
        /*0880*/ 	.word	0x000224b0


	//   ....[130]....
        /*0884*/ 	.word	0x00022520


	//   ....[131]....
        /*0888*/ 	.word	0x00022590


	//   ....[132]....
        /*088c*/ 	.word	0x000225f0


	//   ....[133]....
        /*0890*/ 	.word	0x00022660


	//   ....[134]....
        /*0894*/ 	.word	0x000226d0


	//   ....[135]....
        /*0898*/ 	.word	0x00022740


	//   ....[136]....
        /*089c*/ 	.word	0x000227a0


	//   ....[137]....
        /*08a0*/ 	.word	0x00022800


	//   ....[138]....
        /*08a4*/ 	.word	0x00022860


	//   ....[139]....
        /*08a8*/ 	.word	0x000228b0


	//   ....[140]....
        /*08ac*/ 	.word	0x00022900


	//   ....[141]....
        /*08b0*/ 	.word	0x00022970


	//   ....[142]....
        /*08b4*/ 	.word	0x000229e0


	//   ....[143]....
        /*08b8*/ 	.word	0x00022a50


	//   ....[144]....
        /*08bc*/ 	.word	0x00022ab0


	//   ....[145]....
        /*08c0*/ 	.word	0x00022b20


	//   ....[146]....
        /*08c4*/ 	.word	0x00022b90


	//   ....[147]....
        /*08c8*/ 	.word	0x00022c00


	//   ....[148]....
        /*08cc*/ 	.word	0x00022c60


	//   ....[149]....
        /*08d0*/ 	.word	0x00022cd0


	//   ....[150]....
        /*08d4*/ 	.word	0x00022d40


	//   ....[151]....
        /*08d8*/ 	.word	0x00022db0


	//   ....[152]....
        /*08dc*/ 	.word	0x00022e10


	//   ....[153]....
        /*08e0*/ 	.word	0x00022e80


	//   ....[154]....
        /*08e4*/ 	.word	0x00022ef0


	//   ....[155]....
        /*08e8*/ 	.word	0x00022f60


	//   ....[156]....
        /*08ec*/ 	.word	0x00022fc0


	//   ....[157]....
        /*08f0*/ 	.word	0x00023030


	//   ....[158]....
        /*08f4*/ 	.word	0x000230a0


	//   ....[159]....
        /*08f8*/ 	.word	0x00023110


	//   ....[160]....
        /*08fc*/ 	.word	0x00023170


	//   ....[161]....
        /*0900*/ 	.word	0x000231e0


	//   ....[162]....
        /*0904*/ 	.word	0x00023250


	//   ....[163]....
        /*0908*/ 	.word	0x000232a0


	//   ....[164]....
        /*090c*/ 	.word	0x000232e0


	//   ....[165]....
        /*0910*/ 	.word	0x00023330


	//   ....[166]....
        /*0914*/ 	.word	0x00023380


	//   ....[167]....
        /*0918*/ 	.word	0x000233d0


	//   ....[168]....
        /*091c*/ 	.word	0x00023440


	//   ....[169]....
        /*0920*/ 	.word	0x00023490


	//   ....[170]....
        /*0924*/ 	.word	0x000234e0


	//   ....[171]....
        /*0928*/ 	.word	0x00023530


	//   ....[172]....
        /*092c*/ 	.word	0x00023580


	//   ....[173]....
        /*0930*/ 	.word	0x000235d0


	//   ....[174]....
        /*0934*/ 	.word	0x00023640


	//   ....[175]....
        /*0938*/ 	.word	0x00023690


	//   ....[176]....
        /*093c*/ 	.word	0x00023700


	//   ....[177]....
        /*0940*/ 	.word	0x00023760


	//   ....[178]....
        /*0944*/ 	.word	0x000237d0


	//----- nvinfo : EIATTR_EXIT_INSTR_OFFSETS
	.align		4
.L_786:
        /*0948*/ 	.byte	0x04, 0x1c
        /*094a*/ 	.short	(.L_788 - .L_787)


	//   ....[0]....
.L_787:
        /*094c*/ 	.word	0x000010f0


	//   ....[1]....
        /*0950*/ 	.word	0x000220b0


	//----- nvinfo : EIATTR_MAX_THREADS
	.align		4
.L_788:
        /*0954*/ 	.byte	0x04, 0x05
        /*0956*/ 	.short	(.L_790 - .L_789)
.L_789:
        /*0958*/ 	.word	0x00000100
        /*095c*/ 	.word	0x00000001
        /*0960*/ 	.word	0x00000001


	//----- nvinfo : EIATTR_CRS_STACK_SIZE
	.align		4
.L_790:
        /*0964*/ 	.byte	0x04, 0x1e
        /*0966*/ 	.short	(.L_792 - .L_791)
.L_791:
        /*0968*/ 	.word	0x00000000
.L_792:


//--------------------- .nv.info._ZN7cutlass13device_kernelIN5flash19enable_sm80_to_sm89INS1_16FlashAttnFwdSm80INS1_25CollectiveMainloopFwdSm80ILi8ELi1ELb1EN4cute5tupleIJNS5_1CILi128EEENS7_ILi64EEENS7_ILi256EEEEEELi256ENS_10bfloat16_tEfNS_4arch4Sm80ELb0ELb0ELb0ELb0ELb0ELb0ELb1ELb1EEENS1_21CollectiveEpilogueFwdINS6_IJS8_SA_S9_EEENS6_IJNS7_ILi1EEESI_SI_EEESC_SE_Li256ELb0ELb1ELb1ELb0EEENS1_19SingleTileSchedulerILb0ELb1ELb1ELi128EEEEEEEEEvNT_6ParamsE --------------------------
	.section	.nv.info._ZN7cutlass13device_kernelIN5flash19enable_sm80_to_sm89INS1_16FlashAttnFwdSm80INS1_25CollectiveMainloopFwdSm80ILi8ELi1ELb1EN4cute5tupleIJNS5_1CILi128EEENS7_ILi64EEENS7_ILi256EEEEEELi256ENS_10bfloat16_tEfNS_4arch4Sm80ELb0ELb0ELb0ELb0ELb0ELb0ELb1ELb1EEENS1_21CollectiveEpilogueFwdINS6_IJS8_SA_S9_EEENS6_IJNS7_ILi1EEESI_SI_EEESC_SE_Li256ELb0ELb1ELb1ELb0EEENS1_19SingleTileSchedulerILb0ELb1ELb1ELi128EEEEEEEEEvNT_6ParamsE,"",@"SHT_CUDA_INFO"
	.sectionflags	@""
	.align	4


	//----- nvinfo : EIATTR_CUDA_API_VERSION
	.align		4
        /*0000*/ 	.byte	0x04, 0x37
        /*0002*/ 	.short	(.L_794 - .L_793)
.L_793:
        /*0004*/ 	.word	0x00000082


	//----- nvinfo : EIATTR_SW2861232_WAR
	.align		4
.L_794:
        /*0008*/ 	.byte	0x01, 0x35
	.zero		2


	//----- nvinfo : EIATTR_PARAM_CBANK
	.align		4
        /*000c*/ 	.byte	0x04, 0x0a
        /*000e*/ 	.short	(.L_796 - .L_795)
	.align		4
.L_795:
        /*0010*/ 	.word	index@(.nv.constant0._ZN7cutlass13device_kernelIN5flash19enable_sm80_to_sm89INS1_16FlashAttnFwdSm80INS1_25CollectiveMainloopFwdSm80ILi8ELi1ELb1EN4cute5tupleIJNS5_1CILi128EEENS7_ILi64EEENS7_ILi256EEEEEELi256ENS_10bfloat16_tEfNS_4arch4Sm80ELb0ELb0ELb0ELb0ELb0ELb0ELb1ELb1EEENS1_21CollectiveEpilogueFwdINS6_IJS8_SA_S9_EEENS6_IJNS7_ILi1EEESI_SI_EEESC_SE_Li256ELb0ELb1ELb1ELb0EEENS1_19SingleTileSchedulerILb0ELb1ELb1ELi128EEEEEEEEEvNT_6ParamsE)
        /*0014*/ 	.short	0x0160
        /*0016*/ 	.short	0x0418


	//----- nvinfo : EIATTR_CBANK_PARAM_SIZE
	.align		4
.L_796:
        /*0018*/ 	.byte	0x03, 0x19
        /*001a*/ 	.short	0x0418


	//----- nvinfo : EIATTR_KPARAM_INFO
	.align		4
        /*001c*/ 	.byte	0x04, 0x17
        /*001e*/ 	.short	(.L_798 - .L_797)
.L_797:
        /*0020*/ 	.word	0x00000000
        /*0024*/ 	.short	0x0000
        /*0026*/ 	.short	0x0000
        /*0028*/ 	.byte	0x00, 0xf0, 0x61, 0x10


	//----- nvinfo : EIATTR_MAXREG_COUNT
	.align		4
.L_798:
        /*002c*/ 	.byte	0x03, 0x1b
        /*002e*/ 	.short	0x00ff


	//----- nvinfo : EIATTR_NUM_BARRIERS
	.align		4
        /*0030*/ 	.byte	0x02, 0x4c
        /*0032*/ 	.byte	0x02
	.zero		1


	//----- nvinfo : EIATTR_ANNOTATIONS
	.align		4
        /*0034*/ 	.byte	0x04, 0x55
        /*0036*/ 	.short	(.L_800 - .L_799)


	//   ....[0]....
.L_799:
        /* <DEDUP_REMOVED lines=41> */


	//----- nvinfo : EIATTR_MERCURY_ISA_VERSION
	.align		4
.L_800:
        /*02b8*/ 	.byte	0x03, 0x5f
        /*02ba*/ 	.short	0x0000


	//----- nvinfo : EIATTR_COOP_GROUP_MASK_REGIDS
	.align		4
        /*02bc*/ 	.byte	0x04, 0x29
        /*02be*/ 	.short	(.L_802 - .L_801)


	//   ....[0]....
.L_801:
        /*02c0*/ 	.word	0xffffffff


	//   ....[1]....
        /*02c4*/ 	.word	0xffffffff


	//   ....[2]....
        /*02c8*/ 	.word	0xffffffff


	//   ....[3]....
        /*02cc*/ 	.word	0xffffffff


	//   ....[4]....
        /*02d0*/ 	.word	0xffffffff


	//   ....[5]....
        /*02d4*/ 	.word	0xffffffff


	//   ....[6]....
        /*02d8*/ 	.word	0xffffffff


	//   ....[7]....
        /*02dc*/ 	.word	0xffffffff


	//   ....[8]....
        /*02e0*/ 	.word	0xffffffff


	//   ....[9]....
        /*02e4*/ 	.word	0xffffffff


	//   ....[10]....
        /*02e8*/ 	.word	0xffffffff


	//   ....[11]....
        /*02ec*/ 	.word	0xffffffff


	//   ....[12]....
        /*02f0*/ 	.word	0xffffffff


	//   ....[13]....
        /*02f4*/ 	.word	0xffffffff


	//   ....[14]....
        /*02f8*/ 	.word	0xffffffff


	//   ....[15]....
        /*02fc*/ 	.word	0xffffffff


	//   ....[16]....
        /*0300*/ 	.word	0xffffffff


	//   ....[17]....
        /*0304*/ 	.word	0xffffffff


	//   ....[18]....
        /*0308*/ 	.word	0xffffffff


	//   ....[19]....
        /*030c*/ 	.word	0xffffffff


	//   ....[20]....
        /*0310*/ 	.word	0xffffffff


	//   ....[21]....
        /*0314*/ 	.word	0xffffffff


	//   ....[22]....
        /*0318*/ 	.word	0xffffffff


	//   ....[23]....
        /*031c*/ 	.word	0xffffffff


	//   ....[24]....
        /*0320*/ 	.word	0xffffffff


	//   ....[25]....
        /*0324*/ 	.word	0xffffffff


	//   ....[26]....
        /*0328*/ 	.word	0xffffffff


	//   ....[27]....
        /*032c*/ 	.word	0xffffffff


	//   ....[28]....
        /*0330*/ 	.word	0xffffffff


	//----- nvinfo : EIATTR_COOP_GROUP_INSTR_OFFSETS
	.align		4
.L_802:
        /*0334*/ 	.byte	0x04, 0x28
        /*0336*/ 	.short	(.L_804 - .L_803)


	//   ....[0]....
.L_803:
        /*0338*/ 	.word	0x00000060


	//   ....[1]....
        /*033c*/ 	.word	0x00000dc0


	//   ....[2]....
        /*0340*/ 	.word	0x00000df0


	//   ....[3]....
        /*0344*/ 	.word	0x00000e20


	//   ....[4]....
        /*0348*/ 	.word	0x00000eb0


	//   ....[5]....
        /*034c*/ 	.word	0x00001140


	//   ....[6]....
        /*0350*/ 	.word	0x00001170


	//   ....[7]....
        /*0354*/ 	.word	0x000011e0


	//   ....[8]....
        /*0358*/ 	.word	0x000011f0


	//   ....[9]....
        /*035c*/ 	.word	0x00003120


	//   ....[10]....
        /*0360*/ 	.word	0x000031e0


	//   ....[11]....
        /*0364*/ 	.word	0x000031f0


	//   ....[12]....
        /*0368*/ 	.word	0x00003250


	//   ....[13]....
        /*036c*/ 	.word	0x000069c0


	//   ....[14]....
        /*0370*/ 	.word	0x000069e0


	//   ....[15]....
        /*0374*/ 	.word	0x00007110


	//   ....[16]....
        /*0378*/ 	.word	0x00007130


	//   ....[17]....
        /*037c*/ 	.word	0x00008b50


	//   ....[18]....
        /*0380*/ 	.word	0x00008b60


	//   ....[19]....
        /*0384*/ 	.word	0x00008b90


	//   ....[20]....
        /*0388*/ 	.word	0x00008ba0


	//   ....[21]....
        /*038c*/ 	.word	0x00009ac0


	//   ....[22]....
        /*0390*/ 	.word	0x00009af0


	//   ....[23]....
        /*0394*/ 	.word	0x00009b10


	//   ....[24]....
        /*0398*/ 	.word	0x00009b30


	//   ....[25]....
        /*039c*/ 	.word	0x00009bb0


	//   ....[26]....
        /*03a0*/ 	.word	0x00009be0


	//   ....[27]....
        /*03a4*/ 	.word	0x0000a820


	//   ....[28]....
        /*03a8*/ 	.word	0x0000a830


	//----- nvinfo : EIATTR_EXIT_INSTR_OFFSETS
	.align		4
.L_804:
        /*03ac*/ 	.byte	0x04, 0x1c
        /*03ae*/ 	.short	(.L_806 - .L_805)


	//   ....[0]....
.L_805:
        /*03b0*/ 	.word	0x000001c0


	//   ....[1]....
        /*03b4*/ 	.word	0x0000a840


	//   ....[2]....
        /*03b8*/ 	.word	0x0000b3e0


	//   ....[3]....
        /*03bc*/ 	.word	0x0000b430


	//   ....[4]....
        /*03c0*/ 	.word	0x0000b460


	//   ....[5]....
        /*03c4*/ 	.word	0x0000b4c0


	//   ....[6]....
        /*03c8*/ 	.word	0x0000b750


	//----- nvinfo : EIATTR_CTAIDZ_USED
	.align		4
.L_806:
        /*03cc*/ 	.byte	0x01, 0x04
	.zero		2


	//----- nvinfo : EIATTR_MAX_THREADS
	.align		4
        /*03d0*/ 	.byte	0x04, 0x05
        /*03d2*/ 	.short	(.L_808 - .L_807)
.L_807:
        /*03d4*/ 	.word	0x00000100
        /*03d8*/ 	.word	0x00000001
        /*03dc*/ 	.word	0x00000001


	//----- nvinfo : EIATTR_CRS_STACK_SIZE
	.align		4
.L_808:
        /*03e0*/ 	.byte	0x04, 0x1e
        /*03e2*/ 	.short	(.L_810 - .L_809)
.L_809:
        /*03e4*/ 	.word	0x00000000
.L_810:


//--------------------- .nv.info._ZN7cutlass13device_kernelIN5flash19enable_sm80_to_sm89INS1_16FlashAttnFwdSm80INS1_25CollectiveMainloopFwdSm80ILi8ELi1ELb1EN4cute5tupleIJNS5_1CILi128EEENS7_ILi48EEENS7_ILi256EEEEEELi256ENS_10bfloat16_tEfNS_4arch4Sm80ELb0ELb0ELb0ELb1ELb0ELb0ELb1ELb1EEENS1_21CollectiveEpilogueFwdINS6_IJS8_SA_S9_EEENS6_IJNS7_ILi1EEESI_SI_EEESC_SE_Li256ELb1ELb1ELb1ELb0EEENS1_36VarlenDynamicPersistentTileSchedulerILi128ELi48ELi256ELi256ELb1ELb1ELb0ELb0ELb1ELb1EEEEEEEEEvNT_6ParamsE --------------------------
	.section	.nv.info._ZN7cutlass13device_kernelIN5flash19enable_sm80_to_sm89INS1_16FlashAttnFwdSm80INS1_25CollectiveMainloopFwdSm80ILi8ELi1ELb1EN4cute5tupleIJNS5_1CILi128EEENS7_ILi48EEENS7_ILi256EEEEEELi256ENS_10bfloat16_tEfNS_4arch4Sm80ELb0ELb0ELb0ELb1ELb0ELb0ELb1ELb1EEENS1_21CollectiveEpilogueFwdINS6_IJS8_SA_S9_EEENS6_IJNS7_ILi1EEESI_SI_EEESC_SE_Li256ELb1ELb1ELb1ELb0EEENS1_36VarlenDynamicPersistentTileSchedulerILi128ELi48ELi256ELi256ELb1ELb1ELb0ELb0ELb1ELb1EEEEEEEEEvNT_6ParamsE,"",@"SHT_CUDA_INFO"
	.sectionflags	@""
	.align	4


	//----- nvinfo : EIATTR_CUDA_API_VERSION
	.align		4
        /*0000*/ 	.byte	0x04, 0x37
        /*0002*/ 	.short	(.L_812 - .L_811)
.L_811:
        /*0004*/ 	.word	0x00000082


	//----- nvinfo : EIATTR_SW2861232_WAR
	.align		4
.L_812:
        /*0008*/ 	.byte	0x01, 0x35
	.zero		2


	//----- nvinfo : EIATTR_PARAM_CBANK
	.align		4
        /*000c*/ 	.byte	0x04, 0x0a
        /*000e*/ 	.short	(.L_814 - .L_813)
	.align		4
.L_813:
        /*0010*/ 	.word	index@(.nv.constant0._ZN7cutlass13device_kernelIN5flash19enable_sm80_to_sm89INS1_16FlashAttnFwdSm80INS1_25CollectiveMainloopFwdSm80ILi8ELi1ELb1EN4cute5tupleIJNS5_1CILi128EEENS7_ILi48EEENS7_ILi256EEEEEELi256ENS_10bfloat16_tEfNS_4arch4Sm80ELb0ELb0ELb0ELb1ELb0ELb0ELb1ELb1EEENS1_21CollectiveEpilogueFwdINS6_IJS8_SA_S9_EEENS6_IJNS7_ILi1EEESI_SI_EEESC_SE_Li256ELb1ELb1ELb1ELb0EEENS1_36VarlenDynamicPersistentTileSchedulerILi128ELi48ELi256ELi256ELb1ELb1ELb0ELb0ELb1ELb1EEEEEEEEEvNT_6ParamsE)
        /*0014*/ 	.short	0x0160
        /*0016*/ 	.short	0x0438


	//----- nvinfo : EIATTR_CBANK_PARAM_SIZE
	.align		4
.L_814:
        /*0018*/ 	.byte	0x03, 0x19
        /*001a*/ 	.short	0x0438


	//----- nvinfo : EIATTR_KPARAM_INFO
	.align		4
        /*001c*/ 	.byte	0x04, 0x17
        /*001e*/ 	.short	(.L_816 - .L_815)
.L_815:
        /*0020*/ 	.word	0x00000000
        /*0024*/ 	.short	0x0000
        /*0026*/ 	.short	0x0000
        /*0028*/ 	.byte	0x00, 0xf0, 0xe1, 0x10


	//----- nvinfo : EIATTR_MAXREG_COUNT
	.align		4
.L_816:
        /*002c*/ 	.byte	0x03, 0x1b
        /*002e*/ 	.short	0x00ff


	//----- nvinfo : EIATTR_NUM_BARRIERS
	.align		4
        /*0030*/ 	.byte	0x02, 0x4c
        /*0032*/ 	.byte	0x06
	.zero		1


	//----- nvinfo : EIATTR_ANNOTATIONS
	.align		4
        /*0034*/ 	.byte	0x04, 0x55
        /*0036*/ 	.short	(.L_818 - .L_817)


	//   ....[0]....
.L_817:
        /* <DEDUP_REMOVED lines=95> */


	//----- nvinfo : EIATTR_MERCURY_ISA_VERSION
	.align		4
.L_818:
        /*0610*/ 	.byte	0x03, 0x5f
        /*0612*/ 	.short	0x0000


	//----- nvinfo : EIATTR_INT_WARP_WIDE_INSTR_OFFSETS
	.align		4
        /*0614*/ 	.byte	0x04, 0x31
        /*0616*/ 	.short	(.L_820 - .L_819)


	//   ....[0]....
.L_819:
        /*0618*/ 	.word	0x00008ba0


	//   ....[1]....
        /*061c*/ 	.word	0x00008c20


	//----- nvinfo : EIATTR_COOP_GROUP_MASK_REGIDS
	.align		4
.L_820:
        /*0620*/ 	.byte	0x04, 0x29
        /*0622*/ 	.short	(.L_822 - .L_821)


	//   ....[0]....
.L_821:
        /*0624*/ 	.word	0xffffffff


	//   ....[1]....
        /*0628*/ 	.word	0xffffffff


	//   ....[2]....
        /*062c*/ 	.word	0xffffffff


	//   ....[3]....
        /*0630*/ 	.word	0xffffffff


	//   ....[4]....
        /*0634*/ 	.word	0xffffffff


	//   ....[5]....
        /*0638*/ 	.word	0xffffffff


	//   ....[6]....
        /*063c*/ 	.word	0xffffffff


	//   ....[7]....
        /*0640*/ 	.word	0xffffffff


	//   ....[8]....
        /*0644*/ 	.word	0xffffffff


	//   ....[9]....
        /*0648*/ 	.word	0xffffffff


	//   ....[10]....
        /*064c*/ 	.word	0xffffffff


	//   ....[11]....
        /*0650*/ 	.word	0xffffffff


	//   ....[12]....
        /*0654*/ 	.word	0xffffffff


	//   ....[13]....
        /*0658*/ 	.word	0xffffffff


	//   ....[14]....
        /*065c*/ 	.word	0xffffffff


	//   ....[15]....
        /*0660*/ 	.word	0xffffffff


	//   ....[16]....
        /*0664*/ 	.word	0xffffffff


	//   ....[17]....
        /*0668*/ 	.word	0xffffffff


	//   ....[18]....
        /*066c*/ 	.word	0xffffffff


	//   ....[19]....
        /*0670*/ 	.word	0xffffffff


	//   ....[20]....
        /*0674*/ 	.word	0xffffffff


	//   ....[21]....
        /*0678*/ 	.word	0xffffffff


	//   ....[22]....
        /*067c*/ 	.word	0xffffffff


	//   ....[23]....
        /*0680*/ 	.word	0xffffffff


	//   ....[24]....
        /*0684*/ 	.word	0xffffffff


	//   ....[25]....
        /*0688*/ 	.word	0xffffffff


	//   ....[26]....
        /*068c*/ 	.word	0xffffffff


	//   ....[27]....
        /*0690*/ 	.word	0xffffffff


	//   ....[28]....
        /*0694*/ 	.word	0xffffffff


	//   ....[29]....
        /*0698*/ 	.word	0xffffffff


	//   ....[30]....
        /*069c*/ 	.word	0xffffffff


	//   ....[31]....
        /*06a0*/ 	.word	0xffffffff


	//   ....[32]....
        /*06a4*/ 	.word	0xffffffff


	//   ....[33]....
        /*06a8*/ 	.word	0xffffffff


	//   ....[34]....
        /*06ac*/ 	.word	0xffffffff


	//   ....[35]....
        /*06b0*/ 	.word	0xffffffff


	//   ....[36]....
        /*06b4*/ 	.word	0xffffffff


	//   ....[37]....
        /*06b8*/ 	.word	0xffffffff


	//   ....[38]....
        /*06bc*/ 	.word	0xffffffff


	//   ....[39]....
        /*06c0*/ 	.word	0xffffffff


	//   ....[40]....
        /*06c4*/ 	.word	0xffffffff


	//   ....[41]....
        /*06c8*/ 	.word	0xffffffff


	//   ....[42]....
        /*06cc*/ 	.word	0xffffffff


	//   ....[43]....
        /*06d0*/ 	.word	0xffffffff


	//   ....[44]....
        /*06d4*/ 	.word	0xffffffff


	//   ....[45]....
        /*06d8*/ 	.word	0xffffffff


	//   ....[46]....
        /*06dc*/ 	.word	0xffffffff


	//   ....[47]....
        /*06e0*/ 	.word	0xffffffff


	//   ....[48]....
        /*06e4*/ 	.word	0xffffffff


	//   ....[49]....
        /*06e8*/ 	.word	0xffffffff


	//   ....[50]....
        /*06ec*/ 	.word	0xffffffff


	//   ....[51]....
        /*06f0*/ 	.word	0xffffffff


	//   ....[52]....
        /*06f4*/ 	.word	0xffffffff


	//   ....[53]....
        /*06f8*/ 	.word	0xffffffff


	//   ....[54]....
        /*06fc*/ 	.word	0xffffffff


	//   ....[55]....
        /*0700*/ 	.word	0xffffffff


	//   ....[56]....
        /*0704*/ 	.word	0xffffffff


	//   ....[57]....
        /*0708*/ 	.word	0xffffffff


	//   ....[58]....
        /*070c*/ 	.word	0xffffffff


	//   ....[59]....
        /*0710*/ 	.word	0xffffffff


	//   ....[60]....
        /*0714*/ 	.word	0xffffffff


	//   ....[61]....
        /*0718*/ 	.word	0xffffffff


	//   ....[62]....
        /*071c*/ 	.word	0xffffffff


	//   ....[63]....
        /*0720*/ 	.word	0xffffffff


	//   ....[64]....
        /*0724*/ 	.word	0xffffffff


	//   ....[65]....
        /*0728*/ 	.word	0xffffffff


	//   ....[66]....
        /*072c*/ 	.word	0xffffffff


	//   ....[67]....
        /*0730*/ 	.word	0xffffffff


	//   ....[68]....
        /*0734*/ 	.word	0xffffffff


	//   ....[69]....
        /*0738*/ 	.word	0xffffffff


	//   ....[70]....
        /*073c*/ 	.word	0xffffffff


	//   ....[71]....
        /*0740*/ 	.word	0xffffffff


	//   ....[72]....
        /*0744*/ 	.word	0xffffffff


	//   ....[73]....
        /*0748*/ 	.word	0xffffffff


	//   ....[74]....
        /*074c*/ 	.word	0xffffffff


	//   ....[75]....
        /*0750*/ 	.word	0xffffffff


	//   ....[76]....
        /*0754*/ 	.word	0xffffffff


	//   ....[77]....
        /*0758*/ 	.word	0xffffffff


	//   ....[78]....
        /*075c*/ 	.word	0xffffffff


	//   ....[79]....
        /*0760*/ 	.word	0xffffffff


	//   ....[80]....
        /*0764*/ 	.word	0xffffffff


	//   ....[81]....
        /*0768*/ 	.word	0xffffffff


	//   ....[82]....
        /*076c*/ 	.word	0xffffffff


	//   ....[83]....
        /*0770*/ 	.word	0xffffffff


	//   ....[84]....
        /*0774*/ 	.word	0xffffffff


	//   ....[85]....
        /*0778*/ 	.word	0xffffffff


	//   ....[86]....
        /*077c*/ 	.word	0xffffffff


	//   ....[87]....
        /*0780*/ 	.word	0xffffffff


	//   ....[88]....
        /*0784*/ 	.word	0xffffffff


	//   ....[89]....
        /*0788*/ 	.word	0xffffffff


	//   ....[90]....
        /*078c*/ 	.word	0xffffffff


	//   ....[91]....
        /*0790*/ 	.word	0xffffffff


	//   ....[92]....
        /*0794*/ 	.word	0xffffffff


	//   ....[93]....
        /*0798*/ 	.word	0xffffffff


	//   ....[94]....
        /*079c*/ 	.word	0xffffffff


	//   ....[95]....
        /*07a0*/ 	.word	0xffffffff


	//   ....[96]....
        /*07a4*/ 	.word	0xffffffff


	//   ....[97]....
        /*07a8*/ 	.word	0xffffffff


	//   ....[98]....
        /*07ac*/ 	.word	0xffffffff


	//   ....[99]....
        /*07b0*/ 	.word	0xffffffff


	//   ....[100]....
        /*07b4*/ 	.word	0xffffffff


	//   ....[101]....
        /*07b8*/ 	.word	0xffffffff


	//   ....[102]....
        /*07bc*/ 	.word	0xffffffff


	//   ....[103]....
        /*07c0*/ 	.word	0xffffffff


	//   ....[104]....
        /*07c4*/ 	.word	0xffffffff


	//   ....[105]....
        /*07c8*/ 	.word	0xffffffff


	//   ....[106]....
        /*07cc*/ 	.word	0xffffffff


	//   ....[107]....
        /*07d0*/ 	.word	0xffffffff


	//   ....[108]....
        /*07d4*/ 	.word	0xffffffff


	//   ....[109]....
        /*07d8*/ 	.word	0xffffffff


	//   ....[110]....
        /*07dc*/ 	.word	0xffffffff


	//   ....[111]....
        /*07e0*/ 	.word	0xffffffff


	//   ....[112]....
        /*07e4*/ 	.word	0xffffffff


	//   ....[113]....
        /*07e8*/ 	.word	0xffffffff


	//   ....[114]....
        /*07ec*/ 	.word	0xffffffff


	//   ....[115]....
        /*07f0*/ 	.word	0xffffffff


	//   ....[116]....
        /*07f4*/ 	.word	0xffffffff


	//   ....[117]....
        /*07f8*/ 	.word	0xffffffff


	//   ....[118]....
        /*07fc*/ 	.word	0xffffffff


	//   ....[119]....
        /*0800*/ 	.word	0xffffffff


	//   ....[120]....
        /*0804*/ 	.word	0xffffffff


	//   ....[121]....
        /*0808*/ 	.word	0xffffffff


	//   ....[122]....
        /*080c*/ 	.word	0xffffffff


	//   ....[123]....
        /*0810*/ 	.word	0xffffffff


	//   ....[124]....
        /*0814*/ 	.word	0xffffffff


	//   ....[125]....
        /*0818*/ 	.word	0xffffffff


	//   ....[126]....
        /*081c*/ 	.word	0xffffffff


	//   ....[127]....
        /*0820*/ 	.word	0xffffffff


	//   ....[128]....
        /*0824*/ 	.word	0xffffffff


	//   ....[129]....
        /*0828*/ 	.word	0xffffffff


	//   ....[130]....
        /*082c*/ 	.word	0xffffffff


	//----- nvinfo : EIATTR_COOP_GROUP_INSTR_OFFSETS
	.align		4
.L_822:
        /*0830*/ 	.byte	0x04, 0x28
        /*0832*/ 	.short	(.L_824 - .L_823)


	//   ....[0]....
.L_823:
        /*0834*/ 	.word	0x00000050


	//   ....[1]....
        /*0838*/ 	.word	0x00000200


	//   ....[2]....
        /*083c*/ 	.word	0x00000230


	//   ....[3]....
        /*0840*/ 	.word	0x00000260


	//   ....[4]....
        /*0844*/ 	.word	0x00000290


	//   ....[5]....
        /*0848*/ 	.word	0x000002c0


	//   ....[6]....
        /*084c*/ 	.word	0x000002f0


	//   ....[7]....
        /*0850*/ 	.word	0x00000460


	//   ....[8]....
        /*0854*/ 	.word	0x000004a0


	//   ....[9]....
        /*0858*/ 	.word	0x000004d0


	//   ....[10]....
        /*085c*/ 	.word	0x00000500


	//   ....[11]....
        /*0860*/ 	.word	0x00000530


	//   ....[12]....
        /*0864*/ 	.word	0x00000560


	//   ....[13]....
        /*0868*/ 	.word	0x000005f0


	//   ....[14]....
        /*086c*/ 	.word	0x00000620


	//   ....[15]....
        /*0870*/ 	.word	0x00000630


	//   ....[16]....
        /*0874*/ 	.word	0x000006a0


	//   ....[17]....
        /*0878*/ 	.word	0x000022f0


	//   ....[18]....
        /*087c*/ 	.word	0x00002320


	//   ....[19]....
        /*0880*/ 	.word	0x00002350


	//   ....[20]....
        /*0884*/ 	.word	0x000023c0


	//   ....[21]....
        /*0888*/ 	.word	0x00002570


	//   ....[22]....
        /*088c*/ 	.word	0x00002590


	//   ....[23]....
        /*0890*/ 	.word	0x000025d0


	//   ....[24]....
        /*0894*/ 	.word	0x00002600


	//   ....[25]....
        /*0898*/ 	.word	0x000040c0


	//   ....[26]....
        /*089c*/ 	.word	0x00004200


	//   ....[27]....
        /*08a0*/ 	.word	0x00004250


	//   ....[28]....
        /*08a4*/ 	.word	0x000042d0


	//   ....[29]....
        /*08a8*/ 	.word	0x000068d0


	//   ....[30]....
        /*08ac*/ 	.word	0x000068f0


	//   ....[31]....
        /*08b0*/ 	.word	0x00006ec0


	//   ....[32]....
        /*08b4*/ 	.word	0x00006fb0


	//   ....[33]....
        /*08b8*/ 	.word	0x00008180


	//   ....[34]....
        /*08bc*/ 	.word	0x000081a0


	//   ....[35]....
        /*08c0*/ 	.word	0x000081c0


	//   ....[36]....
        /*08c4*/ 	.word	0x000081e0


	//   ....[37]....
        /*08c8*/ 	.word	0x00009a60


	//   ....[38]....
        /*08cc*/ 	.word	0x00009a70


	//   ....[39]....
        /*08d0*/ 	.word	0x00009a90


	//   ....[40]....
        /*08d4*/ 	.word	0x00009ab0


	//   ....[41]....
        /*08d8*/ 	.word	0x00009ef0


	//   ....[42]....
        /*08dc*/ 	.word	0x00009f10


	//   ....[43]....
        /*08e0*/ 	.word	0x0000a0e0


	//   ....[44]....
        /*08e4*/ 	.word	0x0000a0f0


	//   ....[45]....
        /*08e8*/ 	.word	0x0000a2d0


	//   ....[46]....
        /*08ec*/ 	.word	0x0000a2f0


	//   ....[47]....
        /*08f0*/ 	.word	0x0000a4d0


	//   ....[48]....
        /*08f4*/ 	.word	0x0000a4e0


	//   ....[49]....
        /*08f8*/ 	.word	0x0000a8c0


	//   ....[50]....
        /*08fc*/ 	.word	0x0000a8e0


	//   ....[51]....
        /*0900*/ 	.word	0x0000b530


	//   ....[52]....
        /*0904*/ 	.word	0x0000b540


	//   ....[53]....
        /*0908*/ 	.word	0x0000c5b0


	//   ....[54]....
        /*090c*/ 	.word	0x0000c5d0


	//   ....[55]....
        /*0910*/ 	.word	0x0000c7b0


	//   ....[56]....
        /*0914*/ 	.word	0x0000c7c0


	//   ....[57]....
        /*0918*/ 	.word	0x0000c9a0


	//   ....[58]....
        /*091c*/ 	.word	0x0000c9c0


	//   ....[59]....
        /*0920*/ 	.word	0x0000cba0


	//   ....[60]....
        /*0924*/ 	.word	0x0000cbb0


	//   ....[61]....
        /*0928*/ 	.word	0x0000ce50


	//   ....[62]....
        /*092c*/ 	.word	0x0000ce70


	//   ....[63]....
        /*0930*/ 	.word	0x0000cfa0


	//   ....[64]....
        /*0934*/ 	.word	0x0000cfe0


	//   ....[65]....
        /*0938*/ 	.word	0x0000d010


	//   ....[66]....
        /*093c*/ 	.word	0x0000d040


	//   ....[67]....
        /*0940*/ 	.word	0x0000d070


	//   ....[68]....
        /*0944*/ 	.word	0x0000d0a0


	//   ....[69]....
        /*0948*/ 	.word	0x0000d200


	//   ....[70]....
        /*094c*/ 	.word	0x0000d240


	//   ....[71]....
        /*0950*/ 	.word	0x0000d270


	//   ....[72]....
        /*0954*/ 	.word	0x0000d2a0


	//   ....[73]....
        /*0958*/ 	.word	0x0000d2d0


	//   ....[74]....
        /*095c*/ 	.word	0x0000d300


	//   ....[75]....
        /*0960*/ 	.word	0x0000d390


	//   ....[76]....
        /*0964*/ 	.word	0x0000d3c0


	//   ....[77]....
        /*0968*/ 	.word	0x0000d3d0


	//   ....[78]....
        /*096c*/ 	.word	0x0000d430


	//   ....[79]....
        /*0970*/ 	.word	0x0000da10


	//   ....[80]....
        /*0974*/ 	.word	0x0000da70


	//   ....[81]....
        /*0978*/ 	.word	0x0000dac0


	//   ....[82]....
        /*097c*/ 	.word	0x0000db10


	//   ....[83]....
        /*0980*/ 	.word	0x0000db60


	//   ....[84]....
        /*0984*/ 	.word	0x0000dbd0


	//   ....[85]....
        /*0988*/ 	.word	0x0000dc10


	//   ....[86]....
        /*098c*/ 	.word	0x0000dc80


	//   ....[87]....
        /*0990*/ 	.word	0x0000dcf0


	//   ....[88]....
        /*0994*/ 	.word	0x0000dd50


	//   ....[89]....
        /*0998*/ 	.word	0x0000ddd0


	//   ....[90]....
        /*099c*/ 	.word	0x0000de20


	//   ....[91]....
        /*09a0*/ 	.word	0x0000de70


	//   ....[92]....
        /*09a4*/ 	.word	0x0000ded0


	//   ....[93]....
        /*09a8*/ 	.word	0x0000df40


	//   ....[94]....
        /*09ac*/ 	.word	0x0000dfb0


	//   ....[95]....
        /*09b0*/ 	.word	0x0000e010


	//   ....[96]....
        /*09b4*/ 	.word	0x0000e070


	//   ....[97]....
        /*09b8*/ 	.word	0x0000e0d0


	//   ....[98]....
        /*09bc*/ 	.word	0x0000e140


	//   ....[99]....
        /*09c0*/ 	.word	0x0000e1a0


	//   ....[100]....
        /*09c4*/ 	.word	0x0000e200


	//   ....[101]....
        /*09c8*/ 	.word	0x0000e260


	//   ....[102]....
        /*09cc*/ 	.word	0x0000e2d0


	//   ....[103]....
        /*09d0*/ 	.word	0x0000e330


	//   ....[104]....
        /*09d4*/ 	.word	0x0000e390


	//   ....[105]....
        /*09d8*/ 	.word	0x0000e3f0


	//   ....[106]....
        /*09dc*/ 	.word	0x0000e460


	//   ....[107]....
        /*09e0*/ 	.word	0x0000e4c0


	//   ....[108]....
        /*09e4*/ 	.word	0x0000e520


	//   ....[109]....
        /*09e8*/ 	.word	0x0000e580


	//   ....[110]....
        /*09ec*/ 	.word	0x0000e5f0


	//   ....[111]....
        /*09f0*/ 	.word	0x0000e650


	//   ....[112]....
        /*09f4*/ 	.word	0x0000e6b0


	//   ....[113]....
        /*09f8*/ 	.word	0x0000e710


	//   ....[114]....
        /*09fc*/ 	.word	0x0000e780


	//   ....[115]....
        /*0a00*/ 	.word	0x0000e7d0


	//   ....[116]....
        /*0a04*/ 	.word	0x0000e810


	//   ....[117]....
        /*0a08*/ 	.word	0x0000e860


	//   ....[118]....
        /*0a0c*/ 	.word	0x0000e8b0


	//   ....[119]....
        /*0a10*/ 	.word	0x0000e900


	//   ....[120]....
        /*0a14*/ 	.word	0x0000e970


	//   ....[121]....
        /*0a18*/ 	.word	0x0000e9b0


	//   ....[122]....
        /*0a1c*/ 	.word	0x0000ea00


	//   ....[123]....
        /*0a20*/ 	.word	0x0000ea50


	//   ....[124]....
        /*0a24*/ 	.word	0x0000eaa0


	//   ....[125]....
        /*0a28*/ 	.word	0x0000eaf0


	//   ....[126]....
        /*0a2c*/ 	.word	0x0000eb60


	//   ....[127]....
        /*0a30*/ 	.word	0x0000eba0


	//   ....[128]....
        /*0a34*/ 	.word	0x0000ec10


	//   ....[129]....
        /*0a38*/ 	.word	0x0000ec70


	//   ....[130]....
        /*0a3c*/ 	.word	0x0000ecd0


	//----- nvinfo : EIATTR_EXIT_INSTR_OFFSETS
	.align		4
.L_824:
        /*0a40*/ 	.byte	0x04, 0x1c
        /*0a42*/ 	.short	(.L_826 - .L_825)


	//   ....[0]....
.L_825:
        /*0a44*/ 	.word	0x00000c10


	//   ....[1]....
        /*0a48*/ 	.word	0x0000d9d0


	//----- nvinfo : EIATTR_MAX_THREADS
	.align		4
.L_826:
        /*0a4c*/ 	.byte	0x04, 0x05
        /*0a4e*/ 	.short	(.L_828 - .L_827)
.L_827:
        /*0a50*/ 	.word	0x00000100
        /*0a54*/ 	.word	0x00000001
        /*0a58*/ 	.word	0x00000001


	//----- nvinfo : EIATTR_CRS_STACK_SIZE
	.align		4
.L_828:
        /*0a5c*/ 	.byte	0x04, 0x1e
        /*0a5e*/ 	.short	(.L_830 - .L_829)
.L_829:
        /*0a60*/ 	.word	0x00000000
.L_830:


//--------------------- .nv.info._ZN7cutlass13device_kernelIN5flash19enable_sm80_to_sm89INS1_16FlashAttnFwdSm80INS1_25CollectiveMainloopFwdSm80ILi8ELi1ELb0EN4cute5tupleIJNS5_1CILi128EEENS7_ILi32EEENS7_ILi256EEEEEELi256ENS_10bfloat16_tEfNS_4arch4Sm80ELb0ELb0ELb0ELb1ELb0ELb1ELb1ELb1EEENS1_21CollectiveEpilogueFwdINS6_IJS8_SA_S9_EEENS6_IJNS7_ILi1EEESI_SI_EEESC_SE_Li256ELb1ELb1ELb1ELb0EEENS1_36VarlenDynamicPersistentTileSchedulerILi128ELi32ELi256ELi256ELb1ELb1ELb0ELb0ELb1ELb1EEEEEEEEEvNT_6ParamsE --------------------------
	.section	.nv.info._ZN7cutlass13device_kernelIN5flash19enable_sm80_to_sm89INS1_16FlashAttnFwdSm80INS1_25CollectiveMainloopFwdSm80ILi8ELi1ELb0EN4cute5tupleIJNS5_1CILi128EEENS7_ILi32EEENS7_ILi256EEEEEELi256ENS_10bfloat16_tEfNS_4arch4Sm80ELb0ELb0ELb0ELb1ELb0ELb1ELb1ELb1EEENS1_21CollectiveEpilogueFwdINS6_IJS8_SA_S9_EEENS6_IJNS7_ILi1EEESI_SI_EEESC_SE_Li256ELb1ELb1ELb1ELb0EEENS1_36VarlenDynamicPersistentTileSchedulerILi128ELi32ELi256ELi256ELb1ELb1ELb0ELb0ELb1ELb1EEEEEEEEEvNT_6ParamsE,"",@"SHT_CUDA_INFO"
	.sectionflags	@""
	.align	4


	//----- nvinfo : EIATTR_CUDA_API_VERSION
	.align		4
        /*0000*/ 	.byte	0x04, 0x37
        /*0002*/ 	.short	(.L_832 - .L_831)
.L_831:
        /*0004*/ 	.word	0x00000082


	//----- nvinfo : EIATTR_SW2861232_WAR
	.align		4
.L_832:
        /*0008*/ 	.byte	0x01, 0x35
	.zero		2


	//----- nvinfo : EIATTR_PARAM_CBANK
	.align		4
        /*000c*/ 	.byte	0x04, 0x0a
        /*000e*/ 	.short	(.L_834 - .L_833)
	.align		4
.L_833:
        /*0010*/ 	.word	index@(.nv.constant0._ZN7cutlass13device_kernelIN5flash19enable_sm80_to_sm89INS1_16FlashAttnFwdSm80INS1_25CollectiveMainloopFwdSm80ILi8ELi1ELb0EN4cute5tupleIJNS5_1CILi128EEENS7_ILi32EEENS7_ILi256EEEEEELi256ENS_10bfloat16_tEfNS_4arch4Sm80ELb0ELb0ELb0ELb1ELb0ELb1ELb1ELb1EEENS1_21CollectiveEpilogueFwdINS6_IJS8_SA_S9_EEENS6_IJNS7_ILi1EEESI_SI_EEESC_SE_Li256ELb1ELb1ELb1ELb0EEENS1_36VarlenDynamicPersistentTileSchedulerILi128ELi32ELi256ELi256ELb1ELb1ELb0ELb0ELb1ELb1EEEEEEEEEvNT_6ParamsE)
        /*0014*/ 	.short	0x0160
        /*0016*/ 	.short	0x0438


	//----- nvinfo : EIATTR_CBANK_PARAM_SIZE
	.align		4
.L_834:
        /*0018*/ 	.byte	0x03, 0x19
        /*001a*/ 	.short	0x0438


	//----- nvinfo : EIATTR_KPARAM_INFO
	.align		4
        /*001c*/ 	.byte	0x04, 0x17
        /*001e*/ 	.short	(.L_836 - .L_835)
.L_835:
        /*0020*/ 	.word	0x00000000
        /*0024*/ 	.short	0x0000
        /*0026*/ 	.short	0x0000
        /*0028*/ 	.byte	0x00, 0xf0, 0xe1, 0x10


	//----- nvinfo : EIATTR_MAXREG_COUNT
	.align		4
.L_836:
        /*002c*/ 	.byte	0x03, 0x1b
        /*002e*/ 	.short	0x00ff


	//----- nvinfo : EIATTR_NUM_BARRIERS
	.align		4
        /*0030*/ 	.byte	0x02, 0x4c
        /*0032*/ 	.byte	0x06
	.zero		1


	//----- nvinfo : EIATTR_ANNOTATIONS
	.align		4
        /*0034*/ 	.byte	0x04, 0x55
        /*0036*/ 	.short	(.L_838 - .L_837)


	//   ....[0]....
.L_837:
        /*0038*/ 	.word	0x00000001
        /*003c*/ 	.byte	0x70, 0x00, 0x00, 0x00, 0x01, 0x00, 0x00, 0x00, 0xb0, 0x0e, 0x00, 0x00, 0x01, 0x00, 0x00, 0x00
        /*004c*/ 	.byte	0x20, 0x12, 0x00, 0x00, 0x01, 0x00, 0x00, 0x00, 0x70, 0x1d, 0x01, 0x00, 0x01, 0x00, 0x00, 0x00
        /*005c*/ 	.byte	0xb0, 0x1d, 0x01, 0x00, 0x01, 0x00, 0x00, 0x00, 0x30, 0x52, 0x01, 0x00


	//----- nvinfo : EIATTR_MERCURY_ISA_VERSION
	.align		4
.L_838:
        /*0068*/ 	.byte	0x03, 0x5f
        /*006a*/ 	.short	0x0000


	//----- nvinfo : EIATTR_INT_WARP_WIDE_INSTR_OFFSETS
	.align		4
        /*006c*/ 	.byte	0x04, 0x31
        /*006e*/ 	.short	(.L_840 - .L_839)


	//   ....[0]....
.L_839:
        /*0070*/ 	.word	0x000112f0


	//   ....[1]....
        /*0074*/ 	.word	0x00011370


	//----- nvinfo : EIATTR_COOP_GROUP_MASK_REGIDS
	.align		4
.L_840:
        /*0078*/ 	.byte	0x04, 0x29
        /*007a*/ 	.short	(.L_842 - .L_841)


	//   ....[0]....
.L_841:
        /*007c*/ 	.word	0xffffffff


	//   ....[1]....
        /*0080*/ 	.word	0xffffffff


	//   ....[2]....
        /*0084*/ 	.word	0xffffffff


	//   ....[3]....
        /*0088*/ 	.word	0xffffffff


	//   ....[4]....
        /*008c*/ 	.word	0xffffffff


	//   ....[5]....
        /*0090*/ 	.word	0xffffffff


	//   ....[6]....
        /*0094*/ 	.word	0xffffffff


	//   ....[7]....
        /*0098*/ 	.word	0xffffffff


	//   ....[8]....
        /*009c*/ 	.word	0xffffffff


	//   ....[9]....
        /*00a0*/ 	.word	0xffffffff


	//   ....[10]....
        /*00a4*/ 	.word	0xffffffff


	//   ....[11]....
        /*00a8*/ 	.word	0xffffffff


	//   ....[12]....
        /*00ac*/ 	.word	0xffffffff


	//   ....[13]....
        /*00b0*/ 	.word	0xffffffff


	//   ....[14]....
        /*00b4*/ 	.word	0xffffffff


	//   ....[15]....
        /*00b8*/ 	.word	0xffffffff


	//   ....[16]....
        /*00bc*/ 	.word	0xffffffff


	//   ....[17]....
        /*00c0*/ 	.word	0xffffffff


	//   ....[18]....
        /*00c4*/ 	.word	0xffffffff


	//   ....[19]....
        /*00c8*/ 	.word	0xffffffff


	//   ....[20]....
        /*00cc*/ 	.word	0xffffffff


	//   ....[21]....
        /*00d0*/ 	.word	0xffffffff


	//   ....[22]....
        /*00d4*/ 	.word	0xffffffff


	//   ....[23]....
        /*00d8*/ 	.word	0xffffffff


	//   ....[24]....
        /*00dc*/ 	.word	0xffffffff


	//   ....[25]....
        /*00e0*/ 	.word	0xffffffff


	//   ....[26]....
        /*00e4*/ 	.word	0xffffffff


	//   ....[27]....
        /*00e8*/ 	.word	0xffffffff


	//   ....[28]....
        /*00ec*/ 	.word	0xffffffff


	//   ....[29]....
        /*00f0*/ 	.word	0xffffffff


	//   ....[30]....
        /*00f4*/ 	.word	0xffffffff


	//   ....[31]....
        /*00f8*/ 	.word	0xffffffff


	//   ....[32]....
        /*00fc*/ 	.word	0xffffffff


	//   ....[33]....
        /*0100*/ 	.word	0xffffffff


	//   ....[34]....
        /*0104*/ 	.word	0xffffffff


	//   ....[35]....
        /*0108*/ 	.word	0xffffffff


	//   ....[36]....
        /*010c*/ 	.word	0xffffffff


	//   ....[37]....
        /*0110*/ 	.word	0xffffffff


	//   ....[38]....
        /*0114*/ 	.word	0xffffffff


	//   ....[39]....
        /*0118*/ 	.word	0xffffffff


	//   ....[40]....
        /*011c*/ 	.word	0xffffffff


	//   ....[41]....
        /*0120*/ 	.word	0xffffffff


	//   ....[42]....
        /*0124*/ 	.word	0xffffffff


	//   ....[43]....
        /*0128*/ 	.word	0xffffffff


	//   ....[44]....
        /*012c*/ 	.word	0xffffffff


	//   ....[45]....
        /*0130*/ 	.word	0xffffffff


	//   ....[46]....
        /*0134*/ 	.word	0xffffffff


	//   ....[47]....
        /*0138*/ 	.word	0xffffffff


	//   ....[48]....
        /*013c*/ 	.word	0xffffffff


	//   ....[49]....
        /*0140*/ 	.word	0xffffffff


	//   ....[50]....
        /*0144*/ 	.word	0xffffffff


	//   ....[51]....
        /*0148*/ 	.word	0xffffffff


	//   ....[52]....
        /*014c*/ 	.word	0xffffffff


	//   ....[53]....
        /*0150*/ 	.word	0xffffffff


	//   ....[54]....
        /*0154*/ 	.word	0xffffffff


	//   ....[55]....
        /*0158*/ 	.word	0xffffffff


	//   ....[56]....
        /*015c*/ 	.word	0xffffffff


	//   ....[57]....
        /*0160*/ 	.word	0xffffffff


	//   ....[58]....
        /*0164*/ 	.word	0xffffffff


	//   ....[59]....
        /*0168*/ 	.word	0xffffffff


	//   ....[60]....
        /*016c*/ 	.word	0xffffffff


	//   ....[61]....
        /*0170*/ 	.word	0xffffffff


	//   ....[62]....
        /*0174*/ 	.word	0xffffffff


	//   ....[63]....
        /*0178*/ 	.word	0xffffffff


	//   ....[64]....
        /*017c*/ 	.word	0xffffffff


	//   ....[65]....
        /*0180*/ 	.word	0xffffffff


	//   ....[66]....
        /*0184*/ 	.word	0xffffffff


	//   ....[67]....
        /*0188*/ 	.word	0xffffffff


	//   ....[68]....
        /*018c*/ 	.word	0xffffffff


	//   ....[69]....
        /*0190*/ 	.word	0xffffffff


	//   ....[70]....
        /*0194*/ 	.word	0xffffffff


	//   ....[71]....
        /*0198*/ 	.word	0xffffffff


	//   ....[72]....
        /*019c*/ 	.word	0xffffffff


	//   ....[73]....
        /*01a0*/ 	.word	0xffffffff


	//   ....[74]....
        /*01a4*/ 	.word	0xffffffff


	//   ....[75]....
        /*01a8*/ 	.word	0xffffffff


	//   ....[76]....
        /*01ac*/ 	.word	0xffffffff


	//   ....[77]....
        /*01b0*/ 	.word	0xffffffff


	//   ....[78]....
        /*01b4*/ 	.word	0xffffffff


	//   ....[79]....
        /*01b8*/ 	.word	0xffffffff


	//   ....[80]....
        /*01bc*/ 	.word	0xffffffff


	//   ....[81]....
        /*01c0*/ 	.word	0xffffffff


	//   ....[82]....
        /*01c4*/ 	.word	0xffffffff


	//   ....[83]....
        /*01c8*/ 	.word	0xffffffff


	//   ....[84]....
        /*01cc*/ 	.word	0xffffffff


	//   ....[85]....
        /*01d0*/ 	.word	0xffffffff


	//   ....[86]....
        /*01d4*/ 	.word	0xffffffff


	//   ....[87]....
        /*01d8*/ 	.word	0xffffffff


	//   ....[88]....
        /*01dc*/ 	.word	0xffffffff


	//   ....[89]....
        /*01e0*/ 	.word	0xffffffff


	//   ....[90]....
        /*01e4*/ 	.word	0xffffffff


	//   ....[91]....
        /*01e8*/ 	.word	0xffffffff


	//   ....[92]....
        /*01ec*/ 	.word	0xffffffff


	//   ....[93]....
        /*01f0*/ 	.word	0xffffffff


	//   ....[94]....
        /*01f4*/ 	.word	0xffffffff


	//   ....[95]....
        /*01f8*/ 	.word	0xffffffff


	//   ....[96]....
        /*01fc*/ 	.word	0xffffffff


	//   ....[97]....
        /*0200*/ 	.word	0xffffffff


	//   ....[98]....
        /*0204*/ 	.word	0xffffffff


	//   ....[99]....
        /*0208*/ 	.word	0xffffffff


	//   ....[100]....
        /*020c*/ 	.word	0xffffffff


	//   ....[101]....
        /*0210*/ 	.word	0xffffffff


	//   ....[102]....
        /*0214*/ 	.word	0xffffffff


	//   ....[103]....
        /*0218*/ 	.word	0xffffffff


	//   ....[104]....
        /*021c*/ 	.word	0xffffffff


	//   ....[105]....
        /*0220*/ 	.word	0xffffffff


	//   ....[106]....
        /*0224*/ 	.word	0xffffffff


	//   ....[107]....
        /*0228*/ 	.word	0xffffffff


	//   ....[108]....
        /*022c*/ 	.word	0xffffffff


	//   ....[109]....
        /*0230*/ 	.word	0xffffffff


	//   ....[110]....
        /*0234*/ 	.word	0xffffffff


	//   ....[111]....
        /*0238*/ 	.word	0xffffffff


	//   ....[112]....
        /*023c*/ 	.word	0xffffffff


	//   ....[113]....
        /*0240*/ 	.word	0xffffffff


	//   ....[114]....
        /*0244*/ 	.word	0xffffffff


	//   ....[115]....
        /*0248*/ 	.word	0xffffffff


	//   ....[116]....
        /*024c*/ 	.word	0xffffffff


	//   ....[117]....
        /*0250*/ 	.word	0xffffffff


	//   ....[118]....
        /*0254*/ 	.word	0xffffffff


	//   ....[119]....
        /*0258*/ 	.word	0xffffffff


	//   ....[120]....
        /*025c*/ 	.word	0xffffffff


	//   ....[121]....
        /*0260*/ 	.word	0xffffffff


	//   ....[122]....
        /*0264*/ 	.word	0xffffffff


	//   ....[123]....
        /*0268*/ 	.word	0xffffffff


	//   ....[124]....
        /*026c*/ 	.word	0xffffffff


	//   ....[125]....
        /*0270*/ 	.word	0xffffffff


	//   ....[126]....
        /*0274*/ 	.word	0xffffffff


	//   ....[127]....
        /*0278*/ 	.word	0xffffffff


	//   ....[128]....
        /*027c*/ 	.word	0xffffffff


	//   ....[129]....
        /*0280*/ 	.word	0xffffffff


	//   ....[130]....
        /*0284*/ 	.word	0xffffffff


	//   ....[131]....
        /*0288*/ 	.word	0xffffffff


	//   ....[132]....
        /*028c*/ 	.word	0xffffffff


	//   ....[133]....
        /*0290*/ 	.word	0xffffffff


	//   ....[134]....
        /*0294*/ 	.word	0xffffffff


	//   ....[135]....
        /*0298*/ 	.word	0xffffffff


	//   ....[136]....
        /*029c*/ 	.word	0xffffffff


	//   ....[137]....
        /*02a0*/ 	.word	0xffffffff


	//   ....[138]....
        /*02a4*/ 	.word	0xffffffff


	//   ....[139]....
        /*02a8*/ 	.word	0xffffffff


	//   ....[140]....
        /*02ac*/ 	.word	0xffffffff


	//   ....[141]....
        /*02b0*/ 	.word	0xffffffff


	//   ....[142]....
        /*02b4*/ 	.word	0xffffffff


	//   ....[143]....
        /*02b8*/ 	.word	0xffffffff


	//   ....[144]....
        /*02bc*/ 	.word	0xffffffff


	//   ....[145]....
        /*02c0*/ 	.word	0xffffffff


	//   ....[146]....
        /*02c4*/ 	.word	0xffffffff


	//----- nvinfo : EIATTR_COOP_GROUP_INSTR_OFFSETS
	.align		4
.L_842:
        /*02c8*/ 	.byte	0x04, 0x28
        /*02ca*/ 	.short	(.L_844 - .L_843)


	//   ....[0]....
.L_843:
        /*02cc*/ 	.word	0x00000050


	//   ....[1]....
        /*02d0*/ 	.word	0x000001e0


	//   ....[2]....
        /*02d4*/ 	.word	0x00000210


	//   ....[3]....
        /*02d8*/ 	.word	0x00000240


	//   ....[4]....
        /*02dc*/ 	.word	0x00000270


	//   ....[5]....
        /*02e0*/ 	.word	0x000002a0


	//   ....[6]....
        /*02e4*/ 	.word	0x000002d0


	//   ....[7]....
        /*02e8*/ 	.word	0x00000440


	//   ....[8]....
        /*02ec*/ 	.word	0x00000480


	//   ....[9]....
        /*02f0*/ 	.word	0x000004b0


	//   ....[10]....
        /*02f4*/ 	.word	0x000004e0


	//   ....[11]....
        /*02f8*/ 	.word	0x00000510


	//   ....[12]....
        /*02fc*/ 	.word	0x00000540


	//   ....[13]....
        /*0300*/ 	.word	0x000005d0


	//   ....[14]....
        /*0304*/ 	.word	0x00000600


	//   ....[15]....
        /*0308*/ 	.word	0x00000610


	//   ....[16]....
        /*030c*/ 	.word	0x00000680


	//   ....[17]....
        /*0310*/ 	.word	0x00006300


	//   ....[18]....
        /*0314*/ 	.word	0x00006320


	//   ....[19]....
        /*0318*/ 	.word	0x000064e0


	//   ....[20]....
        /*031c*/ 	.word	0x000064f0


	//   ....[21]....
        /*0320*/ 	.word	0x00006670


	//   ....[22]....
        /*0324*/ 	.word	0x00006690


	//   ....[23]....
        /*0328*/ 	.word	0x000067f0


	//   ....[24]....
        /*032c*/ 	.word	0x00006800


	//   ....[25]....
        /*0330*/ 	.word	0x00006c50


	//   ....[26]....
        /*0334*/ 	.word	0x00006c90


	//   ....[27]....
        /*0338*/ 	.word	0x00006cd0


	//   ....[28]....
        /*033c*/ 	.word	0x00006d00


	//   ....[29]....
        /*0340*/ 	.word	0x00009dd0


	//   ....[30]....
        /*0344*/ 	.word	0x00009e10


	//   ....[31]....
        /*0348*/ 	.word	0x00009e50


	//   ....[32]....
        /*034c*/ 	.word	0x00009e80


	//   ....[33]....
        /*0350*/ 	.word	0x0000def0


	//   ....[34]....
        /*0354*/ 	.word	0x0000df90


	//   ....[35]....
        /*0358*/ 	.word	0x0000dfb0


	//   ....[36]....
        /*035c*/ 	.word	0x0000e070


	//   ....[37]....
        /*0360*/ 	.word	0x0000f510


	//   ....[38]....
        /*0364*/ 	.word	0x0000f530


	//   ....[39]....
        /*0368*/ 	.word	0x0000f550


	//   ....[40]....
        /*036c*/ 	.word	0x0000f570


	//   ....[41]....
        /*0370*/ 	.word	0x000108e0


	//   ....[42]....
        /*0374*/ 	.word	0x000108f0


	//   ....[43]....
        /*0378*/ 	.word	0x00010920


	//   ....[44]....
        /*037c*/ 	.word	0x00010930


	//   ....[45]....
        /*0380*/ 	.word	0x000120f0


	//   ....[46]....
        /*0384*/ 	.word	0x00012100


	//   ....[47]....
        /*0388*/ 	.word	0x00012120


	//   ....[48]....
        /*038c*/ 	.word	0x00012130


	//   ....[49]....
        /*0390*/ 	.word	0x000124f0


	//   ....[50]....
        /*0394*/ 	.word	0x00012510


	//   ....[51]....
        /*0398*/ 	.word	0x000126e0


	//   ....[52]....
        /*039c*/ 	.word	0x000126f0


	//   ....[53]....
        /*03a0*/ 	.word	0x00012860


	//   ....[54]....
        /*03a4*/ 	.word	0x00012880


	//   ....[55]....
        /*03a8*/ 	.word	0x000129f0


	//   ....[56]....
        /*03ac*/ 	.word	0x00012a00


	//   ....[57]....
        /*03b0*/ 	.word	0x00012d60


	//   ....[58]....
        /*03b4*/ 	.word	0x00012d80


	//   ....[59]....
        /*03b8*/ 	.word	0x00013910


	//   ....[60]....
        /*03bc*/ 	.word	0x00013920


	//   ....[61]....
        /*03c0*/ 	.word	0x00014bc0


	//   ....[62]....
        /*03c4*/ 	.word	0x00014be0


	//   ....[63]....
        /*03c8*/ 	.word	0x00014dc0


	//   ....[64]....
        /*03cc*/ 	.word	0x00014dd0


	//   ....[65]....
        /*03d0*/ 	.word	0x00014f40


	//   ....[66]....
        /*03d4*/ 	.word	0x00014f60


	//   ....[67]....
        /*03d8*/ 	.word	0x000150d0


	//   ....[68]....
        /*03dc*/ 	.word	0x000150e0


	//   ....[69]....
        /*03e0*/ 	.word	0x000152f0


	//   ....[70]....
        /*03e4*/ 	.word	0x00015310


	//   ....[71]....
        /*03e8*/ 	.word	0x00015430


	//   ....[72]....
        /*03ec*/ 	.word	0x00015470


	//   ....[73]....
        /*03f0*/ 	.word	0x000154a0


	//   ....[74]....
        /*03f4*/ 	.word	0x000154d0


	//   ....[75]....
        /*03f8*/ 	.word	0x00015500


	//   ....[76]....
        /*03fc*/ 	.word	0x00015530


	//   ....[77]....
        /*0400*/ 	.word	0x00015680


	//   ....[78]....
        /*0404*/ 	.word	0x000156c0


	//   ....[79]....
        /*0408*/ 	.word	0x000156f0


	//   ....[80]....
        /*040c*/ 	.word	0x00015720


	//   ....[81]....
        /*0410*/ 	.word	0x00015750


	//   ....[82]....
        /*0414*/ 	.word	0x00015780


	//   ....[83]....
        /*0418*/ 	.word	0x00015810


	//   ....[84]....
        /*041c*/ 	.word	0x00015840


	//   ....[85]....
        /*0420*/ 	.word	0x00015850


	//   ....[86]....
        /*0424*/ 	.word	0x000158b0


	//   ....[87]....
        /*0428*/ 	.word	0x00015df0


	//   ....[88]....
        /*042c*/ 	.word	0x00015e50


	//   ....[89]....
        /*0430*/ 	.word	0x00015ea0


	//   ....[90]....
        /*0434*/ 	.word	0x00015ef0


	//   ....[91]....
        /*0438*/ 	.word	0x00015f40


	//   ....[92]....
        /*043c*/ 	.word	0x00015fb0


	//   ....[93]....
        /*0440*/ 	.word	0x00015ff0


	//   ....[94]....
        /*0444*/ 	.word	0x00016060


	//   ....[95]....
        /*0448*/ 	.word	0x000160d0


	//   ....[96]....
        /*044c*/ 	.word	0x00016130


	//   ....[97]....
        /*0450*/ 	.word	0x000161a0


	//   ....[98]....
        /*0454*/ 	.word	0x00016210


	//   ....[99]....
        /*0458*/ 	.word	0x00016270


	//   ....[100]....
        /*045c*/ 	.word	0x000162d0


	//   ....[101]....
        /*0460*/ 	.word	0x00016330


	//   ....[102]....
        /*0464*/ 	.word	0x000163a0


	//   ....[103]....
        /*0468*/ 	.word	0x00016400


	//   ....[104]....
        /*046c*/ 	.word	0x00016460


	//   ....[105]....
        /*0470*/ 	.word	0x000164d0


	//   ....[106]....
        /*0474*/ 	.word	0x00016520


	//   ....[107]....
        /*0478*/ 	.word	0x00016570


	//   ....[108]....
        /*047c*/ 	.word	0x000165c0


	//   ....[109]....
        /*0480*/ 	.word	0x00016630


	//   ....[110]....
        /*0484*/ 	.word	0x000166a0


	//   ....[111]....
        /*0488*/ 	.word	0x00016700


	//   ....[112]....
        /*048c*/ 	.word	0x00016760


	//   ....[113]....
        /*0490*/ 	.word	0x000167c0


	//   ....[114]....
        /*0494*/ 	.word	0x00016830


	//   ....[115]....
        /*0498*/ 	.word	0x00016890


	//   ....[116]....
        /*049c*/ 	.word	0x000168f0


	//   ....[117]....
        /*04a0*/ 	.word	0x00016950


	//   ....[118]....
        /*04a4*/ 	.word	0x000169c0


	//   ....[119]....
        /*04a8*/ 	.word	0x00016a20


	//   ....[120]....
        /*04ac*/ 	.word	0x00016a80


	//   ....[121]....
        /*04b0*/ 	.word	0x00016ae0


	//   ....[122]....
        /*04b4*/ 	.word	0x00016b50


	//   ....[123]....
        /*04b8*/ 	.word	0x00016bb0


	//   ....[124]....
        /*04bc*/ 	.word	0x00016c10


	//   ....[125]....
        /*04c0*/ 	.word	0x00016c70


	//   ....[126]....
        /*04c4*/ 	.word	0x00016ce0


	//   ....[127]....
        /*04c8*/ 	.word	0x00016d40


	//   ....[128]....
        /*04cc*/ 	.word	0x00016da0


	//   ....[129]....
        /*04d0*/ 	.word	0x00016e00


	//   ....[130]....
        /*04d4*/ 	.word	0x00016e70


	//   ....[131]....
        /*04d8*/ 	.word	0x00016ec0


	//   ....[132]....
        /*04dc*/ 	.word	0x00016f00


	//   ....[133]....
        /*04e0*/ 	.word	0x00016f50


	//   ....[134]....
        /*04e4*/ 	.word	0x00016fa0


	//   ....[135]....
        /*04e8*/ 	.word	0x00016ff0


	//   ....[136]....
        /*04ec*/ 	.word	0x00017060


	//   ....[137]....
        /*04f0*/ 	.word	0x000170a0


	//   ....[138]....
        /*04f4*/ 	.word	0x000170f0


	//   ....[139]....
        /*04f8*/ 	.word	0x00017140


	//   ....[140]....
        /*04fc*/ 	.word	0x00017190


	//   ....[141]....
        /*0500*/ 	.word	0x000171e0


	//   ....[142]....
        /*0504*/ 	.word	0x00017250


	//   ....[143]....
        /*0508*/ 	.word	0x00017290


	//   ....[144]....
        /*050c*/ 	.word	0x00017300


	//   ....[145]....
        /*0510*/ 	.word	0x00017360


	//   ....[146]....
        /*0514*/ 	.word	0x000173c0


	//----- nvinfo : EIATTR_EXIT_INSTR_OFFSETS
	.align		4
.L_844:
        /*0518*/ 	.byte	0x04, 0x1c
        /*051a*/ 	.short	(.L_846 - .L_845)


	//   ....[0]....
.L_845:
        /*051c*/ 	.word	0x00000b40


	//   ....[1]....
        /*0520*/ 	.word	0x00015db0


	//----- nvinfo : EIATTR_MAX_THREADS
	.align		4
.L_846:
        /*0524*/ 	.byte	0x04, 0x05
        /*0526*/ 	.short	(.L_848 - .L_847)
.L_847:
        /*0528*/ 	.word	0x00000100
        /*052c*/ 	.word	0x00000001
        /*0530*/ 	.word	0x00000001


	//----- nvinfo : EIATTR_CRS_STACK_SIZE
	.align		4
.L_848:
        /*0534*/ 	.byte	0x04, 0x1e
        /*0536*/ 	.short	(.L_850 - .L_849)
.L_849:
        /*0538*/ 	.word	0x00000000
.L_850:


//--------------------- .nv.info._ZN7cutlass13device_kernelIN5flash19enable_sm80_to_sm89INS1_16FlashAttnFwdSm80INS1_25CollectiveMainloopFwdSm80ILi8ELi1ELb1EN4cute5tupleIJNS5_1CILi128EEENS7_ILi48EEENS7_ILi256EEEEEELi256ENS_10bfloat16_tEfNS_4arch4Sm80ELb0ELb1ELb0ELb0ELb0ELb0ELb1ELb1EEENS1_21CollectiveEpilogueFwdINS6_IJS8_SA_S9_EEENS6_IJNS7_ILi1EEESI_SI_EEESC_SE_Li256ELb0ELb1ELb1ELb0EEENS1_19SingleTileSchedulerILb0ELb1ELb1ELi128EEEEEEEEEvNT_6ParamsE --------------------------
	.section	.nv.info._ZN7cutlass13device_kernelIN5flash19enable_sm80_to_sm89INS1_16FlashAttnFwdSm80INS1_25CollectiveMainloopFwdSm80ILi8ELi1ELb1EN4cute5tupleIJNS5_1CILi128EEENS7_ILi48EEENS7_ILi256EEEEEELi256ENS_10bfloat16_tEfNS_4arch4Sm80ELb0ELb1ELb0ELb0ELb0ELb0ELb1ELb1EEENS1_21CollectiveEpilogueFwdINS6_IJS8_SA_S9_EEENS6_IJNS7_ILi1EEESI_SI_EEESC_SE_Li256ELb0ELb1ELb1ELb0EEENS1_19SingleTileSchedulerILb0ELb1ELb1ELi128EEEEEEEEEvNT_6ParamsE,"",@"SHT_CUDA_INFO"
	.sectionflags	@""
	.align	4


	//----- nvinfo : EIATTR_CUDA_API_VERSION
	.align		4
        /*0000*/ 	.byte	0x04, 0x37
        /*0002*/ 	.short	(.L_852 - .L_851)
.L_851:
        /*0004*/ 	.word	0x00000082


	//----- nvinfo : EIATTR_SW2861232_WAR
	.align		4
.L_852:
        /*0008*/ 	.byte	0x01, 0x35
	.zero		2


	//----- nvinfo : EIATTR_PARAM_CBANK
	.align		4
        /*000c*/ 	.byte	0x04, 0x0a
        /*000e*/ 	.short	(.L_854 - .L_853)
	.align		4
.L_853:
        /*0010*/ 	.word	index@(.nv.constant0._ZN7cutlass13device_kernelIN5flash19enable_sm80_to_sm89INS1_16FlashAttnFwdSm80INS1_25CollectiveMainloopFwdSm80ILi8ELi1ELb1EN4cute5tupleIJNS5_1CILi128EEENS7_ILi48EEENS7_ILi256EEEEEELi256ENS_10bfloat16_tEfNS_4arch4Sm80ELb0ELb1ELb0ELb0ELb0ELb0ELb1ELb1EEENS1_21CollectiveEpilogueFwdINS6_IJS8_SA_S9_EEENS6_IJNS7_ILi1EEESI_SI_EEESC_SE_Li256ELb0ELb1ELb1ELb0EEENS1_19SingleTileSchedulerILb0ELb1ELb1ELi128EEEEEEEEEvNT_6ParamsE)
        /*0014*/ 	.short	0x0160
        /*0016*/ 	.short	0x0418


	//----- nvinfo : EIATTR_CBANK_PARAM_SIZE
	.align		4
.L_854:
        /*0018*/ 	.byte	0x03, 0x19
        /*001a*/ 	.short	0x0418


	//----- nvinfo : EIATTR_KPARAM_INFO
	.align		4
        /*001c*/ 	.byte	0x04, 0x17
        /*001e*/ 	.short	(.L_856 - .L_855)
.L_855:
        /*0020*/ 	.word	0x00000000
        /*0024*/ 	.short	0x0000
        /*0026*/ 	.short	0x0000
        /*0028*/ 	.byte	0x00, 0xf0, 0x61, 0x10


	//----- nvinfo : EIATTR_MAXREG_COUNT
	.align		4
.L_856:
        /*002c*/ 	.byte	0x03, 0x1b
        /*002e*/ 	.short	0x00ff


	//----- nvinfo : EIATTR_NUM_BARRIERS
	.align		4
        /*0030*/ 	.byte	0x02, 0x4c
        /*0032*/ 	.byte	0x02
	.zero		1


	//----- nvinfo : EIATTR_ANNOTATIONS
	.align		4
        /*0034*/ 	.byte	0x04, 0x55
        /*0036*/ 	.short	(.L_858 - .L_857)


	//   ....[0]....
.L_857:
        /* <DEDUP_REMOVED lines=80> */


	//----- nvinfo : EIATTR_MERCURY_ISA_VERSION
	.align		4
.L_858:
        /*0528*/ 	.byte	0x03, 0x5f
        /*052a*/ 	.short	0x0000


	//----- nvinfo : EIATTR_INT_WARP_WIDE_INSTR_OFFSETS
	.align		4
        /*052c*/ 	.byte	0x04, 0x31
        /*052e*/ 	.short	(.L_860 - .L_859)


	//   ....[0]....
.L_859:
        /*0530*/ 	.word	0x00006cd0


	//   ....[1]....
        /*0534*/ 	.word	0x0000ac30


	//   ....[2]....
        /*0538*/ 	.word	0x0000dd00


	//----- nvinfo : EIATTR_COOP_GROUP_MASK_REGIDS
	.align		4
.L_860:
        /*053c*/ 	.byte	0x04, 0x29
        /*053e*/ 	.short	(.L_862 - .L_861)


	//   ....[0]....
.L_861:
        /*0540*/ 	.word	0xffffffff


	//   ....[1]....
        /*0544*/ 	.word	0xffffffff


	//   ....[2]....
        /*0548*/ 	.word	0xffffffff


	//   ....[3]....
        /*054c*/ 	.word	0xffffffff


	//   ....[4]....
        /*0550*/ 	.word	0xffffffff


	//   ....[5]....
        /*0554*/ 	.word	0xffffffff


	//   ....[6]....
        /*0558*/ 	.word	0xffffffff


	//   ....[7]....
        /*055c*/ 	.word	0xffffffff


	//   ....[8]....
        /*0560*/ 	.word	0xffffffff


	//   ....[9]....
        /*0564*/ 	.word	0xffffffff


	//   ....[10]....
        /*0568*/ 	.word	0xffffffff


	//   ....[11]....
        /*056c*/ 	.word	0xffffffff


	//   ....[12]....
        /*0570*/ 	.word	0xffffffff


	//   ....[13]....
        /*0574*/ 	.word	0xffffffff


	//   ....[14]....
        /*0578*/ 	.word	0xffffffff


	//   ....[15]....
        /*057c*/ 	.word	0xffffffff


	//   ....[16]....
        /*0580*/ 	.word	0xffffffff


	//   ....[17]....
        /*0584*/ 	.word	0xffffffff


	//   ....[18]....
        /*0588*/ 	.word	0xffffffff


	//   ....[19]....
        /*058c*/ 	.word	0xffffffff


	//   ....[20]....
        /*0590*/ 	.word	0xffffffff


	//   ....[21]....
        /*0594*/ 	.word	0xffffffff


	//   ....[22]....
        /*0598*/ 	.word	0xffffffff


	//   ....[23]....
        /*059c*/ 	.word	0xffffffff


	//   ....[24]....
        /*05a0*/ 	.word	0xffffffff


	//   ....[25]....
        /*05a4*/ 	.word	0xffffffff


	//   ....[26]....
        /*05a8*/ 	.word	0xffffffff


	//   ....[27]....
        /*05ac*/ 	.word	0xffffffff


	//   ....[28]....
        /*05b0*/ 	.word	0xffffffff


	//   ....[29]....
        /*05b4*/ 	.word	0xffffffff


	//   ....[30]....
        /*05b8*/ 	.word	0xffffffff


	//   ....[31]....
        /*05bc*/ 	.word	0xffffffff


	//   ....[32]....
        /*05c0*/ 	.word	0xffffffff


	//   ....[33]....
        /*05c4*/ 	.word	0xffffffff


	//   ....[34]....
        /*05c8*/ 	.word	0xffffffff


	//   ....[35]....
        /*05cc*/ 	.word	0xffffffff


	//   ....[36]....
        /*05d0*/ 	.word	0xffffffff


	//   ....[37]....
        /*05d4*/ 	.word	0xffffffff


	//   ....[38]....
        /*05d8*/ 	.word	0xffffffff


	//   ....[39]....
        /*05dc*/ 	.word	0xffffffff


	//   ....[40]....
        /*05e0*/ 	.word	0xffffffff


	//   ....[41]....
        /*05e4*/ 	.word	0xffffffff


	//   ....[42]....
        /*05e8*/ 	.word	0xffffffff


	//----- nvinfo : EIATTR_COOP_GROUP_INSTR_OFFSETS
	.align		4
.L_862:
        /*05ec*/ 	.byte	0x04, 0x28
        /*05ee*/ 	.short	(.L_864 - .L_863)


	//   ....[0]....
.L_863:
        /*05f0*/ 	.word	0x00000060


	//   ....[1]....
        /*05f4*/ 	.word	0x00001300


	//   ....[2]....
        /*05f8*/ 	.word	0x00001350


	//   ....[3]....
        /*05fc*/ 	.word	0x000014a0


	//   ....[4]....
        /*0600*/ 	.word	0x00001500


	//   ....[5]....
        /*0604*/ 	.word	0x00001690


	//   ....[6]....
        /*0608*/ 	.word	0x000016c0


	//   ....[7]....
        /*060c*/ 	.word	0x00001830


	//   ....[8]....
        /*0610*/ 	.word	0x00001850


	//   ....[9]....
        /*0614*/ 	.word	0x000033e0


	//   ....[10]....
        /*0618*/ 	.word	0x00003630


	//   ....[11]....
        /*061c*/ 	.word	0x00004260


	//   ....[12]....
        /*0620*/ 	.word	0x000042d0


	//   ....[13]....
        /*0624*/ 	.word	0x00004310


	//   ....[14]....
        /*0628*/ 	.word	0x00004340


	//   ....[15]....
        /*062c*/ 	.word	0x000070b0


	//   ....[16]....
        /*0630*/ 	.word	0x000074b0


	//   ....[17]....
        /*0634*/ 	.word	0x00007a90


	//   ....[18]....
        /*0638*/ 	.word	0x00007ab0


	//   ....[19]....
        /*063c*/ 	.word	0x000084e0


	//   ....[20]....
        /*0640*/ 	.word	0x00008500


	//   ....[21]....
        /*0644*/ 	.word	0x0000b050


	//   ....[22]....
        /*0648*/ 	.word	0x0000b070


	//   ....[23]....
        /*064c*/ 	.word	0x0000b6b0


	//   ....[24]....
        /*0650*/ 	.word	0x0000b6d0


	//   ....[25]....
        /*0654*/ 	.word	0x0000df50


	//   ....[26]....
        /*0658*/ 	.word	0x0000e340


	//   ....[27]....
        /*065c*/ 	.word	0x0000e920


	//   ....[28]....
        /*0660*/ 	.word	0x0000e940


	//   ....[29]....
        /*0664*/ 	.word	0x0000f300


	//   ....[30]....
        /*0668*/ 	.word	0x0000f320


	//   ....[31]....
        /*066c*/ 	.word	0x00010680


	//   ....[32]....
        /*0670*/ 	.word	0x00010690


	//   ....[33]....
        /*0674*/ 	.word	0x000106c0


	//   ....[34]....
        /*0678*/ 	.word	0x000106d0


	//   ....[35]....
        /*067c*/ 	.word	0x000115b0


	//   ....[36]....
        /*0680*/ 	.word	0x000115f0


	//   ....[37]....
        /*0684*/ 	.word	0x00011630


	//   ....[38]....
        /*0688*/ 	.word	0x00011660


	//   ....[39]....
        /*068c*/ 	.word	0x00011750


	//   ....[40]....
        /*0690*/ 	.word	0x00011770


	//   ....[41]....
        /*0694*/ 	.word	0x00012390


	//   ....[42]....
        /*0698*/ 	.word	0x000123a0


	//----- nvinfo : EIATTR_EXIT_INSTR_OFFSETS
	.align		4
.L_864:
        /*069c*/ 	.byte	0x04, 0x1c
        /*069e*/ 	.short	(.L_866 - .L_865)


	//   ....[0]....
.L_865:
        /*06a0*/ 	.word	0x000001c0


	//   ....[1]....
        /*06a4*/ 	.word	0x000123b0


	//   ....[2]....
        /*06a8*/ 	.word	0x00012f50


	//   ....[3]....
        /*06ac*/ 	.word	0x00012fa0


	//   ....[4]....
        /*06b0*/ 	.word	0x00012fd0


	//   ....[5]....
        /*06b4*/ 	.word	0x00013030


	//   ....[6]....
        /*06b8*/ 	.word	0x000132c0


	//----- nvinfo : EIATTR_CTAIDZ_USED
	.align		4
.L_866:
        /*06bc*/ 	.byte	0x01, 0x04
	.zero		2


	//----- nvinfo : EIATTR_MAX_THREADS
	.align		4
        /*06c0*/ 	.byte	0x04, 0x05
        /*06c2*/ 	.short	(.L_868 - .L_867)
.L_867:
        /*06c4*/ 	.word	0x00000100
        /*06c8*/ 	.word	0x00000001
        /*06cc*/ 	.word	0x00000001


	//----- nvinfo : EIATTR_CRS_STACK_SIZE
	.align		4
.L_868:
        /*06d0*/ 	.byte	0x04, 0x1e
        /*06d2*/ 	.short	(.L_870 - .L_869)
.L_869:
        /*06d4*/ 	.word	0x00000000
.L_870:


//--------------------- .nv.info._ZN7cutlass13device_kernelIN5flash19enable_sm80_to_sm89INS1_16FlashAttnFwdSm80INS1_25CollectiveMainloopFwdSm80ILi8ELi1ELb1EN4cute5tupleIJNS5_1CILi128EEENS7_ILi48EEENS7_ILi256EEEEEELi256ENS_10bfloat16_tEfNS_4arch4Sm80ELb0ELb1ELb0ELb1ELb0ELb0ELb1ELb1EEENS1_21CollectiveEpilogueFwdINS6_IJS8_SA_S9_EEENS6_IJNS7_ILi1EEESI_SI_EEESC_SE_Li256ELb1ELb1ELb1ELb0EEENS1_36VarlenDynamicPersistentTileSchedulerILi128ELi48ELi256ELi256ELb1ELb1ELb0ELb1ELb0ELb1EEEEEEEEEvNT_6ParamsE --------------------------
	.section	.nv.info._ZN7cutlass13device_kernelIN5flash19enable_sm80_to_sm89INS1_16FlashAttnFwdSm80INS1_25CollectiveMainloopFwdSm80ILi8ELi1ELb1EN4cute5tupleIJNS5_1CILi128EEENS7_ILi48EEENS7_ILi256EEEEEELi256ENS_10bfloat16_tEfNS_4arch4Sm80ELb0ELb1ELb0ELb1ELb0ELb0ELb1ELb1EEENS1_21CollectiveEpilogueFwdINS6_IJS8_SA_S9_EEENS6_IJNS7_ILi1EEESI_SI_EEESC_SE_Li256ELb1ELb1ELb1ELb0EEENS1_36VarlenDynamicPersistentTileSchedulerILi128ELi48ELi256ELi256ELb1ELb1ELb0ELb1ELb0ELb1EEEEEEEEEvNT_6ParamsE,"",@"SHT_CUDA_INFO"
	.sectionflags	@""
	.align	4


	//----- nvinfo : EIATTR_CUDA_API_VERSION
	.align		4
        /*0000*/ 	.byte	0x04, 0x37
        /*0002*/ 	.short	(.L_872 - .L_871)
.L_871:
        /*0004*/ 	.word	0x00000082


	//----- nvinfo : EIATTR_SW2861232_WAR
	.align		4
.L_872:
        /*0008*/ 	.byte	0x01, 0x35
	.zero		2


	//----- nvinfo : EIATTR_PARAM_CBANK
	.align		4
        /*000c*/ 	.byte	0x04, 0x0a
        /*000e*/ 	.short	(.L_874 - .L_873)
	.align		4
.L_873:
        /*0010*/ 	.word	index@(.nv.constant0._ZN7cutlass13device_kernelIN5flash19enable_sm80_to_sm89INS1_16FlashAttnFwdSm80INS1_25CollectiveMainloopFwdSm80ILi8ELi1ELb1EN4cute5tupleIJNS5_1CILi128EEENS7_ILi48EEENS7_ILi256EEEEEELi256ENS_10bfloat16_tEfNS_4arch4Sm80ELb0ELb1ELb0ELb1ELb0ELb0ELb1ELb1EEENS1_21CollectiveEpilogueFwdINS6_IJS8_SA_S9_EEENS6_IJNS7_ILi1EEESI_SI_EEESC_SE_Li256ELb1ELb1ELb1ELb0EEENS1_36VarlenDynamicPersistentTileSchedulerILi128ELi48ELi256ELi256ELb1ELb1ELb0ELb1ELb0ELb1EEEEEEEEEvNT_6ParamsE)
        /*0014*/ 	.short	0x0160
        /*0016*/ 	.short	0x0438


	//----- nvinfo : EIATTR_CBANK_PARAM_SIZE
	.align		4
.L_874:
        /*0018*/ 	.byte	0x03, 0x19
        /*001a*/ 	.short	0x0438


	//----- nvinfo : EIATTR_KPARAM_INFO
	.align		4
        /*001c*/ 	.byte	0x04, 0x17
        /*001e*/ 	.short	(.L_876 - .L_875)
.L_875:
        /*0020*/ 	.word	0x00000000
        /*0024*/ 	.short	0x0000
        /*0026*/ 	.short	0x0000
        /*0028*/ 	.byte	0x00, 0xf0, 0xe1, 0x10


	//----- nvinfo : EIATTR_MAXREG_COUNT
	.align		4
.L_876:
        /*002c*/ 	.byte	0x03, 0x1b
        /*002e*/ 	.short	0x00ff


	//----- nvinfo : EIATTR_NUM_BARRIERS
	.align		4
        /*0030*/ 	.byte	0x02, 0x4c
        /*0032*/ 	.byte	0x06
	.zero		1


	//----- nvinfo : EIATTR_ANNOTATIONS
	.align		4
        /*0034*/ 	.byte	0x04, 0x55
        /*0036*/ 	.short	(.L_878 - .L_877)


	//   ....[0]....
.L_877:
        /* <DEDUP_REMOVED lines=104> */


	//----- nvinfo : EIATTR_MERCURY_ISA_VERSION
	.align		4
.L_878:
        /*06a8*/ 	.byte	0x03, 0x5f
        /*06aa*/ 	.short	0x0000


	//----- nvinfo : EIATTR_INT_WARP_WIDE_INSTR_OFFSETS
	.align		4
        /*06ac*/ 	.byte	0x04, 0x31
        /*06ae*/ 	.short	(.L_880 - .L_879)


	//   ....[0]....
.L_879:
        /*06b0*/ 	.word	0x00010e80


	//   ....[1]....
        /*06b4*/ 	.word	0x00010f00


	//----- nvinfo : EIATTR_COOP_GROUP_MASK_REGIDS
	.align		4
.L_880:
        /*06b8*/ 	.byte	0x04, 0x29
        /*06ba*/ 	.short	(.L_882 - .L_881)


	//   ....[0]....
.L_881:
        /*06bc*/ 	.word	0xffffffff


	//   ....[1]....
        /*06c0*/ 	.word	0xffffffff


	//   ....[2]....
        /*06c4*/ 	.word	0xffffffff


	//   ....[3]....
        /*06c8*/ 	.word	0xffffffff


	//   ....[4]....
        /*06cc*/ 	.word	0xffffffff


	//   ....[5]....
        /*06d0*/ 	.word	0xffffffff


	//   ....[6]....
        /*06d4*/ 	.word	0xffffffff


	//   ....[7]....
        /*06d8*/ 	.word	0xffffffff


	//   ....[8]....
        /*06dc*/ 	.word	0xffffffff


	//   ....[9]....
        /*06e0*/ 	.word	0xffffffff


	//   ....[10]....
        /*06e4*/ 	.word	0xffffffff


	//   ....[11]....
        /*06e8*/ 	.word	0xffffffff


	//   ....[12]....
        /*06ec*/ 	.word	0xffffffff


	//   ....[13]....
        /*06f0*/ 	.word	0xffffffff


	//   ....[14]....
        /*06f4*/ 	.word	0xffffffff


	//   ....[15]....
        /*06f8*/ 	.word	0xffffffff


	//   ....[16]....
        /*06fc*/ 	.word	0xffffffff


	//   ....[17]....
        /*0700*/ 	.word	0xffffffff


	//   ....[18]....
        /*0704*/ 	.word	0xffffffff


	//   ....[19]....
        /*0708*/ 	.word	0xffffffff


	//   ....[20]....
        /*070c*/ 	.word	0xffffffff


	//   ....[21]....
        /*0710*/ 	.word	0xffffffff


	//   ....[22]....
        /*0714*/ 	.word	0xffffffff


	//   ....[23]....
        /*0718*/ 	.word	0xffffffff


	//   ....[24]....
        /*071c*/ 	.word	0xffffffff


	//   ....[25]....
        /*0720*/ 	.word	0xffffffff


	//   ....[26]....
        /*0724*/ 	.word	0xffffffff


	//   ....[27]....
        /*0728*/ 	.word	0xffffffff


	//   ....[28]....
        /*072c*/ 	.word	0xffffffff


	//   ....[29]....
        /*0730*/ 	.word	0xffffffff


	//   ....[30]....
        /*0734*/ 	.word	0xffffffff


	//   ....[31]....
        /*0738*/ 	.word	0xffffffff


	//   ....[32]....
        /*073c*/ 	.word	0xffffffff


	//   ....[33]....
        /*0740*/ 	.word	0xffffffff


	//   ....[34]....
        /*0744*/ 	.word	0xffffffff


	//   ....[35]....
        /*0748*/ 	.word	0xffffffff


	//   ....[36]....
        /*074c*/ 	.word	0xffffffff


	//   ....[37]....
        /*0750*/ 	.word	0xffffffff


	//   ....[38]....
        /*0754*/ 	.word	0xffffffff


	//   ....[39]....
        /*0758*/ 	.word	0xffffffff


	//   ....[40]....
        /*075c*/ 	.word	0xffffffff


	//   ....[41]....
        /*0760*/ 	.word	0xffffffff


	//   ....[42]....
        /*0764*/ 	.word	0xffffffff


	//   ....[43]....
        /*0768*/ 	.word	0xffffffff


	//   ....[44]....
        /*076c*/ 	.word	0xffffffff


	//   ....[45]....
        /*0770*/ 	.word	0xffffffff


	//   ....[46]....
        /*0774*/ 	.word	0xffffffff


	//   ....[47]....
        /*0778*/ 	.word	0xffffffff


	//   ....[48]....
        /*077c*/ 	.word	0xffffffff


	//   ....[49]....
        /*0780*/ 	.word	0xffffffff


	//   ....[50]....
        /*0784*/ 	.word	0xffffffff


	//   ....[51]....
        /*0788*/ 	.word	0xffffffff


	//   ....[52]....
        /*078c*/ 	.word	0xffffffff


	//   ....[53]....
        /*0790*/ 	.word	0xffffffff


	//   ....[54]....
        /*0794*/ 	.word	0xffffffff


	//   ....[55]....
        /*0798*/ 	.word	0xffffffff


	//   ....[56]....
        /*079c*/ 	.word	0xffffffff


	//   ....[57]....
        /*07a0*/ 	.word	0xffffffff


	//   ....[58]....
        /*07a4*/ 	.word	0xffffffff


	//   ....[59]....
        /*07a8*/ 	.word	0xffffffff


	//   ....[60]....
        /*07ac*/ 	.word	0xffffffff


	//   ....[61]....
        /*07b0*/ 	.word	0xffffffff


	//   ....[62]....
        /*07b4*/ 	.word	0xffffffff


	//   ....[63]....
        /*07b8*/ 	.word	0xffffffff


	//   ....[64]....
        /*07bc*/ 	.word	0xffffffff


	//   ....[65]....
        /*07c0*/ 	.word	0xffffffff


	//   ....[66]....
        /*07c4*/ 	.word	0xffffffff


	//   ....[67]....
        /*07c8*/ 	.word	0xffffffff


	//   ....[68]....
        /*07cc*/ 	.word	0xffffffff


	//   ....[69]....
        /*07d0*/ 	.word	0xffffffff


	//   ....[70]....
        /*07d4*/ 	.word	0xffffffff


	//   ....[71]....
        /*07d8*/ 	.word	0xffffffff


	//   ....[72]....
        /*07dc*/ 	.word	0xffffffff


	//   ....[73]....
        /*07e0*/ 	.word	0xffffffff


	//   ....[74]....
        /*07e4*/ 	.word	0xffffffff


	//   ....[75]....
        /*07e8*/ 	.word	0xffffffff


	//   ....[76]....
        /*07ec*/ 	.word	0xffffffff


	//   ....[77]....
        /*07f0*/ 	.word	0xffffffff


	//   ....[78]....
        /*07f4*/ 	.word	0xffffffff


	//   ....[79]....
        /*07f8*/ 	.word	0xffffffff


	//   ....[80]....
        /*07fc*/ 	.word	0xffffffff


	//   ....[81]....
        /*0800*/ 	.word	0xffffffff


	//   ....[82]....
        /*0804*/ 	.word	0xffffffff


	//   ....[83]....
        /*0808*/ 	.word	0xffffffff


	//   ....[84]....
        /*080c*/ 	.word	0xffffffff


	//   ....[85]....
        /*0810*/ 	.word	0xffffffff


	//   ....[86]....
        /*0814*/ 	.word	0xffffffff


	//   ....[87]....
        /*0818*/ 	.word	0xffffffff


	//   ....[88]....
        /*081c*/ 	.word	0xffffffff


	//   ....[89]....
        /*0820*/ 	.word	0xffffffff


	//   ....[90]....
        /*0824*/ 	.word	0xffffffff


	//   ....[91]....
        /*0828*/ 	.word	0xffffffff


	//   ....[92]....
        /*082c*/ 	.word	0xffffffff


	//   ....[93]....
        /*0830*/ 	.word	0xffffffff


	//   ....[94]....
        /*0834*/ 	.word	0xffffffff


	//   ....[95]....
        /*0838*/ 	.word	0xffffffff


	//   ....[96]....
        /*083c*/ 	.word	0xffffffff


	//   ....[97]....
        /*0840*/ 	.word	0xffffffff


	//   ....[98]....
        /*0844*/ 	.word	0xffffffff


	//   ....[99]....
        /*0848*/ 	.word	0xffffffff


	//   ....[100]....
        /*084c*/ 	.word	0xffffffff


	//   ....[101]....
        /*0850*/ 	.word	0xffffffff


	//   ....[102]....
        /*0854*/ 	.word	0xffffffff


	//   ....[103]....
        /*0858*/ 	.word	0xffffffff


	//   ....[104]....
        /*085c*/ 	.word	0xffffffff


	//   ....[105]....
        /*0860*/ 	.word	0xffffffff


	//   ....[106]....
        /*0864*/ 	.word	0xffffffff


	//   ....[107]....
        /*0868*/ 	.word	0xffffffff


	//   ....[108]....
        /*086c*/ 	.word	0xffffffff


	//   ....[109]....
        /*0870*/ 	.word	0xffffffff


	//   ....[110]....
        /*0874*/ 	.word	0xffffffff


	//   ....[111]....
        /*0878*/ 	.word	0xffffffff


	//   ....[112]....
        /*087c*/ 	.word	0xffffffff


	//   ....[113]....
        /*0880*/ 	.word	0xffffffff


	//   ....[114]....
        /*0884*/ 	.word	0xffffffff


	//   ....[115]....
        /*0888*/ 	.word	0xffffffff


	//   ....[116]....
        /*088c*/ 	.word	0xffffffff


	//   ....[117]....
        /*0890*/ 	.word	0xffffffff


	//   ....[118]....
        /*0894*/ 	.word	0xffffffff


	//   ....[119]....
        /*0898*/ 	.word	0xffffffff


	//   ....[120]....
        /*089c*/ 	.word	0xffffffff


	//   ....[121]....
        /*08a0*/ 	.word	0xffffffff


	//   ....[122]....
        /*08a4*/ 	.word	0xffffffff


	//   ....[123]....
        /*08a8*/ 	.word	0xffffffff


	//   ....[124]....
        /*08ac*/ 	.word	0xffffffff


	//   ....[125]....
        /*08b0*/ 	.word	0xffffffff


	//   ....[126]....
        /*08b4*/ 	.word	0xffffffff


	//   ....[127]....
        /*08b8*/ 	.word	0xffffffff


	//   ....[128]....
        /*08bc*/ 	.word	0xffffffff


	//   ....[129]....
        /*08c0*/ 	.word	0xffffffff


	//   ....[130]....
        /*08c4*/ 	.word	0xffffffff


	//   ....[131]....
        /*08c8*/ 	.word	0xffffffff


	//   ....[132]....
        /*08cc*/ 	.word	0xffffffff


	//   ....[133]....
        /*08d0*/ 	.word	0xffffffff


	//   ....[134]....
        /*08d4*/ 	.word	0xffffffff


	//   ....[135]....
        /*08d8*/ 	.word	0xffffffff


	//   ....[136]....
        /*08dc*/ 	.word	0xffffffff


	//   ....[137]....
        /*08e0*/ 	.word	0xffffffff


	//   ....[138]....
        /*08e4*/ 	.word	0xffffffff


	//   ....[139]....
        /*08e8*/ 	.word	0xffffffff


	//   ....[140]....
        /*08ec*/ 	.word	0xffffffff


	//   ....[141]....
        /*08f0*/ 	.word	0xffffffff


	//   ....[142]....
        /*08f4*/ 	.word	0xffffffff


	//   ....[143]....
        /*08f8*/ 	.word	0xffffffff


	//   ....[144]....
        /*08fc*/ 	.word	0xffffffff


	//----- nvinfo : EIATTR_COOP_GROUP_INSTR_OFFSETS
	.align		4
.L_882:
        /*0900*/ 	.byte	0x04, 0x28
        /*0902*/ 	.short	(.L_884 - .L_883)


	//   ....[0]....
.L_883:
        /*0904*/ 	.word	0x00000050


	//   ....[1]....
        /*0908*/ 	.word	0x00000200


	//   ....[2]....
        /*090c*/ 	.word	0x00000230


	//   ....[3]....
        /*0910*/ 	.word	0x00000260


	//   ....[4]....
        /*0914*/ 	.word	0x00000290


	//   ....[5]....
        /*0918*/ 	.word	0x000002c0


	//   ....[6]....
        /*091c*/ 	.word	0x000002f0


	//   ....[7]....
        /*0920*/ 	.word	0x00000450


	//   ....[8]....
        /*0924*/ 	.word	0x00000490


	//   ....[9]....
        /*0928*/ 	.word	0x000004c0


	//   ....[10]....
        /*092c*/ 	.word	0x000004f0


	//   ....[11]....
        /*0930*/ 	.word	0x00000520


	//   ....[12]....
        /*0934*/ 	.word	0x00000550


	//   ....[13]....
        /*0938*/ 	.word	0x000005e0


	//   ....[14]....
        /*093c*/ 	.word	0x00000630


	//   ....[15]....
        /*0940*/ 	.word	0x00000650


	//   ....[16]....
        /*0944*/ 	.word	0x000006b0


	//   ....[17]....
        /*0948*/ 	.word	0x00002aa0


	//   ....[18]....
        /*094c*/ 	.word	0x00002ae0


	//   ....[19]....
        /*0950*/ 	.word	0x00002c20


	//   ....[20]....
        /*0954*/ 	.word	0x00002c50


	//   ....[21]....
        /*0958*/ 	.word	0x00002c80


	//   ....[22]....
        /*095c*/ 	.word	0x00002da0


	//   ....[23]....
        /*0960*/ 	.word	0x00002dc0


	//   ....[24]....
        /*0964*/ 	.word	0x00002e00


	//   ....[25]....
        /*0968*/ 	.word	0x00004770


	//   ....[26]....
        /*096c*/ 	.word	0x00004920


	//   ....[27]....
        /*0970*/ 	.word	0x00005210


	//   ....[28]....
        /*0974*/ 	.word	0x00005230


	//   ....[29]....
        /*0978*/ 	.word	0x00005390


	//   ....[30]....
        /*097c*/ 	.word	0x000053e0


	//   ....[31]....
        /*0980*/ 	.word	0x00007940


	//   ....[32]....
        /*0984*/ 	.word	0x00007c80


	//   ....[33]....
        /*0988*/ 	.word	0x000081f0


	//   ....[34]....
        /*098c*/ 	.word	0x00008210


	//   ....[35]....
        /*0990*/ 	.word	0x00008c80


	//   ....[36]....
        /*0994*/ 	.word	0x00008ca0


	//   ....[37]....
        /*0998*/ 	.word	0x0000b2a0


	//   ....[38]....
        /*099c*/ 	.word	0x0000b2c0


	//   ....[39]....
        /*09a0*/ 	.word	0x0000b8e0


	//   ....[40]....
        /*09a4*/ 	.word	0x0000b900


	//   ....[41]....
        /*09a8*/ 	.word	0x0000dda0


	//   ....[42]....
        /*09ac*/ 	.word	0x0000e0e0


	//   ....[43]....
        /*09b0*/ 	.word	0x0000e660


	//   ....[44]....
        /*09b4*/ 	.word	0x0000e680


	//   ....[45]....
        /*09b8*/ 	.word	0x0000f110


	//   ....[46]....
        /*09bc*/ 	.word	0x0000f130


	//   ....[47]....
        /*09c0*/ 	.word	0x00010430


	//   ....[48]....
        /*09c4*/ 	.word	0x00010480


	//   ....[49]....
        /*09c8*/ 	.word	0x000104a0


	//   ....[50]....
        /*09cc*/ 	.word	0x000104c0


	//   ....[51]....
        /*09d0*/ 	.word	0x00011da0


	//   ....[52]....
        /*09d4*/ 	.word	0x00011db0


	//   ....[53]....
        /*09d8*/ 	.word	0x00011dd0


	//   ....[54]....
        /*09dc*/ 	.word	0x00011df0


	//   ....[55]....
        /*09e0*/ 	.word	0x00012200


	//   ....[56]....
        /*09e4*/ 	.word	0x00012220


	//   ....[57]....
        /*09e8*/ 	.word	0x000123c0


	//   ....[58]....
        /*09ec*/ 	.word	0x000123d0


	//   ....[59]....
        /*09f0*/ 	.word	0x00012540


	//   ....[60]....
        /*09f4*/ 	.word	0x00012560


	//   ....[61]....
        /*09f8*/ 	.word	0x000126d0


	//   ....[62]....
        /*09fc*/ 	.word	0x000126e0


	//   ....[63]....
        /*0a00*/ 	.word	0x00012a60


	//   ....[64]....
        /*0a04*/ 	.word	0x00012a80


	//   ....[65]....
        /*0a08*/ 	.word	0x000136d0


	//   ....[66]....
        /*0a0c*/ 	.word	0x000136e0


	//   ....[67]....
        /*0a10*/ 	.word	0x00014740


	//   ....[68]....
        /*0a14*/ 	.word	0x00014760


	//   ....[69]....
        /*0a18*/ 	.word	0x00014910


	//   ....[70]....
        /*0a1c*/ 	.word	0x00014920


	//   ....[71]....
        /*0a20*/ 	.word	0x00014a90


	//   ....[72]....
        /*0a24*/ 	.word	0x00014ab0


	//   ....[73]....
        /*0a28*/ 	.word	0x00014c20


	//   ....[74]....
        /*0a2c*/ 	.word	0x00014c30


	//   ....[75]....
        /*0a30*/ 	.word	0x00014e60


	//   ....[76]....
        /*0a34*/ 	.word	0x00014e80


	//   ....[77]....
        /*0a38*/ 	.word	0x00014fb0


	//   ....[78]....
        /*0a3c*/ 	.word	0x00014ff0


	//   ....[79]....
        /*0a40*/ 	.word	0x00015020


	//   ....[80]....
        /*0a44*/ 	.word	0x00015050


	//   ....[81]....
        /*0a48*/ 	.word	0x00015080


	//   ....[82]....
        /*0a4c*/ 	.word	0x000150b0


	//   ....[83]....
        /*0a50*/ 	.word	0x00015210


	//   ....[84]....
        /*0a54*/ 	.word	0x00015250


	//   ....[85]....
        /*0a58*/ 	.word	0x00015280


	//   ....[86]....
        /*0a5c*/ 	.word	0x000152b0


	//   ....[87]....
        /*0a60*/ 	.word	0x000152e0


	//   ....[88]....
        /*0a64*/ 	.word	0x00015310


	//   ....[89]....
        /*0a68*/ 	.word	0x000153a0


	//   ....[90]....
        /*0a6c*/ 	.word	0x00015400


	//   ....[91]....
        /*0a70*/ 	.word	0x00015410


	//   ....[92]....
        /*0a74*/ 	.word	0x00015470


	//   ....[93]....
        /*0a78*/ 	.word	0x00015ee0


	//   ....[94]....
        /*0a7c*/ 	.word	0x00015f40


	//   ....[95]....
        /*0a80*/ 	.word	0x00015f90


	//   ....[96]....
        /*0a84*/ 	.word	0x00015fe0


	//   ....[97]....
        /*0a88*/ 	.word	0x00016030


	//   ....[98]....
        /*0a8c*/ 	.word	0x000160a0


	//   ....[99]....
        /*0a90*/ 	.word	0x000160e0


	//   ....[100]....
        /*0a94*/ 	.word	0x00016150


	//   ....[101]....
        /*0a98*/ 	.word	0x000161c0


	//   ....[102]....
        /*0a9c*/ 	.word	0x00016220


	//   ....[103]....
        /*0aa0*/ 	.word	0x00016280


	//   ....[104]....
        /*0aa4*/ 	.word	0x000162e0


	//   ....[105]....
        /*0aa8*/ 	.word	0x00016330


	//   ....[106]....
        /*0aac*/ 	.word	0x00016390


	//   ....[107]....
        /*0ab0*/ 	.word	0x00016400


	//   ....[108]....
        /*0ab4*/ 	.word	0x00016470


	//   ....[109]....
        /*0ab8*/ 	.word	0x000164d0


	//   ....[110]....
        /*0abc*/ 	.word	0x00016530


	//   ....[111]....
        /*0ac0*/ 	.word	0x00016590


	//   ....[112]....
        /*0ac4*/ 	.word	0x00016600


	//   ....[113]....
        /*0ac8*/ 	.word	0x00016660


	//   ....[114]....
        /*0acc*/ 	.word	0x000166c0


	//   ....[115]....
        /*0ad0*/ 	.word	0x00016720


	//   ....[116]....
        /*0ad4*/ 	.word	0x00016790


	//   ....[117]....
        /*0ad8*/ 	.word	0x000167f0


	//   ....[118]....
        /*0adc*/ 	.word	0x00016850


	//   ....[119]....
        /*0ae0*/ 	.word	0x000168b0


	//   ....[120]....
        /*0ae4*/ 	.word	0x00016920


	//   ....[121]....
        /*0ae8*/ 	.word	0x00016980


	//   ....[122]....
        /*0aec*/ 	.word	0x000169e0


	//   ....[123]....
        /*0af0*/ 	.word	0x00016a40


	//   ....[124]....
        /*0af4*/ 	.word	0x00016ab0


	//   ....[125]....
        /*0af8*/ 	.word	0x00016b10


	//   ....[126]....
        /*0afc*/ 	.word	0x00016b70


	//   ....[127]....
        /*0b00*/ 	.word	0x00016bd0


	//   ....[128]....
        /*0b04*/ 	.word	0x00016c40


	//   ....[129]....
        /*0b08*/ 	.word	0x00016c90


	//   ....[130]....
        /*0b0c*/ 	.word	0x00016cd0


	//   ....[131]....
        /*0b10*/ 	.word	0x00016d20


	//   ....[132]....
        /*0b14*/ 	.word	0x00016d70


	//   ....[133]....
        /*0b18*/ 	.word	0x00016dc0


	//   ....[134]....
        /*0b1c*/ 	.word	0x00016e30


	//   ....[135]....
        /*0b20*/ 	.word	0x00016e70


	//   ....[136]....
        /*0b24*/ 	.word	0x00016ec0


	//   ....[137]....
        /*0b28*/ 	.word	0x00016f10


	//   ....[138]....
        /*0b2c*/ 	.word	0x00016f60


	//   ....[139]....
        /*0b30*/ 	.word	0x00016fb0


	//   ....[140]....
        /*0b34*/ 	.word	0x00017020


	//   ....[141]....
        /*0b38*/ 	.word	0x00017060


	//   ....[142]....
        /*0b3c*/ 	.word	0x000170d0


	//   ....[143]....
        /*0b40*/ 	.word	0x00017130


	//   ....[144]....
        /*0b44*/ 	.word	0x00017190


	//----- nvinfo : EIATTR_EXIT_INSTR_OFFSETS
	.align		4
.L_884:
        /*0b48*/ 	.byte	0x04, 0x1c
        /*0b4a*/ 	.short	(.L_886 - .L_885)


	//   ....[0]....
.L_885:
        /*0b4c*/ 	.word	0x000010d0


	//   ....[1]....
        /*0b50*/ 	.word	0x00015ea0


	//----- nvinfo : EIATTR_MAX_THREADS
	.align		4
.L_886:
        /*0b54*/ 	.byte	0x04, 0x05
        /*0b56*/ 	.short	(.L_888 - .L_887)
.L_887:
        /*0b58*/ 	.word	0x00000100
        /*0b5c*/ 	.word	0x00000001
        /*0b60*/ 	.word	0x00000001


	//----- nvinfo : EIATTR_CRS_STACK_SIZE
	.align		4
.L_888:
        /*0b64*/ 	.byte	0x04, 0x1e
        /*0b66*/ 	.short	(.L_890 - .L_889)
.L_889:
        /*0b68*/ 	.word	0x00000000
.L_890:


//--------------------- .nv.info._ZN7cutlass13device_kernelIN5flash19enable_sm80_to_sm89INS1_16FlashAttnFwdSm80INS1_25CollectiveMainloopFwdSm80ILi8ELi1ELb0EN4cute5tupleIJNS5_1CILi128EEENS7_ILi32EEENS7_ILi256EEEEEELi256ENS_10bfloat16_tEfNS_4arch4Sm80ELb0ELb1ELb0ELb1ELb0ELb1ELb1ELb1EEENS1_21CollectiveEpilogueFwdINS6_IJS8_SA_S9_EEENS6_IJNS7_ILi1EEESI_SI_EEESC_SE_Li256ELb1ELb1ELb1ELb0EEENS1_36VarlenDynamicPersistentTileSchedulerILi128ELi32ELi256ELi256ELb1ELb1ELb0ELb1ELb0ELb1EEEEEEEEEvNT_6ParamsE --------------------------
	.section	.nv.info._ZN7cutlass13device_kernelIN5flash19enable_sm80_to_sm89INS1_16FlashAttnFwdSm80INS1_25CollectiveMainloopFwdSm80ILi8ELi1ELb0EN4cute5tupleIJNS5_1CILi128EEENS7_ILi32EEENS7_ILi256EEEEEELi256ENS_10bfloat16_tEfNS_4arch4Sm80ELb0ELb1ELb0ELb1ELb0ELb1ELb1ELb1EEENS1_21CollectiveEpilogueFwdINS6_IJS8_SA_S9_EEENS6_IJNS7_ILi1EEESI_SI_EEESC_SE_Li256ELb1ELb1ELb1ELb0EEENS1_36VarlenDynamicPersistentTileSchedulerILi128ELi32ELi256ELi256ELb1ELb1ELb0ELb1ELb0ELb1EEEEEEEEEvNT_6ParamsE,"",@"SHT_CUDA_INFO"
	.sectionflags	@""
	.align	4


	//----- nvinfo : EIATTR_CUDA_API_VERSION
	.align		4
        /*0000*/ 	.byte	0x04, 0x37
        /*0002*/ 	.short	(.L_892 - .L_891)
.L_891:
        /*0004*/ 	.word	0x00000082


	//----- nvinfo : EIATTR_SW2861232_WAR
	.align		4
.L_892:
        /*0008*/ 	.byte	0x01, 0x35
	.zero		2


	//----- nvinfo : EIATTR_PARAM_CBANK
	.align		4
        /*000c*/ 	.byte	0x04, 0x0a
        /*000e*/ 	.short	(.L_894 - .L_893)
	.align		4
.L_893:
        /*0010*/ 	.word	index@(.nv.constant0._ZN7cutlass13device_kernelIN5flash19enable_sm80_to_sm89INS1_16FlashAttnFwdSm80INS1_25CollectiveMainloopFwdSm80ILi8ELi1ELb0EN4cute5tupleIJNS5_1CILi128EEENS7_ILi32EEENS7_ILi256EEEEEELi256ENS_10bfloat16_tEfNS_4arch4Sm80ELb0ELb1ELb0ELb1ELb0ELb1ELb1ELb1EEENS1_21CollectiveEpilogueFwdINS6_IJS8_SA_S9_EEENS6_IJNS7_ILi1EEESI_SI_EEESC_SE_Li256ELb1ELb1ELb1ELb0EEENS1_36VarlenDynamicPersistentTileSchedulerILi128ELi32ELi256ELi256ELb1ELb1ELb0ELb1ELb0ELb1EEEEEEEEEvNT_6ParamsE)
        /*0014*/ 	.short	0x0160
        /*0016*/ 	.short	0x0438


	//----- nvinfo : EIATTR_CBANK_PARAM_SIZE
	.align		4
.L_894:
        /*0018*/ 	.byte	0x03, 0x19
        /*001a*/ 	.short	0x0438


	//----- nvinfo : EIATTR_KPARAM_INFO
	.align		4
        /*001c*/ 	.byte	0x04, 0x17
        /*001e*/ 	.short	(.L_896 - .L_895)
.L_895:
        /*0020*/ 	.word	0x00000000
        /*0024*/ 	.short	0x0000
        /*0026*/ 	.short	0x0000
        /*0028*/ 	.byte	0x00, 0xf0, 0xe1, 0x10


	//----- nvinfo : EIATTR_MAXREG_COUNT
	.align		4
.L_896:
        /*002c*/ 	.byte	0x03, 0x1b
        /*002e*/ 	.short	0x00ff


	//----- nvinfo : EIATTR_NUM_BARRIERS
	.align		4
        /*0030*/ 	.byte	0x02, 0x4c
        /*0032*/ 	.byte	0x06
	.zero		1


	//----- nvinfo : EIATTR_ANNOTATIONS
	.align		4
        /*0034*/ 	.byte	0x04, 0x55
        /*0036*/ 	.short	(.L_898 - .L_897)


	//   ....[0]....
.L_897:
        /*0038*/ 	.word	0x00000001
        /*003c*/ 	.byte	0x70, 0x00, 0x00, 0x00, 0x01, 0x00, 0x00, 0x00, 0xc0, 0x14, 0x00, 0x00, 0x01, 0x00, 0x00, 0x00
        /*004c*/ 	.byte	0x90, 0xa9, 0x01, 0x00, 0x01, 0x00, 0x00, 0x00, 0x90, 0xdf, 0x01, 0x00


	//----- nvinfo : EIATTR_MERCURY_ISA_VERSION
	.align		4
.L_898:
        /*0058*/ 	.byte	0x03, 0x5f
        /*005a*/ 	.short	0x0000


	//----- nvinfo : EIATTR_INT_WARP_WIDE_INSTR_OFFSETS
	.align		4
        /*005c*/ 	.byte	0x04, 0x31
        /*005e*/ 	.short	(.L_900 - .L_899)


	//   ....[0]....
.L_899:
        /*0060*/ 	.word	0x00019f20


	//   ....[1]....
        /*0064*/ 	.word	0x00019fa0


	//----- nvinfo : EIATTR_COOP_GROUP_MASK_REGIDS
	.align		4
.L_900:
        /*0068*/ 	.byte	0x04, 0x29
        /*006a*/ 	.short	(.L_902 - .L_901)


	//   ....[0]....
.L_901:
        /*006c*/ 	.word	0xffffffff


	//   ....[1]....
        /*0070*/ 	.word	0xffffffff


	//   ....[2]....
        /*0074*/ 	.word	0xffffffff


	//   ....[3]....
        /*0078*/ 	.word	0xffffffff


	//   ....[4]....
        /*007c*/ 	.word	0xffffffff


	//   ....[5]....
        /*0080*/ 	.word	0xffffffff


	//   ....[6]....
        /*0084*/ 	.word	0xffffffff


	//   ....[7]....
        /*0088*/ 	.word	0xffffffff


	//   ....[8]....
        /*008c*/ 	.word	0xffffffff


	//   ....[9]....
        /*0090*/ 	.word	0xffffffff


	//   ....[10]....
        /*0094*/ 	.word	0xffffffff


	//   ....[11]....
        /*0098*/ 	.word	0xffffffff


	//   ....[12]....
        /*009c*/ 	.word	0xffffffff


	//   ....[13]....
        /*00a0*/ 	.word	0xffffffff


	//   ....[14]....
        /*00a4*/ 	.word	0xffffffff


	//   ....[15]....
        /*00a8*/ 	.word	0xffffffff


	//   ....[16]....
        /*00ac*/ 	.word	0xffffffff


	//   ....[17]....
        /*00b0*/ 	.word	0xffffffff


	//   ....[18]....
        /*00b4*/ 	.word	0xffffffff


	//   ....[19]....
        /*00b8*/ 	.word	0xffffffff


	//   ....[20]....
        /*00bc*/ 	.word	0xffffffff


	//   ....[21]....
        /*00c0*/ 	.word	0xffffffff


	//   ....[22]....
        /*00c4*/ 	.word	0xffffffff


	//   ....[23]....
        /*00c8*/ 	.word	0xffffffff


	//   ....[24]....
        /*00cc*/ 	.word	0xffffffff


	//   ....[25]....
        /*00d0*/ 	.word	0xffffffff


	//   ....[26]....
        /*00d4*/ 	.word	0xffffffff


	//   ....[27]....
        /*00d8*/ 	.word	0xffffffff


	//   ....[28]....
        /*00dc*/ 	.word	0xffffffff


	//   ....[29]....
        /*00e0*/ 	.word	0xffffffff


	//   ....[30]....
        /*00e4*/ 	.word	0xffffffff


	//   ....[31]....
        /*00e8*/ 	.word	0xffffffff


	//   ....[32]....
        /*00ec*/ 	.word	0xffffffff


	//   ....[33]....
        /*00f0*/ 	.word	0xffffffff


	//   ....[34]....
        /*00f4*/ 	.word	0xffffffff


	//   ....[35]....
        /*00f8*/ 	.word	0xffffffff


	//   ....[36]....
        /*00fc*/ 	.word	0xffffffff


	//   ....[37]....
        /*0100*/ 	.word	0xffffffff


	//   ....[38]....
        /*0104*/ 	.word	0xffffffff


	//   ....[39]....
        /*0108*/ 	.word	0xffffffff


	//   ....[40]....
        /*010c*/ 	.word	0xffffffff


	//   ....[41]....
        /*0110*/ 	.word	0xffffffff


	//   ....[42]....
        /*0114*/ 	.word	0xffffffff


	//   ....[43]....
        /*0118*/ 	.word	0xffffffff


	//   ....[44]....
        /*011c*/ 	.word	0xffffffff


	//   ....[45]....
        /*0120*/ 	.word	0xffffffff


	//   ....[46]....
        /*0124*/ 	.word	0xffffffff


	//   ....[47]....
        /*0128*/ 	.word	0xffffffff


	//   ....[48]....
        /*012c*/ 	.word	0xffffffff


	//   ....[49]....
        /*0130*/ 	.word	0xffffffff


	//   ....[50]....
        /*0134*/ 	.word	0xffffffff


	//   ....[51]....
        /*0138*/ 	.word	0xffffffff


	//   ....[52]....
        /*013c*/ 	.word	0xffffffff


	//   ....[53]....
        /*0140*/ 	.word	0xffffffff


	//   ....[54]....
        /*0144*/ 	.word	0xffffffff


	//   ....[55]....
        /*0148*/ 	.word	0xffffffff


	//   ....[56]....
        /*014c*/ 	.word	0xffffffff


	//   ....[57]....
        /*0150*/ 	.word	0xffffffff


	//   ....[58]....
        /*0154*/ 	.word	0xffffffff


	//   ....[59]....
        /*0158*/ 	.word	0xffffffff


	//   ....[60]....
        /*015c*/ 	.word	0xffffffff


	//   ....[61]....
        /*0160*/ 	.word	0xffffffff


	//   ....[62]....
        /*0164*/ 	.word	0xffffffff


	//   ....[63]....
        /*0168*/ 	.word	0xffffffff


	//   ....[64]....
        /*016c*/ 	.word	0xffffffff


	//   ....[65]....
        /*0170*/ 	.word	0xffffffff


	//   ....[66]....
        /*0174*/ 	.word	0xffffffff


	//   ....[67]....
        /*0178*/ 	.word	0xffffffff


	//   ....[68]....
        /*017c*/ 	.word	0xffffffff


	//   ....[69]....
        /*0180*/ 	.word	0xffffffff


	//   ....[70]....
        /*0184*/ 	.word	0xffffffff


	//   ....[71]....
        /*0188*/ 	.word	0xffffffff


	//   ....[72]....
        /*018c*/ 	.word	0xffffffff


	//   ....[73]....
        /*0190*/ 	.word	0xffffffff


	//   ....[74]....
        /*0194*/ 	.word	0xffffffff


	//   ....[75]....
        /*0198*/ 	.word	0xffffffff


	//   ....[76]....
        /*019c*/ 	.word	0xffffffff


	//   ....[77]....
        /*01a0*/ 	.word	0xffffffff


	//   ....[78]....
        /*01a4*/ 	.word	0xffffffff


	//   ....[79]....
        /*01a8*/ 	.word	0xffffffff


	//   ....[80]....
        /*01ac*/ 	.word	0xffffffff


	//   ....[81]....
        /*01b0*/ 	.word	0xffffffff


	//   ....[82]....
        /*01b4*/ 	.word	0xffffffff


	//   ....[83]....
        /*01b8*/ 	.word	0xffffffff


	//   ....[84]....
        /*01bc*/ 	.word	0xffffffff


	//   ....[85]....
        /*01c0*/ 	.word	0xffffffff


	//   ....[86]....
        /*01c4*/ 	.word	0xffffffff


	//   ....[87]....
        /*01c8*/ 	.word	0xffffffff


	//   ....[88]....
        /*01cc*/ 	.word	0xffffffff


	//   ....[89]....
        /*01d0*/ 	.word	0xffffffff


	//   ....[90]....
        /*01d4*/ 	.word	0xffffffff


	//   ....[91]....
        /*01d8*/ 	.word	0xffffffff


	//   ....[92]....
        /*01dc*/ 	.word	0xffffffff


	//   ....[93]....
        /*01e0*/ 	.word	0xffffffff


	//   ....[94]....
        /*01e4*/ 	.word	0xffffffff


	//   ....[95]....
        /*01e8*/ 	.word	0xffffffff


	//   ....[96]....
        /*01ec*/ 	.word	0xffffffff


	//   ....[97]....
        /*01f0*/ 	.word	0xffffffff


	//   ....[98]....
        /*01f4*/ 	.word	0xffffffff


	//   ....[99]....
        /*01f8*/ 	.word	0xffffffff


	//   ....[100]....
        /*01fc*/ 	.word	0xffffffff


	//   ....[101]....
        /*0200*/ 	.word	0xffffffff


	//   ....[102]....
        /*0204*/ 	.word	0xffffffff


	//   ....[103]....
        /*0208*/ 	.word	0xffffffff


	//   ....[104]....
        /*020c*/ 	.word	0xffffffff


	//   ....[105]....
        /*0210*/ 	.word	0xffffffff


	//   ....[106]....
        /*0214*/ 	.word	0xffffffff


	//   ....[107]....
        /*0218*/ 	.word	0xffffffff


	//   ....[108]....
        /*021c*/ 	.word	0xffffffff


	//   ....[109]....
        /*0220*/ 	.word	0xffffffff


	//   ....[110]....
        /*0224*/ 	.word	0xffffffff


	//   ....[111]....
        /*0228*/ 	.word	0xffffffff


	//   ....[112]....
        /*022c*/ 	.word	0xffffffff


	//   ....[113]....
        /*0230*/ 	.word	0xffffffff


	//   ....[114]....
        /*0234*/ 	.word	0xffffffff


	//   ....[115]....
        /*0238*/ 	.word	0xffffffff


	//   ....[116]....
        /*023c*/ 	.word	0xffffffff


	//   ....[117]....
        /*0240*/ 	.word	0xffffffff


	//   ....[118]....
        /*0244*/ 	.word	0xffffffff


	//   ....[119]....
        /*0248*/ 	.word	0xffffffff


	//   ....[120]....
        /*024c*/ 	.word	0xffffffff


	//   ....[121]....
        /*0250*/ 	.word	0xffffffff


	//   ....[122]....
        /*0254*/ 	.word	0xffffffff


	//   ....[123]....
        /*0258*/ 	.word	0xffffffff


	//   ....[124]....
        /*025c*/ 	.word	0xffffffff


	//   ....[125]....
        /*0260*/ 	.word	0xffffffff


	//   ....[126]....
        /*0264*/ 	.word	0xffffffff


	//   ....[127]....
        /*0268*/ 	.word	0xffffffff


	//   ....[128]....
        /*026c*/ 	.word	0xffffffff


	//   ....[129]....
        /*0270*/ 	.word	0xffffffff


	//   ....[130]....
        /*0274*/ 	.word	0xffffffff


	//   ....[131]....
        /*0278*/ 	.word	0xffffffff


	//   ....[132]....
        /*027c*/ 	.word	0xffffffff


	//   ....[133]....
        /*0280*/ 	.word	0xffffffff


	//   ....[134]....
        /*0284*/ 	.word	0xffffffff


	//   ....[135]....
        /*0288*/ 	.word	0xffffffff


	//   ....[136]....
        /*028c*/ 	.word	0xffffffff


	//   ....[137]....
        /*0290*/ 	.word	0xffffffff


	//   ....[138]....
        /*0294*/ 	.word	0xffffffff


	//   ....[139]....
        /*0298*/ 	.word	0xffffffff


	//   ....[140]....
        /*029c*/ 	.word	0xffffffff


	//   ....[141]....
        /*02a0*/ 	.word	0xffffffff


	//   ....[142]....
        /*02a4*/ 	.word	0xffffffff


	//   ....[143]....
        /*02a8*/ 	.word	0xffffffff


	//   ....[144]....
        /*02ac*/ 	.word	0xffffffff


	//   ....[145]....
        /*02b0*/ 	.word	0xffffffff


	//   ....[146]....
        /*02b4*/ 	.word	0xffffffff


	//   ....[147]....
        /*02b8*/ 	.word	0xffffffff


	//   ....[148]....
        /*02bc*/ 	.word	0xffffffff


	//   ....[149]....
        /*02c0*/ 	.word	0xffffffff


	//   ....[150]....
        /*02c4*/ 	.word	0xffffffff


	//   ....[151]....
        /*02c8*/ 	.word	0xffffffff


	//   ....[152]....
        /*02cc*/ 	.word	0xffffffff


	//   ....[153]....
        /*02d0*/ 	.word	0xffffffff


	//   ....[154]....
        /*02d4*/ 	.word	0xffffffff


	//   ....[155]....
        /*02d8*/ 	.word	0xffffffff


	//   ....[156]....
        /*02dc*/ 	.word	0xffffffff


	//   ....[157]....
        /*02e0*/ 	.word	0xffffffff


	//   ....[158]....
        /*02e4*/ 	.word	0xffffffff


	//   ....[159]....
        /*02e8*/ 	.word	0xffffffff


	//   ....[160]....
        /*02ec*/ 	.word	0xffffffff


	//   ....[161]....
        /*02f0*/ 	.word	0xffffffff


	//   ....[162]....
        /*02f4*/ 	.word	0xffffffff


	//   ....[163]....
        /*02f8*/ 	.word	0xffffffff


	//   ....[164]....
        /*02fc*/ 	.word	0xffffffff


	//   ....[165]....
        /*0300*/ 	.word	0xffffffff


	//   ....[166]....
        /*0304*/ 	.word	0xffffffff


	//   ....[167]....
        /*0308*/ 	.word	0xffffffff


	//   ....[168]....
        /*030c*/ 	.word	0xffffffff


	//   ....[169]....
        /*0310*/ 	.word	0xffffffff


	//   ....[170]....
        /*0314*/ 	.word	0xffffffff


	//   ....[171]....
        /*0318*/ 	.word	0xffffffff


	//   ....[172]....
        /*031c*/ 	.word	0xffffffff


	//   ....[173]....
        /*0320*/ 	.word	0xffffffff


	//   ....[174]....
        /*0324*/ 	.word	0xffffffff


	//   ....[175]....
        /*0328*/ 	.word	0xffffffff


	//   ....[176]....
        /*032c*/ 	.word	0xffffffff


	//   ....[177]....
        /*0330*/ 	.word	0xffffffff


	//   ....[178]....
        /*0334*/ 	.word	0xffffffff


	//   ....[179]....
        /*0338*/ 	.word	0xffffffff


	//   ....[180]....
        /*033c*/ 	.word	0xffffffff


	//   ....[181]....
        /*0340*/ 	.word	0xffffffff


	//   ....[182]....
        /*0344*/ 	.word	0xffffffff


	//   ....[183]....
        /*0348*/ 	.word	0xffffffff


	//   ....[184]....
        /*034c*/ 	.word	0xffffffff


	//----- nvinfo : EIATTR_COOP_GROUP_INSTR_OFFSETS
	.align		4
.L_902:
        /*0350*/ 	.byte	0x04, 0x28
        /*0352*/ 	.short	(.L_904 - .L_903)


	//   ....[0]....
.L_903:
        /*0354*/ 	.word	0x00000050


	//   ....[1]....
        /*0358*/ 	.word	0x000001f0


	//   ....[2]....
        /*035c*/ 	.word	0x00000220


	//   ....[3]....
        /*0360*/ 	.word	0x00000250


	//   ....[4]....
        /*0364*/ 	.word	0x00000280


	//   ....[5]....
        /*0368*/ 	.word	0x000002b0


	//   ....[6]....
        /*036c*/ 	.word	0x000002e0


	//   ....[7]....
        /*0370*/ 	.word	0x00000450


	//   ....[8]....
        /*0374*/ 	.word	0x00000490


	//   ....[9]....
        /*0378*/ 	.word	0x000004c0


	//   ....[10]....
        /*037c*/ 	.word	0x000004f0


	//   ....[11]....
        /*0380*/ 	.word	0x00000520


	//   ....[12]....
        /*0384*/ 	.word	0x00000550


	//   ....[13]....
        /*0388*/ 	.word	0x000005e0


	//   ....[14]....
        /*038c*/ 	.word	0x00000620


	//   ....[15]....
        /*0390*/ 	.word	0x00000640


	//   ....[16]....
        /*0394*/ 	.word	0x000006a0


	//   ....[17]....
        /*0398*/ 	.word	0x00006bb0


	//   ....[18]....
        /*039c*/ 	.word	0x00006bd0


	//   ....[19]....
        /*03a0*/ 	.word	0x00006dc0


	//   ....[20]....
        /*03a4*/ 	.word	0x00006dd0


	//   ....[21]....
        /*03a8*/ 	.word	0x00006f60


	//   ....[22]....
        /*03ac*/ 	.word	0x00006f80


	//   ....[23]....
        /*03b0*/ 	.word	0x00007110


	//   ....[24]....
        /*03b4*/ 	.word	0x00007120


	//   ....[25]....
        /*03b8*/ 	.word	0x00007770


	//   ....[26]....
        /*03bc*/ 	.word	0x00007790


	//   ....[27]....
        /*03c0*/ 	.word	0x000077b0


	//   ....[28]....
        /*03c4*/ 	.word	0x000077c0


	//   ....[29]....
        /*03c8*/ 	.word	0x00007c50


	//   ....[30]....
        /*03cc*/ 	.word	0x00007c90


	//   ....[31]....
        /*03d0*/ 	.word	0x00007cd0


	//   ....[32]....
        /*03d4*/ 	.word	0x00007d10


	//   ....[33]....
        /*03d8*/ 	.word	0x000081d0


	//   ....[34]....
        /*03dc*/ 	.word	0x00008210


	//   ....[35]....
        /*03e0*/ 	.word	0x00008250


	//   ....[36]....
        /*03e4*/ 	.word	0x00008280


	//   ....[37]....
        /*03e8*/ 	.word	0x000086e0


	//   ....[38]....
        /*03ec*/ 	.word	0x00008720


	//   ....[39]....
        /*03f0*/ 	.word	0x00008760


	//   ....[40]....
        /*03f4*/ 	.word	0x00008780


	//   ....[41]....
        /*03f8*/ 	.word	0x0000c100


	//   ....[42]....
        /*03fc*/ 	.word	0x0000c120


	//   ....[43]....
        /*0400*/ 	.word	0x0000c140


	//   ....[44]....
        /*0404*/ 	.word	0x0000c150


	//   ....[45]....
        /*0408*/ 	.word	0x0000c380


	//   ....[46]....
        /*040c*/ 	.word	0x0000c3f0


	//   ....[47]....
        /*0410*/ 	.word	0x0000c440


	//   ....[48]....
        /*0414*/ 	.word	0x0000c490


	//   ....[49]....
        /*0418*/ 	.word	0x0000c820


	//   ....[50]....
        /*041c*/ 	.word	0x0000c870


	//   ....[51]....
        /*0420*/ 	.word	0x0000c8d0


	//   ....[52]....
        /*0424*/ 	.word	0x0000c910


	//   ....[53]....
        /*0428*/ 	.word	0x0000cbc0


	//   ....[54]....
        /*042c*/ 	.word	0x0000cc30


	//   ....[55]....
        /*0430*/ 	.word	0x0000cc80


	//   ....[56]....
        /*0434*/ 	.word	0x0000ccd0


	//   ....[57]....
        /*0438*/ 	.word	0x00011690


	//   ....[58]....
        /*043c*/ 	.word	0x000118b0


	//   ....[59]....
        /*0440*/ 	.word	0x00011d90


	//   ....[60]....
        /*0444*/ 	.word	0x00011f40


	//   ....[61]....
        /*0448*/ 	.word	0x00011fa0


	//   ....[62]....
        /*044c*/ 	.word	0x00012040


	//   ....[63]....
        /*0450*/ 	.word	0x00012e10


	//   ....[64]....
        /*0454*/ 	.word	0x000136c0


	//   ....[65]....
        /*0458*/ 	.word	0x00013b30


	//   ....[66]....
        /*045c*/ 	.word	0x00013c80


	//   ....[67]....
        /*0460*/ 	.word	0x00013cb0


	//   ....[68]....
        /*0464*/ 	.word	0x00013d00


	//   ....[69]....
        /*0468*/ 	.word	0x00015ce0


	//   ....[70]....
        /*046c*/ 	.word	0x00015d00


	//   ....[71]....
        /*0470*/ 	.word	0x00015d20


	//   ....[72]....
        /*0474*/ 	.word	0x00015d40


	//   ....[73]....
        /*0478*/ 	.word	0x00017370


	//   ....[74]....
        /*047c*/ 	.word	0x00017bf0


	//   ....[75]....
        /*0480*/ 	.word	0x00018060


	//   ....[76]....
        /*0484*/ 	.word	0x00018160


	//   ....[77]....
        /*0488*/ 	.word	0x000181c0


	//   ....[78]....
        /*048c*/ 	.word	0x00018260


	//   ....[79]....
        /*0490*/ 	.word	0x00019500


	//   ....[80]....
        /*0494*/ 	.word	0x00019530


	//   ....[81]....
        /*0498*/ 	.word	0x00019540


	//   ....[82]....
        /*049c*/ 	.word	0x00019570


	//   ....[83]....
        /*04a0*/ 	.word	0x0001acf0


	//   ....[84]....
        /*04a4*/ 	.word	0x0001ad20


	//   ....[85]....
        /*04a8*/ 	.word	0x0001ad30


	//   ....[86]....
        /*04ac*/ 	.word	0x0001ad40


	//   ....[87]....
        /*04b0*/ 	.word	0x0001b100


	//   ....[88]....
        /*04b4*/ 	.word	0x0001b120


	//   ....[89]....
        /*04b8*/ 	.word	0x0001b2f0


	//   ....[90]....
        /*04bc*/ 	.word	0x0001b300


	//   ....[91]....
        /*04c0*/ 	.word	0x0001b470


	//   ....[92]....
        /*04c4*/ 	.word	0x0001b490


	//   ....[93]....
        /*04c8*/ 	.word	0x0001b600


	//   ....[94]....
        /*04cc*/ 	.word	0x0001b610


	//   ....[95]....
        /*04d0*/ 	.word	0x0001b970


	//   ....[96]....
        /*04d4*/ 	.word	0x0001b990


	//   ....[97]....
        /*04d8*/ 	.word	0x0001c5c0


	//   ....[98]....
        /*04dc*/ 	.word	0x0001c5d0


	//   ....[99]....
        /*04e0*/ 	.word	0x0001d920


	//   ....[100]....
        /*04e4*/ 	.word	0x0001d940


	//   ....[101]....
        /*04e8*/ 	.word	0x0001db20


	//   ....[102]....
        /*04ec*/ 	.word	0x0001db30


	//   ....[103]....
        /*04f0*/ 	.word	0x0001dca0


	//   ....[104]....
        /*04f4*/ 	.word	0x0001dcc0


	//   ....[105]....
        /*04f8*/ 	.word	0x0001de30


	//   ....[106]....
        /*04fc*/ 	.word	0x0001de40


	//   ....[107]....
        /*0500*/ 	.word	0x0001e050


	//   ....[108]....
        /*0504*/ 	.word	0x0001e070


	//   ....[109]....
        /*0508*/ 	.word	0x0001e190


	//   ....[110]....
        /*050c*/ 	.word	0x0001e1d0


	//   ....[111]....
        /*0510*/ 	.word	0x0001e200


	//   ....[112]....
        /*0514*/ 	.word	0x0001e230


	//   ....[113]....
        /*0518*/ 	.word	0x0001e260


	//   ....[114]....
        /*051c*/ 	.word	0x0001e290


	//   ....[115]....
        /*0520*/ 	.word	0x0001e3e0


	//   ....[116]....
        /*0524*/ 	.word	0x0001e420


	//   ....[117]....
        /*0528*/ 	.word	0x0001e450


	//   ....[118]....
        /*052c*/ 	.word	0x0001e480


	//   ....[119]....
        /*0530*/ 	.word	0x0001e4b0


	//   ....[120]....
        /*0534*/ 	.word	0x0001e4e0


	//   ....[121]....
        /*0538*/ 	.word	0x0001e570


	//   ....[122]....
        /*053c*/ 	.word	0x0001e5b0


	//   ....[123]....
        /*0540*/ 	.word	0x0001e5c0


	//   ....[124]....
        /*0544*/ 	.word	0x0001e620


	//   ....[125]....
        /*0548*/ 	.word	0x0001eff0


	//   ....[126]....
        /*054c*/ 	.word	0x0001f050


	//   ....[127]....
        /*0550*/ 	.word	0x0001f0a0


	//   ....[128]....
        /*0554*/ 	.word	0x0001f0f0


	//   ....[129]....
        /*0558*/ 	.word	0x0001f140


	//   ....[130]....
        /*055c*/ 	.word	0x0001f1b0


	//   ....[131]....
        /*0560*/ 	.word	0x0001f200


	//   ....[132]....
        /*0564*/ 	.word	0x0001f270


	//   ....[133]....
        /*0568*/ 	.word	0x0001f2e0


	//   ....[134]....
        /*056c*/ 	.word	0x0001f340


	//   ....[135]....
        /*0570*/ 	.word	0x0001f3b0


	//   ....[136]....
        /*0574*/ 	.word	0x0001f420


	//   ....[137]....
        /*0578*/ 	.word	0x0001f490


	//   ....[138]....
        /*057c*/ 	.word	0x0001f4f0


	//   ....[139]....
        /*0580*/ 	.word	0x0001f560


	//   ....[140]....
        /*0584*/ 	.word	0x0001f5d0


	//   ....[141]....
        /*0588*/ 	.word	0x0001f640


	//   ....[142]....
        /*058c*/ 	.word	0x0001f6a0


	//   ....[143]....
        /*0590*/ 	.word	0x0001f700


	//   ....[144]....
        /*0594*/ 	.word	0x0001f760


	//   ....[145]....
        /*0598*/ 	.word	0x0001f7b0


	//   ....[146]....
        /*059c*/ 	.word	0x0001f800


	//   ....[147]....
        /*05a0*/ 	.word	0x0001f870


	//   ....[148]....
        /*05a4*/ 	.word	0x0001f8e0


	//   ....[149]....
        /*05a8*/ 	.word	0x0001f950


	//   ....[150]....
        /*05ac*/ 	.word	0x0001f9b0


	//   ....[151]....
        /*05b0*/ 	.word	0x0001fa20


	//   ....[152]....
        /*05b4*/ 	.word	0x0001fa90


	//   ....[153]....
        /*05b8*/ 	.word	0x0001fb00


	//   ....[154]....
        /*05bc*/ 	.word	0x0001fb60


	//   ....[155]....
        /*05c0*/ 	.word	0x0001fbd0


	//   ....[156]....
        /*05c4*/ 	.word	0x0001fc40


	//   ....[157]....
        /*05c8*/ 	.word	0x0001fcb0


	//   ....[158]....
        /*05cc*/ 	.word	0x0001fd10


	//   ....[159]....
        /*05d0*/ 	.word	0x0001fd80


	//   ....[160]....
        /*05d4*/ 	.word	0x0001fdf0


	//   ....[161]....
        /*05d8*/ 	.word	0x0001fe60


	//   ....[162]....
        /*05dc*/ 	.word	0x0001fec0


	//   ....[163]....
        /*05e0*/ 	.word	0x0001ff30


	//   ....[164]....
        /*05e4*/ 	.word	0x0001ffa0


	//   ....[165]....
        /*05e8*/ 	.word	0x00020010


	//   ....[166]....
        /*05ec*/ 	.word	0x00020070


	//   ....[167]....
        /*05f0*/ 	.word	0x000200e0


	//   ....[168]....
        /*05f4*/ 	.word	0x00020150


	//   ....[169]....
        /*05f8*/ 	.word	0x000201a0


	//   ....[170]....
        /*05fc*/ 	.word	0x000201e0


	//   ....[171]....
        /*0600*/ 	.word	0x00020230


	//   ....[172]....
        /*0604*/ 	.word	0x00020280


	//   ....[173]....
        /*0608*/ 	.word	0x000202d0


	//   ....[174]....
        /*060c*/ 	.word	0x00020340


	//   ....[175]....
        /*0610*/ 	.word	0x00020390


	//   ....[176]....
        /*0614*/ 	.word	0x000203e0


	//   ....[177]....
        /*0618*/ 	.word	0x00020430


	//   ....[178]....
        /*061c*/ 	.word	0x00020480


	//   ....[179]....
        /*0620*/ 	.word	0x000204d0


	//   ....[180]....
        /*0624*/ 	.word	0x00020540


	//   ....[181]....
        /*0628*/ 	.word	0x00020590


	//   ....[182]....
        /*062c*/ 	.word	0x00020600


	//   ....[183]....
        /*0630*/ 	.word	0x00020660


	//   ....[184]....
        /*0634*/ 	.word	0x000206d0


	//----- nvinfo : EIATTR_EXIT_INSTR_OFFSETS
	.align		4
.L_904:
        /*0638*/ 	.byte	0x04, 0x1c
        /*063a*/ 	.short	(.L_906 - .L_905)


	//   ....[0]....
.L_905:
        /*063c*/ 	.word	0x00001000


	//   ....[1]....
        /*0640*/ 	.word	0x0001efb0


	//----- nvinfo : EIATTR_MAX_THREADS
	.align		4
.L_906:
        /*0644*/ 	.byte	0x04, 0x05
        /*0646*/ 	.short	(.L_908 - .L_907)
.L_907:
        /*0648*/ 	.word	0x00000100
        /*064c*/ 	.word	0x00000001
        /*0650*/ 	.word	0x00000001


	//----- nvinfo : EIATTR_CRS_STACK_SIZE
	.align		4
.L_908:
        /*0654*/ 	.byte	0x04, 0x1e
        /*0656*/ 	.short	(.L_910 - .L_909)
.L_909:
        /*0658*/ 	.word	0x00000000
.L_910:


//--------------------- .nv.info._ZN7cutlass13device_kernelIN5flash19enable_sm80_to_sm89INS1_16FlashAttnFwdSm80INS1_25CollectiveMainloopFwdSm80ILi8ELi1ELb1EN4cute5tupleIJNS5_1CILi128EEENS7_ILi64EEENS7_ILi256EEEEEELi256ENS_10bfloat16_tEfNS_4arch4Sm80ELb1ELb0ELb0ELb0ELb0ELb0ELb1ELb1EEENS1_21CollectiveEpilogueFwdINS6_IJS8_SA_S9_EEENS6_IJNS7_ILi1EEESI_SI_EEESC_SE_Li256ELb0ELb1ELb1ELb0EEENS1_30DynamicPersistentTileSchedulerILi256ELi256ELb1ELb1ELb0EEEEEEEEEvNT_6ParamsE --------------------------
	.section	.nv.info._ZN7cutlass13device_kernelIN5flash19enable_sm80_to_sm89INS1_16FlashAttnFwdSm80INS1_25CollectiveMainloopFwdSm80ILi8ELi1ELb1EN4cute5tupleIJNS5_1CILi128EEENS7_ILi64EEENS7_ILi256EEEEEELi256ENS_10bfloat16_tEfNS_4arch4Sm80ELb1ELb0ELb0ELb0ELb0ELb0ELb1ELb1EEENS1_21CollectiveEpilogueFwdINS6_IJS8_SA_S9_EEENS6_IJNS7_ILi1EEESI_SI_EEESC_SE_Li256ELb0ELb1ELb1ELb0EEENS1_30DynamicPersistentTileSchedulerILi256ELi256ELb1ELb1ELb0EEEEEEEEEvNT_6ParamsE,"",@"SHT_CUDA_INFO"
	.sectionflags	@""
	.align	4


	//----- nvinfo : EIATTR_CUDA_API_VERSION
	.align		4
        /*0000*/ 	.byte	0x04, 0x37
        /*0002*/ 	.short	(.L_912 - .L_911)
.L_911:
        /*0004*/ 	.word	0x00000082


	//----- nvinfo : EIATTR_SW2861232_WAR
	.align		4
.L_912:
        /*0008*/ 	.byte	0x01, 0x35
	.zero		2


	//----- nvinfo : EIATTR_PARAM_CBANK
	.align		4
        /*000c*/ 	.byte	0x04, 0x0a
        /*000e*/ 	.short	(.L_914 - .L_913)
	.align		4
.L_913:
        /*0010*/ 	.word	index@(.nv.constant0._ZN7cutlass13device_kernelIN5flash19enable_sm80_to_sm89INS1_16FlashAttnFwdSm80INS1_25CollectiveMainloopFwdSm80ILi8ELi1ELb1EN4cute5tupleIJNS5_1CILi128EEENS7_ILi64EEENS7_ILi256EEEEEELi256ENS_10bfloat16_tEfNS_4arch4Sm80ELb1ELb0ELb0ELb0ELb0ELb0ELb1ELb1EEENS1_21CollectiveEpilogueFwdINS6_IJS8_SA_S9_EEENS6_IJNS7_ILi1EEESI_SI_EEESC_SE_Li256ELb0ELb1ELb1ELb0EEENS1_30DynamicPersistentTileSchedulerILi256ELi256ELb1ELb1ELb0EEEEEEEEEvNT_6ParamsE)
        /*0014*/ 	.short	0x0160
        /*0016*/ 	.short	0x0428


	//----- nvinfo : EIATTR_CBANK_PARAM_SIZE
	.align		4
.L_914:
        /*0018*/ 	.byte	0x03, 0x19
        /*001a*/ 	.short	0x0428


	//----- nvinfo : EIATTR_KPARAM_INFO
	.align		4
        /*001c*/ 	.byte	0x04, 0x17
        /*001e*/ 	.short	(.L_916 - .L_915)
.L_915:
        /*0020*/ 	.word	0x00000000
        /*0024*/ 	.short	0x0000
        /*0026*/ 	.short	0x0000
        /*0028*/ 	.byte	0x00, 0xf0, 0xa1, 0x10


	//----- nvinfo : EIATTR_MAXREG_COUNT
	.align		4
.L_916:
        /*002c*/ 	.byte	0x03, 0x1b
        /*002e*/ 	.short	0x00ff


	//----- nvinfo : EIATTR_NUM_BARRIERS
	.align		4
        /*0030*/ 	.byte	0x02, 0x4c
        /*0032*/ 	.byte	0x06
	.zero		1


	//----- nvinfo : EIATTR_ANNOTATIONS
	.align		4
        /*0034*/ 	.byte	0x04, 0x55
        /*0036*/ 	.short	(.L_918 - .L_917)


	//   ....[0]....
.L_917:
        /* <DEDUP_REMOVED lines=125> */


	//----- nvinfo : EIATTR_MERCURY_ISA_VERSION
	.align		4
.L_918:
        /*07f0*/ 	.byte	0x03, 0x5f
        /*07f2*/ 	.short	0x0000


	//----- nvinfo : EIATTR_INT_WARP_WIDE_INSTR_OFFSETS
	.align		4
        /*07f4*/ 	.byte	0x04, 0x31
        /*07f6*/ 	.short	(.L_920 - .L_919)


	//   ....[0]....
.L_919:
        /*07f8*/ 	.word	0x0000d890


	//   ....[1]....
        /*07fc*/ 	.word	0x0000d910


	//----- nvinfo : EIATTR_COOP_GROUP_MASK_REGIDS
	.align		4
.L_920:
        /*0800*/ 	.byte	0x04, 0x29
        /*0802*/ 	.short	(.L_922 - .L_921)


	//   ....[0]....
.L_921:
        /*0804*/ 	.word	0xffffffff


	//   ....[1]....
        /*0808*/ 	.word	0xffffffff


	//   ....[2]....
        /*080c*/ 	.word	0xffffffff


	//   ....[3]....
        /*0810*/ 	.word	0xffffffff


	//   ....[4]....
        /*0814*/ 	.word	0xffffffff


	//   ....[5]....
        /*0818*/ 	.word	0xffffffff


	//   ....[6]....
        /*081c*/ 	.word	0xffffffff


	//   ....[7]....
        /*0820*/ 	.word	0xffffffff


	//   ....[8]....
        /*0824*/ 	.word	0xffffffff


	//   ....[9]....
        /*0828*/ 	.word	0xffffffff


	//   ....[10]....
        /*082c*/ 	.word	0xffffffff


	//   ....[11]....
        /*0830*/ 	.word	0xffffffff


	//   ....[12]....
        /*0834*/ 	.word	0xffffffff


	//   ....[13]....
        /*0838*/ 	.word	0xffffffff


	//   ....[14]....
        /*083c*/ 	.word	0xffffffff


	//   ....[15]....
        /*0840*/ 	.word	0xffffffff


	//   ....[16]....
        /*0844*/ 	.word	0xffffffff


	//   ....[17]....
        /*0848*/ 	.word	0xffffffff


	//   ....[18]....
        /*084c*/ 	.word	0xffffffff


	//   ....[19]....
        /*0850*/ 	.word	0xffffffff


	//   ....[20]....
        /*0854*/ 	.word	0xffffffff


	//   ....[21]....
        /*0858*/ 	.word	0xffffffff


	//   ....[22]....
        /*085c*/ 	.word	0xffffffff


	//   ....[23]....
        /*0860*/ 	.word	0xffffffff


	//   ....[24]....
        /*0864*/ 	.word	0xffffffff


	//   ....[25]....
        /*0868*/ 	.word	0xffffffff


	//   ....[26]....
        /*086c*/ 	.word	0xffffffff


	//   ....[27]....
        /*0870*/ 	.word	0xffffffff


	//   ....[28]....
        /*0874*/ 	.word	0xffffffff


	//   ....[29]....
        /*0878*/ 	.word	0xffffffff


	//   ....[30]....
        /*087c*/ 	.word	0xffffffff


	//   ....[31]....
        /*0880*/ 	.word	0xffffffff


	//   ....[32]....
        /*0884*/ 	.word	0xffffffff


	//   ....[33]....
        /*0888*/ 	.word	0xffffffff


	//   ....[34]....
        /*088c*/ 	.word	0xffffffff


	//   ....[35]....
        /*0890*/ 	.word	0xffffffff


	//   ....[36]....
        /*0894*/ 	.word	0xffffffff


	//   ....[37]....
        /*0898*/ 	.word	0xffffffff


	//   ....[38]....
        /*089c*/ 	.word	0xffffffff


	//   ....[39]....
        /*08a0*/ 	.word	0xffffffff


	//   ....[40]....
        /*08a4*/ 	.word	0xffffffff


	//   ....[41]....
        /*08a8*/ 	.word	0xffffffff


	//   ....[42]....
        /*08ac*/ 	.word	0xffffffff


	//   ....[43]....
        /*08b0*/ 	.word	0xffffffff


	//----- nvinfo : EIATTR_COOP_GROUP_INSTR_OFFSETS
	.align		4
.L_922:
        /*08b4*/ 	.byte	0x04, 0x28
        /*08b6*/ 	.short	(.L_924 - .L_923)


	//   ....[0]....
.L_923:
        /*08b8*/ 	.word	0x00000050


	//   ....[1]....
        /*08bc*/ 	.word	0x00001de0


	//   ....[2]....
        /*08c0*/ 	.word	0x00001df0


	//   ....[3]....
        /*08c4*/ 	.word	0x00001e20


	//   ....[4]....
        /*08c8*/ 	.word	0x00001e40


	//   ....[5]....
        /*08cc*/ 	.word	0x00001e50


	//   ....[6]....
        /*08d0*/ 	.word	0x00001e70


	//   ....[7]....
        /*08d4*/ 	.word	0x00001fa0


	//   ....[8]....
        /*08d8*/ 	.word	0x00001fb0


	//   ....[9]....
        /*08dc*/ 	.word	0x00003870


	//   ....[10]....
        /*08e0*/ 	.word	0x00003880


	//   ....[11]....
        /*08e4*/ 	.word	0x00003dc0


	//   ....[12]....
        /*08e8*/ 	.word	0x00003f40


	//   ....[13]....
        /*08ec*/ 	.word	0x00003f50


	//   ....[14]....
        /*08f0*/ 	.word	0x00003f80


	//   ....[15]....
        /*08f4*/ 	.word	0x00006bd0


	//   ....[16]....
        /*08f8*/ 	.word	0x00006bf0


	//   ....[17]....
        /*08fc*/ 	.word	0x00007300


	//   ....[18]....
        /*0900*/ 	.word	0x000074e0


	//   ....[19]....
        /*0904*/ 	.word	0x00007500


	//   ....[20]....
        /*0908*/ 	.word	0x00007640


	//   ....[21]....
        /*090c*/ 	.word	0x0000abf0


	//   ....[22]....
        /*0910*/ 	.word	0x0000ac20


	//   ....[23]....
        /*0914*/ 	.word	0x0000ac40


	//   ....[24]....
        /*0918*/ 	.word	0x0000ac60


	//   ....[25]....
        /*091c*/ 	.word	0x0000ce40


	//   ....[26]....
        /*0920*/ 	.word	0x0000ce90


	//   ....[27]....
        /*0924*/ 	.word	0x0000ceb0


	//   ....[28]....
        /*0928*/ 	.word	0x0000ced0


	//   ....[29]....
        /*092c*/ 	.word	0x0000da60


	//   ....[30]....
        /*0930*/ 	.word	0x0000dfc0


	//   ....[31]....
        /*0934*/ 	.word	0x0000dfd0


	//   ....[32]....
        /*0938*/ 	.word	0x0000e000


	//   ....[33]....
        /*093c*/ 	.word	0x0000e020


	//   ....[34]....
        /*0940*/ 	.word	0x0000e110


	//   ....[35]....
        /*0944*/ 	.word	0x0000e170


	//   ....[36]....
        /*0948*/ 	.word	0x0000ec20


	//   ....[37]....
        /*094c*/ 	.word	0x0000ec30


	//   ....[38]....
        /*0950*/ 	.word	0x0000f7c0


	//   ....[39]....
        /*0954*/ 	.word	0x0000f8a0


	//   ....[40]....
        /*0958*/ 	.word	0x0000f900


	//   ....[41]....
        /*095c*/ 	.word	0x0000f950


	//   ....[42]....
        /*0960*/ 	.word	0x0000f9b0


	//   ....[43]....
        /*0964*/ 	.word	0x0000fa00


	//----- nvinfo : EIATTR_EXIT_INSTR_OFFSETS
	.align		4
.L_924:
        /*0968*/ 	.byte	0x04, 0x1c
        /*096a*/ 	.short	(.L_926 - .L_925)


	//   ....[0]....
.L_925:
        /*096c*/ 	.word	0x000000a0


	//   ....[1]....
        /*0970*/ 	.word	0x0000f860


	//----- nvinfo : EIATTR_MAX_THREADS
	.align		4
.L_926:
        /*0974*/ 	.byte	0x04, 0x05
        /*0976*/ 	.short	(.L_928 - .L_927)
.L_927:
        /*0978*/ 	.word	0x00000100
        /*097c*/ 	.word	0x00000001
        /*0980*/ 	.word	0x00000001


	//----- nvinfo : EIATTR_CRS_STACK_SIZE
	.align		4
.L_928:
        /*0984*/ 	.byte	0x04, 0x1e
        /*0986*/ 	.short	(.L_930 - .L_929)
.L_929:
        /*0988*/ 	.word	0x00000000
.L_930:


//--------------------- .nv.info._ZN7cutlass13device_kernelIN5flash19enable_sm80_to_sm89INS1_16FlashAttnFwdSm80INS1_25CollectiveMainloopFwdSm80ILi8ELi1ELb1EN4cute5tupleIJNS5_1CILi128EEENS7_ILi48EEENS7_ILi256EEEEEELi256ENS_10bfloat16_tEfNS_4arch4Sm80ELb1ELb0ELb0ELb1ELb0ELb0ELb1ELb1EEENS1_21CollectiveEpilogueFwdINS6_IJS8_SA_S9_EEENS6_IJNS7_ILi1EEESI_SI_EEESC_SE_Li256ELb1ELb1ELb1ELb0EEENS1_36VarlenDynamicPersistentTileSchedulerILi128ELi48ELi256ELi256ELb1ELb1ELb0ELb1ELb1ELb1EEEEEEEEEvNT_6ParamsE --------------------------
	.section	.nv.info._ZN7cutlass13device_kernelIN5flash19enable_sm80_to_sm89INS1_16FlashAttnFwdSm80INS1_25CollectiveMainloopFwdSm80ILi8ELi1ELb1EN4cute5tupleIJNS5_1CILi128EEENS7_ILi48EEENS7_ILi256EEEEEELi256ENS_10bfloat16_tEfNS_4arch4Sm80ELb1ELb0ELb0ELb1ELb0ELb0ELb1ELb1EEENS1_21CollectiveEpilogueFwdINS6_IJS8_SA_S9_EEENS6_IJNS7_ILi1EEESI_SI_EEESC_SE_Li256ELb1ELb1ELb1ELb0EEENS1_36VarlenDynamicPersistentTileSchedulerILi128ELi48ELi256ELi256ELb1ELb1ELb0ELb1ELb1ELb1EEEEEEEEEvNT_6ParamsE,"",@"SHT_CUDA_INFO"
	.sectionflags	@""
	.align	4


	//----- nvinfo : EIATTR_CUDA_API_VERSION
	.align		4
        /*0000*/ 	.byte	0x04, 0x37
        /*0002*/ 	.short	(.L_932 - .L_931)
.L_931:
        /*0004*/ 	.word	0x00000082


	//----- nvinfo : EIATTR_SW2861232_WAR
	.align		4
.L_932:
        /*0008*/ 	.byte	0x01, 0x35
	.zero		2


	//----- nvinfo : EIATTR_PARAM_CBANK
	.align		4
        /*000c*/ 	.byte	0x04, 0x0a
        /*000e*/ 	.short	(.L_934 - .L_933)
	.align		4
.L_933:
        /*0010*/ 	.word	index@(.nv.constant0._ZN7cutlass13device_kernelIN5flash19enable_sm80_to_sm89INS1_16FlashAttnFwdSm80INS1_25CollectiveMainloopFwdSm80ILi8ELi1ELb1EN4cute5tupleIJNS5_1CILi128EEENS7_ILi48EEENS7_ILi256EEEEEELi256ENS_10bfloat16_tEfNS_4arch4Sm80ELb1ELb0ELb0ELb1ELb0ELb0ELb1ELb1EEENS1_21CollectiveEpilogueFwdINS6_IJS8_SA_S9_EEENS6_IJNS7_ILi1EEESI_SI_EEESC_SE_Li256ELb1ELb1ELb1ELb0EEENS1_36VarlenDynamicPersistentTileSchedulerILi128ELi48ELi256ELi256ELb1ELb1ELb0ELb1ELb1ELb1EEEEEEEEEvNT_6ParamsE)
        /*0014*/ 	.short	0x0160
        /*0016*/ 	.short	0x0438


	//----- nvinfo : EIATTR_CBANK_PARAM_SIZE
	.align		4
.L_934:
        /*0018*/ 	.byte	0x03, 0x19
        /*001a*/ 	.short	0x0438


	//----- nvinfo : EIATTR_KPARAM_INFO
	.align		4
        /*001c*/ 	.byte	0x04, 0x17
        /*001e*/ 	.short	(.L_936 - .L_935)
.L_935:
        /*0020*/ 	.word	0x00000000
        /*0024*/ 	.short	0x0000
        /*0026*/ 	.short	0x0000
        /*0028*/ 	.byte	0x00, 0xf0, 0xe1, 0x10


	//----- nvinfo : EIATTR_MAXREG_COUNT
	.align		4
.L_936:
        /*002c*/ 	.byte	0x03, 0x1b
        /*002e*/ 	.short	0x00ff


	//----- nvinfo : EIATTR_NUM_BARRIERS
	.align		4
        /*0030*/ 	.byte	0x02, 0x4c
        /*0032*/ 	.byte	0x06
	.zero		1


	//----- nvinfo : EIATTR_ANNOTATIONS
	.align		4
        /*0034*/ 	.byte	0x04, 0x55
        /*0036*/ 	.short	(.L_938 - .L_937)


	//   ....[0]....
.L_937:
        /* <DEDUP_REMOVED lines=119> */


	//----- nvinfo : EIATTR_MERCURY_ISA_VERSION
	.align		4
.L_938:
        /*0798*/ 	.byte	0x03, 0x5f
        /*079a*/ 	.short	0x0000


	//----- nvinfo : EIATTR_INT_WARP_WIDE_INSTR_OFFSETS
	.align		4
        /*079c*/ 	.byte	0x04, 0x31
        /*079e*/ 	.short	(.L_940 - .L_939)


	//   ....[0]....
.L_939:
        /*07a0*/ 	.word	0x0000c5a0


	//   ....[1]....
        /*07a4*/ 	.word	0x0000c620


	//----- nvinfo : EIATTR_COOP_GROUP_MASK_REGIDS
	.align		4
.L_940:
        /*07a8*/ 	.byte	0x04, 0x29
        /*07aa*/ 	.short	(.L_942 - .L_941)


	//   ....[0]....
.L_941:
        /*07ac*/ 	.word	0xffffffff


	//   ....[1]....
        /*07b0*/ 	.word	0xffffffff


	//   ....[2]....
        /*07b4*/ 	.word	0xffffffff


	//   ....[3]....
        /*07b8*/ 	.word	0xffffffff


	//   ....[4]....
        /*07bc*/ 	.word	0xffffffff


	//   ....[5]....
        /*07c0*/ 	.word	0xffffffff


	//   ....[6]....
        /*07c4*/ 	.word	0xffffffff


	//   ....[7]....
        /*07c8*/ 	.word	0xffffffff


	//   ....[8]....
        /*07cc*/ 	.word	0xffffffff


	//   ....[9]....
        /*07d0*/ 	.word	0xffffffff


	//   ....[10]....
        /*07d4*/ 	.word	0xffffffff


	//   ....[11]....
        /*07d8*/ 	.word	0xffffffff


	//   ....[12]....
        /*07dc*/ 	.word	0xffffffff


	//   ....[13]....
        /*07e0*/ 	.word	0xffffffff


	//   ....[14]....
        /*07e4*/ 	.word	0xffffffff


	//   ....[15]....
        /*07e8*/ 	.word	0xffffffff


	//   ....[16]....
        /*07ec*/ 	.word	0xffffffff


	//   ....[17]....
        /*07f0*/ 	.word	0xffffffff


	//   ....[18]....
        /*07f4*/ 	.word	0xffffffff


	//   ....[19]....
        /*07f8*/ 	.word	0xffffffff


	//   ....[20]....
        /*07fc*/ 	.word	0xffffffff


	//   ....[21]....
        /*0800*/ 	.word	0xffffffff


	//   ....[22]....
        /*0804*/ 	.word	0xffffffff


	//   ....[23]....
        /*0808*/ 	.word	0xffffffff


	//   ....[24]....
        /*080c*/ 	.word	0xffffffff


	//   ....[25]....
        /*0810*/ 	.word	0xffffffff


	//   ....[26]....
        /*0814*/ 	.word	0xffffffff


	//   ....[27]....
        /*0818*/ 	.word	0xffffffff


	//   ....[28]....
        /*081c*/ 	.word	0xffffffff


	//   ....[29]....
        /*0820*/ 	.word	0xffffffff


	//   ....[30]....
        /*0824*/ 	.word	0xffffffff


	//   ....[31]....
        /*0828*/ 	.word	0xffffffff


	//   ....[32]....
        /*082c*/ 	.word	0xffffffff


	//   ....[33]....
        /*0830*/ 	.word	0xffffffff


	//   ....[34]....
        /*0834*/ 	.word	0xffffffff


	//   ....[35]....
        /*0838*/ 	.word	0xffffffff


	//   ....[36]....
        /*083c*/ 	.word	0xffffffff


	//   ....[37]....
        /*0840*/ 	.word	0xffffffff


	//   ....[38]....
        /*0844*/ 	.word	0xffffffff


	//   ....[39]....
        /*0848*/ 	.word	0xffffffff


	//   ....[40]....
        /*084c*/ 	.word	0xffffffff


	//   ....[41]....
        /*0850*/ 	.word	0xffffffff


	//   ....[42]....
        /*0854*/ 	.word	0xffffffff


	//   ....[43]....
        /*0858*/ 	.word	0xffffffff


	//   ....[44]....
        /*085c*/ 	.word	0xffffffff


	//   ....[45]....
        /*0860*/ 	.word	0xffffffff


	//   ....[46]....
        /*0864*/ 	.word	0xffffffff


	//   ....[47]....
        /*0868*/ 	.word	0xffffffff


	//   ....[48]....
        /*086c*/ 	.word	0xffffffff


	//   ....[49]....
        /*0870*/ 	.word	0xffffffff


	//   ....[50]....
        /*0874*/ 	.word	0xffffffff


	//   ....[51]....
        /*0878*/ 	.word	0xffffffff


	//   ....[52]....
        /*087c*/ 	.word	0xffffffff


	//   ....[53]....
        /*0880*/ 	.word	0xffffffff


	//   ....[54]....
        /*0884*/ 	.word	0xffffffff


	//   ....[55]....
        /*0888*/ 	.word	0xffffffff


	//   ....[56]....
        /*088c*/ 	.word	0xffffffff


	//   ....[57]....
        /*0890*/ 	.word	0xffffffff


	//   ....[58]....
        /*0894*/ 	.word	0xffffffff


	//   ....[59]....
        /*0898*/ 	.word	0xffffffff


	//   ....[60]....
        /*089c*/ 	.word	0xffffffff


	//   ....[61]....
        /*08a0*/ 	.word	0xffffffff


	//   ....[62]....
        /*08a4*/ 	.word	0xffffffff


	//   ....[63]....
        /*08a8*/ 	.word	0xffffffff


	//   ....[64]....
        /*08ac*/ 	.word	0xffffffff


	//   ....[65]....
        /*08b0*/ 	.word	0xffffffff


	//   ....[66]....
        /*08b4*/ 	.word	0xffffffff


	//   ....[67]....
        /*08b8*/ 	.word	0xffffffff


	//   ....[68]....
        /*08bc*/ 	.word	0xffffffff


	//   ....[69]....
        /*08c0*/ 	.word	0xffffffff


	//   ....[70]....
        /*08c4*/ 	.word	0xffffffff


	//   ....[71]....
        /*08c8*/ 	.word	0xffffffff


	//   ....[72]....
        /*08cc*/ 	.word	0xffffffff


	//   ....[73]....
        /*08d0*/ 	.word	0xffffffff


	//   ....[74]....
        /*08d4*/ 	.word	0xffffffff


	//   ....[75]....
        /*08d8*/ 	.word	0xffffffff


	//   ....[76]....
        /*08dc*/ 	.word	0xffffffff


	//   ....[77]....
        /*08e0*/ 	.word	0xffffffff


	//   ....[78]....
        /*08e4*/ 	.word	0xffffffff


	//   ....[79]....
        /*08e8*/ 	.word	0xffffffff


	//   ....[80]....
        /*08ec*/ 	.word	0xffffffff


	//   ....[81]....
        /*08f0*/ 	.word	0xffffffff


	//   ....[82]....
        /*08f4*/ 	.word	0xffffffff


	//   ....[83]....
        /*08f8*/ 	.word	0xffffffff


	//   ....[84]....
        /*08fc*/ 	.word	0xffffffff


	//   ....[85]....
        /*0900*/ 	.word	0xffffffff


	//   ....[86]....
        /*0904*/ 	.word	0xffffffff


	//   ....[87]....
        /*0908*/ 	.word	0xffffffff


	//   ....[88]....
        /*090c*/ 	.word	0xffffffff


	//   ....[89]....
        /*0910*/ 	.word	0xffffffff


	//   ....[90]....
        /*0914*/ 	.word	0xffffffff


	//   ....[91]....
        /*0918*/ 	.word	0xffffffff


	//   ....[92]....
        /*091c*/ 	.word	0xffffffff


	//   ....[93]....
        /*0920*/ 	.word	0xffffffff


	//   ....[94]....
        /*0924*/ 	.word	0xffffffff


	//   ....[95]....
        /*0928*/ 	.word	0xffffffff


	//   ....[96]....
        /*092c*/ 	.word	0xffffffff


	//   ....[97]....
        /*0930*/ 	.word	0xffffffff


	//   ....[98]....
        /*0934*/ 	.word	0xffffffff


	//   ....[99]....
        /*0938*/ 	.word	0xffffffff


	//   ....[100]....
        /*093c*/ 	.word	0xffffffff


	//   ....[101]....
        /*0940*/ 	.word	0xffffffff


	//   ....[102]....
        /*0944*/ 	.word	0xffffffff


	//   ....[103]....
        /*0948*/ 	.word	0xffffffff


	//   ....[104]....
        /*094c*/ 	.word	0xffffffff


	//   ....[105]....
        /*0950*/ 	.word	0xffffffff


	//   ....[106]....
        /*0954*/ 	.word	0xffffffff


	//   ....[107]....
        /*0958*/ 	.word	0xffffffff


	//   ....[108]....
        /*095c*/ 	.word	0xffffffff


	//   ....[109]....
        /*0960*/ 	.word	0xffffffff


	//   ....[110]....
        /*0964*/ 	.word	0xffffffff


	//   ....[111]....
        /*0968*/ 	.word	0xffffffff


	//   ....[112]....
        /*096c*/ 	.word	0xffffffff


	//   ....[113]....
        /*0970*/ 	.word	0xffffffff


	//   ....[114]....
        /*0974*/ 	.word	0xffffffff


	//   ....[115]....
        /*0978*/ 	.word	0xffffffff


	//   ....[116]....
        /*097c*/ 	.word	0xffffffff


	//   ....[117]....
        /*0980*/ 	.word	0xffffffff


	//   ....[118]....
        /*0984*/ 	.word	0xffffffff


	//   ....[119]....
        /*0988*/ 	.word	0xffffffff


	//   ....[120]....
        /*098c*/ 	.word	0xffffffff


	//   ....[121]....
        /*0990*/ 	.word	0xffffffff


	//   ....[122]....
        /*0994*/ 	.word	0xffffffff


	//   ....[123]....
        /*0998*/ 	.word	0xffffffff


	//   ....[124]....
        /*099c*/ 	.word	0xffffffff


	//   ....[125]....
        /*09a0*/ 	.word	0xffffffff


	//   ....[126]....
        /*09a4*/ 	.word	0xffffffff


	//   ....[127]....
        /*09a8*/ 	.word	0xffffffff


	//   ....[128]....
        /*09ac*/ 	.word	0xffffffff


	//   ....[129]....
        /*09b0*/ 	.word	0xffffffff


	//   ....[130]....
        /*09b4*/ 	.word	0xffffffff


	//   ....[131]....
        /*09b8*/ 	.word	0xffffffff


	//   ....[132]....
        /*09bc*/ 	.word	0xffffffff


	//   ....[133]....
        /*09c0*/ 	.word	0xffffffff


	//   ....[134]....
        /*09c4*/ 	.word	0xffffffff


	//   ....[135]....
        /*09c8*/ 	.word	0xffffffff


	//   ....[136]....
        /*09cc*/ 	.word	0xffffffff


	//   ....[137]....
        /*09d0*/ 	.word	0xffffffff


	//   ....[138]....
        /*09d4*/ 	.word	0xffffffff


	//----- nvinfo : EIATTR_COOP_GROUP_INSTR_OFFSETS
	.align		4
.L_942:
        /*09d8*/ 	.byte	0x04, 0x28
        /*09da*/ 	.short	(.L_944 - .L_943)


	//   ....[0]....
.L_943:
        /*09dc*/ 	.word	0x00000050


	//   ....[1]....
        /*09e0*/ 	.word	0x00000200


	//   ....[2]....
        /*09e4*/ 	.word	0x00000230


	//   ....[3]....
        /*09e8*/ 	.word	0x00000260


	//   ....[4]....
        /*09ec*/ 	.word	0x00000290


	//   ....[5]....
        /*09f0*/ 	.word	0x000002c0


	//   ....[6]....
        /*09f4*/ 	.word	0x000002f0


	//   ....[7]....
        /*09f8*/ 	.word	0x00000450


	//   ....[8]....
        /*09fc*/ 	.word	0x00000490


	//   ....[9]....
        /*0a00*/ 	.word	0x000004c0


	//   ....[10]....
        /*0a04*/ 	.word	0x000004f0


	//   ....[11]....
        /*0a08*/ 	.word	0x00000520


	//   ....[12]....
        /*0a0c*/ 	.word	0x00000550


	//   ....[13]....
        /*0a10*/ 	.word	0x000005e0


	//   ....[14]....
        /*0a14*/ 	.word	0x00000630


	//   ....[15]....
        /*0a18*/ 	.word	0x00000650


	//   ....[16]....
        /*0a1c*/ 	.word	0x000006b0


	//   ....[17]....
        /*0a20*/ 	.word	0x000028d0


	//   ....[18]....
        /*0a24*/ 	.word	0x000028f0


	//   ....[19]....
        /*0a28*/ 	.word	0x00002a70


	//   ....[20]....
        /*0a2c*/ 	.word	0x00002aa0


	//   ....[21]....
        /*0a30*/ 	.word	0x00002bb0


	//   ....[22]....
        /*0a34*/ 	.word	0x00002bd0


	//   ....[23]....
        /*0a38*/ 	.word	0x00002c50


	//   ....[24]....
        /*0a3c*/ 	.word	0x00002cc0


	//   ....[25]....
        /*0a40*/ 	.word	0x000045d0


	//   ....[26]....
        /*0a44*/ 	.word	0x00004600


	//   ....[27]....
        /*0a48*/ 	.word	0x00004a20


	//   ....[28]....
        /*0a4c*/ 	.word	0x00004b40


	//   ....[29]....
        /*0a50*/ 	.word	0x00004b50


	//   ....[30]....
        /*0a54*/ 	.word	0x00004b80


	//   ....[31]....
        /*0a58*/ 	.word	0x000071e0


	//   ....[32]....
        /*0a5c*/ 	.word	0x000071f0


	//   ....[33]....
        /*0a60*/ 	.word	0x000075f0


	//   ....[34]....
        /*0a64*/ 	.word	0x00007610


	//   ....[35]....
        /*0a68*/ 	.word	0x00007c70


	//   ....[36]....
        /*0a6c*/ 	.word	0x00007c90


	//   ....[37]....
        /*0a70*/ 	.word	0x0000a110


	//   ....[38]....
        /*0a74*/ 	.word	0x0000a130


	//   ....[39]....
        /*0a78*/ 	.word	0x0000a740


	//   ....[40]....
        /*0a7c*/ 	.word	0x0000a760


	//   ....[41]....
        /*0a80*/ 	.word	0x0000bb50


	//   ....[42]....
        /*0a84*/ 	.word	0x0000bba0


	//   ....[43]....
        /*0a88*/ 	.word	0x0000bbc0


	//   ....[44]....
        /*0a8c*/ 	.word	0x0000bbe0


	//   ....[45]....
        /*0a90*/ 	.word	0x0000d480


	//   ....[46]....
        /*0a94*/ 	.word	0x0000d490


	//   ....[47]....
        /*0a98*/ 	.word	0x0000d4b0


	//   ....[48]....
        /*0a9c*/ 	.word	0x0000d4d0


	//   ....[49]....
        /*0aa0*/ 	.word	0x0000d920


	//   ....[50]....
        /*0aa4*/ 	.word	0x0000d940


	//   ....[51]....
        /*0aa8*/ 	.word	0x0000db10


	//   ....[52]....
        /*0aac*/ 	.word	0x0000db20


	//   ....[53]....
        /*0ab0*/ 	.word	0x0000dce0


	//   ....[54]....
        /*0ab4*/ 	.word	0x0000dd00


	//   ....[55]....
        /*0ab8*/ 	.word	0x0000dec0


	//   ....[56]....
        /*0abc*/ 	.word	0x0000ded0


	//   ....[57]....
        /*0ac0*/ 	.word	0x0000e290


	//   ....[58]....
        /*0ac4*/ 	.word	0x0000e2b0


	//   ....[59]....
        /*0ac8*/ 	.word	0x0000ef00


	//   ....[60]....
        /*0acc*/ 	.word	0x0000ef10


	//   ....[61]....
        /*0ad0*/ 	.word	0x0000ff80


	//   ....[62]....
        /*0ad4*/ 	.word	0x0000ffa0


	//   ....[63]....
        /*0ad8*/ 	.word	0x00010180


	//   ....[64]....
        /*0adc*/ 	.word	0x00010190


	//   ....[65]....
        /*0ae0*/ 	.word	0x00010350


	//   ....[66]....
        /*0ae4*/ 	.word	0x00010370


	//   ....[67]....
        /*0ae8*/ 	.word	0x00010530


	//   ....[68]....
        /*0aec*/ 	.word	0x00010540


	//   ....[69]....
        /*0af0*/ 	.word	0x000107c0


	//   ....[70]....
        /*0af4*/ 	.word	0x000107e0


	//   ....[71]....
        /*0af8*/ 	.word	0x00010910


	//   ....[72]....
        /*0afc*/ 	.word	0x00010950


	//   ....[73]....
        /*0b00*/ 	.word	0x00010980


	//   ....[74]....
        /*0b04*/ 	.word	0x000109b0


	//   ....[75]....
        /*0b08*/ 	.word	0x000109e0


	//   ....[76]....
        /*0b0c*/ 	.word	0x00010a10


	//   ....[77]....
        /*0b10*/ 	.word	0x00010b70


	//   ....[78]....
        /*0b14*/ 	.word	0x00010bb0


	//   ....[79]....
        /*0b18*/ 	.word	0x00010be0


	//   ....[80]....
        /*0b1c*/ 	.word	0x00010c10


	//   ....[81]....
        /*0b20*/ 	.word	0x00010c40


	//   ....[82]....
        /*0b24*/ 	.word	0x00010c70


	//   ....[83]....
        /*0b28*/ 	.word	0x00010d00


	//   ....[84]....
        /*0b2c*/ 	.word	0x00010d60


	//   ....[85]....
        /*0b30*/ 	.word	0x00010d70


	//   ....[86]....
        /*0b34*/ 	.word	0x00010dd0


	//   ....[87]....
        /*0b38*/ 	.word	0x00011840


	//   ....[88]....
        /*0b3c*/ 	.word	0x000118a0


	//   ....[89]....
        /*0b40*/ 	.word	0x000118f0


	//   ....[90]....
        /*0b44*/ 	.word	0x00011940


	//   ....[91]....
        /*0b48*/ 	.word	0x00011990


	//   ....[92]....
        /*0b4c*/ 	.word	0x00011a00


	//   ....[93]....
        /*0b50*/ 	.word	0x00011a40


	//   ....[94]....
        /*0b54*/ 	.word	0x00011ab0


	//   ....[95]....
        /*0b58*/ 	.word	0x00011b20


	//   ....[96]....
        /*0b5c*/ 	.word	0x00011b80


	//   ....[97]....
        /*0b60*/ 	.word	0x00011be0


	//   ....[98]....
        /*0b64*/ 	.word	0x00011c40


	//   ....[99]....
        /*0b68*/ 	.word	0x00011c90


	//   ....[100]....
        /*0b6c*/ 	.word	0x00011cf0


	//   ....[101]....
        /*0b70*/ 	.word	0x00011d60


	//   ....[102]....
        /*0b74*/ 	.word	0x00011dd0


	//   ....[103]....
        /*0b78*/ 	.word	0x00011e30


	//   ....[104]....
        /*0b7c*/ 	.word	0x00011e90


	//   ....[105]....
        /*0b80*/ 	.word	0x00011ef0


	//   ....[106]....
        /*0b84*/ 	.word	0x00011f60


	//   ....[107]....
        /*0b88*/ 	.word	0x00011fc0


	//   ....[108]....
        /*0b8c*/ 	.word	0x00012020


	//   ....[109]....
        /*0b90*/ 	.word	0x00012080


	//   ....[110]....
        /*0b94*/ 	.word	0x000120f0


	//   ....[111]....
        /*0b98*/ 	.word	0x00012150


	//   ....[112]....
        /*0b9c*/ 	.word	0x000121b0


	//   ....[113]....
        /*0ba0*/ 	.word	0x00012210


	//   ....[114]....
        /*0ba4*/ 	.word	0x00012280


	//   ....[115]....
        /*0ba8*/ 	.word	0x000122e0


	//   ....[116]....
        /*0bac*/ 	.word	0x00012340


	//   ....[117]....
        /*0bb0*/ 	.word	0x000123a0


	//   ....[118]....
        /*0bb4*/ 	.word	0x00012410


	//   ....[119]....
        /*0bb8*/ 	.word	0x00012470


	//   ....[120]....
        /*0bbc*/ 	.word	0x000124d0


	//   ....[121]....
        /*0bc0*/ 	.word	0x00012530


	//   ....[122]....
        /*0bc4*/ 	.word	0x000125a0


	//   ....[123]....
        /*0bc8*/ 	.word	0x000125f0


	//   ....[124]....
        /*0bcc*/ 	.word	0x00012630


	//   ....[125]....
        /*0bd0*/ 	.word	0x00012680


	//   ....[126]....
        /*0bd4*/ 	.word	0x000126d0


	//   ....[127]....
        /*0bd8*/ 	.word	0x00012720


	//   ....[128]....
        /*0bdc*/ 	.word	0x00012790


	//   ....[129]....
        /*0be0*/ 	.word	0x000127d0


	//   ....[130]....
        /*0be4*/ 	.word	0x00012820


	//   ....[131]....
        /*0be8*/ 	.word	0x00012870


	//   ....[132]....
        /*0bec*/ 	.word	0x000128c0


	//   ....[133]....
        /*0bf0*/ 	.word	0x00012910


	//   ....[134]....
        /*0bf4*/ 	.word	0x00012980


	//   ....[135]....
        /*0bf8*/ 	.word	0x000129c0


	//   ....[136]....
        /*0bfc*/ 	.word	0x00012a30


	//   ....[137]....
        /*0c00*/ 	.word	0x00012a90


	//   ....[138]....
        /*0c04*/ 	.word	0x00012af0


	//----- nvinfo : EIATTR_EXIT_INSTR_OFFSETS
	.align		4
.L_944:
        /*0c08*/ 	.byte	0x04, 0x1c
        /*0c0a*/ 	.short	(.L_946 - .L_945)


	//   ....[0]....
.L_945:
        /*0c0c*/ 	.word	0x000010d0


	//   ....[1]....
        /*0c10*/ 	.word	0x00011800


	//----- nvinfo : EIATTR_MAX_THREADS
	.align		4
.L_946:
        /*0c14*/ 	.byte	0x04, 0x05
        /*0c16*/ 	.short	(.L_948 - .L_947)
.L_947:
        /*0c18*/ 	.word	0x00000100
        /*0c1c*/ 	.word	0x00000001
        /*0c20*/ 	.word	0x00000001


	//----- nvinfo : EIATTR_CRS_STACK_SIZE
	.align		4
.L_948:
        /*0c24*/ 	.byte	0x04, 0x1e
        /*0c26*/ 	.short	(.L_950 - .L_949)
.L_949:
        /*0c28*/ 	.word	0x00000000
.L_950:


//--------------------- .nv.info._ZN7cutlass13device_kernelIN5flash19enable_sm80_to_sm89INS1_16FlashAttnFwdSm80INS1_25CollectiveMainloopFwdSm80ILi8ELi1ELb0EN4cute5tupleIJNS5_1CILi128EEENS7_ILi32EEENS7_ILi256EEEEEELi256ENS_10bfloat16_tEfNS_4arch4Sm80ELb1ELb0ELb0ELb1ELb0ELb1ELb1ELb1EEENS1_21CollectiveEpilogueFwdINS6_IJS8_SA_S9_EEENS6_IJNS7_ILi1EEESI_SI_EEESC_SE_Li256ELb1ELb1ELb1ELb0EEENS1_36VarlenDynamicPersistentTileSchedulerILi128ELi32ELi256ELi256ELb1ELb1ELb0ELb1ELb1ELb1EEEEEEEEEvNT_6ParamsE --------------------------
	.section	.nv.info._ZN7cutlass13device_kernelIN5flash19enable_sm80_to_sm89INS1_16FlashAttnFwdSm80INS1_25CollectiveMainloopFwdSm80ILi8ELi1ELb0EN4cute5tupleIJNS5_1CILi128EEENS7_ILi32EEENS7_ILi256EEEEEELi256ENS_10bfloat16_tEfNS_4arch4Sm80ELb1ELb0ELb0ELb1ELb0ELb1ELb1ELb1EEENS1_21CollectiveEpilogueFwdINS6_IJS8_SA_S9_EEENS6_IJNS7_ILi1EEESI_SI_EEESC_SE_Li256ELb1ELb1ELb1ELb0EEENS1_36VarlenDynamicPersistentTileSchedulerILi128ELi32ELi256ELi256ELb1ELb1ELb0ELb1ELb1ELb1EEEEEEEEEvNT_6ParamsE,"",@"SHT_CUDA_INFO"
	.sectionflags	@""
	.align	4


	//----- nvinfo : EIATTR_CUDA_API_VERSION
	.align		4
        /*0000*/ 	.byte	0x04, 0x37
        /*0002*/ 	.short	(.L_952 - .L_951)
.L_951:
        /*0004*/ 	.word	0x00000082


	//----- nvinfo : EIATTR_SW2861232_WAR
	.align		4
.L_952:
        /*0008*/ 	.byte	0x01, 0x35
	.zero		2


	//----- nvinfo : EIATTR_PARAM_CBANK
	.align		4
        /*000c*/ 	.byte	0x04, 0x0a
        /*000e*/ 	.short	(.L_954 - .L_953)
	.align		4
.L_953:
        /*0010*/ 	.word	index@(.nv.constant0._ZN7cutlass13device_kernelIN5flash19enable_sm80_to_sm89INS1_16FlashAttnFwdSm80INS1_25CollectiveMainloopFwdSm80ILi8ELi1ELb0EN4cute5tupleIJNS5_1CILi128EEENS7_ILi32EEENS7_ILi256EEEEEELi256ENS_10bfloat16_tEfNS_4arch4Sm80ELb1ELb0ELb0ELb1ELb0ELb1ELb1ELb1EEENS1_21CollectiveEpilogueFwdINS6_IJS8_SA_S9_EEENS6_IJNS7_ILi1EEESI_SI_EEESC_SE_Li256ELb1ELb1ELb1ELb0EEENS1_36VarlenDynamicPersistentTileSchedulerILi128ELi32ELi256ELi256ELb1ELb1ELb0ELb1ELb1ELb1EEEEEEEEEvNT_6ParamsE)
        /*0014*/ 	.short	0x0160
        /*0016*/ 	.short	0x0438


	//----- nvinfo : EIATTR_CBANK_PARAM_SIZE
	.align		4
.L_954:
        /*0018*/ 	.byte	0x03, 0x19
        /*001a*/ 	.short	0x0438


	//----- nvinfo : EIATTR_KPARAM_INFO
	.align		4
        /*001c*/ 	.byte	0x04, 0x17
        /*001e*/ 	.short	(.L_956 - .L_955)
.L_955:
        /*0020*/ 	.word	0x00000000
        /*0024*/ 	.short	0x0000
        /*0026*/ 	.short	0x0000
        /*0028*/ 	.byte	0x00, 0xf0, 0xe1, 0x10


	//----- nvinfo : EIATTR_MAXREG_COUNT
	.align		4
.L_956:
        /*002c*/ 	.byte	0x03, 0x1b
        /*002e*/ 	.short	0x00ff


	//----- nvinfo : EIATTR_NUM_BARRIERS
	.align		4
        /*0030*/ 	.byte	0x02, 0x4c
        /*0032*/ 	.byte	0x06
	.zero		1


	//----- nvinfo : EIATTR_ANNOTATIONS
	.align		4
        /*0034*/ 	.byte	0x04, 0x55
        /*0036*/ 	.short	(.L_958 - .L_957)


	//   ....[0]....
.L_957:
        /*0038*/ 	.word	0x00000001
        /*003c*/ 	.byte	0x70, 0x00, 0x00, 0x00, 0x01, 0x00, 0x00, 0x00, 0x10, 0x15, 0x00, 0x00, 0x01, 0x00, 0x00, 0x00
        /*004c*/ 	.byte	0x40, 0x73, 0x01, 0x00, 0x01, 0x00, 0x00, 0x00, 0x40, 0xaa, 0x01, 0x00


	//----- nvinfo : EIATTR_MERCURY_ISA_VERSION
	.align		4
.L_958:
        /*0058*/ 	.byte	0x03, 0x5f
        /*005a*/ 	.short	0x0000


	//----- nvinfo : EIATTR_INT_WARP_WIDE_INSTR_OFFSETS
	.align		4
        /*005c*/ 	.byte	0x04, 0x31
        /*005e*/ 	.short	(.L_960 - .L_959)


	//   ....[0]....
.L_959:
        /*0060*/ 	.word	0x000168c0


	//   ....[1]....
        /*0064*/ 	.word	0x00016940


	//----- nvinfo : EIATTR_COOP_GROUP_MASK_REGIDS
	.align		4
.L_960:
        /*0068*/ 	.byte	0x04, 0x29
        /*006a*/ 	.short	(.L_962 - .L_961)


	//   ....[0]....
.L_961:
        /*006c*/ 	.word	0xffffffff


	//   ....[1]....
        /*0070*/ 	.word	0xffffffff


	//   ....[2]....
        /*0074*/ 	.word	0xffffffff


	//   ....[3]....
        /*0078*/ 	.word	0xffffffff


	//   ....[4]....
        /*007c*/ 	.word	0xffffffff


	//   ....[5]....
        /*0080*/ 	.word	0xffffffff


	//   ....[6]....
        /*0084*/ 	.word	0xffffffff


	//   ....[7]....
        /*0088*/ 	.word	0xffffffff


	//   ....[8]....
        /*008c*/ 	.word	0xffffffff


	//   ....[9]....
        /*0090*/ 	.word	0xffffffff


	//   ....[10]....
        /*0094*/ 	.word	0xffffffff


	//   ....[11]....
        /*0098*/ 	.word	0xffffffff


	//   ....[12]....
        /*009c*/ 	.word	0xffffffff


	//   ....[13]....
        /*00a0*/ 	.word	0xffffffff


	//   ....[14]....
        /*00a4*/ 	.word	0xffffffff


	//   ....[15]....
        /*00a8*/ 	.word	0xffffffff


	//   ....[16]....
        /*00ac*/ 	.word	0xffffffff


	//   ....[17]....
        /*00b0*/ 	.word	0xffffffff


	//   ....[18]....
        /*00b4*/ 	.word	0xffffffff


	//   ....[19]....
        /*00b8*/ 	.word	0xffffffff


	//   ....[20]....
        /*00bc*/ 	.word	0xffffffff


	//   ....[21]....
        /*00c0*/ 	.word	0xffffffff


	//   ....[22]....
        /*00c4*/ 	.word	0xffffffff


	//   ....[23]....
        /*00c8*/ 	.word	0xffffffff


	//   ....[24]....
        /*00cc*/ 	.word	0xffffffff


	//   ....[25]....
        /*00d0*/ 	.word	0xffffffff


	//   ....[26]....
        /*00d4*/ 	.word	0xffffffff


	//   ....[27]....
        /*00d8*/ 	.word	0xffffffff


	//   ....[28]....
        /*00dc*/ 	.word	0xffffffff


	//   ....[29]....
        /*00e0*/ 	.word	0xffffffff


	//   ....[30]....
        /*00e4*/ 	.word	0xffffffff


	//   ....[31]....
        /*00e8*/ 	.word	0xffffffff


	//   ....[32]....
        /*00ec*/ 	.word	0xffffffff


	//   ....[33]....
        /*00f0*/ 	.word	0xffffffff


	//   ....[34]....
        /*00f4*/ 	.word	0xffffffff


	//   ....[35]....
        /*00f8*/ 	.word	0xffffffff


	//   ....[36]....
        /*00fc*/ 	.word	0xffffffff


	//   ....[37]....
        /*0100*/ 	.word	0xffffffff


	//   ....[38]....
        /*0104*/ 	.word	0xffffffff


	//   ....[39]....
        /*0108*/ 	.word	0xffffffff


	//   ....[40]....
        /*010c*/ 	.word	0xffffffff


	//   ....[41]....
        /*0110*/ 	.word	0xffffffff


	//   ....[42]....
        /*0114*/ 	.word	0xffffffff


	//   ....[43]....
        /*0118*/ 	.word	0xffffffff


	//   ....[44]....
        /*011c*/ 	.word	0xffffffff


	//   ....[45]....
        /*0120*/ 	.word	0xffffffff


	//   ....[46]....
        /*0124*/ 	.word	0xffffffff


	//   ....[47]....
        /*0128*/ 	.word	0xffffffff


	//   ....[48]....
        /*012c*/ 	.word	0xffffffff


	//   ....[49]....
        /*0130*/ 	.word	0xffffffff


	//   ....[50]....
        /*0134*/ 	.word	0xffffffff


	//   ....[51]....
        /*0138*/ 	.word	0xffffffff


	//   ....[52]....
        /*013c*/ 	.word	0xffffffff


	//   ....[53]....
        /*0140*/ 	.word	0xffffffff


	//   ....[54]....
        /*0144*/ 	.word	0xffffffff


	//   ....[55]....
        /*0148*/ 	.word	0xffffffff


	//   ....[56]....
        /*014c*/ 	.word	0xffffffff


	//   ....[57]....
        /*0150*/ 	.word	0xffffffff


	//   ....[58]....
        /*0154*/ 	.word	0xffffffff


	//   ....[59]....
        /*0158*/ 	.word	0xffffffff


	//   ....[60]....
        /*015c*/ 	.word	0xffffffff


	//   ....[61]....
        /*0160*/ 	.word	0xffffffff


	//   ....[62]....
        /*0164*/ 	.word	0xffffffff


	//   ....[63]....
        /*0168*/ 	.word	0xffffffff


	//   ....[64]....
        /*016c*/ 	.word	0xffffffff


	//   ....[65]....
        /*0170*/ 	.word	0xffffffff


	//   ....[66]....
        /*0174*/ 	.word	0xffffffff


	//   ....[67]....
        /*0178*/ 	.word	0xffffffff


	//   ....[68]....
        /*017c*/ 	.word	0xffffffff


	//   ....[69]....
        /*0180*/ 	.word	0xffffffff


	//   ....[70]....
        /*0184*/ 	.word	0xffffffff


	//   ....[71]....
        /*0188*/ 	.word	0xffffffff


	//   ....[72]....
        /*018c*/ 	.word	0xffffffff


	//   ....[73]....
        /*0190*/ 	.word	0xffffffff


	//   ....[74]....
        /*0194*/ 	.word	0xffffffff


	//   ....[75]....
        /*0198*/ 	.word	0xffffffff


	//   ....[76]....
        /*019c*/ 	.word	0xffffffff


	//   ....[77]....
        /*01a0*/ 	.word	0xffffffff


	//   ....[78]....
        /*01a4*/ 	.word	0xffffffff


	//   ....[79]....
        /*01a8*/ 	.word	0xffffffff


	//   ....[80]....
        /*01ac*/ 	.word	0xffffffff


	//   ....[81]....
        /*01b0*/ 	.word	0xffffffff


	//   ....[82]....
        /*01b4*/ 	.word	0xffffffff


	//   ....[83]....
        /*01b8*/ 	.word	0xffffffff


	//   ....[84]....
        /*01bc*/ 	.word	0xffffffff


	//   ....[85]....
        /*01c0*/ 	.word	0xffffffff


	//   ....[86]....
        /*01c4*/ 	.word	0xffffffff


	//   ....[87]....
        /*01c8*/ 	.word	0xffffffff


	//   ....[88]....
        /*01cc*/ 	.word	0xffffffff


	//   ....[89]....
        /*01d0*/ 	.word	0xffffffff


	//   ....[90]....
        /*01d4*/ 	.word	0xffffffff


	//   ....[91]....
        /*01d8*/ 	.word	0xffffffff


	//   ....[92]....
        /*01dc*/ 	.word	0xffffffff


	//   ....[93]....
        /*01e0*/ 	.word	0xffffffff


	//   ....[94]....
        /*01e4*/ 	.word	0xffffffff


	//   ....[95]....
        /*01e8*/ 	.word	0xffffffff


	//   ....[96]....
        /*01ec*/ 	.word	0xffffffff


	//   ....[97]....
        /*01f0*/ 	.word	0xffffffff


	//   ....[98]....
        /*01f4*/ 	.word	0xffffffff


	//   ....[99]....
        /*01f8*/ 	.word	0xffffffff


	//   ....[100]....
        /*01fc*/ 	.word	0xffffffff


	//   ....[101]....
        /*0200*/ 	.word	0xffffffff


	//   ....[102]....
        /*0204*/ 	.word	0xffffffff


	//   ....[103]....
        /*0208*/ 	.word	0xffffffff


	//   ....[104]....
        /*020c*/ 	.word	0xffffffff


	//   ....[105]....
        /*0210*/ 	.word	0xffffffff


	//   ....[106]....
        /*0214*/ 	.word	0xffffffff


	//   ....[107]....
        /*0218*/ 	.word	0xffffffff


	//   ....[108]....
        /*021c*/ 	.word	0xffffffff


	//   ....[109]....
        /*0220*/ 	.word	0xffffffff


	//   ....[110]....
        /*0224*/ 	.word	0xffffffff


	//   ....[111]....
        /*0228*/ 	.word	0xffffffff


	//   ....[112]....
        /*022c*/ 	.word	0xffffffff


	//   ....[113]....
        /*0230*/ 	.word	0xffffffff


	//   ....[114]....
        /*0234*/ 	.word	0xffffffff


	//   ....[115]....
        /*0238*/ 	.word	0xffffffff


	//   ....[116]....
        /*023c*/ 	.word	0xffffffff


	//   ....[117]....
        /*0240*/ 	.word	0xffffffff


	//   ....[118]....
        /*0244*/ 	.word	0xffffffff


	//   ....[119]....
        /*0248*/ 	.word	0xffffffff


	//   ....[120]....
        /*024c*/ 	.word	0xffffffff


	//   ....[121]....
        /*0250*/ 	.word	0xffffffff


	//   ....[122]....
        /*0254*/ 	.word	0xffffffff


	//   ....[123]....
        /*0258*/ 	.word	0xffffffff


	//   ....[124]....
        /*025c*/ 	.word	0xffffffff


	//   ....[125]....
        /*0260*/ 	.word	0xffffffff


	//   ....[126]....
        /*0264*/ 	.word	0xffffffff


	//   ....[127]....
        /*0268*/ 	.word	0xffffffff


	//   ....[128]....
        /*026c*/ 	.word	0xffffffff


	//   ....[129]....
        /*0270*/ 	.word	0xffffffff


	//   ....[130]....
        /*0274*/ 	.word	0xffffffff


	//   ....[131]....
        /*0278*/ 	.word	0xffffffff


	//   ....[132]....
        /*027c*/ 	.word	0xffffffff


	//   ....[133]....
        /*0280*/ 	.word	0xffffffff


	//   ....[134]....
        /*0284*/ 	.word	0xffffffff


	//   ....[135]....
        /*0288*/ 	.word	0xffffffff


	//   ....[136]....
        /*028c*/ 	.word	0xffffffff


	//   ....[137]....
        /*0290*/ 	.word	0xffffffff


	//   ....[138]....
        /*0294*/ 	.word	0xffffffff


	//   ....[139]....
        /*0298*/ 	.word	0xffffffff


	//   ....[140]....
        /*029c*/ 	.word	0xffffffff


	//   ....[141]....
        /*02a0*/ 	.word	0xffffffff


	//   ....[142]....
        /*02a4*/ 	.word	0xffffffff


	//   ....[143]....
        /*02a8*/ 	.word	0xffffffff


	//   ....[144]....
        /*02ac*/ 	.word	0xffffffff


	//   ....[145]....
        /*02b0*/ 	.word	0xffffffff


	//   ....[146]....
        /*02b4*/ 	.word	0xffffffff


	//   ....[147]....
        /*02b8*/ 	.word	0xffffffff


	//   ....[148]....
        /*02bc*/ 	.word	0xffffffff


	//   ....[149]....
        /*02c0*/ 	.word	0xffffffff


	//   ....[150]....
        /*02c4*/ 	.word	0xffffffff


	//   ....[151]....
        /*02c8*/ 	.word	0xffffffff


	//   ....[152]....
        /*02cc*/ 	.word	0xffffffff


	//   ....[153]....
        /*02d0*/ 	.word	0xffffffff


	//   ....[154]....
        /*02d4*/ 	.word	0xffffffff


	//   ....[155]....
        /*02d8*/ 	.word	0xffffffff


	//   ....[156]....
        /*02dc*/ 	.word	0xffffffff


	//   ....[157]....
        /*02e0*/ 	.word	0xffffffff


	//   ....[158]....
        /*02e4*/ 	.word	0xffffffff


	//   ....[159]....
        /*02e8*/ 	.word	0xffffffff


	//   ....[160]....
        /*02ec*/ 	.word	0xffffffff


	//   ....[161]....
        /*02f0*/ 	.word	0xffffffff


	//   ....[162]....
        /*02f4*/ 	.word	0xffffffff


	//   ....[163]....
        /*02f8*/ 	.word	0xffffffff


	//   ....[164]....
        /*02fc*/ 	.word	0xffffffff


	//   ....[165]....
        /*0300*/ 	.word	0xffffffff


	//   ....[166]....
        /*0304*/ 	.word	0xffffffff


	//   ....[167]....
        /*0308*/ 	.word	0xffffffff


	//   ....[168]....
        /*030c*/ 	.word	0xffffffff


	//   ....[169]....
        /*0310*/ 	.word	0xffffffff


	//   ....[170]....
        /*0314*/ 	.word	0xffffffff


	//   ....[171]....
        /*0318*/ 	.word	0xffffffff


	//   ....[172]....
        /*031c*/ 	.word	0xffffffff


	//   ....[173]....
        /*0320*/ 	.word	0xffffffff


	//   ....[174]....
        /*0324*/ 	.word	0xffffffff


	//   ....[175]....
        /*0328*/ 	.word	0xffffffff


	//   ....[176]....
        /*032c*/ 	.word	0xffffffff


	//   ....[177]....
        /*0330*/ 	.word	0xffffffff


	//   ....[178]....
        /*0334*/ 	.word	0xffffffff


	//----- nvinfo : EIATTR_COOP_GROUP_INSTR_OFFSETS
	.align		4
.L_962:
        /*0338*/ 	.byte	0x04, 0x28
        /*033a*/ 	.short	(.L_964 - .L_963)


	//   ....[0]....
.L_963:
        /*033c*/ 	.word	0x00000050


	//   ....[1]....
        /*0340*/ 	.word	0x000001e0


	//   ....[2]....
        /*0344*/ 	.word	0x00000210


	//   ....[3]....
        /*0348*/ 	.word	0x00000240


	//   ....[4]....
        /*034c*/ 	.word	0x00000270


	//   ....[5]....
        /*0350*/ 	.word	0x000002a0


	//   ....[6]....
        /*0354*/ 	.word	0x000002d0


	//   ....[7]....
        /*0358*/ 	.word	0x00000430


	//   ....[8]....
        /*035c*/ 	.word	0x00000470


	//   ....[9]....
        /*0360*/ 	.word	0x000004a0


	//   ....[10]....
        /*0364*/ 	.word	0x000004d0


	//   ....[11]....
        /*0368*/ 	.word	0x00000500


	//   ....[12]....
        /*036c*/ 	.word	0x00000530


	//   ....[13]....
        /*0370*/ 	.word	0x000005c0


	//   ....[14]....
        /*0374*/ 	.word	0x00000600


	//   ....[15]....
        /*0378*/ 	.word	0x00000620


	//   ....[16]....
        /*037c*/ 	.word	0x00000680


	//   ....[17]....
        /*0380*/ 	.word	0x00006790


	//   ....[18]....
        /*0384*/ 	.word	0x000067b0


	//   ....[19]....
        /*0388*/ 	.word	0x000069a0


	//   ....[20]....
        /*038c*/ 	.word	0x000069b0


	//   ....[21]....
        /*0390*/ 	.word	0x00006b40


	//   ....[22]....
        /*0394*/ 	.word	0x00006b60


	//   ....[23]....
        /*0398*/ 	.word	0x00006cf0


	//   ....[24]....
        /*039c*/ 	.word	0x00006d00


	//   ....[25]....
        /*03a0*/ 	.word	0x00007380


	//   ....[26]....
        /*03a4*/ 	.word	0x000073a0


	//   ....[27]....
        /*03a8*/ 	.word	0x000073c0


	//   ....[28]....
        /*03ac*/ 	.word	0x000073d0


	//   ....[29]....
        /*03b0*/ 	.word	0x00007860


	//   ....[30]....
        /*03b4*/ 	.word	0x000078a0


	//   ....[31]....
        /*03b8*/ 	.word	0x000078e0


	//   ....[32]....
        /*03bc*/ 	.word	0x00007920


	//   ....[33]....
        /*03c0*/ 	.word	0x00007de0


	//   ....[34]....
        /*03c4*/ 	.word	0x00007e20


	//   ....[35]....
        /*03c8*/ 	.word	0x00007e60


	//   ....[36]....
        /*03cc*/ 	.word	0x00007e90


	//   ....[37]....
        /*03d0*/ 	.word	0x000081f0


	//   ....[38]....
        /*03d4*/ 	.word	0x00008280


	//   ....[39]....
        /*03d8*/ 	.word	0x000082d0


	//   ....[40]....
        /*03dc*/ 	.word	0x00008320


	//   ....[41]....
        /*03e0*/ 	.word	0x0000bca0


	//   ....[42]....
        /*03e4*/ 	.word	0x0000bcf0


	//   ....[43]....
        /*03e8*/ 	.word	0x0000bd10


	//   ....[44]....
        /*03ec*/ 	.word	0x0000bd20


	//   ....[45]....
        /*03f0*/ 	.word	0x0000bf50


	//   ....[46]....
        /*03f4*/ 	.word	0x0000bfc0


	//   ....[47]....
        /*03f8*/ 	.word	0x0000c010


	//   ....[48]....
        /*03fc*/ 	.word	0x0000c060


	//   ....[49]....
        /*0400*/ 	.word	0x0000c3f0


	//   ....[50]....
        /*0404*/ 	.word	0x0000c440


	//   ....[51]....
        /*0408*/ 	.word	0x0000c4a0


	//   ....[52]....
        /*040c*/ 	.word	0x0000c4e0


	//   ....[53]....
        /*0410*/ 	.word	0x0000c790


	//   ....[54]....
        /*0414*/ 	.word	0x0000c800


	//   ....[55]....
        /*0418*/ 	.word	0x0000c850


	//   ....[56]....
        /*041c*/ 	.word	0x0000c8a0


	//   ....[57]....
        /*0420*/ 	.word	0x00010af0


	//   ....[58]....
        /*0424*/ 	.word	0x00011070


	//   ....[59]....
        /*0428*/ 	.word	0x000112c0


	//   ....[60]....
        /*042c*/ 	.word	0x00011420


	//   ....[61]....
        /*0430*/ 	.word	0x00011440


	//   ....[62]....
        /*0434*/ 	.word	0x000114a0


	//   ....[63]....
        /*0438*/ 	.word	0x000123a0


	//   ....[64]....
        /*043c*/ 	.word	0x000123c0


	//   ....[65]....
        /*0440*/ 	.word	0x00012bb0


	//   ....[66]....
        /*0444*/ 	.word	0x00012d00


	//   ....[67]....
        /*0448*/ 	.word	0x00012d60


	//   ....[68]....
        /*044c*/ 	.word	0x00012e30


	//   ....[69]....
        /*0450*/ 	.word	0x00014ac0


	//   ....[70]....
        /*0454*/ 	.word	0x00014ae0


	//   ....[71]....
        /*0458*/ 	.word	0x00014b00


	//   ....[72]....
        /*045c*/ 	.word	0x00014b20


	//   ....[73]....
        /*0460*/ 	.word	0x00015ea0


	//   ....[74]....
        /*0464*/ 	.word	0x00015ed0


	//   ....[75]....
        /*0468*/ 	.word	0x00015ee0


	//   ....[76]....
        /*046c*/ 	.word	0x00015f10


	//   ....[77]....
        /*0470*/ 	.word	0x000176a0


	//   ....[78]....
        /*0474*/ 	.word	0x000176d0


	//   ....[79]....
        /*0478*/ 	.word	0x000176e0


	//   ....[80]....
        /*047c*/ 	.word	0x000176f0


	//   ....[81]....
        /*0480*/ 	.word	0x00017b00


	//   ....[82]....
        /*0484*/ 	.word	0x00017b20


	//   ....[83]....
        /*0488*/ 	.word	0x00017cf0


	//   ....[84]....
        /*048c*/ 	.word	0x00017d00


	//   ....[85]....
        /*0490*/ 	.word	0x00017e70


	//   ....[86]....
        /*0494*/ 	.word	0x00017e90


	//   ....[87]....
        /*0498*/ 	.word	0x00018000


	//   ....[88]....
        /*049c*/ 	.word	0x00018010


	//   ....[89]....
        /*04a0*/ 	.word	0x00018370


	//   ....[90]....
        /*04a4*/ 	.word	0x00018390


	//   ....[91]....
        /*04a8*/ 	.word	0x00019000


	//   ....[92]....
        /*04ac*/ 	.word	0x00019010


	//   ....[93]....
        /*04b0*/ 	.word	0x0001a3d0


	//   ....[94]....
        /*04b4*/ 	.word	0x0001a3f0


	//   ....[95]....
        /*04b8*/ 	.word	0x0001a5d0


	//   ....[96]....
        /*04bc*/ 	.word	0x0001a5e0


	//   ....[97]....
        /*04c0*/ 	.word	0x0001a750


	//   ....[98]....
        /*04c4*/ 	.word	0x0001a770


	//   ....[99]....
        /*04c8*/ 	.word	0x0001a8e0


	//   ....[100]....
        /*04cc*/ 	.word	0x0001a8f0


	//   ....[101]....
        /*04d0*/ 	.word	0x0001ab00


	//   ....[102]....
        /*04d4*/ 	.word	0x0001ab20


	//   ....[103]....
        /*04d8*/ 	.word	0x0001ac40


	//   ....[104]....
        /*04dc*/ 	.word	0x0001ac80


	//   ....[105]....
        /*04e0*/ 	.word	0x0001acb0


	//   ....[106]....
        /*04e4*/ 	.word	0x0001ace0


	//   ....[107]....
        /*04e8*/ 	.word	0x0001ad10


	//   ....[108]....
        /*04ec*/ 	.word	0x0001ad40


	//   ....[109]....
        /*04f0*/ 	.word	0x0001ae90


	//   ....[110]....
        /*04f4*/ 	.word	0x0001aed0


	//   ....[111]....
        /*04f8*/ 	.word	0x0001af00


	//   ....[112]....
        /*04fc*/ 	.word	0x0001af30


	//   ....[113]....
        /*0500*/ 	.word	0x0001af60


	//   ....[114]....
        /*0504*/ 	.word	0x0001af90


	//   ....[115]....
        /*0508*/ 	.word	0x0001b020


	//   ....[116]....
        /*050c*/ 	.word	0x0001b060


	//   ....[117]....
        /*0510*/ 	.word	0x0001b070


	//   ....[118]....
        /*0514*/ 	.word	0x0001b0d0


	//   ....[119]....
        /*0518*/ 	.word	0x0001baa0


	//   ....[120]....
        /*051c*/ 	.word	0x0001bb00


	//   ....[121]....
        /*0520*/ 	.word	0x0001bb50


	//   ....[122]....
        /*0524*/ 	.word	0x0001bba0


	//   ....[123]....
        /*0528*/ 	.word	0x0001bbf0


	//   ....[124]....
        /*052c*/ 	.word	0x0001bc60


	//   ....[125]....
        /*0530*/ 	.word	0x0001bca0


	//   ....[126]....
        /*0534*/ 	.word	0x0001bd10


	//   ....[127]....
        /*0538*/ 	.word	0x0001bd80


	//   ....[128]....
        /*053c*/ 	.word	0x0001bde0


	//   ....[129]....
        /*0540*/ 	.word	0x0001be50


	//   ....[130]....
        /*0544*/ 	.word	0x0001bec0


	//   ....[131]....
        /*0548*/ 	.word	0x0001bf20


	//   ....[132]....
        /*054c*/ 	.word	0x0001bf80


	//   ....[133]....
        /*0550*/ 	.word	0x0001bfe0


	//   ....[134]....
        /*0554*/ 	.word	0x0001c050


	//   ....[135]....
        /*0558*/ 	.word	0x0001c0b0


	//   ....[136]....
        /*055c*/ 	.word	0x0001c110


	//   ....[137]....
        /*0560*/ 	.word	0x0001c160


	//   ....[138]....
        /*0564*/ 	.word	0x0001c1c0


	//   ....[139]....
        /*0568*/ 	.word	0x0001c210


	//   ....[140]....
        /*056c*/ 	.word	0x0001c260


	//   ....[141]....
        /*0570*/ 	.word	0x0001c2d0


	//   ....[142]....
        /*0574*/ 	.word	0x0001c340


	//   ....[143]....
        /*0578*/ 	.word	0x0001c3a0


	//   ....[144]....
        /*057c*/ 	.word	0x0001c400


	//   ....[145]....
        /*0580*/ 	.word	0x0001c460


	//   ....[146]....
        /*0584*/ 	.word	0x0001c4d0


	//   ....[147]....
        /*0588*/ 	.word	0x0001c530


	//   ....[148]....
        /*058c*/ 	.word	0x0001c590


	//   ....[149]....
        /*0590*/ 	.word	0x0001c5f0


	//   ....[150]....
        /*0594*/ 	.word	0x0001c660


	//   ....[151]....
        /*0598*/ 	.word	0x0001c6c0


	//   ....[152]....
        /*059c*/ 	.word	0x0001c720


	//   ....[153]....
        /*05a0*/ 	.word	0x0001c780


	//   ....[154]....
        /*05a4*/ 	.word	0x0001c7f0


	//   ....[155]....
        /*05a8*/ 	.word	0x0001c850


	//   ....[156]....
        /*05ac*/ 	.word	0x0001c8b0


	//   ....[157]....
        /*05b0*/ 	.word	0x0001c910


	//   ....[158]....
        /*05b4*/ 	.word	0x0001c980


	//   ....[159]....
        /*05b8*/ 	.word	0x0001c9e0


	//   ....[160]....
        /*05bc*/ 	.word	0x0001ca40


	//   ....[161]....
        /*05c0*/ 	.word	0x0001caa0


	//   ....[162]....
        /*05c4*/ 	.word	0x0001cb10


	//   ....[163]....
        /*05c8*/ 	.word	0x0001cb60


	//   ....[164]....
        /*05cc*/ 	.word	0x0001cba0


	//   ....[165]....
        /*05d0*/ 	.word	0x0001cbf0


	//   ....[166]....
        /*05d4*/ 	.word	0x0001cc40


	//   ....[167]....
        /*05d8*/ 	.word	0x0001cc90


	//   ....[168]....
        /*05dc*/ 	.word	0x0001cd00


	//   ....[169]....
        /*05e0*/ 	.word	0x0001cd40


	//   ....[170]....
        /*05e4*/ 	.word	0x0001cd90


	//   ....[171]....
        /*05e8*/ 	.word	0x0001cde0


	//   ....[172]....
        /*05ec*/ 	.word	0x0001ce30


	//   ....[173]....
        /*05f0*/ 	.word	0x0001ce80


	//   ....[174]....
        /*05f4*/ 	.word	0x0001cef0


	//   ....[175]....
        /*05f8*/ 	.word	0x0001cf30


	//   ....[176]....
        /*05fc*/ 	.word	0x0001cfa0


	//   ....[177]....
        /*0600*/ 	.word	0x0001d000


	//   ....[178]....
        /*0604*/ 	.word	0x0001d060


	//----- nvinfo : EIATTR_EXIT_INSTR_OFFSETS
	.align		4
.L_964:
        /*0608*/ 	.byte	0x04, 0x1c
        /*060a*/ 	.short	(.L_966 - .L_965)


	//   ....[0]....
.L_965:
        /*060c*/ 	.word	0x00000fe0


	//   ....[1]....
        /*0610*/ 	.word	0x0001ba60


	//----- nvinfo : EIATTR_MAX_THREADS
	.align		4
.L_966:
        /*0614*/ 	.byte	0x04, 0x05
        /*0616*/ 	.short	(.L_968 - .L_967)
.L_967:
        /*0618*/ 	.word	0x00000100
        /*061c*/ 	.word	0x00000001
        /*0620*/ 	.word	0x00000001


	//----- nvinfo : EIATTR_CRS_STACK_SIZE
	.align		4
.L_968:
        /*0624*/ 	.byte	0x04, 0x1e
        /*0626*/ 	.short	(.L_970 - .L_969)
.L_969:
        /*0628*/ 	.word	0x00000000
.L_970:


//--------------------- .nv.info._ZN7cutlass13device_kernelIN5flash19enable_sm80_to_sm89INS1_16FlashAttnFwdSm80INS1_25CollectiveMainloopFwdSm80ILi8ELi1ELb0EN4cute5tupleIJNS5_1CILi128EEENS7_ILi96EEENS7_ILi256EEEEEELi256ENS_10bfloat16_tEfNS_4arch4Sm80ELb0ELb0ELb0ELb0ELb0ELb0ELb1ELb1EEENS1_21CollectiveEpilogueFwdINS6_IJS8_SA_S9_EEENS6_IJNS7_ILi1EEESI_SI_EEESC_SE_Li256ELb0ELb1ELb1ELb0EEENS1_19SingleTileSchedulerILb0ELb1ELb1ELi128EEEEEEEEEvNT_6ParamsE --------------------------
	.section	.nv.info._ZN7cutlass13device_kernelIN5flash19enable_sm80_to_sm89INS1_16FlashAttnFwdSm80INS1_25CollectiveMainloopFwdSm80ILi8ELi1ELb0EN4cute5tupleIJNS5_1CILi128EEENS7_ILi96EEENS7_ILi256EEEEEELi256ENS_10bfloat16_tEfNS_4arch4Sm80ELb0ELb0ELb0ELb0ELb0ELb0ELb1ELb1EEENS1_21CollectiveEpilogueFwdINS6_IJS8_SA_S9_EEENS6_IJNS7_ILi1EEESI_SI_EEESC_SE_Li256ELb0ELb1ELb1ELb0EEENS1_19SingleTileSchedulerILb0ELb1ELb1ELi128EEEEEEEEEvNT_6ParamsE,"",@"SHT_CUDA_INFO"
	.sectionflags	@""
	.align	4


	//----- nvinfo : EIATTR_CUDA_API_VERSION
	.align		4
        /*0000*/ 	.byte	0x04, 0x37
        /*0002*/ 	.short	(.L_972 - .L_971)
.L_971:
        /*0004*/ 	.word	0x00000082


	//----- nvinfo : EIATTR_SW2861232_WAR
	.align		4
.L_972:
        /*0008*/ 	.byte	0x01, 0x35
	.zero		2


	//----- nvinfo : EIATTR_PARAM_CBANK
	.align		4
        /*000c*/ 	.byte	0x04, 0x0a
        /*000e*/ 	.short	(.L_974 - .L_973)
	.align		4
.L_973:
        /*0010*/ 	.word	index@(.nv.constant0._ZN7cutlass13device_kernelIN5flash19enable_sm80_to_sm89INS1_16FlashAttnFwdSm80INS1_25CollectiveMainloopFwdSm80ILi8ELi1ELb0EN4cute5tupleIJNS5_1CILi128EEENS7_ILi96EEENS7_ILi256EEEEEELi256ENS_10bfloat16_tEfNS_4arch4Sm80ELb0ELb0ELb0ELb0ELb0ELb0ELb1ELb1EEENS1_21CollectiveEpilogueFwdINS6_IJS8_SA_S9_EEENS6_IJNS7_ILi1EEESI_SI_EEESC_SE_Li256ELb0ELb1ELb1ELb0EEENS1_19SingleTileSchedulerILb0ELb1ELb1ELi128EEEEEEEEEvNT_6ParamsE)
        /*0014*/ 	.short	0x0160
        /*0016*/ 	.short	0x0418


	//----- nvinfo : EIATTR_CBANK_PARAM_SIZE
	.align		4
.L_974:
        /*0018*/ 	.byte	0x03, 0x19
        /*001a*/ 	.short	0x0418


	//----- nvinfo : EIATTR_KPARAM_INFO
	.align		4
        /*001c*/ 	.byte	0x04, 0x17
        /*001e*/ 	.short	(.L_976 - .L_975)
.L_975:
        /*0020*/ 	.word	0x00000000
        /*0024*/ 	.short	0x0000
        /*0026*/ 	.short	0x0000
        /*0028*/ 	.byte	0x00, 0xf0, 0x61, 0x10


	//----- nvinfo : EIATTR_MAXREG_COUNT
	.align		4
.L_976:
        /*002c*/ 	.byte	0x03, 0x1b
        /*002e*/ 	.short	0x00ff


	//----- nvinfo : EIATTR_NUM_BARRIERS
	.align		4
        /*0030*/ 	.byte	0x02, 0x4c
        /*0032*/ 	.byte	0x02
	.zero		1


	//----- nvinfo : EIATTR_ANNOTATIONS
	.align		4
        /*0034*/ 	.byte	0x04, 0x55
        /*0036*/ 	.short	(.L_978 - .L_977)


	//   ....[0]....
.L_977:
        /* <DEDUP_REMOVED lines=20> */


	//----- nvinfo : EIATTR_MERCURY_ISA_VERSION
	.align		4
.L_978:
        /*0160*/ 	.byte	0x03, 0x5f
        /*0162*/ 	.short	0x0000


	//----- nvinfo : EIATTR_COOP_GROUP_MASK_REGIDS
	.align		4
        /*0164*/ 	.byte	0x04, 0x29
        /*0166*/ 	.short	(.L_980 - .L_979)


	//   ....[0]....
.L_979:
        /*0168*/ 	.word	0xffffffff


	//   ....[1]....
        /*016c*/ 	.word	0xffffffff


	//   ....[2]....
        /*0170*/ 	.word	0xffffffff


	//   ....[3]....
        /*0174*/ 	.word	0xffffffff


	//   ....[4]....
        /*0178*/ 	.word	0xffffffff


	//   ....[5]....
        /*017c*/ 	.word	0xffffffff


	//   ....[6]....
        /*0180*/ 	.word	0xffffffff


	//   ....[7]....
        /*0184*/ 	.word	0xffffffff


	//   ....[8]....
        /*0188*/ 	.word	0xffffffff


	//   ....[9]....
        /*018c*/ 	.word	0xffffffff


	//   ....[10]....
        /*0190*/ 	.word	0xffffffff


	//   ....[11]....
        /*0194*/ 	.word	0xffffffff


	//   ....[12]....
        /*0198*/ 	.word	0xffffffff


	//   ....[13]....
        /*019c*/ 	.word	0xffffffff


	//   ....[14]....
        /*01a0*/ 	.word	0xffffffff


	//   ....[15]....
        /*01a4*/ 	.word	0xffffffff


	//   ....[16]....
        /*01a8*/ 	.word	0xffffffff


	//   ....[17]....
        /*01ac*/ 	.word	0xffffffff


	//   ....[18]....
        /*01b0*/ 	.word	0xffffffff


	//   ....[19]....
        /*01b4*/ 	.word	0xffffffff


	//   ....[20]....
        /*01b8*/ 	.word	0xffffffff


	//   ....[21]....
        /*01bc*/ 	.word	0xffffffff


	//   ....[22]....
        /*01c0*/ 	.word	0xffffffff


	//   ....[23]....
        /*01c4*/ 	.word	0xffffffff


	//   ....[24]....
        /*01c8*/ 	.word	0xffffffff


	//   ....[25]....
        /*01cc*/ 	.word	0xffffffff


	//   ....[26]....
        /*01d0*/ 	.word	0xffffffff


	//   ....[27]....
        /*01d4*/ 	.word	0xffffffff


	//   ....[28]....
        /*01d8*/ 	.word	0xffffffff


	//----- nvinfo : EIATTR_COOP_GROUP_INSTR_OFFSETS
	.align		4
.L_980:
        /*01dc*/ 	.byte	0x04, 0x28
        /*01de*/ 	.short	(.L_982 - .L_981)


	//   ....[0]....
.L_981:
        /*01e0*/ 	.word	0x00000060


	//   ....[1]....
        /*01e4*/ 	.word	0x00000fc0


	//   ....[2]....
        /*01e8*/ 	.word	0x00000fe0


	//   ....[3]....
        /*01ec*/ 	.word	0x000012f0


	//   ....[4]....
        /*01f0*/ 	.word	0x000013a0


	//   ....[5]....
        /*01f4*/ 	.word	0x00001590


	//   ....[6]....
        /*01f8*/ 	.word	0x000015c0


	//   ....[7]....
        /*01fc*/ 	.word	0x00001780


	//   ....[8]....
        /*0200*/ 	.word	0x000017c0


	//   ....[9]....
        /*0204*/ 	.word	0x00004300


	//   ....[10]....
        /*0208*/ 	.word	0x000043d0


	//   ....[11]....
        /*020c*/ 	.word	0x00004400


	//   ....[12]....
        /*0210*/ 	.word	0x00004470


	//   ....[13]....
        /*0214*/ 	.word	0x00008e30


	//   ....[14]....
        /*0218*/ 	.word	0x00008e60


	//   ....[15]....
        /*021c*/ 	.word	0x00008e80


	//   ....[16]....
        /*0220*/ 	.word	0x00008ea0


	//   ....[17]....
        /*0224*/ 	.word	0x0000b790


	//   ....[18]....
        /*0228*/ 	.word	0x0000b7a0


	//   ....[19]....
        /*022c*/ 	.word	0x0000b7d0


	//   ....[20]....
        /*0230*/ 	.word	0x0000b7f0


	//   ....[21]....
        /*0234*/ 	.word	0x0000c6c0


	//   ....[22]....
        /*0238*/ 	.word	0x0000c700


	//   ....[23]....
        /*023c*/ 	.word	0x0000c740


	//   ....[24]....
        /*0240*/ 	.word	0x0000c770


	//   ....[25]....
        /*0244*/ 	.word	0x0000c860


	//   ....[26]....
        /*0248*/ 	.word	0x0000c880


	//   ....[27]....
        /*024c*/ 	.word	0x0000d4a0


	//   ....[28]....
        /*0250*/ 	.word	0x0000d4b0


	//----- nvinfo : EIATTR_EXIT_INSTR_OFFSETS
	.align		4
.L_982:
        /*0254*/ 	.byte	0x04, 0x1c
        /*0256*/ 	.short	(.L_984 - .L_983)


	//   ....[0]....
.L_983:
        /*0258*/ 	.word	0x000001c0


	//   ....[1]....
        /*025c*/ 	.word	0x0000d4c0


	//   ....[2]....
        /*0260*/ 	.word	0x0000e060


	//   ....[3]....
        /*0264*/ 	.word	0x0000e0b0


	//   ....[4]....
        /*0268*/ 	.word	0x0000e0e0


	//   ....[5]....
        /*026c*/ 	.word	0x0000e140


	//   ....[6]....
        /*0270*/ 	.word	0x0000e3d0


	//----- nvinfo : EIATTR_CTAIDZ_USED
	.align		4
.L_984:
        /*0274*/ 	.byte	0x01, 0x04
	.zero		2


	//----- nvinfo : EIATTR_MAX_THREADS
	.align		4
        /*0278*/ 	.byte	0x04, 0x05
        /*027a*/ 	.short	(.L_986 - .L_985)
.L_985:
        /*027c*/ 	.word	0x00000100
        /*0280*/ 	.word	0x00000001
        /*0284*/ 	.word	0x00000001


	//----- nvinfo : EIATTR_CRS_STACK_SIZE
	.align		4
.L_986:
        /*0288*/ 	.byte	0x04, 0x1e
        /*028a*/ 	.short	(.L_988 - .L_987)
.L_987:
        /*028c*/ 	.word	0x00000000
.L_988:


//--------------------- .nv.info._ZN7cutlass13device_kernelIN5flash19enable_sm80_to_sm89INS1_16FlashAttnFwdSm80INS1_25CollectiveMainloopFwdSm80ILi8ELi1ELb0EN4cute5tupleIJNS5_1CILi128EEENS7_ILi64EEENS7_ILi256EEEEEELi256ENS_10bfloat16_tEfNS_4arch4Sm80ELb0ELb0ELb0ELb1ELb0ELb0ELb1ELb1EEENS1_21CollectiveEpilogueFwdINS6_IJS8_SA_S9_EEENS6_IJNS7_ILi1EEESI_SI_EEESC_SE_Li256ELb1ELb1ELb1ELb0EEENS1_36VarlenDynamicPersistentTileSchedulerILi128ELi64ELi256ELi256ELb1ELb1ELb0ELb0ELb1ELb1EEEEEEEEEvNT_6ParamsE --------------------------
	.section	.nv.info._ZN7cutlass13device_kernelIN5flash19enable_sm80_to_sm89INS1_16FlashAttnFwdSm80INS1_25CollectiveMainloopFwdSm80ILi8ELi1ELb0EN4cute5tupleIJNS5_1CILi128EEENS7_ILi64EEENS7_ILi256EEEEEELi256ENS_10bfloat16_tEfNS_4arch4Sm80ELb0ELb0ELb0ELb1ELb0ELb0ELb1ELb1EEENS1_21CollectiveEpilogueFwdINS6_IJS8_SA_S9_EEENS6_IJNS7_ILi1EEESI_SI_EEESC_SE_Li256ELb1ELb1ELb1ELb0EEENS1_36VarlenDynamicPersistentTileSchedulerILi128ELi64ELi256ELi256ELb1ELb1ELb0ELb0ELb1ELb1EEEEEEEEEvNT_6ParamsE,"",@"SHT_CUDA_INFO"
	.sectionflags	@""
	.align	4


	//----- nvinfo : EIATTR_CUDA_API_VERSION
	.align		4
        /*0000*/ 	.byte	0x04, 0x37
        /*0002*/ 	.short	(.L_990 - .L_989)
.L_989:
        /*0004*/ 	.word	0x00000082


	//----- nvinfo : EIATTR_SW2861232_WAR
	.align		4
.L_990:
        /*0008*/ 	.byte	0x01, 0x35
	.zero		2


	//----- nvinfo : EIATTR_PARAM_CBANK
	.align		4
        /*000c*/ 	.byte	0x04, 0x0a
        /*000e*/ 	.short	(.L_992 - .L_991)
	.align		4
.L_991:
        /*0010*/ 	.word	index@(.nv.constant0._ZN7cutlass13device_kernelIN5flash19enable_sm80_to_sm89INS1_16FlashAttnFwdSm80INS1_25CollectiveMainloopFwdSm80ILi8ELi1ELb0EN4cute5tupleIJNS5_1CILi128EEENS7_ILi64EEENS7_ILi256EEEEEELi256ENS_10bfloat16_tEfNS_4arch4Sm80ELb0ELb0ELb0ELb1ELb0ELb0ELb1ELb1EEENS1_21CollectiveEpilogueFwdINS6_IJS8_SA_S9_EEENS6_IJNS7_ILi1EEESI_SI_EEESC_SE_Li256ELb1ELb1ELb1ELb0EEENS1_36VarlenDynamicPersistentTileSchedulerILi128ELi64ELi256ELi256ELb1ELb1ELb0ELb0ELb1ELb1EEEEEEEEEvNT_6ParamsE)
        /*0014*/ 	.short	0x0160
        /*0016*/ 	.short	0x0438


	//----- nvinfo : EIATTR_CBANK_PARAM_SIZE
	.align		4
.L_992:
        /*0018*/ 	.byte	0x03, 0x19
        /*001a*/ 	.short	0x0438


	//----- nvinfo : EIATTR_KPARAM_INFO
	.align		4
        /*001c*/ 	.byte	0x04, 0x17
        /*001e*/ 	.short	(.L_994 - .L_993)
.L_993:
        /*0020*/ 	.word	0x00000000
        /*0024*/ 	.short	0x0000
        /*0026*/ 	.short	0x0000
        /*0028*/ 	.byte	0x00, 0xf0, 0xe1, 0x10


	//----- nvinfo : EIATTR_MAXREG_COUNT
	.align		4
.L_994:
        /*002c*/ 	.byte	0x03, 0x1b
        /*002e*/ 	.short	0x00ff


	//----- nvinfo : EIATTR_NUM_BARRIERS
	.align		4
        /*0030*/ 	.byte	0x02, 0x4c
        /*0032*/ 	.byte	0x06
	.zero		1


	//----- nvinfo : EIATTR_ANNOTATIONS
	.align		4
        /*0034*/ 	.byte	0x04, 0x55
        /*0036*/ 	.short	(.L_996 - .L_995)


	//   ....[0]....
.L_995:
        /* <DEDUP_REMOVED lines=24> */


	//----- nvinfo : EIATTR_MERCURY_ISA_VERSION
	.align		4
.L_996:
        /*01a8*/ 	.byte	0x03, 0x5f
        /*01aa*/ 	.short	0x0000


	//----- nvinfo : EIATTR_INT_WARP_WIDE_INSTR_OFFSETS
	.align		4
        /*01ac*/ 	.byte	0x04, 0x31
        /*01ae*/ 	.short	(.L_998 - .L_997)


	//   ....[0]....
.L_997:
        /*01b0*/ 	.word	0x00009b40


	//   ....[1]....
        /*01b4*/ 	.word	0x00009bc0


	//----- nvinfo : EIATTR_COOP_GROUP_MASK_REGIDS
	.align		4
.L_998:
        /*01b8*/ 	.byte	0x04, 0x29
        /*01ba*/ 	.short	(.L_1000 - .L_999)


	//   ....[0]....
.L_999:
        /*01bc*/ 	.word	0xffffffff


	//   ....[1]....
        /*01c0*/ 	.word	0xffffffff


	//   ....[2]....
        /*01c4*/ 	.word	0xffffffff


	//   ....[3]....
        /*01c8*/ 	.word	0xffffffff


	//   ....[4]....
        /*01cc*/ 	.word	0xffffffff


	//   ....[5]....
        /*01d0*/ 	.word	0xffffffff


	//   ....[6]....
        /*01d4*/ 	.word	0xffffffff


	//   ....[7]....
        /*01d8*/ 	.word	0xffffffff


	//   ....[8]....
        /*01dc*/ 	.word	0xffffffff


	//   ....[9]....
        /*01e0*/ 	.word	0xffffffff


	//   ....[10]....
        /*01e4*/ 	.word	0xffffffff


	//   ....[11]....
        /*01e8*/ 	.word	0xffffffff


	//   ....[12]....
        /*01ec*/ 	.word	0xffffffff


	//   ....[13]....
        /*01f0*/ 	.word	0xffffffff


	//   ....[14]....
        /*01f4*/ 	.word	0xffffffff


	//   ....[15]....
        /*01f8*/ 	.word	0xffffffff


	//   ....[16]....
        /*01fc*/ 	.word	0xffffffff


	//   ....[17]....
        /*0200*/ 	.word	0xffffffff


	//   ....[18]....
        /*0204*/ 	.word	0xffffffff


	//   ....[19]....
        /*0208*/ 	.word	0xffffffff


	//   ....[20]....
        /*020c*/ 	.word	0xffffffff


	//   ....[21]....
        /*0210*/ 	.word	0xffffffff


	//   ....[22]....
        /*0214*/ 	.word	0xffffffff


	//   ....[23]....
        /*0218*/ 	.word	0xffffffff


	//   ....[24]....
        /*021c*/ 	.word	0xffffffff


	//   ....[25]....
        /*0220*/ 	.word	0xffffffff


	//   ....[26]....
        /*0224*/ 	.word	0xffffffff


	//   ....[27]....
        /*0228*/ 	.word	0xffffffff


	//   ....[28]....
        /*022c*/ 	.word	0xffffffff


	//   ....[29]....
        /*0230*/ 	.word	0xffffffff


	//   ....[30]....
        /*0234*/ 	.word	0xffffffff


	//   ....[31]....
        /*0238*/ 	.word	0xffffffff


	//   ....[32]....
        /*023c*/ 	.word	0xffffffff


	//   ....[33]....
        /*0240*/ 	.word	0xffffffff


	//   ....[34]....
        /*0244*/ 	.word	0xffffffff


	//   ....[35]....
        /*0248*/ 	.word	0xffffffff


	//   ....[36]....
        /*024c*/ 	.word	0xffffffff


	//   ....[37]....
        /*0250*/ 	.word	0xffffffff


	//   ....[38]....
        /*0254*/ 	.word	0xffffffff


	//   ....[39]....
        /*0258*/ 	.word	0xffffffff


	//   ....[40]....
        /*025c*/ 	.word	0xffffffff


	//   ....[41]....
        /*0260*/ 	.word	0xffffffff


	//   ....[42]....
        /*0264*/ 	.word	0xffffffff


	//   ....[43]....
        /*0268*/ 	.word	0xffffffff


	//   ....[44]....
        /*026c*/ 	.word	0xffffffff


	//   ....[45]....
        /*0270*/ 	.word	0xffffffff


	//   ....[46]....
        /*0274*/ 	.word	0xffffffff


	//   ....[47]....
        /*0278*/ 	.word	0xffffffff


	//   ....[48]....
        /*027c*/ 	.word	0xffffffff


	//   ....[49]....
        /*0280*/ 	.word	0xffffffff


	//   ....[50]....
        /*0284*/ 	.word	0xffffffff


	//   ....[51]....
        /*0288*/ 	.word	0xffffffff


	//   ....[52]....
        /*028c*/ 	.word	0xffffffff


	//   ....[53]....
        /*0290*/ 	.word	0xffffffff


	//   ....[54]....
        /*0294*/ 	.word	0xffffffff


	//   ....[55]....
        /*0298*/ 	.word	0xffffffff


	//   ....[56]....
        /*029c*/ 	.word	0xffffffff


	//   ....[57]....
        /*02a0*/ 	.word	0xffffffff


	//   ....[58]....
        /*02a4*/ 	.word	0xffffffff


	//   ....[59]....
        /*02a8*/ 	.word	0xffffffff


	//   ....[60]....
        /*02ac*/ 	.word	0xffffffff


	//   ....[61]....
        /*02b0*/ 	.word	0xffffffff


	//   ....[62]....
        /*02b4*/ 	.word	0xffffffff


	//   ....[63]....
        /*02b8*/ 	.word	0xffffffff


	//   ....[64]....
        /*02bc*/ 	.word	0xffffffff


	//   ....[65]....
        /*02c0*/ 	.word	0xffffffff


	//   ....[66]....
        /*02c4*/ 	.word	0xffffffff


	//   ....[67]....
        /*02c8*/ 	.word	0xffffffff


	//   ....[68]....
        /*02cc*/ 	.word	0xffffffff


	//   ....[69]....
        /*02d0*/ 	.word	0xffffffff


	//   ....[70]....
        /*02d4*/ 	.word	0xffffffff


	//   ....[71]....
        /*02d8*/ 	.word	0xffffffff


	//   ....[72]....
        /*02dc*/ 	.word	0xffffffff


	//   ....[73]....
        /*02e0*/ 	.word	0xffffffff


	//   ....[74]....
        /*02e4*/ 	.word	0xffffffff


	//   ....[75]....
        /*02e8*/ 	.word	0xffffffff


	//   ....[76]....
        /*02ec*/ 	.word	0xffffffff


	//   ....[77]....
        /*02f0*/ 	.word	0xffffffff


	//   ....[78]....
        /*02f4*/ 	.word	0xffffffff


	//   ....[79]....
        /*02f8*/ 	.word	0xffffffff


	//   ....[80]....
        /*02fc*/ 	.word	0xffffffff


	//   ....[81]....
        /*0300*/ 	.word	0xffffffff


	//   ....[82]....
        /*0304*/ 	.word	0xffffffff


	//   ....[83]....
        /*0308*/ 	.word	0xffffffff


	//   ....[84]....
        /*030c*/ 	.word	0xffffffff


	//   ....[85]....
        /*0310*/ 	.word	0xffffffff


	//   ....[86]....
        /*0314*/ 	.word	0xffffffff


	//   ....[87]....
        /*0318*/ 	.word	0xffffffff


	//   ....[88]....
        /*031c*/ 	.word	0xffffffff


	//   ....[89]....
        /*0320*/ 	.word	0xffffffff


	//   ....[90]....
        /*0324*/ 	.word	0xffffffff


	//   ....[91]....
        /*0328*/ 	.word	0xffffffff


	//   ....[92]....
        /*032c*/ 	.word	0xffffffff


	//   ....[93]....
        /*0330*/ 	.word	0xffffffff


	//   ....[94]....
        /*0334*/ 	.word	0xffffffff


	//   ....[95]....
        /*0338*/ 	.word	0xffffffff


	//   ....[96]....
        /*033c*/ 	.word	0xffffffff


	//   ....[97]....
        /*0340*/ 	.word	0xffffffff


	//   ....[98]....
        /*0344*/ 	.word	0xffffffff


	//   ....[99]....
        /*0348*/ 	.word	0xffffffff


	//   ....[100]....
        /*034c*/ 	.word	0xffffffff


	//   ....[101]....
        /*0350*/ 	.word	0xffffffff


	//   ....[102]....
        /*0354*/ 	.word	0xffffffff


	//   ....[103]....
        /*0358*/ 	.word	0xffffffff


	//   ....[104]....
        /*035c*/ 	.word	0xffffffff


	//   ....[105]....
        /*0360*/ 	.word	0xffffffff


	//   ....[106]....
        /*0364*/ 	.word	0xffffffff


	//   ....[107]....
        /*0368*/ 	.word	0xffffffff


	//   ....[108]....
        /*036c*/ 	.word	0xffffffff


	//   ....[109]....
        /*0370*/ 	.word	0xffffffff


	//   ....[110]....
        /*0374*/ 	.word	0xffffffff


	//   ....[111]....
        /*0378*/ 	.word	0xffffffff


	//   ....[112]....
        /*037c*/ 	.word	0xffffffff


	//   ....[113]....
        /*0380*/ 	.word	0xffffffff


	//   ....[114]....
        /*0384*/ 	.word	0xffffffff


	//   ....[115]....
        /*0388*/ 	.word	0xffffffff


	//   ....[116]....
        /*038c*/ 	.word	0xffffffff


	//   ....[117]....
        /*0390*/ 	.word	0xffffffff


	//   ....[118]....
        /*0394*/ 	.word	0xffffffff


	//   ....[119]....
        /*0398*/ 	.word	0xffffffff


	//   ....[120]....
        /*039c*/ 	.word	0xffffffff


	//   ....[121]....
        /*03a0*/ 	.word	0xffffffff


	//   ....[122]....
        /*03a4*/ 	.word	0xffffffff


	//   ....[123]....
        /*03a8*/ 	.word	0xffffffff


	//   ....[124]....
        /*03ac*/ 	.word	0xffffffff


	//   ....[125]....
        /*03b0*/ 	.word	0xffffffff


	//   ....[126]....
        /*03b4*/ 	.word	0xffffffff


	//   ....[127]....
        /*03b8*/ 	.word	0xffffffff


	//   ....[128]....
        /*03bc*/ 	.word	0xffffffff


	//   ....[129]....
        /*03c0*/ 	.word	0xffffffff


	//   ....[130]....
        /*03c4*/ 	.word	0xffffffff


	//   ....[131]....
        /*03c8*/ 	.word	0xffffffff


	//   ....[132]....
        /*03cc*/ 	.word	0xffffffff


	//   ....[133]....
        /*03d0*/ 	.word	0xffffffff


	//   ....[134]....
        /*03d4*/ 	.word	0xffffffff


	//   ....[135]....
        /*03d8*/ 	.word	0xffffffff


	//   ....[136]....
        /*03dc*/ 	.word	0xffffffff


	//   ....[137]....
        /*03e0*/ 	.word	0xffffffff


	//   ....[138]....
        /*03e4*/ 	.word	0xffffffff


	//----- nvinfo : EIATTR_COOP_GROUP_INSTR_OFFSETS
	.align		4
.L_1000:
        /*03e8*/ 	.byte	0x04, 0x28
        /*03ea*/ 	.short	(.L_1002 - .L_1001)


	//   ....[0]....
.L_1001:
        /*03ec*/ 	.word	0x00000050


	//   ....[1]....
        /*03f0*/ 	.word	0x000001e0


	//   ....[2]....
        /*03f4*/ 	.word	0x00000210


	//   ....[3]....
        /*03f8*/ 	.word	0x00000240


	//   ....[4]....
        /*03fc*/ 	.word	0x00000270


	//   ....[5]....
        /*0400*/ 	.word	0x000002a0


	//   ....[6]....
        /*0404*/ 	.word	0x000002d0


	//   ....[7]....
        /*0408*/ 	.word	0x00000440


	//   ....[8]....
        /*040c*/ 	.word	0x00000480


	//   ....[9]....
        /*0410*/ 	.word	0x000004b0


	//   ....[10]....
        /*0414*/ 	.word	0x000004e0


	//   ....[11]....
        /*0418*/ 	.word	0x00000510


	//   ....[12]....
        /*041c*/ 	.word	0x00000540


	//   ....[13]....
        /*0420*/ 	.word	0x000005d0


	//   ....[14]....
        /*0424*/ 	.word	0x00000600


	//   ....[15]....
        /*0428*/ 	.word	0x00000610


	//   ....[16]....
        /*042c*/ 	.word	0x00000680


	//   ....[17]....
        /*0430*/ 	.word	0x000026b0


	//   ....[18]....
        /*0434*/ 	.word	0x000026d0


	//   ....[19]....
        /*0438*/ 	.word	0x00002840


	//   ....[20]....
        /*043c*/ 	.word	0x00002850


	//   ....[21]....
        /*0440*/ 	.word	0x000029c0


	//   ....[22]....
        /*0444*/ 	.word	0x000029e0


	//   ....[23]....
        /*0448*/ 	.word	0x00002b50


	//   ....[24]....
        /*044c*/ 	.word	0x00002b60


	//   ....[25]....
        /*0450*/ 	.word	0x00004580


	//   ....[26]....
        /*0454*/ 	.word	0x000046b0


	//   ....[27]....
        /*0458*/ 	.word	0x000046c0


	//   ....[28]....
        /*045c*/ 	.word	0x00004710


	//   ....[29]....
        /*0460*/ 	.word	0x00007320


	//   ....[30]....
        /*0464*/ 	.word	0x00007410


	//   ....[31]....
        /*0468*/ 	.word	0x00007420


	//   ....[32]....
        /*046c*/ 	.word	0x00007450


	//   ....[33]....
        /*0470*/ 	.word	0x00009130


	//   ....[34]....
        /*0474*/ 	.word	0x00009140


	//   ....[35]....
        /*0478*/ 	.word	0x00009170


	//   ....[36]....
        /*047c*/ 	.word	0x00009180


	//   ....[37]....
        /*0480*/ 	.word	0x0000a9b0


	//   ....[38]....
        /*0484*/ 	.word	0x0000a9c0


	//   ....[39]....
        /*0488*/ 	.word	0x0000a9e0


	//   ....[40]....
        /*048c*/ 	.word	0x0000aa00


	//   ....[41]....
        /*0490*/ 	.word	0x0000ae00


	//   ....[42]....
        /*0494*/ 	.word	0x0000ae20


	//   ....[43]....
        /*0498*/ 	.word	0x0000af90


	//   ....[44]....
        /*049c*/ 	.word	0x0000afa0


	//   ....[45]....
        /*04a0*/ 	.word	0x0000b120


	//   ....[46]....
        /*04a4*/ 	.word	0x0000b140


	//   ....[47]....
        /*04a8*/ 	.word	0x0000b2c0


	//   ....[48]....
        /*04ac*/ 	.word	0x0000b2d0


	//   ....[49]....
        /*04b0*/ 	.word	0x0000b640


	//   ....[50]....
        /*04b4*/ 	.word	0x0000b660


	//   ....[51]....
        /*04b8*/ 	.word	0x0000c380


	//   ....[52]....
        /*04bc*/ 	.word	0x0000c390


	//   ....[53]....
        /*04c0*/ 	.word	0x0000d7e0


	//   ....[54]....
        /*04c4*/ 	.word	0x0000d800


	//   ....[55]....
        /*04c8*/ 	.word	0x0000d980


	//   ....[56]....
        /*04cc*/ 	.word	0x0000d990


	//   ....[57]....
        /*04d0*/ 	.word	0x0000db10


	//   ....[58]....
        /*04d4*/ 	.word	0x0000db30


	//   ....[59]....
        /*04d8*/ 	.word	0x0000dcb0


	//   ....[60]....
        /*04dc*/ 	.word	0x0000dcc0


	//   ....[61]....
        /*04e0*/ 	.word	0x0000dee0


	//   ....[62]....
        /*04e4*/ 	.word	0x0000df00


	//   ....[63]....
        /*04e8*/ 	.word	0x0000e020


	//   ....[64]....
        /*04ec*/ 	.word	0x0000e060


	//   ....[65]....
        /*04f0*/ 	.word	0x0000e090


	//   ....[66]....
        /*04f4*/ 	.word	0x0000e0c0


	//   ....[67]....
        /*04f8*/ 	.word	0x0000e0f0


	//   ....[68]....
        /*04fc*/ 	.word	0x0000e120


	//   ....[69]....
        /*0500*/ 	.word	0x0000e270


	//   ....[70]....
        /*0504*/ 	.word	0x0000e2b0


	//   ....[71]....
        /*0508*/ 	.word	0x0000e2e0


	//   ....[72]....
        /*050c*/ 	.word	0x0000e310


	//   ....[73]....
        /*0510*/ 	.word	0x0000e340


	//   ....[74]....
        /*0514*/ 	.word	0x0000e370


	//   ....[75]....
        /*0518*/ 	.word	0x0000e400


	//   ....[76]....
        /*051c*/ 	.word	0x0000e430


	//   ....[77]....
        /*0520*/ 	.word	0x0000e440


	//   ....[78]....
        /*0524*/ 	.word	0x0000e4a0


	//   ....[79]....
        /*0528*/ 	.word	0x0000e9e0


	//   ....[80]....
        /*052c*/ 	.word	0x0000ea40


	//   ....[81]....
        /*0530*/ 	.word	0x0000ea90


	//   ....[82]....
        /*0534*/ 	.word	0x0000eae0


	//   ....[83]....
        /*0538*/ 	.word	0x0000eb30


	//   ....[84]....
        /*053c*/ 	.word	0x0000eba0


	//   ....[85]....
        /*0540*/ 	.word	0x0000ebe0


	//   ....[86]....
        /*0544*/ 	.word	0x0000ec50


	//   ....[87]....
        /*0548*/ 	.word	0x0000ecc0


	//   ....[88]....
        /*054c*/ 	.word	0x0000ed20


	//   ....[89]....
        /*0550*/ 	.word	0x0000ed90


	//   ....[90]....
        /*0554*/ 	.word	0x0000ee00


	//   ....[91]....
        /*0558*/ 	.word	0x0000ee60


	//   ....[92]....
        /*055c*/ 	.word	0x0000eec0


	//   ....[93]....
        /*0560*/ 	.word	0x0000ef20


	//   ....[94]....
        /*0564*/ 	.word	0x0000ef90


	//   ....[95]....
        /*0568*/ 	.word	0x0000eff0


	//   ....[96]....
        /*056c*/ 	.word	0x0000f050


	//   ....[97]....
        /*0570*/ 	.word	0x0000f0c0


	//   ....[98]....
        /*0574*/ 	.word	0x0000f110


	//   ....[99]....
        /*0578*/ 	.word	0x0000f160


	//   ....[100]....
        /*057c*/ 	.word	0x0000f1b0


	//   ....[101]....
        /*0580*/ 	.word	0x0000f220


	//   ....[102]....
        /*0584*/ 	.word	0x0000f290


	//   ....[103]....
        /*0588*/ 	.word	0x0000f2f0


	//   ....[104]....
        /*058c*/ 	.word	0x0000f350


	//   ....[105]....
        /*0590*/ 	.word	0x0000f3b0


	//   ....[106]....
        /*0594*/ 	.word	0x0000f420


	//   ....[107]....
        /*0598*/ 	.word	0x0000f480


	//   ....[108]....
        /*059c*/ 	.word	0x0000f4e0


	//   ....[109]....
        /*05a0*/ 	.word	0x0000f540


	//   ....[110]....
        /*05a4*/ 	.word	0x0000f5b0


	//   ....[111]....
        /*05a8*/ 	.word	0x0000f610


	//   ....[112]....
        /*05ac*/ 	.word	0x0000f670


	//   ....[113]....
        /*05b0*/ 	.word	0x0000f6d0


	//   ....[114]....
        /*05b4*/ 	.word	0x0000f740


	//   ....[115]....
        /*05b8*/ 	.word	0x0000f7a0


	//   ....[116]....
        /*05bc*/ 	.word	0x0000f800


	//   ....[117]....
        /*05c0*/ 	.word	0x0000f860


	//   ....[118]....
        /*05c4*/ 	.word	0x0000f8d0


	//   ....[119]....
        /*05c8*/ 	.word	0x0000f930


	//   ....[120]....
        /*05cc*/ 	.word	0x0000f990


	//   ....[121]....
        /*05d0*/ 	.word	0x0000f9f0


	//   ....[122]....
        /*05d4*/ 	.word	0x0000fa60


	//   ....[123]....
        /*05d8*/ 	.word	0x0000fab0


	//   ....[124]....
        /*05dc*/ 	.word	0x0000faf0


	//   ....[125]....
        /*05e0*/ 	.word	0x0000fb40


	//   ....[126]....
        /*05e4*/ 	.word	0x0000fb90


	//   ....[127]....
        /*05e8*/ 	.word	0x0000fbe0


	//   ....[128]....
        /*05ec*/ 	.word	0x0000fc50


	//   ....[129]....
        /*05f0*/ 	.word	0x0000fc90


	//   ....[130]....
        /*05f4*/ 	.word	0x0000fce0


	//   ....[131]....
        /*05f8*/ 	.word	0x0000fd30


	//   ....[132]....
        /*05fc*/ 	.word	0x0000fd80


	//   ....[133]....
        /*0600*/ 	.word	0x0000fdd0


	//   ....[134]....
        /*0604*/ 	.word	0x0000fe40


	//   ....[135]....
        /*0608*/ 	.word	0x0000fe80


	//   ....[136]....
        /*060c*/ 	.word	0x0000fef0


	//   ....[137]....
        /*0610*/ 	.word	0x0000ff50


	//   ....[138]....
        /*0614*/ 	.word	0x0000ffb0


	//----- nvinfo : EIATTR_EXIT_INSTR_OFFSETS
	.align		4
.L_1002:
        /*0618*/ 	.byte	0x04, 0x1c
        /*061a*/ 	.short	(.L_1004 - .L_1003)


	//   ....[0]....
.L_1003:
        /*061c*/ 	.word	0x00000b40


	//   ....[1]....
        /*0620*/ 	.word	0x0000e9a0


	//----- nvinfo : EIATTR_MAX_THREADS
	.align		4
.L_1004:
        /*0624*/ 	.byte	0x04, 0x05
        /*0626*/ 	.short	(.L_1006 - .L_1005)
.L_1005:
        /*0628*/ 	.word	0x00000100
        /*062c*/ 	.word	0x00000001
        /*0630*/ 	.word	0x00000001


	//----- nvinfo : EIATTR_CRS_STACK_SIZE
	.align		4
.L_1006:
        /*0634*/ 	.byte	0x04, 0x1e
        /*0636*/ 	.short	(.L_1008 - .L_1007)
.L_1007:
        /*0638*/ 	.word	0x00000000
.L_1008:


//--------------------- .nv.info._ZN7cutlass13device_kernelIN5flash19enable_sm80_to_sm89INS1_16FlashAttnFwdSm80INS1_25CollectiveMainloopFwdSm80ILi8ELi1ELb0EN4cute5tupleIJNS5_1CILi128EEENS7_ILi48EEENS7_ILi256EEEEEELi256ENS_10bfloat16_tEfNS_4arch4Sm80ELb0ELb0ELb0ELb1ELb0ELb1ELb1ELb1EEENS1_21CollectiveEpilogueFwdINS6_IJS8_SA_S9_EEENS6_IJNS7_ILi1EEESI_SI_EEESC_SE_Li256ELb1ELb1ELb1ELb0EEENS1_36VarlenDynamicPersistentTileSchedulerILi128ELi48ELi256ELi256ELb1ELb1ELb0ELb0ELb1ELb1EEEEEEEEEvNT_6ParamsE --------------------------
	.section	.nv.info._ZN7cutlass13device_kernelIN5flash19enable_sm80_to_sm89INS1_16FlashAttnFwdSm80INS1_25CollectiveMainloopFwdSm80ILi8ELi1ELb0EN4cute5tupleIJNS5_1CILi128EEENS7_ILi48EEENS7_ILi256EEEEEELi256ENS_10bfloat16_tEfNS_4arch4Sm80ELb0ELb0ELb0ELb1ELb0ELb1ELb1ELb1EEENS1_21CollectiveEpilogueFwdINS6_IJS8_SA_S9_EEENS6_IJNS7_ILi1EEESI_SI_EEESC_SE_Li256ELb1ELb1ELb1ELb0EEENS1_36VarlenDynamicPersistentTileSchedulerILi128ELi48ELi256ELi256ELb1ELb1ELb0ELb0ELb1ELb1EEEEEEEEEvNT_6ParamsE,"",@"SHT_CUDA_INFO"
	.sectionflags	@""
	.align	4


	//----- nvinfo : EIATTR_CUDA_API_VERSION
	.align		4
        /*0000*/ 	.byte	0x04, 0x37
        /*0002*/ 	.short	(.L_1010 - .L_1009)
.L_1009:
        /*0004*/ 	.word	0x00000082


	//----- nvinfo : EIATTR_SW2861232_WAR
	.align		4
.L_1010:
        /*0008*/ 	.byte	0x01, 0x35
	.zero		2


	//----- nvinfo : EIATTR_PARAM_CBANK
	.align		4
        /*000c*/ 	.byte	0x04, 0x0a
        /*000e*/ 	.short	(.L_1012 - .L_1011)
	.align		4
.L_1011:
        /*0010*/ 	.word	index@(.nv.constant0._ZN7cutlass13device_kernelIN5flash19enable_sm80_to_sm89INS1_16FlashAttnFwdSm80INS1_25CollectiveMainloopFwdSm80ILi8ELi1ELb0EN4cute5tupleIJNS5_1CILi128EEENS7_ILi48EEENS7_ILi256EEEEEELi256ENS_10bfloat16_tEfNS_4arch4Sm80ELb0ELb0ELb0ELb1ELb0ELb1ELb1ELb1EEENS1_21CollectiveEpilogueFwdINS6_IJS8_SA_S9_EEENS6_IJNS7_ILi1EEESI_SI_EEESC_SE_Li256ELb1ELb1ELb1ELb0EEENS1_36VarlenDynamicPersistentTileSchedulerILi128ELi48ELi256ELi256ELb1ELb1ELb0ELb0ELb1ELb1EEEEEEEEEvNT_6ParamsE)
        /*0014*/ 	.short	0x0160
        /*0016*/ 	.short	0x0438


	//----- nvinfo : EIATTR_CBANK_PARAM_SIZE
	.align		4
.L_1012:
        /*0018*/ 	.byte	0x03, 0x19
        /*001a*/ 	.short	0x0438


	//----- nvinfo : EIATTR_KPARAM_INFO
	.align		4
        /*001c*/ 	.byte	0x04, 0x17
        /*001e*/ 	.short	(.L_1014 - .L_1013)
.L_1013:
        /*0020*/ 	.word	0x00000000
        /*0024*/ 	.short	0x0000
        /*0026*/ 	.short	0x0000
        /*0028*/ 	.byte	0x00, 0xf0, 0xe1, 0x10


	//----- nvinfo : EIATTR_MAXREG_COUNT
	.align		4
.L_1014:
        /*002c*/ 	.byte	0x03, 0x1b
        /*002e*/ 	.short	0x00ff


	//----- nvinfo : EIATTR_NUM_BARRIERS
	.align		4
        /*0030*/ 	.byte	0x02, 0x4c
        /*0032*/ 	.byte	0x06
	.zero		1


	//----- nvinfo : EIATTR_ANNOTATIONS
	.align		4
        /*0034*/ 	.byte	0x04, 0x55
        /*0036*/ 	.short	(.L_1016 - .L_1015)


	//   ....[0]....
.L_1015:
        /* <DEDUP_REMOVED lines=48> */


	//----- nvinfo : EIATTR_MERCURY_ISA_VERSION
	.align		4
.L_1016:
        /*0328*/ 	.byte	0x03, 0x5f
        /*032a*/ 	.short	0x0000


	//----- nvinfo : EIATTR_INT_WARP_WIDE_INSTR_OFFSETS
	.align		4
        /*032c*/ 	.byte	0x04, 0x31
        /*032e*/ 	.short	(.L_1018 - .L_1017)


	//   ....[0]....
.L_1017:
        /*0330*/ 	.word	0x000160a0


	//   ....[1]....
        /*0334*/ 	.word	0x00016120


	//----- nvinfo : EIATTR_COOP_GROUP_MASK_REGIDS
	.align		4
.L_1018:
        /*0338*/ 	.byte	0x04, 0x29
        /*033a*/ 	.short	(.L_1020 - .L_1019)


	//   ....[0]....
.L_1019:
        /*033c*/ 	.word	0xffffffff


	//   ....[1]....
        /*0340*/ 	.word	0xffffffff


	//   ....[2]....
        /*0344*/ 	.word	0xffffffff


	//   ....[3]....
        /*0348*/ 	.word	0xffffffff


	//   ....[4]....
        /*034c*/ 	.word	0xffffffff


	//   ....[5]....
        /*0350*/ 	.word	0xffffffff


	//   ....[6]....
        /*0354*/ 	.word	0xffffffff


	//   ....[7]....
        /*0358*/ 	.word	0xffffffff


	//   ....[8]....
        /*035c*/ 	.word	0xffffffff


	//   ....[9]....
        /*0360*/ 	.word	0xffffffff


	//   ....[10]....
        /*0364*/ 	.word	0xffffffff


	//   ....[11]....
        /*0368*/ 	.word	0xffffffff


	//   ....[12]....
        /*036c*/ 	.word	0xffffffff


	//   ....[13]....
        /*0370*/ 	.word	0xffffffff


	//   ....[14]....
        /*0374*/ 	.word	0xffffffff


	//   ....[15]....
        /*0378*/ 	.word	0xffffffff


	//   ....[16]....
        /*037c*/ 	.word	0xffffffff


	//   ....[17]....
        /*0380*/ 	.word	0xffffffff


	//   ....[18]....
        /*0384*/ 	.word	0xffffffff


	//   ....[19]....
        /*0388*/ 	.word	0xffffffff


	//   ....[20]....
        /*038c*/ 	.word	0xffffffff


	//   ....[21]....
        /*0390*/ 	.word	0xffffffff


	//   ....[22]....
        /*0394*/ 	.word	0xffffffff


	//   ....[23]....
        /*0398*/ 	.word	0xffffffff


	//   ....[24]....
        /*039c*/ 	.word	0xffffffff


	//   ....[25]....
        /*03a0*/ 	.word	0xffffffff


	//   ....[26]....
        /*03a4*/ 	.word	0xffffffff


	//   ....[27]....
        /*03a8*/ 	.word	0xffffffff


	//   ....[28]....
        /*03ac*/ 	.word	0xffffffff


	//   ....[29]....
        /*03b0*/ 	.word	0xffffffff


	//   ....[30]....
        /*03b4*/ 	.word	0xffffffff


	//   ....[31]....
        /*03b8*/ 	.word	0xffffffff


	//   ....[32]....
        /*03bc*/ 	.word	0xffffffff


	//   ....[33]....
        /*03c0*/ 	.word	0xffffffff


	//   ....[34]....
        /*03c4*/ 	.word	0xffffffff


	//   ....[35]....
        /*03c8*/ 	.word	0xffffffff


	//   ....[36]....
        /*03cc*/ 	.word	0xffffffff


	//   ....[37]....
        /*03d0*/ 	.word	0xffffffff


	//   ....[38]....
        /*03d4*/ 	.word	0xffffffff


	//   ....[39]....
        /*03d8*/ 	.word	0xffffffff


	//   ....[40]....
        /*03dc*/ 	.word	0xffffffff


	//   ....[41]....
        /*03e0*/ 	.word	0xffffffff


	//   ....[42]....
        /*03e4*/ 	.word	0xffffffff


	//   ....[43]....
        /*03e8*/ 	.word	0xffffffff


	//   ....[44]....
        /*03ec*/ 	.word	0xffffffff


	//   ....[45]....
        /*03f0*/ 	.word	0xffffffff


	//   ....[46]....
        /*03f4*/ 	.word	0xffffffff


	//   ....[47]....
        /*03f8*/ 	.word	0xffffffff


	//   ....[48]....
        /*03fc*/ 	.word	0xffffffff


	//   ....[49]....
        /*0400*/ 	.word	0xffffffff


	//   ....[50]....
        /*0404*/ 	.word	0xffffffff


	//   ....[51]....
        /*0408*/ 	.word	0xffffffff


	//   ....[52]....
        /*040c*/ 	.word	0xffffffff


	//   ....[53]....
        /*0410*/ 	.word	0xffffffff


	//   ....[54]....
        /*0414*/ 	.word	0xffffffff


	//   ....[55]....
        /*0418*/ 	.word	0xffffffff


	//   ....[56]....
        /*041c*/ 	.word	0xffffffff


	//   ....[57]....
        /*0420*/ 	.word	0xffffffff


	//   ....[58]....
        /*0424*/ 	.word	0xffffffff


	//   ....[59]....
        /*0428*/ 	.word	0xffffffff


	//   ....[60]....
        /*042c*/ 	.word	0xffffffff


	//   ....[61]....
        /*0430*/ 	.word	0xffffffff


	//   ....[62]....
        /*0434*/ 	.word	0xffffffff


	//   ....[63]....
        /*0438*/ 	.word	0xffffffff


	//   ....[64]....
        /*043c*/ 	.word	0xffffffff


	//   ....[65]....
        /*0440*/ 	.word	0xffffffff


	//   ....[66]....
        /*0444*/ 	.word	0xffffffff


	//   ....[67]....
        /*0448*/ 	.word	0xffffffff


	//   ....[68]....
        /*044c*/ 	.word	0xffffffff


	//   ....[69]....
        /*0450*/ 	.word	0xffffffff


	//   ....[70]....
        /*0454*/ 	.word	0xffffffff


	//   ....[71]....
        /*0458*/ 	.word	0xffffffff


	//   ....[72]....
        /*045c*/ 	.word	0xffffffff


	//   ....[73]....
        /*0460*/ 	.word	0xffffffff


	//   ....[74]....
        /*0464*/ 	.word	0xffffffff


	//   ....[75]....
        /*0468*/ 	.word	0xffffffff


	//   ....[76]....
        /*046c*/ 	.word	0xffffffff


	//   ....[77]....
        /*0470*/ 	.word	0xffffffff


	//   ....[78]....
        /*0474*/ 	.word	0xffffffff


	//   ....[79]....
        /*0478*/ 	.word	0xffffffff


	//   ....[80]....
        /*047c*/ 	.word	0xffffffff


	//   ....[81]....
        /*0480*/ 	.word	0xffffffff


	//   ....[82]....
        /*0484*/ 	.word	0xffffffff


	//   ....[83]....
        /*0488*/ 	.word	0xffffffff


	//   ....[84]....
        /*048c*/ 	.word	0xffffffff


	//   ....[85]....
        /*0490*/ 	.word	0xffffffff


	//   ....[86]....
        /*0494*/ 	.word	0xffffffff


	//   ....[87]....
        /*0498*/ 	.word	0xffffffff


	//   ....[88]....
        /*049c*/ 	.word	0xffffffff


	//   ....[89]....
        /*04a0*/ 	.word	0xffffffff


	//   ....[90]....
        /*04a4*/ 	.word	0xffffffff


	//   ....[91]....
        /*04a8*/ 	.word	0xffffffff


	//   ....[92]....
        /*04ac*/ 	.word	0xffffffff


	//   ....[93]....
        /*04b0*/ 	.word	0xffffffff


	//   ....[94]....
        /*04b4*/ 	.word	0xffffffff


	//   ....[95]....
        /*04b8*/ 	.word	0xffffffff


	//   ....[96]....
        /*04bc*/ 	.word	0xffffffff


	//   ....[97]....
        /*04c0*/ 	.word	0xffffffff


	//   ....[98]....
        /*04c4*/ 	.word	0xffffffff


	//   ....[99]....
        /*04c8*/ 	.word	0xffffffff


	//   ....[100]....
        /*04cc*/ 	.word	0xffffffff


	//   ....[101]....
        /*04d0*/ 	.word	0xffffffff


	//   ....[102]....
        /*04d4*/ 	.word	0xffffffff


	//   ....[103]....
        /*04d8*/ 	.word	0xffffffff


	//   ....[104]....
        /*04dc*/ 	.word	0xffffffff


	//   ....[105]....
        /*04e0*/ 	.word	0xffffffff


	//   ....[106]....
        /*04e4*/ 	.word	0xffffffff


	//   ....[107]....
        /*04e8*/ 	.word	0xffffffff


	//   ....[108]....
        /*04ec*/ 	.word	0xffffffff


	//   ....[109]....
        /*04f0*/ 	.word	0xffffffff


	//   ....[110]....
        /*04f4*/ 	.word	0xffffffff


	//   ....[111]....
        /*04f8*/ 	.word	0xffffffff


	//   ....[112]....
        /*04fc*/ 	.word	0xffffffff


	//   ....[113]....
        /*0500*/ 	.word	0xffffffff


	//   ....[114]....
        /*0504*/ 	.word	0xffffffff


	//   ....[115]....
        /*0508*/ 	.word	0xffffffff


	//   ....[116]....
        /*050c*/ 	.word	0xffffffff


	//   ....[117]....
        /*0510*/ 	.word	0xffffffff


	//   ....[118]....
        /*0514*/ 	.word	0xffffffff


	//   ....[119]....
        /*0518*/ 	.word	0xffffffff


	//   ....[120]....
        /*051c*/ 	.word	0xffffffff


	//   ....[121]....
        /*0520*/ 	.word	0xffffffff


	//   ....[122]....
        /*0524*/ 	.word	0xffffffff


	//   ....[123]....
        /*0528*/ 	.word	0xffffffff


	//   ....[124]....
        /*052c*/ 	.word	0xffffffff


	//   ....[125]....
        /*0530*/ 	.word	0xffffffff


	//   ....[126]....
        /*0534*/ 	.word	0xffffffff


	//   ....[127]....
        /*0538*/ 	.word	0xffffffff


	//   ....[128]....
        /*053c*/ 	.word	0xffffffff


	//   ....[129]....
        /*0540*/ 	.word	0xffffffff


	//   ....[130]....
        /*0544*/ 	.word	0xffffffff


	//   ....[131]....
        /*0548*/ 	.word	0xffffffff


	//   ....[132]....
        /*054c*/ 	.word	0xffffffff


	//   ....[133]....
        /*0550*/ 	.word	0xffffffff


	//   ....[134]....
        /*0554*/ 	.word	0xffffffff


	//   ....[135]....
        /*0558*/ 	.word	0xffffffff


	//   ....[136]....
        /*055c*/ 	.word	0xffffffff


	//   ....[137]....
        /*0560*/ 	.word	0xffffffff


	//   ....[138]....
        /*0564*/ 	.word	0xffffffff


	//   ....[139]....
        /*0568*/ 	.word	0xffffffff


	//   ....[140]....
        /*056c*/ 	.word	0xffffffff


	//   ....[141]....
        /*0570*/ 	.word	0xffffffff


	//   ....[142]....
        /*0574*/ 	.word	0xffffffff


	//   ....[143]....
        /*0578*/ 	.word	0xffffffff


	//   ....[144]....
        /*057c*/ 	.word	0xffffffff


	//   ....[145]....
        /*0580*/ 	.word	0xffffffff


	//   ....[146]....
        /*0584*/ 	.word	0xffffffff


	//----- nvinfo : EIATTR_COOP_GROUP_INSTR_OFFSETS
	.align		4
.L_1020:
        /*0588*/ 	.byte	0x04, 0x28
        /*058a*/ 	.short	(.L_1022 - .L_1021)


	//   ....[0]....
.L_1021:
        /*058c*/ 	.word	0x00000050


	//   ....[1]....
        /*0590*/ 	.word	0x00000200


	//   ....[2]....
        /*0594*/ 	.word	0x00000230


	//   ....[3]....
        /*0598*/ 	.word	0x00000260


	//   ....[4]....
        /*059c*/ 	.word	0x00000290


	//   ....[5]....
        /*05a0*/ 	.word	0x000002c0


	//   ....[6]....
        /*05a4*/ 	.word	0x000002f0


	//   ....[7]....
        /*05a8*/ 	.word	0x00000460


	//   ....[8]....
        /*05ac*/ 	.word	0x000004a0


	//   ....[9]....
        /*05b0*/ 	.word	0x000004d0


	//   ....[10]....
        /*05b4*/ 	.word	0x00000500


	//   ....[11]....
        /*05b8*/ 	.word	0x00000530


	//   ....[12]....
        /*05bc*/ 	.word	0x00000560


	//   ....[13]....
        /*05c0*/ 	.word	0x000005f0


	//   ....[14]....
        /*05c4*/ 	.word	0x00000620


	//   ....[15]....
        /*05c8*/ 	.word	0x00000630


	//   ....[16]....
        /*05cc*/ 	.word	0x000006a0


	//   ....[17]....
        /*05d0*/ 	.word	0x00009570


	//   ....[18]....
        /*05d4*/ 	.word	0x00009590


	//   ....[19]....
        /*05d8*/ 	.word	0x00009750


	//   ....[20]....
        /*05dc*/ 	.word	0x00009760


	//   ....[21]....
        /*05e0*/ 	.word	0x000098c0


	//   ....[22]....
        /*05e4*/ 	.word	0x000098e0


	//   ....[23]....
        /*05e8*/ 	.word	0x00009a40


	//   ....[24]....
        /*05ec*/ 	.word	0x00009a50


	//   ....[25]....
        /*05f0*/ 	.word	0x00009fa0


	//   ....[26]....
        /*05f4*/ 	.word	0x00009fe0


	//   ....[27]....
        /*05f8*/ 	.word	0x0000a020


	//   ....[28]....
        /*05fc*/ 	.word	0x0000a050


	//   ....[29]....
        /*0600*/ 	.word	0x0000d130


	//   ....[30]....
        /*0604*/ 	.word	0x0000d170


	//   ....[31]....
        /*0608*/ 	.word	0x0000d1b0


	//   ....[32]....
        /*060c*/ 	.word	0x0000d1e0


	//   ....[33]....
        /*0610*/ 	.word	0x00011bc0


	//   ....[34]....
        /*0614*/ 	.word	0x00011cf0


	//   ....[35]....
        /*0618*/ 	.word	0x00011d20


	//   ....[36]....
        /*061c*/ 	.word	0x00011d80


	//   ....[37]....
        /*0620*/ 	.word	0x00013f10


	//   ....[38]....
        /*0624*/ 	.word	0x00013f30


	//   ....[39]....
        /*0628*/ 	.word	0x00013f40


	//   ....[40]....
        /*062c*/ 	.word	0x00013f70


	//   ....[41]....
        /*0630*/ 	.word	0x00015680


	//   ....[42]....
        /*0634*/ 	.word	0x00015690


	//   ....[43]....
        /*0638*/ 	.word	0x000156c0


	//   ....[44]....
        /*063c*/ 	.word	0x000156d0


	//   ....[45]....
        /*0640*/ 	.word	0x00016f70


	//   ....[46]....
        /*0644*/ 	.word	0x00016f80


	//   ....[47]....
        /*0648*/ 	.word	0x00016fa0


	//   ....[48]....
        /*064c*/ 	.word	0x00016fc0


	//   ....[49]....
        /*0650*/ 	.word	0x00017380


	//   ....[50]....
        /*0654*/ 	.word	0x000173a0


	//   ....[51]....
        /*0658*/ 	.word	0x00017560


	//   ....[52]....
        /*065c*/ 	.word	0x00017570


	//   ....[53]....
        /*0660*/ 	.word	0x000176e0


	//   ....[54]....
        /*0664*/ 	.word	0x00017700


	//   ....[55]....
        /*0668*/ 	.word	0x00017870


	//   ....[56]....
        /*066c*/ 	.word	0x00017880


	//   ....[57]....
        /*0670*/ 	.word	0x00017c00


	//   ....[58]....
        /*0674*/ 	.word	0x00017c20


	//   ....[59]....
        /*0678*/ 	.word	0x00018900


	//   ....[60]....
        /*067c*/ 	.word	0x00018910


	//   ....[61]....
        /*0680*/ 	.word	0x00019d70


	//   ....[62]....
        /*0684*/ 	.word	0x00019d90


	//   ....[63]....
        /*0688*/ 	.word	0x00019f60


	//   ....[64]....
        /*068c*/ 	.word	0x00019f70


	//   ....[65]....
        /*0690*/ 	.word	0x0001a0e0


	//   ....[66]....
        /*0694*/ 	.word	0x0001a100


	//   ....[67]....
        /*0698*/ 	.word	0x0001a270


	//   ....[68]....
        /*069c*/ 	.word	0x0001a280


	//   ....[69]....
        /*06a0*/ 	.word	0x0001a4b0


	//   ....[70]....
        /*06a4*/ 	.word	0x0001a4d0


	//   ....[71]....
        /*06a8*/ 	.word	0x0001a600


	//   ....[72]....
        /*06ac*/ 	.word	0x0001a640


	//   ....[73]....
        /*06b0*/ 	.word	0x0001a670


	//   ....[74]....
        /*06b4*/ 	.word	0x0001a6a0


	//   ....[75]....
        /*06b8*/ 	.word	0x0001a6d0


	//   ....[76]....
        /*06bc*/ 	.word	0x0001a700


	//   ....[77]....
        /*06c0*/ 	.word	0x0001a860


	//   ....[78]....
        /*06c4*/ 	.word	0x0001a8a0


	//   ....[79]....
        /*06c8*/ 	.word	0x0001a8d0


	//   ....[80]....
        /*06cc*/ 	.word	0x0001a900


	//   ....[81]....
        /*06d0*/ 	.word	0x0001a930


	//   ....[82]....
        /*06d4*/ 	.word	0x0001a960


	//   ....[83]....
        /*06d8*/ 	.word	0x0001a9f0


	//   ....[84]....
        /*06dc*/ 	.word	0x0001aa20


	//   ....[85]....
        /*06e0*/ 	.word	0x0001aa30


	//   ....[86]....
        /*06e4*/ 	.word	0x0001aa90


	//   ....[87]....
        /*06e8*/ 	.word	0x0001b080


	//   ....[88]....
        /*06ec*/ 	.word	0x0001b0e0


	//   ....[89]....
        /*06f0*/ 	.word	0x0001b130


	//   ....[90]....
        /*06f4*/ 	.word	0x0001b180


	//   ....[91]....
        /*06f8*/ 	.word	0x0001b1d0


	//   ....[92]....
        /*06fc*/ 	.word	0x0001b240


	//   ....[93]....
        /*0700*/ 	.word	0x0001b280


	//   ....[94]....
        /*0704*/ 	.word	0x0001b2f0


	//   ....[95]....
        /*0708*/ 	.word	0x0001b360


	//   ....[96]....
        /*070c*/ 	.word	0x0001b3c0


	//   ....[97]....
        /*0710*/ 	.word	0x0001b430


	//   ....[98]....
        /*0714*/ 	.word	0x0001b4a0


	//   ....[99]....
        /*0718*/ 	.word	0x0001b500


	//   ....[100]....
        /*071c*/ 	.word	0x0001b560


	//   ....[101]....
        /*0720*/ 	.word	0x0001b5c0


	//   ....[102]....
        /*0724*/ 	.word	0x0001b630


	//   ....[103]....
        /*0728*/ 	.word	0x0001b690


	//   ....[104]....
        /*072c*/ 	.word	0x0001b6f0


	//   ....[105]....
        /*0730*/ 	.word	0x0001b760


	//   ....[106]....
        /*0734*/ 	.word	0x0001b7b0


	//   ....[107]....
        /*0738*/ 	.word	0x0001b800


	//   ....[108]....
        /*073c*/ 	.word	0x0001b850


	//   ....[109]....
        /*0740*/ 	.word	0x0001b8c0


	//   ....[110]....
        /*0744*/ 	.word	0x0001b930


	//   ....[111]....
        /*0748*/ 	.word	0x0001b990


	//   ....[112]....
        /*074c*/ 	.word	0x0001b9f0


	//   ....[113]....
        /*0750*/ 	.word	0x0001ba50


	//   ....[114]....
        /*0754*/ 	.word	0x0001bac0


	//   ....[115]....
        /*0758*/ 	.word	0x0001bb20


	//   ....[116]....
        /*075c*/ 	.word	0x0001bb80


	//   ....[117]....
        /*0760*/ 	.word	0x0001bbe0


	//   ....[118]....
        /*0764*/ 	.word	0x0001bc50


	//   ....[119]....
        /*0768*/ 	.word	0x0001bcb0


	//   ....[120]....
        /*076c*/ 	.word	0x0001bd10


	//   ....[121]....
        /*0770*/ 	.word	0x0001bd70


	//   ....[122]....
        /*0774*/ 	.word	0x0001bde0


	//   ....[123]....
        /*0778*/ 	.word	0x0001be40


	//   ....[124]....
        /*077c*/ 	.word	0x0001bea0


	//   ....[125]....
        /*0780*/ 	.word	0x0001bf00


	//   ....[126]....
        /*0784*/ 	.word	0x0001bf70


	//   ....[127]....
        /*0788*/ 	.word	0x0001bfd0


	//   ....[128]....
        /*078c*/ 	.word	0x0001c030


	//   ....[129]....
        /*0790*/ 	.word	0x0001c090


	//   ....[130]....
        /*0794*/ 	.word	0x0001c100


	//   ....[131]....
        /*0798*/ 	.word	0x0001c150


	//   ....[132]....
        /*079c*/ 	.word	0x0001c190


	//   ....[133]....
        /*07a0*/ 	.word	0x0001c1e0


	//   ....[134]....
        /*07a4*/ 	.word	0x0001c230


	//   ....[135]....
        /*07a8*/ 	.word	0x0001c280


	//   ....[136]....
        /*07ac*/ 	.word	0x0001c2f0


	//   ....[137]....
        /*07b0*/ 	.word	0x0001c330


	//   ....[138]....
        /*07b4*/ 	.word	0x0001c380


	//   ....[139]....
        /*07b8*/ 	.word	0x0001c3d0


	//   ....[140]....
        /*07bc*/ 	.word	0x0001c420


	//   ....[141]....
        /*07c0*/ 	.word	0x0001c470


	//   ....[142]....
        /*07c4*/ 	.word	0x0001c4e0


	//   ....[143]....
        /*07c8*/ 	.word	0x0001c520


	//   ....[144]....
        /*07cc*/ 	.word	0x0001c590


	//   ....[145]....
        /*07d0*/ 	.word	0x0001c5f0


	//   ....[146]....
        /*07d4*/ 	.word	0x0001c650


	//----- nvinfo : EIATTR_EXIT_INSTR_OFFSETS
	.align		4
.L_1022:
        /*07d8*/ 	.byte	0x04, 0x1c
        /*07da*/ 	.short	(.L_1024 - .L_1023)


	//   ....[0]....
.L_1023:
        /*07dc*/ 	.word	0x00000c10


	//   ....[1]....
        /*07e0*/ 	.word	0x0001b040


	//----- nvinfo : EIATTR_MAX_THREADS
	.align		4
.L_1024:
        /*07e4*/ 	.byte	0x04, 0x05
        /*07e6*/ 	.short	(.L_1026 - .L_1025)
.L_1025:
        /*07e8*/ 	.word	0x00000100
        /*07ec*/ 	.word	0x00000001
        /*07f0*/ 	.word	0x00000001


	//----- nvinfo : EIATTR_CRS_STACK_SIZE
	.align		4
.L_1026:
        /*07f4*/ 	.byte	0x04, 0x1e
        /*07f6*/ 	.short	(.L_1028 - .L_1027)
.L_1027:
        /*07f8*/ 	.word	0x00000000
.L_1028:


//--------------------- .nv.info._ZN7cutlass13device_kernelIN5flash19enable_sm80_to_sm89INS1_16FlashAttnFwdSm80INS1_25CollectiveMainloopFwdSm80ILi8ELi1ELb0EN4cute5tupleIJNS5_1CILi128EEENS7_ILi64EEENS7_ILi256EEEEEELi256ENS_10bfloat16_tEfNS_4arch4Sm80ELb0ELb1ELb0ELb0ELb0ELb0ELb1ELb1EEENS1_21CollectiveEpilogueFwdINS6_IJS8_SA_S9_EEENS6_IJNS7_ILi1EEESI_SI_EEESC_SE_Li256ELb0ELb1ELb1ELb0EEENS1_19SingleTileSchedulerILb0ELb1ELb1ELi128EEEEEEEEEvNT_6ParamsE --------------------------
	.section	.nv.info._ZN7cutlass13device_kernelIN5flash19enable_sm80_to_sm89INS1_16FlashAttnFwdSm80INS1_25CollectiveMainloopFwdSm80ILi8ELi1ELb0EN4cute5tupleIJNS5_1CILi128EEENS7_ILi64EEENS7_ILi256EEEEEELi256ENS_10bfloat16_tEfNS_4arch4Sm80ELb0ELb1ELb0ELb0ELb0ELb0ELb1ELb1EEENS1_21CollectiveEpilogueFwdINS6_IJS8_SA_S9_EEENS6_IJNS7_ILi1EEESI_SI_EEESC_SE_Li256ELb0ELb1ELb1ELb0EEENS1_19SingleTileSchedulerILb0ELb1ELb1ELi128EEEEEEEEEvNT_6ParamsE,"",@"SHT_CUDA_INFO"
	.sectionflags	@""
	.align	4


	//----- nvinfo : EIATTR_CUDA_API_VERSION
	.align		4
        /*0000*/ 	.byte	0x04, 0x37
        /*0002*/ 	.short	(.L_1030 - .L_1029)
.L_1029:
        /*0004*/ 	.word	0x00000082


	//----- nvinfo : EIATTR_SW2861232_WAR
	.align		4
.L_1030:
        /*0008*/ 	.byte	0x01, 0x35
	.zero		2


	//----- nvinfo : EIATTR_PARAM_CBANK
	.align		4
        /*000c*/ 	.byte	0x04, 0x0a
        /*000e*/ 	.short	(.L_1032 - .L_1031)
	.align		4
.L_1031:
        /*0010*/ 	.word	index@(.nv.constant0._ZN7cutlass13device_kernelIN5flash19enable_sm80_to_sm89INS1_16FlashAttnFwdSm80INS1_25CollectiveMainloopFwdSm80ILi8ELi1ELb0EN4cute5tupleIJNS5_1CILi128EEENS7_ILi64EEENS7_ILi256EEEEEELi256ENS_10bfloat16_tEfNS_4arch4Sm80ELb0ELb1ELb0ELb0ELb0ELb0ELb1ELb1EEENS1_21CollectiveEpilogueFwdINS6_IJS8_SA_S9_EEENS6_IJNS7_ILi1EEESI_SI_EEESC_SE_Li256ELb0ELb1ELb1ELb0EEENS1_19SingleTileSchedulerILb0ELb1ELb1ELi128EEEEEEEEEvNT_6ParamsE)
        /*0014*/ 	.short	0x0160
        /*0016*/ 	.short	0x0418


	//----- nvinfo : EIATTR_CBANK_PARAM_SIZE
	.align		4
.L_1032:
        /*0018*/ 	.byte	0x03, 0x19
        /*001a*/ 	.short	0x0418


	//----- nvinfo : EIATTR_KPARAM_INFO
	.align		4
        /*001c*/ 	.byte	0x04, 0x17
        /*001e*/ 	.short	(.L_1034 - .L_1033)
.L_1033:
        /*0020*/ 	.word	0x00000000
        /*0024*/ 	.short	0x0000
        /*0026*/ 	.short	0x0000
        /*0028*/ 	.byte	0x00, 0xf0, 0x61, 0x10


	//----- nvinfo : EIATTR_MAXREG_COUNT
	.align		4
.L_1034:
        /*002c*/ 	.byte	0x03, 0x1b
        /*002e*/ 	.short	0x00ff


	//----- nvinfo : EIATTR_NUM_BARRIERS
	.align		4
        /*0030*/ 	.byte	0x02, 0x4c
        /*0032*/ 	.byte	0x02
	.zero		1


	//----- nvinfo : EIATTR_ANNOTATIONS
	.align		4
        /*0034*/ 	.byte	0x04, 0x55
        /*0036*/ 	.short	(.L_1036 - .L_1035)


	//   ....[0]....
.L_1035:
        /* <DEDUP_REMOVED lines=25> */


	//----- nvinfo : EIATTR_MERCURY_ISA_VERSION
	.align		4
.L_1036:
        /*01b8*/ 	.byte	0x03, 0x5f
        /*01ba*/ 	.short	0x0000


	//----- nvinfo : EIATTR_COOP_GROUP_MASK_REGIDS
	.align		4
        /*01bc*/ 	.byte	0x04, 0x29
        /*01be*/ 	.short	(.L_1038 - .L_1037)


	//   ....[0]....
.L_1037:
        /*01c0*/ 	.word	0xffffffff


	//   ....[1]....
        /*01c4*/ 	.word	0xffffffff


	//   ....[2]....
        /*01c8*/ 	.word	0xffffffff


	//   ....[3]....
        /*01cc*/ 	.word	0xffffffff


	//   ....[4]....
        /*01d0*/ 	.word	0xffffffff


	//   ....[5]....
        /*01d4*/ 	.word	0xffffffff


	//   ....[6]....
        /*01d8*/ 	.word	0xffffffff


	//   ....[7]....
        /*01dc*/ 	.word	0xffffffff


	//   ....[8]....
        /*01e0*/ 	.word	0xffffffff


	//   ....[9]....
        /*01e4*/ 	.word	0xffffffff


	//   ....[10]....
        /*01e8*/ 	.word	0xffffffff


	//   ....[11]....
        /*01ec*/ 	.word	0xffffffff


	//   ....[12]....
        /*01f0*/ 	.word	0xffffffff


	//   ....[13]....
        /*01f4*/ 	.word	0xffffffff


	//   ....[14]....
        /*01f8*/ 	.word	0xffffffff


	//   ....[15]....
        /*01fc*/ 	.word	0xffffffff


	//   ....[16]....
        /*0200*/ 	.word	0xffffffff


	//   ....[17]....
        /*0204*/ 	.word	0xffffffff


	//   ....[18]....
        /*0208*/ 	.word	0xffffffff


	//   ....[19]....
        /*020c*/ 	.word	0xffffffff


	//   ....[20]....
        /*0210*/ 	.word	0xffffffff


	//   ....[21]....
        /*0214*/ 	.word	0xffffffff


	//   ....[22]....
        /*0218*/ 	.word	0xffffffff


	//   ....[23]....
        /*021c*/ 	.word	0xffffffff


	//   ....[24]....
        /*0220*/ 	.word	0xffffffff


	//   ....[25]....
        /*0224*/ 	.word	0xffffffff


	//   ....[26]....
        /*0228*/ 	.word	0xffffffff


	//   ....[27]....
        /*022c*/ 	.word	0xffffffff


	//   ....[28]....
        /*0230*/ 	.word	0xffffffff


	//   ....[29]....
        /*0234*/ 	.word	0xffffffff


	//   ....[30]....
        /*0238*/ 	.word	0xffffffff


	//   ....[31]....
        /*023c*/ 	.word	0xffffffff


	//   ....[32]....
        /*0240*/ 	.word	0xffffffff


	//   ....[33]....
        /*0244*/ 	.word	0xffffffff


	//   ....[34]....
        /*0248*/ 	.word	0xffffffff


	//   ....[35]....
        /*024c*/ 	.word	0xffffffff


	//   ....[36]....
        /*0250*/ 	.word	0xffffffff


	//   ....[37]....
        /*0254*/ 	.word	0xffffffff


	//   ....[38]....
        /*0258*/ 	.word	0xffffffff


	//   ....[39]....
        /*025c*/ 	.word	0xffffffff


	//   ....[40]....
        /*0260*/ 	.word	0xffffffff


	//   ....[41]....
        /*0264*/ 	.word	0xffffffff


	//   ....[42]....
        /*0268*/ 	.word	0xffffffff


	//----- nvinfo : EIATTR_COOP_GROUP_INSTR_OFFSETS
	.align		4
.L_1038:
        /*026c*/ 	.byte	0x04, 0x28
        /*026e*/ 	.short	(.L_1040 - .L_1039)


	//   ....[0]....
.L_1039:
        /*0270*/ 	.word	0x00000060


	//   ....[1]....
        /*0274*/ 	.word	0x000013a0


	//   ....[2]....
        /*0278*/ 	.word	0x00001410


	//   ....[3]....
        /*027c*/ 	.word	0x00001760


	//   ....[4]....
        /*0280*/ 	.word	0x00001810


	//   ....[5]....
        /*0284*/ 	.word	0x00001a40


	//   ....[6]....
        /*0288*/ 	.word	0x00001a70


	//   ....[7]....
        /*028c*/ 	.word	0x00001c60


	//   ....[8]....
        /*0290*/ 	.word	0x00001ca0


	//   ....[9]....
        /*0294*/ 	.word	0x00003700


	//   ....[10]....
        /*0298*/ 	.word	0x000038c0


	//   ....[11]....
        /*029c*/ 	.word	0x000041f0


	//   ....[12]....
        /*02a0*/ 	.word	0x00004350


	//   ....[13]....
        /*02a4*/ 	.word	0x00004360


	//   ....[14]....
        /*02a8*/ 	.word	0x00004400


	//   ....[15]....
        /*02ac*/ 	.word	0x00007ab0


	//   ....[16]....
        /*02b0*/ 	.word	0x00007c90


	//   ....[17]....
        /*02b4*/ 	.word	0x00008540


	//   ....[18]....
        /*02b8*/ 	.word	0x000086a0


	//   ....[19]....
        /*02bc*/ 	.word	0x000086e0


	//   ....[20]....
        /*02c0*/ 	.word	0x00008700


	//   ....[21]....
        /*02c4*/ 	.word	0x0000ba20


	//   ....[22]....
        /*02c8*/ 	.word	0x0000ba50


	//   ....[23]....
        /*02cc*/ 	.word	0x0000ba80


	//   ....[24]....
        /*02d0*/ 	.word	0x0000baa0


	//   ....[25]....
        /*02d4*/ 	.word	0x0000eff0


	//   ....[26]....
        /*02d8*/ 	.word	0x0000f270


	//   ....[27]....
        /*02dc*/ 	.word	0x0000faa0


	//   ....[28]....
        /*02e0*/ 	.word	0x0000fc90


	//   ....[29]....
        /*02e4*/ 	.word	0x0000fcb0


	//   ....[30]....
        /*02e8*/ 	.word	0x0000fd20


	//   ....[31]....
        /*02ec*/ 	.word	0x00011910


	//   ....[32]....
        /*02f0*/ 	.word	0x00011940


	//   ....[33]....
        /*02f4*/ 	.word	0x00011980


	//   ....[34]....
        /*02f8*/ 	.word	0x00011990


	//   ....[35]....
        /*02fc*/ 	.word	0x00012880


	//   ....[36]....
        /*0300*/ 	.word	0x000128c0


	//   ....[37]....
        /*0304*/ 	.word	0x000128f0


	//   ....[38]....
        /*0308*/ 	.word	0x00012920


	//   ....[39]....
        /*030c*/ 	.word	0x00012a10


	//   ....[40]....
        /*0310*/ 	.word	0x00012a20


	//   ....[41]....
        /*0314*/ 	.word	0x00013630


	//   ....[42]....
        /*0318*/ 	.word	0x00013640


	//----- nvinfo : EIATTR_EXIT_INSTR_OFFSETS
	.align		4
.L_1040:
        /*031c*/ 	.byte	0x04, 0x1c
        /*031e*/ 	.short	(.L_1042 - .L_1041)


	//   ....[0]....
.L_1041:
        /*0320*/ 	.word	0x000001c0


	//   ....[1]....
        /*0324*/ 	.word	0x00013650


	//   ....[2]....
        /*0328*/ 	.word	0x000141f0


	//   ....[3]....
        /*032c*/ 	.word	0x00014240


	//   ....[4]....
        /*0330*/ 	.word	0x00014270


	//   ....[5]....
        /*0334*/ 	.word	0x000142d0


	//   ....[6]....
        /*0338*/ 	.word	0x00014560


	//----- nvinfo : EIATTR_CTAIDZ_USED
	.align		4
.L_1042:
        /*033c*/ 	.byte	0x01, 0x04
	.zero		2


	//----- nvinfo : EIATTR_MAX_THREADS
	.align		4
        /*0340*/ 	.byte	0x04, 0x05
        /*0342*/ 	.short	(.L_1044 - .L_1043)
.L_1043:
        /*0344*/ 	.word	0x00000100
        /*0348*/ 	.word	0x00000001
        /*034c*/ 	.word	0x00000001


	//----- nvinfo : EIATTR_CRS_STACK_SIZE
	.align		4
.L_1044:
        /*0350*/ 	.byte	0x04, 0x1e
        /*0352*/ 	.short	(.L_1046 - .L_1045)
.L_1045:
        /*0354*/ 	.word	0x00000000
.L_1046:


//--------------------- .nv.info._ZN7cutlass13device_kernelIN5flash19enable_sm80_to_sm89INS1_16FlashAttnFwdSm80INS1_25CollectiveMainloopFwdSm80ILi8ELi1ELb0EN4cute5tupleIJNS5_1CILi128EEENS7_ILi64EEENS7_ILi256EEEEEELi256ENS_10bfloat16_tEfNS_4arch4Sm80ELb0ELb1ELb0ELb1ELb0ELb0ELb1ELb1EEENS1_21CollectiveEpilogueFwdINS6_IJS8_SA_S9_EEENS6_IJNS7_ILi1EEESI_SI_EEESC_SE_Li256ELb1ELb1ELb1ELb0EEENS1_36VarlenDynamicPersistentTileSchedulerILi128ELi64ELi256ELi256ELb1ELb1ELb0ELb1ELb0ELb1EEEEEEEEEvNT_6ParamsE --------------------------
	.section	.nv.info._ZN7cutlass13device_kernelIN5flash19enable_sm80_to_sm89INS1_16FlashAttnFwdSm80INS1_25CollectiveMainloopFwdSm80ILi8ELi1ELb0EN4cute5tupleIJNS5_1CILi128EEENS7_ILi64EEENS7_ILi256EEEEEELi256ENS_10bfloat16_tEfNS_4arch4Sm80ELb0ELb1ELb0ELb1ELb0ELb0ELb1ELb1EEENS1_21CollectiveEpilogueFwdINS6_IJS8_SA_S9_EEENS6_IJNS7_ILi1EEESI_SI_EEESC_SE_Li256ELb1ELb1ELb1ELb0EEENS1_36VarlenDynamicPersistentTileSchedulerILi128ELi64ELi256ELi256ELb1ELb1ELb0ELb1ELb0ELb1EEEEEEEEEvNT_6ParamsE,"",@"SHT_CUDA_INFO"
	.sectionflags	@""
	.align	4


	//----- nvinfo : EIATTR_CUDA_API_VERSION
	.align		4
        /*0000*/ 	.byte	0x04, 0x37
        /*0002*/ 	.short	(.L_1048 - .L_1047)
.L_1047:
        /*0004*/ 	.word	0x00000082


	//----- nvinfo : EIATTR_SW2861232_WAR
	.align		4
.L_1048:
        /*0008*/ 	.byte	0x01, 0x35
	.zero		2


	//----- nvinfo : EIATTR_PARAM_CBANK
	.align		4
        /*000c*/ 	.byte	0x04, 0x0a
        /*000e*/ 	.short	(.L_1050 - .L_1049)
	.align		4
.L_1049:
        /*0010*/ 	.word	index@(.nv.constant0._ZN7cutlass13device_kernelIN5flash19enable_sm80_to_sm89INS1_16FlashAttnFwdSm80INS1_25CollectiveMainloopFwdSm80ILi8ELi1ELb0EN4cute5tupleIJNS5_1CILi128EEENS7_ILi64EEENS7_ILi256EEEEEELi256ENS_10bfloat16_tEfNS_4arch4Sm80ELb0ELb1ELb0ELb1ELb0ELb0ELb1ELb1EEENS1_21CollectiveEpilogueFwdINS6_IJS8_SA_S9_EEENS6_IJNS7_ILi1EEESI_SI_EEESC_SE_Li256ELb1ELb1ELb1ELb0EEENS1_36VarlenDynamicPersistentTileSchedulerILi128ELi64ELi256ELi256ELb1ELb1ELb0ELb1ELb0ELb1EEEEEEEEEvNT_6ParamsE)
        /*0014*/ 	.short	0x0160
        /*0016*/ 	.short	0x0438


	//----- nvinfo : EIATTR_CBANK_PARAM_SIZE
	.align		4
.L_1050:
        /*0018*/ 	.byte	0x03, 0x19
        /*001a*/ 	.short	0x0438


	//----- nvinfo : EIATTR_KPARAM_INFO
	.align		4
        /*001c*/ 	.byte	0x04, 0x17
        /*001e*/ 	.short	(.L_1052 - .L_1051)
.L_1051:
        /*0020*/ 	.word	0x00000000
        /*0024*/ 	.short	0x0000
        /*0026*/ 	.short	0x0000
        /*0028*/ 	.byte	0x00, 0xf0, 0xe1, 0x10


	//----- nvinfo : EIATTR_MAXREG_COUNT
	.align		4
.L_1052:
        /*002c*/ 	.byte	0x03, 0x1b
        /*002e*/ 	.short	0x00ff


	//----- nvinfo : EIATTR_NUM_BARRIERS
	.align		4
        /*0030*/ 	.byte	0x02, 0x4c
        /*0032*/ 	.byte	0x06
	.zero		1


	//----- nvinfo : EIATTR_ANNOTATIONS
	.align		4
        /*0034*/ 	.byte	0x04, 0x55
        /*0036*/ 	.short	(.L_1054 - .L_1053)


	//   ....[0]....
.L_1053:
        /* <DEDUP_REMOVED lines=68> */


	//----- nvinfo : EIATTR_MERCURY_ISA_VERSION
	.align		4
.L_1054:
        /*0468*/ 	.byte	0x03, 0x5f
        /*046a*/ 	.short	0x0000


	//----- nvinfo : EIATTR_INT_WARP_WIDE_INSTR_OFFSETS
	.align		4
        /*046c*/ 	.byte	0x04, 0x31
        /*046e*/ 	.short	(.L_1056 - .L_1055)


	//   ....[0]....
.L_1055:
        /*0470*/ 	.word	0x00012c50


	//   ....[1]....
        /*0474*/ 	.word	0x00012cd0


	//----- nvinfo : EIATTR_COOP_GROUP_MASK_REGIDS
	.align		4
.L_1056:
        /*0478*/ 	.byte	0x04, 0x29
        /*047a*/ 	.short	(.L_1058 - .L_1057)


	//   ....[0]....
.L_1057:
        /*047c*/ 	.word	0xffffffff


	//   ....[1]....
        /*0480*/ 	.word	0xffffffff


	//   ....[2]....
        /*0484*/ 	.word	0xffffffff


	//   ....[3]....
        /*0488*/ 	.word	0xffffffff


	//   ....[4]....
        /*048c*/ 	.word	0xffffffff


	//   ....[5]....
        /*0490*/ 	.word	0xffffffff


	//   ....[6]....
        /*0494*/ 	.word	0xffffffff


	//   ....[7]....
        /*0498*/ 	.word	0xffffffff


	//   ....[8]....
        /*049c*/ 	.word	0xffffffff


	//   ....[9]....
        /*04a0*/ 	.word	0xffffffff


	//   ....[10]....
        /*04a4*/ 	.word	0xffffffff


	//   ....[11]....
        /*04a8*/ 	.word	0xffffffff


	//   ....[12]....
        /*04ac*/ 	.word	0xffffffff


	//   ....[13]....
        /*04b0*/ 	.word	0xffffffff


	//   ....[14]....
        /*04b4*/ 	.word	0xffffffff


	//   ....[15]....
        /*04b8*/ 	.word	0xffffffff


	//   ....[16]....
        /*04bc*/ 	.word	0xffffffff


	//   ....[17]....
        /*04c0*/ 	.word	0xffffffff


	//   ....[18]....
        /*04c4*/ 	.word	0xffffffff


	//   ....[19]....
        /*04c8*/ 	.word	0xffffffff


	//   ....[20]....
        /*04cc*/ 	.word	0xffffffff


	//   ....[21]....
        /*04d0*/ 	.word	0xffffffff


	//   ....[22]....
        /*04d4*/ 	.word	0xffffffff


	//   ....[23]....
        /*04d8*/ 	.word	0xffffffff


	//   ....[24]....
        /*04dc*/ 	.word	0xffffffff


	//   ....[25]....
        /*04e0*/ 	.word	0xffffffff


	//   ....[26]....
        /*04e4*/ 	.word	0xffffffff


	//   ....[27]....
        /*04e8*/ 	.word	0xffffffff


	//   ....[28]....
        /*04ec*/ 	.word	0xffffffff


	//   ....[29]....
        /*04f0*/ 	.word	0xffffffff


	//   ....[30]....
        /*04f4*/ 	.word	0xffffffff


	//   ....[31]....
        /*04f8*/ 	.word	0xffffffff


	//   ....[32]....
        /*04fc*/ 	.word	0xffffffff


	//   ....[33]....
        /*0500*/ 	.word	0xffffffff


	//   ....[34]....
        /*0504*/ 	.word	0xffffffff


	//   ....[35]....
        /*0508*/ 	.word	0xffffffff


	//   ....[36]....
        /*050c*/ 	.word	0xffffffff


	//   ....[37]....
        /*0510*/ 	.word	0xffffffff


	//   ....[38]....
        /*0514*/ 	.word	0xffffffff


	//   ....[39]....
        /*0518*/ 	.word	0xffffffff


	//   ....[40]....
        /*051c*/ 	.word	0xffffffff


	//   ....[41]....
        /*0520*/ 	.word	0xffffffff


	//   ....[42]....
        /*0524*/ 	.word	0xffffffff


	//   ....[43]....
        /*0528*/ 	.word	0xffffffff


	//   ....[44]....
        /*052c*/ 	.word	0xffffffff


	//   ....[45]....
        /*0530*/ 	.word	0xffffffff


	//   ....[46]....
        /*0534*/ 	.word	0xffffffff


	//   ....[47]....
        /*0538*/ 	.word	0xffffffff


	//   ....[48]....
        /*053c*/ 	.word	0xffffffff


	//   ....[49]....
        /*0540*/ 	.word	0xffffffff


	//   ....[50]....
        /*0544*/ 	.word	0xffffffff


	//   ....[51]....
        /*0548*/ 	.word	0xffffffff


	//   ....[52]....
        /*054c*/ 	.word	0xffffffff


	//   ....[53]....
        /*0550*/ 	.word	0xffffffff


	//   ....[54]....
        /*0554*/ 	.word	0xffffffff


	//   ....[55]....
        /*0558*/ 	.word	0xffffffff


	//   ....[56]....
        /*055c*/ 	.word	0xffffffff


	//   ....[57]....
        /*0560*/ 	.word	0xffffffff


	//   ....[58]....
        /*0564*/ 	.word	0xffffffff


	//   ....[59]....
        /*0568*/ 	.word	0xffffffff


	//   ....[60]....
        /*056c*/ 	.word	0xffffffff


	//   ....[61]....
        /*0570*/ 	.word	0xffffffff


	//   ....[62]....
        /*0574*/ 	.word	0xffffffff


	//   ....[63]....
        /*0578*/ 	.word	0xffffffff


	//   ....[64]....
        /*057c*/ 	.word	0xffffffff


	//   ....[65]....
        /*0580*/ 	.word	0xffffffff


	//   ....[66]....
        /*0584*/ 	.word	0xffffffff


	//   ....[67]....
        /*0588*/ 	.word	0xffffffff


	//   ....[68]....
        /*058c*/ 	.word	0xffffffff


	//   ....[69]....
        /*0590*/ 	.word	0xffffffff


	//   ....[70]....
        /*0594*/ 	.word	0xffffffff


	//   ....[71]....
        /*0598*/ 	.word	0xffffffff


	//   ....[72]....
        /*059c*/ 	.word	0xffffffff


	//   ....[73]....
        /*05a0*/ 	.word	0xffffffff


	//   ....[74]....
        /*05a4*/ 	.word	0xffffffff


	//   ....[75]....
        /*05a8*/ 	.word	0xffffffff


	//   ....[76]....
        /*05ac*/ 	.word	0xffffffff


	//   ....[77]....
        /*05b0*/ 	.word	0xffffffff


	//   ....[78]....
        /*05b4*/ 	.word	0xffffffff


	//   ....[79]....
        /*05b8*/ 	.word	0xffffffff


	//   ....[80]....
        /*05bc*/ 	.word	0xffffffff


	//   ....[81]....
        /*05c0*/ 	.word	0xffffffff


	//   ....[82]....
        /*05c4*/ 	.word	0xffffffff


	//   ....[83]....
        /*05c8*/ 	.word	0xffffffff


	//   ....[84]....
        /*05cc*/ 	.word	0xffffffff


	//   ....[85]....
        /*05d0*/ 	.word	0xffffffff


	//   ....[86]....
        /*05d4*/ 	.word	0xffffffff


	//   ....[87]....
        /*05d8*/ 	.word	0xffffffff


	//   ....[88]....
        /*05dc*/ 	.word	0xffffffff


	//   ....[89]....
        /*05e0*/ 	.word	0xffffffff


	//   ....[90]....
        /*05e4*/ 	.word	0xffffffff


	//   ....[91]....
        /*05e8*/ 	.word	0xffffffff


	//   ....[92]....
        /*05ec*/ 	.word	0xffffffff


	//   ....[93]....
        /*05f0*/ 	.word	0xffffffff


	//   ....[94]....
        /*05f4*/ 	.word	0xffffffff


	//   ....[95]....
        /*05f8*/ 	.word	0xffffffff


	//   ....[96]....
        /*05fc*/ 	.word	0xffffffff


	//   ....[97]....
        /*0600*/ 	.word	0xffffffff


	//   ....[98]....
        /*0604*/ 	.word	0xffffffff


	//   ....[99]....
        /*0608*/ 	.word	0xffffffff


	//   ....[100]....
        /*060c*/ 	.word	0xffffffff


	//   ....[101]....
        /*0610*/ 	.word	0xffffffff


	//   ....[102]....
        /*0614*/ 	.word	0xffffffff


	//   ....[103]....
        /*0618*/ 	.word	0xffffffff


	//   ....[104]....
        /*061c*/ 	.word	0xffffffff


	//   ....[105]....
        /*0620*/ 	.word	0xffffffff


	//   ....[106]....
        /*0624*/ 	.word	0xffffffff


	//   ....[107]....
        /*0628*/ 	.word	0xffffffff


	//   ....[108]....
        /*062c*/ 	.word	0xffffffff


	//   ....[109]....
        /*0630*/ 	.word	0xffffffff


	//   ....[110]....
        /*0634*/ 	.word	0xffffffff


	//   ....[111]....
        /*0638*/ 	.word	0xffffffff


	//   ....[112]....
        /*063c*/ 	.word	0xffffffff


	//   ....[113]....
        /*0640*/ 	.word	0xffffffff


	//   ....[114]....
        /*0644*/ 	.word	0xffffffff


	//   ....[115]....
        /*0648*/ 	.word	0xffffffff


	//   ....[116]....
        /*064c*/ 	.word	0xffffffff


	//   ....[117]....
        /*0650*/ 	.word	0xffffffff


	//   ....[118]....
        /*0654*/ 	.word	0xffffffff


	//   ....[119]....
        /*0658*/ 	.word	0xffffffff


	//   ....[120]....
        /*065c*/ 	.word	0xffffffff


	//   ....[121]....
        /*0660*/ 	.word	0xffffffff


	//   ....[122]....
        /*0664*/ 	.word	0xffffffff


	//   ....[123]....
        /*0668*/ 	.word	0xffffffff


	//   ....[124]....
        /*066c*/ 	.word	0xffffffff


	//   ....[125]....
        /*0670*/ 	.word	0xffffffff


	//   ....[126]....
        /*0674*/ 	.word	0xffffffff


	//   ....[127]....
        /*0678*/ 	.word	0xffffffff


	//   ....[128]....
        /*067c*/ 	.word	0xffffffff


	//   ....[129]....
        /*0680*/ 	.word	0xffffffff


	//   ....[130]....
        /*0684*/ 	.word	0xffffffff


	//   ....[131]....
        /*0688*/ 	.word	0xffffffff


	//   ....[132]....
        /*068c*/ 	.word	0xffffffff


	//   ....[133]....
        /*0690*/ 	.word	0xffffffff


	//   ....[134]....
        /*0694*/ 	.word	0xffffffff


	//   ....[135]....
        /*0698*/ 	.word	0xffffffff


	//   ....[136]....
        /*069c*/ 	.word	0xffffffff


	//   ....[137]....
        /*06a0*/ 	.word	0xffffffff


	//   ....[138]....
        /*06a4*/ 	.word	0xffffffff


	//   ....[139]....
        /*06a8*/ 	.word	0xffffffff


	//   ....[140]....
        /*06ac*/ 	.word	0xffffffff


	//   ....[141]....
        /*06b0*/ 	.word	0xffffffff


	//   ....[142]....
        /*06b4*/ 	.word	0xffffffff


	//   ....[143]....
        /*06b8*/ 	.word	0xffffffff


	//   ....[144]....
        /*06bc*/ 	.word	0xffffffff


	//   ....[145]....
        /*06c0*/ 	.word	0xffffffff


	//   ....[146]....
        /*06c4*/ 	.word	0xffffffff


	//   ....[147]....
        /*06c8*/ 	.word	0xffffffff


	//   ....[148]....
        /*06cc*/ 	.word	0xffffffff


	//   ....[149]....
        /*06d0*/ 	.word	0xffffffff


	//   ....[150]....
        /*06d4*/ 	.word	0xffffffff


	//   ....[151]....
        /*06d8*/ 	.word	0xffffffff


	//   ....[152]....
        /*06dc*/ 	.word	0xffffffff


	//----- nvinfo : EIATTR_COOP_GROUP_INSTR_OFFSETS
	.align		4
.L_1058:
        /*06e0*/ 	.byte	0x04, 0x28
        /*06e2*/ 	.short	(.L_1060 - .L_1059)


	//   ....[0]....
.L_1059:
        /*06e4*/ 	.word	0x00000050


	//   ....[1]....
        /*06e8*/ 	.word	0x000001e0


	//   ....[2]....
        /*06ec*/ 	.word	0x00000210


	//   ....[3]....
        /*06f0*/ 	.word	0x00000240


	//   ....[4]....
        /*06f4*/ 	.word	0x00000270


	//   ....[5]....
        /*06f8*/ 	.word	0x000002a0


	//   ....[6]....
        /*06fc*/ 	.word	0x000002d0


	//   ....[7]....
        /*0700*/ 	.word	0x00000430


	//   ....[8]....
        /*0704*/ 	.word	0x00000470


	//   ....[9]....
        /*0708*/ 	.word	0x000004a0


	//   ....[10]....
        /*070c*/ 	.word	0x000004d0


	//   ....[11]....
        /*0710*/ 	.word	0x00000500


	//   ....[12]....
        /*0714*/ 	.word	0x00000530


	//   ....[13]....
        /*0718*/ 	.word	0x000005c0


	//   ....[14]....
        /*071c*/ 	.word	0x00000600


	//   ....[15]....
        /*0720*/ 	.word	0x00000620


	//   ....[16]....
        /*0724*/ 	.word	0x00000680


	//   ....[17]....
        /*0728*/ 	.word	0x00002eb0


	//   ....[18]....
        /*072c*/ 	.word	0x00002ed0


	//   ....[19]....
        /*0730*/ 	.word	0x000030f0


	//   ....[20]....
        /*0734*/ 	.word	0x00003100


	//   ....[21]....
        /*0738*/ 	.word	0x00003320


	//   ....[22]....
        /*073c*/ 	.word	0x00003340


	//   ....[23]....
        /*0740*/ 	.word	0x00003560


	//   ....[24]....
        /*0744*/ 	.word	0x00003570


	//   ....[25]....
        /*0748*/ 	.word	0x00004c70


	//   ....[26]....
        /*074c*/ 	.word	0x00004e60


	//   ....[27]....
        /*0750*/ 	.word	0x00005710


	//   ....[28]....
        /*0754*/ 	.word	0x00005810


	//   ....[29]....
        /*0758*/ 	.word	0x00005920


	//   ....[30]....
        /*075c*/ 	.word	0x00005980


	//   ....[31]....
        /*0760*/ 	.word	0x000084f0


	//   ....[32]....
        /*0764*/ 	.word	0x000089c0


	//   ....[33]....
        /*0768*/ 	.word	0x00008ca0


	//   ....[34]....
        /*076c*/ 	.word	0x00008cc0


	//   ....[35]....
        /*0770*/ 	.word	0x000096d0


	//   ....[36]....
        /*0774*/ 	.word	0x000096f0


	//   ....[37]....
        /*0778*/ 	.word	0x0000c6d0


	//   ....[38]....
        /*077c*/ 	.word	0x0000c720


	//   ....[39]....
        /*0780*/ 	.word	0x0000c760


	//   ....[40]....
        /*0784*/ 	.word	0x0000c780


	//   ....[41]....
        /*0788*/ 	.word	0x0000f970


	//   ....[42]....
        /*078c*/ 	.word	0x0000fe40


	//   ....[43]....
        /*0790*/ 	.word	0x00010120


	//   ....[44]....
        /*0794*/ 	.word	0x00010140


	//   ....[45]....
        /*0798*/ 	.word	0x00010b60


	//   ....[46]....
        /*079c*/ 	.word	0x00010b80


	//   ....[47]....
        /*07a0*/ 	.word	0x00012230


	//   ....[48]....
        /*07a4*/ 	.word	0x00012260


	//   ....[49]....
        /*07a8*/ 	.word	0x00012270


	//   ....[50]....
        /*07ac*/ 	.word	0x000122a0


	//   ....[51]....
        /*07b0*/ 	.word	0x00013ae0


	//   ....[52]....
        /*07b4*/ 	.word	0x00013af0


	//   ....[53]....
        /*07b8*/ 	.word	0x00013b20


	//   ....[54]....
        /*07bc*/ 	.word	0x00013b40


	//   ....[55]....
        /*07c0*/ 	.word	0x00013f40


	//   ....[56]....
        /*07c4*/ 	.word	0x00013f60


	//   ....[57]....
        /*07c8*/ 	.word	0x00014130


	//   ....[58]....
        /*07cc*/ 	.word	0x00014140


	//   ....[59]....
        /*07d0*/ 	.word	0x00014320


	//   ....[60]....
        /*07d4*/ 	.word	0x00014340


	//   ....[61]....
        /*07d8*/ 	.word	0x00014520


	//   ....[62]....
        /*07dc*/ 	.word	0x00014530


	//   ....[63]....
        /*07e0*/ 	.word	0x00014910


	//   ....[64]....
        /*07e4*/ 	.word	0x00014930


	//   ....[65]....
        /*07e8*/ 	.word	0x000155d0


	//   ....[66]....
        /*07ec*/ 	.word	0x000155e0


	//   ....[67]....
        /*07f0*/ 	.word	0x00016a50


	//   ....[68]....
        /*07f4*/ 	.word	0x00016a70


	//   ....[69]....
        /*07f8*/ 	.word	0x00016c50


	//   ....[70]....
        /*07fc*/ 	.word	0x00016c60


	//   ....[71]....
        /*0800*/ 	.word	0x00016e40


	//   ....[72]....
        /*0804*/ 	.word	0x00016e60


	//   ....[73]....
        /*0808*/ 	.word	0x00017040


	//   ....[74]....
        /*080c*/ 	.word	0x00017050


	//   ....[75]....
        /*0810*/ 	.word	0x000172c0


	//   ....[76]....
        /*0814*/ 	.word	0x000172e0


	//   ....[77]....
        /*0818*/ 	.word	0x00017400


	//   ....[78]....
        /*081c*/ 	.word	0x00017440


	//   ....[79]....
        /*0820*/ 	.word	0x00017470


	//   ....[80]....
        /*0824*/ 	.word	0x000174a0


	//   ....[81]....
        /*0828*/ 	.word	0x000174d0


	//   ....[82]....
        /*082c*/ 	.word	0x00017500


	//   ....[83]....
        /*0830*/ 	.word	0x00017650


	//   ....[84]....
        /*0834*/ 	.word	0x00017690


	//   ....[85]....
        /*0838*/ 	.word	0x000176c0


	//   ....[86]....
        /*083c*/ 	.word	0x000176f0


	//   ....[87]....
        /*0840*/ 	.word	0x00017720


	//   ....[88]....
        /*0844*/ 	.word	0x00017750


	//   ....[89]....
        /*0848*/ 	.word	0x000177e0


	//   ....[90]....
        /*084c*/ 	.word	0x00017820


	//   ....[91]....
        /*0850*/ 	.word	0x00017830


	//   ....[92]....
        /*0854*/ 	.word	0x00017890


	//   ....[93]....
        /*0858*/ 	.word	0x00018240


	//   ....[94]....
        /*085c*/ 	.word	0x000182a0


	//   ....[95]....
        /*0860*/ 	.word	0x000182f0


	//   ....[96]....
        /*0864*/ 	.word	0x00018340


	//   ....[97]....
        /*0868*/ 	.word	0x00018390


	//   ....[98]....
        /*086c*/ 	.word	0x00018400


	//   ....[99]....
        /*0870*/ 	.word	0x00018440


	//   ....[100]....
        /*0874*/ 	.word	0x000184b0


	//   ....[101]....
        /*0878*/ 	.word	0x00018520


	//   ....[102]....
        /*087c*/ 	.word	0x00018580


	//   ....[103]....
        /*0880*/ 	.word	0x000185f0


	//   ....[104]....
        /*0884*/ 	.word	0x00018660


	//   ....[105]....
        /*0888*/ 	.word	0x000186c0


	//   ....[106]....
        /*088c*/ 	.word	0x00018720


	//   ....[107]....
        /*0890*/ 	.word	0x00018780


	//   ....[108]....
        /*0894*/ 	.word	0x000187f0


	//   ....[109]....
        /*0898*/ 	.word	0x00018850


	//   ....[110]....
        /*089c*/ 	.word	0x000188b0


	//   ....[111]....
        /*08a0*/ 	.word	0x00018900


	//   ....[112]....
        /*08a4*/ 	.word	0x00018960


	//   ....[113]....
        /*08a8*/ 	.word	0x000189b0


	//   ....[114]....
        /*08ac*/ 	.word	0x00018a00


	//   ....[115]....
        /*08b0*/ 	.word	0x00018a70


	//   ....[116]....
        /*08b4*/ 	.word	0x00018ae0


	//   ....[117]....
        /*08b8*/ 	.word	0x00018b40


	//   ....[118]....
        /*08bc*/ 	.word	0x00018ba0


	//   ....[119]....
        /*08c0*/ 	.word	0x00018c00


	//   ....[120]....
        /*08c4*/ 	.word	0x00018c70


	//   ....[121]....
        /*08c8*/ 	.word	0x00018cd0


	//   ....[122]....
        /*08cc*/ 	.word	0x00018d30


	//   ....[123]....
        /*08d0*/ 	.word	0x00018d90


	//   ....[124]....
        /*08d4*/ 	.word	0x00018e00


	//   ....[125]....
        /*08d8*/ 	.word	0x00018e60


	//   ....[126]....
        /*08dc*/ 	.word	0x00018ec0


	//   ....[127]....
        /*08e0*/ 	.word	0x00018f20


	//   ....[128]....
        /*08e4*/ 	.word	0x00018f90


	//   ....[129]....
        /*08e8*/ 	.word	0x00018ff0


	//   ....[130]....
        /*08ec*/ 	.word	0x00019050


	//   ....[131]....
        /*08f0*/ 	.word	0x000190b0


	//   ....[132]....
        /*08f4*/ 	.word	0x00019120


	//   ....[133]....
        /*08f8*/ 	.word	0x00019180


	//   ....[134]....
        /*08fc*/ 	.word	0x000191e0


	//   ....[135]....
        /*0900*/ 	.word	0x00019240


	//   ....[136]....
        /*0904*/ 	.word	0x000192b0


	//   ....[137]....
        /*0908*/ 	.word	0x00019300


	//   ....[138]....
        /*090c*/ 	.word	0x00019340


	//   ....[139]....
        /*0910*/ 	.word	0x00019390


	//   ....[140]....
        /*0914*/ 	.word	0x000193e0


	//   ....[141]....
        /*0918*/ 	.word	0x00019430


	//   ....[142]....
        /*091c*/ 	.word	0x000194a0


	//   ....[143]....
        /*0920*/ 	.word	0x000194e0


	//   ....[144]....
        /*0924*/ 	.word	0x00019530


	//   ....[145]....
        /*0928*/ 	.word	0x00019580


	//   ....[146]....
        /*092c*/ 	.word	0x000195d0


	//   ....[147]....
        /*0930*/ 	.word	0x00019620


	//   ....[148]....
        /*0934*/ 	.word	0x00019690


	//   ....[149]....
        /*0938*/ 	.word	0x000196d0


	//   ....[150]....
        /*093c*/ 	.word	0x00019740


	//   ....[151]....
        /*0940*/ 	.word	0x000197a0


	//   ....[152]....
        /*0944*/ 	.word	0x00019800


	//----- nvinfo : EIATTR_EXIT_INSTR_OFFSETS
	.align		4
.L_1060:
        /*0948*/ 	.byte	0x04, 0x1c
        /*094a*/ 	.short	(.L_1062 - .L_1061)


	//   ....[0]....
.L_1061:
        /*094c*/ 	.word	0x00000fe0


	//   ....[1]....
        /*0950*/ 	.word	0x00018200


	//----- nvinfo : EIATTR_MAX_THREADS
	.align		4
.L_1062:
        /*0954*/ 	.byte	0x04, 0x05
        /*0956*/ 	.short	(.L_1064 - .L_1063)
.L_1063:
        /*0958*/ 	.word	0x00000100
        /*095c*/ 	.word	0x00000001
        /*0960*/ 	.word	0x00000001


	//----- nvinfo : EIATTR_CRS_STACK_SIZE
	.align		4
.L_1064:
        /*0964*/ 	.byte	0x04, 0x1e
        /*0966*/ 	.short	(.L_1066 - .L_1065)
.L_1065:
        /*0968*/ 	.word	0x00000000
.L_1066:


//--------------------- .nv.info._ZN7cutlass13device_kernelIN5flash19enable_sm80_to_sm89INS1_16FlashAttnFwdSm80INS1_25CollectiveMainloopFwdSm80ILi8ELi1ELb0EN4cute5tupleIJNS5_1CILi128EEENS7_ILi48EEENS7_ILi256EEEEEELi256ENS_10bfloat16_tEfNS_4arch4Sm80ELb0ELb1ELb0ELb1ELb0ELb1ELb1ELb1EEENS1_21CollectiveEpilogueFwdINS6_IJS8_SA_S9_EEENS6_IJNS7_ILi1EEESI_SI_EEESC_SE_Li256ELb1ELb1ELb1ELb0EEENS1_36VarlenDynamicPersistentTileSchedulerILi128ELi48ELi256ELi256ELb1ELb1ELb0ELb1ELb0ELb1EEEEEEEEEvNT_6ParamsE --------------------------
	.section	.nv.info._ZN7cutlass13device_kernelIN5flash19enable_sm80_to_sm89INS1_16FlashAttnFwdSm80INS1_25CollectiveMainloopFwdSm80ILi8ELi1ELb0EN4cute5tupleIJNS5_1CILi128EEENS7_ILi48EEENS7_ILi256EEEEEELi256ENS_10bfloat16_tEfNS_4arch4Sm80ELb0ELb1ELb0ELb1ELb0ELb1ELb1ELb1EEENS1_21CollectiveEpilogueFwdINS6_IJS8_SA_S9_EEENS6_IJNS7_ILi1EEESI_SI_EEESC_SE_Li256ELb1ELb1ELb1ELb0EEENS1_36VarlenDynamicPersistentTileSchedulerILi128ELi48ELi256ELi256ELb1ELb1ELb0ELb1ELb0ELb1EEEEEEEEEvNT_6ParamsE,"",@"SHT_CUDA_INFO"
	.sectionflags	@""
	.align	4


	//----- nvinfo : EIATTR_CUDA_API_VERSION
	.align		4
        /*0000*/ 	.byte	0x04, 0x37
        /*0002*/ 	.short	(.L_1068 - .L_1067)
.L_1067:
        /*0004*/ 	.word	0x00000082


	//----- nvinfo : EIATTR_SW2861232_WAR
	.align		4
.L_1068:
        /*0008*/ 	.byte	0x01, 0x35
	.zero		2


	//----- nvinfo : EIATTR_PARAM_CBANK
	.align		4
        /*000c*/ 	.byte	0x04, 0x0a
        /*000e*/ 	.short	(.L_1070 - .L_1069)
	.align		4
.L_1069:
        /*0010*/ 	.word	index@(.nv.constant0._ZN7cutlass13device_kernelIN5flash19enable_sm80_to_sm89INS1_16FlashAttnFwdSm80INS1_25CollectiveMainloopFwdSm80ILi8ELi1ELb0EN4cute5tupleIJNS5_1CILi128EEENS7_ILi48EEENS7_ILi256EEEEEELi256ENS_10bfloat16_tEfNS_4arch4Sm80ELb0ELb1ELb0ELb1ELb0ELb1ELb1ELb1EEENS1_21CollectiveEpilogueFwdINS6_IJS8_SA_S9_EEENS6_IJNS7_ILi1EEESI_SI_EEESC_SE_Li256ELb1ELb1ELb1ELb0EEENS1_36VarlenDynamicPersistentTileSchedulerILi128ELi48ELi256ELi256ELb1ELb1ELb0ELb1ELb0ELb1EEEEEEEEEvNT_6ParamsE)
        /*0014*/ 	.short	0x0160
        /*0016*/ 	.short	0x0438


	//----- nvinfo : EIATTR_CBANK_PARAM_SIZE
	.align		4
.L_1070:
        /*0018*/ 	.byte	0x03, 0x19
        /*001a*/ 	.short	0x0438


	//----- nvinfo : EIATTR_KPARAM_INFO
	.align		4
        /*001c*/ 	.byte	0x04, 0x17
        /*001e*/ 	.short	(.L_1072 - .L_1071)
.L_1071:
        /*0020*/ 	.word	0x00000000
        /*0024*/ 	.short	0x0000
        /*0026*/ 	.short	0x0000
        /*0028*/ 	.byte	0x00, 0xf0, 0xe1, 0x10


	//----- nvinfo : EIATTR_MAXREG_COUNT
	.align		4
.L_1072:
        /*002c*/ 	.byte	0x03, 0x1b
        /*002e*/ 	.short	0x00ff


	//----- nvinfo : EIATTR_NUM_BARRIERS
	.align		4
        /*0030*/ 	.byte	0x02, 0x4c
        /*0032*/ 	.byte	0x06
	.zero		1


	//----- nvinfo : EIATTR_ANNOTATIONS
	.align		4
        /*0034*/ 	.byte	0x04, 0x55
        /*0036*/ 	.short	(.L_1074 - .L_1073)


	//   ....[0]....
.L_1073:
        /* <DEDUP_REMOVED lines=148> */


	//----- nvinfo : EIATTR_MERCURY_ISA_VERSION
	.align		4
.L_1074:
        /*0960*/ 	.byte	0x03, 0x5f
        /*0962*/ 	.short	0x0000


	//----- nvinfo : EIATTR_INT_WARP_WIDE_INSTR_OFFSETS
	.align		4
        /*0964*/ 	.byte	0x04, 0x31
        /*0966*/ 	.short	(.L_1076 - .L_1075)


	//   ....[0]....
.L_1075:
        /*0968*/ 	.word	0x00019040


	//   ....[1]....
        /*096c*/ 	.word	0x000190c0


	//----- nvinfo : EIATTR_COOP_GROUP_MASK_REGIDS
	.align		4
.L_1076:
        /*0970*/ 	.byte	0x04, 0x29
        /*0972*/ 	.short	(.L_1078 - .L_1077)


	//   ....[0]....
.L_1077:
        /*0974*/ 	.word	0xffffffff


	//   ....[1]....
        /*0978*/ 	.word	0xffffffff


	//   ....[2]....
        /*097c*/ 	.word	0xffffffff


	//   ....[3]....
        /*0980*/ 	.word	0xffffffff


	//   ....[4]....
        /*0984*/ 	.word	0xffffffff


	//   ....[5]....
        /*0988*/ 	.word	0xffffffff


	//   ....[6]....
        /*098c*/ 	.word	0xffffffff


	//   ....[7]....
        /*0990*/ 	.word	0xffffffff


	//   ....[8]....
        /*0994*/ 	.word	0xffffffff


	//   ....[9]....
        /*0998*/ 	.word	0xffffffff


	//   ....[10]....
        /*099c*/ 	.word	0xffffffff


	//   ....[11]....
        /*09a0*/ 	.word	0xffffffff


	//   ....[12]....
        /*09a4*/ 	.word	0xffffffff


	//   ....[13]....
        /*09a8*/ 	.word	0xffffffff


	//   ....[14]....
        /*09ac*/ 	.word	0xffffffff


	//   ....[15]....
        /*09b0*/ 	.word	0xffffffff


	//   ....[16]....
        /*09b4*/ 	.word	0xffffffff


	//   ....[17]....
        /*09b8*/ 	.word	0xffffffff


	//   ....[18]....
        /*09bc*/ 	.word	0xffffffff


	//   ....[19]....
        /*09c0*/ 	.word	0xffffffff


	//   ....[20]....
        /*09c4*/ 	.word	0xffffffff


	//   ....[21]....
        /*09c8*/ 	.word	0xffffffff


	//   ....[22]....
        /*09cc*/ 	.word	0xffffffff


	//   ....[23]....
        /*09d0*/ 	.word	0xffffffff


	//   ....[24]....
        /*09d4*/ 	.word	0xffffffff


	//   ....[25]....
        /*09d8*/ 	.word	0xffffffff


	//   ....[26]....
        /*09dc*/ 	.word	0xffffffff


	//   ....[27]....
        /*09e0*/ 	.word	0xffffffff


	//   ....[28]....
        /*09e4*/ 	.word	0xffffffff


	//   ....[29]....
        /*09e8*/ 	.word	0xffffffff


	//   ....[30]....
        /*09ec*/ 	.word	0xffffffff


	//   ....[31]....
        /*09f0*/ 	.word	0xffffffff


	//   ....[32]....
        /*09f4*/ 	.word	0xffffffff


	//   ....[33]....
        /*09f8*/ 	.word	0xffffffff


	//   ....[34]....
        /*09fc*/ 	.word	0xffffffff


	//   ....[35]....
        /*0a00*/ 	.word	0xffffffff


	//   ....[36]....
        /*0a04*/ 	.word	0xffffffff


	//   ....[37]....
        /*0a08*/ 	.word	0xffffffff


	//   ....[38]....
        /*0a0c*/ 	.word	0xffffffff


	//   ....[39]....
        /*0a10*/ 	.word	0xffffffff


	//   ....[40]....
        /*0a14*/ 	.word	0xffffffff


	//   ....[41]....
        /*0a18*/ 	.word	0xffffffff


	//   ....[42]....
        /*0a1c*/ 	.word	0xffffffff


	//   ....[43]....
        /*0a20*/ 	.word	0xffffffff


	//   ....[44]....
        /*0a24*/ 	.word	0xffffffff


	//   ....[45]....
        /*0a28*/ 	.word	0xffffffff


	//   ....[46]....
        /*0a2c*/ 	.word	0xffffffff


	//   ....[47]....
        /*0a30*/ 	.word	0xffffffff


	//   ....[48]....
        /*0a34*/ 	.word	0xffffffff


	//   ....[49]....
        /*0a38*/ 	.word	0xffffffff


	//   ....[50]....
        /*0a3c*/ 	.word	0xffffffff


	//   ....[51]....
        /*0a40*/ 	.word	0xffffffff


	//   ....[52]....
        /*0a44*/ 	.word	0xffffffff


	//   ....[53]....
        /*0a48*/ 	.word	0xffffffff


	//   ....[54]....
        /*0a4c*/ 	.word	0xffffffff


	//   ....[55]....
        /*0a50*/ 	.word	0xffffffff


	//   ....[56]....
        /*0a54*/ 	.word	0xffffffff


	//   ....[57]....
        /*0a58*/ 	.word	0xffffffff


	//   ....[58]....
        /*0a5c*/ 	.word	0xffffffff


	//   ....[59]....
        /*0a60*/ 	.word	0xffffffff


	//   ....[60]....
        /*0a64*/ 	.word	0xffffffff


	//   ....[61]....
        /*0a68*/ 	.word	0xffffffff


	//   ....[62]....
        /*0a6c*/ 	.word	0xffffffff


	//   ....[63]....
        /*0a70*/ 	.word	0xffffffff


	//   ....[64]....
        /*0a74*/ 	.word	0xffffffff


	//   ....[65]....
        /*0a78*/ 	.word	0xffffffff


	//   ....[66]....
        /*0a7c*/ 	.word	0xffffffff


	//   ....[67]....
        /*0a80*/ 	.word	0xffffffff


	//   ....[68]....
        /*0a84*/ 	.word	0xffffffff


	//   ....[69]....
        /*0a88*/ 	.word	0xffffffff


	//   ....[70]....
        /*0a8c*/ 	.word	0xffffffff


	//   ....[71]....
        /*0a90*/ 	.word	0xffffffff


	//   ....[72]....
        /*0a94*/ 	.word	0xffffffff


	//   ....[73]....
        /*0a98*/ 	.word	0xffffffff


	//   ....[74]....
        /*0a9c*/ 	.word	0xffffffff


	//   ....[75]....
        /*0aa0*/ 	.word	0xffffffff


	//   ....[76]....
        /*0aa4*/ 	.word	0xffffffff


	//   ....[77]....
        /*0aa8*/ 	.word	0xffffffff


	//   ....[78]....
        /*0aac*/ 	.word	0xffffffff


	//   ....[79]....
        /*0ab0*/ 	.word	0xffffffff


	//   ....[80]....
        /*0ab4*/ 	.word	0xffffffff


	//   ....[81]....
        /*0ab8*/ 	.word	0xffffffff


	//   ....[82]....
        /*0abc*/ 	.word	0xffffffff


	//   ....[83]....
        /*0ac0*/ 	.word	0xffffffff


	//   ....[84]....
        /*0ac4*/ 	.word	0xffffffff


	//   ....[85]....
        /*0ac8*/ 	.word	0xffffffff


	//   ....[86]....
        /*0acc*/ 	.word	0xffffffff


	//   ....[87]....
        /*0ad0*/ 	.word	0xffffffff


	//   ....[88]....
        /*0ad4*/ 	.word	0xffffffff


	//   ....[89]....
        /*0ad8*/ 	.word	0xffffffff


	//   ....[90]....
        /*0adc*/ 	.word	0xffffffff


	//   ....[91]....
        /*0ae0*/ 	.word	0xffffffff


	//   ....[92]....
        /*0ae4*/ 	.word	0xffffffff


	//   ....[93]....
        /*0ae8*/ 	.word	0xffffffff


	//   ....[94]....
        /*0aec*/ 	.word	0xffffffff


	//   ....[95]....
        /*0af0*/ 	.word	0xffffffff


	//   ....[96]....
        /*0af4*/ 	.word	0xffffffff


	//   ....[97]....
        /*0af8*/ 	.word	0xffffffff


	//   ....[98]....
        /*0afc*/ 	.word	0xffffffff


	//   ....[99]....
        /*0b00*/ 	.word	0xffffffff


	//   ....[100]....
        /*0b04*/ 	.word	0xffffffff


	//   ....[101]....
        /*0b08*/ 	.word	0xffffffff


	//   ....[102]....
        /*0b0c*/ 	.word	0xffffffff


	//   ....[103]....
        /*0b10*/ 	.word	0xffffffff


	//   ....[104]....
        /*0b14*/ 	.word	0xffffffff


	//   ....[105]....
        /*0b18*/ 	.word	0xffffffff


	//   ....[106]....
        /*0b1c*/ 	.word	0xffffffff


	//   ....[107]....
        /*0b20*/ 	.word	0xffffffff


	//   ....[108]....
        /*0b24*/ 	.word	0xffffffff


	//   ....[109]....
        /*0b28*/ 	.word	0xffffffff


	//   ....[110]....
        /*0b2c*/ 	.word	0xffffffff


	//   ....[111]....
        /*0b30*/ 	.word	0xffffffff


	//   ....[112]....
        /*0b34*/ 	.word	0xffffffff


	//   ....[113]....
        /*0b38*/ 	.word	0xffffffff


	//   ....[114]....
        /*0b3c*/ 	.word	0xffffffff


	//   ....[115]....
        /*0b40*/ 	.word	0xffffffff


	//   ....[116]....
        /*0b44*/ 	.word	0xffffffff


	//   ....[117]....
        /*0b48*/ 	.word	0xffffffff


	//   ....[118]....
        /*0b4c*/ 	.word	0xffffffff


	//   ....[119]....
        /*0b50*/ 	.word	0xffffffff


	//   ....[120]....
        /*0b54*/ 	.word	0xffffffff


	//   ....[121]....
        /*0b58*/ 	.word	0xffffffff


	//   ....[122]....
        /*0b5c*/ 	.word	0xffffffff


	//   ....[123]....
        /*0b60*/ 	.word	0xffffffff


	//   ....[124]....
        /*0b64*/ 	.word	0xffffffff


	//   ....[125]....
        /*0b68*/ 	.word	0xffffffff


	//   ....[126]....
        /*0b6c*/ 	.word	0xffffffff


	//   ....[127]....
        /*0b70*/ 	.word	0xffffffff


	//   ....[128]....
        /*0b74*/ 	.word	0xffffffff


	//   ....[129]....
        /*0b78*/ 	.word	0xffffffff


	//   ....[130]....
        /*0b7c*/ 	.word	0xffffffff


	//   ....[131]....
        /*0b80*/ 	.word	0xffffffff


	//   ....[132]....
        /*0b84*/ 	.word	0xffffffff


	//   ....[133]....
        /*0b88*/ 	.word	0xffffffff


	//   ....[134]....
        /*0b8c*/ 	.word	0xffffffff


	//   ....[135]....
        /*0b90*/ 	.word	0xffffffff


	//   ....[136]....
        /*0b94*/ 	.word	0xffffffff


	//   ....[137]....
        /*0b98*/ 	.word	0xffffffff


	//   ....[138]....
        /*0b9c*/ 	.word	0xffffffff


	//   ....[139]....
        /*0ba0*/ 	.word	0xffffffff


	//   ....[140]....
        /*0ba4*/ 	.word	0xffffffff


	//   ....[141]....
        /*0ba8*/ 	.word	0xffffffff


	//   ....[142]....
        /*0bac*/ 	.word	0xffffffff


	//   ....[143]....
        /*0bb0*/ 	.word	0xffffffff


	//   ....[144]....
        /*0bb4*/ 	.word	0xffffffff


	//   ....[145]....
        /*0bb8*/ 	.word	0xffffffff


	//   ....[146]....
        /*0bbc*/ 	.word	0xffffffff


	//   ....[147]....
        /*0bc0*/ 	.word	0xffffffff


	//   ....[148]....
        /*0bc4*/ 	.word	0xffffffff


	//   ....[149]....
        /*0bc8*/ 	.word	0xffffffff


	//   ....[150]....
        /*0bcc*/ 	.word	0xffffffff


	//   ....[151]....
        /*0bd0*/ 	.word	0xffffffff


	//   ....[152]....
        /*0bd4*/ 	.word	0xffffffff


	//   ....[153]....
        /*0bd8*/ 	.word	0xffffffff


	//   ....[154]....
        /*0bdc*/ 	.word	0xffffffff


	//   ....[155]....
        /*0be0*/ 	.word	0xffffffff


	//   ....[156]....
        /*0be4*/ 	.word	0xffffffff


	//   ....[157]....
        /*0be8*/ 	.word	0xffffffff


	//   ....[158]....
        /*0bec*/ 	.word	0xffffffff


	//   ....[159]....
        /*0bf0*/ 	.word	0xffffffff


	//   ....[160]....
        /*0bf4*/ 	.word	0xffffffff


	//   ....[161]....
        /*0bf8*/ 	.word	0xffffffff


	//   ....[162]....
        /*0bfc*/ 	.word	0xffffffff


	//   ....[163]....
        /*0c00*/ 	.word	0xffffffff


	//   ....[164]....
        /*0c04*/ 	.word	0xffffffff


	//   ....[165]....
        /*0c08*/ 	.word	0xffffffff


	//   ....[166]....
        /*0c0c*/ 	.word	0xffffffff


	//   ....[167]....
        /*0c10*/ 	.word	0xffffffff


	//   ....[168]....
        /*0c14*/ 	.word	0xffffffff


	//   ....[169]....
        /*0c18*/ 	.word	0xffffffff


	//   ....[170]....
        /*0c1c*/ 	.word	0xffffffff


	//   ....[171]....
        /*0c20*/ 	.word	0xffffffff


	//   ....[172]....
        /*0c24*/ 	.word	0xffffffff


	//   ....[173]....
        /*0c28*/ 	.word	0xffffffff


	//   ....[174]....
        /*0c2c*/ 	.word	0xffffffff


	//   ....[175]....
        /*0c30*/ 	.word	0xffffffff


	//   ....[176]....
        /*0c34*/ 	.word	0xffffffff


	//   ....[177]....
        /*0c38*/ 	.word	0xffffffff


	//   ....[178]....
        /*0c3c*/ 	.word	0xffffffff


	//   ....[179]....
        /*0c40*/ 	.word	0xffffffff


	//   ....[180]....
        /*0c44*/ 	.word	0xffffffff


	//   ....[181]....
        /*0c48*/ 	.word	0xffffffff


	//   ....[182]....
        /*0c4c*/ 	.word	0xffffffff


	//   ....[183]....
        /*0c50*/ 	.word	0xffffffff


	//   ....[184]....
        /*0c54*/ 	.word	0xffffffff


	//   ....[185]....
        /*0c58*/ 	.word	0xffffffff


	//   ....[186]....
        /*0c5c*/ 	.word	0xffffffff


	//   ....[187]....
        /*0c60*/ 	.word	0xffffffff


	//   ....[188]....
        /*0c64*/ 	.word	0xffffffff


	//   ....[189]....
        /*0c68*/ 	.word	0xffffffff


	//   ....[190]....
        /*0c6c*/ 	.word	0xffffffff


	//   ....[191]....
        /*0c70*/ 	.word	0xffffffff


	//   ....[192]....
        /*0c74*/ 	.word	0xffffffff


	//   ....[193]....
        /*0c78*/ 	.word	0xffffffff


	//   ....[194]....
        /*0c7c*/ 	.word	0xffffffff


	//   ....[195]....
        /*0c80*/ 	.word	0xffffffff


	//   ....[196]....
        /*0c84*/ 	.word	0xffffffff


	//   ....[197]....
        /*0c88*/ 	.word	0xffffffff


	//   ....[198]....
        /*0c8c*/ 	.word	0xffffffff


	//   ....[199]....
        /*0c90*/ 	.word	0xffffffff


	//   ....[200]....
        /*0c94*/ 	.word	0xffffffff


	//   ....[201]....
        /*0c98*/ 	.word	0xffffffff


	//   ....[202]....
        /*0c9c*/ 	.word	0xffffffff


	//   ....[203]....
        /*0ca0*/ 	.word	0xffffffff


	//   ....[204]....
        /*0ca4*/ 	.word	0xffffffff


	//   ....[205]....
        /*0ca8*/ 	.word	0xffffffff


	//   ....[206]....
        /*0cac*/ 	.word	0xffffffff


	//   ....[207]....
        /*0cb0*/ 	.word	0xffffffff


	//   ....[208]....
        /*0cb4*/ 	.word	0xffffffff


	//   ....[209]....
        /*0cb8*/ 	.word	0xffffffff


	//   ....[210]....
        /*0cbc*/ 	.word	0xffffffff


	//   ....[211]....
        /*0cc0*/ 	.word	0xffffffff


	//   ....[212]....
        /*0cc4*/ 	.word	0xffffffff


	//   ....[213]....
        /*0cc8*/ 	.word	0xffffffff


	//   ....[214]....
        /*0ccc*/ 	.word	0xffffffff


	//   ....[215]....
        /*0cd0*/ 	.word	0xffffffff


	//   ....[216]....
        /*0cd4*/ 	.word	0xffffffff


	//----- nvinfo : EIATTR_COOP_GROUP_INSTR_OFFSETS
	.align		4
.L_1078:
        /*0cd8*/ 	.byte	0x04, 0x28
        /*0cda*/ 	.short	(.L_1080 - .L_1079)


	//   ....[0]....
.L_1079:
        /*0cdc*/ 	.word	0x00000060


	//   ....[1]....
        /*0ce0*/ 	.word	0x00000260


	//   ....[2]....
        /*0ce4*/ 	.word	0x00000290


	//   ....[3]....
        /*0ce8*/ 	.word	0x000002c0


	//   ....[4]....
        /*0cec*/ 	.word	0x000002f0


	//   ....[5]....
        /*0cf0*/ 	.word	0x00000320


	//   ....[6]....
        /*0cf4*/ 	.word	0x00000350


	//   ....[7]....
        /*0cf8*/ 	.word	0x000004c0


	//   ....[8]....
        /*0cfc*/ 	.word	0x00000500


	//   ....[9]....
        /*0d00*/ 	.word	0x00000530


	//   ....[10]....
        /*0d04*/ 	.word	0x00000560


	//   ....[11]....
        /*0d08*/ 	.word	0x00000590


	//   ....[12]....
        /*0d0c*/ 	.word	0x000005c0


	//   ....[13]....
        /*0d10*/ 	.word	0x00000650


	//   ....[14]....
        /*0d14*/ 	.word	0x00000690


	//   ....[15]....
        /*0d18*/ 	.word	0x000006b0


	//   ....[16]....
        /*0d1c*/ 	.word	0x00000710


	//   ....[17]....
        /*0d20*/ 	.word	0x0000ab00


	//   ....[18]....
        /*0d24*/ 	.word	0x0000ab20


	//   ....[19]....
        /*0d28*/ 	.word	0x0000acc0


	//   ....[20]....
        /*0d2c*/ 	.word	0x0000acd0


	//   ....[21]....
        /*0d30*/ 	.word	0x0000ae70


	//   ....[22]....
        /*0d34*/ 	.word	0x0000ae90


	//   ....[23]....
        /*0d38*/ 	.word	0x0000b030


	//   ....[24]....
        /*0d3c*/ 	.word	0x0000b040


	//   ....[25]....
        /*0d40*/ 	.word	0x0000ca10


	//   ....[26]....
        /*0d44*/ 	.word	0x0000cc30


	//   ....[27]....
        /*0d48*/ 	.word	0x0000d4d0


	//   ....[28]....
        /*0d4c*/ 	.word	0x0000d530


	//   ....[29]....
        /*0d50*/ 	.word	0x0000d670


	//   ....[30]....
        /*0d54*/ 	.word	0x0000d6c0


	//   ....[31]....
        /*0d58*/ 	.word	0x0000fd10


	//   ....[32]....
        /*0d5c*/ 	.word	0x000102a0


	//   ....[33]....
        /*0d60*/ 	.word	0x00010540


	//   ....[34]....
        /*0d64*/ 	.word	0x00010560


	//   ....[35]....
        /*0d68*/ 	.word	0x00010ef0


	//   ....[36]....
        /*0d6c*/ 	.word	0x00010f10


	//   ....[37]....
        /*0d70*/ 	.word	0x000136c0


	//   ....[38]....
        /*0d74*/ 	.word	0x000136e0


	//   ....[39]....
        /*0d78*/ 	.word	0x00013c10


	//   ....[40]....
        /*0d7c*/ 	.word	0x00013d10


	//   ....[41]....
        /*0d80*/ 	.word	0x00016240


	//   ....[42]....
        /*0d84*/ 	.word	0x000167d0


	//   ....[43]....
        /*0d88*/ 	.word	0x00016a70


	//   ....[44]....
        /*0d8c*/ 	.word	0x00016a90


	//   ....[45]....
        /*0d90*/ 	.word	0x00017350


	//   ....[46]....
        /*0d94*/ 	.word	0x00017400


	//   ....[47]....
        /*0d98*/ 	.word	0x00018620


	//   ....[48]....
        /*0d9c*/ 	.word	0x00018650


	//   ....[49]....
        /*0da0*/ 	.word	0x00018670


	//   ....[50]....
        /*0da4*/ 	.word	0x00018680


	//   ....[51]....
        /*0da8*/ 	.word	0x00019ec0


	//   ....[52]....
        /*0dac*/ 	.word	0x00019ee0


	//   ....[53]....
        /*0db0*/ 	.word	0x00019f00


	//   ....[54]....
        /*0db4*/ 	.word	0x00019f10


	//   ....[55]....
        /*0db8*/ 	.word	0x0001a300


	//   ....[56]....
        /*0dbc*/ 	.word	0x0001a320


	//   ....[57]....
        /*0dc0*/ 	.word	0x0001a4d0


	//   ....[58]....
        /*0dc4*/ 	.word	0x0001a4e0


	//   ....[59]....
        /*0dc8*/ 	.word	0x0001a690


	//   ....[60]....
        /*0dcc*/ 	.word	0x0001a6b0


	//   ....[61]....
        /*0dd0*/ 	.word	0x0001a860


	//   ....[62]....
        /*0dd4*/ 	.word	0x0001a870


	//   ....[63]....
        /*0dd8*/ 	.word	0x0001ac10


	//   ....[64]....
        /*0ddc*/ 	.word	0x0001ac30


	//   ....[65]....
        /*0de0*/ 	.word	0x0001b920


	//   ....[66]....
        /*0de4*/ 	.word	0x0001b930


	//   ....[67]....
        /*0de8*/ 	.word	0x0001cde0


	//   ....[68]....
        /*0dec*/ 	.word	0x0001ce00


	//   ....[69]....
        /*0df0*/ 	.word	0x0001cfb0


	//   ....[70]....
        /*0df4*/ 	.word	0x0001cfc0


	//   ....[71]....
        /*0df8*/ 	.word	0x0001d170


	//   ....[72]....
        /*0dfc*/ 	.word	0x0001d190


	//   ....[73]....
        /*0e00*/ 	.word	0x0001d340


	//   ....[74]....
        /*0e04*/ 	.word	0x0001d350


	//   ....[75]....
        /*0e08*/ 	.word	0x0001d5d0


	//   ....[76]....
        /*0e0c*/ 	.word	0x0001d5f0


	//   ....[77]....
        /*0e10*/ 	.word	0x0001d710


	//   ....[78]....
        /*0e14*/ 	.word	0x0001d750


	//   ....[79]....
        /*0e18*/ 	.word	0x0001d780


	//   ....[80]....
        /*0e1c*/ 	.word	0x0001d7b0


	//   ....[81]....
        /*0e20*/ 	.word	0x0001d7e0


	//   ....[82]....
        /*0e24*/ 	.word	0x0001d810


	//   ....[83]....
        /*0e28*/ 	.word	0x0001d970


	//   ....[84]....
        /*0e2c*/ 	.word	0x0001d9b0


	//   ....[85]....
        /*0e30*/ 	.word	0x0001d9e0


	//   ....[86]....
        /*0e34*/ 	.word	0x0001da10


	//   ....[87]....
        /*0e38*/ 	.word	0x0001da40


	//   ....[88]....
        /*0e3c*/ 	.word	0x0001da70


	//   ....[89]....
        /*0e40*/ 	.word	0x0001db00


	//   ....[90]....
        /*0e44*/ 	.word	0x0001db40


	//   ....[91]....
        /*0e48*/ 	.word	0x0001db50


	//   ....[92]....
        /*0e4c*/ 	.word	0x0001dbb0


	//   ....[93]....
        /*0e50*/ 	.word	0x0001e5c0


	//   ....[94]....
        /*0e54*/ 	.word	0x0001e620


	//   ....[95]....
        /*0e58*/ 	.word	0x0001e670


	//   ....[96]....
        /*0e5c*/ 	.word	0x0001e6c0


	//   ....[97]....
        /*0e60*/ 	.word	0x0001e710


	//   ....[98]....
        /*0e64*/ 	.word	0x0001e790


	//   ....[99]....
        /*0e68*/ 	.word	0x0001e7e0


	//   ....[100]....
        /*0e6c*/ 	.word	0x0001e850


	//   ....[101]....
        /*0e70*/ 	.word	0x0001e8c0


	//   ....[102]....
        /*0e74*/ 	.word	0x0001e930


	//   ....[103]....
        /*0e78*/ 	.word	0x0001e9b0


	//   ....[104]....
        /*0e7c*/ 	.word	0x0001ea30


	//   ....[105]....
        /*0e80*/ 	.word	0x0001eab0


	//   ....[106]....
        /*0e84*/ 	.word	0x0001eb20


	//   ....[107]....
        /*0e88*/ 	.word	0x0001eba0


	//   ....[108]....
        /*0e8c*/ 	.word	0x0001ec20


	//   ....[109]....
        /*0e90*/ 	.word	0x0001eca0


	//   ....[110]....
        /*0e94*/ 	.word	0x0001ed10


	//   ....[111]....
        /*0e98*/ 	.word	0x0001ed70


	//   ....[112]....
        /*0e9c*/ 	.word	0x0001edd0


	//   ....[113]....
        /*0ea0*/ 	.word	0x0001ee20


	//   ....[114]....
        /*0ea4*/ 	.word	0x0001ee70


	//   ....[115]....
        /*0ea8*/ 	.word	0x0001eef0


	//   ....[116]....
        /*0eac*/ 	.word	0x0001ef70


	//   ....[117]....
        /*0eb0*/ 	.word	0x0001eff0


	//   ....[118]....
        /*0eb4*/ 	.word	0x0001f060


	//   ....[119]....
        /*0eb8*/ 	.word	0x0001f0e0


	//   ....[120]....
        /*0ebc*/ 	.word	0x0001f160


	//   ....[121]....
        /*0ec0*/ 	.word	0x0001f1e0


	//   ....[122]....
        /*0ec4*/ 	.word	0x0001f250


	//   ....[123]....
        /*0ec8*/ 	.word	0x0001f2d0


	//   ....[124]....
        /*0ecc*/ 	.word	0x0001f350


	//   ....[125]....
        /*0ed0*/ 	.word	0x0001f3d0


	//   ....[126]....
        /*0ed4*/ 	.word	0x0001f440


	//   ....[127]....
        /*0ed8*/ 	.word	0x0001f4c0


	//   ....[128]....
        /*0edc*/ 	.word	0x0001f540


	//   ....[129]....
        /*0ee0*/ 	.word	0x0001f5c0


	//   ....[130]....
        /*0ee4*/ 	.word	0x0001f630


	//   ....[131]....
        /*0ee8*/ 	.word	0x0001f6b0


	//   ....[132]....
        /*0eec*/ 	.word	0x0001f730


	//   ....[133]....
        /*0ef0*/ 	.word	0x0001f7b0


	//   ....[134]....
        /*0ef4*/ 	.word	0x0001f820


	//   ....[135]....
        /*0ef8*/ 	.word	0x0001f8a0


	//   ....[136]....
        /*0efc*/ 	.word	0x0001f920


	//   ....[137]....
        /*0f00*/ 	.word	0x0001f970


	//   ....[138]....
        /*0f04*/ 	.word	0x0001f9b0


	//   ....[139]....
        /*0f08*/ 	.word	0x0001fa00


	//   ....[140]....
        /*0f0c*/ 	.word	0x0001fa50


	//   ....[141]....
        /*0f10*/ 	.word	0x0001faa0


	//   ....[142]....
        /*0f14*/ 	.word	0x0001fb20


	//   ....[143]....
        /*0f18*/ 	.word	0x0001fb70


	//   ....[144]....
        /*0f1c*/ 	.word	0x0001fbc0


	//   ....[145]....
        /*0f20*/ 	.word	0x0001fc10


	//   ....[146]....
        /*0f24*/ 	.word	0x0001fc60


	//   ....[147]....
        /*0f28*/ 	.word	0x0001fcb0


	//   ....[148]....
        /*0f2c*/ 	.word	0x0001fd30


	//   ....[149]....
        /*0f30*/ 	.word	0x0001fd80


	//   ....[150]....
        /*0f34*/ 	.word	0x0001fe00


	//   ....[151]....
        /*0f38*/ 	.word	0x0001fe70


	//   ....[152]....
        /*0f3c*/ 	.word	0x0001fef0


	//   ....[153]....
        /*0f40*/ 	.word	0x00020320


	//   ....[154]....
        /*0f44*/ 	.word	0x00020340


	//   ....[155]....
        /*0f48*/ 	.word	0x00020360


	//   ....[156]....
        /*0f4c*/ 	.word	0x00020370


	//   ....[157]....
        /*0f50*/ 	.word	0x000208c0


	//   ....[158]....
        /*0f54*/ 	.word	0x000208d0


	//   ....[159]....
        /*0f58*/ 	.word	0x000208e0


	//   ....[160]....
        /*0f5c*/ 	.word	0x000208f0


	//   ....[161]....
        /*0f60*/ 	.word	0x00020de0


	//   ....[162]....
        /*0f64*/ 	.word	0x00020e00


	//   ....[163]....
        /*0f68*/ 	.word	0x00020e20


	//   ....[164]....
        /*0f6c*/ 	.word	0x00020e30


	//   ....[165]....
        /*0f70*/ 	.word	0x000213b0


	//   ....[166]....
        /*0f74*/ 	.word	0x000213d0


	//   ....[167]....
        /*0f78*/ 	.word	0x000213e0


	//   ....[168]....
        /*0f7c*/ 	.word	0x000213f0


	//   ....[169]....
        /*0f80*/ 	.word	0x00024fd0


	//   ....[170]....
        /*0f84*/ 	.word	0x00024ff0


	//   ....[171]....
        /*0f88*/ 	.word	0x00025010


	//   ....[172]....
        /*0f8c*/ 	.word	0x00025020


	//   ....[173]....
        /*0f90*/ 	.word	0x00025470


	//   ....[174]....
        /*0f94*/ 	.word	0x00025480


	//   ....[175]....
        /*0f98*/ 	.word	0x00025490


	//   ....[176]....
        /*0f9c*/ 	.word	0x000254a0


	//   ....[177]....
        /*0fa0*/ 	.word	0x00025870


	//   ....[178]....
        /*0fa4*/ 	.word	0x00025890


	//   ....[179]....
        /*0fa8*/ 	.word	0x000258b0


	//   ....[180]....
        /*0fac*/ 	.word	0x000258c0


	//   ....[181]....
        /*0fb0*/ 	.word	0x00025d20


	//   ....[182]....
        /*0fb4*/ 	.word	0x00025d40


	//   ....[183]....
        /*0fb8*/ 	.word	0x00025d60


	//   ....[184]....
        /*0fbc*/ 	.word	0x00025d70


	//   ....[185]....
        /*0fc0*/ 	.word	0x00029f20


	//   ....[186]....
        /*0fc4*/ 	.word	0x00029fa0


	//   ....[187]....
        /*0fc8*/ 	.word	0x0002a020


	//   ....[188]....
        /*0fcc*/ 	.word	0x0002a090


	//   ....[189]....
        /*0fd0*/ 	.word	0x0002a110


	//   ....[190]....
        /*0fd4*/ 	.word	0x0002a180


	//   ....[191]....
        /*0fd8*/ 	.word	0x0002a200


	//   ....[192]....
        /*0fdc*/ 	.word	0x0002a270


	//   ....[193]....
        /*0fe0*/ 	.word	0x0002a2f0


	//   ....[194]....
        /*0fe4*/ 	.word	0x0002a370


	//   ....[195]....
        /*0fe8*/ 	.word	0x0002a3f0


	//   ....[196]....
        /*0fec*/ 	.word	0x0002a460


	//   ....[197]....
        /*0ff0*/ 	.word	0x0002a4e0


	//   ....[198]....
        /*0ff4*/ 	.word	0x0002a560


	//   ....[199]....
        /*0ff8*/ 	.word	0x0002a5d0


	//   ....[200]....
        /*0ffc*/ 	.word	0x0002a640


	//   ....[201]....
        /*1000*/ 	.word	0x0002a6c0


	//   ....[202]....
        /*1004*/ 	.word	0x0002a740


	//   ....[203]....
        /*1008*/ 	.word	0x0002a7c0


	//   ....[204]....
        /*100c*/ 	.word	0x0002a830


	//   ....[205]....
        /*1010*/ 	.word	0x0002a8b0


	//   ....[206]....
        /*1014*/ 	.word	0x0002a920


	//   ....[207]....
        /*1018*/ 	.word	0x0002a990


	//   ....[208]....
        /*101c*/ 	.word	0x0002aa00


	//   ....[209]....
        /*1020*/ 	.word	0x0002aa80


	//   ....[210]....
        /*1024*/ 	.word	0x0002ab00


	//   ....[211]....
        /*1028*/ 	.word	0x0002ab80


	//   ....[212]....
        /*102c*/ 	.word	0x0002abf0


	//   ....[213]....
        /*1030*/ 	.word	0x0002ac70


	//   ....[214]....
        /*1034*/ 	.word	0x0002acf0


	//   ....[215]....
        /*1038*/ 	.word	0x0002ad70


	//   ....[216]....
        /*103c*/ 	.word	0x0002ade0


	//----- nvinfo : EIATTR_EXIT_INSTR_OFFSETS
	.align		4
.L_1080:
        /*1040*/ 	.byte	0x04, 0x1c
        /*1042*/ 	.short	(.L_1082 - .L_1081)


	//   ....[0]....
.L_1081:
        /*1044*/ 	.word	0x00001100


	//   ....[1]....
        /*1048*/ 	.word	0x0001e580


	//----- nvinfo : EIATTR_MAX_THREADS
	.align		4
.L_1082:
        /*104c*/ 	.byte	0x04, 0x05
        /*104e*/ 	.short	(.L_1084 - .L_1083)
.L_1083:
        /*1050*/ 	.word	0x00000100
        /*1054*/ 	.word	0x00000001
        /*1058*/ 	.word	0x00000001


	//----- nvinfo : EIATTR_CRS_STACK_SIZE
	.align		4
.L_1084:
        /*105c*/ 	.byte	0x04, 0x1e
        /*105e*/ 	.short	(.L_1086 - .L_1085)
.L_1085:
        /*1060*/ 	.word	0x00000000
.L_1086:


//--------------------- .nv.info._ZN7cutlass13device_kernelIN5flash19enable_sm80_to_sm89INS1_16FlashAttnFwdSm80INS1_25CollectiveMainloopFwdSm80ILi8ELi1ELb0EN4cute5tupleIJNS5_1CILi128EEENS7_ILi96EEENS7_ILi256EEEEEELi256ENS_10bfloat16_tEfNS_4arch4Sm80ELb1ELb0ELb0ELb0ELb0ELb0ELb1ELb1EEENS1_21CollectiveEpilogueFwdINS6_IJS8_SA_S9_EEENS6_IJNS7_ILi1EEESI_SI_EEESC_SE_Li256ELb0ELb1ELb1ELb0EEENS1_30DynamicPersistentTileSchedulerILi256ELi256ELb1ELb1ELb0EEEEEEEEEvNT_6ParamsE --------------------------
	.section	.nv.info._ZN7cutlass13device_kernelIN5flash19enable_sm80_to_sm89INS1_16FlashAttnFwdSm80INS1_25CollectiveMainloopFwdSm80ILi8ELi1ELb0EN4cute5tupleIJNS5_1CILi128EEENS7_ILi96EEENS7_ILi256EEEEEELi256ENS_10bfloat16_tEfNS_4arch4Sm80ELb1ELb0ELb0ELb0ELb0ELb0ELb1ELb1EEENS1_21CollectiveEpilogueFwdINS6_IJS8_SA_S9_EEENS6_IJNS7_ILi1EEESI_SI_EEESC_SE_Li256ELb0ELb1ELb1ELb0EEENS1_30DynamicPersistentTileSchedulerILi256ELi256ELb1ELb1ELb0EEEEEEEEEvNT_6ParamsE,"",@"SHT_CUDA_INFO"
	.sectionflags	@""
	.align	4


	//----- nvinfo : EIATTR_CUDA_API_VERSION
	.align		4
        /*0000*/ 	.byte	0x04, 0x37
        /*0002*/ 	.short	(.L_1088 - .L_1087)
.L_1087:
        /*0004*/ 	.word	0x00000082


	//----- nvinfo : EIATTR_SW2861232_WAR
	.align		4
.L_1088:
        /*0008*/ 	.byte	0x01, 0x35
	.zero		2


	//----- nvinfo : EIATTR_PARAM_CBANK
	.align		4
        /*000c*/ 	.byte	0x04, 0x0a
        /*000e*/ 	.short	(.L_1090 - .L_1089)
	.align		4
.L_1089:
        /*0010*/ 	.word	index@(.nv.constant0._ZN7cutlass13device_kernelIN5flash19enable_sm80_to_sm89INS1_16FlashAttnFwdSm80INS1_25CollectiveMainloopFwdSm80ILi8ELi1ELb0EN4cute5tupleIJNS5_1CILi128EEENS7_ILi96EEENS7_ILi256EEEEEELi256ENS_10bfloat16_tEfNS_4arch4Sm80ELb1ELb0ELb0ELb0ELb0ELb0ELb1ELb1EEENS1_21CollectiveEpilogueFwdINS6_IJS8_SA_S9_EEENS6_IJNS7_ILi1EEESI_SI_EEESC_SE_Li256ELb0ELb1ELb1ELb0EEENS1_30DynamicPersistentTileSchedulerILi256ELi256ELb1ELb1ELb0EEEEEEEEEvNT_6ParamsE)
        /*0014*/ 	.short	0x0160
        /*0016*/ 	.short	0x0428


	//----- nvinfo : EIATTR_CBANK_PARAM_SIZE
	.align		4
.L_1090:
        /*0018*/ 	.byte	0x03, 0x19
        /*001a*/ 	.short	0x0428


	//----- nvinfo : EIATTR_KPARAM_INFO
	.align		4
        /*001c*/ 	.byte	0x04, 0x17
        /*001e*/ 	.short	(.L_1092 - .L_1091)
.L_1091:
        /*0020*/ 	.word	0x00000000
        /*0024*/ 	.short	0x0000
        /*0026*/ 	.short	0x0000
        /*0028*/ 	.byte	0x00, 0xf0, 0xa1, 0x10


	//----- nvinfo : EIATTR_MAXREG_COUNT
	.align		4
.L_1092:
        /*002c*/ 	.byte	0x03, 0x1b
        /*002e*/ 	.short	0x00ff


	//----- nvinfo : EIATTR_NUM_BARRIERS
	.align		4
        /*0030*/ 	.byte	0x02, 0x4c
        /*0032*/ 	.byte	0x06
	.zero		1


	//----- nvinfo : EIATTR_ANNOTATIONS
	.align		4
        /*0034*/ 	.byte	0x04, 0x55
        /*0036*/ 	.short	(.L_1094 - .L_1093)


	//   ....[0]....
.L_1093:
        /* <DEDUP_REMOVED lines=73> */


	//----- nvinfo : EIATTR_MERCURY_ISA_VERSION
	.align		4
.L_1094:
        /*04b0*/ 	.byte	0x03, 0x5f
        /*04b2*/ 	.short	0x0000


	//----- nvinfo : EIATTR_INT_WARP_WIDE_INSTR_OFFSETS
	.align		4
        /*04b4*/ 	.byte	0x04, 0x31
        /*04b6*/ 	.short	(.L_1096 - .L_1095)


	//   ....[0]....
.L_1095:
        /*04b8*/ 	.word	0x00011ac0


	//   ....[1]....
        /*04bc*/ 	.word	0x00011b40


	//----- nvinfo : EIATTR_COOP_GROUP_MASK_REGIDS
	.align		4
.L_1096:
        /*04c0*/ 	.byte	0x04, 0x29
        /*04c2*/ 	.short	(.L_1098 - .L_1097)


	//   ....[0]....
.L_1097:
        /*04c4*/ 	.word	0xffffffff


	//   ....[1]....
        /*04c8*/ 	.word	0xffffffff


	//   ....[2]....
        /*04cc*/ 	.word	0xffffffff


	//   ....[3]....
        /*04d0*/ 	.word	0xffffffff


	//   ....[4]....
        /*04d4*/ 	.word	0xffffffff


	//   ....[5]....
        /*04d8*/ 	.word	0xffffffff


	//   ....[6]....
        /*04dc*/ 	.word	0xffffffff


	//   ....[7]....
        /*04e0*/ 	.word	0xffffffff


	//   ....[8]....
        /*04e4*/ 	.word	0xffffffff


	//   ....[9]....
        /*04e8*/ 	.word	0xffffffff


	//   ....[10]....
        /*04ec*/ 	.word	0xffffffff


	//   ....[11]....
        /*04f0*/ 	.word	0xffffffff


	//   ....[12]....
        /*04f4*/ 	.word	0xffffffff


	//   ....[13]....
        /*04f8*/ 	.word	0xffffffff


	//   ....[14]....
        /*04fc*/ 	.word	0xffffffff


	//   ....[15]....
        /*0500*/ 	.word	0xffffffff


	//   ....[16]....
        /*0504*/ 	.word	0xffffffff


	//   ....[17]....
        /*0508*/ 	.word	0xffffffff


	//   ....[18]....
        /*050c*/ 	.word	0xffffffff


	//   ....[19]....
        /*0510*/ 	.word	0xffffffff


	//   ....[20]....
        /*0514*/ 	.word	0xffffffff


	//   ....[21]....
        /*0518*/ 	.word	0xffffffff


	//   ....[22]....
        /*051c*/ 	.word	0xffffffff


	//   ....[23]....
        /*0520*/ 	.word	0xffffffff


	//   ....[24]....
        /*0524*/ 	.word	0xffffffff


	//   ....[25]....
        /*0528*/ 	.word	0xffffffff


	//   ....[26]....
        /*052c*/ 	.word	0xffffffff


	//   ....[27]....
        /*0530*/ 	.word	0xffffffff


	//   ....[28]....
        /*0534*/ 	.word	0xffffffff


	//   ....[29]....
        /*0538*/ 	.word	0xffffffff


	//   ....[30]....
        /*053c*/ 	.word	0xffffffff


	//   ....[31]....
        /*0540*/ 	.word	0xffffffff


	//   ....[32]....
        /*0544*/ 	.word	0xffffffff


	//   ....[33]....
        /*0548*/ 	.word	0xffffffff


	//   ....[34]....
        /*054c*/ 	.word	0xffffffff


	//   ....[35]....
        /*0550*/ 	.word	0xffffffff


	//   ....[36]....
        /*0554*/ 	.word	0xffffffff


	//   ....[37]....
        /*0558*/ 	.word	0xffffffff


	//   ....[38]....
        /*055c*/ 	.word	0xffffffff


	//   ....[39]....
        /*0560*/ 	.word	0xffffffff


	//   ....[40]....
        /*0564*/ 	.word	0xffffffff


	//   ....[41]....
        /*0568*/ 	.word	0xffffffff


	//   ....[42]....
        /*056c*/ 	.word	0xffffffff


	//   ....[43]....
        /*0570*/ 	.word	0xffffffff


	//   ....[44]....
        /*0574*/ 	.word	0xffffffff


	//   ....[45]....
        /*0578*/ 	.word	0xffffffff


	//   ....[46]....
        /*057c*/ 	.word	0xffffffff


	//   ....[47]....
        /*0580*/ 	.word	0xffffffff


	//   ....[48]....
        /*0584*/ 	.word	0xffffffff


	//   ....[49]....
        /*0588*/ 	.word	0xffffffff


	//   ....[50]....
        /*058c*/ 	.word	0xffffffff


	//   ....[51]....
        /*0590*/ 	.word	0xffffffff


	//   ....[52]....
        /*0594*/ 	.word	0xffffffff


	//----- nvinfo : EIATTR_COOP_GROUP_INSTR_OFFSETS
	.align		4
.L_1098:
        /*0598*/ 	.byte	0x04, 0x28
        /*059a*/ 	.short	(.L_1100 - .L_1099)


	//   ....[0]....
.L_1099:
        /*059c*/ 	.word	0x00000050


	//   ....[1]....
        /*05a0*/ 	.word	0x00000060


	//   ....[2]....
        /*05a4*/ 	.word	0x00001b60


	//   ....[3]....
        /*05a8*/ 	.word	0x00001b80


	//   ....[4]....
        /*05ac*/ 	.word	0x00001d40


	//   ....[5]....
        /*05b0*/ 	.word	0x00001d50


	//   ....[6]....
        /*05b4*/ 	.word	0x00001f00


	//   ....[7]....
        /*05b8*/ 	.word	0x00001f20


	//   ....[8]....
        /*05bc*/ 	.word	0x000020d0


	//   ....[9]....
        /*05c0*/ 	.word	0x000020e0


	//   ....[10]....
        /*05c4*/ 	.word	0x00004170


	//   ....[11]....
        /*05c8*/ 	.word	0x00004190


	//   ....[12]....
        /*05cc*/ 	.word	0x00004a30


	//   ....[13]....
        /*05d0*/ 	.word	0x00004b70


	//   ....[14]....
        /*05d4*/ 	.word	0x00004b80


	//   ....[15]....
        /*05d8*/ 	.word	0x00004bd0


	//   ....[16]....
        /*05dc*/ 	.word	0x00008760


	//   ....[17]....
        /*05e0*/ 	.word	0x00008770


	//   ....[18]....
        /*05e4*/ 	.word	0x0000a0f0


	//   ....[19]....
        /*05e8*/ 	.word	0x0000a100


	//   ....[20]....
        /*05ec*/ 	.word	0x0000a130


	//   ....[21]....
        /*05f0*/ 	.word	0x0000a150


	//   ....[22]....
        /*05f4*/ 	.word	0x0000e6e0


	//   ....[23]....
        /*05f8*/ 	.word	0x0000e730


	//   ....[24]....
        /*05fc*/ 	.word	0x0000e750


	//   ....[25]....
        /*0600*/ 	.word	0x0000e770


	//   ....[26]....
        /*0604*/ 	.word	0x00011030


	//   ....[27]....
        /*0608*/ 	.word	0x00011080


	//   ....[28]....
        /*060c*/ 	.word	0x000110a0


	//   ....[29]....
        /*0610*/ 	.word	0x000110c0


	//   ....[30]....
        /*0614*/ 	.word	0x00011c80


	//   ....[31]....
        /*0618*/ 	.word	0x00012150


	//   ....[32]....
        /*061c*/ 	.word	0x00012160


	//   ....[33]....
        /*0620*/ 	.word	0x00012190


	//   ....[34]....
        /*0624*/ 	.word	0x000121b0


	//   ....[35]....
        /*0628*/ 	.word	0x000122b0


	//   ....[36]....
        /*062c*/ 	.word	0x00012310


	//   ....[37]....
        /*0630*/ 	.word	0x00012e60


	//   ....[38]....
        /*0634*/ 	.word	0x00012e70


	//   ....[39]....
        /*0638*/ 	.word	0x00013a10


	//   ....[40]....
        /*063c*/ 	.word	0x00013b20


	//   ....[41]....
        /*0640*/ 	.word	0x00013b90


	//   ....[42]....
        /*0644*/ 	.word	0x00013c00


	//   ....[43]....
        /*0648*/ 	.word	0x00013c60


	//   ....[44]....
        /*064c*/ 	.word	0x00013cd0


	//   ....[45]....
        /*0650*/ 	.word	0x00013d40


	//   ....[46]....
        /*0654*/ 	.word	0x00013db0


	//   ....[47]....
        /*0658*/ 	.word	0x00013e10


	//   ....[48]....
        /*065c*/ 	.word	0x00013e70


	//   ....[49]....
        /*0660*/ 	.word	0x00013ed0


	//   ....[50]....
        /*0664*/ 	.word	0x00013f20


	//   ....[51]....
        /*0668*/ 	.word	0x00013f80


	//   ....[52]....
        /*066c*/ 	.word	0x00013ff0


	//----- nvinfo : EIATTR_EXIT_INSTR_OFFSETS
	.align		4
.L_1100:
        /*0670*/ 	.byte	0x04, 0x1c
        /*0672*/ 	.short	(.L_1102 - .L_1101)


	//   ....[0]....
.L_1101:
        /*0674*/ 	.word	0x000000b0


	//   ....[1]....
        /*0678*/ 	.word	0x00013ad0


	//----- nvinfo : EIATTR_MAX_THREADS
	.align		4
.L_1102:
        /*067c*/ 	.byte	0x04, 0x05
        /*067e*/ 	.short	(.L_1104 - .L_1103)
.L_1103:
        /*0680*/ 	.word	0x00000100
        /*0684*/ 	.word	0x00000001
        /*0688*/ 	.word	0x00000001


	//----- nvinfo : EIATTR_CRS_STACK_SIZE
	.align		4
.L_1104:
        /*068c*/ 	.byte	0x04, 0x1e
        /*068e*/ 	.short	(.L_1106 - .L_1105)
.L_1105:
        /*0690*/ 	.word	0x00000000
.L_1106:


//--------------------- .nv.info._ZN7cutlass13device_kernelIN5flash19enable_sm80_to_sm89INS1_16FlashAttnFwdSm80INS1_25CollectiveMainloopFwdSm80ILi8ELi1ELb0EN4cute5tupleIJNS5_1CILi128EEENS7_ILi64EEENS7_ILi256EEEEEELi256ENS_10bfloat16_tEfNS_4arch4Sm80ELb1ELb0ELb0ELb1ELb0ELb0ELb1ELb1EEENS1_21CollectiveEpilogueFwdINS6_IJS8_SA_S9_EEENS6_IJNS7_ILi1EEESI_SI_EEESC_SE_Li256ELb1ELb1ELb1ELb0EEENS1_36VarlenDynamicPersistentTileSchedulerILi128ELi64ELi256ELi256ELb1ELb1ELb0ELb1ELb1ELb1EEEEEEEEEvNT_6ParamsE --------------------------
	.section	.nv.info._ZN7cutlass13device_kernelIN5flash19enable_sm80_to_sm89INS1_16FlashAttnFwdSm80INS1_25CollectiveMainloopFwdSm80ILi8ELi1ELb0EN4cute5tupleIJNS5_1CILi128EEENS7_ILi64EEENS7_ILi256EEEEEELi256ENS_10bfloat16_tEfNS_4arch4Sm80ELb1ELb0ELb0ELb1ELb0ELb0ELb1ELb1EEENS1_21CollectiveEpilogueFwdINS6_IJS8_SA_S9_EEENS6_IJNS7_ILi1EEESI_SI_EEESC_SE_Li256ELb1ELb1ELb1ELb0EEENS1_36VarlenDynamicPersistentTileSchedulerILi128ELi64ELi256ELi256ELb1ELb1ELb0ELb1ELb1ELb1EEEEEEEEEvNT_6ParamsE,"",@"SHT_CUDA_INFO"
	.sectionflags	@""
	.align	4


	//----- nvinfo : EIATTR_CUDA_API_VERSION
	.align		4
        /*0000*/ 	.byte	0x04, 0x37
        /*0002*/ 	.short	(.L_1108 - .L_1107)
.L_1107:
        /*0004*/ 	.word	0x00000082


	//----- nvinfo : EIATTR_SW2861232_WAR
	.align		4
.L_1108:
        /*0008*/ 	.byte	0x01, 0x35
	.zero		2


	//----- nvinfo : EIATTR_PARAM_CBANK
	.align		4
        /*000c*/ 	.byte	0x04, 0x0a
        /*000e*/ 	.short	(.L_1110 - .L_1109)
	.align		4
.L_1109:
        /*0010*/ 	.word	index@(.nv.constant0._ZN7cutlass13device_kernelIN5flash19enable_sm80_to_sm89INS1_16FlashAttnFwdSm80INS1_25CollectiveMainloopFwdSm80ILi8ELi1ELb0EN4cute5tupleIJNS5_1CILi128EEENS7_ILi64EEENS7_ILi256EEEEEELi256ENS_10bfloat16_tEfNS_4arch4Sm80ELb1ELb0ELb0ELb1ELb0ELb0ELb1ELb1EEENS1_21CollectiveEpilogueFwdINS6_IJS8_SA_S9_EEENS6_IJNS7_ILi1EEESI_SI_EEESC_SE_Li256ELb1ELb1ELb1ELb0EEENS1_36VarlenDynamicPersistentTileSchedulerILi128ELi64ELi256ELi256ELb1ELb1ELb0ELb1ELb1ELb1EEEEEEEEEvNT_6ParamsE)
        /*0014*/ 	.short	0x0160
        /*0016*/ 	.short	0x0438


	//----- nvinfo : EIATTR_CBANK_PARAM_SIZE
	.align		4
.L_1110:
        /*0018*/ 	.byte	0x03, 0x19
        /*001a*/ 	.short	0x0438


	//----- nvinfo : EIATTR_KPARAM_INFO
	.align		4
        /*001c*/ 	.byte	0x04, 0x17
        /*001e*/ 	.short	(.L_1112 - .L_1111)
.L_1111:
        /*0020*/ 	.word	0x00000000
        /*0024*/ 	.short	0x0000
        /*0026*/ 	.short	0x0000
        /*0028*/ 	.byte	0x00, 0xf0, 0xe1, 0x10


	//----- nvinfo : EIATTR_MAXREG_COUNT
	.align		4
.L_1112:
        /*002c*/ 	.byte	0x03, 0x1b
        /*002e*/ 	.short	0x00ff


	//----- nvinfo : EIATTR_NUM_BARRIERS
	.align		4
        /*0030*/ 	.byte	0x02, 0x4c
        /*0032*/ 	.byte	0x06
	.zero		1


	//----- nvinfo : EIATTR_ANNOTATIONS
	.align		4
        /*0034*/ 	.byte	0x04, 0x55
        /*0036*/ 	.short	(.L_1114 - .L_1113)


	//   ....[0]....
.L_1113:
        /* <DEDUP_REMOVED lines=56> */


	//----- nvinfo : EIATTR_MERCURY_ISA_VERSION
	.align		4
.L_1114:
        /*03a8*/ 	.byte	0x03, 0x5f
        /*03aa*/ 	.short	0x0000


	//----- nvinfo : EIATTR_INT_WARP_WIDE_INSTR_OFFSETS
	.align		4
        /*03ac*/ 	.byte	0x04, 0x31
        /*03ae*/ 	.short	(.L_1116 - .L_1115)


	//   ....[0]....
.L_1115:
        /*03b0*/ 	.word	0x0000dc20


	//   ....[1]....
        /*03b4*/ 	.word	0x0000dcc0


	//----- nvinfo : EIATTR_COOP_GROUP_MASK_REGIDS
	.align		4
.L_1116:
        /*03b8*/ 	.byte	0x04, 0x29
        /*03ba*/ 	.short	(.L_1118 - .L_1117)


	//   ....[0]....
.L_1117:
        /*03bc*/ 	.word	0xffffffff


	//   ....[1]....
        /*03c0*/ 	.word	0xffffffff


	//   ....[2]....
        /*03c4*/ 	.word	0xffffffff


	//   ....[3]....
        /*03c8*/ 	.word	0xffffffff


	//   ....[4]....
        /*03cc*/ 	.word	0xffffffff


	//   ....[5]....
        /*03d0*/ 	.word	0xffffffff


	//   ....[6]....
        /*03d4*/ 	.word	0xffffffff


	//   ....[7]....
        /*03d8*/ 	.word	0xffffffff


	//   ....[8]....
        /*03dc*/ 	.word	0xffffffff


	//   ....[9]....
        /*03e0*/ 	.word	0xffffffff


	//   ....[10]....
        /*03e4*/ 	.word	0xffffffff


	//   ....[11]....
        /*03e8*/ 	.word	0xffffffff


	//   ....[12]....
        /*03ec*/ 	.word	0xffffffff


	//   ....[13]....
        /*03f0*/ 	.word	0xffffffff


	//   ....[14]....
        /*03f4*/ 	.word	0xffffffff


	//   ....[15]....
        /*03f8*/ 	.word	0xffffffff


	//   ....[16]....
        /*03fc*/ 	.word	0xffffffff


	//   ....[17]....
        /*0400*/ 	.word	0xffffffff


	//   ....[18]....
        /*0404*/ 	.word	0xffffffff


	//   ....[19]....
        /*0408*/ 	.word	0xffffffff


	//   ....[20]....
        /*040c*/ 	.word	0xffffffff


	//   ....[21]....
        /*0410*/ 	.word	0xffffffff


	//   ....[22]....
        /*0414*/ 	.word	0xffffffff


	//   ....[23]....
        /*0418*/ 	.word	0xffffffff


	//   ....[24]....
        /*041c*/ 	.word	0xffffffff


	//   ....[25]....
        /*0420*/ 	.word	0xffffffff


	//   ....[26]....
        /*0424*/ 	.word	0xffffffff


	//   ....[27]....
        /*0428*/ 	.word	0xffffffff


	//   ....[28]....
        /*042c*/ 	.word	0xffffffff


	//   ....[29]....
        /*0430*/ 	.word	0xffffffff


	//   ....[30]....
        /*0434*/ 	.word	0xffffffff


	//   ....[31]....
        /*0438*/ 	.word	0xffffffff


	//   ....[32]....
        /*043c*/ 	.word	0xffffffff


	//   ....[33]....
        /*0440*/ 	.word	0xffffffff


	//   ....[34]....
        /*0444*/ 	.word	0xffffffff


	//   ....[35]....
        /*0448*/ 	.word	0xffffffff


	//   ....[36]....
        /*044c*/ 	.word	0xffffffff


	//   ....[37]....
        /*0450*/ 	.word	0xffffffff


	//   ....[38]....
        /*0454*/ 	.word	0xffffffff


	//   ....[39]....
        /*0458*/ 	.word	0xffffffff


	//   ....[40]....
        /*045c*/ 	.word	0xffffffff


	//   ....[41]....
        /*0460*/ 	.word	0xffffffff


	//   ....[42]....
        /*0464*/ 	.word	0xffffffff


	//   ....[43]....
        /*0468*/ 	.word	0xffffffff


	//   ....[44]....
        /*046c*/ 	.word	0xffffffff


	//   ....[45]....
        /*0470*/ 	.word	0xffffffff


	//   ....[46]....
        /*0474*/ 	.word	0xffffffff


	//   ....[47]....
        /*0478*/ 	.word	0xffffffff


	//   ....[48]....
        /*047c*/ 	.word	0xffffffff


	//   ....[49]....
        /*0480*/ 	.word	0xffffffff


	//   ....[50]....
        /*0484*/ 	.word	0xffffffff


	//   ....[51]....
        /*0488*/ 	.word	0xffffffff


	//   ....[52]....
        /*048c*/ 	.word	0xffffffff


	//   ....[53]....
        /*0490*/ 	.word	0xffffffff


	//   ....[54]....
        /*0494*/ 	.word	0xffffffff


	//   ....[55]....
        /*0498*/ 	.word	0xffffffff


	//   ....[56]....
        /*049c*/ 	.word	0xffffffff


	//   ....[57]....
        /*04a0*/ 	.word	0xffffffff


	//   ....[58]....
        /*04a4*/ 	.word	0xffffffff


	//   ....[59]....
        /*04a8*/ 	.word	0xffffffff


	//   ....[60]....
        /*04ac*/ 	.word	0xffffffff


	//   ....[61]....
        /*04b0*/ 	.word	0xffffffff


	//   ....[62]....
        /*04b4*/ 	.word	0xffffffff


	//   ....[63]....
        /*04b8*/ 	.word	0xffffffff


	//   ....[64]....
        /*04bc*/ 	.word	0xffffffff


	//   ....[65]....
        /*04c0*/ 	.word	0xffffffff


	//   ....[66]....
        /*04c4*/ 	.word	0xffffffff


	//   ....[67]....
        /*04c8*/ 	.word	0xffffffff


	//   ....[68]....
        /*04cc*/ 	.word	0xffffffff


	//   ....[69]....
        /*04d0*/ 	.word	0xffffffff


	//   ....[70]....
        /*04d4*/ 	.word	0xffffffff


	//   ....[71]....
        /*04d8*/ 	.word	0xffffffff


	//   ....[72]....
        /*04dc*/ 	.word	0xffffffff


	//   ....[73]....
        /*04e0*/ 	.word	0xffffffff


	//   ....[74]....
        /*04e4*/ 	.word	0xffffffff


	//   ....[75]....
        /*04e8*/ 	.word	0xffffffff


	//   ....[76]....
        /*04ec*/ 	.word	0xffffffff


	//   ....[77]....
        /*04f0*/ 	.word	0xffffffff


	//   ....[78]....
        /*04f4*/ 	.word	0xffffffff


	//   ....[79]....
        /*04f8*/ 	.word	0xffffffff


	//   ....[80]....
        /*04fc*/ 	.word	0xffffffff


	//   ....[81]....
        /*0500*/ 	.word	0xffffffff


	//   ....[82]....
        /*0504*/ 	.word	0xffffffff


	//   ....[83]....
        /*0508*/ 	.word	0xffffffff


	//   ....[84]....
        /*050c*/ 	.word	0xffffffff


	//   ....[85]....
        /*0510*/ 	.word	0xffffffff


	//   ....[86]....
        /*0514*/ 	.word	0xffffffff


	//   ....[87]....
        /*0518*/ 	.word	0xffffffff


	//   ....[88]....
        /*051c*/ 	.word	0xffffffff


	//   ....[89]....
        /*0520*/ 	.word	0xffffffff


	//   ....[90]....
        /*0524*/ 	.word	0xffffffff


	//   ....[91]....
        /*0528*/ 	.word	0xffffffff


	//   ....[92]....
        /*052c*/ 	.word	0xffffffff


	//   ....[93]....
        /*0530*/ 	.word	0xffffffff


	//   ....[94]....
        /*0534*/ 	.word	0xffffffff


	//   ....[95]....
        /*0538*/ 	.word	0xffffffff


	//   ....[96]....
        /*053c*/ 	.word	0xffffffff


	//   ....[97]....
        /*0540*/ 	.word	0xffffffff


	//   ....[98]....
        /*0544*/ 	.word	0xffffffff


	//   ....[99]....
        /*0548*/ 	.word	0xffffffff


	//   ....[100]....
        /*054c*/ 	.word	0xffffffff


	//   ....[101]....
        /*0550*/ 	.word	0xffffffff


	//   ....[102]....
        /*0554*/ 	.word	0xffffffff


	//   ....[103]....
        /*0558*/ 	.word	0xffffffff


	//   ....[104]....
        /*055c*/ 	.word	0xffffffff


	//   ....[105]....
        /*0560*/ 	.word	0xffffffff


	//   ....[106]....
        /*0564*/ 	.word	0xffffffff


	//   ....[107]....
        /*0568*/ 	.word	0xffffffff


	//   ....[108]....
        /*056c*/ 	.word	0xffffffff


	//   ....[109]....
        /*0570*/ 	.word	0xffffffff


	//   ....[110]....
        /*0574*/ 	.word	0xffffffff


	//   ....[111]....
        /*0578*/ 	.word	0xffffffff


	//   ....[112]....
        /*057c*/ 	.word	0xffffffff


	//   ....[113]....
        /*0580*/ 	.word	0xffffffff


	//   ....[114]....
        /*0584*/ 	.word	0xffffffff


	//   ....[115]....
        /*0588*/ 	.word	0xffffffff


	//   ....[116]....
        /*058c*/ 	.word	0xffffffff


	//   ....[117]....
        /*0590*/ 	.word	0xffffffff


	//   ....[118]....
        /*0594*/ 	.word	0xffffffff


	//   ....[119]....
        /*0598*/ 	.word	0xffffffff


	//   ....[120]....
        /*059c*/ 	.word	0xffffffff


	//   ....[121]....
        /*05a0*/ 	.word	0xffffffff


	//   ....[122]....
        /*05a4*/ 	.word	0xffffffff


	//   ....[123]....
        /*05a8*/ 	.word	0xffffffff


	//   ....[124]....
        /*05ac*/ 	.word	0xffffffff


	//   ....[125]....
        /*05b0*/ 	.word	0xffffffff


	//   ....[126]....
        /*05b4*/ 	.word	0xffffffff


	//   ....[127]....
        /*05b8*/ 	.word	0xffffffff


	//   ....[128]....
        /*05bc*/ 	.word	0xffffffff


	//   ....[129]....
        /*05c0*/ 	.word	0xffffffff


	//   ....[130]....
        /*05c4*/ 	.word	0xffffffff


	//   ....[131]....
        /*05c8*/ 	.word	0xffffffff


	//   ....[132]....
        /*05cc*/ 	.word	0xffffffff


	//   ....[133]....
        /*05d0*/ 	.word	0xffffffff


	//   ....[134]....
        /*05d4*/ 	.word	0xffffffff


	//   ....[135]....
        /*05d8*/ 	.word	0xffffffff


	//   ....[136]....
        /*05dc*/ 	.word	0xffffffff


	//   ....[137]....
        /*05e0*/ 	.word	0xffffffff


	//   ....[138]....
        /*05e4*/ 	.word	0xffffffff


	//   ....[139]....
        /*05e8*/ 	.word	0xffffffff


	//   ....[140]....
        /*05ec*/ 	.word	0xffffffff


	//   ....[141]....
        /*05f0*/ 	.word	0xffffffff


	//   ....[142]....
        /*05f4*/ 	.word	0xffffffff


	//   ....[143]....
        /*05f8*/ 	.word	0xffffffff


	//   ....[144]....
        /*05fc*/ 	.word	0xffffffff


	//   ....[145]....
        /*0600*/ 	.word	0xffffffff


	//   ....[146]....
        /*0604*/ 	.word	0xffffffff


	//----- nvinfo : EIATTR_COOP_GROUP_INSTR_OFFSETS
	.align		4
.L_1118:
        /*0608*/ 	.byte	0x04, 0x28
        /*060a*/ 	.short	(.L_1120 - .L_1119)


	//   ....[0]....
.L_1119:
        /*060c*/ 	.word	0x00000090


	//   ....[1]....
        /*0610*/ 	.word	0x00000230


	//   ....[2]....
        /*0614*/ 	.word	0x00000260


	//   ....[3]....
        /*0618*/ 	.word	0x00000290


	//   ....[4]....
        /*061c*/ 	.word	0x000002c0


	//   ....[5]....
        /*0620*/ 	.word	0x000002f0


	//   ....[6]....
        /*0624*/ 	.word	0x00000320


	//   ....[7]....
        /*0628*/ 	.word	0x00000480


	//   ....[8]....
        /*062c*/ 	.word	0x000004c0


	//   ....[9]....
        /*0630*/ 	.word	0x000004f0


	//   ....[10]....
        /*0634*/ 	.word	0x00000520


	//   ....[11]....
        /*0638*/ 	.word	0x00000550


	//   ....[12]....
        /*063c*/ 	.word	0x00000580


	//   ....[13]....
        /*0640*/ 	.word	0x00000610


	//   ....[14]....
        /*0644*/ 	.word	0x00000650


	//   ....[15]....
        /*0648*/ 	.word	0x00000670


	//   ....[16]....
        /*064c*/ 	.word	0x000006d0


	//   ....[17]....
        /*0650*/ 	.word	0x00002ba0


	//   ....[18]....
        /*0654*/ 	.word	0x00002bc0


	//   ....[19]....
        /*0658*/ 	.word	0x00002dd0


	//   ....[20]....
        /*065c*/ 	.word	0x00002de0


	//   ....[21]....
        /*0660*/ 	.word	0x00002fe0


	//   ....[22]....
        /*0664*/ 	.word	0x00003000


	//   ....[23]....
        /*0668*/ 	.word	0x00003200


	//   ....[24]....
        /*066c*/ 	.word	0x00003210


	//   ....[25]....
        /*0670*/ 	.word	0x00004920


	//   ....[26]....
        /*0674*/ 	.word	0x00004930


	//   ....[27]....
        /*0678*/ 	.word	0x00004f10


	//   ....[28]....
        /*067c*/ 	.word	0x00005040


	//   ....[29]....
        /*0680*/ 	.word	0x00005050


	//   ....[30]....
        /*0684*/ 	.word	0x000050a0


	//   ....[31]....
        /*0688*/ 	.word	0x000077e0


	//   ....[32]....
        /*068c*/ 	.word	0x00007810


	//   ....[33]....
        /*0690*/ 	.word	0x00007f10


	//   ....[34]....
        /*0694*/ 	.word	0x00007fb0


	//   ....[35]....
        /*0698*/ 	.word	0x00008010


	//   ....[36]....
        /*069c*/ 	.word	0x000080b0


	//   ....[37]....
        /*06a0*/ 	.word	0x0000b210


	//   ....[38]....
        /*06a4*/ 	.word	0x0000b260


	//   ....[39]....
        /*06a8*/ 	.word	0x0000b280


	//   ....[40]....
        /*06ac*/ 	.word	0x0000b2b0


	//   ....[41]....
        /*06b0*/ 	.word	0x0000d200


	//   ....[42]....
        /*06b4*/ 	.word	0x0000d250


	//   ....[43]....
        /*06b8*/ 	.word	0x0000d270


	//   ....[44]....
        /*06bc*/ 	.word	0x0000d290


	//   ....[45]....
        /*06c0*/ 	.word	0x0000eac0


	//   ....[46]....
        /*06c4*/ 	.word	0x0000eae0


	//   ....[47]....
        /*06c8*/ 	.word	0x0000eaf0


	//   ....[48]....
        /*06cc*/ 	.word	0x0000eb00


	//   ....[49]....
        /*06d0*/ 	.word	0x0000eed0


	//   ....[50]....
        /*06d4*/ 	.word	0x0000eef0


	//   ....[51]....
        /*06d8*/ 	.word	0x0000f060


	//   ....[52]....
        /*06dc*/ 	.word	0x0000f070


	//   ....[53]....
        /*06e0*/ 	.word	0x0000f1f0


	//   ....[54]....
        /*06e4*/ 	.word	0x0000f210


	//   ....[55]....
        /*06e8*/ 	.word	0x0000f390


	//   ....[56]....
        /*06ec*/ 	.word	0x0000f3a0


	//   ....[57]....
        /*06f0*/ 	.word	0x0000f720


	//   ....[58]....
        /*06f4*/ 	.word	0x0000f740


	//   ....[59]....
        /*06f8*/ 	.word	0x00010420


	//   ....[60]....
        /*06fc*/ 	.word	0x00010430


	//   ....[61]....
        /*0700*/ 	.word	0x00011860


	//   ....[62]....
        /*0704*/ 	.word	0x00011880


	//   ....[63]....
        /*0708*/ 	.word	0x00011a00


	//   ....[64]....
        /*070c*/ 	.word	0x00011a10


	//   ....[65]....
        /*0710*/ 	.word	0x00011b90


	//   ....[66]....
        /*0714*/ 	.word	0x00011bb0


	//   ....[67]....
        /*0718*/ 	.word	0x00011d30


	//   ....[68]....
        /*071c*/ 	.word	0x00011d40


	//   ....[69]....
        /*0720*/ 	.word	0x00011f50


	//   ....[70]....
        /*0724*/ 	.word	0x00011f70


	//   ....[71]....
        /*0728*/ 	.word	0x00012090


	//   ....[72]....
        /*072c*/ 	.word	0x000120d0


	//   ....[73]....
        /*0730*/ 	.word	0x00012100


	//   ....[74]....
        /*0734*/ 	.word	0x00012130


	//   ....[75]....
        /*0738*/ 	.word	0x00012160


	//   ....[76]....
        /*073c*/ 	.word	0x00012190


	//   ....[77]....
        /*0740*/ 	.word	0x000122e0


	//   ....[78]....
        /*0744*/ 	.word	0x00012320


	//   ....[79]....
        /*0748*/ 	.word	0x00012350


	//   ....[80]....
        /*074c*/ 	.word	0x00012380


	//   ....[81]....
        /*0750*/ 	.word	0x000123b0


	//   ....[82]....
        /*0754*/ 	.word	0x000123e0


	//   ....[83]....
        /*0758*/ 	.word	0x00012470


	//   ....[84]....
        /*075c*/ 	.word	0x000124b0


	//   ....[85]....
        /*0760*/ 	.word	0x000124c0


	//   ....[86]....
        /*0764*/ 	.word	0x00012520


	//   ....[87]....
        /*0768*/ 	.word	0x00012e10


	//   ....[88]....
        /*076c*/ 	.word	0x00012e50


	//   ....[89]....
        /*0770*/ 	.word	0x00012ea0


	//   ....[90]....
        /*0774*/ 	.word	0x00012ef0


	//   ....[91]....
        /*0778*/ 	.word	0x00012f40


	//   ....[92]....
        /*077c*/ 	.word	0x00012fb0


	//   ....[93]....
        /*0780*/ 	.word	0x00012ff0


	//   ....[94]....
        /*0784*/ 	.word	0x00013040


	//   ....[95]....
        /*0788*/ 	.word	0x000130a0


	//   ....[96]....
        /*078c*/ 	.word	0x00013100


	//   ....[97]....
        /*0790*/ 	.word	0x00013170


	//   ....[98]....
        /*0794*/ 	.word	0x000131e0


	//   ....[99]....
        /*0798*/ 	.word	0x00013240


	//   ....[100]....
        /*079c*/ 	.word	0x000132a0


	//   ....[101]....
        /*07a0*/ 	.word	0x00013300


	//   ....[102]....
        /*07a4*/ 	.word	0x00013370


	//   ....[103]....
        /*07a8*/ 	.word	0x000133d0


	//   ....[104]....
        /*07ac*/ 	.word	0x00013430


	//   ....[105]....
        /*07b0*/ 	.word	0x00013480


	//   ....[106]....
        /*07b4*/ 	.word	0x000134d0


	//   ....[107]....
        /*07b8*/ 	.word	0x00013520


	//   ....[108]....
        /*07bc*/ 	.word	0x00013570


	//   ....[109]....
        /*07c0*/ 	.word	0x000135d0


	//   ....[110]....
        /*07c4*/ 	.word	0x00013640


	//   ....[111]....
        /*07c8*/ 	.word	0x000136a0


	//   ....[112]....
        /*07cc*/ 	.word	0x00013700


	//   ....[113]....
        /*07d0*/ 	.word	0x00013760


	//   ....[114]....
        /*07d4*/ 	.word	0x000137d0


	//   ....[115]....
        /*07d8*/ 	.word	0x00013830


	//   ....[116]....
        /*07dc*/ 	.word	0x00013890


	//   ....[117]....
        /*07e0*/ 	.word	0x000138f0


	//   ....[118]....
        /*07e4*/ 	.word	0x00013960


	//   ....[119]....
        /*07e8*/ 	.word	0x000139c0


	//   ....[120]....
        /*07ec*/ 	.word	0x00013a20


	//   ....[121]....
        /*07f0*/ 	.word	0x00013a80


	//   ....[122]....
        /*07f4*/ 	.word	0x00013af0


	//   ....[123]....
        /*07f8*/ 	.word	0x00013b50


	//   ....[124]....
        /*07fc*/ 	.word	0x00013bb0


	//   ....[125]....
        /*0800*/ 	.word	0x00013c10


	//   ....[126]....
        /*0804*/ 	.word	0x00013c80


	//   ....[127]....
        /*0808*/ 	.word	0x00013ce0


	//   ....[128]....
        /*080c*/ 	.word	0x00013d40


	//   ....[129]....
        /*0810*/ 	.word	0x00013da0


	//   ....[130]....
        /*0814*/ 	.word	0x00013e10


	//   ....[131]....
        /*0818*/ 	.word	0x00013e60


	//   ....[132]....
        /*081c*/ 	.word	0x00013ea0


	//   ....[133]....
        /*0820*/ 	.word	0x00013ef0


	//   ....[134]....
        /*0824*/ 	.word	0x00013f40


	//   ....[135]....
        /*0828*/ 	.word	0x00013f90


	//   ....[136]....
        /*082c*/ 	.word	0x00014000


	//   ....[137]....
        /*0830*/ 	.word	0x00014050


	//   ....[138]....
        /*0834*/ 	.word	0x000140a0


	//   ....[139]....
        /*0838*/ 	.word	0x000140f0


	//   ....[140]....
        /*083c*/ 	.word	0x00014140


	//   ....[141]....
        /*0840*/ 	.word	0x00014190


	//   ....[142]....
        /*0844*/ 	.word	0x00014200


	//   ....[143]....
        /*0848*/ 	.word	0x00014240


	//   ....[144]....
        /*084c*/ 	.word	0x00014290


	//   ....[145]....
        /*0850*/ 	.word	0x000142e0


	//   ....[146]....
        /*0854*/ 	.word	0x00014340


	//----- nvinfo : EIATTR_EXIT_INSTR_OFFSETS
	.align		4
.L_1120:
        /*0858*/ 	.byte	0x04, 0x1c
        /*085a*/ 	.short	(.L_1122 - .L_1121)


	//   ....[0]....
.L_1121:
        /*085c*/ 	.word	0x00000f40


	//   ....[1]....
        /*0860*/ 	.word	0x00012de0


	//----- nvinfo : EIATTR_MAX_THREADS
	.align		4
.L_1122:
        /*0864*/ 	.byte	0x04, 0x05
        /*0866*/ 	.short	(.L_1124 - .L_1123)
.L_1123:
        /*0868*/ 	.word	0x00000100
        /*086c*/ 	.word	0x00000001
        /*0870*/ 	.word	0x00000001


	//----- nvinfo : EIATTR_CRS_STACK_SIZE
	.align		4
.L_1124:
        /*0874*/ 	.byte	0x04, 0x1e
        /*0876*/ 	.short	(.L_1126 - .L_1125)
.L_1125:
        /*0878*/ 	.word	0x00000000
.L_1126:


//--------------------- .nv.info._ZN7cutlass13device_kernelIN5flash19enable_sm80_to_sm89INS1_16FlashAttnFwdSm80INS1_25CollectiveMainloopFwdSm80ILi8ELi1ELb0EN4cute5tupleIJNS5_1CILi128EEENS7_ILi48EEENS7_ILi256EEEEEELi256ENS_10bfloat16_tEfNS_4arch4Sm80ELb1ELb0ELb0ELb1ELb0ELb1ELb1ELb1EEENS1_21CollectiveEpilogueFwdINS6_IJS8_SA_S9_EEENS6_IJNS7_ILi1EEESI_SI_EEESC_SE_Li256ELb1ELb1ELb1ELb0EEENS1_36VarlenDynamicPersistentTileSchedulerILi128ELi48ELi256ELi256ELb1ELb1ELb0ELb1ELb1ELb1EEEEEEEEEvNT_6ParamsE --------------------------
	.section	.nv.info._ZN7cutlass13device_kernelIN5flash19enable_sm80_to_sm89INS1_16FlashAttnFwdSm80INS1_25CollectiveMainloopFwdSm80ILi8ELi1ELb0EN4cute5tupleIJNS5_1CILi128EEENS7_ILi48EEENS7_ILi256EEEEEELi256ENS_10bfloat16_tEfNS_4arch4Sm80ELb1ELb0ELb0ELb1ELb0ELb1ELb1ELb1EEENS1_21CollectiveEpilogueFwdINS6_IJS8_SA_S9_EEENS6_IJNS7_ILi1EEESI_SI_EEESC_SE_Li256ELb1ELb1ELb1ELb0EEENS1_36VarlenDynamicPersistentTileSchedulerILi128ELi48ELi256ELi256ELb1ELb1ELb0ELb1ELb1ELb1EEEEEEEEEvNT_6ParamsE,"",@"SHT_CUDA_INFO"
	.sectionflags	@""
	.align	4


	//----- nvinfo : EIATTR_CUDA_API_VERSION
	.align		4
        /*0000*/ 	.byte	0x04, 0x37
        /*0002*/ 	.short	(.L_1128 - .L_1127)
.L_1127:
        /*0004*/ 	.word	0x00000082


	//----- nvinfo : EIATTR_SW2861232_WAR
	.align		4
.L_1128:
        /*0008*/ 	.byte	0x01, 0x35
	.zero		2


	//----- nvinfo : EIATTR_PARAM_CBANK
	.align		4
        /*000c*/ 	.byte	0x04, 0x0a
        /*000e*/ 	.short	(.L_1130 - .L_1129)
	.align		4
.L_1129:
        /*0010*/ 	.word	index@(.nv.constant0._ZN7cutlass13device_kernelIN5flash19enable_sm80_to_sm89INS1_16FlashAttnFwdSm80INS1_25CollectiveMainloopFwdSm80ILi8ELi1ELb0EN4cute5tupleIJNS5_1CILi128EEENS7_ILi48EEENS7_ILi256EEEEEELi256ENS_10bfloat16_tEfNS_4arch4Sm80ELb1ELb0ELb0ELb1ELb0ELb1ELb1ELb1EEENS1_21CollectiveEpilogueFwdINS6_IJS8_SA_S9_EEENS6_IJNS7_ILi1EEESI_SI_EEESC_SE_Li256ELb1ELb1ELb1ELb0EEENS1_36VarlenDynamicPersistentTileSchedulerILi128ELi48ELi256ELi256ELb1ELb1ELb0ELb1ELb1ELb1EEEEEEEEEvNT_6ParamsE)
        /*0014*/ 	.short	0x0160
        /*0016*/ 	.short	0x0438


	//----- nvinfo : EIATTR_CBANK_PARAM_SIZE
	.align		4
.L_1130:
        /*0018*/ 	.byte	0x03, 0x19
        /*001a*/ 	.short	0x0438


	//----- nvinfo : EIATTR_KPARAM_INFO
	.align		4
        /*001c*/ 	.byte	0x04, 0x17
        /*001e*/ 	.short	(.L_1132 - .L_1131)
.L_1131:
        /*0020*/ 	.word	0x00000000
        /*0024*/ 	.short	0x0000
        /*0026*/ 	.short	0x0000
        /*0028*/ 	.byte	0x00, 0xf0, 0xe1, 0x10


	//----- nvinfo : EIATTR_MAXREG_COUNT
	.align		4
.L_1132:
        /*002c*/ 	.byte	0x03, 0x1b
        /*002e*/ 	.short	0x00ff


	//----- nvinfo : EIATTR_NUM_BARRIERS
	.align		4
        /*0030*/ 	.byte	0x02, 0x4c
        /*0032*/ 	.byte	0x06
	.zero		1


	//----- nvinfo : EIATTR_ANNOTATIONS
	.align		4
        /*0034*/ 	.byte	0x04, 0x55
        /*0036*/ 	.short	(.L_1134 - .L_1133)


	//   ....[0]....
.L_1133:
        /* <DEDUP_REMOVED lines=53> */


	//----- nvinfo : EIATTR_MERCURY_ISA_VERSION
	.align		4
.L_1134:
        /*0378*/ 	.byte	0x03, 0x5f
        /*037a*/ 	.short	0x0000


	//----- nvinfo : EIATTR_INT_WARP_WIDE_INSTR_OFFSETS
	.align		4
        /*037c*/ 	.byte	0x04, 0x31
        /*037e*/ 	.short	(.L_1136 - .L_1135)


	//   ....[0]....
.L_1135:
        /*0380*/ 	.word	0x0001c2f0


	//   ....[1]....
        /*0384*/ 	.word	0x0001c370


	//----- nvinfo : EIATTR_COOP_GROUP_MASK_REGIDS
	.align		4
.L_1136:
        /*0388*/ 	.byte	0x04, 0x29
        /*038a*/ 	.short	(.L_1138 - .L_1137)


	//   ....[0]....
.L_1137:
        /*038c*/ 	.word	0xffffffff


	//   ....[1]....
        /*0390*/ 	.word	0xffffffff


	//   ....[2]....
        /*0394*/ 	.word	0xffffffff


	//   ....[3]....
        /*0398*/ 	.word	0xffffffff


	//   ....[4]....
        /*039c*/ 	.word	0xffffffff


	//   ....[5]....
        /*03a0*/ 	.word	0xffffffff


	//   ....[6]....
        /*03a4*/ 	.word	0xffffffff


	//   ....[7]....
        /*03a8*/ 	.word	0xffffffff


	//   ....[8]....
        /*03ac*/ 	.word	0xffffffff


	//   ....[9]....
        /*03b0*/ 	.word	0xffffffff


	//   ....[10]....
        /*03b4*/ 	.word	0xffffffff


	//   ....[11]....
        /*03b8*/ 	.word	0xffffffff


	//   ....[12]....
        /*03bc*/ 	.word	0xffffffff


	//   ....[13]....
        /*03c0*/ 	.word	0xffffffff


	//   ....[14]....
        /*03c4*/ 	.word	0xffffffff


	//   ....[15]....
        /*03c8*/ 	.word	0xffffffff


	//   ....[16]....
        /*03cc*/ 	.word	0xffffffff


	//   ....[17]....
        /*03d0*/ 	.word	0xffffffff


	//   ....[18]....
        /*03d4*/ 	.word	0xffffffff


	//   ....[19]....
        /*03d8*/ 	.word	0xffffffff


	//   ....[20]....
        /*03dc*/ 	.word	0xffffffff


	//   ....[21]....
        /*03e0*/ 	.word	0xffffffff


	//   ....[22]....
        /*03e4*/ 	.word	0xffffffff


	//   ....[23]....
        /*03e8*/ 	.word	0xffffffff


	//   ....[24]....
        /*03ec*/ 	.word	0xffffffff


	//   ....[25]....
        /*03f0*/ 	.word	0xffffffff


	//   ....[26]....
        /*03f4*/ 	.word	0xffffffff


	//   ....[27]....
        /*03f8*/ 	.word	0xffffffff


	//   ....[28]....
        /*03fc*/ 	.word	0xffffffff


	//   ....[29]....
        /*0400*/ 	.word	0xffffffff


	//   ....[30]....
        /*0404*/ 	.word	0xffffffff


	//   ....[31]....
        /*0408*/ 	.word	0xffffffff


	//   ....[32]....
        /*040c*/ 	.word	0xffffffff


	//   ....[33]....
        /*0410*/ 	.word	0xffffffff


	//   ....[34]....
        /*0414*/ 	.word	0xffffffff


	//   ....[35]....
        /*0418*/ 	.word	0xffffffff


	//   ....[36]....
        /*041c*/ 	.word	0xffffffff


	//   ....[37]....
        /*0420*/ 	.word	0xffffffff


	//   ....[38]....
        /*0424*/ 	.word	0xffffffff


	//   ....[39]....
        /*0428*/ 	.word	0xffffffff


	//   ....[40]....
        /*042c*/ 	.word	0xffffffff


	//   ....[41]....
        /*0430*/ 	.word	0xffffffff


	//   ....[42]....
        /*0434*/ 	.word	0xffffffff


	//   ....[43]....
        /*0438*/ 	.word	0xffffffff


	//   ....[44]....
        /*043c*/ 	.word	0xffffffff


	//   ....[45]....
        /*0440*/ 	.word	0xffffffff


	//   ....[46]....
        /*0444*/ 	.word	0xffffffff


	//   ....[47]....
        /*0448*/ 	.word	0xffffffff


	//   ....[48]....
        /*044c*/ 	.word	0xffffffff


	//   ....[49]....
        /*0450*/ 	.word	0xffffffff


	//   ....[50]....
        /*0454*/ 	.word	0xffffffff


	//   ....[51]....
        /*0458*/ 	.word	0xffffffff


	//   ....[52]....
        /*045c*/ 	.word	0xffffffff


	//   ....[53]....
        /*0460*/ 	.word	0xffffffff


	//   ....[54]....
        /*0464*/ 	.word	0xffffffff


	//   ....[55]....
        /*0468*/ 	.word	0xffffffff


	//   ....[56]....
        /*046c*/ 	.word	0xffffffff


	//   ....[57]....
        /*0470*/ 	.word	0xffffffff


	//   ....[58]....
        /*0474*/ 	.word	0xffffffff


	//   ....[59]....
        /*0478*/ 	.word	0xffffffff


	//   ....[60]....
        /*047c*/ 	.word	0xffffffff


	//   ....[61]....
        /*0480*/ 	.word	0xffffffff


	//   ....[62]....
        /*0484*/ 	.word	0xffffffff


	//   ....[63]....
        /*0488*/ 	.word	0xffffffff


	//   ....[64]....
        /*048c*/ 	.word	0xffffffff


	//   ....[65]....
        /*0490*/ 	.word	0xffffffff


	//   ....[66]....
        /*0494*/ 	.word	0xffffffff


	//   ....[67]....
        /*0498*/ 	.word	0xffffffff


	//   ....[68]....
        /*049c*/ 	.word	0xffffffff


	//   ....[69]....
        /*04a0*/ 	.word	0xffffffff


	//   ....[70]....
        /*04a4*/ 	.word	0xffffffff


	//   ....[71]....
        /*04a8*/ 	.word	0xffffffff


	//   ....[72]....
        /*04ac*/ 	.word	0xffffffff


	//   ....[73]....
        /*04b0*/ 	.word	0xffffffff


	//   ....[74]....
        /*04b4*/ 	.word	0xffffffff


	//   ....[75]....
        /*04b8*/ 	.word	0xffffffff


	//   ....[76]....
        /*04bc*/ 	.word	0xffffffff


	//   ....[77]....
        /*04c0*/ 	.word	0xffffffff


	//   ....[78]....
        /*04c4*/ 	.word	0xffffffff


	//   ....[79]....
        /*04c8*/ 	.word	0xffffffff


	//   ....[80]....
        /*04cc*/ 	.word	0xffffffff


	//   ....[81]....
        /*04d0*/ 	.word	0xffffffff


	//   ....[82]....
        /*04d4*/ 	.word	0xffffffff


	//   ....[83]....
        /*04d8*/ 	.word	0xffffffff


	//   ....[84]....
        /*04dc*/ 	.word	0xffffffff


	//   ....[85]....
        /*04e0*/ 	.word	0xffffffff


	//   ....[86]....
        /*04e4*/ 	.word	0xffffffff


	//   ....[87]....
        /*04e8*/ 	.word	0xffffffff


	//   ....[88]....
        /*04ec*/ 	.word	0xffffffff


	//   ....[89]....
        /*04f0*/ 	.word	0xffffffff


	//   ....[90]....
        /*04f4*/ 	.word	0xffffffff


	//   ....[91]....
        /*04f8*/ 	.word	0xffffffff


	//   ....[92]....
        /*04fc*/ 	.word	0xffffffff


	//   ....[93]....
        /*0500*/ 	.word	0xffffffff


	//   ....[94]....
        /*0504*/ 	.word	0xffffffff


	//   ....[95]....
        /*0508*/ 	.word	0xffffffff


	//   ....[96]....
        /*050c*/ 	.word	0xffffffff


	//   ....[97]....
        /*0510*/ 	.word	0xffffffff


	//   ....[98]....
        /*0514*/ 	.word	0xffffffff


	//   ....[99]....
        /*0518*/ 	.word	0xffffffff


	//   ....[100]....
        /*051c*/ 	.word	0xffffffff


	//   ....[101]....
        /*0520*/ 	.word	0xffffffff


	//   ....[102]....
        /*0524*/ 	.word	0xffffffff


	//   ....[103]....
        /*0528*/ 	.word	0xffffffff


	//   ....[104]....
        /*052c*/ 	.word	0xffffffff


	//   ....[105]....
        /*0530*/ 	.word	0xffffffff


	//   ....[106]....
        /*0534*/ 	.word	0xffffffff


	//   ....[107]....
        /*0538*/ 	.word	0xffffffff


	//   ....[108]....
        /*053c*/ 	.word	0xffffffff


	//   ....[109]....
        /*0540*/ 	.word	0xffffffff


	//   ....[110]....
        /*0544*/ 	.word	0xffffffff


	//   ....[111]....
        /*0548*/ 	.word	0xffffffff


	//   ....[112]....
        /*054c*/ 	.word	0xffffffff


	//   ....[113]....
        /*0550*/ 	.word	0xffffffff


	//   ....[114]....
        /*0554*/ 	.word	0xffffffff


	//   ....[115]....
        /*0558*/ 	.word	0xffffffff


	//   ....[116]....
        /*055c*/ 	.word	0xffffffff


	//   ....[117]....
        /*0560*/ 	.word	0xffffffff


	//   ....[118]....
        /*0564*/ 	.word	0xffffffff


	//   ....[119]....
        /*0568*/ 	.word	0xffffffff


	//   ....[120]....
        /*056c*/ 	.word	0xffffffff


	//   ....[121]....
        /*0570*/ 	.word	0xffffffff


	//   ....[122]....
        /*0574*/ 	.word	0xffffffff


	//   ....[123]....
        /*0578*/ 	.word	0xffffffff


	//   ....[124]....
        /*057c*/ 	.word	0xffffffff


	//   ....[125]....
        /*0580*/ 	.word	0xffffffff


	//   ....[126]....
        /*0584*/ 	.word	0xffffffff


	//   ....[127]....
        /*0588*/ 	.word	0xffffffff


	//   ....[128]....
        /*058c*/ 	.word	0xffffffff


	//   ....[129]....
        /*0590*/ 	.word	0xffffffff


	//   ....[130]....
        /*0594*/ 	.word	0xffffffff


	//   ....[131]....
        /*0598*/ 	.word	0xffffffff


	//   ....[132]....
        /*059c*/ 	.word	0xffffffff


	//   ....[133]....
        /*05a0*/ 	.word	0xffffffff


	//   ....[134]....
        /*05a4*/ 	.word	0xffffffff


	//   ....[135]....
        /*05a8*/ 	.word	0xffffffff


	//   ....[136]....
        /*05ac*/ 	.word	0xffffffff


	//   ....[137]....
        /*05b0*/ 	.word	0xffffffff


	//   ....[138]....
        /*05b4*/ 	.word	0xffffffff


	//   ....[139]....
        /*05b8*/ 	.word	0xffffffff


	//   ....[140]....
        /*05bc*/ 	.word	0xffffffff


	//   ....[141]....
        /*05c0*/ 	.word	0xffffffff


	//   ....[142]....
        /*05c4*/ 	.word	0xffffffff


	//   ....[143]....
        /*05c8*/ 	.word	0xffffffff


	//   ....[144]....
        /*05cc*/ 	.word	0xffffffff


	//   ....[145]....
        /*05d0*/ 	.word	0xffffffff


	//   ....[146]....
        /*05d4*/ 	.word	0xffffffff


	//   ....[147]....
        /*05d8*/ 	.word	0xffffffff


	//   ....[148]....
        /*05dc*/ 	.word	0xffffffff


	//   ....[149]....
        /*05e0*/ 	.word	0xffffffff


	//   ....[150]....
        /*05e4*/ 	.word	0xffffffff


	//   ....[151]....
        /*05e8*/ 	.word	0xffffffff


	//   ....[152]....
        /*05ec*/ 	.word	0xffffffff


	//   ....[153]....
        /*05f0*/ 	.word	0xffffffff


	//   ....[154]....
        /*05f4*/ 	.word	0xffffffff


	//   ....[155]....
        /*05f8*/ 	.word	0xffffffff


	//   ....[156]....
        /*05fc*/ 	.word	0xffffffff


	//   ....[157]....
        /*0600*/ 	.word	0xffffffff


	//   ....[158]....
        /*0604*/ 	.word	0xffffffff


	//   ....[159]....
        /*0608*/ 	.word	0xffffffff


	//   ....[160]....
        /*060c*/ 	.word	0xffffffff


	//   ....[161]....
        /*0610*/ 	.word	0xffffffff


	//   ....[162]....
        /*0614*/ 	.word	0xffffffff


	//   ....[163]....
        /*0618*/ 	.word	0xffffffff


	//   ....[164]....
        /*061c*/ 	.word	0xffffffff


	//   ....[165]....
        /*0620*/ 	.word	0xffffffff


	//   ....[166]....
        /*0624*/ 	.word	0xffffffff


	//   ....[167]....
        /*0628*/ 	.word	0xffffffff


	//   ....[168]....
        /*062c*/ 	.word	0xffffffff


	//   ....[169]....
        /*0630*/ 	.word	0xffffffff


	//   ....[170]....
        /*0634*/ 	.word	0xffffffff


	//   ....[171]....
        /*0638*/ 	.word	0xffffffff


	//   ....[172]....
        /*063c*/ 	.word	0xffffffff


	//   ....[173]....
        /*0640*/ 	.word	0xffffffff


	//   ....[174]....
        /*0644*/ 	.word	0xffffffff


	//   ....[175]....
        /*0648*/ 	.word	0xffffffff


	//   ....[176]....
        /*064c*/ 	.word	0xffffffff


	//   ....[177]....
        /*0650*/ 	.word	0xffffffff


	//   ....[178]....
        /*0654*/ 	.word	0xffffffff


	//----- nvinfo : EIATTR_COOP_GROUP_INSTR_OFFSETS
	.align		4
.L_1138:
        /*0658*/ 	.byte	0x04, 0x28
        /*065a*/ 	.short	(.L_1140 - .L_1139)


	//   ....[0]....
.L_1139:
        /*065c*/ 	.word	0x00000050


	//   ....[1]....
        /*0660*/ 	.word	0x00000210


	//   ....[2]....
        /*0664*/ 	.word	0x00000240


	//   ....[3]....
        /*0668*/ 	.word	0x00000270


	//   ....[4]....
        /*066c*/ 	.word	0x000002a0


	//   ....[5]....
        /*0670*/ 	.word	0x000002d0


	//   ....[6]....
        /*0674*/ 	.word	0x00000300


	//   ....[7]....
        /*0678*/ 	.word	0x00000470


	//   ....[8]....
        /*067c*/ 	.word	0x000004b0


	//   ....[9]....
        /*0680*/ 	.word	0x000004e0


	//   ....[10]....
        /*0684*/ 	.word	0x00000510


	//   ....[11]....
        /*0688*/ 	.word	0x00000540


	//   ....[12]....
        /*068c*/ 	.word	0x00000570


	//   ....[13]....
        /*0690*/ 	.word	0x00000600


	//   ....[14]....
        /*0694*/ 	.word	0x00000650


	//   ....[15]....
        /*0698*/ 	.word	0x00000670


	//   ....[16]....
        /*069c*/ 	.word	0x000006d0


	//   ....[17]....
        /*06a0*/ 	.word	0x00009a10


	//   ....[18]....
        /*06a4*/ 	.word	0x00009a30


	//   ....[19]....
        /*06a8*/ 	.word	0x00009c00


	//   ....[20]....
        /*06ac*/ 	.word	0x00009c10


	//   ....[21]....
        /*06b0*/ 	.word	0x00009d90


	//   ....[22]....
        /*06b4*/ 	.word	0x00009db0


	//   ....[23]....
        /*06b8*/ 	.word	0x00009f30


	//   ....[24]....
        /*06bc*/ 	.word	0x00009f40


	//   ....[25]....
        /*06c0*/ 	.word	0x0000a6a0


	//   ....[26]....
        /*06c4*/ 	.word	0x0000a6c0


	//   ....[27]....
        /*06c8*/ 	.word	0x0000a6e0


	//   ....[28]....
        /*06cc*/ 	.word	0x0000a6f0


	//   ....[29]....
        /*06d0*/ 	.word	0x0000ab60


	//   ....[30]....
        /*06d4*/ 	.word	0x0000aba0


	//   ....[31]....
        /*06d8*/ 	.word	0x0000abe0


	//   ....[32]....
        /*06dc*/ 	.word	0x0000ac20


	//   ....[33]....
        /*06e0*/ 	.word	0x0000b0c0


	//   ....[34]....
        /*06e4*/ 	.word	0x0000b100


	//   ....[35]....
        /*06e8*/ 	.word	0x0000b140


	//   ....[36]....
        /*06ec*/ 	.word	0x0000b170


	//   ....[37]....
        /*06f0*/ 	.word	0x0000b530


	//   ....[38]....
        /*06f4*/ 	.word	0x0000b5a0


	//   ....[39]....
        /*06f8*/ 	.word	0x0000b600


	//   ....[40]....
        /*06fc*/ 	.word	0x0000b640


	//   ....[41]....
        /*0700*/ 	.word	0x0000efa0


	//   ....[42]....
        /*0704*/ 	.word	0x0000efc0


	//   ....[43]....
        /*0708*/ 	.word	0x0000efe0


	//   ....[44]....
        /*070c*/ 	.word	0x0000eff0


	//   ....[45]....
        /*0710*/ 	.word	0x0000f290


	//   ....[46]....
        /*0714*/ 	.word	0x0000f2e0


	//   ....[47]....
        /*0718*/ 	.word	0x0000f330


	//   ....[48]....
        /*071c*/ 	.word	0x0000f370


	//   ....[49]....
        /*0720*/ 	.word	0x0000f6c0


	//   ....[50]....
        /*0724*/ 	.word	0x0000f710


	//   ....[51]....
        /*0728*/ 	.word	0x0000f770


	//   ....[52]....
        /*072c*/ 	.word	0x0000f7b0


	//   ....[53]....
        /*0730*/ 	.word	0x0000fa50


	//   ....[54]....
        /*0734*/ 	.word	0x0000fad0


	//   ....[55]....
        /*0738*/ 	.word	0x0000fb70


	//   ....[56]....
        /*073c*/ 	.word	0x0000fbb0


	//   ....[57]....
        /*0740*/ 	.word	0x00014bb0


	//   ....[58]....
        /*0744*/ 	.word	0x00014bc0


	//   ....[59]....
        /*0748*/ 	.word	0x00014f30


	//   ....[60]....
        /*074c*/ 	.word	0x000150c0


	//   ....[61]....
        /*0750*/ 	.word	0x000150f0


	//   ....[62]....
        /*0754*/ 	.word	0x00015150


	//   ....[63]....
        /*0758*/ 	.word	0x000172f0


	//   ....[64]....
        /*075c*/ 	.word	0x00017300


	//   ....[65]....
        /*0760*/ 	.word	0x00017650


	//   ....[66]....
        /*0764*/ 	.word	0x00017740


	//   ....[67]....
        /*0768*/ 	.word	0x00017b10


	//   ....[68]....
        /*076c*/ 	.word	0x00017c10


	//   ....[69]....
        /*0770*/ 	.word	0x0001a130


	//   ....[70]....
        /*0774*/ 	.word	0x0001a140


	//   ....[71]....
        /*0778*/ 	.word	0x0001a170


	//   ....[72]....
        /*077c*/ 	.word	0x0001a180


	//   ....[73]....
        /*0780*/ 	.word	0x0001b8c0


	//   ....[74]....
        /*0784*/ 	.word	0x0001b8f0


	//   ....[75]....
        /*0788*/ 	.word	0x0001b900


	//   ....[76]....
        /*078c*/ 	.word	0x0001b930


	//   ....[77]....
        /*0790*/ 	.word	0x0001d1b0


	//   ....[78]....
        /*0794*/ 	.word	0x0001d1c0


	//   ....[79]....
        /*0798*/ 	.word	0x0001d1f0


	//   ....[80]....
        /*079c*/ 	.word	0x0001d210


	//   ....[81]....
        /*07a0*/ 	.word	0x0001d620


	//   ....[82]....
        /*07a4*/ 	.word	0x0001d640


	//   ....[83]....
        /*07a8*/ 	.word	0x0001d810


	//   ....[84]....
        /*07ac*/ 	.word	0x0001d820


	//   ....[85]....
        /*07b0*/ 	.word	0x0001d990


	//   ....[86]....
        /*07b4*/ 	.word	0x0001d9b0


	//   ....[87]....
        /*07b8*/ 	.word	0x0001db20


	//   ....[88]....
        /*07bc*/ 	.word	0x0001db30


	//   ....[89]....
        /*07c0*/ 	.word	0x0001deb0


	//   ....[90]....
        /*07c4*/ 	.word	0x0001ded0


	//   ....[91]....
        /*07c8*/ 	.word	0x0001eb90


	//   ....[92]....
        /*07cc*/ 	.word	0x0001eba0


	//   ....[93]....
        /*07d0*/ 	.word	0x00020020


	//   ....[94]....
        /*07d4*/ 	.word	0x00020040


	//   ....[95]....
        /*07d8*/ 	.word	0x00020220


	//   ....[96]....
        /*07dc*/ 	.word	0x00020230


	//   ....[97]....
        /*07e0*/ 	.word	0x000203a0


	//   ....[98]....
        /*07e4*/ 	.word	0x000203c0


	//   ....[99]....
        /*07e8*/ 	.word	0x00020530


	//   ....[100]....
        /*07ec*/ 	.word	0x00020540


	//   ....[101]....
        /*07f0*/ 	.word	0x00020770


	//   ....[102]....
        /*07f4*/ 	.word	0x00020790


	//   ....[103]....
        /*07f8*/ 	.word	0x000208c0


	//   ....[104]....
        /*07fc*/ 	.word	0x00020900


	//   ....[105]....
        /*0800*/ 	.word	0x00020930


	//   ....[106]....
        /*0804*/ 	.word	0x00020960


	//   ....[107]....
        /*0808*/ 	.word	0x00020990


	//   ....[108]....
        /*080c*/ 	.word	0x000209c0


	//   ....[109]....
        /*0810*/ 	.word	0x00020b20


	//   ....[110]....
        /*0814*/ 	.word	0x00020b60


	//   ....[111]....
        /*0818*/ 	.word	0x00020b90


	//   ....[112]....
        /*081c*/ 	.word	0x00020bc0


	//   ....[113]....
        /*0820*/ 	.word	0x00020bf0


	//   ....[114]....
        /*0824*/ 	.word	0x00020c20


	//   ....[115]....
        /*0828*/ 	.word	0x00020cb0


	//   ....[116]....
        /*082c*/ 	.word	0x00020d10


	//   ....[117]....
        /*0830*/ 	.word	0x00020d20


	//   ....[118]....
        /*0834*/ 	.word	0x00020d80


	//   ....[119]....
        /*0838*/ 	.word	0x00021800


	//   ....[120]....
        /*083c*/ 	.word	0x00021860


	//   ....[121]....
        /*0840*/ 	.word	0x000218b0


	//   ....[122]....
        /*0844*/ 	.word	0x00021900


	//   ....[123]....
        /*0848*/ 	.word	0x00021950


	//   ....[124]....
        /*084c*/ 	.word	0x000219c0


	//   ....[125]....
        /*0850*/ 	.word	0x00021a10


	//   ....[126]....
        /*0854*/ 	.word	0x00021a80


	//   ....[127]....
        /*0858*/ 	.word	0x00021af0


	//   ....[128]....
        /*085c*/ 	.word	0x00021b50


	//   ....[129]....
        /*0860*/ 	.word	0x00021bc0


	//   ....[130]....
        /*0864*/ 	.word	0x00021c30


	//   ....[131]....
        /*0868*/ 	.word	0x00021ca0


	//   ....[132]....
        /*086c*/ 	.word	0x00021d00


	//   ....[133]....
        /*0870*/ 	.word	0x00021d70


	//   ....[134]....
        /*0874*/ 	.word	0x00021de0


	//   ....[135]....
        /*0878*/ 	.word	0x00021e50


	//   ....[136]....
        /*087c*/ 	.word	0x00021eb0


	//   ....[137]....
        /*0880*/ 	.word	0x00021f10


	//   ....[138]....
        /*0884*/ 	.word	0x00021f70


	//   ....[139]....
        /*0888*/ 	.word	0x00021fc0


	//   ....[140]....
        /*088c*/ 	.word	0x00022010


	//   ....[141]....
        /*0890*/ 	.word	0x00022080


	//   ....[142]....
        /*0894*/ 	.word	0x000220f0


	//   ....[143]....
        /*0898*/ 	.word	0x00022160


	//   ....[144]....
        /*089c*/ 	.word	0x000221c0


	//   ....[145]....
        /*08a0*/ 	.word	0x00022230


	//   ....[146]....
        /*08a4*/ 	.word	0x000222a0


	//   ....[147]....
        /*08a8*/ 	.word	0x00022310


	//   ....[148]....
        /*08ac*/ 	.word	0x00022370


	//   ....[149]....
        /*08b0*/ 	.word	0x000223e0


	//   ....[150]....
        /*08b4*/ 	.word	0x00022450


	//   ....[151]....
        /*08b8*/ 	.word	0x000224c0


	//   ....[152]....
        /*08bc*/ 	.word	0x00022520


	//   ....[153]....
        /*08c0*/ 	.word	0x00022590


	//   ....[154]....
        /*08c4*/ 	.word	0x00022600


	//   ....[155]....
        /*08c8*/ 	.word	0x00022670


	//   ....[156]....
        /*08cc*/ 	.word	0x000226d0


	//   ....[157]....
        /*08d0*/ 	.word	0x00022740


	//   ....[158]....
        /*08d4*/ 	.word	0x000227b0


	//   ....[159]....
        /*08d8*/ 	.word	0x00022820


	//   ....[160]....
        /*08dc*/ 	.word	0x00022880


	//   ....[161]....
        /*08e0*/ 	.word	0x000228f0


	//   ....[162]....
        /*08e4*/ 	.word	0x00022960


	//   ....[163]....
        /*08e8*/ 	.word	0x000229b0


	//   ....[164]....
        /*08ec*/ 	.word	0x000229f0


	//   ....[165]....
        /*08f0*/ 	.word	0x00022a40


	//   ....[166]....
        /*08f4*/ 	.word	0x00022a90


	//   ....[167]....
        /*08f8*/ 	.word	0x00022ae0


	//   ....[168]....
        /*08fc*/ 	.word	0x00022b50


	//   ....[169]....
        /*0900*/ 	.word	0x00022ba0


	//   ....[170]....
        /*0904*/ 	.word	0x00022bf0


	//   ....[171]....
        /*0908*/ 	.word	0x00022c40


	//   ....[172]....
        /*090c*/ 	.word	0x00022c90


	//   ....[173]....
        /*0910*/ 	.word	0x00022ce0


	//   ....[174]....
        /*0914*/ 	.word	0x00022d50


	//   ....[175]....
        /*0918*/ 	.word	0x00022da0


	//   ....[176]....
        /*091c*/ 	.word	0x00022e10


	//   ....[177]....
        /*0920*/ 	.word	0x00022e70


	//   ....[178]....
        /*0924*/ 	.word	0x00022ee0


	//----- nvinfo : EIATTR_EXIT_INSTR_OFFSETS
	.align		4
.L_1140:
        /*0928*/ 	.byte	0x04, 0x1c
        /*092a*/ 	.short	(.L_1142 - .L_1141)


	//   ....[0]....
.L_1141:
        /*092c*/ 	.word	0x000010f0


	//   ....[1]....
        /*0930*/ 	.word	0x000217c0


	//----- nvinfo : EIATTR_MAX_THREADS
	.align		4
.L_1142:
        /*0934*/ 	.byte	0x04, 0x05
        /*0936*/ 	.short	(.L_1144 - .L_1143)
.L_1143:
        /*0938*/ 	.word	0x00000100
        /*093c*/ 	.word	0x00000001
        /*0940*/ 	.word	0x00000001


	//----- nvinfo : EIATTR_CRS_STACK_SIZE
	.align		4
.L_1144:
        /*0944*/ 	.byte	0x04, 0x1e
        /*0946*/ 	.short	(.L_1146 - .L_1145)
.L_1145:
        /*0948*/ 	.word	0x00000000
.L_1146:


//--------------------- .nv.callgraph             --------------------------
	.section	.nv.callgraph,"",@"SHT_CUDA_CALLGRAPH"
	.align	4
	.sectionentsize	8
	.align		4
        /*0000*/ 	.word	0x00000000
	.align		4
        /*0004*/ 	.word	0xffffffff
	.align		4
        /*0008*/ 	.word	0x00000000
	.align		4
        /*000c*/ 	.word	0xfffffffe
	.align		4
        /*0010*/ 	.word	0x00000000
	.align		4
        /*0014*/ 	.word	0xfffffffd
	.align		4
        /*0018*/ 	.word	0x00000000
	.align		4
        /*001c*/ 	.word	0xfffffffc


//--------------------- .nv.rel.action            --------------------------
	.section	.nv.rel.action,"",@"SHT_CUDA_RELOCINFO"
	.align	8
	.sectionentsize	8
        /*0000*/ 	.byte	0x73, 0x00, 0x00, 0x00, 0x00, 0x00, 0x00, 0x00, 0x00, 0x00, 0x00, 0x11, 0x25, 0x00, 0x05, 0x36


//--------------------- .nv.constant4             --------------------------
	.section	.nv.constant4,"a",@progbits
	.align	8
	.align		8
.nv.constant4:
        /*0000*/ 	.dword	_ZN83_INTERNAL_2a676b3d_47_flash_fwd_hdim256_bf16_split_softcapall_sm80_cu_f3e6f9ee_33794cuda3std3__45__cpo5beginE
	.align		8
        /*0008*/ 	.dword	_ZN83_INTERNAL_2a676b3d_47_flash_fwd_hdim256_bf16_split_softcapall_sm80_cu_f3e6f9ee_33794cuda3std3__45__cpo3endE
	.align		8
        /*0010*/ 	.dword	_ZN83_INTERNAL_2a676b3d_47_flash_fwd_hdim256_bf16_split_softcapall_sm80_cu_f3e6f9ee_33794cuda3std3__45__cpo6cbeginE
	.align		8
        /*0018*/ 	.dword	_ZN83_INTERNAL_2a676b3d_47_flash_fwd_hdim256_bf16_split_softcapall_sm80_cu_f3e6f9ee_33794cuda3std3__45__cpo4cendE
	.align		8
        /*0020*/ 	.dword	_ZN83_INTERNAL_2a676b3d_47_flash_fwd_hdim256_bf16_split_softcapall_sm80_cu_f3e6f9ee_33794cuda3std3__485_GLOBAL__N__2a676b3d_47_flash_fwd_hdim256_bf16_split_softcapall_sm80_cu_f3e6f9ee_33796ignoreE
	.align		8
        /*0028*/ 	.dword	_ZN83_INTERNAL_2a676b3d_47_flash_fwd_hdim256_bf16_split_softcapall_sm80_cu_f3e6f9ee_33794cuda3std3__419piecewise_constructE
	.align		8
        /*0030*/ 	.dword	_ZN83_INTERNAL_2a676b3d_47_flash_fwd_hdim256_bf16_split_softcapall_sm80_cu_f3e6f9ee_33794cuda3std3__48in_placeE
	.align		8
        /*0038*/ 	.dword	_ZN83_INTERNAL_2a676b3d_47_flash_fwd_hdim256_bf16_split_softcapall_sm80_cu_f3e6f9ee_33794cuda3std6ranges3__45__cpo4swapE
	.align		8
        /*0040*/ 	.dword	_ZN83_INTERNAL_2a676b3d_47_flash_fwd_hdim256_bf16_split_softcapall_sm80_cu_f3e6f9ee_33794cuda3std6ranges3__45__cpo9iter_moveE
	.align		8
        /*0048*/ 	.dword	_ZN83_INTERNAL_2a676b3d_47_flash_fwd_hdim256_bf16_split_softcapall_sm80_cu_f3e6f9ee_33794cute7productE
	.align		8
        /*0050*/ 	.dword	_ZN83_INTERNAL_2a676b3d_47_flash_fwd_hdim256_bf16_split_softcapall_sm80_cu_f3e6f9ee_33794cute1_E


//--------------------- .nv.constant0._ZN7cutlass13device_kernelIN5flash19enable_sm80_to_sm89INS1_16FlashAttnFwdSm80INS1_25CollectiveMainloopFwdSm80ILi8ELi1ELb1EN4cute5tupleIJNS5_1CILi128EEENS7_ILi64EEENS7_ILi256EEEEEELi256ENS_10bfloat16_tEfNS_4arch4Sm80ELb0ELb0ELb1ELb0ELb0ELb0ELb1ELb1EEENS1_21CollectiveEpilogueFwdINS6_IJS8_SA_S9_EEENS6_IJNS7_ILi1EEESI_SI_EEESC_SE_Li256ELb0ELb1ELb1ELb0EEENS1_19SingleTileSchedulerILb0ELb1ELb1ELi128EEEEEEEEEvNT_6ParamsE --------------------------
	.section	.nv.constant0._ZN7cutlass13device_kernelIN5flash19enable_sm80_to_sm89INS1_16FlashAttnFwdSm80INS1_25CollectiveMainloopFwdSm80ILi8ELi1ELb1EN4cute5tupleIJNS5_1CILi128EEENS7_ILi64EEENS7_ILi256EEEEEELi256ENS_10bfloat16_tEfNS_4arch4Sm80ELb0ELb0ELb1ELb0ELb0ELb0ELb1ELb1EEENS1_21CollectiveEpilogueFwdINS6_IJS8_SA_S9_EEENS6_IJNS7_ILi1EEESI_SI_EEESC_SE_Li256ELb0ELb1ELb1ELb0EEENS1_19SingleTileSchedulerILb0ELb1ELb1ELi128EEEEEEEEEvNT_6ParamsE,"a",@progbits
	.sectionflags	@""
	.align	4
.nv.constant0._ZN7cutlass13device_kernelIN5flash19enable_sm80_to_sm89INS1_16FlashAttnFwdSm80INS1_25CollectiveMainloopFwdSm80ILi8ELi1ELb1EN4cute5tupleIJNS5_1CILi128EEENS7_ILi64EEENS7_ILi256EEEEEELi256ENS_10bfloat16_tEfNS_4arch4Sm80ELb0ELb0ELb1ELb0ELb0ELb0ELb1ELb1EEENS1_21CollectiveEpilogueFwdINS6_IJS8_SA_S9_EEENS6_IJNS7_ILi1EEESI_SI_EEESC_SE_Li256ELb0ELb1ELb1ELb0EEENS1_19SingleTileSchedulerILb0ELb1ELb1ELi128EEEEEEEEEvNT_6ParamsE:
	.zero		1400


//--------------------- .nv.constant0._ZN7cutlass13device_kernelIN5flash19enable_sm80_to_sm89INS1_16FlashAttnFwdSm80INS1_25CollectiveMainloopFwdSm80ILi8ELi1ELb1EN4cute5tupleIJNS5_1CILi128EEENS7_ILi48EEENS7_ILi256EEEEEELi256ENS_10bfloat16_tEfNS_4arch4Sm80ELb0ELb0ELb1ELb1ELb0ELb0ELb1ELb1EEENS1_21CollectiveEpilogueFwdINS6_IJS8_SA_S9_EEENS6_IJNS7_ILi1EEESI_SI_EEESC_SE_Li256ELb1ELb1ELb1ELb0EEENS1_36VarlenDynamicPersistentTileSchedulerILi128ELi48ELi256ELi256ELb1ELb1ELb0ELb0ELb1ELb1EEEEEEEEEvNT_6ParamsE --------------------------
	.section	.nv.constant0._ZN7cutlass13device_kernelIN5flash19enable_sm80_to_sm89INS1_16FlashAttnFwdSm80INS1_25CollectiveMainloopFwdSm80ILi8ELi1ELb1EN4cute5tupleIJNS5_1CILi128EEENS7_ILi48EEENS7_ILi256EEEEEELi256ENS_10bfloat16_tEfNS_4arch4Sm80ELb0ELb0ELb1ELb1ELb0ELb0ELb1ELb1EEENS1_21CollectiveEpilogueFwdINS6_IJS8_SA_S9_EEENS6_IJNS7_ILi1EEESI_SI_EEESC_SE_Li256ELb1ELb1ELb1ELb0EEENS1_36VarlenDynamicPersistentTileSchedulerILi128ELi48ELi256ELi256ELb1ELb1ELb0ELb0ELb1ELb1EEEEEEEEEvNT_6ParamsE,"a",@progbits
	.sectionflags	@""
	.align	4
.nv.constant0._ZN7cutlass13device_kernelIN5flash19enable_sm80_to_sm89INS1_16FlashAttnFwdSm80INS1_25CollectiveMainloopFwdSm80ILi8ELi1ELb1EN4cute5tupleIJNS5_1CILi128EEENS7_ILi48EEENS7_ILi256EEEEEELi256ENS_10bfloat16_tEfNS_4arch4Sm80ELb0ELb0ELb1ELb1ELb0ELb0ELb1ELb1EEENS1_21CollectiveEpilogueFwdINS6_IJS8_SA_S9_EEENS6_IJNS7_ILi1EEESI_SI_EEESC_SE_Li256ELb1ELb1ELb1ELb0EEENS1_36VarlenDynamicPersistentTileSchedulerILi128ELi48ELi256ELi256ELb1ELb1ELb0ELb0ELb1ELb1EEEEEEEEEvNT_6ParamsE:
	.zero		1432


//--------------------- .nv.constant0._ZN7cutlass13device_kernelIN5flash19enable_sm80_to_sm89INS1_16FlashAttnFwdSm80INS1_25CollectiveMainloopFwdSm80ILi8ELi1ELb0EN4cute5tupleIJNS5_1CILi128EEENS7_ILi32EEENS7_ILi256EEEEEELi256ENS_10bfloat16_tEfNS_4arch4Sm80ELb0ELb0ELb1ELb1ELb0ELb1ELb1ELb1EEENS1_21CollectiveEpilogueFwdINS6_IJS8_SA_S9_EEENS6_IJNS7_ILi1EEESI_SI_EEESC_SE_Li256ELb1ELb1ELb1ELb0EEENS1_36VarlenDynamicPersistentTileSchedulerILi128ELi32ELi256ELi256ELb1ELb1ELb0ELb0ELb1ELb1EEEEEEEEEvNT_6ParamsE --------------------------
	.section	.nv.constant0._ZN7cutlass13device_kernelIN5flash19enable_sm80_to_sm89INS1_16FlashAttnFwdSm80INS1_25CollectiveMainloopFwdSm80ILi8ELi1ELb0EN4cute5tupleIJNS5_1CILi128EEENS7_ILi32EEENS7_ILi256EEEEEELi256ENS_10bfloat16_tEfNS_4arch4Sm80ELb0ELb0ELb1ELb1ELb0ELb1ELb1ELb1EEENS1_21CollectiveEpilogueFwdINS6_IJS8_SA_S9_EEENS6_IJNS7_ILi1EEESI_SI_EEESC_SE_Li256ELb1ELb1ELb1ELb0EEENS1_36VarlenDynamicPersistentTileSchedulerILi128ELi32ELi256ELi256ELb1ELb1ELb0ELb0ELb1ELb1EEEEEEEEEvNT_6ParamsE,"a",@progbits
	.sectionflags	@""
	.align	4
.nv.constant0._ZN7cutlass13device_kernelIN5flash19enable_sm80_to_sm89INS1_16FlashAttnFwdSm80INS1_25CollectiveMainloopFwdSm80ILi8ELi1ELb0EN4cute5tupleIJNS5_1CILi128EEENS7_ILi32EEENS7_ILi256EEEEEELi256ENS_10bfloat16_tEfNS_4arch4Sm80ELb0ELb0ELb1ELb1ELb0ELb1ELb1ELb1EEENS1_21CollectiveEpilogueFwdINS6_IJS8_SA_S9_EEENS6_IJNS7_ILi1EEESI_SI_EEESC_SE_Li256ELb1ELb1ELb1ELb0EEENS1_36VarlenDynamicPersistentTileSchedulerILi128ELi32ELi256ELi256ELb1ELb1ELb0ELb0ELb1ELb1EEEEEEEEEvNT_6ParamsE:
	.zero		1432


//--------------------- .nv.constant0._ZN7cutlass13device_kernelIN5flash19enable_sm80_to_sm89INS1_16FlashAttnFwdSm80INS1_25CollectiveMainloopFwdSm80ILi8ELi1ELb1EN4cute5tupleIJNS5_1CILi128EEENS7_ILi48EEENS7_ILi256EEEEEELi256ENS_10bfloat16_tEfNS_4arch4Sm80ELb0ELb1ELb1ELb0ELb0ELb0ELb1ELb1EEENS1_21CollectiveEpilogueFwdINS6_IJS8_SA_S9_EEENS6_IJNS7_ILi1EEESI_SI_EEESC_SE_Li256ELb0ELb1ELb1ELb0EEENS1_19SingleTileSchedulerILb0ELb1ELb1ELi128EEEEEEEEEvNT_6ParamsE --------------------------
	.section	.nv.constant0._ZN7cutlass13device_kernelIN5flash19enable_sm80_to_sm89INS1_16FlashAttnFwdSm80INS1_25CollectiveMainloopFwdSm80ILi8ELi1ELb1EN4cute5tupleIJNS5_1CILi128EEENS7_ILi48EEENS7_ILi256EEEEEELi256ENS_10bfloat16_tEfNS_4arch4Sm80ELb0ELb1ELb1ELb0ELb0ELb0ELb1ELb1EEENS1_21CollectiveEpilogueFwdINS6_IJS8_SA_S9_EEENS6_IJNS7_ILi1EEESI_SI_EEESC_SE_Li256ELb0ELb1ELb1ELb0EEENS1_19SingleTileSchedulerILb0ELb1ELb1ELi128EEEEEEEEEvNT_6ParamsE,"a",@progbits
	.sectionflags	@""
	.align	4
.nv.constant0._ZN7cutlass13device_kernelIN5flash19enable_sm80_to_sm89INS1_16FlashAttnFwdSm80INS1_25CollectiveMainloopFwdSm80ILi8ELi1ELb1EN4cute5tupleIJNS5_1CILi128EEENS7_ILi48EEENS7_ILi256EEEEEELi256ENS_10bfloat16_tEfNS_4arch4Sm80ELb0ELb1ELb1ELb0ELb0ELb0ELb1ELb1EEENS1_21CollectiveEpilogueFwdINS6_IJS8_SA_S9_EEENS6_IJNS7_ILi1EEESI_SI_EEESC_SE_Li256ELb0ELb1ELb1ELb0EEENS1_19SingleTileSchedulerILb0ELb1ELb1ELi128EEEEEEEEEvNT_6ParamsE:
	.zero		1400


//--------------------- .nv.constant0._ZN7cutlass13device_kernelIN5flash19enable_sm80_to_sm89INS1_16FlashAttnFwdSm80INS1_25CollectiveMainloopFwdSm80ILi8ELi1ELb1EN4cute5tupleIJNS5_1CILi128EEENS7_ILi48EEENS7_ILi256EEEEEELi256ENS_10bfloat16_tEfNS_4arch4Sm80ELb0ELb1ELb1ELb1ELb0ELb0ELb1ELb1EEENS1_21CollectiveEpilogueFwdINS6_IJS8_SA_S9_EEENS6_IJNS7_ILi1EEESI_SI_EEESC_SE_Li256ELb1ELb1ELb1ELb0EEENS1_36VarlenDynamicPersistentTileSchedulerILi128ELi48ELi256ELi256ELb1ELb1ELb0ELb1ELb0ELb1EEEEEEEEEvNT_6ParamsE --------------------------
	.section	.nv.constant0._ZN7cutlass13device_kernelIN5flash19enable_sm80_to_sm89INS1_16FlashAttnFwdSm80INS1_25CollectiveMainloopFwdSm80ILi8ELi1ELb1EN4cute5tupleIJNS5_1CILi128EEENS7_ILi48EEENS7_ILi256EEEEEELi256ENS_10bfloat16_tEfNS_4arch4Sm80ELb0ELb1ELb1ELb1ELb0ELb0ELb1ELb1EEENS1_21CollectiveEpilogueFwdINS6_IJS8_SA_S9_EEENS6_IJNS7_ILi1EEESI_SI_EEESC_SE_Li256ELb1ELb1ELb1ELb0EEENS1_36VarlenDynamicPersistentTileSchedulerILi128ELi48ELi256ELi256ELb1ELb1ELb0ELb1ELb0ELb1EEEEEEEEEvNT_6ParamsE,"a",@progbits
	.sectionflags	@""
	.align	4
.nv.constant0._ZN7cutlass13device_kernelIN5flash19enable_sm80_to_sm89INS1_16FlashAttnFwdSm80INS1_25CollectiveMainloopFwdSm80ILi8ELi1ELb1EN4cute5tupleIJNS5_1CILi128EEENS7_ILi48EEENS7_ILi256EEEEEELi256ENS_10bfloat16_tEfNS_4arch4Sm80ELb0ELb1ELb1ELb1ELb0ELb0ELb1ELb1EEENS1_21CollectiveEpilogueFwdINS6_IJS8_SA_S9_EEENS6_IJNS7_ILi1EEESI_SI_EEESC_SE_Li256ELb1ELb1ELb1ELb0EEENS1_36VarlenDynamicPersistentTileSchedulerILi128ELi48ELi256ELi256ELb1ELb1ELb0ELb1ELb0ELb1EEEEEEEEEvNT_6ParamsE:
	.zero		1432


//--------------------- .nv.constant0._ZN7cutlass13device_kernelIN5flash19enable_sm80_to_sm89INS1_16FlashAttnFwdSm80INS1_25CollectiveMainloopFwdSm80ILi8ELi1ELb0EN4cute5tupleIJNS5_1CILi128EEENS7_ILi32EEENS7_ILi256EEEEEELi256ENS_10bfloat16_tEfNS_4arch4Sm80ELb0ELb1ELb1ELb1ELb0ELb1ELb1ELb1EEENS1_21CollectiveEpilogueFwdINS6_IJS8_SA_S9_EEENS6_IJNS7_ILi1EEESI_SI_EEESC_SE_Li256ELb1ELb1ELb1ELb0EEENS1_36VarlenDynamicPersistentTileSchedulerILi128ELi32ELi256ELi256ELb1ELb1ELb0ELb1ELb0ELb1EEEEEEEEEvNT_6ParamsE --------------------------
	.section	.nv.constant0._ZN7cutlass13device_kernelIN5flash19enable_sm80_to_sm89INS1_16FlashAttnFwdSm80INS1_25CollectiveMainloopFwdSm80ILi8ELi1ELb0EN4cute5tupleIJNS5_1CILi128EEENS7_ILi32EEENS7_ILi256EEEEEELi256ENS_10bfloat16_tEfNS_4arch4Sm80ELb0ELb1ELb1ELb1ELb0ELb1ELb1ELb1EEENS1_21CollectiveEpilogueFwdINS6_IJS8_SA_S9_EEENS6_IJNS7_ILi1EEESI_SI_EEESC_SE_Li256ELb1ELb1ELb1ELb0EEENS1_36VarlenDynamicPersistentTileSchedulerILi128ELi32ELi256ELi256ELb1ELb1ELb0ELb1ELb0ELb1EEEEEEEEEvNT_6ParamsE,"a",@progbits
	.sectionflags	@""
	.align	4
.nv.constant0._ZN7cutlass13device_kernelIN5flash19enable_sm80_to_sm89INS1_16FlashAttnFwdSm80INS1_25CollectiveMainloopFwdSm80ILi8ELi1ELb0EN4cute5tupleIJNS5_1CILi128EEENS7_ILi32EEENS7_ILi256EEEEEELi256ENS_10bfloat16_tEfNS_4arch4Sm80ELb0ELb1ELb1ELb1ELb0ELb1ELb1ELb1EEENS1_21CollectiveEpilogueFwdINS6_IJS8_SA_S9_EEENS6_IJNS7_ILi1EEESI_SI_EEESC_SE_Li256ELb1ELb1ELb1ELb0EEENS1_36VarlenDynamicPersistentTileSchedulerILi128ELi32ELi256ELi256ELb1ELb1ELb0ELb1ELb0ELb1EEEEEEEEEvNT_6ParamsE:
	.zero		1432


//--------------------- .nv.constant0._ZN7cutlass13device_kernelIN5flash19enable_sm80_to_sm89INS1_16FlashAttnFwdSm80INS1_25CollectiveMainloopFwdSm80ILi8ELi1ELb1EN4cute5tupleIJNS5_1CILi128EEENS7_ILi64EEENS7_ILi256EEEEEELi256ENS_10bfloat16_tEfNS_4arch4Sm80ELb1ELb0ELb1ELb0ELb0ELb0ELb1ELb1EEENS1_21CollectiveEpilogueFwdINS6_IJS8_SA_S9_EEENS6_IJNS7_ILi1EEESI_SI_EEESC_SE_Li256ELb0ELb1ELb1ELb0EEENS1_30DynamicPersistentTileSchedulerILi256ELi256ELb1ELb1ELb0EEEEEEEEEvNT_6ParamsE --------------------------
	.section	.nv.constant0._ZN7cutlass13device_kernelIN5flash19enable_sm80_to_sm89INS1_16FlashAttnFwdSm80INS1_25CollectiveMainloopFwdSm80ILi8ELi1ELb1EN4cute5tupleIJNS5_1CILi128EEENS7_ILi64EEENS7_ILi256EEEEEELi256ENS_10bfloat16_tEfNS_4arch4Sm80ELb1ELb0ELb1ELb0ELb0ELb0ELb1ELb1EEENS1_21CollectiveEpilogueFwdINS6_IJS8_SA_S9_EEENS6_IJNS7_ILi1EEESI_SI_EEESC_SE_Li256ELb0ELb1ELb1ELb0EEENS1_30DynamicPersistentTileSchedulerILi256ELi256ELb1ELb1ELb0EEEEEEEEEvNT_6ParamsE,"a",@progbits
	.sectionflags	@""
	.align	4
.nv.constant0._ZN7cutlass13device_kernelIN5flash19enable_sm80_to_sm89INS1_16FlashAttnFwdSm80INS1_25CollectiveMainloopFwdSm80ILi8ELi1ELb1EN4cute5tupleIJNS5_1CILi128EEENS7_ILi64EEENS7_ILi256EEEEEELi256ENS_10bfloat16_tEfNS_4arch4Sm80ELb1ELb0ELb1ELb0ELb0ELb0ELb1ELb1EEENS1_21CollectiveEpilogueFwdINS6_IJS8_SA_S9_EEENS6_IJNS7_ILi1EEESI_SI_EEESC_SE_Li256ELb0ELb1ELb1ELb0EEENS1_30DynamicPersistentTileSchedulerILi256ELi256ELb1ELb1ELb0EEEEEEEEEvNT_6ParamsE:
	.zero		1416


//--------------------- .nv.constant0._ZN7cutlass13device_kernelIN5flash19enable_sm80_to_sm89INS1_16FlashAttnFwdSm80INS1_25CollectiveMainloopFwdSm80ILi8ELi1ELb1EN4cute5tupleIJNS5_1CILi128EEENS7_ILi48EEENS7_ILi256EEEEEELi256ENS_10bfloat16_tEfNS_4arch4Sm80ELb1ELb0ELb1ELb1ELb0ELb0ELb1ELb1EEENS1_21CollectiveEpilogueFwdINS6_IJS8_SA_S9_EEENS6_IJNS7_ILi1EEESI_SI_EEESC_SE_Li256ELb1ELb1ELb1ELb0EEENS1_36VarlenDynamicPersistentTileSchedulerILi128ELi48ELi256ELi256ELb1ELb1ELb0ELb1ELb1ELb1EEEEEEEEEvNT_6ParamsE --------------------------
	.section	.nv.constant0._ZN7cutlass13device_kernelIN5flash19enable_sm80_to_sm89INS1_16FlashAttnFwdSm80INS1_25CollectiveMainloopFwdSm80ILi8ELi1ELb1EN4cute5tupleIJNS5_1CILi128EEENS7_ILi48EEENS7_ILi256EEEEEELi256ENS_10bfloat16_tEfNS_4arch4Sm80ELb1ELb0ELb1ELb1ELb0ELb0ELb1ELb1EEENS1_21CollectiveEpilogueFwdINS6_IJS8_SA_S9_EEENS6_IJNS7_ILi1EEESI_SI_EEESC_SE_Li256ELb1ELb1ELb1ELb0EEENS1_36VarlenDynamicPersistentTileSchedulerILi128ELi48ELi256ELi256ELb1ELb1ELb0ELb1ELb1ELb1EEEEEEEEEvNT_6ParamsE,"a",@progbits
	.sectionflags	@""
	.align	4
.nv.constant0._ZN7cutlass13device_kernelIN5flash19enable_sm80_to_sm89INS1_16FlashAttnFwdSm80INS1_25CollectiveMainloopFwdSm80ILi8ELi1ELb1EN4cute5tupleIJNS5_1CILi128EEENS7_ILi48EEENS7_ILi256EEEEEELi256ENS_10bfloat16_tEfNS_4arch4Sm80ELb1ELb0ELb1ELb1ELb0ELb0ELb1ELb1EEENS1_21CollectiveEpilogueFwdINS6_IJS8_SA_S9_EEENS6_IJNS7_ILi1EEESI_SI_EEESC_SE_Li256ELb1ELb1ELb1ELb0EEENS1_36VarlenDynamicPersistentTileSchedulerILi128ELi48ELi256ELi256ELb1ELb1ELb0ELb1ELb1ELb1EEEEEEEEEvNT_6ParamsE:
	.zero		1432


//--------------------- .nv.constant0._ZN7cutlass13device_kernelIN5flash19enable_sm80_to_sm89INS1_16FlashAttnFwdSm80INS1_25CollectiveMainloopFwdSm80ILi8ELi1ELb0EN4cute5tupleIJNS5_1CILi128EEENS7_ILi32EEENS7_ILi256EEEEEELi256ENS_10bfloat16_tEfNS_4arch4Sm80ELb1ELb0ELb1ELb1ELb0ELb1ELb1ELb1EEENS1_21CollectiveEpilogueFwdINS6_IJS8_SA_S9_EEENS6_IJNS7_ILi1EEESI_SI_EEESC_SE_Li256ELb1ELb1ELb1ELb0EEENS1_36VarlenDynamicPersistentTileSchedulerILi128ELi32ELi256ELi256ELb1ELb1ELb0ELb1ELb1ELb1EEEEEEEEEvNT_6ParamsE --------------------------
	.section	.nv.constant0._ZN7cutlass13device_kernelIN5flash19enable_sm80_to_sm89INS1_16FlashAttnFwdSm80INS1_25CollectiveMainloopFwdSm80ILi8ELi1ELb0EN4cute5tupleIJNS5_1CILi128EEENS7_ILi32EEENS7_ILi256EEEEEELi256ENS_10bfloat16_tEfNS_4arch4Sm80ELb1ELb0ELb1ELb1ELb0ELb1ELb1ELb1EEENS1_21CollectiveEpilogueFwdINS6_IJS8_SA_S9_EEENS6_IJNS7_ILi1EEESI_SI_EEESC_SE_Li256ELb1ELb1ELb1ELb0EEENS1_36VarlenDynamicPersistentTileSchedulerILi128ELi32ELi256ELi256ELb1ELb1ELb0ELb1ELb1ELb1EEEEEEEEEvNT_6ParamsE,"a",@progbits
	.sectionflags	@""
	.align	4
.nv.constant0._ZN7cutlass13device_kernelIN5flash19enable_sm80_to_sm89INS1_16FlashAttnFwdSm80INS1_25CollectiveMainloopFwdSm80ILi8ELi1ELb0EN4cute5tupleIJNS5_1CILi128EEENS7_ILi32EEENS7_ILi256EEEEEELi256ENS_10bfloat16_tEfNS_4arch4Sm80ELb1ELb0ELb1ELb1ELb0ELb1ELb1ELb1EEENS1_21CollectiveEpilogueFwdINS6_IJS8_SA_S9_EEENS6_IJNS7_ILi1EEESI_SI_EEESC_SE_Li256ELb1ELb1ELb1ELb0EEENS1_36VarlenDynamicPersistentTileSchedulerILi128ELi32ELi256ELi256ELb1ELb1ELb0ELb1ELb1ELb1EEEEEEEEEvNT_6ParamsE:
	.zero		1432


//--------------------- .nv.constant0._ZN7cutlass13device_kernelIN5flash19enable_sm80_to_sm89INS1_16FlashAttnFwdSm80INS1_25CollectiveMainloopFwdSm80ILi8ELi1ELb0EN4cute5tupleIJNS5_1CILi128EEENS7_ILi96EEENS7_ILi256EEEEEELi256ENS_10bfloat16_tEfNS_4arch4Sm80ELb0ELb0ELb1ELb0ELb0ELb0ELb1ELb1EEENS1_21CollectiveEpilogueFwdINS6_IJS8_SA_S9_EEENS6_IJNS7_ILi1EEESI_SI_EEESC_SE_Li256ELb0ELb1ELb1ELb0EEENS1_19SingleTileSchedulerILb0ELb1ELb1ELi128EEEEEEEEEvNT_6ParamsE --------------------------
	.section	.nv.constant0._ZN7cutlass13device_kernelIN5flash19enable_sm80_to_sm89INS1_16FlashAttnFwdSm80INS1_25CollectiveMainloopFwdSm80ILi8ELi1ELb0EN4cute5tupleIJNS5_1CILi128EEENS7_ILi96EEENS7_ILi256EEEEEELi256ENS_10bfloat16_tEfNS_4arch4Sm80ELb0ELb0ELb1ELb0ELb0ELb0ELb1ELb1EEENS1_21CollectiveEpilogueFwdINS6_IJS8_SA_S9_EEENS6_IJNS7_ILi1EEESI_SI_EEESC_SE_Li256ELb0ELb1ELb1ELb0EEENS1_19SingleTileSchedulerILb0ELb1ELb1ELi128EEEEEEEEEvNT_6ParamsE,"a",@progbits
	.sectionflags	@""
	.align	4
.nv.constant0._ZN7cutlass13device_kernelIN5flash19enable_sm80_to_sm89INS1_16FlashAttnFwdSm80INS1_25CollectiveMainloopFwdSm80ILi8ELi1ELb0EN4cute5tupleIJNS5_1CILi128EEENS7_ILi96EEENS7_ILi256EEEEEELi256ENS_10bfloat16_tEfNS_4arch4Sm80ELb0ELb0ELb1ELb0ELb0ELb0ELb1ELb1EEENS1_21CollectiveEpilogueFwdINS6_IJS8_SA_S9_EEENS6_IJNS7_ILi1EEESI_SI_EEESC_SE_Li256ELb0ELb1ELb1ELb0EEENS1_19SingleTileSchedulerILb0ELb1ELb1ELi128EEEEEEEEEvNT_6ParamsE:
	.zero		1400


//--------------------- .nv.constant0._ZN7cutlass13device_kernelIN5flash19enable_sm80_to_sm89INS1_16FlashAttnFwdSm80INS1_25CollectiveMainloopFwdSm80ILi8ELi1ELb0EN4cute5tupleIJNS5_1CILi128EEENS7_ILi64EEENS7_ILi256EEEEEELi256ENS_10bfloat16_tEfNS_4arch4Sm80ELb0ELb0ELb1ELb1ELb0ELb0ELb1ELb1EEENS1_21CollectiveEpilogueFwdINS6_IJS8_SA_S9_EEENS6_IJNS7_ILi1EEESI_SI_EEESC_SE_Li256ELb1ELb1ELb1ELb0EEENS1_36VarlenDynamicPersistentTileSchedulerILi128ELi64ELi256ELi256ELb1ELb1ELb0ELb0ELb1ELb1EEEEEEEEEvNT_6ParamsE --------------------------
	.section	.nv.constant0._ZN7cutlass13device_kernelIN5flash19enable_sm80_to_sm89INS1_16FlashAttnFwdSm80INS1_25CollectiveMainloopFwdSm80ILi8ELi1ELb0EN4cute5tupleIJNS5_1CILi128EEENS7_ILi64EEENS7_ILi256EEEEEELi256ENS_10bfloat16_tEfNS_4arch4Sm80ELb0ELb0ELb1ELb1ELb0ELb0ELb1ELb1EEENS1_21CollectiveEpilogueFwdINS6_IJS8_SA_S9_EEENS6_IJNS7_ILi1EEESI_SI_EEESC_SE_Li256ELb1ELb1ELb1ELb0EEENS1_36VarlenDynamicPersistentTileSchedulerILi128ELi64ELi256ELi256ELb1ELb1ELb0ELb0ELb1ELb1EEEEEEEEEvNT_6ParamsE,"a",@progbits
	.sectionflags	@""
	.align	4
.nv.constant0._ZN7cutlass13device_kernelIN5flash19enable_sm80_to_sm89INS1_16FlashAttnFwdSm80INS1_25CollectiveMainloopFwdSm80ILi8ELi1ELb0EN4cute5tupleIJNS5_1CILi128EEENS7_ILi64EEENS7_ILi256EEEEEELi256ENS_10bfloat16_tEfNS_4arch4Sm80ELb0ELb0ELb1ELb1ELb0ELb0ELb1ELb1EEENS1_21CollectiveEpilogueFwdINS6_IJS8_SA_S9_EEENS6_IJNS7_ILi1EEESI_SI_EEESC_SE_Li256ELb1ELb1ELb1ELb0EEENS1_36VarlenDynamicPersistentTileSchedulerILi128ELi64ELi256ELi256ELb1ELb1ELb0ELb0ELb1ELb1EEEEEEEEEvNT_6ParamsE:
	.zero		1432


//--------------------- .nv.constant0._ZN7cutlass13device_kernelIN5flash19enable_sm80_to_sm89INS1_16FlashAttnFwdSm80INS1_25CollectiveMainloopFwdSm80ILi8ELi1ELb0EN4cute5tupleIJNS5_1CILi128EEENS7_ILi48EEENS7_ILi256EEEEEELi256ENS_10bfloat16_tEfNS_4arch4Sm80ELb0ELb0ELb1ELb1ELb0ELb1ELb1ELb1EEENS1_21CollectiveEpilogueFwdINS6_IJS8_SA_S9_EEENS6_IJNS7_ILi1EEESI_SI_EEESC_SE_Li256ELb1ELb1ELb1ELb0EEENS1_36VarlenDynamicPersistentTileSchedulerILi128ELi48ELi256ELi256ELb1ELb1ELb0ELb0ELb1ELb1EEEEEEEEEvNT_6ParamsE --------------------------
	.section	.nv.constant0._ZN7cutlass13device_kernelIN5flash19enable_sm80_to_sm89INS1_16FlashAttnFwdSm80INS1_25CollectiveMainloopFwdSm80ILi8ELi1ELb0EN4cute5tupleIJNS5_1CILi128EEENS7_ILi48EEENS7_ILi256EEEEEELi256ENS_10bfloat16_tEfNS_4arch4Sm80ELb0ELb0ELb1ELb1ELb0ELb1ELb1ELb1EEENS1_21CollectiveEpilogueFwdINS6_IJS8_SA_S9_EEENS6_IJNS7_ILi1EEESI_SI_EEESC_SE_Li256ELb1ELb1ELb1ELb0EEENS1_36VarlenDynamicPersistentTileSchedulerILi128ELi48ELi256ELi256ELb1ELb1ELb0ELb0ELb1ELb1EEEEEEEEEvNT_6ParamsE,"a",@progbits
	.sectionflags	@""
	.align	4
.nv.constant0._ZN7cutlass13device_kernelIN5flash19enable_sm80_to_sm89INS1_16FlashAttnFwdSm80INS1_25CollectiveMainloopFwdSm80ILi8ELi1ELb0EN4cute5tupleIJNS5_1CILi128EEENS7_ILi48EEENS7_ILi256EEEEEELi256ENS_10bfloat16_tEfNS_4arch4Sm80ELb0ELb0ELb1ELb1ELb0ELb1ELb1ELb1EEENS1_21CollectiveEpilogueFwdINS6_IJS8_SA_S9_EEENS6_IJNS7_ILi1EEESI_SI_EEESC_SE_Li256ELb1ELb1ELb1ELb0EEENS1_36VarlenDynamicPersistentTileSchedulerILi128ELi48ELi256ELi256ELb1ELb1ELb0ELb0ELb1ELb1EEEEEEEEEvNT_6ParamsE:
	.zero		1432


//--------------------- .nv.constant0._ZN7cutlass13device_kernelIN5flash19enable_sm80_to_sm89INS1_16FlashAttnFwdSm80INS1_25CollectiveMainloopFwdSm80ILi8ELi1ELb0EN4cute5tupleIJNS5_1CILi128EEENS7_ILi64EEENS7_ILi256EEEEEELi256ENS_10bfloat16_tEfNS_4arch4Sm80ELb0ELb1ELb1ELb0ELb0ELb0ELb1ELb1EEENS1_21CollectiveEpilogueFwdINS6_IJS8_SA_S9_EEENS6_IJNS7_ILi1EEESI_SI_EEESC_SE_Li256ELb0ELb1ELb1ELb0EEENS1_19SingleTileSchedulerILb0ELb1ELb1ELi128EEEEEEEEEvNT_6ParamsE --------------------------
	.section	.nv.constant0._ZN7cutlass13device_kernelIN5flash19enable_sm80_to_sm89INS1_16FlashAttnFwdSm80INS1_25CollectiveMainloopFwdSm80ILi8ELi1ELb0EN4cute5tupleIJNS5_1CILi128EEENS7_ILi64EEENS7_ILi256EEEEEELi256ENS_10bfloat16_tEfNS_4arch4Sm80ELb0ELb1ELb1ELb0ELb0ELb0ELb1ELb1EEENS1_21CollectiveEpilogueFwdINS6_IJS8_SA_S9_EEENS6_IJNS7_ILi1EEESI_SI_EEESC_SE_Li256ELb0ELb1ELb1ELb0EEENS1_19SingleTileSchedulerILb0ELb1ELb1ELi128EEEEEEEEEvNT_6ParamsE,"a",@progbits
	.sectionflags	@""
	.align	4
.nv.constant0._ZN7cutlass13device_kernelIN5flash19enable_sm80_to_sm89INS1_16FlashAttnFwdSm80INS1_25CollectiveMainloopFwdSm80ILi8ELi1ELb0EN4cute5tupleIJNS5_1CILi128EEENS7_ILi64EEENS7_ILi256EEEEEELi256ENS_10bfloat16_tEfNS_4arch4Sm80ELb0ELb1ELb1ELb0ELb0ELb0ELb1ELb1EEENS1_21CollectiveEpilogueFwdINS6_IJS8_SA_S9_EEENS6_IJNS7_ILi1EEESI_SI_EEESC_SE_Li256ELb0ELb1ELb1ELb0EEENS1_19SingleTileSchedulerILb0ELb1ELb1ELi128EEEEEEEEEvNT_6ParamsE:
	.zero		1400


//--------------------- .nv.constant0._ZN7cutlass13device_kernelIN5flash19enable_sm80_to_sm89INS1_16FlashAttnFwdSm80INS1_25CollectiveMainloopFwdSm80ILi8ELi1ELb0EN4cute5tupleIJNS5_1CILi128EEENS7_ILi64EEENS7_ILi256EEEEEELi256ENS_10bfloat16_tEfNS_4arch4Sm80ELb0ELb1ELb1ELb1ELb0ELb0ELb1ELb1EEENS1_21CollectiveEpilogueFwdINS6_IJS8_SA_S9_EEENS6_IJNS7_ILi1EEESI_SI_EEESC_SE_Li256ELb1ELb1ELb1ELb0EEENS1_36VarlenDynamicPersistentTileSchedulerILi128ELi64ELi256ELi256ELb1ELb1ELb0ELb1ELb0ELb1EEEEEEEEEvNT_6ParamsE --------------------------
	.section	.nv.constant0._ZN7cutlass13device_kernelIN5flash19enable_sm80_to_sm89INS1_16FlashAttnFwdSm80INS1_25CollectiveMainloopFwdSm80ILi8ELi1ELb0EN4cute5tupleIJNS5_1CILi128EEENS7_ILi64EEENS7_ILi256EEEEEELi256ENS_10bfloat16_tEfNS_4arch4Sm80ELb0ELb1ELb1ELb1ELb0ELb0ELb1ELb1EEENS1_21CollectiveEpilogueFwdINS6_IJS8_SA_S9_EEENS6_IJNS7_ILi1EEESI_SI_EEESC_SE_Li256ELb1ELb1ELb1ELb0EEENS1_36VarlenDynamicPersistentTileSchedulerILi128ELi64ELi256ELi256ELb1ELb1ELb0ELb1ELb0ELb1EEEEEEEEEvNT_6ParamsE,"a",@progbits
	.sectionflags	@""
	.align	4
.nv.constant0._ZN7cutlass13device_kernelIN5flash19enable_sm80_to_sm89INS1_16FlashAttnFwdSm80INS1_25CollectiveMainloopFwdSm80ILi8ELi1ELb0EN4cute5tupleIJNS5_1CILi128EEENS7_ILi64EEENS7_ILi256EEEEEELi256ENS_10bfloat16_tEfNS_4arch4Sm80ELb0ELb1ELb1ELb1ELb0ELb0ELb1ELb1EEENS1_21CollectiveEpilogueFwdINS6_IJS8_SA_S9_EEENS6_IJNS7_ILi1EEESI_SI_EEESC_SE_Li256ELb1ELb1ELb1ELb0EEENS1_36VarlenDynamicPersistentTileSchedulerILi128ELi64ELi256ELi256ELb1ELb1ELb0ELb1ELb0ELb1EEEEEEEEEvNT_6ParamsE:
	.zero		1432


//--------------------- .nv.constant0._ZN7cutlass13device_kernelIN5flash19enable_sm80_to_sm89INS1_16FlashAttnFwdSm80INS1_25CollectiveMainloopFwdSm80ILi8ELi1ELb0EN4cute5tupleIJNS5_1CILi128EEENS7_ILi48EEENS7_ILi256EEEEEELi256ENS_10bfloat16_tEfNS_4arch4Sm80ELb0ELb1ELb1ELb1ELb0ELb1ELb1ELb1EEENS1_21CollectiveEpilogueFwdINS6_IJS8_SA_S9_EEENS6_IJNS7_ILi1EEESI_SI_EEESC_SE_Li256ELb1ELb1ELb1ELb0EEENS1_36VarlenDynamicPersistentTileSchedulerILi128ELi48ELi256ELi256ELb1ELb1ELb0ELb1ELb0ELb1EEEEEEEEEvNT_6ParamsE --------------------------
	.section	.nv.constant0._ZN7cutlass13device_kernelIN5flash19enable_sm80_to_sm89INS1_16FlashAttnFwdSm80INS1_25CollectiveMainloopFwdSm80ILi8ELi1ELb0EN4cute5tupleIJNS5_1CILi128EEENS7_ILi48EEENS7_ILi256EEEEEELi256ENS_10bfloat16_tEfNS_4arch4Sm80ELb0ELb1ELb1ELb1ELb0ELb1ELb1ELb1EEENS1_21CollectiveEpilogueFwdINS6_IJS8_SA_S9_EEENS6_IJNS7_ILi1EEESI_SI_EEESC_SE_Li256ELb1ELb1ELb1ELb0EEENS1_36VarlenDynamicPersistentTileSchedulerILi128ELi48ELi256ELi256ELb1ELb1ELb0ELb1ELb0ELb1EEEEEEEEEvNT_6ParamsE,"a",@progbits
	.sectionflags	@""
	.align	4
.nv.constant0._ZN7cutlass13device_kernelIN5flash19enable_sm80_to_sm89INS1_16FlashAttnFwdSm80INS1_25CollectiveMainloopFwdSm80ILi8ELi1ELb0EN4cute5tupleIJNS5_1CILi128EEENS7_ILi48EEENS7_ILi256EEEEEELi256ENS_10bfloat16_tEfNS_4arch4Sm80ELb0ELb1ELb1ELb1ELb0ELb1ELb1ELb1EEENS1_21CollectiveEpilogueFwdINS6_IJS8_SA_S9_EEENS6_IJNS7_ILi1EEESI_SI_EEESC_SE_Li256ELb1ELb1ELb1ELb0EEENS1_36VarlenDynamicPersistentTileSchedulerILi128ELi48ELi256ELi256ELb1ELb1ELb0ELb1ELb0ELb1EEEEEEEEEvNT_6ParamsE:
	.zero		1432


//--------------------- .nv.constant0._ZN7cutlass13device_kernelIN5flash19enable_sm80_to_sm89INS1_16FlashAttnFwdSm80INS1_25CollectiveMainloopFwdSm80ILi8ELi1ELb0EN4cute5tupleIJNS5_1CILi128EEENS7_ILi96EEENS7_ILi256EEEEEELi256ENS_10bfloat16_tEfNS_4arch4Sm80ELb1ELb0ELb1ELb0ELb0ELb0ELb1ELb1EEENS1_21CollectiveEpilogueFwdINS6_IJS8_SA_S9_EEENS6_IJNS7_ILi1EEESI_SI_EEESC_SE_Li256ELb0ELb1ELb1ELb0EEENS1_30DynamicPersistentTileSchedulerILi256ELi256ELb1ELb1ELb0EEEEEEEEEvNT_6ParamsE --------------------------
	.section	.nv.constant0._ZN7cutlass13device_kernelIN5flash19enable_sm80_to_sm89INS1_16FlashAttnFwdSm80INS1_25CollectiveMainloopFwdSm80ILi8ELi1ELb0EN4cute5tupleIJNS5_1CILi128EEENS7_ILi96EEENS7_ILi256EEEEEELi256ENS_10bfloat16_tEfNS_4arch4Sm80ELb1ELb0ELb1ELb0ELb0ELb0ELb1ELb1EEENS1_21CollectiveEpilogueFwdINS6_IJS8_SA_S9_EEENS6_IJNS7_ILi1EEESI_SI_EEESC_SE_Li256ELb0ELb1ELb1ELb0EEENS1_30DynamicPersistentTileSchedulerILi256ELi256ELb1ELb1ELb0EEEEEEEEEvNT_6ParamsE,"a",@progbits
	.sectionflags	@""
	.align	4
.nv.constant0._ZN7cutlass13device_kernelIN5flash19enable_sm80_to_sm89INS1_16FlashAttnFwdSm80INS1_25CollectiveMainloopFwdSm80ILi8ELi1ELb0EN4cute5tupleIJNS5_1CILi128EEENS7_ILi96EEENS7_ILi256EEEEEELi256ENS_10bfloat16_tEfNS_4arch4Sm80ELb1ELb0ELb1ELb0ELb0ELb0ELb1ELb1EEENS1_21CollectiveEpilogueFwdINS6_IJS8_SA_S9_EEENS6_IJNS7_ILi1EEESI_SI_EEESC_SE_Li256ELb0ELb1ELb1ELb0EEENS1_30DynamicPersistentTileSchedulerILi256ELi256ELb1ELb1ELb0EEEEEEEEEvNT_6ParamsE:
	.zero		1416


//--------------------- .nv.constant0._ZN7cutlass13device_kernelIN5flash19enable_sm80_to_sm89INS1_16FlashAttnFwdSm80INS1_25CollectiveMainloopFwdSm80ILi8ELi1ELb0EN4cute5tupleIJNS5_1CILi128EEENS7_ILi64EEENS7_ILi256EEEEEELi256ENS_10bfloat16_tEfNS_4arch4Sm80ELb1ELb0ELb1ELb1ELb0ELb0ELb1ELb1EEENS1_21CollectiveEpilogueFwdINS6_IJS8_SA_S9_EEENS6_IJNS7_ILi1EEESI_SI_EEESC_SE_Li256ELb1ELb1ELb1ELb0EEENS1_36VarlenDynamicPersistentTileSchedulerILi128ELi64ELi256ELi256ELb1ELb1ELb0ELb1ELb1ELb1EEEEEEEEEvNT_6ParamsE --------------------------
	.section	.nv.constant0._ZN7cutlass13device_kernelIN5flash19enable_sm80_to_sm89INS1_16FlashAttnFwdSm80INS1_25CollectiveMainloopFwdSm80ILi8ELi1ELb0EN4cute5tupleIJNS5_1CILi128EEENS7_ILi64EEENS7_ILi256EEEEEELi256ENS_10bfloat16_tEfNS_4arch4Sm80ELb1ELb0ELb1ELb1ELb0ELb0ELb1ELb1EEENS1_21CollectiveEpilogueFwdINS6_IJS8_SA_S9_EEENS6_IJNS7_ILi1EEESI_SI_EEESC_SE_Li256ELb1ELb1ELb1ELb0EEENS1_36VarlenDynamicPersistentTileSchedulerILi128ELi64ELi256ELi256ELb1ELb1ELb0ELb1ELb1ELb1EEEEEEEEEvNT_6ParamsE,"a",@progbits
	.sectionflags	@""
	.align	4
.nv.constant0._ZN7cutlass13device_kernelIN5flash19enable_sm80_to_sm89INS1_16FlashAttnFwdSm80INS1_25CollectiveMainloopFwdSm80ILi8ELi1ELb0EN4cute5tupleIJNS5_1CILi128EEENS7_ILi64EEENS7_ILi256EEEEEELi256ENS_10bfloat16_tEfNS_4arch4Sm80ELb1ELb0ELb1ELb1ELb0ELb0ELb1ELb1EEENS1_21CollectiveEpilogueFwdINS6_IJS8_SA_S9_EEENS6_IJNS7_ILi1EEESI_SI_EEESC_SE_Li256ELb1ELb1ELb1ELb0EEENS1_36VarlenDynamicPersistentTileSchedulerILi128ELi64ELi256ELi256ELb1ELb1ELb0ELb1ELb1ELb1EEEEEEEEEvNT_6ParamsE:
	.zero		1432


//--------------------- .nv.constant0._ZN7cutlass13device_kernelIN5flash19enable_sm80_to_sm89INS1_16FlashAttnFwdSm80INS1_25CollectiveMainloopFwdSm80ILi8ELi1ELb0EN4cute5tupleIJNS5_1CILi128EEENS7_ILi48EEENS7_ILi256EEEEEELi256ENS_10bfloat16_tEfNS_4arch4Sm80ELb1ELb0ELb1ELb1ELb0ELb1ELb1ELb1EEENS1_21CollectiveEpilogueFwdINS6_IJS8_SA_S9_EEENS6_IJNS7_ILi1EEESI_SI_EEESC_SE_Li256ELb1ELb1ELb1ELb0EEENS1_36VarlenDynamicPersistentTileSchedulerILi128ELi48ELi256ELi256ELb1ELb1ELb0ELb1ELb1ELb1EEEEEEEEEvNT_6ParamsE --------------------------
	.section	.nv.constant0._ZN7cutlass13device_kernelIN5flash19enable_sm80_to_sm89INS1_16FlashAttnFwdSm80INS1_25CollectiveMainloopFwdSm80ILi8ELi1ELb0EN4cute5tupleIJNS5_1CILi128EEENS7_ILi48EEENS7_ILi256EEEEEELi256ENS_10bfloat16_tEfNS_4arch4Sm80ELb1ELb0ELb1ELb1ELb0ELb1ELb1ELb1EEENS1_21CollectiveEpilogueFwdINS6_IJS8_SA_S9_EEENS6_IJNS7_ILi1EEESI_SI_EEESC_SE_Li256ELb1ELb1ELb1ELb0EEENS1_36VarlenDynamicPersistentTileSchedulerILi128ELi48ELi256ELi256ELb1ELb1ELb0ELb1ELb1ELb1EEEEEEEEEvNT_6ParamsE,"a",@progbits
	.sectionflags	@""
	.align	4
.nv.constant0._ZN7cutlass13device_kernelIN5flash19enable_sm80_to_sm89INS1_16FlashAttnFwdSm80INS1_25CollectiveMainloopFwdSm80ILi8ELi1ELb0EN4cute5tupleIJNS5_1CILi128EEENS7_ILi48EEENS7_ILi256EEEEEELi256ENS_10bfloat16_tEfNS_4arch4Sm80ELb1ELb0ELb1ELb1ELb0ELb1ELb1ELb1EEENS1_21CollectiveEpilogueFwdINS6_IJS8_SA_S9_EEENS6_IJNS7_ILi1EEESI_SI_EEESC_SE_Li256ELb1ELb1ELb1ELb0EEENS1_36VarlenDynamicPersistentTileSchedulerILi128ELi48ELi256ELi256ELb1ELb1ELb0ELb1ELb1ELb1EEEEEEEEEvNT_6ParamsE:
	.zero		1432


//--------------------- .nv.constant0._ZN7cutlass13device_kernelIN5flash19enable_sm80_to_sm89INS1_16FlashAttnFwdSm80INS1_25CollectiveMainloopFwdSm80ILi8ELi1ELb1EN4cute5tupleIJNS5_1CILi128EEENS7_ILi64EEENS7_ILi256EEEEEELi256ENS_10bfloat16_tEfNS_4arch4Sm80ELb0ELb0ELb0ELb0ELb0ELb0ELb1ELb1EEENS1_21CollectiveEpilogueFwdINS6_IJS8_SA_S9_EEENS6_IJNS7_ILi1EEESI_SI_EEESC_SE_Li256ELb0ELb1ELb1ELb0EEENS1_19SingleTileSchedulerILb0ELb1ELb1ELi128EEEEEEEEEvNT_6ParamsE --------------------------
	.section	.nv.constant0._ZN7cutlass13device_kernelIN5flash19enable_sm80_to_sm89INS1_16FlashAttnFwdSm80INS1_25CollectiveMainloopFwdSm80ILi8ELi1ELb1EN4cute5tupleIJNS5_1CILi128EEENS7_ILi64EEENS7_ILi256EEEEEELi256ENS_10bfloat16_tEfNS_4arch4Sm80ELb0ELb0ELb0ELb0ELb0ELb0ELb1ELb1EEENS1_21CollectiveEpilogueFwdINS6_IJS8_SA_S9_EEENS6_IJNS7_ILi1EEESI_SI_EEESC_SE_Li256ELb0ELb1ELb1ELb0EEENS1_19SingleTileSchedulerILb0ELb1ELb1ELi128EEEEEEEEEvNT_6ParamsE,"a",@progbits
	.sectionflags	@""
	.align	4
.nv.constant0._ZN7cutlass13device_kernelIN5flash19enable_sm80_to_sm89INS1_16FlashAttnFwdSm80INS1_25CollectiveMainloopFwdSm80ILi8ELi1ELb1EN4cute5tupleIJNS5_1CILi128EEENS7_ILi64EEENS7_ILi256EEEEEELi256ENS_10bfloat16_tEfNS_4arch4Sm80ELb0ELb0ELb0ELb0ELb0ELb0ELb1ELb1EEENS1_21CollectiveEpilogueFwdINS6_IJS8_SA_S9_EEENS6_IJNS7_ILi1EEESI_SI_EEESC_SE_Li256ELb0ELb1ELb1ELb0EEENS1_19SingleTileSchedulerILb0ELb1ELb1ELi128EEEEEEEEEvNT_6ParamsE:
	.zero		1400


//--------------------- .nv.constant0._ZN7cutlass13device_kernelIN5flash19enable_sm80_to_sm89INS1_16FlashAttnFwdSm80INS1_25CollectiveMainloopFwdSm80ILi8ELi1ELb1EN4cute5tupleIJNS5_1CILi128EEENS7_ILi48EEENS7_ILi256EEEEEELi256ENS_10bfloat16_tEfNS_4arch4Sm80ELb0ELb0ELb0ELb1ELb0ELb0ELb1ELb1EEENS1_21CollectiveEpilogueFwdINS6_IJS8_SA_S9_EEENS6_IJNS7_ILi1EEESI_SI_EEESC_SE_Li256ELb1ELb1ELb1ELb0EEENS1_36VarlenDynamicPersistentTileSchedulerILi128ELi48ELi256ELi256ELb1ELb1ELb0ELb0ELb1ELb1EEEEEEEEEvNT_6ParamsE --------------------------
	.section	.nv.constant0._ZN7cutlass13device_kernelIN5flash19enable_sm80_to_sm89INS1_16FlashAttnFwdSm80INS1_25CollectiveMainloopFwdSm80ILi8ELi1ELb1EN4cute5tupleIJNS5_1CILi128EEENS7_ILi48EEENS7_ILi256EEEEEELi256ENS_10bfloat16_tEfNS_4arch4Sm80ELb0ELb0ELb0ELb1ELb0ELb0ELb1ELb1EEENS1_21CollectiveEpilogueFwdINS6_IJS8_SA_S9_EEENS6_IJNS7_ILi1EEESI_SI_EEESC_SE_Li256ELb1ELb1ELb1ELb0EEENS1_36VarlenDynamicPersistentTileSchedulerILi128ELi48ELi256ELi256ELb1ELb1ELb0ELb0ELb1ELb1EEEEEEEEEvNT_6ParamsE,"a",@progbits
	.sectionflags	@""
	.align	4
.nv.constant0._ZN7cutlass13device_kernelIN5flash19enable_sm80_to_sm89INS1_16FlashAttnFwdSm80INS1_25CollectiveMainloopFwdSm80ILi8ELi1ELb1EN4cute5tupleIJNS5_1CILi128EEENS7_ILi48EEENS7_ILi256EEEEEELi256ENS_10bfloat16_tEfNS_4arch4Sm80ELb0ELb0ELb0ELb1ELb0ELb0ELb1ELb1EEENS1_21CollectiveEpilogueFwdINS6_IJS8_SA_S9_EEENS6_IJNS7_ILi1EEESI_SI_EEESC_SE_Li256ELb1ELb1ELb1ELb0EEENS1_36VarlenDynamicPersistentTileSchedulerILi128ELi48ELi256ELi256ELb1ELb1ELb0ELb0ELb1ELb1EEEEEEEEEvNT_6ParamsE:
	.zero		1432


//--------------------- .nv.constant0._ZN7cutlass13device_kernelIN5flash19enable_sm80_to_sm89INS1_16FlashAttnFwdSm80INS1_25CollectiveMainloopFwdSm80ILi8ELi1ELb0EN4cute5tupleIJNS5_1CILi128EEENS7_ILi32EEENS7_ILi256EEEEEELi256ENS_10bfloat16_tEfNS_4arch4Sm80ELb0ELb0ELb0ELb1ELb0ELb1ELb1ELb1EEENS1_21CollectiveEpilogueFwdINS6_IJS8_SA_S9_EEENS6_IJNS7_ILi1EEESI_SI_EEESC_SE_Li256ELb1ELb1ELb1ELb0EEENS1_36VarlenDynamicPersistentTileSchedulerILi128ELi32ELi256ELi256ELb1ELb1ELb0ELb0ELb1ELb1EEEEEEEEEvNT_6ParamsE --------------------------
	.section	.nv.constant0._ZN7cutlass13device_kernelIN5flash19enable_sm80_to_sm89INS1_16FlashAttnFwdSm80INS1_25CollectiveMainloopFwdSm80ILi8ELi1ELb0EN4cute5tupleIJNS5_1CILi128EEENS7_ILi32EEENS7_ILi256EEEEEELi256ENS_10bfloat16_tEfNS_4arch4Sm80ELb0ELb0ELb0ELb1ELb0ELb1ELb1ELb1EEENS1_21CollectiveEpilogueFwdINS6_IJS8_SA_S9_EEENS6_IJNS7_ILi1EEESI_SI_EEESC_SE_Li256ELb1ELb1ELb1ELb0EEENS1_36VarlenDynamicPersistentTileSchedulerILi128ELi32ELi256ELi256ELb1ELb1ELb0ELb0ELb1ELb1EEEEEEEEEvNT_6ParamsE,"a",@progbits
	.sectionflags	@""
	.align	4
.nv.constant0._ZN7cutlass13device_kernelIN5flash19enable_sm80_to_sm89INS1_16FlashAttnFwdSm80INS1_25CollectiveMainloopFwdSm80ILi8ELi1ELb0EN4cute5tupleIJNS5_1CILi128EEENS7_ILi32EEENS7_ILi256EEEEEELi256ENS_10bfloat16_tEfNS_4arch4Sm80ELb0ELb0ELb0ELb1ELb0ELb1ELb1ELb1EEENS1_21CollectiveEpilogueFwdINS6_IJS8_SA_S9_EEENS6_IJNS7_ILi1EEESI_SI_EEESC_SE_Li256ELb1ELb1ELb1ELb0EEENS1_36VarlenDynamicPersistentTileSchedulerILi128ELi32ELi256ELi256ELb1ELb1ELb0ELb0ELb1ELb1EEEEEEEEEvNT_6ParamsE:
	.zero		1432


//--------------------- .nv.constant0._ZN7cutlass13device_kernelIN5flash19enable_sm80_to_sm89INS1_16FlashAttnFwdSm80INS1_25CollectiveMainloopFwdSm80ILi8ELi1ELb1EN4cute5tupleIJNS5_1CILi128EEENS7_ILi48EEENS7_ILi256EEEEEELi256ENS_10bfloat16_tEfNS_4arch4Sm80ELb0ELb1ELb0ELb0ELb0ELb0ELb1ELb1EEENS1_21CollectiveEpilogueFwdINS6_IJS8_SA_S9_EEENS6_IJNS7_ILi1EEESI_SI_EEESC_SE_Li256ELb0ELb1ELb1ELb0EEENS1_19SingleTileSchedulerILb0ELb1ELb1ELi128EEEEEEEEEvNT_6ParamsE --------------------------
	.section	.nv.constant0._ZN7cutlass13device_kernelIN5flash19enable_sm80_to_sm89INS1_16FlashAttnFwdSm80INS1_25CollectiveMainloopFwdSm80ILi8ELi1ELb1EN4cute5tupleIJNS5_1CILi128EEENS7_ILi48EEENS7_ILi256EEEEEELi256ENS_10bfloat16_tEfNS_4arch4Sm80ELb0ELb1ELb0ELb0ELb0ELb0ELb1ELb1EEENS1_21CollectiveEpilogueFwdINS6_IJS8_SA_S9_EEENS6_IJNS7_ILi1EEESI_SI_EEESC_SE_Li256ELb0ELb1ELb1ELb0EEENS1_19SingleTileSchedulerILb0ELb1ELb1ELi128EEEEEEEEEvNT_6ParamsE,"a",@progbits
	.sectionflags	@""
	.align	4
.nv.constant0._ZN7cutlass13device_kernelIN5flash19enable_sm80_to_sm89INS1_16FlashAttnFwdSm80INS1_25CollectiveMainloopFwdSm80ILi8ELi1ELb1EN4cute5tupleIJNS5_1CILi128EEENS7_ILi48EEENS7_ILi256EEEEEELi256ENS_10bfloat16_tEfNS_4arch4Sm80ELb0ELb1ELb0ELb0ELb0ELb0ELb1ELb1EEENS1_21CollectiveEpilogueFwdINS6_IJS8_SA_S9_EEENS6_IJNS7_ILi1EEESI_SI_EEESC_SE_Li256ELb0ELb1ELb1ELb0EEENS1_19SingleTileSchedulerILb0ELb1ELb1ELi128EEEEEEEEEvNT_6ParamsE:
	.zero		1400


//--------------------- .nv.constant0._ZN7cutlass13device_kernelIN5flash19enable_sm80_to_sm89INS1_16FlashAttnFwdSm80INS1_25CollectiveMainloopFwdSm80ILi8ELi1ELb1EN4cute5tupleIJNS5_1CILi128EEENS7_ILi48EEENS7_ILi256EEEEEELi256ENS_10bfloat16_tEfNS_4arch4Sm80ELb0ELb1ELb0ELb1ELb0ELb0ELb1ELb1EEENS1_21CollectiveEpilogueFwdINS6_IJS8_SA_S9_EEENS6_IJNS7_ILi1EEESI_SI_EEESC_SE_Li256ELb1ELb1ELb1ELb0EEENS1_36VarlenDynamicPersistentTileSchedulerILi128ELi48ELi256ELi256ELb1ELb1ELb0ELb1ELb0ELb1EEEEEEEEEvNT_6ParamsE --------------------------
	.section	.nv.constant0._ZN7cutlass13device_kernelIN5flash19enable_sm80_to_sm89INS1_16FlashAttnFwdSm80INS1_25CollectiveMainloopFwdSm80ILi8ELi1ELb1EN4cute5tupleIJNS5_1CILi128EEENS7_ILi48EEENS7_ILi256EEEEEELi256ENS_10bfloat16_tEfNS_4arch4Sm80ELb0ELb1ELb0ELb1ELb0ELb0ELb1ELb1EEENS1_21CollectiveEpilogueFwdINS6_IJS8_SA_S9_EEENS6_IJNS7_ILi1EEESI_SI_EEESC_SE_Li256ELb1ELb1ELb1ELb0EEENS1_36VarlenDynamicPersistentTileSchedulerILi128ELi48ELi256ELi256ELb1ELb1ELb0ELb1ELb0ELb1EEEEEEEEEvNT_6ParamsE,"a",@progbits
	.sectionflags	@""
	.align	4
.nv.constant0._ZN7cutlass13device_kernelIN5flash19enable_sm80_to_sm89INS1_16FlashAttnFwdSm80INS1_25CollectiveMainloopFwdSm80ILi8ELi1ELb1EN4cute5tupleIJNS5_1CILi128EEENS7_ILi48EEENS7_ILi256EEEEEELi256ENS_10bfloat16_tEfNS_4arch4Sm80ELb0ELb1ELb0ELb1ELb0ELb0ELb1ELb1EEENS1_21CollectiveEpilogueFwdINS6_IJS8_SA_S9_EEENS6_IJNS7_ILi1EEESI_SI_EEESC_SE_Li256ELb1ELb1ELb1ELb0EEENS1_36VarlenDynamicPersistentTileSchedulerILi128ELi48ELi256ELi256ELb1ELb1ELb0ELb1ELb0ELb1EEEEEEEEEvNT_6ParamsE:
	.zero		1432


//--------------------- .nv.constant0._ZN7cutlass13device_kernelIN5flash19enable_sm80_to_sm89INS1_16FlashAttnFwdSm80INS1_25CollectiveMainloopFwdSm80ILi8ELi1ELb0EN4cute5tupleIJNS5_1CILi128EEENS7_ILi32EEENS7_ILi256EEEEEELi256ENS_10bfloat16_tEfNS_4arch4Sm80ELb0ELb1ELb0ELb1ELb0ELb1ELb1ELb1EEENS1_21CollectiveEpilogueFwdINS6_IJS8_SA_S9_EEENS6_IJNS7_ILi1EEESI_SI_EEESC_SE_Li256ELb1ELb1ELb1ELb0EEENS1_36VarlenDynamicPersistentTileSchedulerILi128ELi32ELi256ELi256ELb1ELb1ELb0ELb1ELb0ELb1EEEEEEEEEvNT_6ParamsE --------------------------
	.section	.nv.constant0._ZN7cutlass13device_kernelIN5flash19enable_sm80_to_sm89INS1_16FlashAttnFwdSm80INS1_25CollectiveMainloopFwdSm80ILi8ELi1ELb0EN4cute5tupleIJNS5_1CILi128EEENS7_ILi32EEENS7_ILi256EEEEEELi256ENS_10bfloat16_tEfNS_4arch4Sm80ELb0ELb1ELb0ELb1ELb0ELb1ELb1ELb1EEENS1_21CollectiveEpilogueFwdINS6_IJS8_SA_S9_EEENS6_IJNS7_ILi1EEESI_SI_EEESC_SE_Li256ELb1ELb1ELb1ELb0EEENS1_36VarlenDynamicPersistentTileSchedulerILi128ELi32ELi256ELi256ELb1ELb1ELb0ELb1ELb0ELb1EEEEEEEEEvNT_6ParamsE,"a",@progbits
	.sectionflags	@""
	.align	4
.nv.constant0._ZN7cutlass13device_kernelIN5flash19enable_sm80_to_sm89INS1_16FlashAttnFwdSm80INS1_25CollectiveMainloopFwdSm80ILi8ELi1ELb0EN4cute5tupleIJNS5_1CILi128EEENS7_ILi32EEENS7_ILi256EEEEEELi256ENS_10bfloat16_tEfNS_4arch4Sm80ELb0ELb1ELb0ELb1ELb0ELb1ELb1ELb1EEENS1_21CollectiveEpilogueFwdINS6_IJS8_SA_S9_EEENS6_IJNS7_ILi1EEESI_SI_EEESC_SE_Li256ELb1ELb1ELb1ELb0EEENS1_36VarlenDynamicPersistentTileSchedulerILi128ELi32ELi256ELi256ELb1ELb1ELb0ELb1ELb0ELb1EEEEEEEEEvNT_6ParamsE:
	.zero		1432


//--------------------- .nv.constant0._ZN7cutlass13device_kernelIN5flash19enable_sm80_to_sm89INS1_16FlashAttnFwdSm80INS1_25CollectiveMainloopFwdSm80ILi8ELi1ELb1EN4cute5tupleIJNS5_1CILi128EEENS7_ILi64EEENS7_ILi256EEEEEELi256ENS_10bfloat16_tEfNS_4arch4Sm80ELb1ELb0ELb0ELb0ELb0ELb0ELb1ELb1EEENS1_21CollectiveEpilogueFwdINS6_IJS8_SA_S9_EEENS6_IJNS7_ILi1EEESI_SI_EEESC_SE_Li256ELb0ELb1ELb1ELb0EEENS1_30DynamicPersistentTileSchedulerILi256ELi256ELb1ELb1ELb0EEEEEEEEEvNT_6ParamsE --------------------------
	.section	.nv.constant0._ZN7cutlass13device_kernelIN5flash19enable_sm80_to_sm89INS1_16FlashAttnFwdSm80INS1_25CollectiveMainloopFwdSm80ILi8ELi1ELb1EN4cute5tupleIJNS5_1CILi128EEENS7_ILi64EEENS7_ILi256EEEEEELi256ENS_10bfloat16_tEfNS_4arch4Sm80ELb1ELb0ELb0ELb0ELb0ELb0ELb1ELb1EEENS1_21CollectiveEpilogueFwdINS6_IJS8_SA_S9_EEENS6_IJNS7_ILi1EEESI_SI_EEESC_SE_Li256ELb0ELb1ELb1ELb0EEENS1_30DynamicPersistentTileSchedulerILi256ELi256ELb1ELb1ELb0EEEEEEEEEvNT_6ParamsE,"a",@progbits
	.sectionflags	@""
	.align	4
.nv.constant0._ZN7cutlass13device_kernelIN5flash19enable_sm80_to_sm89INS1_16FlashAttnFwdSm80INS1_25CollectiveMainloopFwdSm80ILi8ELi1ELb1EN4cute5tupleIJNS5_1CILi128EEENS7_ILi64EEENS7_ILi256EEEEEELi256ENS_10bfloat16_tEfNS_4arch4Sm80ELb1ELb0ELb0ELb0ELb0ELb0ELb1ELb1EEENS1_21CollectiveEpilogueFwdINS6_IJS8_SA_S9_EEENS6_IJNS7_ILi1EEESI_SI_EEESC_SE_Li256ELb0ELb1ELb1ELb0EEENS1_30DynamicPersistentTileSchedulerILi256ELi256ELb1ELb1ELb0EEEEEEEEEvNT_6ParamsE:
	.zero		1416


//--------------------- .nv.constant0._ZN7cutlass13device_kernelIN5flash19enable_sm80_to_sm89INS1_16FlashAttnFwdSm80INS1_25CollectiveMainloopFwdSm80ILi8ELi1ELb1EN4cute5tupleIJNS5_1CILi128EEENS7_ILi48EEENS7_ILi256EEEEEELi256ENS_10bfloat16_tEfNS_4arch4Sm80ELb1ELb0ELb0ELb1ELb0ELb0ELb1ELb1EEENS1_21CollectiveEpilogueFwdINS6_IJS8_SA_S9_EEENS6_IJNS7_ILi1EEESI_SI_EEESC_SE_Li256ELb1ELb1ELb1ELb0EEENS1_36VarlenDynamicPersistentTileSchedulerILi128ELi48ELi256ELi256ELb1ELb1ELb0ELb1ELb1ELb1EEEEEEEEEvNT_6ParamsE --------------------------
	.section	.nv.constant0._ZN7cutlass13device_kernelIN5flash19enable_sm80_to_sm89INS1_16FlashAttnFwdSm80INS1_25CollectiveMainloopFwdSm80ILi8ELi1ELb1EN4cute5tupleIJNS5_1CILi128EEENS7_ILi48EEENS7_ILi256EEEEEELi256ENS_10bfloat16_tEfNS_4arch4Sm80ELb1ELb0ELb0ELb1ELb0ELb0ELb1ELb1EEENS1_21CollectiveEpilogueFwdINS6_IJS8_SA_S9_EEENS6_IJNS7_ILi1EEESI_SI_EEESC_SE_Li256ELb1ELb1ELb1ELb0EEENS1_36VarlenDynamicPersistentTileSchedulerILi128ELi48ELi256ELi256ELb1ELb1ELb0ELb1ELb1ELb1EEEEEEEEEvNT_6ParamsE,"a",@progbits
	.sectionflags	@""
	.align	4
.nv.constant0._ZN7cutlass13device_kernelIN5flash19enable_sm80_to_sm89INS1_16FlashAttnFwdSm80INS1_25CollectiveMainloopFwdSm80ILi8ELi1ELb1EN4cute5tupleIJNS5_1CILi128EEENS7_ILi48EEENS7_ILi256EEEEEELi256ENS_10bfloat16_tEfNS_4arch4Sm80ELb1ELb0ELb0ELb1ELb0ELb0ELb1ELb1EEENS1_21CollectiveEpilogueFwdINS6_IJS8_SA_S9_EEENS6_IJNS7_ILi1EEESI_SI_EEESC_SE_Li256ELb1ELb1ELb1ELb0EEENS1_36VarlenDynamicPersistentTileSchedulerILi128ELi48ELi256ELi256ELb1ELb1ELb0ELb1ELb1ELb1EEEEEEEEEvNT_6ParamsE:
	.zero		1432


//--------------------- .nv.constant0._ZN7cutlass13device_kernelIN5flash19enable_sm80_to_sm89INS1_16FlashAttnFwdSm80INS1_25CollectiveMainloopFwdSm80ILi8ELi1ELb0EN4cute5tupleIJNS5_1CILi128EEENS7_ILi32EEENS7_ILi256EEEEEELi256ENS_10bfloat16_tEfNS_4arch4Sm80ELb1ELb0ELb0ELb1ELb0ELb1ELb1ELb1EEENS1_21CollectiveEpilogueFwdINS6_IJS8_SA_S9_EEENS6_IJNS7_ILi1EEESI_SI_EEESC_SE_Li256ELb1ELb1ELb1ELb0EEENS1_36VarlenDynamicPersistentTileSchedulerILi128ELi32ELi256ELi256ELb1ELb1ELb0ELb1ELb1ELb1EEEEEEEEEvNT_6ParamsE --------------------------
	.section	.nv.constant0._ZN7cutlass13device_kernelIN5flash19enable_sm80_to_sm89INS1_16FlashAttnFwdSm80INS1_25CollectiveMainloopFwdSm80ILi8ELi1ELb0EN4cute5tupleIJNS5_1CILi128EEENS7_ILi32EEENS7_ILi256EEEEEELi256ENS_10bfloat16_tEfNS_4arch4Sm80ELb1ELb0ELb0ELb1ELb0ELb1ELb1ELb1EEENS1_21CollectiveEpilogueFwdINS6_IJS8_SA_S9_EEENS6_IJNS7_ILi1EEESI_SI_EEESC_SE_Li256ELb1ELb1ELb1ELb0EEENS1_36VarlenDynamicPersistentTileSchedulerILi128ELi32ELi256ELi256ELb1ELb1ELb0ELb1ELb1ELb1EEEEEEEEEvNT_6ParamsE,"a",@progbits
	.sectionflags	@""
	.align	4
.nv.constant0._ZN7cutlass13device_kernelIN5flash19enable_sm80_to_sm89INS1_16FlashAttnFwdSm80INS1_25CollectiveMainloopFwdSm80ILi8ELi1ELb0EN4cute5tupleIJNS5_1CILi128EEENS7_ILi32EEENS7_ILi256EEEEEELi256ENS_10bfloat16_tEfNS_4arch4Sm80ELb1ELb0ELb0ELb1ELb0ELb1ELb1ELb1EEENS1_21CollectiveEpilogueFwdINS6_IJS8_SA_S9_EEENS6_IJNS7_ILi1EEESI_SI_EEESC_SE_Li256ELb1ELb1ELb1ELb0EEENS1_36VarlenDynamicPersistentTileSchedulerILi128ELi32ELi256ELi256ELb1ELb1ELb0ELb1ELb1ELb1EEEEEEEEEvNT_6ParamsE:
	.zero		1432


//--------------------- .nv.constant0._ZN7cutlass13device_kernelIN5flash19enable_sm80_to_sm89INS1_16FlashAttnFwdSm80INS1_25CollectiveMainloopFwdSm80ILi8ELi1ELb0EN4cute5tupleIJNS5_1CILi128EEENS7_ILi96EEENS7_ILi256EEEEEELi256ENS_10bfloat16_tEfNS_4arch4Sm80ELb0ELb0ELb0ELb0ELb0ELb0ELb1ELb1EEENS1_21CollectiveEpilogueFwdINS6_IJS8_SA_S9_EEENS6_IJNS7_ILi1EEESI_SI_EEESC_SE_Li256ELb0ELb1ELb1ELb0EEENS1_19SingleTileSchedulerILb0ELb1ELb1ELi128EEEEEEEEEvNT_6ParamsE --------------------------
	.section	.nv.constant0._ZN7cutlass13device_kernelIN5flash19enable_sm80_to_sm89INS1_16FlashAttnFwdSm80INS1_25CollectiveMainloopFwdSm80ILi8ELi1ELb0EN4cute5tupleIJNS5_1CILi128EEENS7_ILi96EEENS7_ILi256EEEEEELi256ENS_10bfloat16_tEfNS_4arch4Sm80ELb0ELb0ELb0ELb0ELb0ELb0ELb1ELb1EEENS1_21CollectiveEpilogueFwdINS6_IJS8_SA_S9_EEENS6_IJNS7_ILi1EEESI_SI_EEESC_SE_Li256ELb0ELb1ELb1ELb0EEENS1_19SingleTileSchedulerILb0ELb1ELb1ELi128EEEEEEEEEvNT_6ParamsE,"a",@progbits
	.sectionflags	@""
	.align	4
.nv.constant0._ZN7cutlass13device_kernelIN5flash19enable_sm80_to_sm89INS1_16FlashAttnFwdSm80INS1_25CollectiveMainloopFwdSm80ILi8ELi1ELb0EN4cute5tupleIJNS5_1CILi128EEENS7_ILi96EEENS7_ILi256EEEEEELi256ENS_10bfloat16_tEfNS_4arch4Sm80ELb0ELb0ELb0ELb0ELb0ELb0ELb1ELb1EEENS1_21CollectiveEpilogueFwdINS6_IJS8_SA_S9_EEENS6_IJNS7_ILi1EEESI_SI_EEESC_SE_Li256ELb0ELb1ELb1ELb0EEENS1_19SingleTileSchedulerILb0ELb1ELb1ELi128EEEEEEEEEvNT_6ParamsE:
	.zero		1400


//--------------------- .nv.constant0._ZN7cutlass13device_kernelIN5flash19enable_sm80_to_sm89INS1_16FlashAttnFwdSm80INS1_25CollectiveMainloopFwdSm80ILi8ELi1ELb0EN4cute5tupleIJNS5_1CILi128EEENS7_ILi64EEENS7_ILi256EEEEEELi256ENS_10bfloat16_tEfNS_4arch4Sm80ELb0ELb0ELb0ELb1ELb0ELb0ELb1ELb1EEENS1_21CollectiveEpilogueFwdINS6_IJS8_SA_S9_EEENS6_IJNS7_ILi1EEESI_SI_EEESC_SE_Li256ELb1ELb1ELb1ELb0EEENS1_36VarlenDynamicPersistentTileSchedulerILi128ELi64ELi256ELi256ELb1ELb1ELb0ELb0ELb1ELb1EEEEEEEEEvNT_6ParamsE --------------------------
	.section	.nv.constant0._ZN7cutlass13device_kernelIN5flash19enable_sm80_to_sm89INS1_16FlashAttnFwdSm80INS1_25CollectiveMainloopFwdSm80ILi8ELi1ELb0EN4cute5tupleIJNS5_1CILi128EEENS7_ILi64EEENS7_ILi256EEEEEELi256ENS_10bfloat16_tEfNS_4arch4Sm80ELb0ELb0ELb0ELb1ELb0ELb0ELb1ELb1EEENS1_21CollectiveEpilogueFwdINS6_IJS8_SA_S9_EEENS6_IJNS7_ILi1EEESI_SI_EEESC_SE_Li256ELb1ELb1ELb1ELb0EEENS1_36VarlenDynamicPersistentTileSchedulerILi128ELi64ELi256ELi256ELb1ELb1ELb0ELb0ELb1ELb1EEEEEEEEEvNT_6ParamsE,"a",@progbits
	.sectionflags	@""
	.align	4
.nv.constant0._ZN7cutlass13device_kernelIN5flash19enable_sm80_to_sm89INS1_16FlashAttnFwdSm80INS1_25CollectiveMainloopFwdSm80ILi8ELi1ELb0EN4cute5tupleIJNS5_1CILi128EEENS7_ILi64EEENS7_ILi256EEEEEELi256ENS_10bfloat16_tEfNS_4arch4Sm80ELb0ELb0ELb0ELb1ELb0ELb0ELb1ELb1EEENS1_21CollectiveEpilogueFwdINS6_IJS8_SA_S9_EEENS6_IJNS7_ILi1EEESI_SI_EEESC_SE_Li256ELb1ELb1ELb1ELb0EEENS1_36VarlenDynamicPersistentTileSchedulerILi128ELi64ELi256ELi256ELb1ELb1ELb0ELb0ELb1ELb1EEEEEEEEEvNT_6ParamsE:
	.zero		1432


//--------------------- .nv.constant0._ZN7cutlass13device_kernelIN5flash19enable_sm80_to_sm89INS1_16FlashAttnFwdSm80INS1_25CollectiveMainloopFwdSm80ILi8ELi1ELb0EN4cute5tupleIJNS5_1CILi128EEENS7_ILi48EEENS7_ILi256EEEEEELi256ENS_10bfloat16_tEfNS_4arch4Sm80ELb0ELb0ELb0ELb1ELb0ELb1ELb1ELb1EEENS1_21CollectiveEpilogueFwdINS6_IJS8_SA_S9_EEENS6_IJNS7_ILi1EEESI_SI_EEESC_SE_Li256ELb1ELb1ELb1ELb0EEENS1_36VarlenDynamicPersistentTileSchedulerILi128ELi48ELi256ELi256ELb1ELb1ELb0ELb0ELb1ELb1EEEEEEEEEvNT_6ParamsE --------------------------
	.section	.nv.constant0._ZN7cutlass13device_kernelIN5flash19enable_sm80_to_sm89INS1_16FlashAttnFwdSm80INS1_25CollectiveMainloopFwdSm80ILi8ELi1ELb0EN4cute5tupleIJNS5_1CILi128EEENS7_ILi48EEENS7_ILi256EEEEEELi256ENS_10bfloat16_tEfNS_4arch4Sm80ELb0ELb0ELb0ELb1ELb0ELb1ELb1ELb1EEENS1_21CollectiveEpilogueFwdINS6_IJS8_SA_S9_EEENS6_IJNS7_ILi1EEESI_SI_EEESC_SE_Li256ELb1ELb1ELb1ELb0EEENS1_36VarlenDynamicPersistentTileSchedulerILi128ELi48ELi256ELi256ELb1ELb1ELb0ELb0ELb1ELb1EEEEEEEEEvNT_6ParamsE,"a",@progbits
	.sectionflags	@""
	.align	4
.nv.constant0._ZN7cutlass13device_kernelIN5flash19enable_sm80_to_sm89INS1_16FlashAttnFwdSm80INS1_25CollectiveMainloopFwdSm80ILi8ELi1ELb0EN4cute5tupleIJNS5_1CILi128EEENS7_ILi48EEENS7_ILi256EEEEEELi256ENS_10bfloat16_tEfNS_4arch4Sm80ELb0ELb0ELb0ELb1ELb0ELb1ELb1ELb1EEENS1_21CollectiveEpilogueFwdINS6_IJS8_SA_S9_EEENS6_IJNS7_ILi1EEESI_SI_EEESC_SE_Li256ELb1ELb1ELb1ELb0EEENS1_36VarlenDynamicPersistentTileSchedulerILi128ELi48ELi256ELi256ELb1ELb1ELb0ELb0ELb1ELb1EEEEEEEEEvNT_6ParamsE:
	.zero		1432


//--------------------- .nv.constant0._ZN7cutlass13device_kernelIN5flash19enable_sm80_to_sm89INS1_16FlashAttnFwdSm80INS1_25CollectiveMainloopFwdSm80ILi8ELi1ELb0EN4cute5tupleIJNS5_1CILi128EEENS7_ILi64EEENS7_ILi256EEEEEELi256ENS_10bfloat16_tEfNS_4arch4Sm80ELb0ELb1ELb0ELb0ELb0ELb0ELb1ELb1EEENS1_21CollectiveEpilogueFwdINS6_IJS8_SA_S9_EEENS6_IJNS7_ILi1EEESI_SI_EEESC_SE_Li256ELb0ELb1ELb1ELb0EEENS1_19SingleTileSchedulerILb0ELb1ELb1ELi128EEEEEEEEEvNT_6ParamsE --------------------------
	.section	.nv.constant0._ZN7cutlass13device_kernelIN5flash19enable_sm80_to_sm89INS1_16FlashAttnFwdSm80INS1_25CollectiveMainloopFwdSm80ILi8ELi1ELb0EN4cute5tupleIJNS5_1CILi128EEENS7_ILi64EEENS7_ILi256EEEEEELi256ENS_10bfloat16_tEfNS_4arch4Sm80ELb0ELb1ELb0ELb0ELb0ELb0ELb1ELb1EEENS1_21CollectiveEpilogueFwdINS6_IJS8_SA_S9_EEENS6_IJNS7_ILi1EEESI_SI_EEESC_SE_Li256ELb0ELb1ELb1ELb0EEENS1_19SingleTileSchedulerILb0ELb1ELb1ELi128EEEEEEEEEvNT_6ParamsE,"a",@progbits
	.sectionflags	@""
	.align	4
.nv.constant0._ZN7cutlass13device_kernelIN5flash19enable_sm80_to_sm89INS1_16FlashAttnFwdSm80INS1_25CollectiveMainloopFwdSm80ILi8ELi1ELb0EN4cute5tupleIJNS5_1CILi128EEENS7_ILi64EEENS7_ILi256EEEEEELi256ENS_10bfloat16_tEfNS_4arch4Sm80ELb0ELb1ELb0ELb0ELb0ELb0ELb1ELb1EEENS1_21CollectiveEpilogueFwdINS6_IJS8_SA_S9_EEENS6_IJNS7_ILi1EEESI_SI_EEESC_SE_Li256ELb0ELb1ELb1ELb0EEENS1_19SingleTileSchedulerILb0ELb1ELb1ELi128EEEEEEEEEvNT_6ParamsE:
	.zero		1400


//--------------------- .nv.constant0._ZN7cutlass13device_kernelIN5flash19enable_sm80_to_sm89INS1_16FlashAttnFwdSm80INS1_25CollectiveMainloopFwdSm80ILi8ELi1ELb0EN4cute5tupleIJNS5_1CILi128EEENS7_ILi64EEENS7_ILi256EEEEEELi256ENS_10bfloat16_tEfNS_4arch4Sm80ELb0ELb1ELb0ELb1ELb0ELb0ELb1ELb1EEENS1_21CollectiveEpilogueFwdINS6_IJS8_SA_S9_EEENS6_IJNS7_ILi1EEESI_SI_EEESC_SE_Li256ELb1ELb1ELb1ELb0EEENS1_36VarlenDynamicPersistentTileSchedulerILi128ELi64ELi256ELi256ELb1ELb1ELb0ELb1ELb0ELb1EEEEEEEEEvNT_6ParamsE --------------------------
	.section	.nv.constant0._ZN7cutlass13device_kernelIN5flash19enable_sm80_to_sm89INS1_16FlashAttnFwdSm80INS1_25CollectiveMainloopFwdSm80ILi8ELi1ELb0EN4cute5tupleIJNS5_1CILi128EEENS7_ILi64EEENS7_ILi256EEEEEELi256ENS_10bfloat16_tEfNS_4arch4Sm80ELb0ELb1ELb0ELb1ELb0ELb0ELb1ELb1EEENS1_21CollectiveEpilogueFwdINS6_IJS8_SA_S9_EEENS6_IJNS7_ILi1EEESI_SI_EEESC_SE_Li256ELb1ELb1ELb1ELb0EEENS1_36VarlenDynamicPersistentTileSchedulerILi128ELi64ELi256ELi256ELb1ELb1ELb0ELb1ELb0ELb1EEEEEEEEEvNT_6ParamsE,"a",@progbits
	.sectionflags	@""
	.align	4
.nv.constant0._ZN7cutlass13device_kernelIN5flash19enable_sm80_to_sm89INS1_16FlashAttnFwdSm80INS1_25CollectiveMainloopFwdSm80ILi8ELi1ELb0EN4cute5tupleIJNS5_1CILi128EEENS7_ILi64EEENS7_ILi256EEEEEELi256ENS_10bfloat16_tEfNS_4arch4Sm80ELb0ELb1ELb0ELb1ELb0ELb0ELb1ELb1EEENS1_21CollectiveEpilogueFwdINS6_IJS8_SA_S9_EEENS6_IJNS7_ILi1EEESI_SI_EEESC_SE_Li256ELb1ELb1ELb1ELb0EEENS1_36VarlenDynamicPersistentTileSchedulerILi128ELi64ELi256ELi256ELb1ELb1ELb0ELb1ELb0ELb1EEEEEEEEEvNT_6ParamsE:
	.zero		1432


//--------------------- .nv.constant0._ZN7cutlass13device_kernelIN5flash19enable_sm80_to_sm89INS1_16FlashAttnFwdSm80INS1_25CollectiveMainloopFwdSm80ILi8ELi1ELb0EN4cute5tupleIJNS5_1CILi128EEENS7_ILi48EEENS7_ILi256EEEEEELi256ENS_10bfloat16_tEfNS_4arch4Sm80ELb0ELb1ELb0ELb1ELb0ELb1ELb1ELb1EEENS1_21CollectiveEpilogueFwdINS6_IJS8_SA_S9_EEENS6_IJNS7_ILi1EEESI_SI_EEESC_SE_Li256ELb1ELb1ELb1ELb0EEENS1_36VarlenDynamicPersistentTileSchedulerILi128ELi48ELi256ELi256ELb1ELb1ELb0ELb1ELb0ELb1EEEEEEEEEvNT_6ParamsE --------------------------
	.section	.nv.constant0._ZN7cutlass13device_kernelIN5flash19enable_sm80_to_sm89INS1_16FlashAttnFwdSm80INS1_25CollectiveMainloopFwdSm80ILi8ELi1ELb0EN4cute5tupleIJNS5_1CILi128EEENS7_ILi48EEENS7_ILi256EEEEEELi256ENS_10bfloat16_tEfNS_4arch4Sm80ELb0ELb1ELb0ELb1ELb0ELb1ELb1ELb1EEENS1_21CollectiveEpilogueFwdINS6_IJS8_SA_S9_EEENS6_IJNS7_ILi1EEESI_SI_EEESC_SE_Li256ELb1ELb1ELb1ELb0EEENS1_36VarlenDynamicPersistentTileSchedulerILi128ELi48ELi256ELi256ELb1ELb1ELb0ELb1ELb0ELb1EEEEEEEEEvNT_6ParamsE,"a",@progbits
	.sectionflags	@""
	.align	4
.nv.constant0._ZN7cutlass13device_kernelIN5flash19enable_sm80_to_sm89INS1_16FlashAttnFwdSm80INS1_25CollectiveMainloopFwdSm80ILi8ELi1ELb0EN4cute5tupleIJNS5_1CILi128EEENS7_ILi48EEENS7_ILi256EEEEEELi256ENS_10bfloat16_tEfNS_4arch4Sm80ELb0ELb1ELb0ELb1ELb0ELb1ELb1ELb1EEENS1_21CollectiveEpilogueFwdINS6_IJS8_SA_S9_EEENS6_IJNS7_ILi1EEESI_SI_EEESC_SE_Li256ELb1ELb1ELb1ELb0EEENS1_36VarlenDynamicPersistentTileSchedulerILi128ELi48ELi256ELi256ELb1ELb1ELb0ELb1ELb0ELb1EEEEEEEEEvNT_6ParamsE:
	.zero		1432


//--------------------- .nv.constant0._ZN7cutlass13device_kernelIN5flash19enable_sm80_to_sm89INS1_16FlashAttnFwdSm80INS1_25CollectiveMainloopFwdSm80ILi8ELi1ELb0EN4cute5tupleIJNS5_1CILi128EEENS7_ILi96EEENS7_ILi256EEEEEELi256ENS_10bfloat16_tEfNS_4arch4Sm80ELb1ELb0ELb0ELb0ELb0ELb0ELb1ELb1EEENS1_21CollectiveEpilogueFwdINS6_IJS8_SA_S9_EEENS6_IJNS7_ILi1EEESI_SI_EEESC_SE_Li256ELb0ELb1ELb1ELb0EEENS1_30DynamicPersistentTileSchedulerILi256ELi256ELb1ELb1ELb0EEEEEEEEEvNT_6ParamsE --------------------------
	.section	.nv.constant0._ZN7cutlass13device_kernelIN5flash19enable_sm80_to_sm89INS1_16FlashAttnFwdSm80INS1_25CollectiveMainloopFwdSm80ILi8ELi1ELb0EN4cute5tupleIJNS5_1CILi128EEENS7_ILi96EEENS7_ILi256EEEEEELi256ENS_10bfloat16_tEfNS_4arch4Sm80ELb1ELb0ELb0ELb0ELb0ELb0ELb1ELb1EEENS1_21CollectiveEpilogueFwdINS6_IJS8_SA_S9_EEENS6_IJNS7_ILi1EEESI_SI_EEESC_SE_Li256ELb0ELb1ELb1ELb0EEENS1_30DynamicPersistentTileSchedulerILi256ELi256ELb1ELb1ELb0EEEEEEEEEvNT_6ParamsE,"a",@progbits
	.sectionflags	@""
	.align	4
.nv.constant0._ZN7cutlass13device_kernelIN5flash19enable_sm80_to_sm89INS1_16FlashAttnFwdSm80INS1_25CollectiveMainloopFwdSm80ILi8ELi1ELb0EN4cute5tupleIJNS5_1CILi128EEENS7_ILi96EEENS7_ILi256EEEEEELi256ENS_10bfloat16_tEfNS_4arch4Sm80ELb1ELb0ELb0ELb0ELb0ELb0ELb1ELb1EEENS1_21CollectiveEpilogueFwdINS6_IJS8_SA_S9_EEENS6_IJNS7_ILi1EEESI_SI_EEESC_SE_Li256ELb0ELb1ELb1ELb0EEENS1_30DynamicPersistentTileSchedulerILi256ELi256ELb1ELb1ELb0EEEEEEEEEvNT_6ParamsE:
	.zero		1416


//--------------------- .nv.constant0._ZN7cutlass13device_kernelIN5flash19enable_sm80_to_sm89INS1_16FlashAttnFwdSm80INS1_25CollectiveMainloopFwdSm80ILi8ELi1ELb0EN4cute5tupleIJNS5_1CILi128EEENS7_ILi64EEENS7_ILi256EEEEEELi256ENS_10bfloat16_tEfNS_4arch4Sm80ELb1ELb0ELb0ELb1ELb0ELb0ELb1ELb1EEENS1_21CollectiveEpilogueFwdINS6_IJS8_SA_S9_EEENS6_IJNS7_ILi1EEESI_SI_EEESC_SE_Li256ELb1ELb1ELb1ELb0EEENS1_36VarlenDynamicPersistentTileSchedulerILi128ELi64ELi256ELi256ELb1ELb1ELb0ELb1ELb1ELb1EEEEEEEEEvNT_6ParamsE --------------------------
	.section	.nv.constant0._ZN7cutlass13device_kernelIN5flash19enable_sm80_to_sm89INS1_16FlashAttnFwdSm80INS1_25CollectiveMainloopFwdSm80ILi8ELi1ELb0EN4cute5tupleIJNS5_1CILi128EEENS7_ILi64EEENS7_ILi256EEEEEELi256ENS_10bfloat16_tEfNS_4arch4Sm80ELb1ELb0ELb0ELb1ELb0ELb0ELb1ELb1EEENS1_21CollectiveEpilogueFwdINS6_IJS8_SA_S9_EEENS6_IJNS7_ILi1EEESI_SI_EEESC_SE_Li256ELb1ELb1ELb1ELb0EEENS1_36VarlenDynamicPersistentTileSchedulerILi128ELi64ELi256ELi256ELb1ELb1ELb0ELb1ELb1ELb1EEEEEEEEEvNT_6ParamsE,"a",@progbits
	.sectionflags	@""
	.align	4
.nv.constant0._ZN7cutlass13device_kernelIN5flash19enable_sm80_to_sm89INS1_16FlashAttnFwdSm80INS1_25CollectiveMainloopFwdSm80ILi8ELi1ELb0EN4cute5tupleIJNS5_1CILi128EEENS7_ILi64EEENS7_ILi256EEEEEELi256ENS_10bfloat16_tEfNS_4arch4Sm80ELb1ELb0ELb0ELb1ELb0ELb0ELb1ELb1EEENS1_21CollectiveEpilogueFwdINS6_IJS8_SA_S9_EEENS6_IJNS7_ILi1EEESI_SI_EEESC_SE_Li256ELb1ELb1ELb1ELb0EEENS1_36VarlenDynamicPersistentTileSchedulerILi128ELi64ELi256ELi256ELb1ELb1ELb0ELb1ELb1ELb1EEEEEEEEEvNT_6ParamsE:
	.zero		1432


//--------------------- .nv.constant0._ZN7cutlass13device_kernelIN5flash19enable_sm80_to_sm89INS1_16FlashAttnFwdSm80INS1_25CollectiveMainloopFwdSm80ILi8ELi1ELb0EN4cute5tupleIJNS5_1CILi128EEENS7_ILi48EEENS7_ILi256EEEEEELi256ENS_10bfloat16_tEfNS_4arch4Sm80ELb1ELb0ELb0ELb1ELb0ELb1ELb1ELb1EEENS1_21CollectiveEpilogueFwdINS6_IJS8_SA_S9_EEENS6_IJNS7_ILi1EEESI_SI_EEESC_SE_Li256ELb1ELb1ELb1ELb0EEENS1_36VarlenDynamicPersistentTileSchedulerILi128ELi48ELi256ELi256ELb1ELb1ELb0ELb1ELb1ELb1EEEEEEEEEvNT_6ParamsE --------------------------
	.section	.nv.constant0._ZN7cutlass13device_kernelIN5flash19enable_sm80_to_sm89INS1_16FlashAttnFwdSm80INS1_25CollectiveMainloopFwdSm80ILi8ELi1ELb0EN4cute5tupleIJNS5_1CILi128EEENS7_ILi48EEENS7_ILi256EEEEEELi256ENS_10bfloat16_tEfNS_4arch4Sm80ELb1ELb0ELb0ELb1ELb0ELb1ELb1ELb1EEENS1_21CollectiveEpilogueFwdINS6_IJS8_SA_S9_EEENS6_IJNS7_ILi1EEESI_SI_EEESC_SE_Li256ELb1ELb1ELb1ELb0EEENS1_36VarlenDynamicPersistentTileSchedulerILi128ELi48ELi256ELi256ELb1ELb1ELb0ELb1ELb1ELb1EEEEEEEEEvNT_6ParamsE,"a",@progbits
	.sectionflags	@""
	.align	4
.nv.constant0._ZN7cutlass13device_kernelIN5flash19enable_sm80_to_sm89INS1_16FlashAttnFwdSm80INS1_25CollectiveMainloopFwdSm80ILi8ELi1ELb0EN4cute5tupleIJNS5_1CILi128EEENS7_ILi48EEENS7_ILi256EEEEEELi256ENS_10bfloat16_tEfNS_4arch4Sm80ELb1ELb0ELb0ELb1ELb0ELb1ELb1ELb1EEENS1_21CollectiveEpilogueFwdINS6_IJS8_SA_S9_EEENS6_IJNS7_ILi1EEESI_SI_EEESC_SE_Li256ELb1ELb1ELb1ELb0EEENS1_36VarlenDynamicPersistentTileSchedulerILi128ELi48ELi256ELi256ELb1ELb1ELb0ELb1ELb1ELb1EEEEEEEEEvNT_6ParamsE:
	.zero		1432


//--------------------- .text._ZN7cutlass13device_kernelIN5flash19enable_sm80_to_sm89INS1_16FlashAttnFwdSm80INS1_25CollectiveMainloopFwdSm80ILi8ELi1ELb1EN4cute5tupleIJNS5_1CILi128EEENS7_ILi64EEENS7_ILi256EEEEEELi256ENS_10bfloat16_tEfNS_4arch4Sm80ELb0ELb0ELb1ELb0ELb0ELb0ELb1ELb1EEENS1_21CollectiveEpilogueFwdINS6_IJS8_SA_S9_EEENS6_IJNS7_ILi1EEESI_SI_EEESC_SE_Li256ELb0ELb1ELb1ELb0EEENS1_19SingleTileSchedulerILb0ELb1ELb1ELi128EEEEEEEEEvNT_6ParamsE --------------------------
	.section	.text._ZN7cutlass13device_kernelIN5flash19enable_sm80_to_sm89INS1_16FlashAttnFwdSm80INS1_25CollectiveMainloopFwdSm80ILi8ELi1ELb1EN4cute5tupleIJNS5_1CILi128EEENS7_ILi64EEENS7_ILi256EEEEEELi256ENS_10bfloat16_tEfNS_4arch4Sm80ELb0ELb0ELb1ELb0ELb0ELb0ELb1ELb1EEENS1_21CollectiveEpilogueFwdINS6_IJS8_SA_S9_EEENS6_IJNS7_ILi1EEESI_SI_EEESC_SE_Li256ELb0ELb1ELb1ELb0EEENS1_19SingleTileSchedulerILb0ELb1ELb1ELi128EEEEEEEEEvNT_6ParamsE,"ax",@progbits
	.sectioninfo	@"SHI_REGISTERS=255"
	.align	128
.text._ZN7cutlass13device_kernelIN5flash19enable_sm80_to_sm89INS1_16FlashAttnFwdSm80INS1_25CollectiveMainloopFwdSm80ILi8ELi1ELb1EN4cute5tupleIJNS5_1CILi128EEENS7_ILi64EEENS7_ILi256EEEEEELi256ENS_10bfloat16_tEfNS_4arch4Sm80ELb0ELb0ELb1ELb0ELb0ELb0ELb1ELb1EEENS1_21CollectiveEpilogueFwdINS6_IJS8_SA_S9_EEENS6_IJNS7_ILi1EEESI_SI_EEESC_SE_Li256ELb0ELb1ELb1ELb0EEENS1_19SingleTileSchedulerILb0ELb1ELb1ELi128EEEEEEEEEvNT_6ParamsE:
        .type           _ZN7cutlass13device_kernelIN5flash19enable_sm80_to_sm89INS1_16FlashAttnFwdSm80INS1_25CollectiveMainloopFwdSm80ILi8ELi1ELb1EN4cute5tupleIJNS5_1CILi128EEENS7_ILi64EEENS7_ILi256EEEEEELi256ENS_10bfloat16_tEfNS_4arch4Sm80ELb0ELb0ELb1ELb0ELb0ELb0ELb1ELb1EEENS1_21CollectiveEpilogueFwdINS6_IJS8_SA_S9_EEENS6_IJNS7_ILi1EEESI_SI_EEESC_SE_Li256ELb0ELb1ELb1ELb0EEENS1_19SingleTileSchedulerILb0ELb1ELb1ELi128EEEEEEEEEvNT_6ParamsE,@function
        .size           _ZN7cutlass13device_kernelIN5flash19enable_sm80_to_sm89INS1_16FlashAttnFwdSm80INS1_25CollectiveMainloopFwdSm80ILi8ELi1ELb1EN4cute5tupleIJNS5_1CILi128EEENS7_ILi64EEENS7_ILi256EEEEEELi256ENS_10bfloat16_tEfNS_4arch4Sm80ELb0ELb0ELb1ELb0ELb0ELb0ELb1ELb1EEENS1_21CollectiveEpilogueFwdINS6_IJS8_SA_S9_EEENS6_IJNS7_ILi1EEESI_SI_EEESC_SE_Li256ELb0ELb1ELb1ELb0EEENS1_19SingleTileSchedulerILb0ELb1ELb1ELi128EEEEEEEEEvNT_6ParamsE,(.L_x_5168 - _ZN7cutlass13device_kernelIN5flash19enable_sm80_to_sm89INS1_16FlashAttnFwdSm80INS1_25CollectiveMainloopFwdSm80ILi8ELi1ELb1EN4cute5tupleIJNS5_1CILi128EEENS7_ILi64EEENS7_ILi256EEEEEELi256ENS_10bfloat16_tEfNS_4arch4Sm80ELb0ELb0ELb1ELb0ELb0ELb0ELb1ELb1EEENS1_21CollectiveEpilogueFwdINS6_IJS8_SA_S9_EEENS6_IJNS7_ILi1EEESI_SI_EEESC_SE_Li256ELb0ELb1ELb1ELb0EEENS1_19SingleTileSchedulerILb0ELb1ELb1ELi128EEEEEEEEEvNT_6ParamsE)
        .other          _ZN7cutlass13device_kernelIN5flash19enable_sm80_to_sm89INS1_16FlashAttnFwdSm80INS1_25CollectiveMainloopFwdSm80ILi8ELi1ELb1EN4cute5tupleIJNS5_1CILi128EEENS7_ILi64EEENS7_ILi256EEEEEELi256ENS_10bfloat16_tEfNS_4arch4Sm80ELb0ELb0ELb1ELb0ELb0ELb0ELb1ELb1EEENS1_21CollectiveEpilogueFwdINS6_IJS8_SA_S9_EEENS6_IJNS7_ILi1EEESI_SI_EEESC_SE_Li256ELb0ELb1ELb1ELb0EEENS1_19SingleTileSchedulerILb0ELb1ELb1ELi128EEEEEEEEEvNT_6ParamsE,@"STO_CUDA_ENTRY STV_DEFAULT"
_ZN7cutlass13device_kernelIN5flash19enable_sm80_to_sm89INS1_16FlashAttnFwdSm80INS1_25CollectiveMainloopFwdSm80ILi8ELi1ELb1EN4cute5tupleIJNS5_1CILi128EEENS7_ILi64EEENS7_ILi256EEEEEELi256ENS_10bfloat16_tEfNS_4arch4Sm80ELb0ELb0ELb1ELb0ELb0ELb0ELb1ELb1EEENS1_21CollectiveEpilogueFwdINS6_IJS8_SA_S9_EEENS6_IJNS7_ILi1EEESI_SI_EEESC_SE_Li256ELb0ELb1ELb1ELb0EEENS1_19SingleTileSchedulerILb0ELb1ELb1ELi128EEEEEEEEEvNT_6ParamsE:
[----:B------:R-:W-:Y:S02]  /*0000*/  MOV R1, c[0x0][0x28] ;  /* 0x00000a0000017a02 */ /* 0x000fe40000000f00 */
[----:B------:R-:W1:Y:S01]  /*0010*/  S2R R132, SR_TID.X ;  /* 0x0000000000847919 */ /* 0x000e620000002100 */
[----:B------:R-:W2:Y:S01]  /*0020*/  S2UR UR6, SR_CTAID.Y ;  /* 0x00000000000679c3 */ /* 0x000ea20000002600 */
[----:B------:R-:W-:Y:S02]  /*0030*/  IADD3 R1, R1, -0xd0, RZ ;  /* 0xffffff3001017810 */ /* 0x000fe40007ffe0ff */
[----:B------:R-:W3:Y:S01]  /*0040*/  S2R R12, SR_CTAID.Z ;  /* 0x00000000000c7919 */ /* 0x000ee20000002700 */
[----:B-1----:R-:W-:-:S06]  /*0050*/  SHF.R.U32.HI R0, RZ, 0x5, R132 ;  /* 0x00000005ff007819 */ /* 0x002fcc0000011684 */
[----:B------:R-:W1:Y:S02]  /*0060*/  SHFL.IDX PT, R0, R0, RZ, 0x1f ;  /* 0x00001fff00007589 */ /* 0x000e6400000e0000 */
[----:B-1----:R-:W-:-:S13]  /*0070*/  ISETP.NE.AND P0, PT, R0, RZ, PT ;  /* 0x000000ff0000720c */ /* 0x002fda0003f05270 */
[----:B--2---:R-:W-:Y:S05]  /*0080*/  @!P0 BRA `(.L_x_0) ;  /* 0x0000009000008947 */ /* 0x004fea0003800000 */
[----:B---3--:R-:W-:Y:S01]  /*0090*/  MOV R0, c[0x0][0x550] ;  /* 0x0001540000007a02 */ /* 0x008fe20000000f00 */
[----:B------:R-:W-:-:S03]  /*00a0*/  UMOV UR11, UR6 ;  /* 0x00000006000b7c82 */ /* 0x000fc60008000000 */
[----:B------:R-:W-:-:S13]  /*00b0*/  ISETP.NE.AND P0, PT, R0, 0x1, PT ;  /* 0x000000010000780c */ /* 0x000fda0003f05270 */
[----:B------:R-:W-:Y:S05]  /*00c0*/  @!P0 BRA `(.L_x_1) ;  /* 0x000000b000008947 */ /* 0x000fea0003800000 */
[----:B------:R-:W-:Y:S02]  /*00d0*/  ULDC UR4, c[0x0][0x554] ;  /* 0x0001550000047ab9 */ /* 0x000fe40000000800 */
[----:B------:R-:W-:Y:S02]  /*00e0*/  UIMAD.WIDE.U32 UR4, UR6, UR4, URZ ;  /* 0x00000004060472a5 */ /* 0x000fe4000f8e003f */
[----:B------:R-:W-:Y:S02]  /*00f0*/  ULDC UR11, c[0x0][0x558] ;  /* 0x00015600000b7ab9 */ /* 0x000fe40000000800 */
[----:B------:R-:W-:Y:S01]  /*0100*/  USHF.R.U32.HI UR11, URZ, UR11, UR5 ;  /* 0x0000000b3f0b7299 */ /* 0x000fe20008011605 */
[----:B------:R-:W-:Y:S05]  /*0110*/  BRA `(.L_x_1) ;  /* 0x0000006000007947 */ /* 0x000fea0003800000 */
.L_x_0:
[----:B---3--:R-:W-:Y:S02]  /*0120*/  ULDC.64 UR4, c[0x0][0x550] ;  /* 0x0001540000047ab9 */ /* 0x008fe40000000a00 */
[----:B------:R-:W-:Y:S02]  /*0130*/  UISETP.NE.AND UP0, UPT, UR4, 0x1, UPT ;  /* 0x000000010400788c */ /* 0x000fe4000bf05270 */
[----:B------:R-:W-:-:S02]  /*0140*/  UIMAD.WIDE.U32 UR8, UR6, UR5, URZ ;  /* 0x00000005060872a5 */ /* 0x000fc4000f8e003f */
[----:B------:R-:W-:Y:S02]  /*0150*/  ULDC UR4, c[0x0][0x558] ;  /* 0x0001560000047ab9 */ /* 0x000fe40000000800 */
[----:B------:R-:W-:-:S05]  /*0160*/  UMOV UR11, UR6 ;  /* 0x00000006000b7c82 */ /* 0x000fca0008000000 */
[----:B------:R-:W-:-:S03]  /*0170*/  @UP0 USHF.R.U32.HI UR11, URZ, UR4, UR9 ;  /* 0x000000043f0b0299 */ /* 0x000fc60008011609 */
.L_x_1:
[----:B------:R-:W-:Y:S01]  /*0180*/  ISETP.GE.AND P0, PT, R12, RZ, PT ;  /* 0x000000ff0c00720c */ /* 0x000fe20003f06270 */
[----:B------:R-:W-:Y:S02]  /*0190*/  UIADD3 UR5, -UR11, URZ, URZ ;  /* 0x0000003f0b057290 */ /* 0x000fe4000fffe13f */
[----:B------:R-:W-:Y:S02]  /*01a0*/  ULDC UR4, c[0x0][0x550] ;  /* 0x0001540000047ab9 */ /* 0x000fe40000000800 */
[----:B------:R-:W-:-:S08]  /*01b0*/  UIMAD UR6, UR5, UR4, UR6 ;  /* 0x00000004050672a4 */ /* 0x000fd0000f8e0206 */
[----:B------:R-:W-:Y:S05]  /*01c0*/  @!P0 EXIT ;  /* 0x000000000000894d */ /* 0x000fea0003800000 */
[----:B------:R-:W-:Y:S02]  /*01d0*/  ULDC UR4, c[0x0][0x1d0] ;  /* 0x0000740000047ab9 */ /* 0x000fe40000000800 */
[----:B------:R-:W-:Y:S02]  /*01e0*/  UISETP.GE.AND UP0, UPT, UR4, 0x1, UPT ;  /* 0x000000010400788c */ /* 0x000fe4000bf06270 */
[----:B------:R-:W-:Y:S02]  /*01f0*/  UIADD3 UR7, UR4, 0x3f, URZ ;  /* 0x0000003f04077890 */ /* 0x000fe4000fffe03f */
[----:B------:R-:W-:Y:S02]  /*0200*/  UMOV UR13, URZ ;  /* 0x0000003f000d7c82 */ /* 0x000fe40008000000 */
[----:B------:R-:W-:Y:S01]  /*0210*/  PLOP3.LUT P0, PT, PT, PT, UP0, 0x80, 0x0 ;  /* 0x000000000000781c */ /* 0x000fe20003f0f008 */
[----:B------:R-:W-:-:S04]  /*0220*/  USHF.R.S32.HI UR5, URZ, 0x1f, UR7 ;  /* 0x0000001f3f057899 */ /* 0x000fc80008011407 */
[----:B------:R-:W-:-:S04]  /*0230*/  ULEA.HI UR5, UR5, UR7, URZ, 0x6 ;  /* 0x0000000705057291 */ /* 0x000fc8000f8f303f */
[----:B------:R-:W-:-:S04]  /*0240*/  USHF.R.S32.HI UR14, URZ, 0x6, UR5 ;  /* 0x000000063f0e7899 */ /* 0x000fc80008011405 */
[----:B------:R-:W-:Y:S05]  /*0250*/  @!P0 BRA `(.L_x_2) ;  /* 0x0000023000008947 */ /* 0x000fea0003800000 */
[----:B------:R-:W-:Y:S02]  /*0260*/  USHF.R.U32.HI UR4, URZ, 0x10, UR6 ;  /* 0x000000103f047899 */ /* 0x000fe40008011606 */
[----:B------:R-:W-:Y:S02]  /*0270*/  ULDC UR5, c[0x0][0x338] ;  /* 0x0000ce0000057ab9 */ /* 0x000fe40000000800 */
[----:B------:R-:W-:Y:S02]  /*0280*/  UISETP.NE.AND UP0, UPT, UR4, URZ, UPT ;  /* 0x0000003f0400728c */ /* 0x000fe4000bf05270 */
[----:B------:R-:W-:Y:S02]  /*0290*/  UMOV UR12, URZ ;  /* 0x0000003f000c7c82 */ /* 0x000fe40008000000 */
[----:B------:R-:W-:-:S04]  /*02a0*/  USEL UR5, UR4, UR5, UP0 ;  /* 0x0000000504057287 */ /* 0x000fc80008000000 */
[----:B------:R-:W-:Y:S02]  /*02b0*/  UIADD3 UR10, UR14, -0x1, UR5 ;  /* 0xffffffff0e0a7890 */ /* 0x000fe4000fffe005 */
[----:B------:R-:W-:-:S05]  /*02c0*/  IMAD.U32 R3, RZ, RZ, UR5 ;  /* 0x00000005ff037e24 */ /* 0x000fca000f8e00ff */
[----:B------:R-:W-:-:S04]  /*02d0*/  IABS R0, R3 ;  /* 0x0000000300007213 */ /* 0x000fc80000000000 */
[----:B------:R-:W1:Y:S02]  /*02e0*/  R2UR UR9, R0 ;  /* 0x00000000000973c2 */ /* 0x000e6400000e0000 */
[----:B-1----:R-:W1:Y:S08]  /*02f0*/  I2F.RP R0, UR9 ;  /* 0x0000000900007d06 */ /* 0x002e700008209400 */
[----:B-1----:R-:W1:Y:S02]  /*0300*/  MUFU.RCP R0, R0 ;  /* 0x0000000000007308 */ /* 0x002e640000001000 */
[----:B-1----:R-:W-:-:S06]  /*0310*/  IADD3 R0, R0, 0xffffffe, RZ ;  /* 0x0ffffffe00007810 */ /* 0x002fcc0007ffe0ff */
[----:B------:R-:W1:Y:S02]  /*0320*/  F2I.FTZ.U32.TRUNC.NTZ R0, R0 ;  /* 0x0000000000007305 */ /* 0x000e64000021f000 */
[----:B-1----:R1:W2:Y:S02]  /*0330*/  R2UR UR13, R0 ;  /* 0x00000000000d73c2 */ /* 0x0022a400000e0000 */
[----:B-1----:R-:W-:Y:S01]  /*0340*/  IMAD.U32 R0, RZ, RZ, UR10 ;  /* 0x0000000aff007e24 */ /* 0x002fe2000f8e00ff */
[----:B--2---:R-:W-:Y:S02]  /*0350*/  UIADD3 UR4, URZ, -UR13, URZ ;  /* 0x8000000d3f047290 */ /* 0x004fe4000fffe03f */
[----:B------:R-:W-:Y:S02]  /*0360*/  ULOP3.LUT UR10, UR10, UR5, URZ, 0x3c, !UPT ;  /* 0x000000050a0a7292 */ /* 0x000fe4000f8e3c3f */
[----:B------:R-:W-:Y:S01]  /*0370*/  IABS R2, R0 ;  /* 0x0000000000027213 */ /* 0x000fe20000000000 */
[----:B------:R-:W-:Y:S01]  /*0380*/  UIMAD UR4, UR4, UR9, URZ ;  /* 0x00000009040472a4 */ /* 0x000fe2000f8e023f */
[----:B------:R-:W-:-:S02]  /*0390*/  IABS R0, R3 ;  /* 0x0000000300007213 */ /* 0x000fc40000000000 */
[----:B------:R-:W1:Y:S01]  /*03a0*/  R2UR UR8, R2 ;  /* 0x00000000020873c2 */ /* 0x000e6200000e0000 */
[----:B------:R-:W-:Y:S02]  /*03b0*/  UIMAD.WIDE.U32 UR12, UR13, UR4, UR12 ;  /* 0x000000040d0c72a5 */ /* 0x000fe4000f8e000c */
[----:B------:R-:W-:-:S05]  /*03c0*/  IMAD.MOV R0, RZ, RZ, -R0 ;  /* 0x000000ffff007224 */ /* 0x000fca00078e0a00 */
[----:B------:R-:W2:Y:S01]  /*03d0*/  R2UR UR7, R0 ;  /* 0x00000000000773c2 */ /* 0x000ea200000e0000 */
[----:B-1----:R-:W-:-:S04]  /*03e0*/  UIMAD.WIDE.U32 UR12, UR13, UR8, URZ ;  /* 0x000000080d0c72a5 */ /* 0x002fc8000f8e003f */
[----:B--2---:R-:W-:-:S04]  /*03f0*/  UIMAD UR7, UR13, UR7, UR8 ;  /* 0x000000070d0772a4 */ /* 0x004fc8000f8e0208 */
[----:B------:R-:W-:-:S11]  /*0400*/  UISETP.GT.U32.AND UP0, UPT, UR9, UR7, UPT ;  /* 0x000000070900728c */ /* 0x000fd6000bf04070 */
[----:B------:R-:W-:Y:S02]  /*0410*/  @!UP0 UIADD3 UR7, UR7, -UR9, URZ ;  /* 0x8000000907078290 */ /* 0x000fe4000fffe03f */
[----:B------:R-:W-:Y:S02]  /*0420*/  @!UP0 UIADD3 UR13, UR13, 0x1, URZ ;  /* 0x000000010d0d8890 */ /* 0x000fe4000fffe03f */
[----:B------:R-:W-:Y:S02]  /*0430*/  UISETP.GE.U32.AND UP1, UPT, UR7, UR9, UPT ;  /* 0x000000090700728c */ /* 0x000fe4000bf26070 */
[----:B------:R-:W-:-:S09]  /*0440*/  UISETP.GE.AND UP0, UPT, UR10, URZ, UPT ;  /* 0x0000003f0a00728c */ /* 0x000fd2000bf06270 */
[----:B------:R-:W-:Y:S02]  /*0450*/  @UP1 UIADD3 UR13, UR13, 0x1, URZ ;  /* 0x000000010d0d1890 */ /* 0x000fe4000fffe03f */
[----:B------:R-:W-:Y:S02]  /*0460*/  UISETP.NE.AND UP1, UPT, UR5, URZ, UPT ;  /* 0x0000003f0500728c */ /* 0x000fe4000bf25270 */
[----:B------:R-:W-:-:S09]  /*0470*/  @!UP0 UIADD3 UR13, -UR13, URZ, URZ ;  /* 0x0000003f0d0d8290 */ /* 0x000fd2000fffe13f */
[----:B------:R-:W-:Y:S02]  /*0480*/  @!UP1 ULOP3.LUT UR13, URZ, UR5, URZ, 0x33, !UPT ;  /* 0x000000053f0d9292 */ /* 0x000fe4000f8e333f */
.L_x_2:
[----:B------:R-:W-:Y:S01]  /*0490*/  ULOP3.LUT UR8, UR6, 0xffff, URZ, 0xc0, !UPT ;  /* 0x0000ffff06087892 */ /* 0x000fe2000f8ec03f */
[----:B------:R-:W-:Y:S01]  /*04a0*/  PLOP3.LUT P2, PT, PT, PT, PT, 0x80, 0x0 ;  /* 0x000000000000781c */ /* 0x000fe20003f4f070 */
[----:B------:R-:W-:Y:S01]  /*04b0*/  CS2R R16, SRZ ;  /* 0x0000000000107805 */ /* 0x000fe2000001ff00 */
[----:B------:R-:W-:Y:S01]  /*04c0*/  CS2R R130, SRZ ;  /* 0x0000000000827805 */ /* 0x000fe2000001ff00 */
[----:B------:R-:W-:Y:S01]  /*04d0*/  UIMAD UR8, UR8, UR13, URZ ;  /* 0x0000000d080872a4 */ /* 0x000fe2000f8e023f */
[----:B------:R-:W-:Y:S01]  /*04e0*/  CS2R R128, SRZ ;  /* 0x0000000000807805 */ /* 0x000fe2000001ff00 */
[----:B------:R-:W-:Y:S01]  /*04f0*/  CS2R R126, SRZ ;  /* 0x00000000007e7805 */ /* 0x000fe2000001ff00 */
[----:B------:R-:W-:Y:S01]  /*0500*/  CS2R R124, SRZ ;  /* 0x00000000007c7805 */ /* 0x000fe2000001ff00 */
[----:B------:R-:W-:Y:S01]  /*0510*/  UIADD3 UR13, UR8, UR13, URZ ;  /* 0x0000000d080d7290 */ /* 0x000fe2000fffe03f */
[----:B------:R-:W-:Y:S01]  /*0520*/  CS2R R122, SRZ ;  /* 0x00000000007a7805 */ /* 0x000fe2000001ff00 */
[----:B------:R-:W-:Y:S01]  /*0530*/  CS2R R120, SRZ ;  /* 0x0000000000787805 */ /* 0x000fe2000001ff00 */
[----:B------:R-:W-:Y:S01]  /*0540*/  CS2R R118, SRZ ;  /* 0x0000000000767805 */ /* 0x000fe2000001ff00 */
[----:B------:R-:W-:Y:S01]  /*0550*/  UISETP.LT.AND UP0, UPT, UR14, UR13, UPT ;  /* 0x0000000d0e00728c */ /* 0x000fe2000bf01270 */
[----:B------:R-:W-:Y:S01]  /*0560*/  CS2R R116, SRZ ;  /* 0x0000000000747805 */ /* 0x000fe2000001ff00 */
[----:B------:R-:W-:Y:S01]  /*0570*/  CS2R R114, SRZ ;  /* 0x0000000000727805 */ /* 0x000fe2000001ff00 */
[----:B------:R-:W-:Y:S01]  /*0580*/  CS2R R112, SRZ ;  /* 0x0000000000707805 */ /* 0x000fe2000001ff00 */
[----:B------:R-:W-:Y:S01]  /*0590*/  USEL UR14, UR14, UR13, UP0 ;  /* 0x0000000d0e0e7287 */ /* 0x000fe20008000000 */
[----:B------:R-:W-:Y:S01]  /*05a0*/  CS2R R110, SRZ ;  /* 0x00000000006e7805 */ /* 0x000fe2000001ff00 */
[----:B------:R-:W-:Y:S01]  /*05b0*/  CS2R R108, SRZ ;  /* 0x00000000006c7805 */ /* 0x000fe2000001ff00 */
[----:B------:R-:W-:Y:S01]  /*05c0*/  ULDC.64 UR12, c[0x0][0x118] ;  /* 0x00004600000c7ab9 */ /* 0x000fe20000000a00 */
[----:B------:R-:W-:Y:S01]  /*05d0*/  CS2R R106, SRZ ;  /* 0x00000000006a7805 */ /* 0x000fe2000001ff00 */
[----:B------:R-:W-:Y:S01]  /*05e0*/  UISETP.GT.AND UP0, UPT, UR14, UR8, UPT ;  /* 0x000000080e00728c */ /* 0x000fe2000bf04270 */
[----:B------:R-:W-:Y:S01]  /*05f0*/  CS2R R104, SRZ ;  /* 0x0000000000687805 */ /* 0x000fe2000001ff00 */
[----:B------:R-:W-:Y:S01]  /*0600*/  CS2R R102, SRZ ;  /* 0x0000000000667805 */ /* 0x000fe2000001ff00 */
[----:B------:R-:W-:Y:S01]  /*0610*/  CS2R R100, SRZ ;  /* 0x0000000000647805 */ /* 0x000fe2000001ff00 */
[----:B------:R-:W-:Y:S01]  /*0620*/  CS2R R98, SRZ ;  /* 0x0000000000627805 */ /* 0x000fe2000001ff00 */
[----:B------:R-:W-:Y:S01]  /*0630*/  CS2R R96, SRZ ;  /* 0x0000000000607805 */ /* 0x000fe2000001ff00 */
[----:B------:R-:W-:Y:S01]  /*0640*/  PLOP3.LUT P0, PT, PT, PT, UP0, 0x80, 0x0 ;  /* 0x000000000000781c */ /* 0x000fe20003f0f008 */
[----:B------:R-:W-:Y:S01]  /*0650*/  CS2R R94, SRZ ;  /* 0x00000000005e7805 */ /* 0x000fe2000001ff00 */
        /* <DEDUP_REMOVED lines=45> */
[----:B------:R-:W-:Y:S05]  /*0930*/  @!P0 BRA `(.L_x_3) ;  /* 0x0000963000008947 */ /* 0x000fea0003800000 */
[----:B------:R-:W-:Y:S01]  /*0940*/  ISETP.NE.U32.AND P0, PT, RZ, c[0x0][0x340], PT ;  /* 0x0000d000ff007a0c */ /* 0x000fe20003f05070 */
[----:B------:R-:W1:Y:S01]  /*0950*/  S2R R8, SR_CTAID.X ;  /* 0x0000000000087919 */ /* 0x000e620000002500 */
[----:B------:R-:W-:Y:S01]  /*0960*/  SHF.R.S32.HI R27, RZ, 0x1f, R132 ;  /* 0x0000001fff1b7819 */ /* 0x000fe20000011484 */
[----:B------:R-:W-:Y:S01]  /*0970*/  USHF.R.S32.HI UR17, URZ, 0x1f, UR11 ;  /* 0x0000001f3f117899 */ /* 0x000fe2000801140b */
[----:B------:R-:W-:Y:S01]  /*0980*/  ISETP.NE.AND.EX P0, PT, RZ, c[0x0][0x344], PT, P0 ;  /* 0x0000d100ff007a0c */ /* 0x000fe20003f05300 */
[----:B------:R-:W-:-:S12]  /*0990*/  ULDC.64 UR4, c[0x0][0x1b8] ;  /* 0x00006e0000047ab9 */ /* 0x000fd80000000a00 */
[----:B------:R-:W-:-:S04]  /*09a0*/  @P0 IMAD.MOV.U32 R0, RZ, RZ, 0x4 ;  /* 0x00000004ff000424 */ /* 0x000fc800078e00ff */
[----:B------:R-:W-:-:S05]  /*09b0*/  @P0 IMAD.WIDE R2, R12, R0, c[0x0][0x340] ;  /* 0x0000d0000c020625 */ /* 0x000fca00078e0200 */
[----:B------:R2:W3:Y:S01]  /*09c0*/  @P0 LDG.E R14, [R2.64] ;  /* 0x0000000c020e0981 */ /* 0x0004e2000c1e1900 */
[----:B------:R-:W-:Y:S01]  /*09d0*/  IMAD.MOV.U32 R10, RZ, RZ, c[0x0][0x2c4] ;  /* 0x0000b100ff0a7624 */ /* 0x000fe200078e00ff */
[----:B------:R-:W-:Y:S01]  /*09e0*/  UIMAD.WIDE.U32 UR6, UR11, UR4, URZ ;  /* 0x000000040b0672a5 */ /* 0x000fe2000f8e003f */
[----:B------:R-:W-:Y:S01]  /*09f0*/  SHF.R.S32.HI R11, RZ, 0x1f, R12 ;  /* 0x0000001fff0b7819 */ /* 0x000fe2000001140c */
[----:B------:R-:W-:Y:S01]  /*0a00*/  UIMAD UR4, UR17, UR4, URZ ;  /* 0x00000004110472a4 */ /* 0x000fe2000f8e023f */
[----:B------:R-:W-:Y:S01]  /*0a10*/  LEA.HI R92, R27, R132, RZ, 0x5 ;  /* 0x000000841b5c7211 */ /* 0x000fe200078f28ff */
[----:B------:R-:W-:Y:S01]  /*0a20*/  UMOV UR15, 0x6 ;  /* 0x00000006000f7882 */ /* 0x000fe20000000000 */
[----:B------:R-:W-:Y:S01]  /*0a30*/  BAR.SYNC.DEFER_BLOCKING 0x0 ;  /* 0x0000000000007b1d */ /* 0x000fe20000010000 */
[----:B------:R-:W-:Y:S01]  /*0a40*/  ISETP.NE.AND P1, PT, R10, 0x1, PT ;  /* 0x000000010a00780c */ /* 0x000fe20003f25270 */
[----:B------:R-:W-:Y:S01]  /*0a50*/  UIMAD UR4, UR11, UR5, UR4 ;  /* 0x000000050b0472a4 */ /* 0x000fe2000f8e0204 */
[----:B------:R-:W-:-:S03]  /*0a60*/  IMAD R6, R11, c[0x0][0x1c0], RZ ;  /* 0x000070000b067a24 */ /* 0x000fc600078e02ff */
[----:B------:R-:W-:Y:S02]  /*0a70*/  UIADD3 UR4, UR7, UR4, URZ ;  /* 0x0000000407047290 */ /* 0x000fe4000fffe03f */
[----:B------:R-:W-:Y:S01]  /*0a80*/  UMOV UR9, 0x5 ;  /* 0x0000000500097882 */ /* 0x000fe20000000000 */
[----:B--2---:R-:W-:Y:S01]  /*0a90*/  LEA.HI R2, R27, R132, RZ, 0x3 ;  /* 0x000000841b027211 */ /* 0x004fe200078f18ff */
[----:B------:R-:W-:Y:S02]  /*0aa0*/  IMAD.U32 R3, RZ, RZ, UR7 ;  /* 0x00000007ff037e24 */ /* 0x000fe4000f8e00ff */
[----:B------:R-:W-:Y:S01]  /*0ab0*/  MOV R3, UR4 ;  /* 0x0000000400037c02 */ /* 0x000fe20008000f00 */
[----:B------:R-:W-:Y:S01]  /*0ac0*/  UIADD3 UR7, UR14, -0x1, URZ ;  /* 0xffffffff0e077890 */ /* 0x000fe2000fffe03f */
[----:B------:R-:W-:Y:S01]  /*0ad0*/  LOP3.LUT R0, R2, 0xfffffff8, RZ, 0xc0, !PT ;  /* 0xfffffff802007812 */ /* 0x000fe200078ec0ff */
[----:B------:R-:W-:Y:S01]  /*0ae0*/  ULDC.64 UR4, c[0x0][0x1e8] ;  /* 0x00007a0000047ab9 */ /* 0x000fe20000000a00 */
[----:B------:R-:W-:Y:S01]  /*0af0*/  SHF.R.S32.HI R23, RZ, 0x3, R2 ;  /* 0x00000003ff177819 */ /* 0x000fe20000011402 */
[----:B------:R-:W-:Y:S01]  /*0b00*/  IMAD.U32 R2, RZ, RZ, UR6 ;  /* 0x00000006ff027e24 */ /* 0x000fe2000f8e00ff */
[----:B------:R-:W-:Y:S01]  /*0b10*/  UIMAD UR4, UR17, UR4, URZ ;  /* 0x00000004110472a4 */ /* 0x000fe2000f8e023f */
[----:B------:R-:W-:Y:S01]  /*0b20*/  IMAD.IADD R25, R132, 0x1, -R0 ;  /* 0x0000000184197824 */ /* 0x000fe200078e0a00 */
[----:B------:R-:W-:Y:S01]  /*0b30*/  IADD3 R7, -R23, c[0x0][0x1d0], RZ ;  /* 0x0000740017077a10 */ /* 0x000fe20007ffe1ff */
[----:B------:R-:W-:Y:S01]  /*0b40*/  IMAD.WIDE.U32 R2, R12, c[0x0][0x1c0], R2 ;  /* 0x000070000c027a25 */ /* 0x000fe200078e0002 */
[----:B------:R-:W-:Y:S01]  /*0b50*/  SHF.R.S32.HI R26, RZ, 0x1f, R23 ;  /* 0x0000001fff1a7819 */ /* 0x000fe20000011417 */
[----:B------:R-:W-:Y:S01]  /*0b60*/  UIMAD UR4, UR11, UR5, UR4 ;  /* 0x000000050b0472a4 */ /* 0x000fe2000f8e0204 */
[----:B------:R-:W-:Y:S01]  /*0b70*/  LEA R0, R25, R23, 0x5 ;  /* 0x0000001719007211 */ /* 0x000fe200078e28ff */
[----:B------:R-:W-:-:S02]  /*0b80*/  USHF.R.S32.HI UR6, URZ, 0x1f, UR7 ;  /* 0x0000001f3f067899 */ /* 0x000fc40008011407 */
[----:B------:R-:W-:Y:S02]  /*0b90*/  UISETP.GT.AND UP0, UPT, UR7, UR8, UPT ;  /* 0x000000080700728c */ /* 0x000fe4000bf04270 */
[----:B-1----:R-:W-:Y:S01]  /*0ba0*/  IMAD R4, R8, 0x80, R0 ;  /* 0x0000008008047824 */ /* 0x002fe200078e0200 */
[----:B------:R-:W-:-:S03]  /*0bb0*/  UIADD3 UR14, UR14, -0x2, URZ ;  /* 0xfffffffe0e0e7890 */ /* 0x000fc6000fffe03f */
[----:B------:R-:W-:-:S04]  /*0bc0*/  @P1 IMAD.HI.U32 R5, R4, c[0x0][0x2c8], RZ ;  /* 0x0000b20004051a27 */ /* 0x000fc800078e00ff */
[----:B------:R-:W-:Y:S01]  /*0bd0*/  IMAD.MOV.U32 R0, RZ, RZ, R4 ;  /* 0x000000ffff007224 */ /* 0x000fe200078e0004 */
[----:B------:R-:W-:Y:S01]  /*0be0*/  @P1 SHF.R.U32.HI R0, RZ, c[0x0][0x2cc], R5 ;  /* 0x0000b300ff001a19 */ /* 0x000fe20000011605 */
[----:B------:R-:W-:-:S03]  /*0bf0*/  IMAD R5, R12, c[0x0][0x1c4], R6 ;  /* 0x000071000c057a24 */ /* 0x000fc600078e0206 */
[--C-:B------:R-:W-:Y:S01]  /*0c00*/  SHF.R.S32.HI R6, RZ, 0x1f, R0.reuse ;  /* 0x0000001fff067819 */ /* 0x100fe20000011400 */
[----:B------:R-:W-:Y:S02]  /*0c10*/  IMAD.IADD R3, R3, 0x1, R5 ;  /* 0x0000000103037824 */ /* 0x000fe400078e0205 */
[----:B------:R-:W-:Y:S02]  /*0c20*/  IMAD.MOV R5, RZ, RZ, -R0 ;  /* 0x000000ffff057224 */ /* 0x000fe400078e0a00 */
[----:B------:R-:W-:Y:S02]  /*0c30*/  IMAD R6, R6, c[0x0][0x1b0], RZ ;  /* 0x00006c0006067a24 */ /* 0x000fe400078e02ff */
[----:B------:R-:W-:Y:S02]  /*0c40*/  IMAD R4, R5, c[0x0][0x2c4], R4 ;  /* 0x0000b10005047a24 */ /* 0x000fe400078e0204 */
[----:B------:R-:W-:-:S03]  /*0c50*/  IMAD.WIDE.U32 R2, R0, c[0x0][0x1b0], R2 ;  /* 0x00006c0000027a25 */ /* 0x000fc600078e0002 */
[----:B------:R-:W-:Y:S01]  /*0c60*/  SHF.R.S32.HI R5, RZ, 0x1f, R4 ;  /* 0x0000001fff057819 */ /* 0x000fe20000011404 */
[----:B------:R-:W-:Y:S01]  /*0c70*/  IMAD R0, R0, c[0x0][0x1b4], R6 ;  /* 0x00006d0000007a24 */ /* 0x000fe200078e0206 */
[----:B------:R-:W-:-:S03]  /*0c80*/  MOV R6, UR7 ;  /* 0x0000000700067c02 */ /* 0x000fc60008000f00 */
[----:B------:R-:W-:Y:S02]  /*0c90*/  IMAD.IADD R3, R3, 0x1, R0 ;  /* 0x0000000103037824 */ /* 0x000fe400078e0200 */
[----:B------:R-:W-:Y:S02]  /*0ca0*/  IMAD R0, R5, c[0x0][0x1a8], RZ ;  /* 0x00006a0005007a24 */ /* 0x000fe400078e02ff */
[----:B------:R-:W-:Y:S02]  /*0cb0*/  IMAD R24, R6, -0x40, R7 ;  /* 0xffffffc006187824 */ /* 0x000fe400078e0207 */
[----:B------:R-:W-:Y:S02]  /*0cc0*/  IMAD.SHL.U32 R7, R23, 0x40, RZ ;  /* 0x0000004017077824 */ /* 0x000fe400078e00ff */
[C---:B------:R-:W-:Y:S02]  /*0cd0*/  IMAD R9, R4.reuse, c[0x0][0x1ac], R0 ;  /* 0x00006b0004097a24 */ /* 0x040fe400078e0200 */
[----:B------:R-:W-:Y:S01]  /*0ce0*/  IMAD.WIDE.U32 R4, R4, c[0x0][0x1a8], R2 ;  /* 0x00006a0004047a25 */ /* 0x000fe200078e0002 */
[----:B------:R-:W-:-:S02]  /*0cf0*/  LOP3.LUT R0, R7, 0x1c0, RZ, 0xc0, !PT ;  /* 0x000001c007007812 */ /* 0x000fc400078ec0ff */
[----:B------:R-:W-:Y:S01]  /*0d00*/  SHF.L.U32 R2, R25, 0x3, RZ ;  /* 0x0000000319027819 */ /* 0x000fe200000006ff */
[----:B------:R-:W-:Y:S01]  /*0d10*/  IMAD R6, R8, 0x80, R23 ;  /* 0x0000008008067824 */ /* 0x000fe200078e0217 */
[----:B------:R-:W-:Y:S01]  /*0d20*/  SHF.R.U32.HI R8, RZ, 0x3, R0 ;  /* 0x00000003ff087819 */ /* 0x000fe20000011600 */
[----:B------:R-:W-:Y:S01]  /*0d30*/  IMAD R7, R10, c[0x0][0x168], RZ ;  /* 0x00005a000a077a24 */ /* 0x000fe200078e02ff */
[----:B------:R-:W-:Y:S01]  /*0d40*/  LOP3.LUT R3, R0, 0x38, R2, 0xf8, !PT ;  /* 0x0000003800037812 */ /* 0x000fe200078ef802 */
[----:B------:R-:W-:Y:S01]  /*0d50*/  IMAD.IADD R0, R5, 0x1, R9 ;  /* 0x0000000105007824 */ /* 0x000fe200078e0209 */
[C---:B------:R-:W-:Y:S02]  /*0d60*/  LEA R22, P2, R4.reuse, c[0x0][0x160], 0x1 ;  /* 0x0000580004167a11 */ /* 0x040fe400078408ff */
[----:B------:R-:W-:Y:S02]  /*0d70*/  LEA.HI R5, R27, R132, RZ, 0x6 ;  /* 0x000000841b057211 */ /* 0x000fe400078f30ff */
[----:B------:R-:W-:-:S02]  /*0d80*/  LEA.HI.X R21, R4, c[0x0][0x164], R0, 0x1, P2 ;  /* 0x0000590004157a11 */ /* 0x000fc400010f0c00 */
[C---:B------:R-:W-:Y:S01]  /*0d90*/  ISETP.GE.AND P6, PT, R6.reuse, R7, PT ;  /* 0x000000070600720c */ /* 0x040fe20003fc6270 */
[----:B------:R-:W-:Y:S01]  /*0da0*/  SHFL.IDX PT, R4, R22, RZ, 0x181f ;  /* 0x00181fff16047589 */ /* 0x000fe200000e0000 */
[----:B------:R-:W-:Y:S01]  /*0db0*/  IMAD.SHL.U32 R0, R5, 0x8, RZ ;  /* 0x0000000805007824 */ /* 0x000fe200078e00ff */
[----:B------:R-:W-:Y:S02]  /*0dc0*/  LOP3.LUT R3, R3, R8, RZ, 0x3c, !PT ;  /* 0x0000000803037212 */ /* 0x000fe400078e3cff */
[----:B------:R-:W1:Y:S01]  /*0dd0*/  SHFL.IDX PT, R5, R21, RZ, 0x181f ;  /* 0x00181fff15057589 */ /* 0x000e6200000e0000 */
[----:B------:R-:W-:Y:S02]  /*0de0*/  IADD3 R10, R6, 0x20, RZ ;  /* 0x00000020060a7810 */ /* 0x000fe40007ffe0ff */
[----:B------:R-:W-:Y:S01]  /*0df0*/  LOP3.LUT R16, R3, 0xfffffe00, R0, 0xf8, !PT ;  /* 0xfffffe0003107812 */ /* 0x000fe200078ef800 */
[----:B------:R-:W2:Y:S01]  /*0e00*/  SHFL.IDX PT, R8, R22, 0x1, 0x181f ;  /* 0x00381f0016087f89 */ /* 0x000ea200000e0000 */
[----:B------:R-:W-:-:S02]  /*0e10*/  IADD3 R0, R2, 0x80, RZ ;  /* 0x0000008002007810 */ /* 0x000fc40007ffe0ff */
[----:B------:R-:W-:Y:S01]  /*0e20*/  ISETP.GE.AND P1, PT, R10, R7, PT ;  /* 0x000000070a00720c */ /* 0x000fe20003f26270 */
[----:B------:R-:W-:Y:S01]  /*0e30*/  IMAD.SHL.U32 R100, R16, 0x2, RZ ;  /* 0x0000000210647824 */ /* 0x000fe200078e00ff */
[C---:B------:R-:W-:Y:S02]  /*0e40*/  IADD3 R10, R2.reuse, 0x40, RZ ;  /* 0x00000040020a7810 */ /* 0x040fe40007ffe0ff */
[----:B------:R-:W-:Y:S02]  /*0e50*/  @!P6 SHF.R.S32.HI R9, RZ, 0x1f, R0 ;  /* 0x0000001fff09e819 */ /* 0x000fe40000011400 */
[----:B------:R-:W-:Y:S01]  /*0e60*/  @!P6 SHF.R.S32.HI R13, RZ, 0x1f, R10 ;  /* 0x0000001fff0de819 */ /* 0x000fe2000001140a */
[----:B------:R-:W-:Y:S01]  /*0e70*/  STL [R1+0x18], R100 ;  /* 0x0000186401007387 */ /* 0x000fe20000100800 */
[----:B------:R-:W-:Y:S02]  /*0e80*/  @!P6 LEA.HI R19, R9, R0, RZ, 0x3 ;  /* 0x000000000913e211 */ /* 0x000fe400078f18ff */
[----:B------:R-:W-:Y:S01]  /*0e90*/  ISETP.GE.AND P2, PT, R2, c[0x0][0x198], PT ;  /* 0x0000660002007a0c */ /* 0x000fe20003f46270 */
[----:B------:R-:W4:Y:S01]  /*0ea0*/  SHFL.IDX PT, R9, R21, 0x1, 0x181f ;  /* 0x00381f0015097f89 */ /* 0x000f2200000e0000 */
[----:B------:R-:W-:-:S02]  /*0eb0*/  @!P6 LEA.HI R13, R13, R10, RZ, 0x3 ;  /* 0x0000000a0d0de211 */ /* 0x000fc400078f18ff */
[----:B------:R-:W-:Y:S02]  /*0ec0*/  ISETP.GE.AND P5, PT, R10, c[0x0][0x198], PT ;  /* 0x000066000a007a0c */ /* 0x000fe40003fa6270 */
[----:B------:R-:W-:Y:S02]  /*0ed0*/  ISETP.GE.AND P4, PT, R0, c[0x0][0x198], PT ;  /* 0x0000660000007a0c */ /* 0x000fe40003f86270 */
[----:B------:R-:W-:Y:S02]  /*0ee0*/  SHF.R.S32.HI R3, RZ, 0x1f, R2 ;  /* 0x0000001fff037819 */ /* 0x000fe40000011402 */
[----:B------:R-:W-:Y:S02]  /*0ef0*/  @!P6 LOP3.LUT R18, R13, 0xfffffff8, RZ, 0xc0, !PT ;  /* 0xfffffff80d12e812 */ /* 0x000fe400078ec0ff */
[----:B------:R-:W-:-:S03]  /*0f00*/  @!P6 LOP3.LUT R16, R19, 0xfffffff8, RZ, 0xc0, !PT ;  /* 0xfffffff81310e812 */ /* 0x000fc600078ec0ff */
[----:B-1----:R-:W-:Y:S01]  /*0f10*/  @!P6 IMAD.WIDE R18, R18, 0x2, R4 ;  /* 0x000000021212e825 */ /* 0x002fe200078e0204 */
[----:B---3--:R-:W-:-:S03]  /*0f20*/  @P0 SHF.R.S32.HI R15, RZ, 0x1f, R14 ;  /* 0x0000001fff0f0819 */ /* 0x008fc6000001140e */
[----:B------:R-:W-:Y:S01]  /*0f30*/  @!P0 IMAD.MOV.U32 R14, RZ, RZ, R12 ;  /* 0x000000ffff0e8224 */ /* 0x000fe200078e000c */
[----:B------:R-:W-:Y:S02]  /*0f40*/  @!P0 MOV R15, R11 ;  /* 0x0000000b000f8202 */ /* 0x000fe40000000f00 */
[----:B------:R-:W-:-:S04]  /*0f50*/  IADD3 R11, R2, 0xc0, RZ ;  /* 0x000000c0020b7810 */ /* 0x000fc80007ffe0ff */
[----:B------:R-:W-:Y:S02]  /*0f60*/  @!P6 SHF.R.S32.HI R12, RZ, 0x1f, R11 ;  /* 0x0000001fff0ce819 */ /* 0x000fe4000001140b */
[----:B------:R-:W-:Y:S02]  /*0f70*/  ISETP.GE.AND P3, PT, R11, c[0x0][0x198], PT ;  /* 0x000066000b007a0c */ /* 0x000fe40003f66270 */
[----:B------:R-:W-:Y:S02]  /*0f80*/  @!P6 LEA.HI R17, R12, R11, RZ, 0x3 ;  /* 0x0000000b0c11e211 */ /* 0x000fe400078f18ff */
[----:B------:R-:W-:Y:S02]  /*0f90*/  @!P6 LEA R12, P0, R2, R4, 0x1 ;  /* 0x00000004020ce211 */ /* 0x000fe400078008ff */
[----:B------:R-:W-:Y:S01]  /*0fa0*/  @!P6 LOP3.LUT R20, R17, 0xfffffff8, RZ, 0xc0, !PT ;  /* 0xfffffff81114e812 */ /* 0x000fe200078ec0ff */
[----:B------:R-:W-:Y:S01]  /*0fb0*/  @!P6 IMAD.WIDE R16, R16, 0x2, R4 ;  /* 0x000000021010e825 */ /* 0x000fe200078e0204 */
[----:B------:R-:W-:-:S03]  /*0fc0*/  @!P6 LEA.HI.X R13, R2, R5, R3, 0x1, P0 ;  /* 0x00000005020de211 */ /* 0x000fc600000f0c03 */
[----:B------:R-:W-:Y:S02]  /*0fd0*/  @!P6 IMAD.WIDE R4, R20, 0x2, R4 ;  /* 0x000000021404e825 */ /* 0x000fe400078e0204 */
[----:B------:R1:W-:Y:S04]  /*0fe0*/  @!P6 LDGSTS.E.BYPASS.LTC128B.128 [R100+0x100], [R12.64], !P2 ;  /* 0x001000000c64efae */ /* 0x0003e8000d101d4c */
[----:B------:R3:W-:Y:S04]  /*0ff0*/  @!P6 LDGSTS.E.BYPASS.LTC128B.128 [R100+0x4100], [R18.64], !P5 ;  /* 0x041000001264efae */ /* 0x0007e8000e901d4c */
[----:B------:R5:W-:Y:S04]  /*1000*/  @!P6 LDGSTS.E.BYPASS.LTC128B.128 [R100+0x8100], [R16.64], !P4 ;  /* 0x081000001064efae */ /* 0x000be8000e101d4c */
[----:B------:R2:W-:Y:S01]  /*1010*/  @!P6 LDGSTS.E.BYPASS.LTC128B.128 [R100+0xc100], [R4.64], !P3 ;  /* 0x0c1000000464efae */ /* 0x0005e2000d901d4c */
[----:B-1----:R-:W-:-:S04]  /*1020*/  IMAD.WIDE.U32 R12, R23, c[0x0][0x1e0], R2 ;  /* 0x00007800170c7a25 */ /* 0x002fc800078e0002 */
[----:B-----5:R-:W-:Y:S01]  /*1030*/  IMAD R17, R26, c[0x0][0x1e0], RZ ;  /* 0x000078001a117a24 */ /* 0x020fe200078e02ff */
[----:B------:R-:W-:Y:S02]  /*1040*/  @!P1 SHF.R.S32.HI R16, RZ, 0x1f, R10 ;  /* 0x0000001fff109819 */ /* 0x000fe4000001140a */
[----:B--2---:R-:W-:Y:S01]  /*1050*/  IADD3 R5, R6, 0x40, RZ ;  /* 0x0000004006057810 */ /* 0x004fe20007ffe0ff */
[----:B------:R-:W-:Y:S01]  /*1060*/  IMAD R17, R23, c[0x0][0x1e4], R17 ;  /* 0x0000790017117a24 */ /* 0x000fe200078e0211 */
[----:B------:R-:W-:Y:S02]  /*1070*/  @!P1 LEA R4, P0, R2, R8, 0x1 ;  /* 0x0000000802049211 */ /* 0x000fe400078008ff */
[----:B------:R-:W-:Y:S01]  /*1080*/  IADD3 R6, R6, 0x60, RZ ;  /* 0x0000006006067810 */ /* 0x000fe20007ffe0ff */
[----:B------:R-:W-:Y:S01]  /*1090*/  IMAD.IADD R13, R13, 0x1, R17 ;  /* 0x000000010d0d7824 */ /* 0x000fe200078e0211 */
[----:B------:R-:W-:Y:S02]  /*10a0*/  ISETP.GE.AND P6, PT, R5, R7, PT ;  /* 0x000000070500720c */ /* 0x000fe40003fc6270 */
[----:B----4-:R-:W-:-:S02]  /*10b0*/  @!P1 LEA.HI.X R5, R2, R9, R3, 0x1, P0 ;  /* 0x0000000902059211 */ /* 0x010fc400000f0c03 */
[----:B------:R-:W-:Y:S02]  /*10c0*/  ISETP.GE.AND P0, PT, R6, R7, PT ;  /* 0x000000070600720c */ /* 0x000fe40003f06270 */
[----:B------:R-:W-:Y:S01]  /*10d0*/  @!P1 SHF.R.S32.HI R7, RZ, 0x1f, R0 ;  /* 0x0000001fff079819 */ /* 0x000fe20000011400 */
[----:B------:R1:W-:Y:S01]  /*10e0*/  @!P1 LDGSTS.E.BYPASS.LTC128B.128 [R100+0x1100], [R4.64], !P2 ;  /* 0x0110000004649fae */ /* 0x0003e2000d101d4c */
[----:B------:R-:W-:Y:S02]  /*10f0*/  @!P1 SHF.R.S32.HI R6, RZ, 0x1f, R11 ;  /* 0x0000001fff069819 */ /* 0x000fe4000001140b */
[----:B---3--:R-:W-:Y:S02]  /*1100*/  @!P1 LEA.HI R18, R16, R10, RZ, 0x3 ;  /* 0x0000000a10129211 */ /* 0x008fe400078f18ff */
[----:B------:R-:W-:Y:S02]  /*1110*/  @!P1 LEA.HI R7, R7, R0, RZ, 0x3 ;  /* 0x0000000007079211 */ /* 0x000fe400078f18ff */
[----:B------:R-:W-:-:S02]  /*1120*/  @!P1 LEA.HI R16, R6, R11, RZ, 0x3 ;  /* 0x0000000b06109211 */ /* 0x000fc400078f18ff */
[----:B------:R-:W-:Y:S01]  /*1130*/  SHFL.IDX PT, R6, R22, 0x2, 0x181f ;  /* 0x00581f0016067f89 */ /* 0x000fe200000e0000 */
[----:B------:R-:W-:Y:S02]  /*1140*/  @!P1 LOP3.LUT R17, R7, 0xfffffff8, RZ, 0xc0, !PT ;  /* 0xfffffff807119812 */ /* 0x000fe400078ec0ff */
[----:B------:R-:W-:Y:S01]  /*1150*/  @!P1 LOP3.LUT R18, R18, 0xfffffff8, RZ, 0xc0, !PT ;  /* 0xfffffff812129812 */ /* 0x000fe200078ec0ff */
[----:B------:R-:W2:Y:S01]  /*1160*/  SHFL.IDX PT, R7, R21, 0x2, 0x181f ;  /* 0x00581f0015077f89 */ /* 0x000ea200000e0000 */
[----:B------:R-:W-:Y:S01]  /*1170*/  @!P1 LOP3.LUT R20, R16, 0xfffffff8, RZ, 0xc0, !PT ;  /* 0xfffffff810149812 */ /* 0x000fe200078ec0ff */
[----:B------:R-:W-:-:S04]  /*1180*/  @!P1 IMAD.WIDE R16, R17, 0x2, R8 ;  /* 0x0000000211109825 */ /* 0x000fc800078e0208 */
[----:B------:R-:W-:-:S04]  /*1190*/  @!P1 IMAD.WIDE R18, R18, 0x2, R8 ;  /* 0x0000000212129825 */ /* 0x000fc800078e0208 */
[----:B------:R-:W-:Y:S01]  /*11a0*/  @!P1 IMAD.WIDE R8, R20, 0x2, R8 ;  /* 0x0000000214089825 */ /* 0x000fe200078e0208 */
[----:B------:R3:W-:Y:S04]  /*11b0*/  @!P1 LDGSTS.E.BYPASS.LTC128B.128 [R100+0x5100], [R18.64], !P5 ;  /* 0x0510000012649fae */ /* 0x0007e8000e901d4c */
[----:B------:R4:W-:Y:S04]  /*11c0*/  @!P1 LDGSTS.E.BYPASS.LTC128B.128 [R100+0x9100], [R16.64], !P4 ;  /* 0x0910000010649fae */ /* 0x0009e8000e101d4c */
[----:B-1----:R-:W1:Y:S04]  /*11d0*/  SHFL.IDX PT, R4, R22, 0x3, 0x181f ;  /* 0x00781f0016047f89 */ /* 0x002e6800000e0000 */
[----:B------:R-:W5:Y:S04]  /*11e0*/  SHFL.IDX PT, R5, R21, 0x3, 0x181f ;  /* 0x00781f0015057f89 */ /* 0x000f6800000e0000 */
[----:B------:R1:W-:Y:S01]  /*11f0*/  @!P1 LDGSTS.E.BYPASS.LTC128B.128 [R100+0xd100], [R8.64], !P3 ;  /* 0x0d10000008649fae */ /* 0x0003e2000d901d4c */
[----:B---3--:R-:W-:-:S02]  /*1200*/  @!P6 SHF.R.S32.HI R18, RZ, 0x1f, R10 ;  /* 0x0000001fff12e819 */ /* 0x008fc4000001140a */
[----:B----4-:R-:W-:Y:S02]  /*1210*/  @!P6 SHF.R.S32.HI R17, RZ, 0x1f, R0 ;  /* 0x0000001fff11e819 */ /* 0x010fe40000011400 */
[----:B------:R-:W-:Y:S02]  /*1220*/  @!P6 SHF.R.S32.HI R16, RZ, 0x1f, R11 ;  /* 0x0000001fff10e819 */ /* 0x000fe4000001140b */
[----:B------:R-:W-:Y:S02]  /*1230*/  @!P6 LEA.HI R18, R18, R10, RZ, 0x3 ;  /* 0x0000000a1212e211 */ /* 0x000fe400078f18ff */
[----:B------:R-:W-:Y:S02]  /*1240*/  @!P6 LEA.HI R17, R17, R0, RZ, 0x3 ;  /* 0x000000001111e211 */ /* 0x000fe400078f18ff */
[----:B------:R-:W-:Y:S02]  /*1250*/  @!P6 LOP3.LUT R18, R18, 0xfffffff8, RZ, 0xc0, !PT ;  /* 0xfffffff81212e812 */ /* 0x000fe400078ec0ff */
[----:B------:R-:W-:-:S02]  /*1260*/  @!P6 LOP3.LUT R17, R17, 0xfffffff8, RZ, 0xc0, !PT ;  /* 0xfffffff81111e812 */ /* 0x000fc400078ec0ff */
[----:B-1----:R-:W-:Y:S01]  /*1270*/  @!P6 LEA.HI R9, R16, R11, RZ, 0x3 ;  /* 0x0000000b1009e211 */ /* 0x002fe200078f18ff */
[--C-:B--2---:R-:W-:Y:S01]  /*1280*/  @!P6 IMAD.WIDE R18, R18, 0x2, R6.reuse ;  /* 0x000000021212e825 */ /* 0x104fe200078e0206 */
[C---:B------:R-:W-:Y:S02]  /*1290*/  @!P6 LEA R8, P1, R2.reuse, R6, 0x1 ;  /* 0x000000060208e211 */ /* 0x040fe400078208ff */
        /* <DEDUP_REMOVED lines=8> */
[----:B------:R-:W-:-:S02]  /*1320*/  ISETP.GE.AND P6, PT, R2, c[0x0][0x1d4], PT ;  /* 0x0000750002007a0c */ /* 0x000fc40003fc6270 */
[----:B-1----:R-:W-:-:S04]  /*1330*/  @!P0 LEA R8, P1, R2, R4, 0x1 ;  /* 0x0000000402088211 */ /* 0x002fc800078208ff */
[--C-:B-----5:R-:W-:Y:S01]  /*1340*/  @!P0 LEA.HI.X R9, R2, R5, R3.reuse, 0x1, P1 ;  /* 0x0000000502098211 */ /* 0x120fe200008f0c03 */
[----:B------:R-:W-:Y:S01]  /*1350*/  IMAD.WIDE.U32 R2, R23, c[0x0][0x208], R2 ;  /* 0x0000820017027a25 */ /* 0x000fe200078e0002 */
[C---:B------:R-:W-:Y:S02]  /*1360*/  ISETP.GE.AND P1, PT, R24.reuse, 0x21, PT ;  /* 0x000000211800780c */ /* 0x040fe40003f26270 */
[----:B--2---:R-:W-:Y:S01]  /*1370*/  LEA.HI R18, R27, R132, RZ, 0x4 ;  /* 0x000000841b127211 */ /* 0x004fe200078f20ff */
[----:B------:R1:W-:Y:S01]  /*1380*/  @!P0 LDGSTS.E.BYPASS.LTC128B.128 [R100+0x3100], [R8.64], !P2 ;  /* 0x0310000008648fae */ /* 0x0003e2000d101d4c */
[----:B------:R-:W-:Y:S02]  /*1390*/  ISETP.GE.AND P2, PT, R24, 0x1, PT ;  /* 0x000000011800780c */ /* 0x000fe40003f46270 */
[----:B----4-:R-:W-:Y:S01]  /*13a0*/  @!P0 SHF.R.S32.HI R7, RZ, 0x1f, R10 ;  /* 0x0000001fff078819 */ /* 0x010fe2000001140a */
[----:B------:R-:W-:Y:S01]  /*13b0*/  IMAD.U32 R6, RZ, RZ, UR11 ;  /* 0x0000000bff067e24 */ /* 0x000fe2000f8e00ff */
[----:B---3--:R-:W-:-:S02]  /*13c0*/  SHF.R.S32.HI R17, RZ, 0x4, R18 ;  /* 0x00000004ff117819 */ /* 0x008fc40000011412 */
[----:B------:R-:W-:Y:S01]  /*13d0*/  @!P0 LEA.HI R16, R7, R10, RZ, 0x3 ;  /* 0x0000000a07108211 */ /* 0x000fe200078f18ff */
[----:B------:R-:W-:Y:S01]  /*13e0*/  IMAD.WIDE.U32 R6, R6, c[0x0][0x1e8], R12 ;  /* 0x00007a0006067a25 */ /* 0x000fe200078e000c */
[----:B------:R-:W-:Y:S02]  /*13f0*/  LEA.HI R13, R18, R17, RZ, 0x1 ;  /* 0x00000011120d7211 */ /* 0x000fe400078f08ff */
[----:B------:R-:W-:Y:S02]  /*1400*/  @!P0 LOP3.LUT R12, R16, 0xfffffff8, RZ, 0xc0, !PT ;  /* 0xfffffff8100c8812 */ /* 0x000fe400078ec0ff */
[----:B------:R-:W-:Y:S01]  /*1410*/  IADD3 R7, R7, UR4, RZ ;  /* 0x0000000407077c10 */ /* 0x000fe2000fffe0ff */
[----:B------:R-:W-:Y:S01]  /*1420*/  ULDC.64 UR4, c[0x0][0x1e0] ;  /* 0x0000780000047ab9 */ /* 0x000fe20000000a00 */
[----:B------:R-:W-:Y:S01]  /*1430*/  LOP3.LUT R13, R13, 0xfffffffe, RZ, 0xc0, !PT ;  /* 0xfffffffe0d0d7812 */ /* 0x000fe200078ec0ff */
[----:B------:R-:W-:Y:S02]  /*1440*/  USHF.L.U32 UR16, UR4, 0x6, URZ ;  /* 0x0000000604107899 */ /* 0x000fe4000800063f */
[----:B------:R-:W-:Y:S01]  /*1450*/  USHF.L.U64.HI UR15, UR4, UR15, UR5 ;  /* 0x0000000f040f7299 */ /* 0x000fe20008010205 */
[----:B------:R-:W-:Y:S01]  /*1460*/  IMAD.WIDE.U32 R28, R14, c[0x0][0x1f0], R6 ;  /* 0x00007c000e1c7a25 */ /* 0x000fe200078e0006 */
[----:B------:R-:W-:Y:S01]  /*1470*/  USHF.L.U32 UR10, UR4, 0x5, URZ ;  /* 0x00000005040a7899 */ /* 0x000fe2000800063f */
[----:B------:R-:W-:Y:S01]  /*1480*/  IADD3 R17, R17, -R13, RZ ;  /* 0x8000000d11117210 */ /* 0x000fe20007ffe0ff */
[----:B------:R-:W-:Y:S01]  /*1490*/  UIMAD UR18, UR15, UR7, URZ ;  /* 0x000000070f1272a4 */ /* 0x000fe2000f8e023f */
[----:B------:R-:W-:Y:S01]  /*14a0*/  IMAD.U32 R96, RZ, RZ, UR16 ;  /* 0x00000010ff607e24 */ /* 0x000fe2000f8e00ff */
[----:B------:R-:W-:Y:S01]  /*14b0*/  USHF.L.U64.HI UR9, UR4, UR9, UR5 ;  /* 0x0000000904097299 */ /* 0x000fe20008010205 */
[----:B------:R-:W-:Y:S01]  /*14c0*/  IMAD.MOV.U32 R98, RZ, RZ, R28 ;  /* 0x000000ffff627224 */ /* 0x000fe200078e001c */
[----:B------:R-:W-:Y:S01]  /*14d0*/  UIMAD UR18, UR6, UR16, UR18 ;  /* 0x00000010061272a4 */ /* 0x000fe2000f8e0212 */
[----:B-1----:R-:W-:Y:S01]  /*14e0*/  @!P0 IMAD.WIDE R8, R12, 0x2, R4 ;  /* 0x000000020c088825 */ /* 0x002fe200078e0204 */
[----:B------:R-:W-:Y:S01]  /*14f0*/  ULDC.64 UR4, c[0x0][0x210] ;  /* 0x0000840000047ab9 */ /* 0x000fe20000000a00 */
[----:B------:R-:W-:Y:S01]  /*1500*/  STL.64 [R1+0x68], R28 ;  /* 0x0000681c01007387 */ /* 0x000fe20000100a00 */
[----:B------:R-:W-:Y:S01]  /*1510*/  UIMAD UR17, UR17, UR4, URZ ;  /* 0x00000004111172a4 */ /* 0x000fe2000f8e023f */
[----:B------:R-:W-:Y:S01]  /*1520*/  IMAD R12, R15, c[0x0][0x1f0], RZ ;  /* 0x00007c000f0c7a24 */ /* 0x000fe200078e02ff */
[----:B------:R-:W-:Y:S01]  /*1530*/  @UP0 UIMAD UR15, UR15, UR14, URZ ;  /* 0x0000000e0f0f02a4 */ /* 0x000fe2000f8e023f */
[----:B------:R1:W-:Y:S01]  /*1540*/  @!P0 LDGSTS.E.BYPASS.LTC128B.128 [R100+0x7100], [R8.64], !P5 ;  /* 0x0710000008648fae */ /* 0x0003e2000e901d4c */
[----:B------:R-:W-:Y:S01]  /*1550*/  ISETP.GE.AND P5, PT, R10, c[0x0][0x1d4], PT ;  /* 0x000075000a007a0c */ /* 0x000fe20003fa6270 */
[----:B------:R-:W-:Y:S01]  /*1560*/  IMAD R12, R14, c[0x0][0x1f4], R12 ;  /* 0x00007d000e0c7a24 */ /* 0x000fe200078e020c */
[----:B------:R-:W-:-:S03]  /*1570*/  UIMAD UR17, UR11, UR5, UR17 ;  /* 0x000000050b1172a4 */ /* 0x000fc6000f8e0211 */
[----:B------:R-:W-:Y:S01]  /*1580*/  IMAD.IADD R99, R29, 0x1, R12 ;  /* 0x000000011d637824 */ /* 0x000fe200078e020c */
[----:B------:R-:W-:Y:S01]  /*1590*/  ULDC.64 UR4, c[0x0][0x208] ;  /* 0x0000820000047ab9 */ /* 0x000fe20000000a00 */
[----:B------:R-:W-:-:S03]  /*15a0*/  SEL R12, RZ, 0x1, P6 ;  /* 0x00000001ff0c7807 */ /* 0x000fc60003000000 */
[----:B------:R-:W-:Y:S01]  /*15b0*/  STL.64 [R1+0x58], R98 ;  /* 0x0000586201007387 */ /* 0x000fe20000100a00 */
[----:B-1----:R-:W-:Y:S02]  /*15c0*/  @!P0 SHF.R.S32.HI R9, RZ, 0x1f, R0 ;  /* 0x0000001fff098819 */ /* 0x002fe40000011400 */
[----:B------:R-:W-:Y:S02]  /*15d0*/  @!P0 SHF.R.S32.HI R8, RZ, 0x1f, R11 ;  /* 0x0000001fff088819 */ /* 0x000fe4000001140b */
[----:B------:R-:W-:Y:S02]  /*15e0*/  @!P0 LEA.HI R9, R9, R0, RZ, 0x3 ;  /* 0x0000000009098211 */ /* 0x000fe400078f18ff */
[----:B------:R-:W-:Y:S02]  /*15f0*/  @!P0 LEA.HI R8, R8, R11, RZ, 0x3 ;  /* 0x0000000b08088211 */ /* 0x000fe400078f18ff */
[----:B------:R-:W-:Y:S02]  /*1600*/  @!P0 LOP3.LUT R9, R9, 0xfffffff8, RZ, 0xc0, !PT ;  /* 0xfffffff809098812 */ /* 0x000fe400078ec0ff */
[----:B------:R-:W-:-:S03]  /*1610*/  @!P0 LOP3.LUT R10, R8, 0xfffffff8, RZ, 0xc0, !PT ;  /* 0xfffffff8080a8812 */ /* 0x000fc600078ec0ff */
[----:B------:R-:W-:-:S04]  /*1620*/  @!P0 IMAD.WIDE R8, R9, 0x2, R4 ;  /* 0x0000000209088825 */ /* 0x000fc800078e0204 */
[----:B------:R-:W-:Y:S01]  /*1630*/  @!P0 IMAD.WIDE R6, R10, 0x2, R4 ;  /* 0x000000020a068825 */ /* 0x000fe200078e0204 */
[----:B------:R1:W-:Y:S01]  /*1640*/  @!P0 LDGSTS.E.BYPASS.LTC128B.128 [R100+0xb100], [R8.64], !P4 ;  /* 0x0b10000008648fae */ /* 0x0003e2000e101d4c */
[----:B------:R-:W-:Y:S02]  /*1650*/  ISETP.GE.AND P4, PT, R0, c[0x0][0x1d4], PT ;  /* 0x0000750000007a0c */ /* 0x000fe40003f86270 */
[----:B------:R-:W-:Y:S01]  /*1660*/  IMAD.WIDE.U32 R4, R96, UR7, R98 ;  /* 0x0000000760047c25 */ /* 0x000fe2000f8e0062 */
[----:B------:R2:W-:Y:S03]  /*1670*/  @!P0 LDGSTS.E.BYPASS.LTC128B.128 [R100+0xf100], [R6.64], !P3 ;  /* 0x0f10000006648fae */ /* 0x0005e6000d901d4c */
[----:B------:R-:W-:Y:S01]  /*1680*/  IMAD.SHL.U32 R10, R23, 0x8, RZ ;  /* 0x00000008170a7824 */ /* 0x000fe200078e00ff */
[----:B------:R-:W-:Y:S01]  /*1690*/  IADD3 R0, R5, UR18, RZ ;  /* 0x0000001205007c10 */ /* 0x000fe2000fffe0ff */
[----:B------:R-:W0:Y:S01]  /*16a0*/  LDGDEPBAR ;  /* 0x00000000000079af */ /* 0x000e220000000000 */
[----:B------:R-:W-:-:S02]  /*16b0*/  UIMAD.WIDE.U32 UR18, UR7, UR4, URZ ;  /* 0x00000004071272a5 */ /* 0x000fc4000f8e003f */
[----:B------:R-:W-:-:S04]  /*16c0*/  UIMAD UR4, UR6, UR4, URZ ;  /* 0x00000004060472a4 */ /* 0x000fc8000f8e023f */
[----:B------:R-:W-:-:S03]  /*16d0*/  UIMAD UR4, UR7, UR5, UR4 ;  /* 0x00000005070472a4 */ /* 0x000fc6000f8e0204 */
[----:B------:R-:W-:Y:S02]  /*16e0*/  UMOV UR5, 0xffffffc0 ;  /* 0xffffffc000057882 */ /* 0x000fe40000000000 */
[----:B------:R-:W-:Y:S01]  /*16f0*/  UIADD3 UR4, UR19, UR4, URZ ;  /* 0x0000000413047290 */ /* 0x000fe2000fffe03f */
[----:B-1----:R-:W-:-:S05]  /*1700*/  @P1 IADD3 R8, P0, R4, UR10, RZ ;  /* 0x0000000a04081c10 */ /* 0x002fca000ff1e0ff */
[----:B------:R-:W-:Y:S01]  /*1710*/  IMAD.U32 R13, RZ, RZ, UR4 ;  /* 0x00000004ff0d7e24 */ /* 0x000fe2000f8e00ff */
[----:B------:R-:W-:Y:S01]  /*1720*/  ULDC UR4, c[0x0][0x1d0] ;  /* 0x0000740000047ab9 */ /* 0x000fe20000000800 */
[----:B--2---:R-:W-:Y:S01]  /*1730*/  SHF.L.U32 R7, R25, 0x6, RZ ;  /* 0x0000000619077819 */ /* 0x004fe200000006ff */
[----:B------:R-:W-:Y:S01]  /*1740*/  UIMAD UR4, UR7, UR5, UR4 ;  /* 0x00000005070472a4 */ /* 0x000fe2000f8e0204 */
[C---:B------:R-:W-:Y:S02]  /*1750*/  @P2 LEA R6, P3, R4.reuse, c[0x0][0x1c8], 0x1 ;  /* 0x0000720004062a11 */ /* 0x040fe400078608ff */
[----:B------:R-:W-:Y:S02]  /*1760*/  LOP3.LUT R5, R7, 0x1c0, RZ, 0xc0, !PT ;  /* 0x000001c007057812 */ /* 0x000fe400078ec0ff */
[----:B------:R-:W-:Y:S02]  /*1770*/  @P2 LEA.HI.X R7, R4, c[0x0][0x1cc], R0, 0x1, P3 ;  /* 0x0000730004072a11 */ /* 0x000fe400018f0c00 */
[----:B------:R-:W-:-:S02]  /*1780*/  LOP3.LUT R10, R5, 0x8, R10, 0xf8, !PT ;  /* 0x00000008050a7812 */ /* 0x000fc400078ef80a */
[----:B------:R-:W-:Y:S01]  /*1790*/  SHF.R.U32.HI R9, RZ, 0x3, R5 ;  /* 0x00000003ff097819 */ /* 0x000fe20000011605 */
[----:B------:R1:W-:Y:S01]  /*17a0*/  @P2 LDGSTS.E.BYPASS.LTC128B.128 [R100+0x10100], [R6.64], !P6 ;  /* 0x1010000006642fae */ /* 0x0003e2000f101d4c */
[----:B------:R-:W-:Y:S01]  /*17b0*/  @P1 IADD3.X R5, R0, UR9, RZ, P0, !PT ;  /* 0x0000000900051c10 */ /* 0x000fe200087fe4ff */
[----:B------:R-:W-:Y:S01]  /*17c0*/  IMAD R0, R26, c[0x0][0x208], RZ ;  /* 0x000082001a007a24 */ /* 0x000fe200078e02ff */
[----:B------:R-:W-:Y:S01]  /*17d0*/  @P1 LEA R4, P0, R8, c[0x0][0x1c8], 0x1 ;  /* 0x0000720008041a11 */ /* 0x000fe200078008ff */
[----:B------:R1:W-:Y:S01]  /*17e0*/  @P2 LDGSTS.E.BYPASS.LTC128B.128 [R100+0x12100], [R6.64+0x80], !P5 ;  /* 0x1210008006642fae */ /* 0x0003e2000e901d4c */
[----:B------:R-:W-:Y:S01]  /*17f0*/  LOP3.LUT R10, R10, R9, RZ, 0x3c, !PT ;  /* 0x000000090a0a7212 */ /* 0x000fe200078e3cff */
[----:B------:R-:W-:Y:S01]  /*1800*/  IMAD R0, R23, c[0x0][0x20c], R0 ;  /* 0x0000830017007a24 */ /* 0x000fe200078e0200 */
[----:B------:R-:W-:Y:S01]  /*1810*/  @P1 LEA.HI.X R5, R8, c[0x0][0x1cc], R5, 0x1, P0 ;  /* 0x0000730008051a11 */ /* 0x000fe200000f0c05 */
[----:B------:R-:W-:Y:S01]  /*1820*/  IMAD.U32 R9, RZ, RZ, UR11 ;  /* 0x0000000bff097e24 */ /* 0x000fe2000f8e00ff */
[----:B------:R-:W-:Y:S01]  /*1830*/  LOP3.LUT R8, R18, 0xfffffff0, RZ, 0xc0, !PT ;  /* 0xfffffff012087812 */ /* 0x000fe200078ec0ff */
[----:B------:R1:W-:Y:S01]  /*1840*/  @P2 LDGSTS.E.BYPASS.LTC128B.128 [R100+0x14100], [R6.64+0x100], !P4 ;  /* 0x1410010006642fae */ /* 0x0003e2000e101d4c */
[----:B------:R-:W-:-:S02]  /*1850*/  ISETP.GE.AND P3, PT, R11, c[0x0][0x1d4], PT ;  /* 0x000075000b007a0c */ /* 0x000fc40003f66270 */
[----:B------:R-:W-:Y:S01]  /*1860*/  IADD3 R3, R3, R0, RZ ;  /* 0x0000000003037210 */ /* 0x000fe20007ffe0ff */
[----:B------:R-:W-:Y:S01]  /*1870*/  IMAD.IADD R8, R132, 0x1, -R8 ;  /* 0x0000000184087824 */ /* 0x000fe200078e0a08 */
[----:B------:R-:W-:Y:S01]  /*1880*/  LOP3.LUT P0, RZ, R25, 0x2, RZ, 0xc0, !PT ;  /* 0x0000000219ff7812 */ /* 0x000fe2000780c0ff */
[----:B------:R-:W-:Y:S01]  /*1890*/  IMAD R0, R17, 0x200, R10 ;  /* 0x0000020011007824 */ /* 0x000fe200078e020a */
[----:B------:R-:W-:Y:S01]  /*18a0*/  SEL R11, RZ, 0x2, P5 ;  /* 0x00000002ff0b7807 */ /* 0x000fe20002800000 */
[----:B------:R-:W-:Y:S01]  /*18b0*/  IMAD.WIDE.U32 R2, R9, c[0x0][0x210], R2 ;  /* 0x0000840009027a25 */ /* 0x000fe200078e0002 */
[----:B------:R-:W-:Y:S02]  /*18c0*/  SHF.R.S32.HI R16, RZ, 0x1f, R8 ;  /* 0x0000001fff107819 */ /* 0x000fe40000011408 */
[----:B------:R-:W-:Y:S01]  /*18d0*/  SEL R10, RZ, 0x4, P4 ;  /* 0x00000004ff0a7807 */ /* 0x000fe20002000000 */
[----:B------:R-:W-:Y:S01]  /*18e0*/  IMAD.SHL.U32 R236, R0, 0x2, RZ ;  /* 0x0000000200ec7824 */ /* 0x000fe200078e00ff */
[----:B------:R-:W-:Y:S01]  /*18f0*/  LEA.HI R16, R16, R8, RZ, 0x3 ;  /* 0x0000000810107211 */ /* 0x000fe200078f18ff */
[----:B------:R1:W-:Y:S01]  /*1900*/  @P2 LDGSTS.E.BYPASS.LTC128B.128 [R100+0x16100], [R6.64+0x180], !P3 ;  /* 0x1610018006642fae */ /* 0x0003e2000d901d4c */
[----:B------:R-:W-:-:S02]  /*1910*/  IADD3 R3, R3, UR17, RZ ;  /* 0x0000001103037c10 */ /* 0x000fc4000fffe0ff */
[----:B------:R-:W-:Y:S01]  /*1920*/  LOP3.LUT R0, R16, 0xfffffff8, RZ, 0xc0, !PT ;  /* 0xfffffff810007812 */ /* 0x000fe200078ec0ff */
[----:B------:R2:W-:Y:S01]  /*1930*/  @P1 LDGSTS.E.BYPASS.LTC128B.128 [R100+0x11100], [R4.64], !P6 ;  /* 0x1110000004641fae */ /* 0x0005e2000f101d4c */
[----:B------:R-:W-:Y:S01]  /*1940*/  IADD3 R9, R236, 0x10100, RZ ;  /* 0x00010100ec097810 */ /* 0x000fe20007ffe0ff */
[----:B------:R-:W-:Y:S01]  /*1950*/  IMAD.WIDE.U32 R20, R14, c[0x0][0x218], R2 ;  /* 0x000086000e147a25 */ /* 0x000fe200078e0002 */
[----:B------:R-:W-:Y:S01]  /*1960*/  IADD3 R243, R236, 0x10120, RZ ;  /* 0x00010120ecf37810 */ /* 0x000fe20007ffe0ff */
[----:B------:R2:W-:Y:S01]  /*1970*/  @P1 LDGSTS.E.BYPASS.LTC128B.128 [R100+0x13100], [R4.64+0x80], !P5 ;  /* 0x1310008004641fae */ /* 0x0005e2000e901d4c */
[----:B------:R-:W-:Y:S01]  /*1980*/  @P0 IADD3 R243, R9, -0x20, RZ ;  /* 0xffffffe009f30810 */ /* 0x000fe20007ffe0ff */
[----:B------:R-:W-:Y:S01]  /*1990*/  IMAD.IADD R8, R8, 0x1, -R0 ;  /* 0x0000000108087824 */ /* 0x000fe200078e0a00 */
[----:B------:R-:W-:Y:S01]  /*19a0*/  IADD3 R10, R10, R11, R12 ;  /* 0x0000000b0a0a7210 */ /* 0x000fe20007ffe00c */
[----:B------:R-:W-:Y:S01]  /*19b0*/  IMAD R0, R15, c[0x0][0x218], RZ ;  /* 0x000086000f007a24 */ /* 0x000fe200078e02ff */
[----:B------:R2:W-:Y:S01]  /*19c0*/  @P1 LDGSTS.E.BYPASS.LTC128B.128 [R100+0x15100], [R4.64+0x100], !P4 ;  /* 0x1510010004641fae */ /* 0x0005e2000e101d4c */
[----:B------:R-:W-:Y:S01]  /*19d0*/  IMAD.U32 R3, RZ, RZ, UR19 ;  /* 0x00000013ff037e24 */ /* 0x000fe2000f8e00ff */
[----:B------:R-:W-:Y:S01]  /*19e0*/  SHF.L.U32 R3, R17, 0x3, RZ ;  /* 0x0000000311037819 */ /* 0x000fe200000006ff */
[----:B------:R-:W-:Y:S01]  /*19f0*/  IMAD R15, R14, c[0x0][0x21c], R0 ;  /* 0x000087000e0f7a24 */ /* 0x000fe200078e0200 */
[----:B------:R2:W-:Y:S01]  /*1a00*/  @P1 LDGSTS.E.BYPASS.LTC128B.128 [R100+0x17100], [R4.64+0x180], !P3 ;  /* 0x1710018004641fae */ /* 0x0005e2000d901d4c */
[C---:B------:R-:W-:Y:S01]  /*1a10*/  SHF.L.U32 R0, R8.reuse, 0x6, RZ ;  /* 0x0000000608007819 */ /* 0x040fe200000006ff */
[----:B------:R-:W-:Y:S01]  /*1a20*/  IMAD.U32 R2, RZ, RZ, UR18 ;  /* 0x00000012ff027e24 */ /* 0x000fe2000f8e00ff */
[----:B------:R-:W-:Y:S01]  /*1a30*/  LOP3.LUT P2, RZ, R8, 0x2, RZ, 0xc0, !PT ;  /* 0x0000000208ff7812 */ /* 0x000fe2000784c0ff */
[----:B------:R-:W0:Y:S01]  /*1a40*/  LDGDEPBAR ;  /* 0x00000000000079af */ /* 0x000e220000000000 */
[----:B------:R-:W-:Y:S01]  /*1a50*/  LOP3.LUT R0, R0, 0x1c0, RZ, 0xc0, !PT ;  /* 0x000001c000007812 */ /* 0x000fe200078ec0ff */
[----:B------:R-:W-:Y:S01]  /*1a60*/  IMAD.IADD R19, R21, 0x1, R15 ;  /* 0x0000000115137824 */ /* 0x000fe200078e020f */
[----:B------:R-:W-:Y:S01]  /*1a70*/  P2R R11, PR, RZ, 0x20 ;  /* 0x00000020ff0b7803 */ /* 0x000fe20000000000 */
[----:B------:R-:W-:Y:S01]  /*1a80*/  STL.64 [R1+0x60], R20 ;  /* 0x0000601401007387 */ /* 0x000fe20000100a00 */
[----:B------:R-:W-:-:S02]  /*1a90*/  LOP3.LUT R9, R0, 0x8, R3, 0xf8, !PT ;  /* 0x0000000800097812 */ /* 0x000fc400078ef803 */
[----:B------:R-:W-:Y:S01]  /*1aa0*/  SHF.R.U32.HI R3, RZ, 0x3, R0 ;  /* 0x00000003ff037819 */ /* 0x000fe20000011600 */
[----:B------:R-:W-:Y:S01]  /*1ab0*/  STL [R1+0x54], R19 ;  /* 0x0000541301007387 */ /* 0x000fe20000100800 */
[C---:B------:R-:W-:Y:S02]  /*1ac0*/  LEA R0, P0, R2.reuse, R20, 0x6 ;  /* 0x0000001402007211 */ /* 0x040fe400078030ff */
[----:B------:R-:W-:Y:S02]  /*1ad0*/  LOP3.LUT R3, R9, R3, RZ, 0x3c, !PT ;  /* 0x0000000309037212 */ /* 0x000fe400078e3cff */
[----:B------:R-:W-:Y:S02]  /*1ae0*/  LEA.HI.X R2, R2, R19, R13, 0x6, P0 ;  /* 0x0000001302027211 */ /* 0x000fe400000f340d */
[----:B-1----:R-:W-:Y:S02]  /*1af0*/  LEA R6, P1, R0, c[0x0][0x1f8], 0x1 ;  /* 0x00007e0000067a11 */ /* 0x002fe400078208ff */
[----:B------:R-:W-:-:S02]  /*1b00*/  LOP3.LUT P0, RZ, R8, 0x4, RZ, 0xc0, !PT ;  /* 0x0000000408ff7812 */ /* 0x000fc4000780c0ff */
[----:B------:R-:W-:Y:S01]  /*1b10*/  LEA.HI.X R7, R0, c[0x0][0x1fc], R2, 0x1, P1 ;  /* 0x00007f0000077a11 */ /* 0x000fe200008f0c02 */
[----:B------:R-:W-:Y:S01]  /*1b20*/  IMAD.SHL.U32 R0, R92, 0x20, RZ ;  /* 0x000000205c007824 */ /* 0x000fe200078e00ff */
[----:B------:R-:W-:Y:S01]  /*1b30*/  SEL R2, RZ, 0x8, P3 ;  /* 0x00000008ff027807 */ /* 0x000fe20001800000 */
[----:B--2---:R-:W-:Y:S01]  /*1b40*/  IMAD.SHL.U32 R4, R16, 0x40, RZ ;  /* 0x0000004010047824 */ /* 0x004fe200078e00ff */
[----:B------:R-:W-:-:S04]  /*1b50*/  DEPBAR.LE SB0, 0x1 ;  /* 0x000080400000791a */ /* 0x000fc80000000000 */
[----:B------:R-:W-:Y:S01]  /*1b60*/  LOP3.LUT R4, R3, 0xfffffe00, R4, 0xf8, !PT ;  /* 0xfffffe0003047812 */ /* 0x000fe200078ef804 */
[----:B------:R-:W-:Y:S01]  /*1b70*/  IMAD.MOV.U32 R3, RZ, RZ, c[0x0][0x208] ;  /* 0x00008200ff037624 */ /* 0x000fe200078e00ff */
[----:B------:R-:W-:Y:S01]  /*1b80*/  MOV R5, c[0x0][0x20c] ;  /* 0x0000830000057a02 */ /* 0x000fe20000000f00 */
[----:B------:R-:W-:Y:S01]  /*1b90*/  IMAD.IADD R10, R10, 0x1, R2 ;  /* 0x000000010a0a7824 */ /* 0x000fe200078e0202 */
[----:B------:R-:W-:Y:S01]  /*1ba0*/  LOP3.LUT R0, R0, 0x7ffffc00, RZ, 0xc0, !PT ;  /* 0x7ffffc0000007812 */ /* 0x000fe200078ec0ff */
[----:B------:R-:W-:Y:S01]  /*1bb0*/  IMAD.MOV.U32 R2, RZ, RZ, -0x40 ;  /* 0xffffffc0ff027424 */ /* 0x000fe200078e00ff */
[----:B------:R-:W-:Y:S01]  /*1bc0*/  BAR.SYNC.DEFER_BLOCKING 0x0 ;  /* 0x0000000000007b1d */ /* 0x000fe20000010000 */
[C---:B------:R-:W-:Y:S01]  /*1bd0*/  LEA R8, P1, R3.reuse, R6, 0x6 ;  /* 0x0000000603087211 */ /* 0x040fe200078230ff */
[C---:B------:R-:W-:Y:S01]  /*1be0*/  IMAD.SHL.U32 R237, R4.reuse, 0x2, RZ ;  /* 0x0000000204ed7824 */ /* 0x040fe200078e00ff */
[----:B------:R-:W-:Y:S01]  /*1bf0*/  IADD3 R220, R4, R0, RZ ;  /* 0x0000000004dc7210 */ /* 0x000fe20007ffe0ff */
[----:B------:R-:W-:Y:S01]  /*1c00*/  IMAD.MOV.U32 R0, RZ, RZ, 0x20 ;  /* 0x00000020ff007424 */ /* 0x000fe200078e00ff */
[----:B------:R-:W-:Y:S01]  /*1c10*/  LEA.HI.X R9, R3, R7, R5, 0x6, P1 ;  /* 0x0000000703097211 */ /* 0x000fe200008f3405 */
[----:B------:R-:W-:Y:S01]  /*1c20*/  IMAD.MOV.U32 R5, RZ, RZ, 0x10 ;  /* 0x00000010ff057424 */ /* 0x000fe200078e00ff */
[C---:B------:R-:W-:Y:S01]  /*1c30*/  LEA R228, R220.reuse, 0x100, 0x1 ;  /* 0x00000100dce47811 */ /* 0x040fe200078e08ff */
[----:B------:R-:W-:Y:S01]  /*1c40*/  IMAD.SHL.U32 R220, R220, 0x2, RZ ;  /* 0x00000002dcdc7824 */ /* 0x000fe200078e00ff */
[----:B------:R-:W-:-:S02]  /*1c50*/  SEL R0, R0, 0xffffffe0, !P0 ;  /* 0xffffffe000007807 */ /* 0x000fc40004000000 */
[----:B------:R-:W-:Y:S02]  /*1c60*/  SEL R5, R5, 0xfffffff0, !P2 ;  /* 0xfffffff005057807 */ /* 0x000fe40005000000 */
[----:B------:R-:W-:Y:S01]  /*1c70*/  IADD3 R3, -R23, UR4, RZ ;  /* 0x0000000417037c10 */ /* 0x000fe2000fffe1ff */
[----:B------:R-:W-:Y:S01]  /*1c80*/  IMAD R241, R0, 0x2, R237 ;  /* 0x0000000200f17824 */ /* 0x000fe200078e02ed */
[----:B------:R-:W-:Y:S01]  /*1c90*/  LOP3.LUT P2, RZ, R10, 0x2, RZ, 0xc0, !PT ;  /* 0x000000020aff7812 */ /* 0x000fe2000784c0ff */
[----:B------:R-:W-:Y:S01]  /*1ca0*/  IMAD R224, R5, 0x2, R228 ;  /* 0x0000000205e07824 */ /* 0x000fe200078e02e4 */
[C---:B------:R-:W-:Y:S02]  /*1cb0*/  LEA R228, R0.reuse, R228, 0x1 ;  /* 0x000000e400e47211 */ /* 0x040fe400078e08ff */
[C---:B------:R-:W-:Y:S01]  /*1cc0*/  ISETP.LT.OR P1, PT, R3.reuse, 0x1, P6 ;  /* 0x000000010300780c */ /* 0x040fe20003721670 */
[----:B------:R-:W-:Y:S01]  /*1cd0*/  IMAD R232, R0, 0x2, R224 ;  /* 0x0000000200e87824 */ /* 0x000fe200078e02e0 */
[----:B------:R-:W-:-:S02]  /*1ce0*/  ISETP.LT.OR P0, PT, R3, 0x1, !P2 ;  /* 0x000000010300780c */ /* 0x000fc40005701670 */
[----:B------:R-:W-:Y:S01]  /*1cf0*/  ISETP.LT.OR P2, PT, R3, 0x21, !P2 ;  /* 0x000000210300780c */ /* 0x000fe20005741670 */
[----:B------:R-:W-:Y:S01]  /*1d00*/  LDSM.16.M88.4 R168, [R220+0x100] ;  /* 0x00010000dca8783b */ /* 0x000fe20000000200 */
[----:B------:R-:W-:-:S03]  /*1d10*/  LEA R238, R5, R237, 0x1 ;  /* 0x000000ed05ee7211 */ /* 0x000fc600078e08ff */
[----:B------:R-:W-:Y:S02]  /*1d20*/  LDSM.16.M88.4 R188, [R220+0x4100] ;  /* 0x00410000dcbc783b */ /* 0x000fe40000000200 */
[----:B------:R-:W-:Y:S02]  /*1d30*/  IMAD R240, R0, 0x2, R238 ;  /* 0x0000000200f07824 */ /* 0x000fe400078e02ee */
[----:B------:R-:W-:Y:S04]  /*1d40*/  LDSM.16.M88.4 R204, [R220+0x8100] ;  /* 0x00810000dccc783b */ /* 0x000fe80000000200 */
[----:B------:R-:W-:Y:S04]  /*1d50*/  LDSM.16.M88.4 R172, [R224] ;  /* 0x00000000e0ac783b */ /* 0x000fe80000000200 */
[----:B------:R-:W-:Y:S04]  /*1d60*/  LDSM.16.M88.4 R192, [R224+0x4000] ;  /* 0x00400000e0c0783b */ /* 0x000fe80000000200 */
[----:B------:R-:W-:Y:S04]  /*1d70*/  LDSM.16.M88.4 R208, [R224+0x8000] ;  /* 0x00800000e0d0783b */ /* 0x000fe80000000200 */
[----:B------:R-:W-:Y:S04]  /*1d80*/  LDSM.16.M88.4 R180, [R228] ;  /* 0x00000000e4b4783b */ /* 0x000fe80000000200 */
[----:B------:R-:W-:Y:S04]  /*1d90*/  LDSM.16.M88.4 R196, [R228+0x4000] ;  /* 0x00400000e4c4783b */ /* 0x000fe80000000200 */
[----:B------:R-:W-:Y:S04]  /*1da0*/  LDSM.16.M88.4 R212, [R228+0x8000] ;  /* 0x00800000e4d4783b */ /* 0x000fe80000000200 */
[----:B------:R-:W-:Y:S04]  /*1db0*/  LDSM.16.M88.4 R184, [R232] ;  /* 0x00000000e8b8783b */ /* 0x000fe80000000200 */
[----:B------:R-:W-:Y:S04]  /*1dc0*/  LDSM.16.M88.4 R200, [R232+0x4000] ;  /* 0x00400000e8c8783b */ /* 0x000fe80000000200 */
[----:B------:R-:W-:Y:S04]  /*1dd0*/  LDSM.16.M88.4 R216, [R232+0x8000] ;  /* 0x00800000e8d8783b */ /* 0x000fe80000000200 */
[----:B------:R-:W-:Y:S04]  /*1de0*/  LDSM.16.M88.4 R220, [R220+0xc100] ;  /* 0x00c10000dcdc783b */ /* 0x000fe80000000200 */
[----:B------:R-:W-:Y:S04]  /*1df0*/  LDSM.16.M88.4 R224, [R224+0xc000] ;  /* 0x00c00000e0e0783b */ /* 0x000fe80000000200 */
[----:B------:R-:W-:Y:S04]  /*1e00*/  LDSM.16.M88.4 R228, [R228+0xc000] ;  /* 0x00c00000e4e4783b */ /* 0x000fe80000000200 */
[----:B------:R-:W-:Y:S04]  /*1e10*/  LDSM.16.M88.4 R232, [R232+0xc000] ;  /* 0x00c00000e8e8783b */ /* 0x000fe80000000200 */
[----:B------:R-:W-:Y:S06]  /*1e20*/  BAR.SYNC.DEFER_BLOCKING 0x0 ;  /* 0x0000000000007b1d */ /* 0x000fec0000010000 */
[----:B------:R-:W-:-:S04]  /*1e30*/  DEPBAR.LE SB0, 0x0 ;  /* 0x000080000000791a */ /* 0x000fc80000000000 */
[----:B------:R-:W-:Y:S06]  /*1e40*/  BAR.SYNC.DEFER_BLOCKING 0x0 ;  /* 0x0000000000007b1d */ /* 0x000fec0000010000 */
[----:B------:R-:W1:Y:S04]  /*1e50*/  LDSM.16.M88.4 R16, [R236+0x10100] ;  /* 0x01010000ec10783b */ /* 0x000e680000000200 */
[----:B------:R-:W2:Y:S04]  /*1e60*/  LDSM.16.M88.4 R28, [R236+0x10900] ;  /* 0x01090000ec1c783b */ /* 0x000ea80000000200 */
[----:B------:R-:W3:Y:S04]  /*1e70*/  LDSM.16.M88.4 R32, [R236+0x11100] ;  /* 0x01110000ec20783b */ /* 0x000ee80000000200 */
[----:B------:R-:W-:Y:S04]  /*1e80*/  LDSM.16.M88.4 R36, [R236+0x11900] ;  /* 0x01190000ec24783b */ /* 0x000fe80000000200 */
[----:B------:R-:W4:Y:S04]  /*1e90*/  LDSM.16.M88.4 R44, [R243] ;  /* 0x00000000f32c783b */ /* 0x000f280000000200 */
[----:B------:R-:W5:Y:S04]  /*1ea0*/  LDSM.16.M88.4 R56, [R243+0x800] ;  /* 0x00080000f338783b */ /* 0x000f680000000200 */
[----:B------:R-:W3:Y:S04]  /*1eb0*/  LDSM.16.M88.4 R64, [R243+0x1000] ;  /* 0x00100000f340783b */ /* 0x000ee80000000200 */
[----:B------:R-:W-:Y:S04]  /*1ec0*/  LDSM.16.M88.4 R76, [R243+0x1800] ;  /* 0x00180000f34c783b */ /* 0x000fe80000000200 */
[----:B------:R-:W-:Y:S01]  /*1ed0*/  @!PT LDS RZ, [RZ] ;  /* 0x00000000fffff984 */ /* 0x000fe20000000800 */
[----:B------:R-:W-:Y:S01]  /*1ee0*/  @!PT LDS RZ, [RZ] ;  /* 0x00000000fffff984 */ /* 0x000fe20000000800 */
[----:B------:R-:W-:Y:S01]  /*1ef0*/  @!PT LDS RZ, [RZ] ;  /* 0x00000000fffff984 */ /* 0x000fe20000000800 */
[----:B------:R3:W-:Y:S01]  /*1f00*/  LDGSTS.E.BYPASS.LTC128B.128 [R100+0x100], [R6.64], !P1 ;  /* 0x0010000006647fae */ /* 0x0007e2000c901d4c */
[----:B------:R-:W-:-:S03]  /*1f10*/  LOP3.LUT P1, RZ, R10, 0x4, RZ, 0xc0, !PT ;  /* 0x000000040aff7812 */ /* 0x000fc6000782c0ff */
[----:B------:R3:W-:Y:S01]  /*1f20*/  LDGSTS.E.BYPASS.LTC128B.128 [R100+0x2100], [R6.64+0x80], !P0 ;  /* 0x0210008006647fae */ /* 0x0007e2000c101d4c */
[C---:B------:R-:W-:Y:S02]  /*1f30*/  ISETP.LT.OR P0, PT, R3.reuse, 0x1, !P1 ;  /* 0x000000010300780c */ /* 0x040fe40004f01670 */
[----:B------:R-:W-:Y:S01]  /*1f40*/  ISETP.LT.OR P1, PT, R3, 0x21, !P1 ;  /* 0x000000210300780c */ /* 0x000fe20004f21670 */
[C---:B-1----:R-:W-:Y:S08]  /*1f50*/  HMMA.16816.F32.BF16 R12, R168.reuse, R16, RZ ;  /* 0x00000010a80c723c */ /* 0x042ff000000418ff */
[----:B------:R-:W-:Y:S02]  /*1f60*/  HMMA.16816.F32.BF16 R16, R168, R18, RZ ;  /* 0x00000012a810723c */ /* 0x000fe400000418ff */
[----:B------:R1:W-:Y:S01]  /*1f70*/  LDGSTS.E.BYPASS.LTC128B.128 [R100+0x4100], [R6.64+0x100], !P0 ;  /* 0x0410010006647fae */ /* 0x0003e2000c101d4c */
[----:B------:R-:W-:-:S04]  /*1f80*/  LOP3.LUT P0, RZ, R25, 0x4, RZ, 0xc0, !PT ;  /* 0x0000000419ff7812 */ /* 0x000fc8000780c0ff */
[----:B------:R-:W-:Y:S01]  /*1f90*/  SEL R2, R2, 0x40, P0 ;  /* 0x0000004002027807 */ /* 0x000fe20000000000 */
[C---:B--2---:R-:W-:Y:S01]  /*1fa0*/  HMMA.16816.F32.BF16 R24, R168.reuse, R30, RZ ;  /* 0x0000001ea818723c */ /* 0x044fe200000418ff */
[----:B------:R-:W-:Y:S02]  /*1fb0*/  LOP3.LUT P0, RZ, R10, 0x8, RZ, 0xc0, !PT ;  /* 0x000000080aff7812 */ /* 0x000fe4000780c0ff */
[----:B------:R-:W-:Y:S01]  /*1fc0*/  IADD3 R239, R2, R243, RZ ;  /* 0x000000f302ef7210 */ /* 0x000fe20007ffe0ff */
[----:B------:R-:W-:Y:S01]  /*1fd0*/  IMAD.IADD R242, R236, 0x1, R2 ;  /* 0x00000001ecf27824 */ /* 0x000fe200078e0202 */
[C---:B------:R-:W-:Y:S02]  /*1fe0*/  ISETP.LT.OR P5, PT, R3.reuse, 0x1, !P0 ;  /* 0x000000010300780c */ /* 0x040fe400047a1670 */
[C---:B------:R-:W-:Y:S01]  /*1ff0*/  ISETP.LT.OR P0, PT, R3.reuse, 0x21, !P0 ;  /* 0x000000210300780c */ /* 0x040fe20004701670 */
[C---:B---3--:R-:W-:Y:S08]  /*2000*/  HMMA.16816.F32.BF16 R40, R168.reuse, R32, RZ ;  /* 0x00000020a828723c */ /* 0x048ff000000418ff */
[----:B------:R-:W-:Y:S02]  /*2010*/  HMMA.16816.F32.BF16 R20, R168, R28, RZ ;  /* 0x0000001ca814723c */ /* 0x000fe400000418ff */
[----:B------:R1:W-:Y:S01]  /*2020*/  LDGSTS.E.BYPASS.LTC128B.128 [R100+0x6100], [R6.64+0x180], !P5 ;  /* 0x0610018006647fae */ /* 0x0003e2000e901d4c */
[----:B------:R-:W-:-:S05]  /*2030*/  ISETP.LT.OR P5, PT, R3, 0x21, P6 ;  /* 0x000000210300780c */ /* 0x000fca00037a1670 */
[----:B------:R-:W-:Y:S08]  /*2040*/  HMMA.16816.F32.BF16 R48, R168, R34, RZ ;  /* 0x00000022a830723c */ /* 0x000ff000000418ff */
[----:B------:R2:W-:Y:S01]  /*2050*/  LDGSTS.E.BYPASS.LTC128B.128 [R100+0x1100], [R8.64], !P5 ;  /* 0x0110000008647fae */ /* 0x0005e2000e901d4c */
[----:B----4-:R-:W-:Y:S01]  /*2060*/  HMMA.16816.F32.BF16 R12, R172, R44, R12 ;  /* 0x0000002cac0c723c */ /* 0x010fe2000004180c */
[----:B------:R-:W-:-:S02]  /*2070*/  ISETP.NE.AND P5, PT, R11, RZ, PT ;  /* 0x000000ff0b00720c */ /* 0x000fc40003fa5270 */
[----:B------:R2:W-:Y:S04]  /*2080*/  LDGSTS.E.BYPASS.LTC128B.128 [R100+0x3100], [R8.64+0x80], !P2 ;  /* 0x0310008008647fae */ /* 0x0005e8000d101d4c */
[----:B------:R2:W-:Y:S01]  /*2090*/  LDGSTS.E.BYPASS.LTC128B.128 [R100+0x5100], [R8.64+0x100], !P1 ;  /* 0x0510010008647fae */ /* 0x0005e2000c901d4c */
[C---:B------:R-:W-:Y:S03]  /*20a0*/  HMMA.16816.F32.BF16 R52, R168.reuse, R36, RZ ;  /* 0x00000024a834723c */ /* 0x040fe600000418ff */
[----:B------:R2:W-:Y:S04]  /*20b0*/  LDGSTS.E.BYPASS.LTC128B.128 [R100+0x7100], [R8.64+0x180], !P0 ;  /* 0x0710018008647fae */ /* 0x0005e8000c101d4c */
[----:B------:R-:W3:Y:S01]  /*20c0*/  LDSM.16.M88.4 R68, [R242+0x10100] ;  /* 0x01010000f244783b */ /* 0x000ee20000000200 */
[----:B------:R-:W-:Y:S03]  /*20d0*/  HMMA.16816.F32.BF16 R28, R168, R38, RZ ;  /* 0x00000026a81c723c */ /* 0x000fe600000418ff */
[----:B------:R-:W4:Y:S04]  /*20e0*/  LDSM.16.M88.4 R60, [R242+0x10900] ;  /* 0x01090000f23c783b */ /* 0x000f280000000200 */
[----:B------:R-:W1:Y:S01]  /*20f0*/  LDSM.16.M88.4 R72, [R242+0x11100] ;  /* 0x01110000f248783b */ /* 0x000e620000000200 */
[C---:B-----5:R-:W-:Y:S03]  /*2100*/  HMMA.16816.F32.BF16 R32, R172.reuse, R58, R24 ;  /* 0x0000003aac20723c */ /* 0x060fe60000041818 */
[----:B------:R-:W5:Y:S04]  /*2110*/  LDSM.16.M88.4 R88, [R239] ;  /* 0x00000000ef58783b */ /* 0x000f680000000200 */
[----:B------:R-:W1:Y:S01]  /*2120*/  LDSM.16.M88.4 R80, [R242+0x11900] ;  /* 0x01190000f250783b */ /* 0x000e620000000200 */
[C---:B------:R-:W-:Y:S03]  /*2130*/  HMMA.16816.F32.BF16 R36, R172.reuse, R64, R40 ;  /* 0x00000040ac24723c */ /* 0x040fe60000041828 */
[----:B------:R-:W-:Y:S04]  /*2140*/  LDSM.16.M88.4 R84, [R239+0x1800] ;  /* 0x00180000ef54783b */ /* 0x000fe80000000200 */
[----:B------:R-:W0:Y:S01]  /*2150*/  LDGDEPBAR ;  /* 0x00000000000079af */ /* 0x000e220000000000 */
[C---:B--2---:R-:W-:Y:S08]  /*2160*/  HMMA.16816.F32.BF16 R8, R172.reuse, R46, R16 ;  /* 0x0000002eac08723c */ /* 0x044ff00000041810 */
[C---:B------:R-:W-:Y:S01]  /*2170*/  HMMA.16816.F32.BF16 R16, R172.reuse, R56, R20 ;  /* 0x00000038ac10723c */ /* 0x040fe20000041814 */
[----:B------:R-:W-:Y:S07]  /*2180*/  LDSM.16.M88.4 R56, [R239+0x1000] ;  /* 0x00100000ef38783b */ /* 0x000fee0000000200 */
[----:B------:R-:W-:Y:S01]  /*2190*/  HMMA.16816.F32.BF16 R40, R172, R66, R48 ;  /* 0x00000042ac28723c */ /* 0x000fe20000041830 */
[----:B------:R-:W2:Y:S04]  /*21a0*/  LDSM.16.M88.4 R48, [R239+0x800] ;  /* 0x00080000ef30783b */ /* 0x000ea80000000200 */
[----:B------:R-:W-:Y:S03]  /*21b0*/  LDSM.16.M88.4 R64, [R236+0x13900] ;  /* 0x01390000ec40783b */ /* 0x000fe60000000200 */
[----:B---3--:R-:W-:Y:S08]  /*21c0*/  HMMA.16816.F32.BF16 R20, R180, R68, R12 ;  /* 0x00000044b414723c */ /* 0x008ff0000004180c */
[C---:B------:R-:W-:Y:S01]  /*21d0*/  HMMA.16816.F32.BF16 R44, R172.reuse, R76, R52 ;  /* 0x0000004cac2c723c */ /* 0x040fe20000041834 */
[----:B------:R-:W-:Y:S07]  /*21e0*/  LDSM.16.M88.4 R52, [R236+0x12900] ;  /* 0x01290000ec34783b */ /* 0x000fee0000000200 */
[----:B------:R-:W-:Y:S01]  /*21f0*/  HMMA.16816.F32.BF16 R28, R172, R78, R28 ;  /* 0x0000004eac1c723c */ /* 0x000fe2000004181c */
[----:B------:R-:W3:Y:S07]  /*2200*/  LDSM.16.M88.4 R76, [R236+0x12100] ;  /* 0x01210000ec4c783b */ /* 0x000eee0000000200 */
[C---:B------:R-:W-:Y:S01]  /*2210*/  HMMA.16816.F32.BF16 R12, R180.reuse, R70, R8 ;  /* 0x00000046b40c723c */ /* 0x040fe20000041808 */
[----:B------:R-:W-:Y:S07]  /*2220*/  LDSM.16.M88.4 R68, [R239+0x2000] ;  /* 0x00200000ef44783b */ /* 0x000fee0000000200 */
[C---:B----4-:R-:W-:Y:S08]  /*2230*/  HMMA.16816.F32.BF16 R32, R180.reuse, R62, R32 ;  /* 0x0000003eb420723c */ /* 0x050ff00000041820 */
[C---:B------:R-:W-:Y:S01]  /*2240*/  HMMA.16816.F32.BF16 R8, R180.reuse, R60, R16 ;  /* 0x0000003cb408723c */ /* 0x040fe20000041810 */
[----:B------:R-:W4:Y:S07]  /*2250*/  LDSM.16.M88.4 R60, [R236+0x13100] ;  /* 0x01310000ec3c783b */ /* 0x000f2e0000000200 */
[C---:B-1----:R-:W-:Y:S08]  /*2260*/  HMMA.16816.F32.BF16 R36, R180.reuse, R72, R36 ;  /* 0x00000048b424723c */ /* 0x042ff00000041824 */
[----:B------:R-:W-:Y:S01]  /*2270*/  HMMA.16816.F32.BF16 R40, R180, R74, R40 ;  /* 0x0000004ab428723c */ /* 0x000fe20000041828 */
[----:B------:R-:W-:Y:S07]  /*2280*/  LDSM.16.M88.4 R72, [R242+0x13900] ;  /* 0x01390000f248783b */ /* 0x000fee0000000200 */
[----:B-----5:R-:W-:Y:S08]  /*2290*/  HMMA.16816.F32.BF16 R20, R184, R88, R20 ;  /* 0x00000058b814723c */ /* 0x020ff00000041814 */
[C---:B------:R-:W-:Y:S08]  /*22a0*/  HMMA.16816.F32.BF16 R44, R180.reuse, R80, R44 ;  /* 0x00000050b42c723c */ /* 0x040ff0000004182c */
[----:B------:R-:W-:Y:S01]  /*22b0*/  HMMA.16816.F32.BF16 R28, R180, R82, R28 ;  /* 0x00000052b41c723c */ /* 0x000fe2000004181c */
[----:B------:R-:W1:Y:S07]  /*22c0*/  LDSM.16.M88.4 R80, [R243+0x2000] ;  /* 0x00200000f350783b */ /* 0x000e6e0000000200 */
[C---:B------:R-:W-:Y:S01]  /*22d0*/  HMMA.16816.F32.BF16 R24, R184.reuse, R90, R12 ;  /* 0x0000005ab818723c */ /* 0x040fe2000004180c */
[----:B------:R-:W-:Y:S07]  /*22e0*/  LDSM.16.M88.4 R88, [R243+0x3800] ;  /* 0x00380000f358783b */ /* 0x000fee0000000200 */
[C---:B--2---:R-:W-:Y:S08]  /*22f0*/  HMMA.16816.F32.BF16 R32, R184.reuse, R50, R32 ;  /* 0x00000032b820723c */ /* 0x044ff00000041820 */
[C---:B------:R-:W-:Y:S01]  /*2300*/  HMMA.16816.F32.BF16 R16, R184.reuse, R48, R8 ;  /* 0x00000030b810723c */ /* 0x040fe20000041808 */
[----:B------:R-:W2:Y:S07]  /*2310*/  LDSM.16.M88.4 R48, [R243+0x2800] ;  /* 0x00280000f330783b */ /* 0x000eae0000000200 */
[C---:B------:R-:W-:Y:S08]  /*2320*/  HMMA.16816.F32.BF16 R36, R184.reuse, R56, R36 ;  /* 0x00000038b824723c */ /* 0x040ff00000041824 */
[----:B------:R-:W-:Y:S01]  /*2330*/  HMMA.16816.F32.BF16 R40, R184, R58, R40 ;  /* 0x0000003ab828723c */ /* 0x000fe20000041828 */
[----:B------:R-:W5:Y:S07]  /*2340*/  LDSM.16.M88.4 R56, [R243+0x3000] ;  /* 0x00300000f338783b */ /* 0x000f6e0000000200 */
[----:B---3--:R-:W-:Y:S08]  /*2350*/  HMMA.16816.F32.BF16 R8, R188, R76, R20 ;  /* 0x0000004cbc08723c */ /* 0x008ff00000041814 */
[C---:B------:R-:W-:Y:S08]  /*2360*/  HMMA.16816.F32.BF16 R44, R184.reuse, R84, R44 ;  /* 0x00000054b82c723c */ /* 0x040ff0000004182c */
[----:B------:R-:W-:Y:S01]  /*2370*/  HMMA.16816.F32.BF16 R12, R184, R86, R28 ;  /* 0x00000056b80c723c */ /* 0x000fe2000004181c */
[----:B------:R-:W3:Y:S07]  /*2380*/  LDSM.16.M88.4 R84, [R242+0x12100] ;  /* 0x01210000f254783b */ /* 0x000eee0000000200 */
[C---:B------:R-:W-:Y:S01]  /*2390*/  HMMA.16816.F32.BF16 R20, R188.reuse, R78, R24 ;  /* 0x0000004ebc14723c */ /* 0x040fe20000041818 */
[----:B------:R-:W-:Y:S07]  /*23a0*/  LDSM.16.M88.4 R76, [R239+0x3800] ;  /* 0x00380000ef4c783b */ /* 0x000fee0000000200 */
[C---:B------:R-:W-:Y:S08]  /*23b0*/  HMMA.16816.F32.BF16 R24, R188.reuse, R54, R32 ;  /* 0x00000036bc18723c */ /* 0x040ff00000041820 */
[C---:B----4-:R-:W-:Y:S08]  /*23c0*/  HMMA.16816.F32.BF16 R36, R188.reuse, R60, R36 ;  /* 0x0000003cbc24723c */ /* 0x050ff00000041824 */
[----:B------:R-:W-:Y:S01]  /*23d0*/  HMMA.16816.F32.BF16 R40, R188, R62, R40 ;  /* 0x0000003ebc28723c */ /* 0x000fe20000041828 */
[----:B------:R-:W-:Y:S07]  /*23e0*/  LDSM.16.M88.4 R60, [R242+0x13100] ;  /* 0x01310000f23c783b */ /* 0x000fee0000000200 */
[----:B-1----:R-:W-:Y:S08]  /*23f0*/  HMMA.16816.F32.BF16 R28, R192, R80, R8 ;  /* 0x00000050c01c723c */ /* 0x002ff00000041808 */
[C---:B------:R-:W-:Y:S01]  /*2400*/  HMMA.16816.F32.BF16 R16, R188.reuse, R52, R16 ;  /* 0x00000034bc10723c */ /* 0x040fe20000041810 */
[----:B------:R-:W1:Y:S07]  /*2410*/  LDSM.16.M88.4 R52, [R242+0x12900] ;  /* 0x01290000f234783b */ /* 0x000e6e0000000200 */
[C---:B------:R-:W-:Y:S08]  /*2420*/  HMMA.16816.F32.BF16 R44, R188.reuse, R64, R44 ;  /* 0x00000040bc2c723c */ /* 0x040ff0000004182c */
[----:B------:R-:W-:Y:S01]  /*2430*/  HMMA.16816.F32.BF16 R12, R188, R66, R12 ;  /* 0x00000042bc0c723c */ /* 0x000fe2000004180c */
[----:B------:R-:W-:Y:S07]  /*2440*/  LDSM.16.M88.4 R64, [R236+0x15100] ;  /* 0x01510000ec40783b */ /* 0x000fee0000000200 */
[C---:B------:R-:W-:Y:S01]  /*2450*/  HMMA.16816.F32.BF16 R8, R192.reuse, R82, R20 ;  /* 0x00000052c008723c */ /* 0x040fe20000041814 */
[----:B------:R-:W-:Y:S07]  /*2460*/  LDSM.16.M88.4 R80, [R243+0x4000] ;  /* 0x00400000f350783b */ /* 0x000fee0000000200 */
[C---:B--2---:R-:W-:Y:S08]  /*2470*/  HMMA.16816.F32.BF16 R24, R192.reuse, R50, R24 ;  /* 0x00000032c018723c */ /* 0x044ff00000041818 */
[C---:B-----5:R-:W-:Y:S08]  /*2480*/  HMMA.16816.F32.BF16 R36, R192.reuse, R56, R36 ;  /* 0x00000038c024723c */ /* 0x060ff00000041824 */
[----:B------:R-:W-:Y:S01]  /*2490*/  HMMA.16816.F32.BF16 R40, R192, R58, R40 ;  /* 0x0000003ac028723c */ /* 0x000fe20000041828 */
[----:B------:R-:W-:Y:S07]  /*24a0*/  LDSM.16.M88.4 R56, [R239+0x3000] ;  /* 0x00300000ef38783b */ /* 0x000fee0000000200 */
[----:B---3--:R-:W-:Y:S08]  /*24b0*/  HMMA.16816.F32.BF16 R32, R196, R84, R28 ;  /* 0x00000054c420723c */ /* 0x008ff0000004181c */
[C---:B------:R-:W-:Y:S01]  /*24c0*/  HMMA.16816.F32.BF16 R20, R192.reuse, R48, R16 ;  /* 0x00000030c014723c */ /* 0x040fe20000041810 */
[----:B------:R-:W2:Y:S07]  /*24d0*/  LDSM.16.M88.4 R48, [R239+0x2800] ;  /* 0x00280000ef30783b */ /* 0x000eae0000000200 */
[C---:B------:R-:W-:Y:S08]  /*24e0*/  HMMA.16816.F32.BF16 R44, R192.reuse, R88, R44 ;  /* 0x00000058c02c723c */ /* 0x040ff0000004182c */
[----:B------:R-:W-:Y:S01]  /*24f0*/  HMMA.16816.F32.BF16 R28, R192, R90, R12 ;  /* 0x0000005ac01c723c */ /* 0x000fe2000004180c */
[----:B------:R-:W3:Y:S07]  /*2500*/  LDSM.16.M88.4 R88, [R236+0x14100] ;  /* 0x01410000ec58783b */ /* 0x000eee0000000200 */
[C---:B------:R-:W-:Y:S01]  /*2510*/  HMMA.16816.F32.BF16 R16, R196.reuse, R86, R8 ;  /* 0x00000056c410723c */ /* 0x040fe20000041808 */
[----:B------:R-:W-:Y:S07]  /*2520*/  LDSM.16.M88.4 R84, [R236+0x15900] ;  /* 0x01590000ec54783b */ /* 0x000fee0000000200 */
[C---:B-1----:R-:W-:Y:S08]  /*2530*/  HMMA.16816.F32.BF16 R8, R196.reuse, R54, R24 ;  /* 0x00000036c408723c */ /* 0x042ff00000041818 */
[C---:B------:R-:W-:Y:S08]  /*2540*/  HMMA.16816.F32.BF16 R24, R196.reuse, R60, R36 ;  /* 0x0000003cc418723c */ /* 0x040ff00000041824 */
[----:B------:R-:W-:Y:S01]  /*2550*/  HMMA.16816.F32.BF16 R40, R196, R62, R40 ;  /* 0x0000003ec428723c */ /* 0x000fe20000041828 */
[----:B------:R-:W-:Y:S07]  /*2560*/  LDSM.16.M88.4 R60, [R243+0x5000] ;  /* 0x00500000f33c783b */ /* 0x000fee0000000200 */
[----:B------:R-:W-:Y:S08]  /*2570*/  HMMA.16816.F32.BF16 R36, R200, R68, R32 ;  /* 0x00000044c824723c */ /* 0x000ff00000041820 */
        /* <DEDUP_REMOVED lines=8> */
[----:B------:R-:W-:Y:S08]  /*2600*/  HMMA.16816.F32.BF16 R8, R200, R58, R40 ;  /* 0x0000003ac808723c */ /* 0x000ff00000041828 */
[----:B---3--:R-:W-:Y:S08]  /*2610*/  HMMA.16816.F32.BF16 R36, R204, R88, R36 ;  /* 0x00000058cc24723c */ /* 0x008ff00000041824 */
[C---:B------:R-:W-:Y:S01]  /*2620*/  HMMA.16816.F32.BF16 R20, R200.reuse, R48, R12 ;  /* 0x00000030c814723c */ /* 0x040fe2000004180c */
[----:B------:R-:W-:Y:S07]  /*2630*/  LDSM.16.M88.4 R48, [R243+0x4800] ;  /* 0x00480000f330783b */ /* 0x000fee0000000200 */
[C---:B------:R-:W-:Y:S01]  /*2640*/  HMMA.16816.F32.BF16 R12, R200.reuse, R56, R24 ;  /* 0x00000038c80c723c */ /* 0x040fe20000041818 */
[----:B------:R-:W-:Y:S07]  /*2650*/  LDSM.16.M88.4 R56, [R242+0x14900] ;  /* 0x01490000f238783b */ /* 0x000fee0000000200 */
[C---:B------:R-:W-:Y:S08]  /*2660*/  HMMA.16816.F32.BF16 R44, R200.reuse, R76, R44 ;  /* 0x0000004cc82c723c */ /* 0x040ff0000004182c */
[----:B------:R-:W-:Y:S01]  /*2670*/  HMMA.16816.F32.BF16 R40, R200, R78, R32 ;  /* 0x0000004ec828723c */ /* 0x000fe20000041820 */
[----:B------:R-:W2:Y:S07]  /*2680*/  LDSM.16.M88.4 R76, [R242+0x14100] ;  /* 0x01410000f24c783b */ /* 0x000eae0000000200 */
[C---:B-1----:R-:W-:Y:S08]  /*2690*/  HMMA.16816.F32.BF16 R24, R204.reuse, R54, R16 ;  /* 0x00000036cc18723c */ /* 0x042ff00000041810 */
[----:B------:R-:W-:Y:S08]  /*26a0*/  HMMA.16816.F32.BF16 R16, R204, R66, R8 ;  /* 0x00000042cc10723c */ /* 0x000ff00000041808 */
[----:B------:R-:W-:Y:S08]  /*26b0*/  HMMA.16816.F32.BF16 R8, R208, R80, R36 ;  /* 0x00000050d008723c */ /* 0x000ff00000041824 */
[C---:B------:R-:W-:Y:S08]  /*26c0*/  HMMA.16816.F32.BF16 R32, R204.reuse, R90, R28 ;  /* 0x0000005acc20723c */ /* 0x040ff0000004181c */
[C---:B------:R-:W-:Y:S01]  /*26d0*/  HMMA.16816.F32.BF16 R28, R204.reuse, R52, R20 ;  /* 0x00000034cc1c723c */ /* 0x040fe20000041814 */
[----:B------:R-:W-:Y:S07]  /*26e0*/  LDSM.16.M88.4 R52, [R236+0x16100] ;  /* 0x01610000ec34783b */ /* 0x000fee0000000200 */
[----:B------:R-:W-:Y:S01]  /*26f0*/  HMMA.16816.F32.BF16 R20, R204, R64, R12 ;  /* 0x00000040cc14723c */ /* 0x000fe2000004180c */
[----:B------:R-:W1:Y:S07]  /*2700*/  LDSM.16.M88.4 R64, [R242+0x15100] ;  /* 0x01510000f240783b */ /* 0x000e6e0000000200 */
[----:B--2---:R-:W-:Y:S08]  /*2710*/  HMMA.16816.F32.BF16 R8, R212, R76, R8 ;  /* 0x0000004cd408723c */ /* 0x004ff00000041808 */
[----:B------:R-:W-:Y:S08]  /*2720*/  HMMA.16816.F32.BF16 R12, R204, R84, R44 ;  /* 0x00000054cc0c723c */ /* 0x000ff0000004182c */
[C---:B------:R-:W-:Y:S08]  /*2730*/  HMMA.16816.F32.BF16 R20, R208.reuse, R60, R20 ;  /* 0x0000003cd014723c */ /* 0x040ff00000041814 */
[C---:B------:R-:W-:Y:S08]  /*2740*/  HMMA.16816.F32.BF16 R32, R208.reuse, R82, R32 ;  /* 0x00000052d020723c */ /* 0x040ff00000041820 */
[----:B------:R-:W-:Y:S08]  /*2750*/  HMMA.16816.F32.BF16 R28, R208, R48, R28 ;  /* 0x00000030d01c723c */ /* 0x000ff0000004181c */
[----:B------:R-:W-:Y:S08]  /*2760*/  HMMA.16816.F32.BF16 R8, R216, R68, R8 ;  /* 0x00000044d808723c */ /* 0x000ff00000041808 */
[----:B------:R-:W-:Y:S01]  /*2770*/  HMMA.16816.F32.BF16 R24, R208, R50, R24 ;  /* 0x00000032d018723c */ /* 0x000fe20000041818 */
[----:B------:R-:W-:Y:S07]  /*2780*/  LDSM.16.M88.4 R48, [R242+0x15900] ;  /* 0x01590000f230783b */ /* 0x000fee0000000200 */
[----:B------:R-:W-:Y:S08]  /*2790*/  HMMA.16816.F32.BF16 R36, R204, R86, R40 ;  /* 0x00000056cc24723c */ /* 0x000ff00000041828 */
[C---:B------:R-:W-:Y:S08]  /*27a0*/  HMMA.16816.F32.BF16 R44, R208.reuse, R62, R16 ;  /* 0x0000003ed02c723c */ /* 0x040ff00000041810 */
[----:B------:R-:W-:Y:S08]  /*27b0*/  HMMA.16816.F32.BF16 R40, R208, R72, R12 ;  /* 0x00000048d028723c */ /* 0x000ff0000004180c */
[C---:B-1----:R-:W-:Y:S01]  /*27c0*/  HMMA.16816.F32.BF16 R60, R212.reuse, R64, R20 ;  /* 0x00000040d43c723c */ /* 0x042fe20000041814 */
[----:B------:R-:W1:Y:S07]  /*27d0*/  LDSM.16.M88.4 R20, [R239+0x4800] ;  /* 0x00480000ef14783b */ /* 0x000e6e0000000200 */
[C---:B------:R-:W-:Y:S01]  /*27e0*/  HMMA.16816.F32.BF16 R12, R212.reuse, R78, R32 ;  /* 0x0000004ed40c723c */ /* 0x040fe20000041820 */
[----:B------:R-:W2:Y:S07]  /*27f0*/  LDSM.16.M88.4 R32, [R243+0x6000] ;  /* 0x00600000f320783b */ /* 0x000eae0000000200 */
[----:B------:R-:W-:Y:S08]  /*2800*/  HMMA.16816.F32.BF16 R16, R212, R56, R28 ;  /* 0x00000038d410723c */ /* 0x000ff0000004181c */
[----:B------:R-:W-:Y:S08]  /*2810*/  HMMA.16816.F32.BF16 R8, R220, R52, R8 ;  /* 0x00000034dc08723c */ /* 0x000ff00000041808 */
[C---:B------:R-:W-:Y:S01]  /*2820*/  HMMA.16816.F32.BF16 R24, R212.reuse, R58, R24 ;  /* 0x0000003ad418723c */ /* 0x040fe20000041818 */
[----:B------:R-:W3:Y:S07]  /*2830*/  LDSM.16.M88.4 R56, [R236+0x16900] ;  /* 0x01690000ec38783b */ /* 0x000eee0000000200 */
[----:B------:R-:W-:Y:S01]  /*2840*/  HMMA.16816.F32.BF16 R76, R212, R66, R44 ;  /* 0x00000042d44c723c */ /* 0x000fe2000004182c */
[----:B------:R-:W4:Y:S04]  /*2850*/  LDSM.16.M88.4 R44, [R242+0x16100] ;  /* 0x01610000f22c783b */ /* 0x000f280000000200 */
[----:B------:R-:W-:Y:S03]  /*2860*/  LDSM.16.M88.4 R64, [R243+0x7000] ;  /* 0x00700000f340783b */ /* 0x000fe60000000200 */
[----:B------:R-:W-:Y:S01]  /*2870*/  HMMA.16816.F32.BF16 R12, R216, R70, R12 ;  /* 0x00000046d80c723c */ /* 0x000fe2000004180c */
[----:B------:R-:W-:Y:S07]  /*2880*/  LDSM.16.M88.4 R68, [R236+0x17100] ;  /* 0x01710000ec44783b */ /* 0x000fee0000000200 */
[----:B------:R-:W-:Y:S01]  /*2890*/  HMMA.16816.F32.BF16 R36, R208, R74, R36 ;  /* 0x0000004ad024723c */ /* 0x000fe20000041824 */
[----:B------:R-:W5:Y:S07]  /*28a0*/  LDSM.16.M88.4 R72, [R239+0x5000] ;  /* 0x00500000ef48783b */ /* 0x000f6e0000000200 */
[----:B-1----:R-:W-:Y:S08]  /*28b0*/  HMMA.16816.F32.BF16 R16, R216, R20, R16 ;  /* 0x00000014d810723c */ /* 0x002ff00000041810 */
[----:B--2---:R-:W-:Y:S08]  /*28c0*/  HMMA.16816.F32.BF16 R8, R224, R32, R8 ;  /* 0x00000020e008723c */ /* 0x004ff00000041808 */
[----:B------:R-:W-:Y:S08]  /*28d0*/  HMMA.16816.F32.BF16 R28, R216, R22, R24 ;  /* 0x00000016d81c723c */ /* 0x000ff00000041818 */
[----:B------:R-:W-:Y:S01]  /*28e0*/  HMMA.16816.F32.BF16 R80, R212, R48, R40 ;  /* 0x00000030d450723c */ /* 0x000fe20000041828 */
[----:B------:R-:W1:Y:S07]  /*28f0*/  LDSM.16.M88.4 R40, [R243+0x6800] ;  /* 0x00680000f328783b */ /* 0x000e6e0000000200 */
[C---:B------:R-:W-:Y:S01]  /*2900*/  HMMA.16816.F32.BF16 R12, R220.reuse, R54, R12 ;  /* 0x00000036dc0c723c */ /* 0x040fe2000004180c */
[----:B------:R-:W2:Y:S07]  /*2910*/  LDSM.16.M88.4 R52, [R239+0x6000] ;  /* 0x00600000ef34783b */ /* 0x000eae0000000200 */
[----:B---3--:R-:W-:Y:S08]  /*2920*/  HMMA.16816.F32.BF16 R16, R220, R56, R16 ;  /* 0x00000038dc10723c */ /* 0x008ff00000041810 */
[----:B----4-:R-:W-:Y:S08]  /*2930*/  HMMA.16816.F32.BF16 R8, R228, R44, R8 ;  /* 0x0000002ce408723c */ /* 0x010ff00000041808 */
[----:B------:R-:W-:Y:S01]  /*2940*/  HMMA.16816.F32.BF16 R28, R220, R58, R28 ;  /* 0x0000003adc1c723c */ /* 0x000fe2000004181c */
[----:B------:R-:W-:Y:S07]  /*2950*/  LDSM.16.M88.4 R56, [R239+0x5800] ;  /* 0x00580000ef38783b */ /* 0x000fee0000000200 */
[----:B------:R-:W-:Y:S01]  /*2960*/  HMMA.16816.F32.BF16 R84, R212, R50, R36 ;  /* 0x00000032d454723c */ /* 0x000fe20000041824 */
[----:B------:R-:W3:Y:S07]  /*2970*/  LDSM.16.M88.4 R36, [R242+0x16900] ;  /* 0x01690000f224783b */ /* 0x000eee0000000200 */
[----:B------:R-:W-:Y:S08]  /*2980*/  HMMA.16816.F32.BF16 R12, R224, R34, R12 ;  /* 0x00000022e00c723c */ /* 0x000ff0000004180c */
[----:B-----5:R-:W-:Y:S01]  /*2990*/  HMMA.16816.F32.BF16 R48, R216, R72, R60 ;  /* 0x00000048d830723c */ /* 0x020fe2000004183c */
[----:B------:R-:W4:Y:S07]  /*29a0*/  LDSM.16.M88.4 R60, [R239+0x6800] ;  /* 0x00680000ef3c783b */ /* 0x000f2e0000000200 */
[----:B-1----:R-:W-:Y:S08]  /*29b0*/  HMMA.16816.F32.BF16 R24, R224, R40, R16 ;  /* 0x00000028e018723c */ /* 0x002ff00000041810 */
[----:B--2---:R-:W-:Y:S08]  /*29c0*/  HMMA.16816.F32.BF16 R16, R232, R52, R8 ;  /* 0x00000034e810723c */ /* 0x004ff00000041808 */
[----:B------:R-:W-:Y:S01]  /*29d0*/  HMMA.16816.F32.BF16 R8, R224, R42, R28 ;  /* 0x0000002ae008723c */ /* 0x000fe2000004181c */
[----:B------:R-:W-:Y:S07]  /*29e0*/  LDSM.16.M88.4 R40, [R243+0x7800] ;  /* 0x00780000f328783b */ /* 0x000fee0000000200 */
[----:B------:R-:W-:Y:S08]  /*29f0*/  HMMA.16816.F32.BF16 R20, R228, R46, R12 ;  /* 0x0000002ee414723c */ /* 0x000ff0000004180c */
[----:B------:R-:W-:Y:S01]  /*2a00*/  HMMA.16816.F32.BF16 R12, R220, R68, R48 ;  /* 0x00000044dc0c723c */ /* 0x000fe20000041830 */
[----:B------:R-:W1:Y:S01]  /*2a10*/  LDSM.16.M88.4 R48, [R242+0x17100] ;  /* 0x01710000f230783b */ /* 0x000e620000000200 */
[----:B------:R-:W-:-:S04]  /*2a20*/  FMUL.FTZ R2, R16, c[0x0][0x320] ;  /* 0x0000c80010027a20 */ /* 0x000fc80000410000 */
[----:B------:R2:W-:Y:S02]  /*2a30*/  MUFU.TANH R69, R2 ;  /* 0x0000000200457308 */ /* 0x0005e40000002400 */
[----:B------:R-:W-:Y:S08]  /*2a40*/  HMMA.16816.F32.BF16 R44, R216, R74, R76 ;  /* 0x0000004ad82c723c */ /* 0x000ff0000004184c */
[----:B---3--:R-:W-:Y:S01]  /*2a50*/  HMMA.16816.F32.BF16 R24, R228, R36, R24 ;  /* 0x00000024e418723c */ /* 0x008fe20000041818 */
[----:B--2---:R-:W-:-:S07]  /*2a60*/  FMUL.FTZ R2, R17, c[0x0][0x320] ;  /* 0x0000c80011027a20 */ /* 0x004fce0000410000 */
[----:B------:R-:W-:Y:S01]  /*2a70*/  HMMA.16816.F32.BF16 R8, R228, R38, R8 ;  /* 0x00000026e408723c */ /* 0x000fe20000041808 */
[----:B------:R-:W2:Y:S01]  /*2a80*/  LDSM.16.M88.4 R36, [R236+0x17900] ;  /* 0x01790000ec24783b */ /* 0x000ea20000000200 */
[----:B------:R3:W-:Y:S06]  /*2a90*/  MUFU.TANH R68, R2 ;  /* 0x0000000200447308 */ /* 0x0007ec0000002400 */
[----:B------:R-:W-:Y:S08]  /*2aa0*/  HMMA.16816.F32.BF16 R32, R232, R54, R20 ;  /* 0x00000036e820723c */ /* 0x000ff00000041814 */
[----:B------:R-:W-:Y:S01]  /*2ab0*/  HMMA.16816.F32.BF16 R20, R224, R64, R12 ;  /* 0x00000040e014723c */ /* 0x000fe2000004180c */
[----:B---3--:R-:W-:-:S04]  /*2ac0*/  FMUL.FTZ R2, R18, c[0x0][0x320] ;  /* 0x0000c80012027a20 */ /* 0x008fc80000410000 */
[----:B------:R3:W-:Y:S03]  /*2ad0*/  MUFU.TANH R6, R2 ;  /* 0x0000000200067308 */ /* 0x0007e60000002400 */
[----:B------:R-:W-:Y:S01]  /*2ae0*/  HMMA.16816.F32.BF16 R12, R220, R70, R44 ;  /* 0x00000046dc0c723c */ /* 0x000fe2000004182c */
[----:B------:R-:W5:Y:S07]  /*2af0*/  LDSM.16.M88.4 R44, [R239+0x7000] ;  /* 0x00700000ef2c783b */ /* 0x000f6e0000000200 */
[----:B------:R-:W-:Y:S01]  /*2b00*/  HMMA.16816.F32.BF16 R52, R216, R56, R80 ;  /* 0x00000038d834723c */ /* 0x000fe20000041850 */
[----:B------:R-:W-:-:S02]  /*2b10*/  FMUL.FTZ R34, R34, c[0x0][0x320] ;  /* 0x0000c80022227a20 */ /* 0x000fc40000410000 */
[----:B------:R-:W-:Y:S02]  /*2b20*/  FMUL.FTZ R35, R35, c[0x0][0x320] ;  /* 0x0000c80023237a20 */ /* 0x000fe40000410000 */
[----:B---3--:R-:W-:-:S03]  /*2b30*/  FMUL.FTZ R2, R19, c[0x0][0x320] ;  /* 0x0000c80013027a20 */ /* 0x008fc60000410000 */
[----:B------:R-:W-:Y:S01]  /*2b40*/  HMMA.16816.F32.BF16 R28, R216, R58, R84 ;  /* 0x0000003ad81c723c */ /* 0x000fe20000041854 */
[----:B------:R-:W3:Y:S07]  /*2b50*/  MUFU.TANH R59, R34 ;  /* 0x00000022003b7308 */ /* 0x000eee0000002400 */
[----:B----4-:R-:W-:Y:S01]  /*2b60*/  HMMA.16816.F32.BF16 R16, R232, R60, R24 ;  /* 0x0000003ce810723c */ /* 0x010fe20000041818 */
[----:B------:R4:W3:Y:S07]  /*2b70*/  MUFU.TANH R7, R2 ;  /* 0x0000000200077308 */ /* 0x0008ee0000002400 */
[----:B-1----:R-:W-:Y:S01]  /*2b80*/  HMMA.16816.F32.BF16 R24, R228, R48, R20 ;  /* 0x00000030e418723c */ /* 0x002fe20000041814 */
[----:B------:R-:W-:Y:S07]  /*2b90*/  MUFU.TANH R58, R35 ;  /* 0x00000023003a7308 */ /* 0x000fee0000002400 */
[----:B--2---:R-:W-:Y:S01]  /*2ba0*/  HMMA.16816.F32.BF16 R20, R220, R38, R28 ;  /* 0x00000026dc14723c */ /* 0x004fe2000004181c */
[----:B----4-:R-:W-:Y:S01]  /*2bb0*/  FMUL.FTZ R2, R32, c[0x0][0x320] ;  /* 0x0000c80020027a20 */ /* 0x010fe20000410000 */
[----:B------:R-:W-:Y:S03]  /*2bc0*/  LDSM.16.M88.4 R28, [R239+0x7800] ;  /* 0x00780000ef1c783b */ /* 0x000fe60000000200 */
[----:B------:R1:W2:Y:S03]  /*2bd0*/  MUFU.TANH R61, R2 ;  /* 0x00000002003d7308 */ /* 0x0002a60000002400 */
[----:B------:R-:W-:-:S02]  /*2be0*/  FMUL.FTZ R16, R16, c[0x0][0x320] ;  /* 0x0000c80010107a20 */ /* 0x000fc40000410000 */
[----:B------:R-:W-:Y:S02]  /*2bf0*/  FMUL.FTZ R17, R17, c[0x0][0x320] ;  /* 0x0000c80011117a20 */ /* 0x000fe40000410000 */
[----:B------:R-:W-:Y:S01]  /*2c00*/  FMUL.FTZ R18, R18, c[0x0][0x320] ;  /* 0x0000c80012127a20 */ /* 0x000fe20000410000 */
[----:B------:R-:W-:Y:S01]  /*2c10*/  MUFU.TANH R57, R16 ;  /* 0x0000001000397308 */ /* 0x000fe20000002400 */
[----:B------:R-:W-:Y:S02]  /*2c20*/  FMUL.FTZ R19, R19, c[0x0][0x320] ;  /* 0x0000c80013137a20 */ /* 0x000fe40000410000 */
[----:B-----5:R-:W-:Y:S01]  /*2c30*/  HMMA.16816.F32.BF16 R24, R232, R44, R24 ;  /* 0x0000002ce818723c */ /* 0x020fe20000041818 */
[----:B-1----:R-:W-:-:S04]  /*2c40*/  FMUL.FTZ R2, R33, c[0x0][0x320] ;  /* 0x0000c80021027a20 */ /* 0x002fc80000410000 */
[----:B------:R-:W-:Y:S03]  /*2c50*/  MUFU.TANH R56, R17 ;  /* 0x0000001100387308 */ /* 0x000fe60000002400 */
[----:B------:R-:W-:Y:S05]  /*2c60*/  HMMA.16816.F32.BF16 R32, R232, R62, R8 ;  /* 0x0000003ee820723c */ /* 0x000fea0000041808 */
[----:B------:R1:W4:Y:S03]  /*2c70*/  MUFU.TANH R60, R2 ;  /* 0x00000002003c7308 */ /* 0x0003260000002400 */
[----:B------:R-:W-:Y:S08]  /*2c80*/  HMMA.16816.F32.BF16 R8, R224, R66, R12 ;  /* 0x00000042e008723c */ /* 0x000ff0000004180c */
[----:B------:R-:W-:Y:S01]  /*2c90*/  HMMA.16816.F32.BF16 R12, R220, R36, R52 ;  /* 0x00000024dc0c723c */ /* 0x000fe20000041834 */
[----:B------:R-:W5:Y:S01]  /*2ca0*/  LDSM.16.M88.4 R36, [R242+0x17900] ;  /* 0x01790000f224783b */ /* 0x000f620000000200 */
[----:B------:R-:W2:Y:S01]  /*2cb0*/  MUFU.TANH R53, R18 ;  /* 0x0000001200357308 */ /* 0x000ea20000002400 */
[----:B------:R-:W-:Y:S01]  /*2cc0*/  FMUL.FTZ R24, R24, c[0x0][0x320] ;  /* 0x0000c80018187a20 */ /* 0x000fe20000410000 */
[----:B------:R-:W-:-:S04]  /*2cd0*/  DEPBAR.LE SB0, 0x0 ;  /* 0x000080000000791a */ /* 0x000fc80000000000 */
[----:B-1----:R-:W-:Y:S01]  /*2ce0*/  LOP3.LUT R2, R92, 0xffffffe0, RZ, 0xc0, !PT ;  /* 0xffffffe05c027812 */ /* 0x002fe200078ec0ff */
[----:B------:R-:W-:Y:S01]  /*2cf0*/  FMUL.FTZ R35, R35, c[0x0][0x320] ;  /* 0x0000c80023237a20 */ /* 0x000fe20000410000 */
[----:B------:R1:W-:Y:S01]  /*2d00*/  MUFU.TANH R52, R19 ;  /* 0x0000001300347308 */ /* 0x0003e20000002400 */
[----:B------:R-:W-:Y:S02]  /*2d10*/  FMUL.FTZ R32, R32, c[0x0][0x320] ;  /* 0x0000c80020207a20 */ /* 0x000fe40000410000 */
[----:B------:R-:W-:Y:S02]  /*2d20*/  IMAD.IADD R2, R132, 0x1, -R2 ;  /* 0x0000000184027824 */ /* 0x000fe400078e0a02 */
[----:B------:R-:W-:Y:S01]  /*2d30*/  FMUL.FTZ R33, R33, c[0x0][0x320] ;  /* 0x0000c80021217a20 */ /* 0x000fe20000410000 */
[----:B------:R-:W-:Y:S01]  /*2d40*/  HMMA.16816.F32.BF16 R8, R228, R50, R8 ;  /* 0x00000032e408723c */ /* 0x000fe20000041808 */
[----:B------:R-:W-:Y:S01]  /*2d50*/  FMUL.FTZ R34, R34, c[0x0][0x320] ;  /* 0x0000c80022227a20 */ /* 0x000fe20000410000 */
[----:B------:R-:W-:Y:S01]  /*2d60*/  SHF.R.S32.HI R3, RZ, 0x1f, R2 ;  /* 0x0000001fff037819 */ /* 0x000fe20000011402 */
[----:B------:R-:W-:Y:S01]  /*2d70*/  MUFU.TANH R49, R35 ;  /* 0x0000002300317308 */ /* 0x000fe20000002400 */
[----:B------:R-:W-:-:S02]  /*2d80*/  FMUL.FTZ R25, R25, c[0x0][0x320] ;  /* 0x0000c80019197a20 */ /* 0x000fc40000410000 */
[----:B------:R-:W-:Y:S01]  /*2d90*/  LEA.HI R3, R3, R2, RZ, 0x2 ;  /* 0x0000000203037211 */ /* 0x000fe200078f10ff */
[----:B------:R-:W-:Y:S01]  /*2da0*/  FMUL.FTZ R26, R26, c[0x0][0x320] ;  /* 0x0000c8001a1a7a20 */ /* 0x000fe20000410000 */
[C---:B------:R-:W-:Y:S01]  /*2db0*/  HMMA.16816.F32.BF16 R12, R224.reuse, R40, R12 ;  /* 0x00000028e00c723c */ /* 0x040fe2000004180c */
[----:B------:R-:W-:Y:S01]  /*2dc0*/  FMUL.FTZ R27, R27, c[0x0][0x320] ;  /* 0x0000c8001b1b7a20 */ /* 0x000fe20000410000 */
[----:B------:R-:W-:Y:S01]  /*2dd0*/  LOP3.LUT R3, R3, 0x7ffffffc, RZ, 0xc0, !PT ;  /* 0x7ffffffc03037812 */ /* 0x000fe200078ec0ff */
[----:B------:R-:W2:Y:S04]  /*2de0*/  MUFU.TANH R44, R32 ;  /* 0x00000020002c7308 */ /* 0x000ea80000002400 */
[----:B------:R-:W-:Y:S01]  /*2df0*/  IMAD.IADD R3, R2, 0x1, -R3 ;  /* 0x0000000102037824 */ /* 0x000fe200078e0a03 */
[----:B-1----:R-:W-:Y:S01]  /*2e00*/  HMMA.16816.F32.BF16 R16, R224, R42, R20 ;  /* 0x0000002ae010723c */ /* 0x002fe20000041814 */
[----:B------:R-:W-:Y:S01]  /*2e10*/  IMAD.U32 R2, RZ, RZ, UR4 ;  /* 0x00000004ff027e24 */ /* 0x000fe2000f8e00ff */
[----:B------:R-:W-:Y:S01]  /*2e20*/  @UP0 USHF.R.S32.HI UR4, URZ, 0x1f, UR14 ;  /* 0x0000001f3f040899 */ /* 0x000fe2000801140e */
[----:B------:R-:W1:Y:S02]  /*2e30*/  MUFU.TANH R32, R33 ;  /* 0x0000002100207308 */ /* 0x000e640000002400 */
[----:B------:R-:W-:Y:S01]  /*2e40*/  IMAD R2, R3, -0x2, R2 ;  /* 0xfffffffe03027824 */ /* 0x000fe200078e0202 */
[----:B------:R-:W-:-:S02]  /*2e50*/  @UP0 UIMAD UR4, UR4, UR16, UR15 ;  /* 0x00000010040402a4 */ /* 0x000fc4000f8e020f */
[----:B------:R-:W-:Y:S02]  /*2e60*/  HMMA.16816.F32.BF16 R20, R232, R46, R8 ;  /* 0x0000002ee814723c */ /* 0x000fe40000041808 */
[C---:B------:R-:W-:Y:S01]  /*2e70*/  ISETP.GT.AND P0, PT, R2.reuse, RZ, PT ;  /* 0x000000ff0200720c */ /* 0x040fe20003f04270 */
[----:B------:R3:W-:Y:S01]  /*2e80*/  MUFU.TANH R41, R24 ;  /* 0x0000001800297308 */ /* 0x0007e20000002400 */
[C---:B------:R-:W-:Y:S02]  /*2e90*/  ISETP.GT.AND P2, PT, R2.reuse, 0x1, PT ;  /* 0x000000010200780c */ /* 0x040fe40003f44270 */
[----:B------:R-:W-:Y:S02]  /*2ea0*/  ISETP.GT.AND P1, PT, R2, 0x8, PT ;  /* 0x000000080200780c */ /* 0x000fe40003f24270 */
[C---:B-----5:R-:W-:Y:S03]  /*2eb0*/  HMMA.16816.F32.BF16 R12, R228.reuse, R36, R12 ;  /* 0x00000024e40c723c */ /* 0x060fe6000004180c */
[----:B------:R-:W5:Y:S05]  /*2ec0*/  MUFU.TANH R48, R34 ;  /* 0x0000002200307308 */ /* 0x000f6a0000002400 */
[----:B------:R-:W-:Y:S01]  /*2ed0*/  HMMA.16816.F32.BF16 R8, R228, R38, R16 ;  /* 0x00000026e408723c */ /* 0x000fe20000041810 */
[----:B---3--:R-:W-:-:S02]  /*2ee0*/  FSEL R24, R59, -INF , P1 ;  /* 0xff8000003b187808 */ /* 0x008fc40000800000 */
[----:B------:R-:W3:Y:S05]  /*2ef0*/  MUFU.TANH R40, R25 ;  /* 0x0000001900287308 */ /* 0x000eea0000002400 */
[----:B------:R-:W-:Y:S02]  /*2f00*/  FMUL.FTZ R20, R20, c[0x0][0x320] ;  /* 0x0000c80014147a20 */ /* 0x000fe40000410000 */
[----:B------:R-:W-:Y:S02]  /*2f10*/  FMUL.FTZ R21, R21, c[0x0][0x320] ;  /* 0x0000c80015157a20 */ /* 0x000fe40000410000 */
[----:B------:R1:W-:Y:S01]  /*2f20*/  MUFU.TANH R35, R20 ;  /* 0x0000001400237308 */ /* 0x0003e20000002400 */
[----:B------:R-:W-:-:S02]  /*2f30*/  FMUL.FTZ R22, R22, c[0x0][0x320] ;  /* 0x0000c80016167a20 */ /* 0x000fc40000410000 */
[----:B------:R-:W-:Y:S01]  /*2f40*/  FMUL.FTZ R23, R23, c[0x0][0x320] ;  /* 0x0000c80017177a20 */ /* 0x000fe20000410000 */
[C---:B------:R-:W-:Y:S04]  /*2f50*/  HMMA.16816.F32.BF16 R16, R232.reuse, R28, R12 ;  /* 0x0000001ce810723c */ /* 0x040fe8000004180c */
[----:B------:R3:W3:Y:S03]  /*2f60*/  MUFU.TANH R37, R26 ;  /* 0x0000001a00257308 */ /* 0x0006e60000002400 */
[----:B------:R-:W-:Y:S01]  /*2f70*/  FSEL R15, R6, -INF , P0 ;  /* 0xff800000060f7808 */ /* 0x000fe20000000000 */
[----:B------:R-:W-:Y:S01]  /*2f80*/  HMMA.16816.F32.BF16 R28, R232, R30, R8 ;  /* 0x0000001ee81c723c */ /* 0x000fe20000041808 */
[----:B------:R-:W-:-:S02]  /*2f90*/  FSEL R6, R69, -INF , P0 ;  /* 0xff80000045067808 */ /* 0x000fc40000000000 */
[----:B------:R-:W-:Y:S01]  /*2fa0*/  ISETP.GT.AND P0, PT, R2, 0x9, PT ;  /* 0x000000090200780c */ /* 0x000fe20003f04270 */
[----:B------:R3:W3:Y:S01]  /*2fb0*/  MUFU.TANH R36, R27 ;  /* 0x0000001b00247308 */ /* 0x0006e20000002400 */
[----:B-1----:R-:W-:Y:S02]  /*2fc0*/  FSEL R20, R7, -INF , P2 ;  /* 0xff80000007147808 */ /* 0x002fe40001000000 */
[----:B------:R-:W-:Y:S01]  /*2fd0*/  FSEL R7, R68, -INF , P2 ;  /* 0xff80000044077808 */ /* 0x000fe20001000000 */
[----:B------:R-:W-:Y:S01]  /*2fe0*/  IMAD.U32 R11, RZ, RZ, UR10 ;  /* 0x0000000aff0b7e24 */ /* 0x000fe2000f8e00ff */
[----:B--2---:R-:W-:Y:S02]  /*2ff0*/  FSEL R10, R61, -INF , P1 ;  /* 0xff8000003d0a7808 */ /* 0x004fe40000800000 */
[----:B------:R-:W-:Y:S01]  /*3000*/  FMNMX.FTZ R3, R6, R7, !PT ;  /* 0x0000000706037209 */ /* 0x000fe20007810000 */
[----:B------:R-:W-:Y:S01]  /*3010*/  MUFU.TANH R21, R21 ;  /* 0x0000001500157308 */ /* 0x000fe20000002400 */
[----:B------:R-:W-:-:S02]  /*3020*/  ISETP.GT.AND P2, PT, R2, 0x10, PT ;  /* 0x000000100200780c */ /* 0x000fc40003f44270 */
[----:B----4-:R-:W-:Y:S01]  /*3030*/  FSEL R12, R60, -INF , P0 ;  /* 0xff8000003c0c7808 */ /* 0x010fe20000000000 */
[----:B------:R-:W-:Y:S01]  /*3040*/  FMUL.FTZ R16, R16, c[0x0][0x320] ;  /* 0x0000c80010107a20 */ /* 0x000fe20000410000 */
[----:B------:R-:W-:Y:S01]  /*3050*/  FMNMX.FTZ R3, R10, R3, !PT ;  /* 0x000000030a037209 */ /* 0x000fe20007810000 */
[----:B------:R-:W-:Y:S01]  /*3060*/  FMUL.FTZ R18, R18, c[0x0][0x320] ;  /* 0x0000c80012127a20 */ /* 0x000fe20000410000 */
[----:B------:R-:W-:Y:S01]  /*3070*/  ISETP.GT.AND P1, PT, R2, 0x11, PT ;  /* 0x000000110200780c */ /* 0x000fe20003f24270 */
[----:B------:R-:W1:Y:S01]  /*3080*/  MUFU.TANH R22, R22 ;  /* 0x0000001600167308 */ /* 0x000e620000002400 */
[----:B------:R-:W-:Y:S01]  /*3090*/  FSEL R14, R57, -INF , P2 ;  /* 0xff800000390e7808 */ /* 0x000fe20001000000 */
[----:B------:R-:W-:Y:S01]  /*30a0*/  FMUL.FTZ R17, R17, c[0x0][0x320] ;  /* 0x0000c80011117a20 */ /* 0x000fe20000410000 */
[----:B------:R-:W-:Y:S01]  /*30b0*/  FMNMX.FTZ R3, R12, R3, !PT ;  /* 0x000000030c037209 */ /* 0x000fe20007810000 */
[----:B------:R-:W-:Y:S01]  /*30c0*/  FMUL.FTZ R28, R28, c[0x0][0x320] ;  /* 0x0000c8001c1c7a20 */ /* 0x000fe20000410000 */
[----:B------:R-:W-:Y:S01]  /*30d0*/  FSEL R25, R58, -INF , P0 ;  /* 0xff8000003a197808 */ /* 0x000fe20000000000 */
[----:B------:R-:W-:Y:S01]  /*30e0*/  FMUL.FTZ R9, R29, c[0x0][0x320] ;  /* 0x0000c8001d097a20 */ /* 0x000fe20000410000 */
[----:B------:R-:W-:Y:S01]  /*30f0*/  ISETP.GT.AND P0, PT, R2, 0x18, PT ;  /* 0x000000180200780c */ /* 0x000fe20003f04270 */
[----:B------:R-:W2:Y:S01]  /*3100*/  MUFU.TANH R23, R23 ;  /* 0x0000001700177308 */ /* 0x000ea20000002400 */
[----:B---3--:R-:W-:Y:S01]  /*3110*/  FSEL R26, R56, -INF , P1 ;  /* 0xff800000381a7808 */ /* 0x008fe20000800000 */
[----:B------:R-:W-:Y:S01]  /*3120*/  FMUL.FTZ R19, R19, c[0x0][0x320] ;  /* 0x0000c80013137a20 */ /* 0x000fe20000410000 */
[----:B------:R-:W-:Y:S01]  /*3130*/  FMNMX.FTZ R3, R14, R3, !PT ;  /* 0x000000030e037209 */ /* 0x000fe20007810000 */
[----:B------:R-:W-:Y:S01]  /*3140*/  FMUL.FTZ R30, R30, c[0x0][0x320] ;  /* 0x0000c8001e1e7a20 */ /* 0x000fe20000410000 */
[----:B------:R-:W-:-:S02]  /*3150*/  FSEL R33, R53, -INF , P2 ;  /* 0xff80000035217808 */ /* 0x000fc40001000000 */
[----:B------:R-:W-:Y:S01]  /*3160*/  ISETP.GT.AND P2, PT, R2, 0x19, PT ;  /* 0x000000190200780c */ /* 0x000fe20003f44270 */
[----:B------:R-:W-:Y:S01]  /*3170*/  MUFU.TANH R16, R16 ;  /* 0x0000001000107308 */ /* 0x000fe20000002400 */
[----:B------:R-:W-:Y:S02]  /*3180*/  FSEL R27, R44, -INF , P0 ;  /* 0xff8000002c1b7808 */ /* 0x000fe40000000000 */
[----:B------:R-:W-:Y:S02]  /*3190*/  FMNMX.FTZ R3, R26, R3, !PT ;  /* 0x000000031a037209 */ /* 0x000fe40007810000 */
[----:B------:R-:W-:Y:S02]  /*31a0*/  FSEL R34, R52, -INF , P1 ;  /* 0xff80000034227808 */ /* 0x000fe40000800000 */
[----:B------:R-:W-:Y:S01]  /*31b0*/  ISETP.GT.AND P1, PT, R2, 0x20, PT ;  /* 0x000000200200780c */ /* 0x000fe20003f24270 */
[----:B------:R-:W3:Y:S01]  /*31c0*/  MUFU.TANH R18, R18 ;  /* 0x0000001200127308 */ /* 0x000ee20000002400 */
[----:B------:R-:W-:-:S02]  /*31d0*/  FSEL R32, R32, -INF , P2 ;  /* 0xff80000020207808 */ /* 0x000fc40001000000 */
[----:B------:R-:W-:Y:S02]  /*31e0*/  FMNMX.FTZ R3, R27, R3, !PT ;  /* 0x000000031b037209 */ /* 0x000fe40007810000 */
[----:B-----5:R-:W-:Y:S02]  /*31f0*/  FSEL R48, R48, -INF , P0 ;  /* 0xff80000030307808 */ /* 0x020fe40000000000 */
[----:B------:R-:W-:Y:S01]  /*3200*/  ISETP.GT.AND P0, PT, R2, 0x21, PT ;  /* 0x000000210200780c */ /* 0x000fe20003f04270 */
[----:B------:R-:W4:Y:S01]  /*3210*/  MUFU.TANH R17, R17 ;  /* 0x0000001100117308 */ /* 0x000f220000002400 */
[----:B------:R-:W-:Y:S02]  /*3220*/  FSEL R88, R41, -INF , P1 ;  /* 0xff80000029587808 */ /* 0x000fe40000800000 */
[----:B------:R-:W-:Y:S02]  /*3230*/  FMNMX.FTZ R3, R32, R3, !PT ;  /* 0x0000000320037209 */ /* 0x000fe40007810000 */
[----:B------:R-:W-:-:S02]  /*3240*/  FSEL R49, R49, -INF , P2 ;  /* 0xff80000031317808 */ /* 0x000fc40001000000 */
[----:B------:R-:W-:Y:S01]  /*3250*/  ISETP.GT.AND P2, PT, R2, 0x28, PT ;  /* 0x000000280200780c */ /* 0x000fe20003f44270 */
[----:B------:R-:W5:Y:S01]  /*3260*/  MUFU.TANH R28, R28 ;  /* 0x0000001c001c7308 */ /* 0x000f620000002400 */
[----:B------:R-:W-:Y:S02]  /*3270*/  FSEL R85, R40, -INF , P0 ;  /* 0xff80000028557808 */ /* 0x000fe40000000000 */
[----:B------:R-:W-:Y:S02]  /*3280*/  FMNMX.FTZ R3, R88, R3, !PT ;  /* 0x0000000358037209 */ /* 0x000fe40007810000 */
[----:B------:R-:W-:Y:S02]  /*3290*/  FMNMX.FTZ R8, R15, R20, !PT ;  /* 0x000000140f087209 */ /* 0x000fe40007810000 */
[----:B------:R-:W-:Y:S01]  /*32a0*/  FSEL R95, R37, -INF , P1 ;  /* 0xff800000255f7808 */ /* 0x000fe20000800000 */
[----:B------:R-:W3:Y:S01]  /*32b0*/  MUFU.TANH R9, R9 ;  /* 0x0000000900097308 */ /* 0x000ee20000002400 */
[----:B------:R-:W-:-:S02]  /*32c0*/  FSEL R92, R36, -INF , P0 ;  /* 0xff800000245c7808 */ /* 0x000fc40000000000 */
[C---:B------:R-:W-:Y:S02]  /*32d0*/  ISETP.GT.AND P1, PT, R2.reuse, 0x29, PT ;  /* 0x000000290200780c */ /* 0x040fe40003f24270 */
[----:B------:R-:W-:Y:S02]  /*32e0*/  ISETP.GT.AND P0, PT, R2, 0x30, PT ;  /* 0x000000300200780c */ /* 0x000fe40003f04270 */
[----:B------:R-:W-:Y:S01]  /*32f0*/  FSEL R84, R35, -INF , P2 ;  /* 0xff80000023547808 */ /* 0x000fe20001000000 */
[----:B------:R-:W4:Y:S01]  /*3300*/  MUFU.TANH R19, R19 ;  /* 0x0000001300137308 */ /* 0x000f220000002400 */
[----:B------:R-:W-:Y:S02]  /*3310*/  FMNMX.FTZ R3, R85, R3, !PT ;  /* 0x0000000355037209 */ /* 0x000fe40007810000 */
[----:B------:R-:W-:Y:S02]  /*3320*/  FMNMX.FTZ R8, R24, R8, !PT ;  /* 0x0000000818087209 */ /* 0x000fe40007810000 */
[----:B-1----:R-:W-:-:S02]  /*3330*/  FSEL R93, R22, -INF , P2 ;  /* 0xff800000165d7808 */ /* 0x002fc40001000000 */
[----:B--2---:R-:W-:Y:S01]  /*3340*/  FSEL R91, R23, -INF , P1 ;  /* 0xff800000175b7808 */ /* 0x004fe20000800000 */
[----:B------:R-:W1:Y:S01]  /*3350*/  MUFU.TANH R30, R30 ;  /* 0x0000001e001e7308 */ /* 0x000e620000002400 */
[----:B------:R-:W-:Y:S02]  /*3360*/  FSEL R83, R21, -INF , P1 ;  /* 0xff80000015537808 */ /* 0x000fe40000800000 */
[----:B------:R-:W-:Y:S02]  /*3370*/  FMNMX.FTZ R3, R84, R3, !PT ;  /* 0x0000000354037209 */ /* 0x000fe40007810000 */
[----:B---3--:R-:W-:Y:S02]  /*3380*/  FSEL R94, R18, -INF , P0 ;  /* 0xff800000125e7808 */ /* 0x008fe40000000000 */
[----:B------:R-:W-:Y:S01]  /*3390*/  FSEL R90, R16, -INF , P0 ;  /* 0xff800000105a7808 */ /* 0x000fe20000000000 */
[----:B------:R-:W-:Y:S01]  /*33a0*/  BAR.SYNC.DEFER_BLOCKING 0x0 ;  /* 0x0000000000007b1d */ /* 0x000fe20000010000 */
[----:B------:R-:W-:-:S02]  /*33b0*/  ISETP.GT.AND P2, PT, R2, 0x31, PT ;  /* 0x000000310200780c */ /* 0x000fc40003f44270 */
[C---:B------:R-:W-:Y:S02]  /*33c0*/  ISETP.GT.AND P1, PT, R2.reuse, 0x38, PT ;  /* 0x000000380200780c */ /* 0x040fe40003f24270 */
[----:B------:R-:W-:Y:S02]  /*33d0*/  ISETP.GT.AND P0, PT, R2, 0x39, PT ;  /* 0x000000390200780c */ /* 0x000fe40003f04270 */
[----:B------:R-:W-:Y:S02]  /*33e0*/  FMNMX.FTZ R2, R25, R8, !PT ;  /* 0x0000000819027209 */ /* 0x000fe40007810000 */
[----:B------:R-:W-:Y:S02]  /*33f0*/  FMNMX.FTZ R3, R83, R3, !PT ;  /* 0x0000000353037209 */ /* 0x000fe40007810000 */
[----:B------:R-:W-:Y:S02]  /*3400*/  FMNMX.FTZ R2, R33, R2, !PT ;  /* 0x0000000221027209 */ /* 0x000fe40007810000 */
[----:B----4-:R-:W-:-:S02]  /*3410*/  FSEL R89, R17, -INF , P2 ;  /* 0xff80000011597808 */ /* 0x010fc40001000000 */
[----:B------:R-:W-:Y:S02]  /*3420*/  FMNMX.FTZ R3, R90, R3, !PT ;  /* 0x000000035a037209 */ /* 0x000fe40007810000 */
[----:B------:R-:W-:Y:S02]  /*3430*/  FMNMX.FTZ R2, R34, R2, !PT ;  /* 0x0000000222027209 */ /* 0x000fe40007810000 */
[----:B-----5:R-:W-:Y:S02]  /*3440*/  FSEL R87, R28, -INF , P1 ;  /* 0xff8000001c577808 */ /* 0x020fe40000800000 */
[----:B------:R-:W-:Y:S02]  /*3450*/  FMNMX.FTZ R3, R89, R3, !PT ;  /* 0x0000000359037209 */ /* 0x000fe40007810000 */
[----:B------:R-:W-:Y:S02]  /*3460*/  FMNMX.FTZ R2, R48, R2, !PT ;  /* 0x0000000230027209 */ /* 0x000fe40007810000 */
[----:B------:R-:W-:Y:S01]  /*3470*/  FSEL R86, R9, -INF , P0 ;  /* 0xff80000009567808 */ /* 0x000fe20000000000 */
[----:B------:R-:W-:Y:S01]  /*3480*/  FMUL.FTZ R9, R31, c[0x0][0x320] ;  /* 0x0000c8001f097a20 */ /* 0x000fe20000410000 */
[----:B------:R-:W-:-:S02]  /*3490*/  FMNMX.FTZ R3, R87, R3, !PT ;  /* 0x0000000357037209 */ /* 0x000fc40007810000 */
[----:B------:R-:W-:Y:S02]  /*34a0*/  FMNMX.FTZ R2, R49, R2, !PT ;  /* 0x0000000231027209 */ /* 0x000fe40007810000 */
[----:B------:R-:W-:Y:S01]  /*34b0*/  FMNMX.FTZ R3, R86, R3, !PT ;  /* 0x0000000356037209 */ /* 0x000fe20007810000 */
[----:B------:R-:W2:Y:S01]  /*34c0*/  MUFU.TANH R9, R9 ;  /* 0x0000000900097308 */ /* 0x000ea20000002400 */
[----:B------:R-:W-:Y:S02]  /*34d0*/  FMNMX.FTZ R2, R95, R2, !PT ;  /* 0x000000025f027209 */ /* 0x000fe40007810000 */
[----:B------:R-:W-:Y:S01]  /*34e0*/  FSEL R82, R19, -INF , P2 ;  /* 0xff80000013527808 */ /* 0x000fe20001000000 */
[----:B------:R-:W3:Y:S01]  /*34f0*/  SHFL.BFLY PT, R8, R3, 0x2, 0x1f ;  /* 0x0c401f0003087f89 */ /* 0x000ee200000e0000 */
[----:B------:R-:W-:Y:S02]  /*3500*/  FMNMX.FTZ R2, R92, R2, !PT ;  /* 0x000000025c027209 */ /* 0x000fe40007810000 */
[----:B-1----:R-:W-:-:S02]  /*3510*/  FSEL R81, R30, -INF , P1 ;  /* 0xff8000001e517808 */ /* 0x002fc40000800000 */
[----:B------:R-:W-:-:S04]  /*3520*/  FMNMX.FTZ R2, R93, R2, !PT ;  /* 0x000000025d027209 */ /* 0x000fc80007810000 */
[----:B------:R-:W-:Y:S02]  /*3530*/  FMNMX.FTZ R2, R91, R2, !PT ;  /* 0x000000025b027209 */ /* 0x000fe40007810000 */
[----:B--2---:R-:W-:Y:S02]  /*3540*/  FSEL R80, R9, -INF , P0 ;  /* 0xff80000009507808 */ /* 0x004fe40000000000 */
[----:B------:R-:W-:Y:S02]  /*3550*/  FMNMX.FTZ R2, R94, R2, !PT ;  /* 0x000000025e027209 */ /* 0x000fe40007810000 */
[----:B------:R-:W-:Y:S01]  /*3560*/  PLOP3.LUT P0, PT, PT, PT, UP0, 0x80, 0x0 ;  /* 0x000000000000781c */ /* 0x000fe20003f0f008 */
[----:B------:R-:W-:Y:S01]  /*3570*/  UISETP.GE.AND UP0, UPT, UR14, UR8, UPT ;  /* 0x000000080e00728c */ /* 0x000fe2000bf06270 */
[----:B------:R-:W-:-:S04]  /*3580*/  FMNMX.FTZ R2, R82, R2, !PT ;  /* 0x0000000252027209 */ /* 0x000fc80007810000 */
[----:B------:R-:W-:Y:S02]  /*3590*/  FMNMX.FTZ R2, R81, R2, !PT ;  /* 0x0000000251027209 */ /* 0x000fe40007810000 */
[----:B---3--:R-:W-:Y:S02]  /*35a0*/  FMNMX.FTZ R3, R3, R8, !PT ;  /* 0x0000000803037209 */ /* 0x008fe40007810000 */
[----:B------:R-:W-:-:S03]  /*35b0*/  FMNMX.FTZ R2, R80, R2, !PT ;  /* 0x0000000250027209 */ /* 0x000fc60007810000 */
[----:B------:R-:W1:Y:S04]  /*35c0*/  SHFL.BFLY PT, R8, R3, 0x1, 0x1f ;  /* 0x0c201f0003087f89 */ /* 0x000e6800000e0000 */
[----:B------:R-:W2:Y:S01]  /*35d0*/  SHFL.BFLY PT, R9, R2, 0x2, 0x1f ;  /* 0x0c401f0002097f89 */ /* 0x000ea200000e0000 */
[----:B-1----:R-:W-:Y:S02]  /*35e0*/  FMNMX.FTZ R3, R3, R8, !PT ;  /* 0x0000000803037209 */ /* 0x002fe40007810000 */
[----:B--2---:R-:W-:-:S03]  /*35f0*/  FMNMX.FTZ R2, R2, R9, !PT ;  /* 0x0000000902027209 */ /* 0x004fc60007810000 */
[C---:B------:R-:W-:Y:S01]  /*3600*/  FMUL.FTZ R13, R3.reuse, c[0x0][0x2d0] ;  /* 0x0000b400030d7a20 */ /* 0x040fe20000410000 */
[----:B------:R-:W-:Y:S01]  /*3610*/  FSETP.NEU.FTZ.AND P1, PT, R3, -INF , PT ;  /* 0xff8000000300780b */ /* 0x000fe20003f3d000 */
[----:B------:R-:W-:Y:S01]  /*3620*/  @P0 IMAD.WIDE.U32 R8, R96, UR14, R98 ;  /* 0x0000000e60080c25 */ /* 0x000fe2000f8e0062 */
[----:B------:R-:W1:Y:S02]  /*3630*/  SHFL.BFLY PT, R16, R2, 0x1, 0x1f ;  /* 0x0c201f0002107f89 */ /* 0x000e6400000e0000 */
[----:B------:R-:W-:Y:S02]  /*3640*/  FSEL R13, R13, RZ, P1 ;  /* 0x000000ff0d0d7208 */ /* 0x000fe40000800000 */
[----:B------:R-:W-:-:S03]  /*3650*/  @P0 IADD3 R9, R9, UR4, RZ ;  /* 0x0000000409090c10 */ /* 0x000fc6000fffe0ff */
[--C-:B------:R-:W-:Y:S02]  /*3660*/  FFMA.FTZ R6, R6, c[0x0][0x2d0], -R13.reuse ;  /* 0x0000b40006067a23 */ /* 0x100fe4000001080d */
[--C-:B------:R-:W-:Y:S02]  /*3670*/  FFMA.FTZ R7, R7, c[0x0][0x2d0], -R13.reuse ;  /* 0x0000b40007077a23 */ /* 0x100fe4000001080d */
[----:B------:R2:W-:Y:S01]  /*3680*/  MUFU.EX2 R99, R6 ;  /* 0x0000000600637308 */ /* 0x0005e20000000800 */
[--C-:B------:R-:W-:Y:S02]  /*3690*/  FFMA.FTZ R10, R10, c[0x0][0x2d0], -R13.reuse ;  /* 0x0000b4000a0a7a23 */ /* 0x100fe4000001080d */
[----:B------:R-:W-:-:S05]  /*36a0*/  FFMA.FTZ R0, R32, c[0x0][0x2d0], -R13 ;  /* 0x0000b40020007a23 */ /* 0x000fca000001080d */
[----:B------:R3:W-:Y:S01]  /*36b0*/  MUFU.EX2 R98, R7 ;  /* 0x0000000700627308 */ /* 0x0007e20000000800 */
[----:B-1----:R-:W-:Y:S02]  /*36c0*/  FMNMX.FTZ R2, R2, R16, !PT ;  /* 0x0000001002027209 */ /* 0x002fe40007810000 */
[----:B--2---:R-:W-:-:S05]  /*36d0*/  @P0 LEA R6, P1, R8, c[0x0][0x1c8], 0x1 ;  /* 0x0000720008060a11 */ /* 0x004fca00078208ff */
[----:B------:R1:W-:Y:S01]  /*36e0*/  MUFU.EX2 R97, R10 ;  /* 0x0000000a00617308 */ /* 0x0003e20000000800 */
[----:B---3--:R-:W-:Y:S01]  /*36f0*/  @P0 LEA.HI.X R7, R8, c[0x0][0x1cc], R9, 0x1, P1 ;  /* 0x0000730008070a11 */ /* 0x008fe200008f0c09 */
[----:B------:R-:W-:Y:S01]  /*3700*/  IMAD.U32 R9, RZ, RZ, UR9 ;  /* 0x00000009ff097e24 */ /* 0x000fe2000f8e00ff */
[----:B------:R-:W-:-:S05]  /*3710*/  MOV R8, UR10 ;  /* 0x0000000a00087c02 */ /* 0x000fca0008000f00 */
[----:B------:R2:W-:Y:S01]  /*3720*/  MUFU.EX2 R124, R0 ;  /* 0x00000000007c7308 */ /* 0x0005e20000000800 */
[----:B------:R3:W-:Y:S01]  /*3730*/  @P0 LDGSTS.E.BYPASS.LTC128B.128 [R100+0x10100], [R6.64], !P6 ;  /* 0x1010000006640fae */ /* 0x0007e2000f101d4c */
[----:B------:R-:W-:Y:S01]  /*3740*/  @P0 LEA R8, P1, R8, R6, 0x1 ;  /* 0x0000000608080211 */ /* 0x000fe200078208ff */
[----:B-1----:R-:W-:-:S03]  /*3750*/  FFMA.FTZ R10, R12, c[0x0][0x2d0], -R13 ;  /* 0x0000b4000c0a7a23 */ /* 0x002fc6000001080d */
[----:B------:R-:W-:Y:S01]  /*3760*/  @P0 LEA.HI.X R9, R11, R7, R9, 0x1, P1 ;  /* 0x000000070b090211 */ /* 0x000fe200008f0c09 */
[C---:B------:R-:W-:Y:S01]  /*3770*/  FMUL.FTZ R12, R2.reuse, c[0x0][0x2d0] ;  /* 0x0000b400020c7a20 */ /* 0x040fe20000410000 */
[----:B------:R3:W-:Y:S01]  /*3780*/  @P0 LDGSTS.E.BYPASS.LTC128B.128 [R100+0x12100], [R6.64+0x80], !P5 ;  /* 0x1210008006640fae */ /* 0x0007e2000e901d4c */
[----:B------:R-:W-:Y:S01]  /*3790*/  FSETP.NEU.FTZ.AND P1, PT, R2, -INF , PT ;  /* 0xff8000000200780b */ /* 0x000fe20003f3d000 */
[----:B------:R1:W4:Y:S02]  /*37a0*/  MUFU.EX2 R176, R10 ;  /* 0x0000000a00b07308 */ /* 0x0003240000000800 */
[----:B------:R3:W-:Y:S01]  /*37b0*/  @P0 LDGSTS.E.BYPASS.LTC128B.128 [R100+0x14100], [R6.64+0x100], !P4 ;  /* 0x1410010006640fae */ /* 0x0007e2000e101d4c */
[----:B------:R-:W-:-:S03]  /*37c0*/  FSEL R12, R12, RZ, P1 ;  /* 0x000000ff0c0c7208 */ /* 0x000fc60000800000 */
[----:B------:R3:W-:Y:S02]  /*37d0*/  @P0 LDGSTS.E.BYPASS.LTC128B.128 [R100+0x16100], [R6.64+0x180], !P3 ;  /* 0x1610018006640fae */ /* 0x0007e4000d901d4c */
[--C-:B------:R-:W-:Y:S02]  /*37e0*/  FFMA.FTZ R4, R20, c[0x0][0x2d0], -R12.reuse ;  /* 0x0000b40014047a23 */ /* 0x100fe4000001080c */
[----:B------:R5:W-:Y:S01]  /*37f0*/  @P0 LDGSTS.E.BYPASS.LTC128B.128 [R100+0x11100], [R8.64], !P6 ;  /* 0x1110000008640fae */ /* 0x000be2000f101d4c */
[----:B--2---:R-:W-:Y:S01]  /*3800*/  FFMA.FTZ R0, R33, c[0x0][0x2d0], -R12 ;  /* 0x0000b40021007a23 */ /* 0x004fe2000001080c */
[----:B------:R2:W-:Y:S02]  /*3810*/  MUFU.EX2 R178, R4 ;  /* 0x0000000400b27308 */ /* 0x0005e40000000800 */
[----:B------:R5:W-:Y:S01]  /*3820*/  @P0 LDGSTS.E.BYPASS.LTC128B.128 [R100+0x13100], [R8.64+0x80], !P5 ;  /* 0x1310008008640fae */ /* 0x000be2000e901d4c */
[----:B-1----:R-:W-:-:S03]  /*3830*/  FFMA.FTZ R10, R14, c[0x0][0x2d0], -R13 ;  /* 0x0000b4000e0a7a23 */ /* 0x002fc6000001080d */
[----:B------:R5:W-:Y:S02]  /*3840*/  @P0 LDGSTS.E.BYPASS.LTC128B.128 [R100+0x15100], [R8.64+0x100], !P4 ;  /* 0x1510010008640fae */ /* 0x000be4000e101d4c */
[----:B------:R1:W-:Y:S02]  /*3850*/  MUFU.EX2 R125, R0 ;  /* 0x00000000007d7308 */ /* 0x0003e40000000800 */
[----:B------:R5:W-:Y:S01]  /*3860*/  @P0 LDGSTS.E.BYPASS.LTC128B.128 [R100+0x17100], [R8.64+0x180], !P3 ;  /* 0x1710018008640fae */ /* 0x000be2000d901d4c */
[----:B------:R-:W-:-:S03]  /*3870*/  PLOP3.LUT P0, PT, PT, PT, UP0, 0x80, 0x0 ;  /* 0x000000000000781c */ /* 0x000fc60003f0f008 */
[----:B------:R-:W5:Y:S01]  /*3880*/  LDSM.16.MT88.4 R16, [R238+0x100] ;  /* 0x00010000ee10783b */ /* 0x000f620000004200 */
[--C-:B--2---:R-:W-:Y:S01]  /*3890*/  FFMA.FTZ R4, R24, c[0x0][0x2d0], -R12.reuse ;  /* 0x0000b40018047a23 */ /* 0x104fe2000001080c */
[----:B------:R4:W-:Y:S02]  /*38a0*/  MUFU.EX2 R252, R10 ;  /* 0x0000000a00fc7308 */ /* 0x0009e40000000800 */
[----:B------:R-:W-:Y:S01]  /*38b0*/  LDSM.16.MT88.4 R28, [R241+0x100] ;  /* 0x00010000f11c783b */ /* 0x000fe20000004200 */
[----:B---3--:R-:W-:-:S03]  /*38c0*/  FFMA.FTZ R6, R15, c[0x0][0x2d0], -R12 ;  /* 0x0000b4000f067a23 */ /* 0x008fc6000001080c */
[----:B------:R-:W2:Y:S01]  /*38d0*/  LDSM.16.MT88.4 R20, [R237+0x100] ;  /* 0x00010000ed14783b */ /* 0x000ea20000004200 */
[----:B-1----:R-:W-:Y:S01]  /*38e0*/  FFMA.FTZ R0, R34, c[0x0][0x2d0], -R12 ;  /* 0x0000b40022007a23 */ /* 0x002fe2000001080c */
[----:B------:R1:W-:Y:S02]  /*38f0*/  MUFU.EX2 R127, R4 ;  /* 0x00000004007f7308 */ /* 0x0003e40000000800 */
[----:B------:R-:W3:Y:S04]  /*3900*/  LDSM.16.MT88.4 R32, [R241+0x900] ;  /* 0x00090000f120783b */ /* 0x000ee80000004200 */
[----:B------:R-:W-:Y:S02]  /*3910*/  LDSM.16.MT88.4 R68, [R237+0x2100] ;  /* 0x00210000ed44783b */ /* 0x000fe40000004200 */
[----:B------:R-:W5:Y:S01]  /*3920*/  MUFU.EX2 R179, R6 ;  /* 0x0000000600b37308 */ /* 0x000f620000000800 */
[----:B----4-:R-:W-:Y:S01]  /*3930*/  F2FP.BF16.PACK_AB R10, R176, R97 ;  /* 0x00000061b00a723e */ /* 0x010fe200000010ff */
[----:B------:R-:W4:Y:S01]  /*3940*/  LDSM.16.MT88.4 R40, [R238+0x900] ;  /* 0x00090000ee28783b */ /* 0x000f220000004200 */
[----:B-----5:R-:W-:-:S03]  /*3950*/  F2FP.BF16.PACK_AB R8, R98, R99 ;  /* 0x000000636208723e */ /* 0x020fc600000010ff */
[----:B------:R-:W5:Y:S01]  /*3960*/  LDSM.16.MT88.4 R56, [R240+0x100] ;  /* 0x00010000f038783b */ /* 0x000f620000004200 */
[--C-:B-1----:R-:W-:Y:S01]  /*3970*/  FFMA.FTZ R4, R25, c[0x0][0x2d0], -R12.reuse ;  /* 0x0000b40019047a23 */ /* 0x102fe2000001080c */
[----:B------:R1:W1:Y:S02]  /*3980*/  MUFU.EX2 R14, R0 ;  /* 0x00000000000e7308 */ /* 0x0002640000000800 */
[----:B------:R-:W2:Y:S04]  /*3990*/  LDSM.16.MT88.4 R72, [R237+0x2900] ;  /* 0x00290000ed48783b */ /* 0x000ea80000004200 */
[----:B------:R-:W3:Y:S01]  /*39a0*/  LDSM.16.MT88.4 R44, [R237+0x900] ;  /* 0x00090000ed2c783b */ /* 0x000ee20000004200 */
[----:B------:R-:W-:Y:S01]  /*39b0*/  F2FP.BF16.PACK_AB R9, R178, R179 ;  /* 0x000000b3b209723e */ /* 0x000fe200000010ff */
[----:B------:R1:W1:Y:S02]  /*39c0*/  MUFU.EX2 R126, R4 ;  /* 0x00000004007e7308 */ /* 0x0002640000000800 */
[----:B------:R-:W3:Y:S04]  /*39d0*/  LDSM.16.MT88.4 R64, [R240+0x900] ;  /* 0x00090000f040783b */ /* 0x000ee80000004200 */
[----:B------:R-:W0:Y:S01]  /*39e0*/  LDGDEPBAR ;  /* 0x00000000000079af */ /* 0x000e220000000000 */
[----:B-1----:R-:W-:Y:S01]  /*39f0*/  FFMA.FTZ R0, R48, c[0x0][0x2d0], -R12 ;  /* 0x0000b40030007a23 */ /* 0x002fe2000001080c */
[----:B------:R-:W-:-:S03]  /*3a00*/  F2FP.BF16.PACK_AB R5, R14, R125 ;  /* 0x0000007d0e05723e */ /* 0x000fc600000010ff */
[----:B------:R1:W-:Y:S01]  /*3a10*/  MUFU.EX2 R96, R0 ;  /* 0x0000000000607308 */ /* 0x0003e20000000800 */
[----:B------:R-:W-:Y:S01]  /*3a20*/  FFMA.FTZ R4, R26, c[0x0][0x2d0], -R13 ;  /* 0x0000b4001a047a23 */ /* 0x000fe2000001080d */
[----:B------:R-:W-:-:S06]  /*3a30*/  F2FP.BF16.PACK_AB R11, R126, R127 ;  /* 0x0000007f7e0b723e */ /* 0x000fcc00000010ff */
[----:B------:R4:W-:Y:S01]  /*3a40*/  MUFU.EX2 R132, R4 ;  /* 0x0000000400847308 */ /* 0x0009e20000000800 */
[C---:B------:R-:W-:Y:S01]  /*3a50*/  HMMA.16816.F32.BF16 R36, R8.reuse, R16, RZ ;  /* 0x000000100824723c */ /* 0x040fe200000418ff */
[----:B-1----:R-:W-:Y:S02]  /*3a60*/  FFMA.FTZ R0, R49, c[0x0][0x2d0], -R12 ;  /* 0x0000b40031007a23 */ /* 0x002fe4000001080c */
[----:B------:R-:W1:Y:S04]  /*3a70*/  LDSM.16.MT88.4 R48, [R238+0x2100] ;  /* 0x00210000ee30783b */ /* 0x000e680000004200 */
[----:B------:R-:W3:Y:S01]  /*3a80*/  MUFU.EX2 R15, R0 ;  /* 0x00000000000f7308 */ /* 0x000ee20000000800 */
[----:B--2---:R-:W-:Y:S01]  /*3a90*/  HMMA.16816.F32.BF16 R60, R8, R20, RZ ;  /* 0x00000014083c723c */ /* 0x004fe200000418ff */
[----:B----4-:R-:W-:-:S06]  /*3aa0*/  FFMA.FTZ R4, R27, c[0x0][0x2d0], -R13 ;  /* 0x0000b4001b047a23 */ /* 0x010fcc000001080d */
[----:B------:R-:W2:Y:S01]  /*3ab0*/  MUFU.EX2 R6, R4 ;  /* 0x0000000400067308 */ /* 0x000ea20000000800 */
[----:B------:R-:W-:Y:S01]  /*3ac0*/  HMMA.16816.F32.BF16 R24, R8, R18, RZ ;  /* 0x000000120818723c */ /* 0x000fe200000418ff */
[----:B---3--:R-:W-:-:S07]  /*3ad0*/  F2FP.BF16.PACK_AB R7, R15, R96 ;  /* 0x000000600f07723e */ /* 0x008fce00000010ff */
[----:B------:R-:W-:Y:S01]  /*3ae0*/  HMMA.16816.F32.BF16 R16, R8, R30, RZ ;  /* 0x0000001e0810723c */ /* 0x000fe200000418ff */
[----:B--2---:R-:W-:Y:S01]  /*3af0*/  IMAD.MOV.U32 R0, RZ, RZ, R6 ;  /* 0x000000ffff007224 */ /* 0x004fe200078e0006 */
[----:B------:R-:W-:-:S06]  /*3b00*/  F2FP.BF16.PACK_AB R4, R132, R252 ;  /* 0x000000fc8404723e */ /* 0x000fcc00000010ff */
[----:B------:R-:W-:Y:S01]  /*3b10*/  HMMA.16816.F32.BF16 R52, R8, R22, RZ ;  /* 0x000000160834723c */ /* 0x000fe200000418ff */
[----:B------:R-:W-:-:S07]  /*3b20*/  F2FP.BF16.PACK_AB R6, R124, R0 ;  /* 0x000000007c06723e */ /* 0x000fce00000010ff */
[----:B------:R-:W-:Y:S08]  /*3b30*/  HMMA.16816.F32.BF16 R20, R8, R28, RZ ;  /* 0x0000001c0814723c */ /* 0x000ff000000418ff */
[C---:B------:R-:W-:Y:S08]  /*3b40*/  HMMA.16816.F32.BF16 R16, R4.reuse, R34, R16 ;  /* 0x000000220410723c */ /* 0x040ff00000041810 */
[C---:B------:R-:W-:Y:S08]  /*3b50*/  HMMA.16816.F32.BF16 R36, R4.reuse, R40, R36 ;  /* 0x000000280424723c */ /* 0x040ff00000041824 */
[C---:B------:R-:W-:Y:S01]  /*3b60*/  HMMA.16816.F32.BF16 R20, R4.reuse, R32, R20 ;  /* 0x000000200414723c */ /* 0x040fe20000041814 */
[----:B------:R-:W2:Y:S07]  /*3b70*/  LDSM.16.MT88.4 R32, [R241+0x2100] ;  /* 0x00210000f120783b */ /* 0x000eae0000004200 */
[----:B------:R-:W-:Y:S01]  /*3b80*/  MOV R107, R16 ;  /* 0x00000010006b7202 */ /* 0x000fe20000000f00 */
[----:B------:R-:W-:Y:S01]  /*3b90*/  IMAD.MOV.U32 R177, RZ, RZ, R17 ;  /* 0x000000ffffb17224 */ /* 0x000fe200078e0011 */
[----:B------:R-:W-:Y:S01]  /*3ba0*/  HMMA.16816.F32.BF16 R148, R4, R42, R24 ;  /* 0x0000002a0494723c */ /* 0x000fe20000041818 */
[----:B------:R-:W-:Y:S01]  /*3bb0*/  IMAD.MOV.U32 R135, RZ, RZ, R18 ;  /* 0x000000ffff877224 */ /* 0x000fe200078e0012 */
[----:B------:R-:W-:Y:S01]  /*3bc0*/  LDSM.16.MT88.4 R40, [R238+0x4100] ;  /* 0x00410000ee28783b */ /* 0x000fe20000004200 */
[----:B------:R-:W-:-:S03]  /*3bd0*/  IMAD.MOV.U32 R134, RZ, RZ, R19 ;  /* 0x000000ffff867224 */ /* 0x000fc600078e0013 */
[----:B------:R-:W-:Y:S01]  /*3be0*/  MOV R106, R39 ;  /* 0x00000027006a7202 */ /* 0x000fe20000000f00 */
[----:B------:R-:W-:Y:S01]  /*3bf0*/  IMAD.MOV.U32 R105, RZ, RZ, R37 ;  /* 0x000000ffff697224 */ /* 0x000fe200078e0025 */
[C---:B------:R-:W-:Y:S01]  /*3c00*/  HMMA.16816.F32.BF16 R16, R8.reuse, R68, RZ ;  /* 0x000000440810723c */ /* 0x040fe200000418ff */
[----:B------:R-:W-:Y:S02]  /*3c10*/  IMAD.MOV.U32 R104, RZ, RZ, R38 ;  /* 0x000000ffff687224 */ /* 0x000fe400078e0026 */
[----:B------:R-:W-:Y:S02]  /*3c20*/  IMAD.MOV.U32 R103, RZ, RZ, R36 ;  /* 0x000000ffff677224 */ /* 0x000fe400078e0024 */
[----:B------:R-:W3:Y:S01]  /*3c30*/  LDSM.16.MT88.4 R36, [R238+0x2900] ;  /* 0x00290000ee24783b */ /* 0x000ee20000004200 */
[----:B------:R-:W-:Y:S01]  /*3c40*/  MOV R79, R20 ;  /* 0x00000014004f7202 */ /* 0x000fe20000000f00 */
[----:B------:R-:W-:Y:S01]  /*3c50*/  IMAD.MOV.U32 R78, RZ, RZ, R21 ;  /* 0x000000ffff4e7224 */ /* 0x000fe200078e0015 */
[----:B-----5:R-:W-:Y:S01]  /*3c60*/  HMMA.16816.F32.BF16 R28, R8, R56, RZ ;  /* 0x00000038081c723c */ /* 0x020fe200000418ff */
[----:B------:R-:W-:-:S02]  /*3c70*/  IMAD.MOV.U32 R77, RZ, RZ, R22 ;  /* 0x000000ffff4d7224 */ /* 0x000fc400078e0016 */
[----:B------:R-:W-:-:S05]  /*3c80*/  IMAD.MOV.U32 R76, RZ, RZ, R23 ;  /* 0x000000ffff4c7224 */ /* 0x000fca00078e0017 */
[----:B------:R-:W-:Y:S01]  /*3c90*/  HMMA.16816.F32.BF16 R20, R8, R58, RZ ;  /* 0x0000003a0814723c */ /* 0x000fe200000418ff */
[----:B------:R-:W-:Y:S07]  /*3ca0*/  LDSM.16.MT88.4 R56, [R241+0x2900] ;  /* 0x00290000f138783b */ /* 0x000fee0000004200 */
[C---:B------:R-:W-:Y:S08]  /*3cb0*/  HMMA.16816.F32.BF16 R24, R4.reuse, R72, R16 ;  /* 0x000000480418723c */ /* 0x040ff00000041810 */
[C---:B------:R-:W-:Y:S01]  /*3cc0*/  HMMA.16816.F32.BF16 R164, R4.reuse, R44, R60 ;  /* 0x0000002c04a4723c */ /* 0x040fe2000004183c */
[----:B------:R-:W-:Y:S07]  /*3cd0*/  LDSM.16.MT88.4 R60, [R241+0x4100] ;  /* 0x00410000f13c783b */ /* 0x000fee0000004200 */
[C---:B------:R-:W-:Y:S01]  /*3ce0*/  HMMA.16816.F32.BF16 R156, R4.reuse, R46, R52 ;  /* 0x0000002e049c723c */ /* 0x040fe20000041834 */
[----:B------:R-:W4:Y:S04]  /*3cf0*/  LDSM.16.MT88.4 R44, [R240+0x2100] ;  /* 0x00210000f02c783b */ /* 0x000f280000004200 */
[----:B------:R-:W-:Y:S03]  /*3d00*/  LDSM.16.MT88.4 R52, [R240+0x2900] ;  /* 0x00290000f034783b */ /* 0x000fe60000004200 */
[----:B------:R-:W-:Y:S01]  /*3d10*/  HMMA.16816.F32.BF16 R244, R4, R66, R20 ;  /* 0x0000004204f4723c */ /* 0x000fe20000041814 */
[----:B------:R-:W-:Y:S01]  /*3d20*/  MOV R102, R26 ;  /* 0x0000001a00667202 */ /* 0x000fe20000000f00 */
[----:B------:R-:W-:-:S02]  /*3d30*/  IMAD.MOV.U32 R101, RZ, RZ, R24 ;  /* 0x000000ffff657224 */ /* 0x000fc400078e0018 */
[----:B------:R-:W-:Y:S02]  /*3d40*/  IMAD.MOV.U32 R100, RZ, RZ, R25 ;  /* 0x000000ffff647224 */ /* 0x000fe400078e0019 */
[----:B------:R-:W-:Y:S02]  /*3d50*/  IMAD.MOV.U32 R133, RZ, RZ, R27 ;  /* 0x000000ffff857224 */ /* 0x000fe400078e001b */
[C---:B-1----:R-:W-:Y:S08]  /*3d60*/  HMMA.16816.F32.BF16 R24, R8.reuse, R48, RZ ;  /* 0x000000300818723c */ /* 0x042ff000000418ff */
[----:B------:R-:W-:Y:S01]  /*3d70*/  HMMA.16816.F32.BF16 R20, R8, R50, RZ ;  /* 0x000000320814723c */ /* 0x000fe200000418ff */
[----:B------:R-:W1:Y:S07]  /*3d80*/  LDSM.16.MT88.4 R48, [R237+0x4100] ;  /* 0x00410000ed30783b */ /* 0x000e6e0000004200 */
[----:B------:R-:W-:Y:S01]  /*3d90*/  HMMA.16816.F32.BF16 R140, R4, R64, R28 ;  /* 0x00000040048c723c */ /* 0x000fe2000004181c */
[----:B------:R-:W-:Y:S07]  /*3da0*/  LDSM.16.MT88.4 R64, [R238+0x4900] ;  /* 0x00490000ee40783b */ /* 0x000fee0000004200 */
[C---:B------:R-:W-:Y:S01]  /*3db0*/  HMMA.16816.F32.BF16 R28, R8.reuse, R70, RZ ;  /* 0x00000046081c723c */ /* 0x040fe200000418ff */
[----:B------:R-:W-:Y:S07]  /*3dc0*/  LDSM.16.MT88.4 R68, [R240+0x4100] ;  /* 0x00410000f044783b */ /* 0x000fee0000004200 */
[----:B--2---:R-:W-:Y:S08]  /*3dd0*/  HMMA.16816.F32.BF16 R16, R8, R32, RZ ;  /* 0x000000200810723c */ /* 0x004ff000000418ff */
[C---:B---3--:R-:W-:Y:S08]  /*3de0*/  HMMA.16816.F32.BF16 R160, R4.reuse, R36, R24 ;  /* 0x0000002404a0723c */ /* 0x048ff00000041818 */
[----:B------:R-:W-:Y:S01]  /*3df0*/  HMMA.16816.F32.BF16 R152, R4, R38, R20 ;  /* 0x000000260498723c */ /* 0x000fe20000041814 */
[----:B------:R-:W2:Y:S07]  /*3e00*/  LDSM.16.MT88.4 R36, [R237+0x4900] ;  /* 0x00490000ed24783b */ /* 0x000eae0000004200 */
[----:B------:R-:W-:Y:S08]  /*3e10*/  HMMA.16816.F32.BF16 R32, R8, R34, RZ ;  /* 0x000000220820723c */ /* 0x000ff000000418ff */
[----:B------:R-:W-:Y:S08]  /*3e20*/  HMMA.16816.F32.BF16 R72, R4, R74, R28 ;  /* 0x0000004a0448723c */ /* 0x000ff0000004181c */
[C---:B----4-:R-:W-:Y:S08]  /*3e30*/  HMMA.16816.F32.BF16 R28, R8.reuse, R44, RZ ;  /* 0x0000002c081c723c */ /* 0x050ff000000418ff */
[C---:B------:R-:W-:Y:S01]  /*3e40*/  HMMA.16816.F32.BF16 R24, R8.reuse, R46, RZ ;  /* 0x0000002e0818723c */ /* 0x040fe200000418ff */
[----:B------:R-:W3:Y:S07]  /*3e50*/  LDSM.16.MT88.4 R44, [R241+0x4900] ;  /* 0x00490000f12c783b */ /* 0x000eee0000004200 */
[----:B-1----:R-:W-:Y:S08]  /*3e60*/  HMMA.16816.F32.BF16 R20, R8, R48, RZ ;  /* 0x000000300814723c */ /* 0x002ff000000418ff */
[----:B------:R-:W-:Y:S08]  /*3e70*/  HMMA.16816.F32.BF16 R144, R4, R56, R16 ;  /* 0x000000380490723c */ /* 0x000ff00000041810 */
[----:B------:R-:W-:Y:S01]  /*3e80*/  HMMA.16816.F32.BF16 R16, R8, R50, RZ ;  /* 0x000000320810723c */ /* 0x000fe200000418ff */
[----:B------:R-:W1:Y:S07]  /*3e90*/  LDSM.16.MT88.4 R48, [R237+0x6100] ;  /* 0x00610000ed30783b */ /* 0x000e6e0000004200 */
[C---:B------:R-:W-:Y:S01]  /*3ea0*/  HMMA.16816.F32.BF16 R128, R4.reuse, R58, R32 ;  /* 0x0000003a0480723c */ /* 0x040fe20000041820 */
[----:B------:R-:W4:Y:S07]  /*3eb0*/  LDSM.16.MT88.4 R56, [R240+0x4900] ;  /* 0x00490000f038783b */ /* 0x000f2e0000004200 */
[----:B------:R-:W-:Y:S07]  /*3ec0*/  HMMA.16816.F32.BF16 R136, R4, R52, R28 ;  /* 0x000000340488723c */ /* 0x000fee000004181c */
[----:B------:R-:W-:Y:S01]  /*3ed0*/  MOV R53, R107 ;  /* 0x0000006b00357202 */ /* 0x000fe20000000f00 */
[----:B------:R-:W-:Y:S01]  /*3ee0*/  HMMA.16816.F32.BF16 R32, R8, R40, RZ ;  /* 0x000000280820723c */ /* 0x000fe200000418ff */
[----:B------:R-:W-:-:S07]  /*3ef0*/  IMAD.MOV.U32 R52, RZ, RZ, R106 ;  /* 0x000000ffff347224 */ /* 0x000fce00078e006a */
[----:B------:R-:W-:Y:S01]  /*3f00*/  HMMA.16816.F32.BF16 R28, R8, R42, RZ ;  /* 0x0000002a081c723c */ /* 0x000fe200000418ff */
[----:B------:R-:W-:Y:S07]  /*3f10*/  LDSM.16.MT88.4 R40, [R241+0x6100] ;  /* 0x00610000f128783b */ /* 0x000fee0000004200 */
[C---:B------:R-:W-:Y:S07]  /*3f20*/  HMMA.16816.F32.BF16 R120, R4.reuse, R54, R24 ;  /* 0x000000360478723c */ /* 0x040fee0000041818 */
[----:B------:R-:W-:Y:S01]  /*3f30*/  IMAD.MOV.U32 R54, RZ, RZ, R105 ;  /* 0x000000ffff367224 */ /* 0x000fe200078e0069 */
[----:B--2---:R-:W-:Y:S01]  /*3f40*/  HMMA.16816.F32.BF16 R248, R4, R36, R20 ;  /* 0x0000002404f8723c */ /* 0x004fe20000041814 */
[----:B------:R-:W-:-:S07]  /*3f50*/  IMAD.MOV.U32 R55, RZ, RZ, R104 ;  /* 0x000000ffff377224 */ /* 0x000fce00078e0068 */
[C---:B------:R-:W-:Y:S08]  /*3f60*/  HMMA.16816.F32.BF16 R24, R8.reuse, R60, RZ ;  /* 0x0000003c0818723c */ /* 0x040ff000000418ff */
[----:B------:R-:W-:Y:S08]  /*3f70*/  HMMA.16816.F32.BF16 R20, R8, R62, RZ ;  /* 0x0000003e0814723c */ /* 0x000ff000000418ff */
[----:B------:R-:W-:Y:S01]  /*3f80*/  HMMA.16816.F32.BF16 R116, R4, R38, R16 ;  /* 0x000000260474723c */ /* 0x000fe20000041810 */
[----:B------:R-:W2:Y:S07]  /*3f90*/  LDSM.16.MT88.4 R36, [R237+0x6900] ;  /* 0x00690000ed24783b */ /* 0x000eae0000004200 */
[----:B------:R-:W-:Y:S08]  /*3fa0*/  HMMA.16816.F32.BF16 R16, R8, R68, RZ ;  /* 0x000000440810723c */ /* 0x000ff000000418ff */
[C---:B------:R-:W-:Y:S01]  /*3fb0*/  HMMA.16816.F32.BF16 R104, R4.reuse, R64, R32 ;  /* 0x000000400468723c */ /* 0x040fe20000041820 */
[----:B------:R-:W5:Y:S06]  /*3fc0*/  LDSM.16.MT88.4 R32, [R238+0x6100] ;  /* 0x00610000ee20783b */ /* 0x000f6c0000004200 */
[----:B------:R-:W-:Y:S01]  /*3fd0*/  IMAD.MOV.U32 R64, RZ, RZ, R101 ;  /* 0x000000ffff407224 */ /* 0x000fe200078e0065 */
[C---:B------:R-:W-:Y:S01]  /*3fe0*/  HMMA.16816.F32.BF16 R108, R4.reuse, R66, R28 ;  /* 0x00000042046c723c */ /* 0x040fe2000004181c */
[----:B------:R-:W-:Y:S01]  /*3ff0*/  IMAD.MOV.U32 R65, RZ, RZ, R100 ;  /* 0x000000ffff417224 */ /* 0x000fe200078e0064 */
[----:B------:R-:W2:Y:S05]  /*4000*/  LDSM.16.MT88.4 R28, [R238+0x6900] ;  /* 0x00690000ee1c783b */ /* 0x000eaa0000004200 */
[----:B------:R-:W-:Y:S01]  /*4010*/  MOV R66, R103 ;  /* 0x0000006700427202 */ /* 0x000fe20000000f00 */
[----:B------:R-:W-:Y:S01]  /*4020*/  IMAD.MOV.U32 R67, RZ, RZ, R102 ;  /* 0x000000ffff437224 */ /* 0x000fe200078e0066 */
[C---:B---3--:R-:W-:Y:S07]  /*4030*/  HMMA.16816.F32.BF16 R112, R4.reuse, R44, R24 ;  /* 0x0000002c0470723c */ /* 0x048fee0000041818 */
[----:B------:R-:W-:Y:S01]  /*4040*/  MOV R44, R99 ;  /* 0x00000063002c7202 */ /* 0x000fe20000000f00 */
[----:B------:R-:W-:Y:S01]  /*4050*/  HMMA.16816.F32.BF16 R100, R4, R46, R20 ;  /* 0x0000002e0464723c */ /* 0x000fe20000041814 */
[----:B------:R-:W-:-:S06]  /*4060*/  IMAD.MOV.U32 R45, RZ, RZ, R98 ;  /* 0x000000ffff2d7224 */ /* 0x000fcc00078e0062 */
[----:B------:R-:W-:Y:S01]  /*4070*/  IMAD.MOV.U32 R46, RZ, RZ, R96 ;  /* 0x000000ffff2e7224 */ /* 0x000fe200078e0060 */
[----:B-1----:R-:W-:Y:S01]  /*4080*/  HMMA.16816.F32.BF16 R20, R8, R48, RZ ;  /* 0x000000300814723c */ /* 0x002fe200000418ff */
[----:B------:R-:W-:-:S06]  /*4090*/  IMAD.MOV.U32 R47, RZ, RZ, R97 ;  /* 0x000000ffff2f7224 */ /* 0x000fcc00078e0061 */
[----:B------:R-:W-:Y:S01]  /*40a0*/  IMAD.MOV.U32 R48, RZ, RZ, R77 ;  /* 0x000000ffff307224 */ /* 0x000fe200078e004d */
[----:B----4-:R-:W-:Y:S01]  /*40b0*/  HMMA.16816.F32.BF16 R96, R4, R56, R16 ;  /* 0x000000380460723c */ /* 0x010fe20000041810 */
[----:B------:R-:W-:-:S06]  /*40c0*/  IMAD.MOV.U32 R49, RZ, RZ, R76 ;  /* 0x000000ffff317224 */ /* 0x000fcc00078e004c */
[----:B------:R-:W-:Y:S01]  /*40d0*/  MOV R56, R79 ;  /* 0x0000004f00387202 */ /* 0x000fe20000000f00 */
[----:B------:R-:W-:Y:S01]  /*40e0*/  HMMA.16816.F32.BF16 R16, R8, R50, RZ ;  /* 0x000000320810723c */ /* 0x000fe200000418ff */
[----:B------:R-:W-:-:S07]  /*40f0*/  IMAD.MOV.U32 R57, RZ, RZ, R78 ;  /* 0x000000ffff397224 */ /* 0x000fce00078e004e */
[----:B------:R-:W-:Y:S08]  /*4100*/  HMMA.16816.F32.BF16 R24, R8, R70, RZ ;  /* 0x000000460818723c */ /* 0x000ff000000418ff */
[C---:B--2---:R-:W-:Y:S08]  /*4110*/  HMMA.16816.F32.BF16 R68, R4.reuse, R36, R20 ;  /* 0x000000240444723c */ /* 0x044ff00000041814 */
[C---:B------:R-:W-:Y:S01]  /*4120*/  HMMA.16816.F32.BF16 R60, R4.reuse, R38, R16 ;  /* 0x00000026043c723c */ /* 0x040fe20000041810 */
[----:B------:R-:W1:Y:S07]  /*4130*/  LDSM.16.MT88.4 R36, [R241+0x6900] ;  /* 0x00690000f124783b */ /* 0x000e6e0000004200 */
[----:B------:R-:W-:Y:S08]  /*4140*/  HMMA.16816.F32.BF16 R76, R4, R58, R24 ;  /* 0x0000003a044c723c */ /* 0x000ff00000041818 */
[C---:B-----5:R-:W-:Y:S07]  /*4150*/  HMMA.16816.F32.BF16 R24, R8.reuse, R32, RZ ;  /* 0x000000200818723c */ /* 0x060fee00000418ff */
[----:B------:R-:W-:Y:S01]  /*4160*/  MOV R32, R48 ;  /* 0x0000003000207202 */ /* 0x000fe20000000f00 */
[----:B------:R-:W-:Y:S01]  /*4170*/  HMMA.16816.F32.BF16 R20, R8, R34, RZ ;  /* 0x000000220814723c */ /* 0x000fe200000418ff */
[----:B------:R-:W-:-:S06]  /*4180*/  IMAD.MOV.U32 R33, RZ, RZ, R49 ;  /* 0x000000ffff217224 */ /* 0x000fcc00078e0031 */
[----:B------:R-:W-:Y:S01]  /*4190*/  IMAD.MOV.U32 R34, RZ, RZ, R56 ;  /* 0x000000ffff227224 */ /* 0x000fe200078e0038 */
[----:B------:R-:W-:Y:S01]  /*41a0*/  HMMA.16816.F32.BF16 R16, R8, R40, RZ ;  /* 0x000000280810723c */ /* 0x000fe200000418ff */
[----:B------:R-:W-:-:S06]  /*41b0*/  IMAD.MOV.U32 R35, RZ, RZ, R57 ;  /* 0x000000ffff237224 */ /* 0x000fcc00078e0039 */
[----:B------:R-:W-:Y:S01]  /*41c0*/  MOV R40, R46 ;  /* 0x0000002e00287202 */ /* 0x000fe20000000f00 */
[----:B------:R-:W-:Y:S01]  /*41d0*/  HMMA.16816.F32.BF16 R56, R4, R28, R24 ;  /* 0x0000001c0438723c */ /* 0x000fe20000041818 */
[----:B------:R-:W-:-:S06]  /*41e0*/  IMAD.MOV.U32 R41, RZ, RZ, R47 ;  /* 0x000000ffff297224 */ /* 0x000fcc00078e002f */
[----:B------:R-:W-:Y:S01]  /*41f0*/  IMAD.MOV.U32 R27, RZ, RZ, R44 ;  /* 0x000000ffff1b7224 */ /* 0x000fe200078e002c */
[----:B------:R-:W-:Y:S01]  /*4200*/  HMMA.16816.F32.BF16 R48, R4, R30, R20 ;  /* 0x0000001e0430723c */ /* 0x000fe20000041814 */
[----:B------:R-:W-:Y:S01]  /*4210*/  IMAD.MOV.U32 R28, RZ, RZ, R32 ;  /* 0x000000ffff1c7224 */ /* 0x000fe200078e0020 */
[----:B------:R-:W-:Y:S01]  /*4220*/  MOV R32, R66 ;  /* 0x0000004200207202 */ /* 0x000fe20000000f00 */
[----:B------:R-:W-:Y:S01]  /*4230*/  IMAD.MOV.U32 R29, RZ, RZ, R33 ;  /* 0x000000ffff1d7224 */ /* 0x000fe200078e0021 */
[----:B------:R-:W-:Y:S01]  /*4240*/  MOV R66, R124 ;  /* 0x0000007c00427202 */ /* 0x000fe20000000f00 */
[----:B------:R-:W-:Y:S02]  /*4250*/  IMAD.MOV.U32 R33, RZ, RZ, R54 ;  /* 0x000000ffff217224 */ /* 0x000fe400078e0036 */
[----:B------:R-:W-:Y:S01]  /*4260*/  IMAD.MOV.U32 R30, RZ, RZ, R45 ;  /* 0x000000ffff1e7224 */ /* 0x000fe200078e002d */
[----:B------:R-:W-:Y:S01]  /*4270*/  HMMA.16816.F32.BF16 R20, R8, R42, RZ ;  /* 0x0000002a0814723c */ /* 0x000fe200000418ff */
[----:B------:R-:W-:-:S02]  /*4280*/  IMAD.MOV.U32 R54, RZ, RZ, R135 ;  /* 0x000000ffff367224 */ /* 0x000fc400078e0087 */
[----:B------:R-:W-:Y:S02]  /*4290*/  IMAD.MOV.U32 R31, RZ, RZ, R41 ;  /* 0x000000ffff1f7224 */ /* 0x000fe400078e0029 */
[----:B------:R-:W-:Y:S02]  /*42a0*/  IMAD.MOV.U32 R41, RZ, RZ, R35 ;  /* 0x000000ffff297224 */ /* 0x000fe400078e0023 */
[----:B------:R-:W-:Y:S01]  /*42b0*/  MOV R43, R27 ;  /* 0x0000001b002b7202 */ /* 0x000fe20000000f00 */
[----:B-1----:R-:W-:Y:S01]  /*42c0*/  HMMA.16816.F32.BF16 R44, R4, R36, R16 ;  /* 0x00000024042c723c */ /* 0x002fe20000041810 */
[----:B------:R-:W1:Y:S01]  /*42d0*/  LDSM.16.MT88.4 R16, [R240+0x6100] ;  /* 0x00610000f010783b */ /* 0x000e620000004200 */
[----:B------:R-:W-:Y:S02]  /*42e0*/  IMAD.MOV.U32 R42, RZ, RZ, R0 ;  /* 0x000000ffff2a7224 */ /* 0x000fe400078e0000 */
[----:B------:R-:W-:Y:S02]  /*42f0*/  FFMA.FTZ R0, R88, c[0x0][0x2d0], -R13 ;  /* 0x0000b40058007a23 */ /* 0x000fe4000001080d */
[----:B------:R-:W-:Y:S01]  /*4300*/  IMAD.MOV.U32 R88, RZ, RZ, R40 ;  /* 0x000000ffff587224 */ /* 0x000fe200078e0028 */
[----:B------:R-:W-:Y:S01]  /*4310*/  MOV R40, R34 ;  /* 0x0000002200287202 */ /* 0x000fe20000000f00 */
[----:B------:R2:W-:Y:S01]  /*4320*/  MUFU.EX2 R124, R0 ;  /* 0x00000000007c7308 */ /* 0x0005e20000000800 */
[----:B------:R-:W-:-:S02]  /*4330*/  IMAD.MOV.U32 R34, RZ, RZ, R55 ;  /* 0x000000ffff227224 */ /* 0x000fc400078e0037 */
[----:B------:R-:W-:Y:S02]  /*4340*/  IMAD.MOV.U32 R55, RZ, RZ, R134 ;  /* 0x000000ffff377224 */ /* 0x000fe400078e0086 */
[----:B------:R-:W-:Y:S01]  /*4350*/  IMAD.MOV.U32 R35, RZ, RZ, R52 ;  /* 0x000000ffff237224 */ /* 0x000fe200078e0034 */
[----:B------:R-:W-:Y:S01]  /*4360*/  MOV R52, R53 ;  /* 0x0000003500347202 */ /* 0x000fe20000000f00 */
[----:B------:R-:W-:Y:S01]  /*4370*/  IMAD.MOV.U32 R53, RZ, RZ, R177 ;  /* 0x000000ffff357224 */ /* 0x000fe200078e00b1 */
[----:B------:R-:W-:Y:S01]  /*4380*/  HMMA.16816.F32.BF16 R36, R4, R38, R20 ;  /* 0x000000260424723c */ /* 0x000fe20000041814 */
[----:B--2---:R-:W-:Y:S02]  /*4390*/  FFMA.FTZ R0, R85, c[0x0][0x2d0], -R13 ;  /* 0x0000b40055007a23 */ /* 0x004fe4000001080d */
[----:B------:R-:W-:Y:S02]  /*43a0*/  IMAD.MOV.U32 R85, RZ, RZ, R43 ;  /* 0x000000ffff557224 */ /* 0x000fe400078e002b */
[----:B------:R2:W3:Y:S01]  /*43b0*/  MUFU.EX2 R134, R0 ;  /* 0x0000000000867308 */ /* 0x0004e20000000800 */
[----:B------:R-:W-:-:S02]  /*43c0*/  IMAD.MOV.U32 R43, RZ, RZ, R29 ;  /* 0x000000ffff2b7224 */ /* 0x000fc400078e001d */
[C---:B-1----:R-:W-:Y:S01]  /*43d0*/  HMMA.16816.F32.BF16 R24, R8.reuse, R16, RZ ;  /* 0x000000100818723c */ /* 0x042fe200000418ff */
[--C-:B--2---:R-:W-:Y:S02]  /*43e0*/  FFMA.FTZ R0, R84, c[0x0][0x2d0], -R13.reuse ;  /* 0x0000b40054007a23 */ /* 0x104fe4000001080d */
[----:B------:R-:W-:Y:S02]  /*43f0*/  IMAD.MOV.U32 R84, RZ, RZ, R30 ;  /* 0x000000ffff547224 */ /* 0x000fe400078e001e */
[----:B------:R1:W-:Y:S03]  /*4400*/  MUFU.EX2 R135, R0 ;  /* 0x0000000000877308 */ /* 0x0003e60000000800 */
[----:B------:R-:W-:Y:S01]  /*4410*/  HMMA.16816.F32.BF16 R8, R8, R18, RZ ;  /* 0x000000120808723c */ /* 0x000fe200000418ff */
[----:B------:R-:W2:Y:S01]  /*4420*/  LDSM.16.MT88.4 R16, [R240+0x6900] ;  /* 0x00690000f010783b */ /* 0x000ea20000004200 */
[----:B-1----:R-:W-:Y:S01]  /*4430*/  FFMA.FTZ R0, R83, c[0x0][0x2d0], -R13 ;  /* 0x0000b40053007a23 */ /* 0x002fe2000001080d */
[----:B------:R-:W-:Y:S01]  /*4440*/  MOV R83, R66 ;  /* 0x0000004200537202 */ /* 0x000fe20000000f00 */
[----:B------:R-:W-:-:S02]  /*4450*/  IMAD.MOV.U32 R66, RZ, RZ, R67 ;  /* 0x000000ffff427224 */ /* 0x000fc400078e0043 */
[----:B------:R1:W4:Y:S01]  /*4460*/  MUFU.EX2 R177, R0 ;  /* 0x0000000000b17308 */ /* 0x0003220000000800 */
[----:B------:R-:W-:Y:S02]  /*4470*/  IMAD.MOV.U32 R67, RZ, RZ, R133 ;  /* 0x000000ffff437224 */ /* 0x000fe400078e0085 */
[----:B-1----:R-:W-:Y:S02]  /*4480*/  FFMA.FTZ R0, R95, c[0x0][0x2d0], -R12 ;  /* 0x0000b4005f007a23 */ /* 0x002fe4000001080c */
[----:B------:R-:W-:Y:S02]  /*4490*/  IMAD.MOV.U32 R95, RZ, RZ, R42 ;  /* 0x000000ffff5f7224 */ /* 0x000fe400078e002a */
[----:B------:R-:W-:-:S11]  /*44a0*/  IMAD.MOV.U32 R42, RZ, RZ, R28 ;  /* 0x000000ffff2a7224 */ /* 0x000fd600078e001c */
[C---:B--2---:R-:W-:Y:S01]  /*44b0*/  HMMA.16816.F32.BF16 R20, R4.reuse, R18, R8 ;  /* 0x000000120414723c */ /* 0x044fe20000041808 */
[----:B------:R-:W1:Y:S01]  /*44c0*/  LDSM.16.MT88.4 R8, [R237+0x1100] ;  /* 0x00110000ed08783b */ /* 0x000e620000004200 */
[----:B------:R2:W-:Y:S05]  /*44d0*/  MUFU.EX2 R19, R0 ;  /* 0x0000000000137308 */ /* 0x0005ea0000000800 */
[--C-:B------:R-:W-:Y:S01]  /*44e0*/  FFMA.FTZ R18, R81, c[0x0][0x2d0], -R12.reuse ;  /* 0x0000b40051127a23 */ /* 0x100fe2000001080c */
[----:B------:R-:W-:Y:S07]  /*44f0*/  HMMA.16816.F32.BF16 R24, R4, R16, R24 ;  /* 0x000000100418723c */ /* 0x000fee0000041818 */
[----:B---3--:R-:W-:Y:S01]  /*4500*/  F2FP.BF16.PACK_AB R4, R134, R124 ;  /* 0x0000007c8604723e */ /* 0x008fe200000010ff */
[--C-:B------:R-:W-:Y:S01]  /*4510*/  FFMA.FTZ R17, R90, c[0x0][0x2d0], -R13.reuse ;  /* 0x0000b4005a117a23 */ /* 0x100fe2000001080d */
[----:B----4-:R-:W-:Y:S01]  /*4520*/  F2FP.BF16.PACK_AB R6, R177, R135 ;  /* 0x00000087b106723e */ /* 0x010fe200000010ff */
[----:B--2---:R-:W-:Y:S01]  /*4530*/  FFMA.FTZ R0, R92, c[0x0][0x2d0], -R12 ;  /* 0x0000b4005c007a23 */ /* 0x004fe2000001080c */
[----:B------:R-:W-:Y:S01]  /*4540*/  MOV R92, R132 ;  /* 0x00000084005c7202 */ /* 0x000fe20000000f00 */
[----:B------:R-:W-:Y:S01]  /*4550*/  FFMA.FTZ R16, R89, c[0x0][0x2d0], -R13 ;  /* 0x0000b40059107a23 */ /* 0x000fe2000001080d */
[----:B------:R-:W-:Y:S01]  /*4560*/  MOV R90, R15 ;  /* 0x0000000f005a7202 */ /* 0x000fe20000000f00 */
[----:B------:R2:W3:Y:S01]  /*4570*/  MUFU.EX2 R132, R0 ;  /* 0x0000000000847308 */ /* 0x0004e20000000800 */
[----:B------:R-:W-:-:S02]  /*4580*/  IMAD.MOV.U32 R89, RZ, RZ, R14 ;  /* 0x000000ffff597224 */ /* 0x000fc400078e000e */
[--C-:B------:R-:W-:Y:S02]  /*4590*/  FFMA.FTZ R15, R87, c[0x0][0x2d0], -R13.reuse ;  /* 0x0000b400570f7a23 */ /* 0x100fe4000001080d */
[----:B------:R-:W-:Y:S02]  /*45a0*/  FFMA.FTZ R14, R86, c[0x0][0x2d0], -R13 ;  /* 0x0000b400560e7a23 */ /* 0x000fe4000001080d */
[--C-:B------:R-:W-:Y:S01]  /*45b0*/  FFMA.FTZ R13, R94, c[0x0][0x2d0], -R12.reuse ;  /* 0x0000b4005e0d7a23 */ /* 0x100fe2000001080c */
[----:B------:R-:W-:Y:S01]  /*45c0*/  MUFU.EX2 R17, R17 ;  /* 0x0000001100117308 */ /* 0x000fe20000000800 */
[----:B--2---:R-:W-:Y:S01]  /*45d0*/  FFMA.FTZ R0, R93, c[0x0][0x2d0], -R12 ;  /* 0x0000b4005d007a23 */ /* 0x004fe2000001080c */
[----:B---3--:R-:W-:Y:S01]  /*45e0*/  F2FP.BF16.PACK_AB R5, R132, R19 ;  /* 0x000000138405723e */ /* 0x008fe200000010ff */
[----:B------:R-:W-:-:S05]  /*45f0*/  IMAD.MOV.U32 R93, RZ, RZ, R31 ;  /* 0x000000ffff5d7224 */ /* 0x000fca00078e001f */
[----:B------:R-:W-:Y:S08]  /*4600*/  MUFU.EX2 R16, R16 ;  /* 0x0000001000107308 */ /* 0x000ff00000000800 */
[----:B------:R2:W-:Y:S02]  /*4610*/  MUFU.EX2 R133, R0 ;  /* 0x0000000000857308 */ /* 0x0005e40000000800 */
[----:B--2---:R-:W-:-:S02]  /*4620*/  FFMA.FTZ R0, R91, c[0x0][0x2d0], -R12 ;  /* 0x0000b4005b007a23 */ /* 0x004fc4000001080c */
[----:B------:R-:W-:-:S04]  /*4630*/  IMAD.MOV.U32 R91, RZ, RZ, R176 ;  /* 0x000000ffff5b7224 */ /* 0x000fc800078e00b0 */
[----:B------:R-:W2:Y:S02]  /*4640*/  MUFU.EX2 R176, R0 ;  /* 0x0000000000b07308 */ /* 0x000ea40000000800 */
[----:B--2---:R-:W-:Y:S01]  /*4650*/  F2FP.BF16.PACK_AB R7, R176, R133 ;  /* 0x00000085b007723e */ /* 0x004fe200000010ff */
[--C-:B------:R-:W-:Y:S02]  /*4660*/  FFMA.FTZ R0, R82, c[0x0][0x2d0], -R12.reuse ;  /* 0x0000b40052007a23 */ /* 0x100fe4000001080c */
[----:B------:R-:W-:-:S04]  /*4670*/  FFMA.FTZ R12, R80, c[0x0][0x2d0], -R12 ;  /* 0x0000b400500c7a23 */ /* 0x000fc8000001080c */
[C---:B-1----:R-:W-:Y:S08]  /*4680*/  HMMA.16816.F32.BF16 R164, R4.reuse, R8, R164 ;  /* 0x0000000804a4723c */ /* 0x042ff000000418a4 */
[C---:B------:R-:W-:Y:S01]  /*4690*/  HMMA.16816.F32.BF16 R28, R4.reuse, R10, R156 ;  /* 0x0000000a041c723c */ /* 0x040fe2000004189c */
[----:B------:R-:W1:Y:S07]  /*46a0*/  LDSM.16.MT88.4 R8, [R238+0x1100] ;  /* 0x00110000ee08783b */ /* 0x000e6e0000004200 */
[C---:B-1----:R-:W-:Y:S08]  /*46b0*/  HMMA.16816.F32.BF16 R156, R4.reuse, R8, R32 ;  /* 0x00000008049c723c */ /* 0x042ff00000041820 */
[C---:B------:R-:W-:Y:S01]  /*46c0*/  HMMA.16816.F32.BF16 R32, R4.reuse, R10, R148 ;  /* 0x0000000a0420723c */ /* 0x040fe20000041894 */
[----:B------:R-:W1:Y:S07]  /*46d0*/  LDSM.16.MT88.4 R8, [R241+0x1100] ;  /* 0x00110000f108783b */ /* 0x000e6e0000004200 */
[C---:B-1----:R-:W-:Y:S08]  /*46e0*/  HMMA.16816.F32.BF16 R148, R4.reuse, R8, R40 ;  /* 0x000000080494723c */ /* 0x042ff00000041828 */
[C---:B------:R-:W-:Y:S01]  /*46f0*/  HMMA.16816.F32.BF16 R40, R4.reuse, R10, R52 ;  /* 0x0000000a0428723c */ /* 0x040fe20000041834 */
[----:B------:R-:W1:Y:S07]  /*4700*/  LDSM.16.MT88.4 R8, [R240+0x1100] ;  /* 0x00110000f008783b */ /* 0x000e6e0000004200 */
[C---:B-1----:R-:W-:Y:S08]  /*4710*/  HMMA.16816.F32.BF16 R140, R4.reuse, R8, R140 ;  /* 0x00000008048c723c */ /* 0x042ff0000004188c */
[----:B------:R-:W-:Y:S01]  /*4720*/  HMMA.16816.F32.BF16 R52, R4, R10, R244 ;  /* 0x0000000a0434723c */ /* 0x000fe200000418f4 */
[----:B------:R-:W1:Y:S06]  /*4730*/  LDSM.16.MT88.4 R8, [R237+0x3100] ;  /* 0x00310000ed08783b */ /* 0x000e6c0000004200 */
[----:B------:R-:W-:Y:S01]  /*4740*/  IMAD.MOV.U32 R245, RZ, RZ, R83 ;  /* 0x000000fffff57224 */ /* 0x000fe200078e0053 */
[----:B------:R-:W-:Y:S01]  /*4750*/  MOV R246, R91 ;  /* 0x0000005b00f67202 */ /* 0x000fe20000000f00 */
[----:B------:R-:W-:-:S02]  /*4760*/  IMAD.MOV.U32 R244, RZ, RZ, R89 ;  /* 0x000000fffff47224 */ /* 0x000fc400078e0059 */
[----:B------:R-:W-:Y:S01]  /*4770*/  IMAD.MOV.U32 R247, RZ, RZ, R90 ;  /* 0x000000fffff77224 */ /* 0x000fe200078e005a */
[C---:B-1----:R-:W-:Y:S08]  /*4780*/  HMMA.16816.F32.BF16 R64, R4.reuse, R8, R64 ;  /* 0x000000080440723c */ /* 0x042ff00000041840 */
[C---:B------:R-:W-:Y:S01]  /*4790*/  HMMA.16816.F32.BF16 R72, R4.reuse, R10, R72 ;  /* 0x0000000a0448723c */ /* 0x040fe20000041848 */
[----:B------:R-:W1:Y:S07]  /*47a0*/  LDSM.16.MT88.4 R8, [R238+0x3100] ;  /* 0x00310000ee08783b */ /* 0x000e6e0000004200 */
[----:B-1----:R-:W-:Y:S07]  /*47b0*/  HMMA.16816.F32.BF16 R80, R4, R8, R160 ;  /* 0x000000080450723c */ /* 0x002fee00000418a0 */
[----:B------:R-:W-:Y:S01]  /*47c0*/  MOV R161, R84 ;  /* 0x0000005400a17202 */ /* 0x000fe20000000f00 */
[----:B------:R-:W-:-:S02]  /*47d0*/  IMAD.MOV.U32 R160, RZ, RZ, R85 ;  /* 0x000000ffffa07224 */ /* 0x000fc400078e0055 */
[----:B------:R-:W-:Y:S01]  /*47e0*/  HMMA.16816.F32.BF16 R84, R4, R10, R152 ;  /* 0x0000000a0454723c */ /* 0x000fe20000041898 */
[----:B------:R-:W1:Y:S01]  /*47f0*/  LDSM.16.MT88.4 R8, [R241+0x3100] ;  /* 0x00310000f108783b */ /* 0x000e620000004200 */
[----:B------:R-:W-:Y:S02]  /*4800*/  IMAD.MOV.U32 R163, RZ, RZ, R93 ;  /* 0x000000ffffa37224 */ /* 0x000fe400078e005d */
[----:B------:R-:W-:-:S03]  /*4810*/  IMAD.MOV.U32 R162, RZ, RZ, R92 ;  /* 0x000000ffffa27224 */ /* 0x000fc600078e005c */
[----:B------:R-:W-:Y:S02]  /*4820*/  IMAD.MOV.U32 R154, RZ, RZ, R95 ;  /* 0x000000ffff9a7224 */ /* 0x000fe400078e005f */
[----:B------:R-:W-:Y:S02]  /*4830*/  IMAD.MOV.U32 R155, RZ, RZ, R88 ;  /* 0x000000ffff9b7224 */ /* 0x000fe400078e0058 */
[C---:B-1----:R-:W-:Y:S08]  /*4840*/  HMMA.16816.F32.BF16 R88, R4.reuse, R8, R144 ;  /* 0x000000080458723c */ /* 0x042ff00000041890 */
[C---:B------:R-:W-:Y:S01]  /*4850*/  HMMA.16816.F32.BF16 R92, R4.reuse, R10, R128 ;  /* 0x0000000a045c723c */ /* 0x040fe20000041880 */
[----:B------:R-:W1:Y:S07]  /*4860*/  LDSM.16.MT88.4 R8, [R240+0x3100] ;  /* 0x00310000f008783b */ /* 0x000e6e0000004200 */
[C---:B-1----:R-:W-:Y:S08]  /*4870*/  HMMA.16816.F32.BF16 R136, R4.reuse, R8, R136 ;  /* 0x000000080488723c */ /* 0x042ff00000041888 */
[----:B------:R-:W-:Y:S11]  /*4880*/  HMMA.16816.F32.BF16 R8, R4, R10, R120 ;  /* 0x0000000a0408723c */ /* 0x000ff60000041878 */
[----:B------:R-:W-:Y:S05]  /*4890*/  @!UPT UIADD3 URZ, URZ, URZ, URZ ;  /* 0x0000003f3f3ff290 */ /* 0x000fea000fffe03f */
[----:B------:R-:W-:Y:S01]  /*48a0*/  IMAD.MOV.U32 R147, RZ, RZ, R138 ;  /* 0x000000ffff937224 */ /* 0x000fe200078e008a */
[----:B------:R-:W-:Y:S01]  /*48b0*/  MOV R138, R154 ;  /* 0x0000009a008a7202 */ /* 0x000fe20000000f00 */
[----:B------:R-:W-:Y:S01]  /*48c0*/  IMAD.MOV.U32 R146, RZ, RZ, R139 ;  /* 0x000000ffff927224 */ /* 0x000fe200078e008b */
[----:B------:R-:W-:Y:S01]  /*48d0*/  MOV R153, R136 ;  /* 0x0000008800997202 */ /* 0x000fe20000000f00 */
[----:B------:R-:W-:Y:S02]  /*48e0*/  IMAD.MOV.U32 R139, RZ, RZ, R155 ;  /* 0x000000ffff8b7224 */ /* 0x000fe400078e009b */
[----:B------:R-:W-:Y:S02]  /*48f0*/  IMAD.MOV.U32 R152, RZ, RZ, R137 ;  /* 0x000000ffff987224 */ /* 0x000fe400078e0089 */
[----:B------:R-:W-:Y:S01]  /*4900*/  IMAD.MOV.U32 R131, RZ, RZ, R8 ;  /* 0x000000ffff837224 */ /* 0x000fe200078e0008 */
[----:B------:R-:W-:Y:S01]  /*4910*/  MOV R155, R10 ;  /* 0x0000000a009b7202 */ /* 0x000fe20000000f00 */
[----:B------:R-:W-:-:S02]  /*4920*/  IMAD.MOV.U32 R128, RZ, RZ, R9 ;  /* 0x000000ffff807224 */ /* 0x000fc400078e0009 */
[----:B------:R-:W-:Y:S02]  /*4930*/  IMAD.MOV.U32 R154, RZ, RZ, R11 ;  /* 0x000000ffff9a7224 */ /* 0x000fe400078e000b */
[----:B------:R-:W1:Y:S02]  /*4940*/  LDSM.16.MT88.4 R8, [R237+0x5100] ;  /* 0x00510000ed08783b */ /* 0x000e640000004200 */
[C---:B-1----:R-:W-:Y:S08]  /*4950*/  HMMA.16816.F32.BF16 R248, R4.reuse, R8, R248 ;  /* 0x0000000804f8723c */ /* 0x042ff000000418f8 */
[C---:B------:R-:W-:Y:S01]  /*4960*/  HMMA.16816.F32.BF16 R116, R4.reuse, R10, R116 ;  /* 0x0000000a0474723c */ /* 0x040fe20000041874 */
[----:B------:R-:W1:Y:S07]  /*4970*/  LDSM.16.MT88.4 R8, [R238+0x5100] ;  /* 0x00510000ee08783b */ /* 0x000e6e0000004200 */
[C---:B-1----:R-:W-:Y:S08]  /*4980*/  HMMA.16816.F32.BF16 R104, R4.reuse, R8, R104 ;  /* 0x000000080468723c */ /* 0x042ff00000041868 */
[C---:B------:R-:W-:Y:S01]  /*4990*/  HMMA.16816.F32.BF16 R108, R4.reuse, R10, R108 ;  /* 0x0000000a046c723c */ /* 0x040fe2000004186c */
[----:B------:R-:W1:Y:S07]  /*49a0*/  LDSM.16.MT88.4 R8, [R241+0x5100] ;  /* 0x00510000f108783b */ /* 0x000e6e0000004200 */
[C---:B-1----:R-:W-:Y:S08]  /*49b0*/  HMMA.16816.F32.BF16 R112, R4.reuse, R8, R112 ;  /* 0x000000080470723c */ /* 0x042ff00000041870 */
[----:B------:R-:W-:Y:S11]  /*49c0*/  HMMA.16816.F32.BF16 R8, R4, R10, R100 ;  /* 0x0000000a0408723c */ /* 0x000ff60000041864 */
[----:B------:R-:W-:Y:S05]  /*49d0*/  @!UPT UIADD3 URZ, URZ, URZ, URZ ;  /* 0x0000003f3f3ff290 */ /* 0x000fea000fffe03f */
[----:B------:R-:W-:Y:S01]  /*49e0*/  MOV R145, R114 ;  /* 0x0000007200917202 */ /* 0x000fe20000000f00 */
[----:B------:R-:W-:Y:S02]  /*49f0*/  IMAD.MOV.U32 R144, RZ, RZ, R115 ;  /* 0x000000ffff907224 */ /* 0x000fe400078e0073 */
[----:B------:R-:W-:Y:S02]  /*4a00*/  IMAD.MOV.U32 R114, RZ, RZ, R138 ;  /* 0x000000ffff727224 */ /* 0x000fe400078e008a */
[----:B------:R-:W-:Y:S02]  /*4a10*/  IMAD.MOV.U32 R115, RZ, RZ, R139 ;  /* 0x000000ffff737224 */ /* 0x000fe400078e008b */
[----:B------:R-:W-:Y:S01]  /*4a20*/  IMAD.MOV.U32 R130, RZ, RZ, R113 ;  /* 0x000000ffff827224 */ /* 0x000fe200078e0071 */
[----:B------:R-:W-:Y:S01]  /*4a30*/  MOV R139, R9 ;  /* 0x00000009008b7202 */ /* 0x000fe20000000f00 */
[----:B------:R-:W-:Y:S02]  /*4a40*/  IMAD.MOV.U32 R138, RZ, RZ, R10 ;  /* 0x000000ffff8a7224 */ /* 0x000fe400078e000a */
[----:B------:R-:W-:-:S02]  /*4a50*/  IMAD.MOV.U32 R137, RZ, RZ, R11 ;  /* 0x000000ffff897224 */ /* 0x000fc400078e000b */
[----:B------:R-:W-:Y:S02]  /*4a60*/  IMAD.MOV.U32 R136, RZ, RZ, R8 ;  /* 0x000000ffff887224 */ /* 0x000fe400078e0008 */
[----:B------:R-:W1:Y:S01]  /*4a70*/  LDSM.16.MT88.4 R8, [R240+0x5100] ;  /* 0x00510000f008783b */ /* 0x000e620000004200 */
[----:B------:R-:W-:Y:S01]  /*4a80*/  IMAD.MOV.U32 R129, RZ, RZ, R112 ;  /* 0x000000ffff817224 */ /* 0x000fe200078e0070 */
[C---:B-1----:R-:W-:Y:S07]  /*4a90*/  HMMA.16816.F32.BF16 R120, R4.reuse, R8, R96 ;  /* 0x000000080478723c */ /* 0x042fee0000041860 */
[----:B------:R-:W-:Y:S01]  /*4aa0*/  MOV R98, R114 ;  /* 0x0000007200627202 */ /* 0x000fe20000000f00 */
[----:B------:R-:W-:Y:S01]  /*4ab0*/  IMAD.MOV.U32 R99, RZ, RZ, R115 ;  /* 0x000000ffff637224 */ /* 0x000fe200078e0073 */
[----:B------:R-:W-:Y:S01]  /*4ac0*/  MOV R97, R129 ;  /* 0x0000008100617202 */ /* 0x000fe20000000f00 */
[----:B------:R-:W-:Y:S01]  /*4ad0*/  HMMA.16816.F32.BF16 R112, R4, R10, R76 ;  /* 0x0000000a0470723c */ /* 0x000fe2000004184c */
[----:B------:R-:W1:Y:S01]  /*4ae0*/  LDSM.16.MT88.4 R8, [R237+0x7100] ;  /* 0x00710000ed08783b */ /* 0x000e620000004200 */
[----:B------:R-:W-:-:S02]  /*4af0*/  IMAD.MOV.U32 R96, RZ, RZ, R162 ;  /* 0x000000ffff607224 */ /* 0x000fc400078e00a2 */
[----:B------:R-:W-:-:S04]  /*4b00*/  IMAD.MOV.U32 R129, RZ, RZ, R246 ;  /* 0x000000ffff817224 */ /* 0x000fc800078e00f6 */
[C---:B-1----:R-:W-:Y:S07]  /*4b10*/  HMMA.16816.F32.BF16 R100, R4.reuse, R8, R68 ;  /* 0x000000080464723c */ /* 0x042fee0000041844 */
[----:B------:R-:W-:Y:S01]  /*4b20*/  IMAD.MOV.U32 R69, RZ, RZ, R98 ;  /* 0x000000ffff457224 */ /* 0x000fe200078e0062 */
[----:B------:R-:W-:Y:S01]  /*4b30*/  HMMA.16816.F32.BF16 R76, R4, R10, R60 ;  /* 0x0000000a044c723c */ /* 0x000fe2000004183c */
[----:B------:R-:W1:Y:S01]  /*4b40*/  LDSM.16.MT88.4 R8, [R238+0x7100] ;  /* 0x00710000ee08783b */ /* 0x000e620000004200 */
[----:B------:R-:W-:Y:S01]  /*4b50*/  IMAD.MOV.U32 R68, RZ, RZ, R99 ;  /* 0x000000ffff447224 */ /* 0x000fe200078e0063 */
[----:B------:R-:W-:Y:S01]  /*4b60*/  MOV R99, R131 ;  /* 0x0000008300637202 */ /* 0x000fe20000000f00 */
[----:B------:R-:W-:Y:S01]  /*4b70*/  IMAD.MOV.U32 R98, RZ, RZ, R130 ;  /* 0x000000ffff627224 */ /* 0x000fe200078e0082 */
[----:B------:R-:W-:Y:S01]  /*4b80*/  MOV R131, R245 ;  /* 0x000000f500837202 */ /* 0x000fe20000000f00 */
[----:B------:R-:W-:-:S02]  /*4b90*/  IMAD.MOV.U32 R70, RZ, RZ, R163 ;  /* 0x000000ffff467224 */ /* 0x000fc400078e00a3 */
[----:B------:R-:W-:Y:S02]  /*4ba0*/  IMAD.MOV.U32 R71, RZ, RZ, R244 ;  /* 0x000000ffff477224 */ /* 0x000fe400078e00f4 */
[----:B------:R-:W-:Y:S11]  /*4bb0*/  IMAD.MOV.U32 R130, RZ, RZ, R247 ;  /* 0x000000ffff827224 */ /* 0x000ff600078e00f7 */
[----:B------:R-:W-:Y:S03]  /*4bc0*/  @!UPT UIADD3 URZ, URZ, URZ, URZ ;  /* 0x0000003f3f3ff290 */ /* 0x000fe6000fffe03f */
[----:B------:R-:W-:Y:S01]  /*4bd0*/  IMAD.MOV.U32 R63, RZ, RZ, R76 ;  /* 0x000000ffff3f7224 */ /* 0x000fe200078e004c */
[----:B------:R-:W-:Y:S01]  /*4be0*/  MOV R61, R78 ;  /* 0x0000004e003d7202 */ /* 0x000fe20000000f00 */
[----:B------:R-:W-:Y:S02]  /*4bf0*/  IMAD.MOV.U32 R62, RZ, RZ, R77 ;  /* 0x000000ffff3e7224 */ /* 0x000fe400078e004d */
[----:B------:R-:W-:Y:S01]  /*4c00*/  IMAD.MOV.U32 R60, RZ, RZ, R79 ;  /* 0x000000ffff3c7224 */ /* 0x000fe200078e004f */
        /* <DEDUP_REMOVED lines=14> */
[----:B------:R-:W-:Y:S01]  /*4cf0*/  MOV R57, R60 ;  /* 0x0000003c00397202 */ /* 0x000fe20000000f00 */
[----:B------:R-:W-:Y:S01]  /*4d00*/  IMAD.MOV.U32 R56, RZ, RZ, R61 ;  /* 0x000000ffff387224 */ /* 0x000fe200078e003d */
[----:B------:R-:W-:Y:S02]  /*4d10*/  MOV R61, R139 ;  /* 0x0000008b003d7202 */ /* 0x000fe40000000f00 */
[----:B------:R-:W-:Y:S01]  /*4d20*/  MOV R60, R136 ;  /* 0x00000088003c7202 */ /* 0x000fe20000000f00 */
[C---:B-1----:R-:W-:Y:S07]  /*4d30*/  HMMA.16816.F32.BF16 R244, R4.reuse, R8, R44 ;  /* 0x0000000804f4723c */ /* 0x042fee000004182c */
[----:B------:R-:W-:Y:S01]  /*4d40*/  IMAD.MOV.U32 R46, RZ, RZ, R51 ;  /* 0x000000ffff2e7224 */ /* 0x000fe200078e0033 */
[----:B------:R-:W-:Y:S01]  /*4d50*/  HMMA.16816.F32.BF16 R160, R4, R10, R36 ;  /* 0x0000000a04a0723c */ /* 0x000fe20000041824 */
[----:B------:R-:W1:Y:S01]  /*4d60*/  LDSM.16.MT88.4 R8, [R240+0x7100] ;  /* 0x00710000f008783b */ /* 0x000e620000004200 */
[----:B------:R-:W-:Y:S01]  /*4d70*/  MOV R47, R50 ;  /* 0x00000032002f7202 */ /* 0x000fe20000000f00 */
[----:B------:R-:W-:Y:S01]  /*4d80*/  IMAD.MOV.U32 R51, RZ, RZ, R62 ;  /* 0x000000ffff337224 */ /* 0x000fe200078e003e */
[----:B------:R-:W-:Y:S01]  /*4d90*/  MOV R50, R63 ;  /* 0x0000003f00327202 */ /* 0x000fe20000000f00 */
[----:B------:R-:W-:-:S02]  /*4da0*/  IMAD.MOV.U32 R62, RZ, RZ, R138 ;  /* 0x000000ffff3e7224 */ /* 0x000fc400078e008a */
[----:B------:R-:W-:Y:S02]  /*4db0*/  IMAD.MOV.U32 R63, RZ, RZ, R137 ;  /* 0x000000ffff3f7224 */ /* 0x000fe400078e0089 */
[----:B------:R-:W2:Y:S11]  /*4dc0*/  LDSM.16.MT88.4 R136, [R240+0x1900] ;  /* 0x00190000f088783b */ /* 0x000eb60000004200 */
[----:B------:R-:W-:Y:S04]  /*4dd0*/  @!UPT UIADD3 URZ, URZ, URZ, URZ ;  /* 0x0000003f3f3ff290 */ /* 0x000fe8000fffe03f */
[----:B------:R-:W-:Y:S01]  /*4de0*/  IMAD.MOV.U32 R39, RZ, RZ, R160 ;  /* 0x000000ffff277224 */ /* 0x000fe200078e00a0 */
[----:B------:R-:W-:Y:S01]  /*4df0*/  MOV R38, R161 ;  /* 0x000000a100267202 */ /* 0x000fe20000000f00 */
[----:B------:R-:W-:Y:S02]  /*4e00*/  IMAD.MOV.U32 R37, RZ, RZ, R162 ;  /* 0x000000ffff257224 */ /* 0x000fe400078e00a2 */
[----:B------:R-:W-:Y:S02]  /*4e10*/  IMAD.MOV.U32 R36, RZ, RZ, R163 ;  /* 0x000000ffff247224 */ /* 0x000fe400078e00a3 */
[----:B------:R-:W3:Y:S01]  /*4e20*/  LDSM.16.MT88.4 R160, [R237+0x1900] ;  /* 0x00190000eda0783b */ /* 0x000ee20000004200 */
[C---:B-1----:R-:W-:Y:S01]  /*4e30*/  HMMA.16816.F32.BF16 R24, R4.reuse, R8, R24 ;  /* 0x000000080418723c */ /* 0x042fe20000041818 */
[----:B------:R1:W-:Y:S07]  /*4e40*/  MUFU.EX2 R8, R0 ;  /* 0x0000000000087308 */ /* 0x0003ee0000000800 */
[----:B------:R-:W-:Y:S01]  /*4e50*/  HMMA.16816.F32.BF16 R20, R4, R10, R20 ;  /* 0x0000000a0414723c */ /* 0x000fe20000041814 */
[----:B------:R-:W-:Y:S06]  /*4e60*/  MUFU.EX2 R11, R15 ;  /* 0x0000000f000b7308 */ /* 0x000fec0000000800 */
[----:B------:R-:W-:-:S02]  /*4e70*/  FADD.FTZ R5, R179, R178 ;  /* 0x000000b2b3057221 */ /* 0x000fc40000010000 */
[----:B-1----:R-:W-:Y:S01]  /*4e80*/  FADD.FTZ R0, R59, R58 ;  /* 0x0000003a3b007221 */ /* 0x002fe20000010000 */
[----:B------:R-:W-:Y:S01]  /*4e90*/  MUFU.EX2 R10, R14 ;  /* 0x0000000e000a7308 */ /* 0x000fe20000000800 */
[----:B------:R-:W-:Y:S02]  /*4ea0*/  FADD.FTZ R5, R127, R5 ;  /* 0x000000057f057221 */ /* 0x000fe40000010000 */
[----:B------:R-:W-:Y:S02]  /*4eb0*/  FADD.FTZ R0, R70, R0 ;  /* 0x0000000046007221 */ /* 0x000fe40000010000 */
[----:B------:R-:W-:Y:S01]  /*4ec0*/  IMAD.MOV.U32 R70, RZ, RZ, R71 ;  /* 0x000000ffff467224 */ /* 0x000fe200078e0047 */
[----:B------:R-:W-:Y:S01]  /*4ed0*/  MOV R71, R96 ;  /* 0x0000006000477202 */ /* 0x000fe20000000f00 */
[----:B------:R-:W-:Y:S01]  /*4ee0*/  IMAD.MOV.U32 R96, RZ, RZ, R97 ;  /* 0x000000ffff607224 */ /* 0x000fe200078e0061 */
[----:B------:R-:W1:Y:S01]  /*4ef0*/  MUFU.EX2 R9, R13 ;  /* 0x0000000d00097308 */ /* 0x000e620000000800 */
[----:B------:R-:W-:-:S02]  /*4f00*/  FADD.FTZ R4, R129, R0 ;  /* 0x0000000081047221 */ /* 0x000fc40000010000 */
[----:B------:R-:W-:Y:S01]  /*4f10*/  IMAD.MOV.U32 R97, RZ, RZ, R98 ;  /* 0x000000ffff617224 */ /* 0x000fe200078e0062 */
[----:B------:R-:W-:Y:S01]  /*4f20*/  MOV R58, R96 ;  /* 0x00000060003a7202 */ /* 0x000fe20000000f00 */
[----:B------:R-:W-:Y:S02]  /*4f30*/  FADD.FTZ R0, R126, R5 ;  /* 0x000000057e007221 */ /* 0x000fe40000010000 */
[----:B------:R-:W-:Y:S01]  /*4f40*/  IMAD.MOV.U32 R98, RZ, RZ, R99 ;  /* 0x000000ffff627224 */ /* 0x000fe200078e0063 */
[----:B------:R-:W-:Y:S01]  /*4f50*/  MOV R99, R128 ;  /* 0x0000008000637202 */ /* 0x000fe20000000f00 */
[----:B------:R-:W-:Y:S01]  /*4f60*/  FADD.FTZ R4, R252, R4 ;  /* 0x00000004fc047221 */ /* 0x000fe20000010000 */
[----:B------:R4:W-:Y:S01]  /*4f70*/  MUFU.EX2 R7, R18 ;  /* 0x0000001200077308 */ /* 0x0009e20000000800 */
[----:B------:R-:W-:Y:S01]  /*4f80*/  FADD.FTZ R0, R125, R0 ;  /* 0x000000007d007221 */ /* 0x000fe20000010000 */
[----:B------:R-:W-:Y:S01]  /*4f90*/  F2FP.BF16.PACK_AB R128, R16, R17 ;  /* 0x000000111080723e */ /* 0x000fe200000010ff */
[----:B------:R-:W-:-:S02]  /*4fa0*/  IMAD.MOV.U32 R5, RZ, RZ, R70 ;  /* 0x000000ffff057224 */ /* 0x000fc400078e0046 */
[----:B------:R-:W-:Y:S01]  /*4fb0*/  IMAD.MOV.U32 R126, RZ, RZ, R71 ;  /* 0x000000ffff7e7224 */ /* 0x000fe200078e0047 */
[----:B------:R-:W-:Y:S01]  /*4fc0*/  MOV R71, R146 ;  /* 0x0000009200477202 */ /* 0x000fe20000000f00 */
[----:B------:R-:W-:Y:S01]  /*4fd0*/  IMAD.MOV.U32 R59, RZ, RZ, R97 ;  /* 0x000000ffff3b7224 */ /* 0x000fe200078e0061 */
[----:B------:R-:W-:Y:S01]  /*4fe0*/  MOV R97, R99 ;  /* 0x0000006300617202 */ /* 0x000fe20000000f00 */
[----:B------:R-:W-:Y:S01]  /*4ff0*/  IMAD.MOV.U32 R70, RZ, RZ, R147 ;  /* 0x000000ffff467224 */ /* 0x000fe200078e0093 */
[----:B------:R-:W5:Y:S01]  /*5000*/  MUFU.EX2 R6, R12 ;  /* 0x0000000c00067308 */ /* 0x000f620000000800 */
[----:B------:R-:W-:Y:S01]  /*5010*/  IMAD.MOV.U32 R125, RZ, RZ, R145 ;  /* 0x000000ffff7d7224 */ /* 0x000fe200078e0091 */
[----:B-1----:R-:W-:Y:S01]  /*5020*/  F2FP.BF16.PACK_AB R129, R8, R9 ;  /* 0x000000090881723e */ /* 0x002fe200000010ff */
[----:B------:R-:W-:Y:S01]  /*5030*/  IMAD.MOV.U32 R252, RZ, RZ, R144 ;  /* 0x000000fffffc7224 */ /* 0x000fe200078e0090 */
[----:B------:R-:W-:Y:S01]  /*5040*/  MOV R13, R51 ;  /* 0x00000033000d7202 */ /* 0x000fe20000000f00 */
[----:B------:R-:W-:Y:S01]  /*5050*/  IMAD.MOV.U32 R179, RZ, RZ, R68 ;  /* 0x000000ffffb37224 */ /* 0x000fe200078e0044 */
[----:B------:R-:W1:Y:S01]  /*5060*/  LDSM.16.MT88.4 R144, [R241+0x1900] ;  /* 0x00190000f190783b */ /* 0x000e620000004200 */
[----:B------:R-:W-:Y:S01]  /*5070*/  IMAD.MOV.U32 R127, RZ, RZ, R69 ;  /* 0x000000ffff7f7224 */ /* 0x000fe200078e0045 */
[----:B------:R-:W-:Y:S01]  /*5080*/  MOV R68, R153 ;  /* 0x0000009900447202 */ /* 0x000fe20000000f00 */
[----:B------:R-:W-:-:S02]  /*5090*/  IMAD.MOV.U32 R96, RZ, RZ, R98 ;  /* 0x000000ffff607224 */ /* 0x000fc400078e0062 */
[----:B------:R-:W-:Y:S02]  /*50a0*/  IMAD.MOV.U32 R98, RZ, RZ, R155 ;  /* 0x000000ffff627224 */ /* 0x000fe400078e009b */
[----:B------:R-:W-:Y:S02]  /*50b0*/  IMAD.MOV.U32 R99, RZ, RZ, R154 ;  /* 0x000000ffff637224 */ /* 0x000fe400078e009a */
[----:B------:R-:W-:Y:S02]  /*50c0*/  IMAD.MOV.U32 R69, RZ, RZ, R152 ;  /* 0x000000ffff457224 */ /* 0x000fe400078e0098 */
[----:B------:R-:W1:Y:S01]  /*50d0*/  LDSM.16.MT88.4 R152, [R238+0x1900] ;  /* 0x00190000ee98783b */ /* 0x000e620000004200 */
[----:B----4-:R-:W-:Y:S01]  /*50e0*/  IMAD.MOV.U32 R18, RZ, RZ, R130 ;  /* 0x000000ffff127224 */ /* 0x010fe200078e0082 */
[----:B------:R-:W-:Y:S01]  /*50f0*/  F2FP.BF16.PACK_AB R130, R10, R11 ;  /* 0x0000000b0a82723e */ /* 0x000fe200000010ff */
[----:B------:R-:W-:Y:S01]  /*5100*/  IMAD.MOV.U32 R178, RZ, RZ, R131 ;  /* 0x000000ffffb27224 */ /* 0x000fe200078e0083 */
[----:B-----5:R-:W-:Y:S01]  /*5110*/  F2FP.BF16.PACK_AB R131, R6, R7 ;  /* 0x000000070683723e */ /* 0x020fe200000010ff */
[----:B------:R-:W-:-:S02]  /*5120*/  IMAD.MOV.U32 R12, RZ, RZ, R50 ;  /* 0x000000ffff0c7224 */ /* 0x000fc400078e0032 */
[----:B------:R-:W-:Y:S02]  /*5130*/  IMAD.MOV.U32 R14, RZ, RZ, R56 ;  /* 0x000000ffff0e7224 */ /* 0x000fe400078e0038 */
[----:B------:R-:W-:Y:S02]  /*5140*/  IMAD.MOV.U32 R15, RZ, RZ, R57 ;  /* 0x000000ffff0f7224 */ /* 0x000fe400078e0039 */
[C---:B--2---:R-:W-:Y:S01]  /*5150*/  HMMA.16816.F32.BF16 R140, R128.reuse, R136, R140 ;  /* 0x00000088808c723c */ /* 0x044fe2000004188c */
[----:B------:R-:W-:Y:S02]  /*5160*/  FADD.FTZ R4, R126, R4 ;  /* 0x000000047e047221 */ /* 0x000fe40000010000 */
[----:B------:R-:W-:Y:S02]  /*5170*/  FADD.FTZ R0, R5, R0 ;  /* 0x0000000005007221 */ /* 0x000fe40000010000 */
[----:B------:R-:W-:Y:S02]  /*5180*/  FADD.FTZ R4, R127, R4 ;  /* 0x000000047f047221 */ /* 0x000fe40000010000 */
[----:B------:R-:W-:Y:S01]  /*5190*/  FADD.FTZ R0, R179, R0 ;  /* 0x00000000b3007221 */ /* 0x000fe20000010000 */
[----:B------:R-:W-:Y:S01]  /*51a0*/  HMMA.16816.F32.BF16 R136, R128, R138, R52 ;  /* 0x0000008a8088723c */ /* 0x000fe20000041834 */
[----:B------:R-:W-:-:S02]  /*51b0*/  FADD.FTZ R4, R178, R4 ;  /* 0x00000004b2047221 */ /* 0x000fc40000010000 */
[----:B------:R-:W-:Y:S02]  /*51c0*/  FADD.FTZ R0, R18, R0 ;  /* 0x0000000012007221 */ /* 0x000fe40000010000 */
[----:B------:R-:W-:Y:S02]  /*51d0*/  FADD.FTZ R4, R124, R4 ;  /* 0x000000047c047221 */ /* 0x000fe40000010000 */
[----:B------:R-:W-:Y:S01]  /*51e0*/  MOV R54, R58 ;  /* 0x0000003a00367202 */ /* 0x000fe20000000f00 */
[----:B---3--:R-:W-:Y:S01]  /*51f0*/  HMMA.16816.F32.BF16 R164, R128, R160, R164 ;  /* 0x000000a080a4723c */ /* 0x008fe200000418a4 */
[----:B------:R-:W-:Y:S02]  /*5200*/  IMAD.MOV.U32 R55, RZ, RZ, R59 ;  /* 0x000000ffff377224 */ /* 0x000fe400078e003b */
[----:B------:R-:W-:Y:S01]  /*5210*/  LDSM.16.MT88.4 R56, [R241+0x3900] ;  /* 0x00390000f138783b */ /* 0x000fe20000004200 */
[----:B------:R-:W-:Y:S02]  /*5220*/  FADD.FTZ R0, R19, R0 ;  /* 0x0000000013007221 */ /* 0x000fe40000010000 */
[----:B------:R-:W-:-:S02]  /*5230*/  FADD.FTZ R4, R134, R4 ;  /* 0x0000000486047221 */ /* 0x000fc40000010000 */
[C---:B-1----:R-:W-:Y:S01]  /*5240*/  HMMA.16816.F32.BF16 R148, R128.reuse, R144, R148 ;  /* 0x000000908094723c */ /* 0x042fe20000041894 */
[----:B------:R-:W-:Y:S02]  /*5250*/  FADD.FTZ R0, R132, R0 ;  /* 0x0000000084007221 */ /* 0x000fe40000010000 */
[----:B------:R-:W-:Y:S02]  /*5260*/  FADD.FTZ R5, R135, R4 ;  /* 0x0000000487057221 */ /* 0x000fe40000010000 */
[----:B------:R-:W-:Y:S02]  /*5270*/  FADD.FTZ R4, R133, R0 ;  /* 0x0000000085047221 */ /* 0x000fe40000010000 */
[----:B------:R-:W-:Y:S01]  /*5280*/  FADD.FTZ R0, R177, R5 ;  /* 0x00000005b1007221 */ /* 0x000fe20000010000 */
[----:B------:R-:W-:Y:S01]  /*5290*/  HMMA.16816.F32.BF16 R144, R128, R146, R40 ;  /* 0x000000928090723c */ /* 0x000fe20000041828 */
[----:B------:R-:W1:Y:S01]  /*52a0*/  LDSM.16.MT88.4 R40, [R237+0x3900] ;  /* 0x00390000ed28783b */ /* 0x000e620000004200 */
[----:B------:R-:W-:-:S02]  /*52b0*/  FADD.FTZ R4, R176, R4 ;  /* 0x00000004b0047221 */ /* 0x000fc40000010000 */
[----:B------:R-:W-:Y:S02]  /*52c0*/  FADD.FTZ R17, R17, R0 ;  /* 0x0000000011117221 */ /* 0x000fe40000010000 */
[----:B------:R-:W-:Y:S02]  /*52d0*/  FADD.FTZ R9, R9, R4 ;  /* 0x0000000409097221 */ /* 0x000fe40000010000 */
[C---:B------:R-:W-:Y:S01]  /*52e0*/  HMMA.16816.F32.BF16 R156, R128.reuse, R152, R156 ;  /* 0x00000098809c723c */ /* 0x040fe2000004189c */
[----:B------:R-:W-:Y:S02]  /*52f0*/  FADD.FTZ R16, R16, R17 ;  /* 0x0000001110107221 */ /* 0x000fe40000010000 */
[----:B------:R-:W-:Y:S02]  /*5300*/  FADD.FTZ R8, R8, R9 ;  /* 0x0000000908087221 */ /* 0x000fe40000010000 */
[----:B------:R-:W-:Y:S02]  /*5310*/  FADD.FTZ R11, R11, R16 ;  /* 0x000000100b0b7221 */ /* 0x000fe40000010000 */
[----:B------:R-:W-:Y:S01]  /*5320*/  FADD.FTZ R7, R7, R8 ;  /* 0x0000000807077221 */ /* 0x000fe20000010000 */
[----:B------:R-:W-:Y:S01]  /*5330*/  HMMA.16816.F32.BF16 R152, R128, R154, R32 ;  /* 0x0000009a8098723c */ /* 0x000fe20000041820 */
[----:B------:R-:W-:-:S02]  /*5340*/  FADD.FTZ R4, R10, R11 ;  /* 0x0000000b0a047221 */ /* 0x000fc40000010000 */
[----:B------:R-:W-:-:S04]  /*5350*/  FADD.FTZ R0, R6, R7 ;  /* 0x0000000706007221 */ /* 0x000fc80000010000 */
[----:B------:R-:W-:Y:S01]  /*5360*/  MOV R34, R49 ;  /* 0x0000003100227202 */ /* 0x000fe20000000f00 */
[----:B------:R-:W-:Y:S01]  /*5370*/  IMAD.MOV.U32 R35, RZ, RZ, R48 ;  /* 0x000000ffff237224 */ /* 0x000fe200078e0030 */
[----:B------:R-:W-:Y:S01]  /*5380*/  HMMA.16816.F32.BF16 R160, R128, R162, R28 ;  /* 0x000000a280a0723c */ /* 0x000fe2000004181c */
[----:B------:R-:W2:Y:S01]  /*5390*/  LDSM.16.MT88.4 R48, [R238+0x3900] ;  /* 0x00390000ee30783b */ /* 0x000ea20000004200 */
[----:B------:R-:W-:Y:S02]  /*53a0*/  IMAD.MOV.U32 R32, RZ, RZ, R46 ;  /* 0x000000ffff207224 */ /* 0x000fe400078e002e */
[----:B------:R-:W-:Y:S01]  /*53b0*/  IMAD.MOV.U32 R33, RZ, RZ, R47 ;  /* 0x000000ffff217224 */ /* 0x000fe200078e002f */
[----:B------:R-:W-:Y:S02]  /*53c0*/  STL [R1+0x20], R0 ;  /* 0x0000200001007387 */ /* 0x000fe40000100800 */
[----:B------:R-:W-:Y:S01]  /*53d0*/  IMAD.MOV.U32 R28, RZ, RZ, R39 ;  /* 0x000000ffff1c7224 */ /* 0x000fe200078e0027 */
[----:B------:R-:W-:Y:S01]  /*53e0*/  MOV R29, R38 ;  /* 0x00000026001d7202 */ /* 0x000fe20000000f00 */
[----:B------:R-:W-:Y:S01]  /*53f0*/  IMAD.MOV.U32 R30, RZ, RZ, R37 ;  /* 0x000000ffff1e7224 */ /* 0x000fe200078e0025 */
[----:B------:R-:W-:Y:S01]  /*5400*/  STL [R1+0x1c], R4 ;  /* 0x00001c0401007387 */ /* 0x000fe20000100800 */
[----:B------:R-:W-:-:S02]  /*5410*/  IMAD.MOV.U32 R31, RZ, RZ, R36 ;  /* 0x000000ffff1f7224 */ /* 0x000fc400078e0024 */
[C---:B-1----:R-:W-:Y:S01]  /*5420*/  HMMA.16816.F32.BF16 R36, R128.reuse, R40, R64 ;  /* 0x000000288024723c */ /* 0x042fe20000041840 */
[----:B------:R-:W1:Y:S07]  /*5430*/  LDSM.16.MT88.4 R64, [R240+0x3900] ;  /* 0x00390000f040783b */ /* 0x000e6e0000004200 */
[C---:B------:R-:W-:Y:S01]  /*5440*/  HMMA.16816.F32.BF16 R40, R128.reuse, R42, R72 ;  /* 0x0000002a8028723c */ /* 0x040fe20000041848 */
[----:B------:R-:W3:Y:S07]  /*5450*/  LDSM.16.MT88.4 R72, [R237+0x5900] ;  /* 0x00590000ed48783b */ /* 0x000eee0000004200 */
[C---:B--2---:R-:W-:Y:S01]  /*5460*/  HMMA.16816.F32.BF16 R44, R128.reuse, R48, R80 ;  /* 0x00000030802c723c */ /* 0x044fe20000041850 */
[----:B------:R-:W2:Y:S07]  /*5470*/  LDSM.16.MT88.4 R80, [R238+0x5900] ;  /* 0x00590000ee50783b */ /* 0x000eae0000004200 */
[C---:B------:R-:W-:Y:S07]  /*5480*/  HMMA.16816.F32.BF16 R48, R128.reuse, R50, R84 ;  /* 0x000000328030723c */ /* 0x040fee0000041854 */
[----:B------:R-:W-:Y:S01]  /*5490*/  IMAD.MOV.U32 R84, RZ, RZ, R54 ;  /* 0x000000ffff547224 */ /* 0x000fe200078e0036 */
[----:B------:R-:W-:Y:S01]  /*54a0*/  MOV R85, R55 ;  /* 0x0000003700557202 */ /* 0x000fe20000000f00 */
[----:B------:R-:W-:Y:S01]  /*54b0*/  IMAD.MOV.U32 R86, RZ, RZ, R125 ;  /* 0x000000ffff567224 */ /* 0x000fe200078e007d */
[----:B------:R-:W-:Y:S01]  /*54c0*/  HMMA.16816.F32.BF16 R52, R128, R56, R88 ;  /* 0x000000388034723c */ /* 0x000fe20000041858 */
[----:B------:R-:W4:Y:S01]  /*54d0*/  LDSM.16.MT88.4 R88, [R241+0x5900] ;  /* 0x00590000f158783b */ /* 0x000f220000004200 */
[----:B------:R-:W-:-:S06]  /*54e0*/  IMAD.MOV.U32 R87, RZ, RZ, R252 ;  /* 0x000000ffff577224 */ /* 0x000fcc00078e00fc */
[----:B------:R-:W-:Y:S07]  /*54f0*/  HMMA.16816.F32.BF16 R56, R128, R58, R92 ;  /* 0x0000003a8038723c */ /* 0x000fee000004185c */
[----:B------:R-:W-:Y:S01]  /*5500*/  MOV R92, R60 ;  /* 0x0000003c005c7202 */ /* 0x000fe20000000f00 */
[----:B------:R-:W-:Y:S01]  /*5510*/  IMAD.MOV.U32 R93, RZ, RZ, R61 ;  /* 0x000000ffff5d7224 */ /* 0x000fe200078e003d */
[----:B------:R-:W-:Y:S01]  /*5520*/  MOV R95, R63 ;  /* 0x0000003f005f7202 */ /* 0x000fe20000000f00 */
[----:B------:R-:W-:-:S02]  /*5530*/  IMAD.MOV.U32 R94, RZ, RZ, R62 ;  /* 0x000000ffff5e7224 */ /* 0x000fc400078e003e */
[C---:B-1----:R-:W-:Y:S08]  /*5540*/  HMMA.16816.F32.BF16 R60, R128.reuse, R64, R68 ;  /* 0x00000040803c723c */ /* 0x042ff00000041844 */
[C---:B---3--:R-:W-:Y:S07]  /*5550*/  HMMA.16816.F32.BF16 R68, R128.reuse, R72, R248 ;  /* 0x000000488044723c */ /* 0x048fee00000418f8 */
[----:B------:R-:W-:Y:S01]  /*5560*/  IMAD.MOV.U32 R248, RZ, RZ, R79 ;  /* 0x000000fffff87224 */ /* 0x000fe200078e004f */
[C---:B------:R-:W-:Y:S01]  /*5570*/  HMMA.16816.F32.BF16 R64, R128.reuse, R66, R96 ;  /* 0x000000428040723c */ /* 0x040fe20000041860 */
[----:B------:R-:W-:Y:S01]  /*5580*/  IMAD.MOV.U32 R249, RZ, RZ, R78 ;  /* 0x000000fffff97224 */ /* 0x000fe200078e004e */
[----:B------:R-:W-:Y:S01]  /*5590*/  MOV R250, R77 ;  /* 0x0000004d00fa7202 */ /* 0x000fe20000000f00 */
[----:B------:R-:W-:Y:S01]  /*55a0*/  IMAD.MOV.U32 R251, RZ, RZ, R76 ;  /* 0x000000fffffb7224 */ /* 0x000fe200078e004c */
[----:B------:R-:W1:Y:S04]  /*55b0*/  LDSM.16.MT88.4 R96, [R240+0x5900] ;  /* 0x00590000f060783b */ /* 0x000e680000004200 */
[C---:B--2---:R-:W-:Y:S01]  /*55c0*/  HMMA.16816.F32.BF16 R76, R128.reuse, R80, R104 ;  /* 0x00000050804c723c */ /* 0x044fe20000041868 */
[----:B------:R-:W2:Y:S07]  /*55d0*/  LDSM.16.MT88.4 R104, [R237+0x7900] ;  /* 0x00790000ed68783b */ /* 0x000eae0000004200 */
[C---:B----4-:R-:W-:Y:S08]  /*55e0*/  HMMA.16816.F32.BF16 R84, R128.reuse, R88, R84 ;  /* 0x000000588054723c */ /* 0x050ff00000041854 */
[C---:B------:R-:W-:Y:S08]  /*55f0*/  HMMA.16816.F32.BF16 R88, R128.reuse, R90, R92 ;  /* 0x0000005a8058723c */ /* 0x040ff0000004185c */
[C---:B------:R-:W-:Y:S08]  /*5600*/  HMMA.16816.F32.BF16 R72, R128.reuse, R74, R116 ;  /* 0x0000004a8048723c */ /* 0x040ff00000041874 */
[C---:B------:R-:W-:Y:S08]  /*5610*/  HMMA.16816.F32.BF16 R80, R128.reuse, R82, R108 ;  /* 0x000000528050723c */ /* 0x040ff0000004186c */
[C---:B-1----:R-:W-:Y:S01]  /*5620*/  HMMA.16816.F32.BF16 R92, R128.reuse, R96, R120 ;  /* 0x00000060805c723c */ /* 0x042fe20000041878 */
[----:B------:R-:W1:Y:S07]  /*5630*/  LDSM.16.MT88.4 R120, [R241+0x7900] ;  /* 0x00790000f178783b */ /* 0x000e6e0000004200 */
[C---:B------:R-:W-:Y:S01]  /*5640*/  HMMA.16816.F32.BF16 R96, R128.reuse, R98, R112 ;  /* 0x000000628060723c */ /* 0x040fe20000041870 */
[----:B------:R-:W3:Y:S07]  /*5650*/  LDSM.16.MT88.4 R112, [R238+0x7900] ;  /* 0x00790000ee70783b */ /* 0x000eee0000004200 */
[C---:B--2---:R-:W-:Y:S08]  /*5660*/  HMMA.16816.F32.BF16 R100, R128.reuse, R104, R100 ;  /* 0x000000688064723c */ /* 0x044ff00000041864 */
[C---:B------:R-:W-:Y:S01]  /*5670*/  HMMA.16816.F32.BF16 R104, R128.reuse, R106, R12 ;  /* 0x0000006a8068723c */ /* 0x040fe2000004180c */
[----:B------:R-:W2:Y:S07]  /*5680*/  LDSM.16.MT88.4 R12, [R240+0x7900] ;  /* 0x00790000f00c783b */ /* 0x000eae0000004200 */
[C---:B-1----:R-:W-:Y:S08]  /*5690*/  HMMA.16816.F32.BF16 R116, R128.reuse, R120, R244 ;  /* 0x000000788074723c */ /* 0x042ff000000418f4 */
[C---:B---3--:R-:W-:Y:S08]  /*56a0*/  HMMA.16816.F32.BF16 R108, R128.reuse, R112, R248 ;  /* 0x00000070806c723c */ /* 0x048ff000000418f8 */
[C---:B------:R-:W-:Y:S08]  /*56b0*/  HMMA.16816.F32.BF16 R112, R128.reuse, R114, R32 ;  /* 0x000000728070723c */ /* 0x040ff00000041820 */
[C---:B------:R-:W-:Y:S08]  /*56c0*/  HMMA.16816.F32.BF16 R120, R128.reuse, R122, R28 ;  /* 0x0000007a8078723c */ /* 0x040ff0000004181c */
[C---:B--2---:R-:W-:Y:S08]  /*56d0*/  HMMA.16816.F32.BF16 R124, R128.reuse, R12, R24 ;  /* 0x0000000c807c723c */ /* 0x044ff00000041818 */
[----:B------:R-:W-:Y:S01]  /*56e0*/  HMMA.16816.F32.BF16 R128, R128, R14, R20 ;  /* 0x0000000e8080723c */ /* 0x000fe20000041814 */
[----:B------:R-:W-:Y:S07]  /*56f0*/  @!P0 BRA `(.L_x_4) ;  /* 0x00003ea000008947 */ /* 0x000fee0003800000 */
[----:B------:R-:W2:Y:S04]  /*5700*/  LDL.64 R28, [R1+0x60] ;  /* 0x00006000011c7983 */ /* 0x000ea80000100a00 */
[----:B------:R-:W3:Y:S04]  /*5710*/  LDL R18, [R1+0x54] ;  /* 0x0000540001127983 */ /* 0x000ee80000100800 */
[----:B------:R-:W4:Y:S04]  /*5720*/  LDL.64 R30, [R1+0x68] ;  /* 0x00006800011e7983 */ /* 0x000f280000100a00 */
[----:B------:R-:W5:Y:S01]  /*5730*/  LDL.64 R178, [R1+0x58] ;  /* 0x0000580001b27983 */ /* 0x000f620000100a00 */
[----:B------:R-:W-:Y:S01]  /*5740*/  IMAD.MOV.U32 R0, RZ, RZ, R3 ;  /* 0x000000ffff007224 */ /* 0x000fe200078e0003 */
[C---:B------:R-:W-:Y:S01]  /*5750*/  IADD3 R4, R243.reuse, 0x800, RZ ;  /* 0x00000800f3047810 */ /* 0x040fe20007ffe0ff */
[----:B------:R-:W-:Y:S01]  /*5760*/  IMAD.MOV.U32 R132, RZ, RZ, R2 ;  /* 0x000000ffff847224 */ /* 0x000fe200078e0002 */
[C---:B------:R-:W-:Y:S01]  /*5770*/  IADD3 R3, R243.reuse, 0x1000, RZ ;  /* 0x00001000f3037810 */ /* 0x040fe20007ffe0ff */
[----:B------:R-:W-:Y:S01]  /*5780*/  UMOV UR16, UR14 ;  /* 0x0000000e00107c82 */ /* 0x000fe20008000000 */
[C---:B------:R-:W-:Y:S01]  /*5790*/  IADD3 R2, R243.reuse, 0x1800, RZ ;  /* 0x00001800f3027810 */ /* 0x040fe20007ffe0ff */
[----:B------:R1:W-:Y:S01]  /*57a0*/  STL [R1+0x14], R4 ;  /* 0x0000140401007387 */ /* 0x0003e20000100800 */
[----:B------:R-:W-:Y:S01]  /*57b0*/  IADD3 R252, R243, 0x3800, RZ ;  /* 0x00003800f3fc7810 */ /* 0x000fe20007ffe0ff */
[----:B------:R-:W-:-:S02]  /*57c0*/  ULDC.64 UR6, c[0x0][0x208] ;  /* 0x0000820000067ab9 */ /* 0x000fc40000000a00 */
[----:B------:R1:W-:Y:S01]  /*57d0*/  STL [R1+0x10], R3 ;  /* 0x0000100301007387 */ /* 0x0003e20000100800 */
[C---:B------:R-:W-:Y:S01]  /*57e0*/  IADD3 R251, R243.reuse, 0x4000, RZ ;  /* 0x00004000f3fb7810 */ /* 0x040fe20007ffe0ff */
[----:B------:R-:W-:Y:S02]  /*57f0*/  ULDC.64 UR4, c[0x0][0x1e0] ;  /* 0x0000780000047ab9 */ /* 0x000fe40000000a00 */
[----:B------:R1:W-:Y:S02]  /*5800*/  STL [R1+0xc], R2 ;  /* 0x00000c0201007387 */ /* 0x0003e40000100800 */
[C---:B-1----:R-:W-:Y:S02]  /*5810*/  IADD3 R4, R243.reuse, 0x2000, RZ ;  /* 0x00002000f3047810 */ /* 0x042fe40007ffe0ff */
[----:B------:R-:W-:-:S03]  /*5820*/  IADD3 R3, R243, 0x2800, RZ ;  /* 0x00002800f3037810 */ /* 0x000fc60007ffe0ff */
[----:B------:R-:W-:Y:S01]  /*5830*/  STL [R1+0x8], R4 ;  /* 0x0000080401007387 */ /* 0x000fe20000100800 */
[----:B------:R-:W-:-:S03]  /*5840*/  IADD3 R2, R243, 0x3000, RZ ;  /* 0x00003000f3027810 */ /* 0x000fc60007ffe0ff */
[----:B------:R-:W-:Y:S04]  /*5850*/  STL [R1+0x4], R3 ;  /* 0x0000040301007387 */ /* 0x000fe80000100800 */
[----:B------:R2:W-:Y:S01]  /*5860*/  STL [R1], R2 ;  /* 0x0000000201007387 */ /* 0x0005e20000100800 */
[C---:B------:R-:W-:Y:S02]  /*5870*/  IADD3 R250, R243.reuse, 0x4800, RZ ;  /* 0x00004800f3fa7810 */ /* 0x040fe40007ffe0ff */
[C---:B------:R-:W-:Y:S02]  /*5880*/  IADD3 R249, R243.reuse, 0x5000, RZ ;  /* 0x00005000f3f97810 */ /* 0x040fe40007ffe0ff */
[C---:B------:R-:W-:Y:S02]  /*5890*/  IADD3 R248, R243.reuse, 0x5800, RZ ;  /* 0x00005800f3f87810 */ /* 0x040fe40007ffe0ff */
[----:B------:R-:W-:-:S02]  /*58a0*/  IADD3 R247, R243, 0x6000, RZ ;  /* 0x00006000f3f77810 */ /* 0x000fc40007ffe0ff */
[C---:B------:R-:W-:Y:S02]  /*58b0*/  IADD3 R246, R243.reuse, 0x6800, RZ ;  /* 0x00006800f3f67810 */ /* 0x040fe40007ffe0ff */
[C---:B------:R-:W-:Y:S02]  /*58c0*/  IADD3 R245, R243.reuse, 0x7000, RZ ;  /* 0x00007000f3f57810 */ /* 0x040fe40007ffe0ff */
[----:B------:R-:W-:Y:S02]  /*58d0*/  IADD3 R244, R243, 0x7800, RZ ;  /* 0x00007800f3f47810 */ /* 0x000fe40007ffe0ff */
[C---:B--2---:R-:W-:Y:S02]  /*58e0*/  IADD3 R2, P2, R28.reuse, 0x40, RZ ;  /* 0x000000401c027810 */ /* 0x044fe40007f5e0ff */
[----:B------:R-:W-:-:S03]  /*58f0*/  IADD3 R3, P1, R28, 0x80, RZ ;  /* 0x000000801c037810 */ /* 0x000fc60007f3e0ff */
[----:B------:R1:W-:Y:S01]  /*5900*/  STL [R1+0x50], R2 ;  /* 0x0000500201007387 */ /* 0x0003e20000100800 */
[----:B---3--:R-:W-:-:S03]  /*5910*/  IMAD.X R4, RZ, RZ, R18, P2 ;  /* 0x000000ffff047224 */ /* 0x008fc600010e0612 */
[----:B------:R4:W-:Y:S01]  /*5920*/  STL [R1+0x48], R3 ;  /* 0x0000480301007387 */ /* 0x0009e20000100800 */
[----:B-1----:R-:W-:Y:S02]  /*5930*/  IADD3 R2, P0, R28, 0xc0, RZ ;  /* 0x000000c01c027810 */ /* 0x002fe40007f1e0ff */
[----:B----4-:R-:W-:-:S03]  /*5940*/  IADD3 R3, P2, R30, 0x40, RZ ;  /* 0x000000401e037810 */ /* 0x010fc60007f5e0ff */
[----:B------:R1:W-:Y:S04]  /*5950*/  STL [R1+0x40], R2 ;  /* 0x0000400201007387 */ /* 0x0003e80000100800 */
[----:B------:R2:W-:Y:S04]  /*5960*/  STL [R1+0x4c], R4 ;  /* 0x00004c0401007387 */ /* 0x0005e80000100800 */
[----:B------:R3:W-:Y:S01]  /*5970*/  STL [R1+0x38], R3 ;  /* 0x0000380301007387 */ /* 0x0007e20000100800 */
[----:B-1----:R-:W-:Y:S01]  /*5980*/  IMAD.X R2, RZ, RZ, R18, P1 ;  /* 0x000000ffff027224 */ /* 0x002fe200008e0612 */
[----:B--2---:R-:W-:-:S04]  /*5990*/  IADD3 R4, P1, R30, 0x80, RZ ;  /* 0x000000801e047810 */ /* 0x004fc80007f3e0ff */
[----:B------:R1:W-:Y:S01]  /*59a0*/  STL [R1+0x44], R2 ;  /* 0x0000440201007387 */ /* 0x0003e20000100800 */
[----:B---3--:R-:W-:-:S03]  /*59b0*/  IMAD.X R3, RZ, RZ, R18, P0 ;  /* 0x000000ffff037224 */ /* 0x008fc600000e0612 */
[----:B------:R5:W-:Y:S04]  /*59c0*/  STL [R1+0x30], R4 ;  /* 0x0000300401007387 */ /* 0x000be80000100800 */
[----:B------:R2:W-:Y:S01]  /*59d0*/  STL [R1+0x3c], R3 ;  /* 0x00003c0301007387 */ /* 0x0005e20000100800 */
[----:B-1----:R-:W-:Y:S01]  /*59e0*/  IADD3 R2, P0, R30, 0xc0, RZ ;  /* 0x000000c01e027810 */ /* 0x002fe20007f1e0ff */
[----:B-----5:R-:W-:-:S04]  /*59f0*/  IMAD.X R4, RZ, RZ, R179, P2 ;  /* 0x000000ffff047224 */ /* 0x020fc800010e06b3 */
[----:B------:R1:W-:Y:S01]  /*5a00*/  STL [R1+0x28], R2 ;  /* 0x0000280201007387 */ /* 0x0003e20000100800 */
[----:B--2---:R-:W-:-:S03]  /*5a10*/  IMAD.X R3, RZ, RZ, R179, P1 ;  /* 0x000000ffff037224 */ /* 0x004fc600008e06b3 */
[----:B------:R2:W-:Y:S04]  /*5a20*/  STL [R1+0x34], R4 ;  /* 0x0000340401007387 */ /* 0x0005e80000100800 */
[----:B------:R2:W-:Y:S01]  /*5a30*/  STL [R1+0x2c], R3 ;  /* 0x00002c0301007387 */ /* 0x0005e20000100800 */
[----:B-1----:R-:W-:-:S05]  /*5a40*/  IMAD.X R2, RZ, RZ, R179, P0 ;  /* 0x000000ffff027224 */ /* 0x002fca00000e06b3 */
[----:B------:R2:W-:Y:S02]  /*5a50*/  STL [R1+0x24], R2 ;  /* 0x0000240201007387 */ /* 0x0005e40000100800 */
.L_x_5:
[----:B------:R-:W3:Y:S01]  /*5a60*/  LDL R133, [R1+0x14] ;  /* 0x0000140001857983 */ /* 0x000ee20000100800 */
[----:B------:R-:W-:Y:S04]  /*5a70*/  DEPBAR.LE SB0, 0x0 ;  /* 0x000080000000791a */ /* 0x000fe80000000000 */
[----:B------:R-:W-:Y:S01]  /*5a80*/  BAR.SYNC.DEFER_BLOCKING 0x0 ;  /* 0x0000000000007b1d */ /* 0x000fe20000010000 */
[----:B------:R-:W-:Y:S02]  /*5a90*/  USHF.R.S32.HI UR14, URZ, 0x1f, UR16 ;  /* 0x0000001f3f0e7899 */ /* 0x000fe40008011410 */
[----:B------:R-:W-:Y:S02]  /*5aa0*/  UIMAD.WIDE.U32 UR18, UR16, UR6, URZ ;  /* 0x00000006101272a5 */ /* 0x000fe4000f8e003f */
[----:B------:R-:W-:Y:S02]  /*5ab0*/  UIMAD UR14, UR14, UR6, URZ ;  /* 0x000000060e0e72a4 */ /* 0x000fe4000f8e023f */
[----:B------:R-:W-:Y:S02]  /*5ac0*/  USHF.L.U32 UR15, UR18, 0x6, URZ ;  /* 0x00000006120f7899 */ /* 0x000fe4000800063f */
[----:B------:R-:W-:Y:S04]  /*5ad0*/  UIMAD UR14, UR16, UR7, UR14 ;  /* 0x00000007100e72a4 */ /* 0x000fe8000f8e020e */
[----:B------:R-:W-:Y:S04]  /*5ae0*/  UIADD3 UR14, UR19, UR14, URZ ;  /* 0x0000000e130e7290 */ /* 0x000fe8000fffe03f */
[----:B------:R-:W-:Y:S01]  /*5af0*/  USHF.L.U64.HI UR14, UR18, 0x6, UR14 ;  /* 0x00000006120e7899 */ /* 0x000fe2000801020e */
[----:B------:R-:W1:Y:S05]  /*5b00*/  LDSM.16.M88.4 R8, [R236+0x10100] ;  /* 0x01010000ec08783b */ /* 0x000e6a0000000200 */
[----:B--2---:R-:W2:Y:S05]  /*5b10*/  LDL R3, [R1+0x10] ;  /* 0x0000100001037983 */ /* 0x004eaa0000100800 */
[----:B------:R-:W4:Y:S05]  /*5b20*/  LDL R2, [R1+0xc] ;  /* 0x00000c0001027983 */ /* 0x000f2a0000100800 */
[----:B------:R-:W-:Y:S05]  /*5b30*/  STL [R1+0xc8], R237 ;  /* 0x0000c8ed01007387 */ /* 0x000fea0000100800 */
[----:B------:R-:W-:Y:S05]  /*5b40*/  STL [R1+0xc4], R238 ;  /* 0x0000c4ee01007387 */ /* 0x000fea0000100800 */
[----:B------:R-:W-:Y:S05]  /*5b50*/  STL [R1+0xc0], R241 ;  /* 0x0000c0f101007387 */ /* 0x000fea0000100800 */
[----:B------:R1:W-:Y:S05]  /*5b60*/  STL [R1+0xbc], R240 ;  /* 0x0000bcf001007387 */ /* 0x0003ea0000100800 */
[----:B------:R-:W1:Y:S02]  /*5b70*/  LDSM.16.M88.4 R16, [R236+0x10900] ;  /* 0x01090000ec10783b */ /* 0x000e640000000200 */
[C---:B-1---5:R-:W-:Y:S03]  /*5b80*/  HMMA.16816.F32.BF16 R4, R168.reuse, R8, RZ ;  /* 0x00000008a804723c */ /* 0x062fe600000418ff */
[----:B------:R-:W1:Y:S05]  /*5b90*/  LDSM.16.M88.4 R24, [R236+0x11100] ;  /* 0x01110000ec18783b */ /* 0x000e6a0000000200 */
[----:B------:R-:W1:Y:S01]  /*5ba0*/  LDSM.16.M88.4 R32, [R236+0x11900] ;  /* 0x01190000ec20783b */ /* 0x000e620000000200 */
[C---:B------:R-:W-:Y:S04]  /*5bb0*/  HMMA.16816.F32.BF16 R8, R168.reuse, R10, RZ ;  /* 0x0000000aa808723c */ /* 0x040fe800000418ff */
[----:B------:R-:W1:Y:S05]  /*5bc0*/  LDSM.16.M88.4 R176, [R243] ;  /* 0x00000000f3b0783b */ /* 0x000e6a0000000200 */
[----:B------:R-:W4:Y:S05]  /*5bd0*/  LDL.64 R240, [R1+0x60] ;  /* 0x0000600001f07983 */ /* 0x000f2a0000100a00 */
[----:B------:R-:W-:Y:S05]  /*5be0*/  STL [R1+0x70], R243 ;  /* 0x000070f301007387 */ /* 0x000fea0000100800 */
[----:B------:R-:W-:Y:S05]  /*5bf0*/  STL [R1+0x80], R168 ;  /* 0x000080a801007387 */ /* 0x000fea0000100800 */
[----:B------:R-:W-:Y:S01]  /*5c00*/  STL [R1+0x7c], R169 ;  /* 0x00007ca901007387 */ /* 0x000fe20000100800 */
[C---:B------:R-:W-:Y:S04]  /*5c10*/  HMMA.16816.F32.BF16 R12, R168.reuse, R16, RZ ;  /* 0x00000010a80c723c */ /* 0x040fe800000418ff */
[----:B------:R-:W-:Y:S05]  /*5c20*/  STL [R1+0x78], R170 ;  /* 0x000078aa01007387 */ /* 0x000fea0000100800 */
[----:B------:R1:W-:Y:S01]  /*5c30*/  STL [R1+0x74], R171 ;  /* 0x000074ab01007387 */ /* 0x0003e20000100800 */
[C---:B------:R-:W-:Y:S04]  /*5c40*/  HMMA.16816.F32.BF16 R16, R168.reuse, R18, RZ ;  /* 0x00000012a810723c */ /* 0x040fe800000418ff */
[----:B------:R-:W4:Y:S04]  /*5c50*/  LDL R237, [R1+0x54] ;  /* 0x0000540001ed7983 */ /* 0x000f280000100800 */
[C---:B-1----:R-:W-:Y:S01]  /*5c60*/  HMMA.16816.F32.BF16 R20, R168.reuse, R24, RZ ;  /* 0x00000018a814723c */ /* 0x042fe200000418ff */
[----:B------:R-:W4:Y:S05]  /*5c70*/  LDL R238, [R1+0x18] ;  /* 0x0000180001ee7983 */ /* 0x000f2a0000100800 */
[----:B------:R-:W4:Y:S02]  /*5c80*/  LDL R135, [R1+0x40] ;  /* 0x0000400001877983 */ /* 0x000f240000100800 */
[C---:B------:R-:W-:Y:S03]  /*5c90*/  HMMA.16816.F32.BF16 R24, R168.reuse, R26, RZ ;  /* 0x0000001aa818723c */ /* 0x040fe600000418ff */
[----:B------:R-:W4:Y:S05]  /*5ca0*/  LDL R134, [R1+0x3c] ;  /* 0x00003c0001867983 */ /* 0x000f2a0000100800 */
[C---:B------:R-:W-:Y:S08]  /*5cb0*/  HMMA.16816.F32.BF16 R28, R168.reuse, R32, RZ ;  /* 0x00000020a81c723c */ /* 0x040ff000000418ff */
[----:B------:R-:W-:Y:S01]  /*5cc0*/  HMMA.16816.F32.BF16 R32, R168, R34, RZ ;  /* 0x00000022a820723c */ /* 0x000fe200000418ff */
[----:B------:R-:W4:Y:S05]  /*5cd0*/  LDL R171, [R1+0x50] ;  /* 0x0000500001ab7983 */ /* 0x000f2a0000100800 */
[----:B------:R-:W4:Y:S02]  /*5ce0*/  LDL R170, [R1+0x4c] ;  /* 0x00004c0001aa7983 */ /* 0x000f240000100800 */
[C---:B------:R-:W-:Y:S03]  /*5cf0*/  HMMA.16816.F32.BF16 R4, R172.reuse, R176, R4 ;  /* 0x000000b0ac04723c */ /* 0x040fe60000041804 */
[----:B------:R-:W4:Y:S05]  /*5d00*/  LDL R169, [R1+0x48] ;  /* 0x0000480001a97983 */ /* 0x000f2a0000100800 */
[C---:B------:R-:W-:Y:S01]  /*5d10*/  HMMA.16816.F32.BF16 R8, R172.reuse, R178, R8 ;  /* 0x000000b2ac08723c */ /* 0x040fe20000041808 */
[----:B------:R-:W4:Y:S05]  /*5d20*/  LDL R168, [R1+0x44] ;  /* 0x0000440001a87983 */ /* 0x000f2a0000100800 */
[----:B------:R-:W-:Y:S05]  /*5d30*/  STL [R1+0x90], R172 ;  /* 0x000090ac01007387 */ /* 0x000fea0000100800 */
[----:B------:R-:W-:Y:S05]  /*5d40*/  STL [R1+0x8c], R173 ;  /* 0x00008cad01007387 */ /* 0x000fea0000100800 */
[----:B------:R-:W-:Y:S05]  /*5d50*/  STL [R1+0x88], R174 ;  /* 0x000088ae01007387 */ /* 0x000fea0000100800 */
[----:B------:R-:W-:Y:S05]  /*5d60*/  STL [R1+0x84], R175 ;  /* 0x000084af01007387 */ /* 0x000fea0000100800 */
[----:B---3--:R-:W1:Y:S02]  /*5d70*/  LDSM.16.M88.4 R176, [R133] ;  /* 0x0000000085b0783b */ /* 0x008e640000000200 */
[C---:B-1----:R-:W-:Y:S08]  /*5d80*/  HMMA.16816.F32.BF16 R12, R172.reuse, R176, R12 ;  /* 0x000000b0ac0c723c */ /* 0x042ff0000004180c */
[C---:B------:R-:W-:Y:S01]  /*5d90*/  HMMA.16816.F32.BF16 R16, R172.reuse, R178, R16 ;  /* 0x000000b2ac10723c */ /* 0x040fe20000041810 */
[----:B--2---:R4:W1:Y:S03]  /*5da0*/  LDSM.16.M88.4 R176, [R3] ;  /* 0x0000000003b0783b */ /* 0x0048660000000200 */
[----:B----4-:R-:W-:Y:S04]  /*5db0*/  IADD3 R3, P1, R240, UR15, RZ ;  /* 0x0000000ff0037c10 */ /* 0x010fe8000ff3e0ff */
[C---:B-1----:R-:W-:Y:S08]  /*5dc0*/  HMMA.16816.F32.BF16 R20, R172.reuse, R176, R20 ;  /* 0x000000b0ac14723c */ /* 0x042ff00000041814 */
[C---:B------:R-:W-:Y:S01]  /*5dd0*/  HMMA.16816.F32.BF16 R24, R172.reuse, R178, R24 ;  /* 0x000000b2ac18723c */ /* 0x040fe20000041818 */
[----:B------:R1:W2:Y:S03]  /*5de0*/  LDSM.16.M88.4 R176, [R2] ;  /* 0x0000000002b0783b */ /* 0x0002a60000000200 */
[----:B------:R-:W-:Y:S02]  /*5df0*/  IADD3.X R133, R237, UR14, RZ, P1, !PT ;  /* 0x0000000eed857c10 */ /* 0x000fe40008ffe4ff */
[C---:B-1----:R-:W-:Y:S06]  /*5e00*/  LEA R2, P0, R3.reuse, c[0x0][0x1f8], 0x1 ;  /* 0x00007e0003027a11 */ /* 0x042fec00078008ff */
[----:B------:R-:W-:Y:S05]  /*5e10*/  LEA.HI.X R3, R3, c[0x0][0x1fc], R133, 0x1, P0 ;  /* 0x00007f0003037a11 */ /* 0x000fea00000f0c85 */
[----:B------:R-:W-:Y:S01]  /*5e20*/  @!PT LDS RZ, [RZ] ;  /* 0x00000000fffff984 */ /* 0x000fe20000000800 */
[----:B------:R-:W-:Y:S01]  /*5e30*/  @!PT LDS RZ, [RZ] ;  /* 0x00000000fffff984 */ /* 0x000fe20000000800 */
[----:B------:R-:W-:Y:S01]  /*5e40*/  @!PT LDS RZ, [RZ] ;  /* 0x00000000fffff984 */ /* 0x000fe20000000800 */
[----:B------:R1:W-:Y:S01]  /*5e50*/  LDGSTS.E.BYPASS.LTC128B.128 [R238+0x100], [R2.64], !P6 ;  /* 0x0010000002ee7fae */ /* 0x0003e2000f101d4c */
[C---:B--2---:R-:W-:Y:S08]  /*5e60*/  HMMA.16816.F32.BF16 R28, R172.reuse, R176, R28 ;  /* 0x000000b0ac1c723c */ /* 0x044ff0000004181c */
[----:B------:R-:W-:Y:S04]  /*5e70*/  HMMA.16816.F32.BF16 R32, R172, R178, R32 ;  /* 0x000000b2ac20723c */ /* 0x000fe80000041820 */
[----:B-1----:R-:W-:Y:S04]  /*5e80*/  IADD3 R3, P1, R171, UR15, RZ ;  /* 0x0000000fab037c10 */ /* 0x002fe8000ff3e0ff */
[C---:B------:R-:W-:Y:S04]  /*5e90*/  LEA R2, P0, R3.reuse, c[0x0][0x1f8], 0x1 ;  /* 0x00007e0003027a11 */ /* 0x040fe800078008ff */
[----:B------:R-:W-:Y:S04]  /*5ea0*/  IADD3.X R133, R170, UR14, RZ, P1, !PT ;  /* 0x0000000eaa857c10 */ /* 0x000fe80008ffe4ff */
[----:B------:R-:W-:Y:S05]  /*5eb0*/  LEA.HI.X R3, R3, c[0x0][0x1fc], R133, 0x1, P0 ;  /* 0x00007f0003037a11 */ /* 0x000fea00000f0c85 */
[----:B------:R1:W-:Y:S02]  /*5ec0*/  LDGSTS.E.BYPASS.LTC128B.128 [R238+0x2100], [R2.64], !P5 ;  /* 0x0210000002ee7fae */ /* 0x0003e4000e901d4c */
[----:B-1----:R-:W-:Y:S04]  /*5ed0*/  IADD3 R3, P1, R169, UR15, RZ ;  /* 0x0000000fa9037c10 */ /* 0x002fe8000ff3e0ff */
[C---:B------:R-:W-:Y:S02]  /*5ee0*/  LEA R2, P0, R3.reuse, c[0x0][0x1f8], 0x1 ;  /* 0x00007e0003027a11 */ /* 0x040fe400078008ff */
[----:B------:R-:W-:Y:S04]  /*5ef0*/  IADD3.X R133, R168, UR14, RZ, P1, !PT ;  /* 0x0000000ea8857c10 */ /* 0x000fe80008ffe4ff */
[----:B------:R-:W-:Y:S05]  /*5f00*/  LEA.HI.X R3, R3, c[0x0][0x1fc], R133, 0x1, P0 ;  /* 0x00007f0003037a11 */ /* 0x000fea00000f0c85 */
[----:B------:R1:W-:Y:S02]  /*5f10*/  LDGSTS.E.BYPASS.LTC128B.128 [R238+0x4100], [R2.64], !P4 ;  /* 0x0410000002ee7fae */ /* 0x0003e4000e101d4c */
[----:B-1----:R-:W-:Y:S01]  /*5f20*/  IADD3 R3, P1, R135, UR15, RZ ;  /* 0x0000000f87037c10 */ /* 0x002fe2000ff3e0ff */
[----:B------:R-:W-:Y:S03]  /*5f30*/  ULEA UR15, UP0, UR6, UR15, 0x5 ;  /* 0x0000000f060f7291 */ /* 0x000fe6000f80283f */
[C---:B------:R-:W-:Y:S02]  /*5f40*/  LEA R2, P0, R3.reuse, c[0x0][0x1f8], 0x1 ;  /* 0x00007e0003027a11 */ /* 0x040fe400078008ff */
[----:B------:R-:W-:Y:S01]  /*5f50*/  IADD3.X R133, R134, UR14, RZ, P1, !PT ;  /* 0x0000000e86857c10 */ /* 0x000fe20008ffe4ff */
[----:B------:R-:W-:Y:S02]  /*5f60*/  ULEA.HI.X UR14, UR6, UR14, UR7, 0x5, UP0 ;  /* 0x0000000e060e7291 */ /* 0x000fe400080f2c07 */
[----:B------:R-:W-:Y:S01]  /*5f70*/  UISETP.GT.AND UP0, UPT, UR16, UR8, UPT ;  /* 0x000000081000728c */ /* 0x000fe2000bf04270 */
[----:B------:R-:W-:Y:S01]  /*5f80*/  LEA.HI.X R3, R3, c[0x0][0x1fc], R133, 0x1, P0 ;  /* 0x00007f0003037a11 */ /* 0x000fe200000f0c85 */
[----:B------:R-:W-:Y:S04]  /*5f90*/  UIADD3 UR16, UR16, -0x1, URZ ;  /* 0xffffffff10107890 */ /* 0x000fe8000fffe03f */
[----:B------:R1:W-:Y:S05]  /*5fa0*/  LDGSTS.E.BYPASS.LTC128B.128 [R238+0x6100], [R2.64], !P3 ;  /* 0x0610000002ee7fae */ /* 0x0003ea000d901d4c */
[----:B------:R-:W-:Y:S01]  /*5fb0*/  @UP0 UIMAD.WIDE.U32 UR18, UR16, UR4, URZ ;  /* 0x00000004101202a5 */ /* 0x000fe2000f8e003f */
[----:B-1----:R-:W-:Y:S04]  /*5fc0*/  IADD3 R3, P1, R240, UR15, RZ ;  /* 0x0000000ff0037c10 */ /* 0x002fe8000ff3e0ff */
[----:B------:R-:W-:Y:S02]  /*5fd0*/  LEA R2, P0, R3, c[0x0][0x1f8], 0x1 ;  /* 0x00007e0003027a11 */ /* 0x000fe400078008ff */
        /* <DEDUP_REMOVED lines=8> */
[----:B-1----:R-:W-:Y:S04]  /*6060*/  IADD3 R3, P1, R169, UR15, RZ ;  /* 0x0000000fa9037c10 */ /* 0x002fe8000ff3e0ff */
[C---:B------:R-:W-:Y:S02]  /*6070*/  LEA R2, P0, R3.reuse, c[0x0][0x1f8], 0x1 ;  /* 0x00007e0003027a11 */ /* 0x040fe400078008ff */
[----:B------:R-:W-:Y:S02]  /*6080*/  IADD3.X R133, R168, UR14, RZ, P1, !PT ;  /* 0x0000000ea8857c10 */ /* 0x000fe40008ffe4ff */
[----:B------:R-:W2:Y:S02]  /*6090*/  LDL R168, [R1+0x8] ;  /* 0x0000080001a87983 */ /* 0x000ea40000100800 */
[----:B------:R-:W-:Y:S05]  /*60a0*/  LEA.HI.X R3, R3, c[0x0][0x1fc], R133, 0x1, P0 ;  /* 0x00007f0003037a11 */ /* 0x000fea00000f0c85 */
[----:B------:R1:W-:Y:S02]  /*60b0*/  LDGSTS.E.BYPASS.LTC128B.128 [R238+0x5100], [R2.64], !P4 ;  /* 0x0510000002ee7fae */ /* 0x0003e4000e101d4c */
[----:B-1----:R-:W-:Y:S01]  /*60c0*/  IADD3 R3, P1, R135, UR15, RZ ;  /* 0x0000000f87037c10 */ /* 0x002fe2000ff3e0ff */
[----:B------:R-:W-:Y:S02]  /*60d0*/  @UP0 USHF.L.U32 UR15, UR18, 0x6, URZ ;  /* 0x00000006120f0899 */ /* 0x000fe4000800063f */
[----:B------:R-:W3:Y:S01]  /*60e0*/  LDL R135, [R1+0x4] ;  /* 0x0000040001877983 */ /* 0x000ee20000100800 */
[C---:B------:R-:W-:Y:S02]  /*60f0*/  LEA R2, P0, R3.reuse, c[0x0][0x1f8], 0x1 ;  /* 0x00007e0003027a11 */ /* 0x040fe400078008ff */
[----:B------:R-:W-:Y:S01]  /*6100*/  IADD3.X R133, R134, UR14, RZ, P1, !PT ;  /* 0x0000000e86857c10 */ /* 0x000fe20008ffe4ff */
[----:B------:R-:W-:Y:S01]  /*6110*/  @UP0 USHF.R.S32.HI UR14, URZ, 0x1f, UR16 ;  /* 0x0000001f3f0e0899 */ /* 0x000fe20008011410 */
[----:B------:R-:W4:Y:S02]  /*6120*/  LDL R134, [R1] ;  /* 0x0000000001867983 */ /* 0x000f240000100800 */
[----:B------:R-:W-:Y:S01]  /*6130*/  LEA.HI.X R3, R3, c[0x0][0x1fc], R133, 0x1, P0 ;  /* 0x00007f0003037a11 */ /* 0x000fe200000f0c85 */
[----:B------:R-:W-:Y:S01]  /*6140*/  @UP0 UIMAD UR14, UR14, UR4, URZ ;  /* 0x000000040e0e02a4 */ /* 0x000fe2000f8e023f */
[----:B------:R-:W-:Y:S01]  /*6150*/  PLOP3.LUT P0, PT, PT, PT, UP0, 0x80, 0x0 ;  /* 0x000000000000781c */ /* 0x000fe20003f0f008 */
[----:B------:R-:W-:Y:S02]  /*6160*/  STL [R1+0xa0], R180 ;  /* 0x0000a0b401007387 */ /* 0x000fe40000100800 */
[----:B------:R-:W-:Y:S03]  /*6170*/  @UP0 UIMAD UR14, UR16, UR5, UR14 ;  /* 0x00000005100e02a4 */ /* 0x000fe6000f8e020e */
[----:B------:R1:W-:Y:S01]  /*6180*/  LDGSTS.E.BYPASS.LTC128B.128 [R238+0x7100], [R2.64], !P3 ;  /* 0x0710000002ee7fae */ /* 0x0003e2000d901d4c */
[----:B------:R-:W-:Y:S04]  /*6190*/  @UP0 UIADD3 UR14, UR19, UR14, URZ ;  /* 0x0000000e130e0290 */ /* 0x000fe8000fffe03f */
[----:B------:R-:W1:Y:S01]  /*61a0*/  LDSM.16.M88.4 R176, [R242+0x10100] ;  /* 0x01010000f2b0783b */ /* 0x000e620000000200 */
[----:B------:R-:W-:Y:S04]  /*61b0*/  @UP0 USHF.L.U64.HI UR14, UR18, 0x6, UR14 ;  /* 0x00000006120e0899 */ /* 0x000fe8000801020e */
[----:B------:R-:W0:Y:S05]  /*61c0*/  LDGDEPBAR ;  /* 0x00000000000079af */ /* 0x000e2a0000000000 */
[----:B------:R-:W-:Y:S05]  /*61d0*/  STL [R1+0x9c], R181 ;  /* 0x00009cb501007387 */ /* 0x000fea0000100800 */
[----:B------:R-:W-:Y:S05]  /*61e0*/  STL [R1+0x98], R182 ;  /* 0x000098b601007387 */ /* 0x000fea0000100800 */
[----:B------:R-:W-:Y:S05]  /*61f0*/  STL [R1+0x94], R183 ;  /* 0x000094b701007387 */ /* 0x000fea0000100800 */
[----:B------:R-:W-:Y:S05]  /*6200*/  STL [R1+0xb0], R184 ;  /* 0x0000b0b801007387 */ /* 0x000fea0000100800 */
[----:B------:R-:W-:Y:S05]  /*6210*/  STL [R1+0xac], R185 ;  /* 0x0000acb901007387 */ /* 0x000fea0000100800 */
[----:B------:R-:W-:Y:S01]  /*6220*/  STL [R1+0xa8], R186 ;  /* 0x0000a8ba01007387 */ /* 0x000fe20000100800 */
[C---:B-1----:R-:W-:Y:S04]  /*6230*/  HMMA.16816.F32.BF16 R4, R180.reuse, R176, R4 ;  /* 0x000000b0b404723c */ /* 0x042fe80000041804 */
[----:B------:R-:W-:Y:S05]  /*6240*/  STL [R1+0xa4], R187 ;  /* 0x0000a4bb01007387 */ /* 0x000fea0000100800 */
[----:B------:R-:W-:Y:S01]  /*6250*/  STL [R1+0xb8], R190 ;  /* 0x0000b8be01007387 */ /* 0x000fe20000100800 */
[C---:B------:R-:W-:Y:S04]  /*6260*/  HMMA.16816.F32.BF16 R8, R180.reuse, R178, R8 ;  /* 0x000000b2b408723c */ /* 0x040fe80000041808 */
[----:B------:R-:W1:Y:S05]  /*6270*/  LDSM.16.M88.4 R176, [R242+0x10900] ;  /* 0x01090000f2b0783b */ /* 0x000e6a0000000200 */
[----:B------:R-:W-:Y:S01]  /*6280*/  STL [R1+0xb4], R191 ;  /* 0x0000b4bf01007387 */ /* 0x000fe20000100800 */
[C---:B-1----:R-:W-:Y:S08]  /*6290*/  HMMA.16816.F32.BF16 R12, R180.reuse, R176, R12 ;  /* 0x000000b0b40c723c */ /* 0x042ff0000004180c */
[C---:B------:R-:W-:Y:S01]  /*62a0*/  HMMA.16816.F32.BF16 R16, R180.reuse, R178, R16 ;  /* 0x000000b2b410723c */ /* 0x040fe20000041810 */
[----:B------:R-:W1:Y:S07]  /*62b0*/  LDSM.16.M88.4 R176, [R242+0x11100] ;  /* 0x01110000f2b0783b */ /* 0x000e6e0000000200 */
[C---:B-1----:R-:W-:Y:S08]  /*62c0*/  HMMA.16816.F32.BF16 R20, R180.reuse, R176, R20 ;  /* 0x000000b0b414723c */ /* 0x042ff00000041814 */
[C---:B------:R-:W-:Y:S01]  /*62d0*/  HMMA.16816.F32.BF16 R24, R180.reuse, R178, R24 ;  /* 0x000000b2b418723c */ /* 0x040fe20000041818 */
[----:B------:R-:W1:Y:S07]  /*62e0*/  LDSM.16.M88.4 R176, [R242+0x11900] ;  /* 0x01190000f2b0783b */ /* 0x000e6e0000000200 */
[C---:B-1----:R-:W-:Y:S08]  /*62f0*/  HMMA.16816.F32.BF16 R28, R180.reuse, R176, R28 ;  /* 0x000000b0b41c723c */ /* 0x042ff0000004181c */
[----:B------:R-:W-:Y:S01]  /*6300*/  HMMA.16816.F32.BF16 R32, R180, R178, R32 ;  /* 0x000000b2b420723c */ /* 0x000fe20000041820 */
[----:B------:R-:W1:Y:S07]  /*6310*/  LDSM.16.M88.4 R176, [R239] ;  /* 0x00000000efb0783b */ /* 0x000e6e0000000200 */
[C---:B-1----:R-:W-:Y:S08]  /*6320*/  HMMA.16816.F32.BF16 R4, R184.reuse, R176, R4 ;  /* 0x000000b0b804723c */ /* 0x042ff00000041804 */
[C---:B------:R-:W-:Y:S01]  /*6330*/  HMMA.16816.F32.BF16 R8, R184.reuse, R178, R8 ;  /* 0x000000b2b808723c */ /* 0x040fe20000041808 */
[----:B------:R-:W1:Y:S07]  /*6340*/  LDSM.16.M88.4 R176, [R239+0x800] ;  /* 0x00080000efb0783b */ /* 0x000e6e0000000200 */
        /* <DEDUP_REMOVED lines=20> */
[----:B--2---:R-:W1:Y:S07]  /*6490*/  LDSM.16.M88.4 R176, [R168] ;  /* 0x00000000a8b0783b */ /* 0x004e6e0000000200 */
[C---:B-1----:R-:W-:Y:S08]  /*64a0*/  HMMA.16816.F32.BF16 R4, R192.reuse, R176, R4 ;  /* 0x000000b0c004723c */ /* 0x042ff00000041804 */
[C---:B------:R-:W-:Y:S01]  /*64b0*/  HMMA.16816.F32.BF16 R8, R192.reuse, R178, R8 ;  /* 0x000000b2c008723c */ /* 0x040fe20000041808 */
[----:B---3--:R-:W1:Y:S07]  /*64c0*/  LDSM.16.M88.4 R176, [R135] ;  /* 0x0000000087b0783b */ /* 0x008e6e0000000200 */
[C---:B-1----:R-:W-:Y:S08]  /*64d0*/  HMMA.16816.F32.BF16 R12, R192.reuse, R176, R12 ;  /* 0x000000b0c00c723c */ /* 0x042ff0000004180c */
[C---:B------:R-:W-:Y:S01]  /*64e0*/  HMMA.16816.F32.BF16 R16, R192.reuse, R178, R16 ;  /* 0x000000b2c010723c */ /* 0x040fe20000041810 */
[----:B----4-:R-:W1:Y:S07]  /*64f0*/  LDSM.16.M88.4 R176, [R134] ;  /* 0x0000000086b0783b */ /* 0x010e6e0000000200 */
[C---:B-1----:R-:W-:Y:S08]  /*6500*/  HMMA.16816.F32.BF16 R20, R192.reuse, R176, R20 ;  /* 0x000000b0c014723c */ /* 0x042ff00000041814 */
[C---:B------:R-:W-:Y:S01]  /*6510*/  HMMA.16816.F32.BF16 R24, R192.reuse, R178, R24 ;  /* 0x000000b2c018723c */ /* 0x040fe20000041818 */
[----:B------:R-:W1:Y:S07]  /*6520*/  LDSM.16.M88.4 R176, [R252] ;  /* 0x00000000fcb0783b */ /* 0x000e6e0000000200 */
        /* <DEDUP_REMOVED lines=113> */
[----:B------:R-:W1:Y:S11]  /*6c40*/  LDSM.16.M88.4 R176, [R239+0x6800] ;  /* 0x00680000efb0783b */ /* 0x000e760000000200 */
[----:B------:R-:W-:Y:S04]  /*6c50*/  @!UPT UIADD3 URZ, URZ, URZ, URZ ;  /* 0x0000003f3f3ff290 */ /* 0x000fe8000fffe03f */
[----:B------:R-:W-:Y:S02]  /*6c60*/  FMUL.FTZ R7, R7, c[0x0][0x320] ;  /* 0x0000c80007077a20 */ /* 0x000fe40000410000 */
[----:B------:R-:W-:Y:S02]  /*6c70*/  FMUL.FTZ R5, R5, c[0x0][0x320] ;  /* 0x0000c80005057a20 */ /* 0x000fe40000410000 */
[----:B------:R2:W-:Y:S01]  /*6c80*/  MUFU.TANH R237, R7 ;  /* 0x0000000700ed7308 */ /* 0x0005e20000002400 */
[----:B------:R-:W-:Y:S02]  /*6c90*/  FMUL.FTZ R6, R6, c[0x0][0x320] ;  /* 0x0000c80006067a20 */ /* 0x000fe40000410000 */
[----:B------:R-:W-:Y:S02]  /*6ca0*/  FMUL.FTZ R4, R4, c[0x0][0x320] ;  /* 0x0000c80004047a20 */ /* 0x000fe40000410000 */
[----:B------:R-:W-:Y:S02]  /*6cb0*/  FMUL.FTZ R10, R10, c[0x0][0x320] ;  /* 0x0000c8000a0a7a20 */ /* 0x000fe40000410000 */
[----:B------:R-:W-:Y:S02]  /*6cc0*/  FMUL.FTZ R11, R11, c[0x0][0x320] ;  /* 0x0000c8000b0b7a20 */ /* 0x000fe40000410000 */
[----:B------:R-:W-:Y:S01]  /*6cd0*/  FMUL.FTZ R8, R8, c[0x0][0x320] ;  /* 0x0000c80008087a20 */ /* 0x000fe20000410000 */
[----:B------:R-:W-:Y:S01]  /*6ce0*/  MUFU.TANH R241, R10 ;  /* 0x0000000a00f17308 */ /* 0x000fe20000002400 */
[----:B------:R-:W-:Y:S09]  /*6cf0*/  FMUL.FTZ R9, R9, c[0x0][0x320] ;  /* 0x0000c80009097a20 */ /* 0x000ff20000410000 */
[----:B------:R-:W-:Y:S01]  /*6d00*/  MUFU.TANH R240, R11 ;  /* 0x0000000b00f07308 */ /* 0x000fe20000002400 */
[C---:B-1----:R-:W-:Y:S01]  /*6d10*/  HMMA.16816.F32.BF16 R12, R232.reuse, R176, R12 ;  /* 0x000000b0e80c723c */ /* 0x042fe2000004180c */
[----:B--2---:R-:W2:Y:S07]  /*6d20*/  LDL.LU R7, [R1+0x1c] ;  /* 0x00001c0001077983 */ /* 0x004eae0000300800 */
[C---:B------:R-:W-:Y:S01]  /*6d30*/  HMMA.16816.F32.BF16 R16, R232.reuse, R178, R16 ;  /* 0x000000b2e810723c */ /* 0x040fe20000041810 */
[----:B------:R-:W1:Y:S01]  /*6d40*/  LDSM.16.M88.4 R176, [R239+0x7000] ;  /* 0x00700000efb0783b */ /* 0x000e620000000200 */
[----:B------:R-:W-:Y:S10]  /*6d50*/  MUFU.TANH R172, R5 ;  /* 0x0000000500ac7308 */ /* 0x000ff40000002400 */
[----:B------:R-:W-:Y:S04]  /*6d60*/  MUFU.TANH R171, R8 ;  /* 0x0000000800ab7308 */ /* 0x000fe80000002400 */
[----:B------:R-:W-:Y:S02]  /*6d70*/  FMUL.FTZ R13, R13, c[0x0][0x320] ;  /* 0x0000c8000d0d7a20 */ /* 0x000fe40000410000 */
        /* <DEDUP_REMOVED lines=9> */
[C---:B-1----:R-:W-:Y:S09]  /*6e10*/  HMMA.16816.F32.BF16 R20, R232.reuse, R176, R20 ;  /* 0x000000b0e814723c */ /* 0x042ff20000041814 */
[----:B------:R-:W-:Y:S01]  /*6e20*/  MUFU.TANH R187, R15 ;  /* 0x0000000f00bb7308 */ /* 0x000fe20000002400 */
[C---:B------:R-:W-:Y:S01]  /*6e30*/  HMMA.16816.F32.BF16 R24, R232.reuse, R178, R24 ;  /* 0x000000b2e818723c */ /* 0x040fe20000041818 */
[----:B------:R-:W1:Y:S01]  /*6e40*/  LDSM.16.M88.4 R176, [R239+0x7800] ;  /* 0x00780000efb0783b */ /* 0x000e620000000200 */
[----:B------:R-:W-:Y:S07]  /*6e50*/  DEPBAR.LE SB0, 0x0 ;  /* 0x000080000000791a */ /* 0x000fee0000000000 */
[----:B------:R-:W4:Y:S01]  /*6e60*/  MUFU.TANH R4, R4 ;  /* 0x0000000400047308 */ /* 0x000f220000002400 */
[----:B------:R-:W-:Y:S04]  /*6e70*/  BAR.SYNC.DEFER_BLOCKING 0x0 ;  /* 0x0000000000007b1d */ /* 0x000fe80000010000 */
[----:B------:R-:W-:Y:S02]  /*6e80*/  FMUL.FTZ R22, R22, c[0x0][0x320] ;  /* 0x0000c80016167a20 */ /* 0x000fe40000410000 */
[----:B------:R-:W-:Y:S02]  /*6e90*/  FMUL.FTZ R23, R23, c[0x0][0x320] ;  /* 0x0000c80017177a20 */ /* 0x000fe40000410000 */
[----:B------:R-:W-:Y:S06]  /*6ea0*/  FMUL.FTZ R20, R20, c[0x0][0x320] ;  /* 0x0000c80014147a20 */ /* 0x000fec0000410000 */
[----:B---3--:R-:W-:Y:S02]  /*6eb0*/  FMUL.FTZ R13, R25, c[0x0][0x320] ;  /* 0x0000c800190d7a20 */ /* 0x008fe40000410000 */
[----:B------:R-:W-:Y:S02]  /*6ec0*/  FMUL.FTZ R26, R26, c[0x0][0x320] ;  /* 0x0000c8001a1a7a20 */ /* 0x000fe40000410000 */
[----:B------:R-:W-:Y:S01]  /*6ed0*/  FMUL.FTZ R27, R27, c[0x0][0x320] ;  /* 0x0000c8001b1b7a20 */ /* 0x000fe20000410000 */
[----:B----4-:R-:W-:Y:S01]  /*6ee0*/  FMNMX.FTZ R3, R4, R0, !PT ;  /* 0x0000000004037209 */ /* 0x010fe20007810000 */
[----:B------:R3:W-:Y:S03]  /*6ef0*/  MUFU.TANH R133, R17 ;  /* 0x0000001100857308 */ /* 0x0007e60000002400 */
[----:B------:R-:W-:Y:S04]  /*6f00*/  FMNMX.FTZ R3, R172, R3, !PT ;  /* 0x00000003ac037209 */ /* 0x000fe80007810000 */
[----:B------:R-:W-:Y:S01]  /*6f10*/  FMNMX.FTZ R3, R171, R3, !PT ;  /* 0x00000003ab037209 */ /* 0x000fe20007810000 */
[C---:B-1----:R-:W-:Y:S02]  /*6f20*/  HMMA.16816.F32.BF16 R28, R232.reuse, R176, R28 ;  /* 0x000000b0e81c723c */ /* 0x042fe4000004181c */
[----:B------:R1:W-:Y:S06]  /*6f30*/  MUFU.TANH R134, R16 ;  /* 0x0000001000867308 */ /* 0x0003ec0000002400 */
[----:B------:R-:W-:Y:S04]  /*6f40*/  HMMA.16816.F32.BF16 R32, R232, R178, R32 ;  /* 0x000000b2e820723c */ /* 0x000fe80000041820 */
[----:B------:R-:W4:Y:S01]  /*6f50*/  MUFU.TANH R170, R9 ;  /* 0x0000000900aa7308 */ /* 0x000f220000002400 */
[----:B---3--:R-:W-:Y:S09]  /*6f60*/  FMUL.FTZ R17, R21, c[0x0][0x320] ;  /* 0x0000c80015117a20 */ /* 0x008ff20000410000 */
[----:B------:R-:W3:Y:S02]  /*6f70*/  MUFU.TANH R169, R12 ;  /* 0x0000000c00a97308 */ /* 0x000ee40000002400 */
[----:B------:R-:W-:Y:S02]  /*6f80*/  FMUL.FTZ R30, R30, c[0x0][0x320] ;  /* 0x0000c8001e1e7a20 */ /* 0x000fe40000410000 */
[----:B-1----:R-:W-:Y:S02]  /*6f90*/  FMUL.FTZ R16, R24, c[0x0][0x320] ;  /* 0x0000c80018107a20 */ /* 0x002fe40000410000 */
[----:B------:R-:W-:Y:S04]  /*6fa0*/  FMUL.FTZ R31, R31, c[0x0][0x320] ;  /* 0x0000c8001f1f7a20 */ /* 0x000fe80000410000 */
[----:B------:R-:W1:Y:S01]  /*6fb0*/  MUFU.TANH R20, R20 ;  /* 0x0000001400147308 */ /* 0x000e620000002400 */
[----:B------:R-:W-:Y:S02]  /*6fc0*/  FMUL.FTZ R8, R32, c[0x0][0x320] ;  /* 0x0000c80020087a20 */ /* 0x000fe40000410000 */
[----:B------:R-:W-:Y:S01]  /*6fd0*/  FMUL.FTZ R5, R33, c[0x0][0x320] ;  /* 0x0000c80021057a20 */ /* 0x000fe20000410000 */
[----:B----4-:R-:W-:Y:S01]  /*6fe0*/  FMNMX.FTZ R3, R170, R3, !PT ;  /* 0x00000003aa037209 */ /* 0x010fe20007810000 */
[----:B------:R-:W-:Y:S02]  /*6ff0*/  FMUL.FTZ R9, R29, c[0x0][0x320] ;  /* 0x0000c8001d097a20 */ /* 0x000fe40000410000 */
[----:B------:R-:W-:Y:S03]  /*7000*/  FMUL.FTZ R34, R34, c[0x0][0x320] ;  /* 0x0000c80022227a20 */ /* 0x000fe60000410000 */
[----:B------:R-:W4:Y:S01]  /*7010*/  MUFU.TANH R17, R17 ;  /* 0x0000001100117308 */ /* 0x000f220000002400 */
[----:B---3--:R-:W-:Y:S01]  /*7020*/  FMNMX.FTZ R3, R169, R3, !PT ;  /* 0x00000003a9037209 */ /* 0x008fe20007810000 */
[----:B------:R-:W-:Y:S03]  /*7030*/  FMUL.FTZ R12, R28, c[0x0][0x320] ;  /* 0x0000c8001c0c7a20 */ /* 0x000fe60000410000 */
[----:B------:R-:W-:Y:S05]  /*7040*/  FMNMX.FTZ R3, R135, R3, !PT ;  /* 0x0000000387037209 */ /* 0x000fea0007810000 */
[----:B------:R-:W3:Y:S01]  /*7050*/  MUFU.TANH R16, R16 ;  /* 0x0000001000107308 */ /* 0x000ee20000002400 */
[----:B------:R-:W-:Y:S04]  /*7060*/  FMNMX.FTZ R3, R134, R3, !PT ;  /* 0x0000000386037209 */ /* 0x000fe80007810000 */
[----:B------:R-:W-:Y:S05]  /*7070*/  FMNMX.FTZ R3, R133, R3, !PT ;  /* 0x0000000385037209 */ /* 0x000fea0007810000 */
[----:B------:R-:W3:Y:S01]  /*7080*/  MUFU.TANH R13, R13 ;  /* 0x0000000d000d7308 */ /* 0x000ee20000002400 */
[----:B-1----:R-:W-:Y:S04]  /*7090*/  FMNMX.FTZ R3, R20, R3, !PT ;  /* 0x0000000314037209 */ /* 0x002fe80007810000 */
[----:B----4-:R-:W-:Y:S05]  /*70a0*/  FMNMX.FTZ R3, R17, R3, !PT ;  /* 0x0000000311037209 */ /* 0x010fea0007810000 */
[----:B------:R-:W1:Y:S01]  /*70b0*/  MUFU.TANH R12, R12 ;  /* 0x0000000c000c7308 */ /* 0x000e620000002400 */
[----:B---3--:R-:W-:Y:S09]  /*70c0*/  FMNMX.FTZ R3, R16, R3, !PT ;  /* 0x0000000310037209 */ /* 0x008ff20007810000 */
[----:B------:R-:W3:Y:S01]  /*70d0*/  MUFU.TANH R9, R9 ;  /* 0x0000000900097308 */ /* 0x000ee20000002400 */
[----:B------:R-:W-:Y:S09]  /*70e0*/  FMNMX.FTZ R3, R13, R3, !PT ;  /* 0x000000030d037209 */ /* 0x000ff20007810000 */
[----:B------:R-:W4:Y:S01]  /*70f0*/  MUFU.TANH R8, R8 ;  /* 0x0000000800087308 */ /* 0x000f220000002400 */
[----:B-1----:R-:W-:Y:S09]  /*7100*/  FMNMX.FTZ R3, R12, R3, !PT ;  /* 0x000000030c037209 */ /* 0x002ff20007810000 */
[----:B------:R-:W1:Y:S01]  /*7110*/  MUFU.TANH R5, R5 ;  /* 0x0000000500057308 */ /* 0x000e620000002400 */
[----:B---3--:R-:W-:Y:S09]  /*7120*/  FMNMX.FTZ R3, R9, R3, !PT ;  /* 0x0000000309037209 */ /* 0x008ff20007810000 */
[----:B------:R-:W-:Y:S01]  /*7130*/  MUFU.TANH R6, R6 ;  /* 0x0000000600067308 */ /* 0x000fe20000002400 */
[----:B----4-:R-:W-:Y:S09]  /*7140*/  FMNMX.FTZ R3, R8, R3, !PT ;  /* 0x0000000308037209 */ /* 0x010ff20007810000 */
[----:B------:R-:W-:Y:S01]  /*7150*/  MUFU.TANH R180, R18 ;  /* 0x0000001200b47308 */ /* 0x000fe20000002400 */
[----:B-1----:R-:W-:Y:S05]  /*7160*/  FMNMX.FTZ R3, R5, R3, !PT ;  /* 0x0000000305037209 */ /* 0x002fea0007810000 */
[----:B------:R-:W1:Y:S04]  /*7170*/  SHFL.BFLY PT, R2, R3, 0x2, 0x1f ;  /* 0x0c401f0003027f89 */ /* 0x000e6800000e0000 */
[----:B------:R-:W-:Y:S10]  /*7180*/  MUFU.TANH R181, R19 ;  /* 0x0000001300b57308 */ /* 0x000ff40000002400 */
[----:B------:R-:W-:Y:S10]  /*7190*/  MUFU.TANH R174, R22 ;  /* 0x0000001600ae7308 */ /* 0x000ff40000002400 */
[----:B------:R-:W-:Y:S01]  /*71a0*/  MUFU.TANH R175, R23 ;  /* 0x0000001700af7308 */ /* 0x000fe20000002400 */
[----:B-1----:R-:W-:Y:S05]  /*71b0*/  FMNMX.FTZ R3, R3, R2, !PT ;  /* 0x0000000203037209 */ /* 0x002fea0007810000 */
[----:B------:R-:W1:Y:S04]  /*71c0*/  SHFL.BFLY PT, R2, R3, 0x1, 0x1f ;  /* 0x0c201f0003027f89 */ /* 0x000e6800000e0000 */
[----:B------:R-:W-:Y:S01]  /*71d0*/  MUFU.TANH R168, R26 ;  /* 0x0000001a00a87308 */ /* 0x000fe20000002400 */
[----:B-1----:R-:W-:Y:S05]  /*71e0*/  FMNMX.FTZ R3, R3, R2, !PT ;  /* 0x0000000203037209 */ /* 0x002fea0007810000 */
[C---:B------:R-:W-:Y:S02]  /*71f0*/  FADD.FTZ R0, -R3.reuse, R0 ;  /* 0x0000000003007221 */ /* 0x040fe40000010100 */
[----:B------:R-:W-:Y:S02]  /*7200*/  FMUL.FTZ R2, R3, c[0x0][0x2d0] ;  /* 0x0000b40003027a20 */ /* 0x000fe40000410000 */
[----:B------:R-:W-:Y:S02]  /*7210*/  FMUL.FTZ R0, R0, c[0x0][0x2d0] ;  /* 0x0000b40000007a20 */ /* 0x000fe40000410000 */
[--C-:B------:R-:W-:Y:S02]  /*7220*/  FFMA.FTZ R4, R4, c[0x0][0x2d0], -R2.reuse ;  /* 0x0000b40004047a23 */ /* 0x100fe40000010802 */
[--C-:B------:R-:W-:Y:S02]  /*7230*/  FFMA.FTZ R190, R169, c[0x0][0x2d0], -R2.reuse ;  /* 0x0000b400a9be7a23 */ /* 0x100fe40000010802 */
[----:B------:R-:W1:Y:S01]  /*7240*/  MUFU.EX2 R0, R0 ;  /* 0x0000000000007308 */ /* 0x000e620000000800 */
[--C-:B------:R-:W-:Y:S02]  /*7250*/  FFMA.FTZ R182, R20, c[0x0][0x2d0], -R2.reuse ;  /* 0x0000b40014b67a23 */ /* 0x100fe40000010802 */
[--C-:B------:R-:W-:Y:S02]  /*7260*/  FFMA.FTZ R183, R17, c[0x0][0x2d0], -R2.reuse ;  /* 0x0000b40011b77a23 */ /* 0x100fe40000010802 */
[--C-:B------:R-:W-:Y:S02]  /*7270*/  FFMA.FTZ R173, R13, c[0x0][0x2d0], -R2.reuse ;  /* 0x0000b4000dad7a23 */ /* 0x100fe40000010802 */
[--C-:B------:R-:W-:Y:S02]  /*7280*/  FFMA.FTZ R169, R12, c[0x0][0x2d0], -R2.reuse ;  /* 0x0000b4000ca97a23 */ /* 0x100fe40000010802 */
[--C-:B------:R-:W-:Y:S01]  /*7290*/  FFMA.FTZ R243, R5, c[0x0][0x2d0], -R2.reuse ;  /* 0x0000b40005f37a23 */ /* 0x100fe20000010802 */
[----:B------:R3:W2:Y:S01]  /*72a0*/  MUFU.EX2 R176, R4 ;  /* 0x0000000400b07308 */ /* 0x0006a20000000800 */
[--C-:B------:R-:W-:Y:S02]  /*72b0*/  FFMA.FTZ R177, R172, c[0x0][0x2d0], -R2.reuse ;  /* 0x0000b400acb17a23 */ /* 0x100fe40000010802 */
[--C-:B------:R-:W-:Y:S02]  /*72c0*/  FFMA.FTZ R172, R16, c[0x0][0x2d0], -R2.reuse ;  /* 0x0000b40010ac7a23 */ /* 0x100fe40000010802 */
[--C-:B------:R-:W-:Y:S02]  /*72d0*/  FFMA.FTZ R178, R171, c[0x0][0x2d0], -R2.reuse ;  /* 0x0000b400abb27a23 */ /* 0x100fe40000010802 */
[--C-:B------:R-:W-:Y:S02]  /*72e0*/  FFMA.FTZ R171, R8, c[0x0][0x2d0], -R2.reuse ;  /* 0x0000b40008ab7a23 */ /* 0x100fe40000010802 */
[--C-:B------:R-:W-:Y:S02]  /*72f0*/  FFMA.FTZ R179, R170, c[0x0][0x2d0], -R2.reuse ;  /* 0x0000b400aab37a23 */ /* 0x100fe40000010802 */
[--C-:B------:R-:W-:Y:S02]  /*7300*/  FFMA.FTZ R170, R9, c[0x0][0x2d0], -R2.reuse ;  /* 0x0000b40009aa7a23 */ /* 0x100fe40000010802 */
[----:B------:R-:W-:Y:S02]  /*7310*/  FFMA.FTZ R191, R135, c[0x0][0x2d0], -R2 ;  /* 0x0000b40087bf7a23 */ /* 0x000fe40000010802 */
[C---:B-1----:R-:W-:Y:S01]  /*7320*/  FMUL.FTZ R12, R0.reuse, R156 ;  /* 0x0000009c000c7220 */ /* 0x042fe20000410000 */
[----:B------:R-:W4:Y:S01]  /*7330*/  LDL.LU R135, [R1+0x20] ;  /* 0x0000200001877983 */ /* 0x000f220000300800 */
[C---:B------:R-:W-:Y:S01]  /*7340*/  FMUL.FTZ R16, R0.reuse, R152 ;  /* 0x0000009800107220 */ /* 0x040fe20000410000 */
[----:B------:R-:W-:Y:S01]  /*7350*/  MUFU.EX2 R179, R179 ;  /* 0x000000b300b37308 */ /* 0x000fe20000000800 */
[C---:B------:R-:W-:Y:S02]  /*7360*/  FMUL.FTZ R17, R0.reuse, R153 ;  /* 0x0000009900117220 */ /* 0x040fe40000410000 */
[C---:B------:R-:W-:Y:S01]  /*7370*/  FMUL.FTZ R20, R0.reuse, R148 ;  /* 0x0000009400147220 */ /* 0x040fe20000410000 */
[----:B------:R-:W4:Y:S01]  /*7380*/  LDL R156, [R1+0x38] ;  /* 0x00003800019c7983 */ /* 0x000f220000100800 */
[C---:B------:R-:W-:Y:S02]  /*7390*/  FMUL.FTZ R21, R0.reuse, R149 ;  /* 0x0000009500157220 */ /* 0x040fe40000410000 */
[C---:B------:R-:W-:Y:S02]  /*73a0*/  FMUL.FTZ R25, R0.reuse, R145 ;  /* 0x0000009100197220 */ /* 0x040fe40000410000 */
[C---:B------:R-:W-:Y:S01]  /*73b0*/  FMUL.FTZ R32, R0.reuse, R136 ;  /* 0x0000008800207220 */ /* 0x040fe20000410000 */
[----:B------:R-:W4:Y:S01]  /*73c0*/  LDL R153, [R1+0x34] ;  /* 0x0000340001997983 */ /* 0x000f220000100800 */
[C---:B---3--:R-:W-:Y:S02]  /*73d0*/  FMUL.FTZ R4, R0.reuse, R164 ;  /* 0x000000a400047220 */ /* 0x048fe40000410000 */
[C---:B------:R-:W-:Y:S01]  /*73e0*/  FMUL.FTZ R33, R0.reuse, R137 ;  /* 0x0000008900217220 */ /* 0x040fe20000410000 */
[----:B------:R-:W1:Y:S01]  /*73f0*/  MUFU.TANH R164, R27 ;  /* 0x0000001b00a47308 */ /* 0x000e620000002400 */
[C---:B------:R-:W-:Y:S01]  /*7400*/  FMUL.FTZ R5, R0.reuse, R165 ;  /* 0x000000a500057220 */ /* 0x040fe20000410000 */
[----:B------:R-:W3:Y:S01]  /*7410*/  LDL R152, [R1+0x30] ;  /* 0x0000300001987983 */ /* 0x000ee20000100800 */
[C---:B------:R-:W-:Y:S02]  /*7420*/  FMUL.FTZ R8, R0.reuse, R160 ;  /* 0x000000a000087220 */ /* 0x040fe40000410000 */
[C---:B------:R-:W-:Y:S02]  /*7430*/  FMUL.FTZ R9, R0.reuse, R161 ;  /* 0x000000a100097220 */ /* 0x040fe40000410000 */
[C---:B------:R-:W-:Y:S01]  /*7440*/  FMUL.FTZ R13, R0.reuse, R157 ;  /* 0x0000009d000d7220 */ /* 0x040fe20000410000 */
[----:B------:R-:W3:Y:S01]  /*7450*/  LDL R149, [R1+0x2c] ;  /* 0x00002c0001957983 */ /* 0x000ee20000100800 */
[C---:B------:R-:W-:Y:S01]  /*7460*/  FMUL.FTZ R24, R0.reuse, R144 ;  /* 0x0000009000187220 */ /* 0x040fe20000410000 */
[----:B------:R-:W1:Y:S01]  /*7470*/  MUFU.TANH R161, R30 ;  /* 0x0000001e00a17308 */ /* 0x000e620000002400 */
[C---:B------:R-:W-:Y:S02]  /*7480*/  FMUL.FTZ R28, R0.reuse, R140 ;  /* 0x0000008c001c7220 */ /* 0x040fe40000410000 */
[C---:B------:R-:W-:Y:S01]  /*7490*/  FMUL.FTZ R29, R0.reuse, R141 ;  /* 0x0000008d001d7220 */ /* 0x040fe20000410000 */
[----:B------:R-:W3:Y:S01]  /*74a0*/  LDL R148, [R1+0x28] ;  /* 0x0000280001947983 */ /* 0x000ee20000100800 */
[C---:B------:R-:W-:Y:S02]  /*74b0*/  FMUL.FTZ R36, R0.reuse, R36 ;  /* 0x0000002400247220 */ /* 0x040fe40000410000 */
[C---:B------:R-:W-:Y:S02]  /*74c0*/  FMUL.FTZ R37, R0.reuse, R37 ;  /* 0x0000002500257220 */ /* 0x040fe40000410000 */
[C---:B------:R-:W-:Y:S01]  /*74d0*/  FMUL.FTZ R40, R0.reuse, R40 ;  /* 0x0000002800287220 */ /* 0x040fe20000410000 */
[----:B------:R-:W1:Y:S01]  /*74e0*/  MUFU.TANH R160, R31 ;  /* 0x0000001f00a07308 */ /* 0x000e620000002400 */
[C---:B------:R-:W-:Y:S01]  /*74f0*/  FMUL.FTZ R41, R0.reuse, R41 ;  /* 0x0000002900297220 */ /* 0x040fe20000410000 */
[----:B------:R-:W3:Y:S01]  /*7500*/  LDL R145, [R1+0x24] ;  /* 0x0000240001917983 */ /* 0x000ee20000100800 */
[C---:B------:R-:W-:Y:S02]  /*7510*/  FMUL.FTZ R44, R0.reuse, R44 ;  /* 0x0000002c002c7220 */ /* 0x040fe40000410000 */
        /* <DEDUP_REMOVED lines=43> */
[----:B--2---:R-:W-:Y:S01]  /*77d0*/  FFMA.FTZ R144, R0, R7, R176 ;  /* 0x0000000700907223 */ /* 0x004fe200000100b0 */
[----:B------:R-:W-:Y:S01]  /*77e0*/  FMNMX.FTZ R0, R6, R132, !PT ;  /* 0x0000008406007209 */ /* 0x000fe20007810000 */
[--C-:B------:R-:W-:Y:S02]  /*77f0*/  FFMA.FTZ R184, R134, c[0x0][0x2d0], -R2.reuse ;  /* 0x0000b40086b87a23 */ /* 0x100fe40000010802 */
[----:B------:R-:W-:Y:S01]  /*7800*/  FFMA.FTZ R185, R133, c[0x0][0x2d0], -R2 ;  /* 0x0000b40085b97a23 */ /* 0x000fe20000010802 */
[----:B------:R-:W-:Y:S01]  /*7810*/  FMNMX.FTZ R0, R237, R0, !PT ;  /* 0x00000000ed007209 */ /* 0x000fe20007810000 */
[----:B------:R-:W2:Y:S03]  /*7820*/  MUFU.TANH R134, R34 ;  /* 0x0000002200867308 */ /* 0x000ea60000002400 */
[----:B------:R-:W-:Y:S04]  /*7830*/  FMNMX.FTZ R0, R241, R0, !PT ;  /* 0x00000000f1007209 */ /* 0x000fe80007810000 */
[----:B------:R-:W-:Y:S03]  /*7840*/  FMNMX.FTZ R0, R240, R0, !PT ;  /* 0x00000000f0007209 */ /* 0x000fe60007810000 */
[----:B------:R-:W-:Y:S01]  /*7850*/  MUFU.EX2 R157, R185 ;  /* 0x000000b9009d7308 */ /* 0x000fe20000000800 */
[----:B------:R-:W-:Y:S04]  /*7860*/  FMNMX.FTZ R0, R186, R0, !PT ;  /* 0x00000000ba007209 */ /* 0x000fe80007810000 */
[----:B------:R-:W-:Y:S04]  /*7870*/  FMNMX.FTZ R0, R187, R0, !PT ;  /* 0x00000000bb007209 */ /* 0x000fe80007810000 */
[----:B------:R-:W-:Y:S04]  /*7880*/  FMNMX.FTZ R0, R180, R0, !PT ;  /* 0x00000000b4007209 */ /* 0x000fe80007810000 */
[----:B------:R-:W-:Y:S01]  /*7890*/  FMNMX.FTZ R2, R181, R0, !PT ;  /* 0x00000000b5027209 */ /* 0x000fe20007810000 */
[----:B------:R-:W-:Y:S03]  /*78a0*/  FMUL.FTZ R0, R35, c[0x0][0x320] ;  /* 0x0000c80023007a20 */ /* 0x000fe60000410000 */
[----:B------:R-:W-:Y:S01]  /*78b0*/  FMNMX.FTZ R2, R174, R2, !PT ;  /* 0x00000002ae027209 */ /* 0x000fe20007810000 */
[----:B------:R1:W1:Y:S03]  /*78c0*/  MUFU.TANH R133, R0 ;  /* 0x0000000000857308 */ /* 0x0002660000002400 */
[----:B-1----:R-:W-:Y:S04]  /*78d0*/  FMNMX.FTZ R0, R175, R2, !PT ;  /* 0x00000002af007209 */ /* 0x002fe80007810000 */
[----:B------:R-:W-:Y:S04]  /*78e0*/  FMNMX.FTZ R0, R168, R0, !PT ;  /* 0x00000000a8007209 */ /* 0x000fe80007810000 */
[----:B------:R-:W-:Y:S04]  /*78f0*/  FMNMX.FTZ R0, R164, R0, !PT ;  /* 0x00000000a4007209 */ /* 0x000fe80007810000 */
[----:B------:R-:W-:Y:S04]  /*7900*/  FMNMX.FTZ R0, R161, R0, !PT ;  /* 0x00000000a1007209 */ /* 0x000fe80007810000 */
[----:B------:R-:W-:Y:S04]  /*7910*/  FMNMX.FTZ R0, R160, R0, !PT ;  /* 0x00000000a0007209 */ /* 0x000fe80007810000 */
[----:B--2---:R-:W-:Y:S04]  /*7920*/  FMNMX.FTZ R0, R134, R0, !PT ;  /* 0x0000000086007209 */ /* 0x004fe80007810000 */
[----:B------:R-:W-:Y:S05]  /*7930*/  FMNMX.FTZ R0, R133, R0, !PT ;  /* 0x0000000085007209 */ /* 0x000fea0007810000 */
[----:B------:R-:W1:Y:S02]  /*7940*/  SHFL.BFLY PT, R2, R0, 0x2, 0x1f ;  /* 0x0c401f0000027f89 */ /* 0x000e6400000e0000 */
[----:B-1----:R-:W-:Y:S05]  /*7950*/  FMNMX.FTZ R0, R0, R2, !PT ;  /* 0x0000000200007209 */ /* 0x002fea0007810000 */
[----:B------:R-:W1:Y:S02]  /*7960*/  SHFL.BFLY PT, R2, R0, 0x1, 0x1f ;  /* 0x0c201f0000027f89 */ /* 0x000e6400000e0000 */
[----:B-1----:R-:W-:Y:S05]  /*7970*/  FMNMX.FTZ R2, R0, R2, !PT ;  /* 0x0000000200027209 */ /* 0x002fea0007810000 */
[C---:B------:R-:W-:Y:S02]  /*7980*/  FADD.FTZ R0, -R2.reuse, R132 ;  /* 0x0000008402007221 */ /* 0x040fe40000010100 */
[----:B------:R-:W-:Y:S02]  /*7990*/  FMUL.FTZ R132, R2, c[0x0][0x2d0] ;  /* 0x0000b40002847a20 */ /* 0x000fe40000410000 */
[----:B------:R-:W-:Y:S02]  /*79a0*/  FMUL.FTZ R0, R0, c[0x0][0x2d0] ;  /* 0x0000b40000007a20 */ /* 0x000fe40000410000 */
[----:B------:R-:W-:Y:S04]  /*79b0*/  FFMA.FTZ R140, R6, c[0x0][0x2d0], -R132 ;  /* 0x0000b400068c7a23 */ /* 0x000fe80000010884 */
[----:B------:R-:W1:Y:S10]  /*79c0*/  MUFU.EX2 R0, R0 ;  /* 0x0000000000007308 */ /* 0x000e740000000800 */
[----:B------:R-:W4:Y:S01]  /*79d0*/  MUFU.EX2 R140, R140 ;  /* 0x0000008c008c7308 */ /* 0x000f220000000800 */
[C---:B-1----:R-:W-:Y:S02]  /*79e0*/  FMUL.FTZ R10, R0.reuse, R162 ;  /* 0x000000a2000a7220 */ /* 0x042fe40000410000 */
[C---:B------:R-:W-:Y:S02]  /*79f0*/  FMUL.FTZ R11, R0.reuse, R163 ;  /* 0x000000a3000b7220 */ /* 0x040fe40000410000 */
[----:B------:R-:W2:Y:S01]  /*7a00*/  LDL.64 R162, [R1+0x68] ;  /* 0x0000680001a27983 */ /* 0x000ea20000100a00 */
[C---:B------:R-:W-:Y:S02]  /*7a10*/  FMUL.FTZ R6, R0.reuse, R166 ;  /* 0x000000a600067220 */ /* 0x040fe40000410000 */
[C---:B------:R-:W-:Y:S02]  /*7a20*/  FMUL.FTZ R7, R0.reuse, R167 ;  /* 0x000000a700077220 */ /* 0x040fe40000410000 */
[----:B------:R-:W3:Y:S01]  /*7a30*/  LDL.64 R166, [R1+0x58] ;  /* 0x0000580001a67983 */ /* 0x000ee20000100a00 */
[C---:B------:R-:W-:Y:S02]  /*7a40*/  FMUL.FTZ R30, R0.reuse, R142 ;  /* 0x0000008e001e7220 */ /* 0x040fe40000410000 */
[C---:B------:R-:W-:Y:S02]  /*7a50*/  FMUL.FTZ R31, R0.reuse, R143 ;  /* 0x0000008f001f7220 */ /* 0x040fe40000410000 */
[C---:B----4-:R-:W-:Y:S02]  /*7a60*/  FFMA.FTZ R141, R0.reuse, R135, R140 ;  /* 0x00000087008d7223 */ /* 0x050fe4000001008c */
[C---:B------:R-:W-:Y:S02]  /*7a70*/  FMUL.FTZ R14, R0.reuse, R158 ;  /* 0x0000009e000e7220 */ /* 0x040fe40000410000 */
[C---:B------:R-:W-:Y:S01]  /*7a80*/  FMUL.FTZ R15, R0.reuse, R159 ;  /* 0x0000009f000f7220 */ /* 0x040fe20000410000 */
[----:B------:R-:W-:Y:S01]  /*7a90*/  MUFU.EX2 R158, R171 ;  /* 0x000000ab009e7308 */ /* 0x000fe20000000800 */
[C---:B------:R-:W-:Y:S02]  /*7aa0*/  FMUL.FTZ R18, R0.reuse, R154 ;  /* 0x0000009a00127220 */ /* 0x040fe40000410000 */
[C---:B------:R-:W-:Y:S02]  /*7ab0*/  FMUL.FTZ R19, R0.reuse, R155 ;  /* 0x0000009b00137220 */ /* 0x040fe40000410000 */
[C---:B------:R-:W-:Y:S02]  /*7ac0*/  FMUL.FTZ R22, R0.reuse, R150 ;  /* 0x0000009600167220 */ /* 0x040fe40000410000 */
        /* <DEDUP_REMOVED lines=8> */
[----:B------:R-:W1:Y:S01]  /*7b50*/  MUFU.EX2 R139, R177 ;  /* 0x000000b1008b7308 */ /* 0x000e620000000800 */
        /* <DEDUP_REMOVED lines=48> */
[----:B------:R-:W-:Y:S02]  /*7e60*/  FMUL.FTZ R131, R0, R131 ;  /* 0x0000008300837220 */ /* 0x000fe40000410000 */
[----:B------:R-:W-:Y:S02]  /*7e70*/  FFMA.FTZ R138, R237, c[0x0][0x2d0], -R132 ;  /* 0x0000b400ed8a7a23 */ /* 0x000fe40000010884 */
[----:B------:R-:W4:Y:S01]  /*7e80*/  LDL.LU R237, [R1+0xc8] ;  /* 0x0000c80001ed7983 */ /* 0x000f220000300800 */
[----:B-1----:R-:W-:Y:S02]  /*7e90*/  FADD.FTZ R144, R139, R144 ;  /* 0x000000908b907221 */ /* 0x002fe40000010000 */
[----:B------:R-:W-:Y:S02]  /*7ea0*/  FFMA.FTZ R178, R160, c[0x0][0x2d0], -R132 ;  /* 0x0000b400a0b27a23 */ /* 0x000fe40000010884 */
[----:B------:R-:W-:Y:S02]  /*7eb0*/  FADD.FTZ R144, R151, R144 ;  /* 0x0000009097907221 */ /* 0x000fe40000010000 */
[----:B------:R-:W-:Y:S02]  /*7ec0*/  FFMA.FTZ R177, R134, c[0x0][0x2d0], -R132 ;  /* 0x0000b40086b17a23 */ /* 0x000fe40000010884 */
[----:B------:R-:W-:Y:S01]  /*7ed0*/  FADD.FTZ R144, R179, R144 ;  /* 0x00000090b3907221 */ /* 0x000fe20000010000 */
[----:B------:R-:W-:Y:S10]  /*7ee0*/  MUFU.EX2 R178, R178 ;  /* 0x000000b200b27308 */ /* 0x000ff40000000800 */
[----:B------:R-:W-:Y:S01]  /*7ef0*/  MUFU.EX2 R177, R177 ;  /* 0x000000b100b17308 */ /* 0x000fe20000000800 */
[----:B--2---:R-:W-:Y:S04]  /*7f00*/  @P0 IADD3 R0, P2, R162, UR15, RZ ;  /* 0x0000000fa2000c10 */ /* 0x004fe8000ff5e0ff */
[C---:B------:R-:W-:Y:S02]  /*7f10*/  @P0 LEA R136, P1, R0.reuse, c[0x0][0x1c8], 0x1 ;  /* 0x0000720000880a11 */ /* 0x040fe400078208ff */
[----:B---3--:R-:W-:Y:S04]  /*7f20*/  @P0 IADD3.X R135, R167, UR14, RZ, P2, !PT ;  /* 0x0000000ea7870c10 */ /* 0x008fe800097fe4ff */
[----:B------:R-:W-:Y:S02]  /*7f30*/  @P0 LEA.HI.X R137, R0, c[0x0][0x1cc], R135, 0x1, P1 ;  /* 0x0000730000890a11 */ /* 0x000fe400008f0c87 */
[----:B------:R-:W-:Y:S03]  /*7f40*/  @P0 IADD3 R0, P2, R156, UR15, RZ ;  /* 0x0000000f9c000c10 */ /* 0x000fe6000ff5e0ff */
[----:B------:R1:W-:Y:S01]  /*7f50*/  @P0 LDGSTS.E.BYPASS.LTC128B.128 [R238+0x10100], [R136.64], !P6 ;  /* 0x1010000088ee0fae */ /* 0x0003e2000f101d4c */
[----:B------:R-:W-:Y:S02]  /*7f60*/  @P0 IADD3.X R135, R153, UR14, RZ, P2, !PT ;  /* 0x0000000e99870c10 */ /* 0x000fe400097fe4ff */
[C---:B-1----:R-:W-:Y:S04]  /*7f70*/  @P0 LEA R136, P1, R0.reuse, c[0x0][0x1c8], 0x1 ;  /* 0x0000720000880a11 */ /* 0x042fe800078208ff */
[----:B------:R-:W-:Y:S02]  /*7f80*/  @P0 LEA.HI.X R137, R0, c[0x0][0x1cc], R135, 0x1, P1 ;  /* 0x0000730000890a11 */ /* 0x000fe400008f0c87 */
[----:B------:R-:W-:Y:S03]  /*7f90*/  @P0 IADD3 R0, P2, R152, UR15, RZ ;  /* 0x0000000f98000c10 */ /* 0x000fe6000ff5e0ff */
[----:B------:R1:W-:Y:S01]  /*7fa0*/  @P0 LDGSTS.E.BYPASS.LTC128B.128 [R238+0x12100], [R136.64], !P5 ;  /* 0x1210000088ee0fae */ /* 0x0003e2000e901d4c */
[----:B------:R-:W-:Y:S02]  /*7fb0*/  @P0 IADD3.X R135, R149, UR14, RZ, P2, !PT ;  /* 0x0000000e95870c10 */ /* 0x000fe400097fe4ff */
[C---:B-1----:R-:W-:Y:S04]  /*7fc0*/  @P0 LEA R136, P1, R0.reuse, c[0x0][0x1c8], 0x1 ;  /* 0x0000720000880a11 */ /* 0x042fe800078208ff */
[----:B------:R-:W-:Y:S02]  /*7fd0*/  @P0 LEA.HI.X R137, R0, c[0x0][0x1cc], R135, 0x1, P1 ;  /* 0x0000730000890a11 */ /* 0x000fe400008f0c87 */
[----:B------:R-:W-:Y:S01]  /*7fe0*/  @P0 IADD3 R0, P2, R148, UR15, RZ ;  /* 0x0000000f94000c10 */ /* 0x000fe2000ff5e0ff */
[----:B------:R-:W-:Y:S02]  /*7ff0*/  @UP0 UIADD3 UR15, UP1, UR10, UR15, URZ ;  /* 0x0000000f0a0f0290 */ /* 0x000fe4000ff3e03f */
[----:B------:R1:W-:Y:S01]  /*8000*/  @P0 LDGSTS.E.BYPASS.LTC128B.128 [R238+0x14100], [R136.64], !P4 ;  /* 0x1410000088ee0fae */ /* 0x0003e2000e101d4c */
[----:B------:R-:W-:Y:S01]  /*8010*/  @P0 IADD3.X R135, R145, UR14, RZ, P2, !PT ;  /* 0x0000000e91870c10 */ /* 0x000fe200097fe4ff */
[----:B------:R-:W-:Y:S01]  /*8020*/  @UP0 UIADD3.X UR14, UR9, UR14, URZ, UP1, !UPT ;  /* 0x0000000e090e0290 */ /* 0x000fe20008ffe43f */
[C---:B-1----:R-:W-:Y:S04]  /*8030*/  @P0 LEA R136, P1, R0.reuse, c[0x0][0x1c8], 0x1 ;  /* 0x0000720000880a11 */ /* 0x042fe800078208ff */
[----:B------:R-:W-:Y:S02]  /*8040*/  @P0 LEA.HI.X R137, R0, c[0x0][0x1cc], R135, 0x1, P1 ;  /* 0x0000730000890a11 */ /* 0x000fe400008f0c87 */
[----:B------:R-:W-:Y:S02]  /*8050*/  @P0 IADD3 R0, P2, R162, UR15, RZ ;  /* 0x0000000fa2000c10 */ /* 0x000fe4000ff5e0ff */
[----:B------:R-:W1:Y:S01]  /*8060*/  MUFU.EX2 R162, R173 ;  /* 0x000000ad00a27308 */ /* 0x000e620000000800 */
[----:B------:R2:W-:Y:S01]  /*8070*/  @P0 LDGSTS.E.BYPASS.LTC128B.128 [R238+0x16100], [R136.64], !P3 ;  /* 0x1610000088ee0fae */ /* 0x0005e2000d901d4c */
[----:B------:R-:W-:Y:S08]  /*8080*/  @P0 IADD3.X R135, R167, UR14, RZ, P2, !PT ;  /* 0x0000000ea7870c10 */ /* 0x000ff000097fe4ff */
[----:B------:R-:W-:Y:S01]  /*8090*/  MUFU.EX2 R167, R169 ;  /* 0x000000a900a77308 */ /* 0x000fe20000000800 */
[----:B-1----:R-:W-:Y:S02]  /*80a0*/  F2FP.BF16.PACK_AB R134, R162, R155 ;  /* 0x0000009ba286723e */ /* 0x002fe400000010ff */
[C---:B--2---:R-:W-:Y:S04]  /*80b0*/  @P0 LEA R136, P1, R0.reuse, c[0x0][0x1c8], 0x1 ;  /* 0x0000720000880a11 */ /* 0x044fe800078208ff */
[----:B------:R-:W-:Y:S02]  /*80c0*/  @P0 LEA.HI.X R137, R0, c[0x0][0x1cc], R135, 0x1, P1 ;  /* 0x0000730000890a11 */ /* 0x000fe400008f0c87 */
[----:B------:R-:W-:Y:S02]  /*80d0*/  @P0 IADD3 R0, P2, R156, UR15, RZ ;  /* 0x0000000f9c000c10 */ /* 0x000fe4000ff5e0ff */
[----:B------:R-:W-:Y:S01]  /*80e0*/  MUFU.EX2 R156, R183 ;  /* 0x000000b7009c7308 */ /* 0x000fe20000000800 */
[----:B------:R1:W-:Y:S01]  /*80f0*/  @P0 LDGSTS.E.BYPASS.LTC128B.128 [R238+0x11100], [R136.64], !P6 ;  /* 0x1110000088ee0fae */ /* 0x0003e2000f101d4c */
[----:B------:R-:W-:Y:S08]  /*8100*/  @P0 IADD3.X R135, R153, UR14, RZ, P2, !PT ;  /* 0x0000000e99870c10 */ /* 0x000ff000097fe4ff */
[----:B------:R-:W-:Y:S01]  /*8110*/  MUFU.EX2 R153, R191 ;  /* 0x000000bf00997308 */ /* 0x000fe20000000800 */
[C---:B-1----:R-:W-:Y:S04]  /*8120*/  @P0 LEA R136, P1, R0.reuse, c[0x0][0x1c8], 0x1 ;  /* 0x0000720000880a11 */ /* 0x042fe800078208ff */
[----:B------:R-:W-:Y:S02]  /*8130*/  @P0 LEA.HI.X R137, R0, c[0x0][0x1cc], R135, 0x1, P1 ;  /* 0x0000730000890a11 */ /* 0x000fe400008f0c87 */
[----:B------:R-:W-:Y:S03]  /*8140*/  @P0 IADD3 R0, P2, R152, UR15, RZ ;  /* 0x0000000f98000c10 */ /* 0x000fe6000ff5e0ff */
[----:B------:R-:W-:Y:S01]  /*8150*/  MUFU.EX2 R152, R190 ;  /* 0x000000be00987308 */ /* 0x000fe20000000800 */
[----:B------:R1:W-:Y:S01]  /*8160*/  @P0 LDGSTS.E.BYPASS.LTC128B.128 [R238+0x13100], [R136.64], !P5 ;  /* 0x1310000088ee0fae */ /* 0x0003e2000e901d4c */
[----:B------:R-:W-:Y:S02]  /*8170*/  @P0 IADD3.X R135, R149, UR14, RZ, P2, !PT ;  /* 0x0000000e95870c10 */ /* 0x000fe400097fe4ff */
[C---:B-1----:R-:W-:Y:S04]  /*8180*/  @P0 LEA R136, P1, R0.reuse, c[0x0][0x1c8], 0x1 ;  /* 0x0000720000880a11 */ /* 0x042fe800078208ff */
[----:B------:R-:W-:Y:S02]  /*8190*/  @P0 LEA.HI.X R137, R0, c[0x0][0x1cc], R135, 0x1, P1 ;  /* 0x0000730000890a11 */ /* 0x000fe400008f0c87 */
[----:B------:R-:W-:Y:S01]  /*81a0*/  @P0 IADD3 R0, P2, R148, UR15, RZ ;  /* 0x0000000f94000c10 */ /* 0x000fe2000ff5e0ff */
[----:B------:R-:W1:Y:S02]  /*81b0*/  MUFU.EX2 R135, R138 ;  /* 0x0000008a00877308 */ /* 0x000e640000000800 */
[----:B------:R2:W-:Y:S01]  /*81c0*/  @P0 LDGSTS.E.BYPASS.LTC128B.128 [R238+0x15100], [R136.64], !P4 ;  /* 0x1510000088ee0fae */ /* 0x0005e2000e101d4c */
[----:B-1----:R-:W-:Y:S01]  /*81d0*/  FADD.FTZ R148, R135, R141 ;  /* 0x0000008d87947221 */ /* 0x002fe20000010000 */
[----:B------:R-:W-:Y:S01]  /*81e0*/  F2FP.BF16.PACK_AB R138, R179, R151 ;  /* 0x00000097b38a723e */ /* 0x000fe200000010ff */
[--C-:B------:R-:W-:Y:S05]  /*81f0*/  FFMA.FTZ R179, R161, c[0x0][0x2d0], -R132.reuse ;  /* 0x0000b400a1b37a23 */ /* 0x100fea0000010884 */
[----:B------:R-:W-:Y:S01]  /*8200*/  MUFU.EX2 R151, R182 ;  /* 0x000000b600977308 */ /* 0x000fe20000000800 */
[C---:B--2---:R-:W-:Y:S02]  /*8210*/  @P0 LEA R136, P1, R0.reuse, c[0x0][0x1c8], 0x1 ;  /* 0x0000720000880a11 */ /* 0x044fe400078208ff */
[----:B------:R-:W-:Y:S04]  /*8220*/  @P0 IADD3.X R137, R145, UR14, RZ, P2, !PT ;  /* 0x0000000e91890c10 */ /* 0x000fe800097fe4ff */
[----:B------:R-:W-:Y:S01]  /*8230*/  @P0 LEA.HI.X R137, R0, c[0x0][0x1cc], R137, 0x1, P1 ;  /* 0x0000730000890a11 */ /* 0x000fe200008f0c89 */
[--C-:B------:R-:W-:Y:S02]  /*8240*/  FFMA.FTZ R0, R241, c[0x0][0x2d0], -R132.reuse ;  /* 0x0000b400f1007a23 */ /* 0x100fe40000010884 */
[----:B------:R-:W-:Y:S02]  /*8250*/  MUFU.EX2 R179, R179 ;  /* 0x000000b300b37308 */ /* 0x000fe40000000800 */
[----:B------:R1:W-:Y:S05]  /*8260*/  @P0 LDGSTS.E.BYPASS.LTC128B.128 [R238+0x17100], [R136.64], !P3 ;  /* 0x1710000088ee0fae */ /* 0x0003ea000d901d4c */
[----:B------:R-:W0:Y:S05]  /*8270*/  LDGDEPBAR ;  /* 0x00000000000079af */ /* 0x000e2a0000000000 */
[----:B-1----:R-:W2:Y:S01]  /*8280*/  LDL.LU R238, [R1+0xc4] ;  /* 0x0000c40001ee7983 */ /* 0x002ea20000300800 */
[----:B------:R-:W-:Y:S02]  /*8290*/  F2FP.BF16.PACK_AB R137, R135, R140 ;  /* 0x0000008c8789723e */ /* 0x000fe400000010ff */
[----:B------:R1:W-:Y:S01]  /*82a0*/  MUFU.EX2 R135, R0 ;  /* 0x0000000000877308 */ /* 0x0003e20000000800 */
[----:B------:R-:W-:Y:S01]  /*82b0*/  F2FP.BF16.PACK_AB R136, R139, R176 ;  /* 0x000000b08b88723e */ /* 0x000fe200000010ff */
[----:B------:R-:W3:Y:S01]  /*82c0*/  LDL.LU R241, [R1+0xc0] ;  /* 0x0000c00001f17983 */ /* 0x000ee20000300800 */
[--C-:B------:R-:W-:Y:S04]  /*82d0*/  FFMA.FTZ R176, R133, c[0x0][0x2d0], -R132.reuse ;  /* 0x0000b40085b07a23 */ /* 0x100fe80000010884 */
[----:B----4-:R-:W4:Y:S03]  /*82e0*/  LDSM.16.MT88.4 R140, [R237+0x100] ;  /* 0x00010000ed8c783b */ /* 0x010f260000004200 */
[----:B------:R-:W-:Y:S01]  /*82f0*/  MUFU.EX2 R176, R176 ;  /* 0x000000b000b07308 */ /* 0x000fe20000000800 */
[--C-:B-1----:R-:W-:Y:S02]  /*8300*/  FFMA.FTZ R0, R240, c[0x0][0x2d0], -R132.reuse ;  /* 0x0000b400f0007a23 */ /* 0x102fe40000010884 */
[----:B------:R-:W3:Y:S07]  /*8310*/  LDL.LU R240, [R1+0xbc] ;  /* 0x0000bc0001f07983 */ /* 0x000eee0000300800 */
[----:B------:R-:W1:Y:S01]  /*8320*/  MUFU.EX2 R146, R0 ;  /* 0x0000000000927308 */ /* 0x000e620000000800 */
[----:B------:R2:W5:Y:S05]  /*8330*/  LDL.LU R190, [R1+0xb8] ;  /* 0x0000b80001be7983 */ /* 0x00056a0000300800 */
[----:B------:R2:W5:Y:S05]  /*8340*/  LDL.LU R191, [R1+0xb4] ;  /* 0x0000b40001bf7983 */ /* 0x00056a0000300800 */
[----:B------:R2:W5:Y:S05]  /*8350*/  LDL.LU R184, [R1+0xb0] ;  /* 0x0000b00001b87983 */ /* 0x00056a0000300800 */
[----:B------:R2:W5:Y:S01]  /*8360*/  LDL.LU R185, [R1+0xac] ;  /* 0x0000ac0001b97983 */ /* 0x0005620000300800 */
[----:B-1----:R-:W-:Y:S01]  /*8370*/  F2FP.BF16.PACK_AB R139, R146, R135 ;  /* 0x00000087928b723e */ /* 0x002fe200000010ff */
[----:B------:R-:W-:Y:S03]  /*8380*/  FFMA.FTZ R0, R186, c[0x0][0x2d0], -R132 ;  /* 0x0000b400ba007a23 */ /* 0x000fe60000010884 */
[----:B------:R1:W5:Y:S01]  /*8390*/  LDL.LU R186, [R1+0xa8] ;  /* 0x0000a80001ba7983 */ /* 0x0003620000300800 */
[----:B------:R-:W-:Y:S01]  /*83a0*/  FADD.FTZ R135, R135, R148 ;  /* 0x0000009487877221 */ /* 0x000fe20000010000 */
[----:B------:R1:W-:Y:S01]  /*83b0*/  MUFU.EX2 R145, R0 ;  /* 0x0000000000917308 */ /* 0x0003e20000000800 */
[C---:B----4-:R-:W-:Y:S05]  /*83c0*/  HMMA.16816.F32.BF16 R4, R136.reuse, R140, R4 ;  /* 0x0000008c8804723c */ /* 0x050fea0000041804 */
[----:B------:R-:W-:Y:S03]  /*83d0*/  FADD.FTZ R135, R146, R135 ;  /* 0x0000008792877221 */ /* 0x000fe60000010000 */
[C---:B------:R-:W-:Y:S04]  /*83e0*/  HMMA.16816.F32.BF16 R8, R136.reuse, R142, R8 ;  /* 0x0000008e8808723c */ /* 0x040fe80000041808 */
[--C-:B-1----:R-:W-:Y:S02]  /*83f0*/  FFMA.FTZ R0, R187, c[0x0][0x2d0], -R132.reuse ;  /* 0x0000b400bb007a23 */ /* 0x102fe40000010884 */
[----:B------:R1:W5:Y:S02]  /*8400*/  LDL.LU R187, [R1+0xa4] ;  /* 0x0000a40001bb7983 */ /* 0x0003640000300800 */
[----:B------:R4:W-:Y:S04]  /*8410*/  MUFU.EX2 R149, R0 ;  /* 0x0000000000957308 */ /* 0x0009e80000000800 */
[--C-:B----4-:R-:W-:Y:S02]  /*8420*/  FFMA.FTZ R0, R180, c[0x0][0x2d0], -R132.reuse ;  /* 0x0000b400b4007a23 */ /* 0x110fe40000010884 */
[----:B------:R1:W5:Y:S04]  /*8430*/  LDL.LU R180, [R1+0xa0] ;  /* 0x0000a00001b47983 */ /* 0x0003680000300800 */
[----:B------:R4:W-:Y:S02]  /*8440*/  MUFU.EX2 R147, R0 ;  /* 0x0000000000937308 */ /* 0x0009e40000000800 */
[--C-:B----4-:R-:W-:Y:S02]  /*8450*/  FFMA.FTZ R0, R181, c[0x0][0x2d0], -R132.reuse ;  /* 0x0000b400b5007a23 */ /* 0x110fe40000010884 */
[----:B------:R1:W5:Y:S06]  /*8460*/  LDL.LU R181, [R1+0x9c] ;  /* 0x00009c0001b57983 */ /* 0x00036c0000300800 */
[----:B------:R4:W-:Y:S01]  /*8470*/  MUFU.EX2 R150, R0 ;  /* 0x0000000000967308 */ /* 0x0009e20000000800 */
[----:B------:R1:W5:Y:S05]  /*8480*/  LDL.LU R182, [R1+0x98] ;  /* 0x0000980001b67983 */ /* 0x00036a0000300800 */
[----:B------:R1:W5:Y:S05]  /*8490*/  LDL.LU R183, [R1+0x94] ;  /* 0x0000940001b77983 */ /* 0x00036a0000300800 */
[----:B------:R1:W5:Y:S05]  /*84a0*/  LDL.LU R172, [R1+0x90] ;  /* 0x0000900001ac7983 */ /* 0x00036a0000300800 */
[----:B------:R1:W5:Y:S01]  /*84b0*/  LDL.LU R173, [R1+0x8c] ;  /* 0x00008c0001ad7983 */ /* 0x0003620000300800 */
[--C-:B----4-:R-:W-:Y:S04]  /*84c0*/  FFMA.FTZ R0, R174, c[0x0][0x2d0], -R132.reuse ;  /* 0x0000b400ae007a23 */ /* 0x110fe80000010884 */
[----:B------:R1:W5:Y:S01]  /*84d0*/  LDL.LU R174, [R1+0x88] ;  /* 0x0000880001ae7983 */ /* 0x0003620000300800 */
[----:B------:R4:W-:Y:S02]  /*84e0*/  MUFU.EX2 R148, R0 ;  /* 0x0000000000947308 */ /* 0x0009e40000000800 */
[--C-:B----4-:R-:W-:Y:S02]  /*84f0*/  FFMA.FTZ R0, R175, c[0x0][0x2d0], -R132.reuse ;  /* 0x0000b400af007a23 */ /* 0x110fe40000010884 */
[----:B------:R1:W5:Y:S06]  /*8500*/  LDL.LU R175, [R1+0x84] ;  /* 0x0000840001af7983 */ /* 0x00036c0000300800 */
[----:B------:R4:W1:Y:S02]  /*8510*/  MUFU.EX2 R165, R0 ;  /* 0x0000000000a57308 */ /* 0x0008640000000800 */
[--C-:B----4-:R-:W-:Y:S01]  /*8520*/  FFMA.FTZ R0, R168, c[0x0][0x2d0], -R132.reuse ;  /* 0x0000b400a8007a23 */ /* 0x110fe20000010884 */
[----:B-1----:R-:W-:Y:S01]  /*8530*/  F2FP.BF16.PACK_AB R133, R165, R148 ;  /* 0x00000094a585723e */ /* 0x002fe200000010ff */
[----:B------:R1:W5:Y:S05]  /*8540*/  LDL.LU R168, [R1+0x80] ;  /* 0x0000800001a87983 */ /* 0x00036a0000300800 */
[----:B------:R1:W5:Y:S05]  /*8550*/  LDL.LU R169, [R1+0x7c] ;  /* 0x00007c0001a97983 */ /* 0x00036a0000300800 */
[----:B--2---:R-:W2:Y:S02]  /*8560*/  LDSM.16.MT88.4 R140, [R238+0x100] ;  /* 0x00010000ee8c783b */ /* 0x004ea40000004200 */
[C---:B--2---:R-:W-:Y:S08]  /*8570*/  HMMA.16816.F32.BF16 R12, R136.reuse, R140, R12 ;  /* 0x0000008c880c723c */ /* 0x044ff0000004180c */
[C---:B------:R-:W-:Y:S01]  /*8580*/  HMMA.16816.F32.BF16 R16, R136.reuse, R142, R16 ;  /* 0x0000008e8810723c */ /* 0x040fe20000041810 */
[----:B---3--:R-:W2:Y:S07]  /*8590*/  LDSM.16.MT88.4 R140, [R241+0x100] ;  /* 0x00010000f18c783b */ /* 0x008eae0000004200 */
[C---:B--2---:R-:W-:Y:S08]  /*85a0*/  HMMA.16816.F32.BF16 R20, R136.reuse, R140, R20 ;  /* 0x0000008c8814723c */ /* 0x044ff00000041814 */
[C---:B------:R-:W-:Y:S01]  /*85b0*/  HMMA.16816.F32.BF16 R24, R136.reuse, R142, R24 ;  /* 0x0000008e8818723c */ /* 0x040fe20000041818 */
[----:B------:R-:W2:Y:S07]  /*85c0*/  LDSM.16.MT88.4 R140, [R240+0x100] ;  /* 0x00010000f08c783b */ /* 0x000eae0000004200 */
        /* <DEDUP_REMOVED lines=37> */
[----:B------:R-:W-:Y:S01]  /*8820*/  HMMA.16816.F32.BF16 R128, R136, R142, R128 ;  /* 0x0000008e8880723c */ /* 0x000fe20000041880 */
[----:B------:R-:W2:Y:S06]  /*8830*/  LDSM.16.MT88.4 R140, [R237+0x900] ;  /* 0x00090000ed8c783b */ /* 0x000eac0000004200 */
[----:B------:R-:W-:Y:S02]  /*8840*/  F2FP.BF16.PACK_AB R136, R153, R152 ;  /* 0x000000989988723e */ /* 0x000fe400000010ff */
[----:B------:R-:W-:Y:S03]  /*8850*/  F2FP.BF16.PACK_AB R138, R157, R154 ;  /* 0x0000009a9d8a723e */ /* 0x000fe600000010ff */
[----:B------:R-:W-:Y:S01]  /*8860*/  F2FP.BF16.PACK_AB R137, R149, R145 ;  /* 0x000000919589723e */ /* 0x000fe200000010ff */
[----:B------:R-:W-:Y:S01]  /*8870*/  FADD.FTZ R145, R145, R135 ;  /* 0x0000008791917221 */ /* 0x000fe20000010000 */
[----:B------:R-:W-:Y:S07]  /*8880*/  F2FP.BF16.PACK_AB R139, R150, R147 ;  /* 0x00000093968b723e */ /* 0x000fee00000010ff */
        /* <DEDUP_REMOVED lines=45> */
[C---:B--2---:R-:W-:Y:S01]  /*8b60*/  HMMA.16816.F32.BF16 R124, R136.reuse, R140, R124 ;  /* 0x0000008c887c723c */ /* 0x044fe2000004187c */
[----:B------:R2:W3:Y:S07]  /*8b70*/  MUFU.EX2 R140, R0 ;  /* 0x00000000008c7308 */ /* 0x0004ee0000000800 */
[----:B------:R-:W-:Y:S01]  /*8b80*/  HMMA.16816.F32.BF16 R128, R136, R142, R128 ;  /* 0x0000008e8880723c */ /* 0x000fe20000041880 */
[----:B------:R-:W4:Y:S03]  /*8b90*/  LDSM.16.MT88.4 R136, [R237+0x1100] ;  /* 0x00110000ed88783b */ /* 0x000f260000004200 */
[----:B--2---:R-:W-:Y:S01]  /*8ba0*/  FFMA.FTZ R0, R164, c[0x0][0x2d0], -R132 ;  /* 0x0000b400a4007a23 */ /* 0x004fe20000010884 */
[----:B---3--:R-:W-:Y:S01]  /*8bb0*/  MOV R146, R140 ;  /* 0x0000008c00927202 */ /* 0x008fe20000000f00 */
[----:B------:R2:W-:Y:S01]  /*8bc0*/  MUFU.EX2 R164, R170 ;  /* 0x000000aa00a47308 */ /* 0x0005e20000000800 */
[----:B------:R-:W3:Y:S01]  /*8bd0*/  LDSM.16.MT88.4 R140, [R238+0x1100] ;  /* 0x00110000ee8c783b */ /* 0x000ee20000004200 */
[----:B------:R-:W-:Y:S08]  /*8be0*/  F2FP.BF16.PACK_AB R132, R156, R151 ;  /* 0x000000979c84723e */ /* 0x000ff000000010ff */
[----:B------:R-:W1:Y:S01]  /*8bf0*/  MUFU.EX2 R166, R0 ;  /* 0x0000000000a67308 */ /* 0x000e620000000800 */
[----:B--2---:R2:W5:Y:S05]  /*8c00*/  LDL.LU R170, [R1+0x78] ;  /* 0x0000780001aa7983 */ /* 0x00456a0000300800 */
[----:B------:R2:W5:Y:S01]  /*8c10*/  LDL.LU R171, [R1+0x74] ;  /* 0x0000740001ab7983 */ /* 0x0005620000300800 */
[----:B-1----:R-:W-:Y:S04]  /*8c20*/  F2FP.BF16.PACK_AB R135, R166, R146 ;  /* 0x00000092a687723e */ /* 0x002fe800000010ff */
[----:B------:R2:W5:Y:S01]  /*8c30*/  LDL.LU R243, [R1+0x70] ;  /* 0x0000700001f37983 */ /* 0x0005620000300800 */
[----:B------:R-:W-:Y:S04]  /*8c40*/  FADD.FTZ R0, R152, R144 ;  /* 0x0000009098007221 */ /* 0x000fe80000010000 */
[----:B------:R-:W-:Y:S01]  /*8c50*/  FADD.FTZ R144, R153, R0 ;  /* 0x0000000099907221 */ /* 0x000fe20000010000 */
[C---:B----4-:R-:W-:Y:S05]  /*8c60*/  HMMA.16816.F32.BF16 R4, R132.reuse, R136, R4 ;  /* 0x000000888404723c */ /* 0x050fea0000041804 */
[----:B------:R-:W-:Y:S03]  /*8c70*/  FADD.FTZ R0, R149, R145 ;  /* 0x0000009195007221 */ /* 0x000fe60000010000 */
[C---:B------:R-:W-:Y:S01]  /*8c80*/  HMMA.16816.F32.BF16 R8, R132.reuse, R138, R8 ;  /* 0x0000008a8408723c */ /* 0x040fe20000041808 */
[----:B------:R-:W1:Y:S07]  /*8c90*/  LDSM.16.MT88.4 R136, [R241+0x1100] ;  /* 0x00110000f188783b */ /* 0x000e6e0000004200 */
[C---:B---3--:R-:W-:Y:S08]  /*8ca0*/  HMMA.16816.F32.BF16 R12, R132.reuse, R140, R12 ;  /* 0x0000008c840c723c */ /* 0x048ff0000004180c */
[C---:B------:R-:W-:Y:S01]  /*8cb0*/  HMMA.16816.F32.BF16 R16, R132.reuse, R142, R16 ;  /* 0x0000008e8410723c */ /* 0x040fe20000041810 */
[----:B------:R-:W3:Y:S07]  /*8cc0*/  LDSM.16.MT88.4 R140, [R240+0x1100] ;  /* 0x00110000f08c783b */ /* 0x000eee0000004200 */
[C---:B-1----:R-:W-:Y:S08]  /*8cd0*/  HMMA.16816.F32.BF16 R20, R132.reuse, R136, R20 ;  /* 0x000000888414723c */ /* 0x042ff00000041814 */
        /* <DEDUP_REMOVED lines=35> */
[C---:B-1----:R-:W-:Y:S07]  /*8f10*/  HMMA.16816.F32.BF16 R116, R132.reuse, R136, R116 ;  /* 0x000000888474723c */ /* 0x042fee0000041874 */
[----:B------:R-:W-:Y:S01]  /*8f20*/  MOV R137, R162 ;  /* 0x000000a200897202 */ /* 0x000fe20000000f00 */
[C---:B------:R-:W-:Y:S01]  /*8f30*/  HMMA.16816.F32.BF16 R120, R132.reuse, R138, R120 ;  /* 0x0000008a8478723c */ /* 0x040fe20000041878 */
[----:B------:R-:W1:Y:S03]  /*8f40*/  LDSM.16.MT88.4 R160, [R237+0x1900] ;  /* 0x00190000eda0783b */ /* 0x000e660000004200 */
[----:B------:R-:W-:Y:S04]  /*8f50*/  FADD.FTZ R136, R154, R144 ;  /* 0x000000909a887221 */ /* 0x000fe80000010000 */
[C---:B---3--:R-:W-:Y:S07]  /*8f60*/  HMMA.16816.F32.BF16 R124, R132.reuse, R140, R124 ;  /* 0x0000008c847c723c */ /* 0x048fee000004187c */
[----:B------:R-:W-:Y:S01]  /*8f70*/  MOV R141, R155 ;  /* 0x0000009b008d7202 */ /* 0x000fe20000000f00 */
[----:B------:R-:W-:Y:S01]  /*8f80*/  HMMA.16816.F32.BF16 R128, R132, R142, R128 ;  /* 0x0000008e8480723c */ /* 0x000fe20000041880 */
[----:B------:R-:W3:Y:S03]  /*8f90*/  LDSM.16.MT88.4 R152, [R238+0x1900] ;  /* 0x00190000ee98783b */ /* 0x000ee60000004200 */
[----:B------:R-:W-:Y:S02]  /*8fa0*/  FADD.FTZ R140, R147, R0 ;  /* 0x00000000938c7221 */ /* 0x000fe40000010000 */
[----:B------:R-:W-:Y:S01]  /*8fb0*/  FADD.FTZ R0, R157, R136 ;  /* 0x000000889d007221 */ /* 0x000fe20000010000 */
[----:B------:R-:W-:Y:S01]  /*8fc0*/  MOV R157, R167 ;  /* 0x000000a7009d7202 */ /* 0x000fe20000000f00 */
[----:B------:R-:W-:Y:S01]  /*8fd0*/  FADD.FTZ R132, R150, R140 ;  /* 0x0000008c96847221 */ /* 0x000fe20000010000 */
[----:B------:R-:W-:Y:S03]  /*8fe0*/  MOV R150, R164 ;  /* 0x000000a400967202 */ /* 0x000fe60000000f00 */
[----:B------:R-:W-:Y:S01]  /*8ff0*/  MOV R143, R146 ;  /* 0x00000092008f7202 */ /* 0x000fe20000000f00 */
[----:B------:R-:W-:Y:S01]  /*9000*/  FADD.FTZ R148, R148, R132 ;  /* 0x0000008494947221 */ /* 0x000fe20000010000 */
[----:B------:R-:W4:Y:S01]  /*9010*/  LDSM.16.MT88.4 R144, [R241+0x1900] ;  /* 0x00190000f190783b */ /* 0x000f220000004200 */
[----:B------:R-:W-:Y:S01]  /*9020*/  F2FP.BF16.PACK_AB R132, R150, R157 ;  /* 0x0000009d9684723e */ /* 0x000fe200000010ff */
[----:B------:R-:W-:Y:S01]  /*9030*/  FADD.FTZ R0, R151, R0 ;  /* 0x0000000097007221 */ /* 0x000fe20000010000 */
[----:B------:R-:W-:Y:S02]  /*9040*/  F2FP.BF16.PACK_AB R134, R159, R158 ;  /* 0x0000009e9f86723e */ /* 0x000fe400000010ff */
[----:B------:R-:W-:Y:S01]  /*9050*/  F2FP.BF16.PACK_AB R133, R178, R179 ;  /* 0x000000b3b285723e */ /* 0x000fe200000010ff */
[----:B------:R-:W-:Y:S01]  /*9060*/  FADD.FTZ R149, R156, R0 ;  /* 0x000000009c957221 */ /* 0x000fe20000010000 */
[----:B------:R-:W-:Y:S02]  /*9070*/  F2FP.BF16.PACK_AB R135, R176, R177 ;  /* 0x000000b1b087723e */ /* 0x000fe400000010ff */
[----:B------:R-:W-:Y:S02]  /*9080*/  MOV R140, R166 ;  /* 0x000000a6008c7202 */ /* 0x000fe40000000f00 */
[----:B------:R-:W-:Y:S02]  /*9090*/  MOV R0, R165 ;  /* 0x000000a500007202 */ /* 0x000fe40000000f00 */
[----:B------:R-:W-:Y:S01]  /*90a0*/  MOV R142, R137 ;  /* 0x00000089008e7202 */ /* 0x000fe20000000f00 */
[C---:B-1----:R-:W-:Y:S01]  /*90b0*/  HMMA.16816.F32.BF16 R164, R132.reuse, R160, R4 ;  /* 0x000000a084a4723c */ /* 0x042fe20000041804 */
[----:B------:R-:W1:Y:S06]  /*90c0*/  LDSM.16.MT88.4 R136, [R240+0x1900] ;  /* 0x00190000f088783b */ /* 0x000e6c0000004200 */
[----:B------:R-:W-:Y:S01]  /*90d0*/  MOV R5, R157 ;  /* 0x0000009d00057202 */ /* 0x000fe20000000f00 */
[C---:B------:R-:W-:Y:S04]  /*90e0*/  HMMA.16816.F32.BF16 R160, R132.reuse, R162, R8 ;  /* 0x000000a284a0723c */ /* 0x040fe80000041808 */
[----:B------:R-:W-:Y:S02]  /*90f0*/  MOV R4, R150 ;  /* 0x0000009600047202 */ /* 0x000fe40000000f00 */
[----:B------:R-:W-:Y:S02]  /*9100*/  MOV R6, R149 ;  /* 0x0000009500067202 */ /* 0x000fe40000000f00 */
[----:B------:R-:W-:Y:S04]  /*9110*/  MOV R10, R159 ;  /* 0x0000009f000a7202 */ /* 0x000fe80000000f00 */
[----:B------:R-:W-:Y:S02]  /*9120*/  MOV R11, R158 ;  /* 0x0000009e000b7202 */ /* 0x000fe40000000f00 */
[C---:B---3--:R-:W-:Y:S01]  /*9130*/  HMMA.16816.F32.BF16 R156, R132.reuse, R152, R12 ;  /* 0x00000098849c723c */ /* 0x048fe2000004180c */
[----:B------:R-:W-:Y:S02]  /*9140*/  LDSM.16.MT88.4 R12, [R241+0x3900] ;  /* 0x00390000f10c783b */ /* 0x000fe40000004200 */
[----:B------:R-:W-:Y:S05]  /*9150*/  MOV R7, R148 ;  /* 0x0000009400077202 */ /* 0x000fea0000000f00 */
[C---:B------:R-:W-:Y:S01]  /*9160*/  HMMA.16816.F32.BF16 R152, R132.reuse, R154, R16 ;  /* 0x0000009a8498723c */ /* 0x040fe20000041810 */
[----:B------:R-:W-:Y:S07]  /*9170*/  LDSM.16.MT88.4 R16, [R240+0x3900] ;  /* 0x00390000f010783b */ /* 0x000fee0000004200 */
[C---:B----4-:R-:W-:Y:S07]  /*9180*/  HMMA.16816.F32.BF16 R148, R132.reuse, R144, R20 ;  /* 0x000000908494723c */ /* 0x050fee0000041814 */
[----:B------:R-:W-:Y:S01]  /*9190*/  MOV R21, R4 ;  /* 0x0000000400157202 */ /* 0x000fe20000000f00 */
[C---:B------:R-:W-:Y:S04]  /*91a0*/  HMMA.16816.F32.BF16 R144, R132.reuse, R146, R24 ;  /* 0x000000928490723c */ /* 0x040fe80000041818 */
[----:B------:R-:W-:Y:S02]  /*91b0*/  MOV R20, R5 ;  /* 0x0000000500147202 */ /* 0x000fe40000000f00 */
[----:B------:R-:W-:Y:S02]  /*91c0*/  MOV R23, R10 ;  /* 0x0000000a00177202 */ /* 0x000fe40000000f00 */
[----:B------:R-:W-:Y:S04]  /*91d0*/  MOV R27, R140 ;  /* 0x0000008c001b7202 */ /* 0x000fe80000000f00 */
[----:B------:R-:W-:Y:S02]  /*91e0*/  MOV R26, R142 ;  /* 0x0000008e001a7202 */ /* 0x000fe40000000f00 */
[----:B------:R-:W-:Y:S02]  /*91f0*/  MOV R25, R143 ;  /* 0x0000008f00197202 */ /* 0x000fe40000000f00 */
[----:B------:R-:W-:Y:S02]  /*9200*/  MOV R24, R141 ;  /* 0x0000008d00187202 */ /* 0x000fe40000000f00 */
[C---:B-1----:R-:W-:Y:S03]  /*9210*/  HMMA.16816.F32.BF16 R140, R132.reuse, R136, R28 ;  /* 0x00000088848c723c */ /* 0x042fe6000004181c */
[----:B------:R-:W-:Y:S02]  /*9220*/  MOV R22, R11 ;  /* 0x0000000b00167202 */ /* 0x000fe40000000f00 */
[----:B------:R-:W-:Y:S02]  /*9230*/  LDSM.16.MT88.4 R8, [R238+0x3900] ;  /* 0x00390000ee08783b */ /* 0x000fe40000004200 */
[----:B------:R-:W-:Y:S01]  /*9240*/  MOV R31, R6 ;  /* 0x00000006001f7202 */ /* 0x000fe20000000f00 */
[C---:B------:R-:W-:Y:S04]  /*9250*/  HMMA.16816.F32.BF16 R136, R132.reuse, R138, R32 ;  /* 0x0000008a8488723c */ /* 0x040fe80000041820 */
[----:B------:R-:W-:Y:S02]  /*9260*/  MOV R30, R7 ;  /* 0x00000007001e7202 */ /* 0x000fe40000000f00 */
[----:B------:R-:W1:Y:S03]  /*9270*/  LDSM.16.MT88.4 R4, [R237+0x3900] ;  /* 0x00390000ed04783b */ /* 0x000e660000004200 */
[----:B------:R-:W-:Y:S04]  /*9280*/  FADD.FTZ R0, R0, R30 ;  /* 0x0000001e00007221 */ /* 0x000fe80000010000 */
[----:B------:R-:W-:Y:S01]  /*9290*/  FADD.FTZ R0, R25, R0 ;  /* 0x0000000019007221 */ /* 0x000fe20000010000 */
[C---:B-1----:R-:W-:Y:S08]  /*92a0*/  HMMA.16816.F32.BF16 R36, R132.reuse, R4, R36 ;  /* 0x000000048424723c */ /* 0x042ff00000041824 */
[C---:B------:R-:W-:Y:S01]  /*92b0*/  HMMA.16816.F32.BF16 R40, R132.reuse, R6, R40 ;  /* 0x000000068428723c */ /* 0x040fe20000041828 */
[----:B------:R-:W1:Y:S07]  /*92c0*/  LDSM.16.MT88.4 R4, [R237+0x5900] ;  /* 0x00590000ed04783b */ /* 0x000e6e0000004200 */
[C---:B------:R-:W-:Y:S08]  /*92d0*/  HMMA.16816.F32.BF16 R44, R132.reuse, R8, R44 ;  /* 0x00000008842c723c */ /* 0x040ff0000004182c */
[C---:B------:R-:W-:Y:S01]  /*92e0*/  HMMA.16816.F32.BF16 R48, R132.reuse, R10, R48 ;  /* 0x0000000a8430723c */ /* 0x040fe20000041830 */
[----:B------:R-:W3:Y:S07]  /*92f0*/  LDSM.16.MT88.4 R8, [R238+0x5900] ;  /* 0x00590000ee08783b */ /* 0x000eee0000004200 */
[C---:B------:R-:W-:Y:S08]  /*9300*/  HMMA.16816.F32.BF16 R52, R132.reuse, R12, R52 ;  /* 0x0000000c8434723c */ /* 0x040ff00000041834 */
[C---:B------:R-:W-:Y:S01]  /*9310*/  HMMA.16816.F32.BF16 R56, R132.reuse, R14, R56 ;  /* 0x0000000e8438723c */ /* 0x040fe20000041838 */
[----:B------:R-:W4:Y:S07]  /*9320*/  LDSM.16.MT88.4 R12, [R241+0x5900] ;  /* 0x00590000f10c783b */ /* 0x000f2e0000004200 */
[C---:B------:R-:W-:Y:S08]  /*9330*/  HMMA.16816.F32.BF16 R60, R132.reuse, R16, R60 ;  /* 0x00000010843c723c */ /* 0x040ff0000004183c */
[C---:B------:R-:W-:Y:S01]  /*9340*/  HMMA.16816.F32.BF16 R64, R132.reuse, R18, R64 ;  /* 0x000000128440723c */ /* 0x040fe20000041840 */
[----:B------:R-:W2:Y:S07]  /*9350*/  LDSM.16.MT88.4 R16, [R240+0x5900] ;  /* 0x00590000f010783b */ /* 0x000eae0000004200 */
[C---:B-1----:R-:W-:Y:S08]  /*9360*/  HMMA.16816.F32.BF16 R68, R132.reuse, R4, R68 ;  /* 0x000000048444723c */ /* 0x042ff00000041844 */
[C---:B------:R-:W-:Y:S01]  /*9370*/  HMMA.16816.F32.BF16 R72, R132.reuse, R6, R72 ;  /* 0x000000068448723c */ /* 0x040fe20000041848 */
[----:B------:R-:W1:Y:S07]  /*9380*/  LDSM.16.MT88.4 R4, [R237+0x7900] ;  /* 0x00790000ed04783b */ /* 0x000e6e0000004200 */
[C---:B---3--:R-:W-:Y:S08]  /*9390*/  HMMA.16816.F32.BF16 R76, R132.reuse, R8, R76 ;  /* 0x00000008844c723c */ /* 0x048ff0000004184c */
[C---:B------:R-:W-:Y:S01]  /*93a0*/  HMMA.16816.F32.BF16 R80, R132.reuse, R10, R80 ;  /* 0x0000000a8450723c */ /* 0x040fe20000041850 */
[----:B------:R-:W3:Y:S07]  /*93b0*/  LDSM.16.MT88.4 R8, [R238+0x7900] ;  /* 0x00790000ee08783b */ /* 0x000eee0000004200 */
[C---:B----4-:R-:W-:Y:S08]  /*93c0*/  HMMA.16816.F32.BF16 R84, R132.reuse, R12, R84 ;  /* 0x0000000c8454723c */ /* 0x050ff00000041854 */
[C---:B------:R-:W-:Y:S01]  /*93d0*/  HMMA.16816.F32.BF16 R88, R132.reuse, R14, R88 ;  /* 0x0000000e8458723c */ /* 0x040fe20000041858 */
[----:B------:R-:W4:Y:S07]  /*93e0*/  LDSM.16.MT88.4 R12, [R241+0x7900] ;  /* 0x00790000f10c783b */ /* 0x000f2e0000004200 */
[C---:B--2---:R-:W-:Y:S08]  /*93f0*/  HMMA.16816.F32.BF16 R92, R132.reuse, R16, R92 ;  /* 0x00000010845c723c */ /* 0x044ff0000004185c */
[C---:B------:R-:W-:Y:S01]  /*9400*/  HMMA.16816.F32.BF16 R96, R132.reuse, R18, R96 ;  /* 0x000000128460723c */ /* 0x040fe20000041860 */
[----:B------:R-:W2:Y:S07]  /*9410*/  LDSM.16.MT88.4 R16, [R240+0x7900] ;  /* 0x00790000f010783b */ /* 0x000eae0000004200 */
[C---:B-1----:R-:W-:Y:S07]  /*9420*/  HMMA.16816.F32.BF16 R100, R132.reuse, R4, R100 ;  /* 0x000000048464723c */ /* 0x042fee0000041864 */
[----:B------:R-:W-:Y:S01]  /*9430*/  FADD.FTZ R4, R24, R31 ;  /* 0x0000001f18047221 */ /* 0x000fe20000010000 */
[C---:B------:R-:W-:Y:S04]  /*9440*/  HMMA.16816.F32.BF16 R104, R132.reuse, R6, R104 ;  /* 0x000000068468723c */ /* 0x040fe80000041868 */
[----:B------:R-:W-:Y:S02]  /*9450*/  FADD.FTZ R4, R26, R4 ;  /* 0x000000041a047221 */ /* 0x000fe40000010000 */
[----:B------:R-:W-:Y:S02]  /*9460*/  FADD.FTZ R5, R27, R0 ;  /* 0x000000001b057221 */ /* 0x000fe40000010000 */
[C---:B---3--:R-:W-:Y:S04]  /*9470*/  HMMA.16816.F32.BF16 R108, R132.reuse, R8, R108 ;  /* 0x00000008846c723c */ /* 0x048fe8000004186c */
[----:B------:R-:W-:Y:S02]  /*9480*/  FADD.FTZ R0, R20, R4 ;  /* 0x0000000414007221 */ /* 0x000fe40000010000 */
[----:B------:R-:W-:Y:S02]  /*9490*/  FADD.FTZ R5, R179, R5 ;  /* 0x00000005b3057221 */ /* 0x000fe40000010000 */
[C---:B------:R-:W-:Y:S04]  /*94a0*/  HMMA.16816.F32.BF16 R112, R132.reuse, R10, R112 ;  /* 0x0000000a8470723c */ /* 0x040fe80000041870 */
[----:B------:R-:W-:Y:S02]  /*94b0*/  FADD.FTZ R0, R21, R0 ;  /* 0x0000000015007221 */ /* 0x000fe40000010000 */
[----:B------:R-:W-:Y:S02]  /*94c0*/  FADD.FTZ R5, R178, R5 ;  /* 0x00000005b2057221 */ /* 0x000fe40000010000 */
[C---:B----4-:R-:W-:Y:S04]  /*94d0*/  HMMA.16816.F32.BF16 R116, R132.reuse, R12, R116 ;  /* 0x0000000c8474723c */ /* 0x050fe80000041874 */
[----:B------:R-:W-:Y:S02]  /*94e0*/  FADD.FTZ R4, R22, R0 ;  /* 0x0000000016047221 */ /* 0x000fe40000010000 */
[----:B------:R-:W-:Y:S02]  /*94f0*/  FADD.FTZ R0, R177, R5 ;  /* 0x00000005b1007221 */ /* 0x000fe40000010000 */
[C---:B------:R-:W-:Y:S04]  /*9500*/  HMMA.16816.F32.BF16 R120, R132.reuse, R14, R120 ;  /* 0x0000000e8478723c */ /* 0x040fe80000041878 */
[----:B------:R-:W-:Y:S02]  /*9510*/  FADD.FTZ R4, R23, R4 ;  /* 0x0000000417047221 */ /* 0x000fe40000010000 */
[----:B------:R-:W-:Y:S02]  /*9520*/  FADD.FTZ R0, R176, R0 ;  /* 0x00000000b0007221 */ /* 0x000fe40000010000 */
[C---:B--2---:R-:W-:Y:S01]  /*9530*/  HMMA.16816.F32.BF16 R124, R132.reuse, R16, R124 ;  /* 0x00000010847c723c */ /* 0x044fe2000004187c */
[----:B------:R-:W-:Y:S05]  /*9540*/  STL [R1+0x1c], R4 ;  /* 0x00001c0401007387 */ /* 0x000fea0000100800 */
[----:B------:R1:W-:Y:S02]  /*9550*/  STL [R1+0x20], R0 ;  /* 0x0000200001007387 */ /* 0x0003e40000100800 */
[----:B------:R-:W-:Y:S07]  /*9560*/  HMMA.16816.F32.BF16 R128, R132, R18, R128 ;  /* 0x000000128480723c */ /* 0x000fee0000041880 */
[----:B------:R-:W-:Y:S02]  /*9570*/  MOV R132, R2 ;  /* 0x0000000200847202 */ /* 0x000fe40000000f00 */
[----:B-1----:R-:W-:Y:S01]  /*9580*/  MOV R0, R3 ;  /* 0x0000000300007202 */ /* 0x002fe20000000f00 */
[----:B------:R-:W-:-:S05]  /*9590*/  @P0 BRA `(.L_x_5) ;  /* 0xffffc4c000000947 */ /* 0x000fca000383ffff */
.L_x_4:
[----:B------:R-:W2:Y:S04]  /*95a0*/  LDL.LU R4, [R1+0x1c] ;  /* 0x00001c0001047983 */ /* 0x000ea80000300800 */
[----:B------:R-:W3:Y:S01]  /*95b0*/  LDL.LU R5, [R1+0x20] ;  /* 0x0000200001057983 */ /* 0x000ee20000300800 */
[----:B------:R-:W-:-:S02]  /*95c0*/  MOV R16, 0xff800000 ;  /* 0xff80000000107802 */ /* 0x000fc40000000f00 */
[----:B------:R-:W-:Y:S02]  /*95d0*/  MOV R17, 0xff800000 ;  /* 0xff80000000117802 */ /* 0x000fe40000000f00 */
[----:B------:R-:W-:Y:S01]  /*95e0*/  PLOP3.LUT P2, PT, PT, PT, PT, 0x8, 0x0 ;  /* 0x000000000000781c */ /* 0x000fe20003f4e170 */
[----:B--2---:R-:W1:Y:S04]  /*95f0*/  SHFL.BFLY PT, R7, R4, 0x2, 0x1f ;  /* 0x0c401f0004077f89 */ /* 0x004e6800000e0000 */
[----:B---3--:R-:W2:Y:S01]  /*9600*/  SHFL.BFLY PT, R8, R5, 0x2, 0x1f ;  /* 0x0c401f0005087f89 */ /* 0x008ea200000e0000 */
[----:B-1----:R-:W-:Y:S02]  /*9610*/  FADD.FTZ R7, R7, R4 ;  /* 0x0000000407077221 */ /* 0x002fe40000010000 */
[----:B--2---:R-:W-:-:S03]  /*9620*/  FADD.FTZ R8, R8, R5 ;  /* 0x0000000508087221 */ /* 0x004fc60000010000 */
[----:B------:R-:W1:Y:S04]  /*9630*/  SHFL.BFLY PT, R4, R7, 0x1, 0x1f ;  /* 0x0c201f0007047f89 */ /* 0x000e6800000e0000 */
[----:B------:R-:W2:Y:S01]  /*9640*/  SHFL.BFLY PT, R0, R8, 0x1, 0x1f ;  /* 0x0c201f0008007f89 */ /* 0x000ea200000e0000 */
[----:B-1----:R-:W-:Y:S01]  /*9650*/  FADD.FTZ R7, R7, R4 ;  /* 0x0000000407077221 */ /* 0x002fe20000010000 */
[----:B------:R-:W-:Y:S01]  /*9660*/  MOV R4, RZ ;  /* 0x000000ff00047202 */ /* 0x000fe20000000f00 */
[----:B--2---:R-:W-:-:S03]  /*9670*/  FADD.FTZ R8, R0, R8 ;  /* 0x0000000800087221 */ /* 0x004fc60000010000 */
[----:B------:R-:W-:Y:S02]  /*9680*/  FSETP.NE.FTZ.AND P1, PT, R7, RZ, PT ;  /* 0x000000ff0700720b */ /* 0x000fe40003f35000 */
[----:B------:R-:W-:Y:S02]  /*9690*/  MOV R0, RZ ;  /* 0x000000ff00007202 */ /* 0x000fe40000000f00 */
[----:B------:R-:W-:-:S09]  /*96a0*/  FSETP.NE.FTZ.AND P0, PT, R8, RZ, PT ;  /* 0x000000ff0800720b */ /* 0x000fd20003f15000 */
[----:B------:R-:W1:Y:S01]  /*96b0*/  @P1 MUFU.RCP R4, R7 ;  /* 0x0000000700041308 */ /* 0x000e620000001000 */
[----:B------:R-:W-:-:S05]  /*96c0*/  @P1 MOV R5, 0x3f317218 ;  /* 0x3f31721800051802 */ /* 0x000fca0000000f00 */
[----:B------:R-:W-:Y:S02]  /*96d0*/  @P1 FMUL.FTZ R6, R5, c[0x0][0x2d0] ;  /* 0x0000b40005061a20 */ /* 0x000fe40000410000 */
[----:B------:R-:W-:Y:S08]  /*96e0*/  @P0 MUFU.RCP R0, R8 ;  /* 0x0000000800000308 */ /* 0x000ff00000001000 */
[----:B------:R-:W2:Y:S01]  /*96f0*/  @P1 MUFU.LG2 R7, R7 ;  /* 0x0000000700071308 */ /* 0x000ea20000000c00 */
[----:B-1----:R-:W-:-:S02]  /*9700*/  FMUL.FTZ R164, R4, R164 ;  /* 0x000000a404a47220 */ /* 0x002fc40000410000 */
[C---:B------:R-:W-:Y:S02]  /*9710*/  FMUL.FTZ R165, R4.reuse, R165 ;  /* 0x000000a504a57220 */ /* 0x040fe40000410000 */
[C---:B------:R-:W-:Y:S02]  /*9720*/  FMUL.FTZ R160, R4.reuse, R160 ;  /* 0x000000a004a07220 */ /* 0x040fe40000410000 */
[C---:B------:R-:W-:Y:S01]  /*9730*/  FMUL.FTZ R161, R4.reuse, R161 ;  /* 0x000000a104a17220 */ /* 0x040fe20000410000 */
[----:B------:R-:W1:Y:S01]  /*9740*/  @P0 MUFU.LG2 R8, R8 ;  /* 0x0000000800080308 */ /* 0x000e620000000c00 */
[C---:B------:R-:W-:Y:S02]  /*9750*/  FMUL.FTZ R156, R4.reuse, R156 ;  /* 0x0000009c049c7220 */ /* 0x040fe40000410000 */
[C---:B------:R-:W-:Y:S02]  /*9760*/  FMUL.FTZ R157, R4.reuse, R157 ;  /* 0x0000009d049d7220 */ /* 0x040fe40000410000 */
[----:B------:R-:W-:-:S02]  /*9770*/  FMUL.FTZ R152, R4, R152 ;  /* 0x0000009804987220 */ /* 0x000fc40000410000 */
[C---:B------:R-:W-:Y:S02]  /*9780*/  FMUL.FTZ R153, R4.reuse, R153 ;  /* 0x0000009904997220 */ /* 0x040fe40000410000 */
[C---:B------:R-:W-:Y:S02]  /*9790*/  FMUL.FTZ R148, R4.reuse, R148 ;  /* 0x0000009404947220 */ /* 0x040fe40000410000 */
[C---:B------:R-:W-:Y:S02]  /*97a0*/  FMUL.FTZ R149, R4.reuse, R149 ;  /* 0x0000009504957220 */ /* 0x040fe40000410000 */
        /* <DEDUP_REMOVED lines=53> */
[----:B------:R-:W-:Y:S01]  /*9b00*/  FMUL.FTZ R129, R4, R129 ;  /* 0x0000008104817220 */ /* 0x000fe20000410000 */
[----:B------:R-:W-:Y:S01]  /*9b10*/  @P0 MOV R4, 0x3f317218 ;  /* 0x3f31721800040802 */ /* 0x000fe20000000f00 */
[----:B--2---:R-:W-:Y:S02]  /*9b20*/  @P1 FMUL.FTZ R7, R7, 0.69314718246459960938 ;  /* 0x3f31721807071820 */ /* 0x004fe40000410000 */
[----:B-1----:R-:W-:Y:S02]  /*9b30*/  @P0 FMUL.FTZ R5, R8, 0.69314718246459960938 ;  /* 0x3f31721808050820 */ /* 0x002fe40000410000 */
[----:B------:R-:W-:-:S02]  /*9b40*/  @P0 FMUL.FTZ R4, R4, c[0x0][0x2d0] ;  /* 0x0000b40004040a20 */ /* 0x000fc40000410000 */
        /* <DEDUP_REMOVED lines=63> */
[----:B------:R-:W-:Y:S02]  /*9f40*/  FMUL.FTZ R131, R0, R131 ;  /* 0x0000008300837220 */ /* 0x000fe40000410000 */
[----:B------:R-:W-:Y:S02]  /*9f50*/  @P1 FFMA.FTZ R16, R6, R3, R7 ;  /* 0x0000000306101223 */ /* 0x000fe40000010007 */
[----:B------:R-:W-:-:S02]  /*9f60*/  @P0 FFMA.FTZ R17, R4, R2, R5 ;  /* 0x0000000204110223 */ /* 0x000fc40000010005 */
.L_x_3:
[----:B------:R-:W-:Y:S05]  /*9f70*/  @P2 BRA `(.L_x_6) ;  /* 0x00001f8000002947 */ /* 0x000fea0003800000 */
[----:B------:R-:W1:Y:S01]  /*9f80*/  S2R R7, SR_TID.X ;  /* 0x0000000000077919 */ /* 0x000e620000002100 */
[----:B------:R-:W-:Y:S01]  /*9f90*/  IMAD R0, RZ, RZ, -UR11 ;  /* 0x8000000bff007e24 */ /* 0x000fe2000f8e02ff */
[----:B------:R-:W-:Y:S01]  /*9fa0*/  ULDC.64 UR4, c[0x0][0x4d0] ;  /* 0x0001340000047ab9 */ /* 0x000fe20000000a00 */
[----:B------:R-:W-:Y:S01]  /*9fb0*/  MOV R20, c[0x0][0x4e8] ;  /* 0x00013a0000147a02 */ /* 0x000fe20000000f00 */
[----:B------:R-:W2:Y:S01]  /*9fc0*/  S2R R9, SR_CTAID.Y ;  /* 0x0000000000097919 */ /* 0x000ea20000002600 */
[----:B------:R-:W-:Y:S01]  /*9fd0*/  UIMAD.WIDE.U32 UR8, UR11, UR4, URZ ;  /* 0x000000040b0872a5 */ /* 0x000fe2000f8e003f */
[----:B------:R-:W-:Y:S01]  /*9fe0*/  BSSY B0, `(.L_x_7) ;  /* 0x000012f000007945 */ /* 0x000fe20003800000 */
[----:B------:R-:W-:Y:S01]  /*9ff0*/  USHF.R.S32.HI UR6, URZ, 0x1f, UR11 ;  /* 0x0000001f3f067899 */ /* 0x000fe2000801140b */
[----:B------:R-:W3:Y:S01]  /*a000*/  S2R R10, SR_CTAID.Z ;  /* 0x00000000000a7919 */ /* 0x000ee20000002700 */
[----:B------:R-:W-:-:S02]  /*a010*/  ISETP.NE.AND P1, PT, R20, 0x1, PT ;  /* 0x000000011400780c */ /* 0x000fc40003f25270 */
[----:B------:R-:W-:Y:S01]  /*a020*/  IMAD.U32 R2, RZ, RZ, UR8 ;  /* 0x00000008ff027e24 */ /* 0x000fe2000f8e00ff */
[----:B------:R-:W-:Y:S01]  /*a030*/  MOV R3, UR9 ;  /* 0x0000000900037c02 */ /* 0x000fe20008000f00 */
[----:B------:R-:W4:Y:S01]  /*a040*/  S2R R19, SR_CTAID.X ;  /* 0x0000000000137919 */ /* 0x000f220000002500 */
[----:B------:R-:W-:-:S04]  /*a050*/  UIMAD UR7, UR6, UR4, URZ ;  /* 0x00000004060772a4 */ /* 0x000fc8000f8e023f */
[----:B------:R-:W-:-:S03]  /*a060*/  UIMAD UR7, UR11, UR5, UR7 ;  /* 0x000000050b0772a4 */ /* 0x000fc6000f8e0207 */
[----:B------:R-:W-:Y:S02]  /*a070*/  ULDC.64 UR4, c[0x0][0x438] ;  /* 0x00010e0000047ab9 */ /* 0x000fe40000000a00 */
[----:B------:R-:W-:Y:S01]  /*a080*/  UIMAD.WIDE.U32 UR14, UR11, UR4, URZ ;  /* 0x000000040b0e72a5 */ /* 0x000fe2000f8e003f */
[----:B-1----:R-:W-:Y:S01]  /*a090*/  SHF.R.S32.HI R5, RZ, 0x1f, R7 ;  /* 0x0000001fff057819 */ /* 0x002fe20000011407 */
[----:B------:R-:W-:Y:S02]  /*a0a0*/  UIMAD UR4, UR6, UR4, URZ ;  /* 0x00000004060472a4 */ /* 0x000fe4000f8e023f */
[----:B------:R-:W-:Y:S01]  /*a0b0*/  UIADD3 UR7, UR9, UR7, URZ ;  /* 0x0000000709077290 */ /* 0x000fe2000fffe03f */
[----:B--2---:R-:W-:Y:S01]  /*a0c0*/  IMAD R9, R0, c[0x0][0x550], R9 ;  /* 0x0001540000097a24 */ /* 0x004fe200078e0209 */
[CC--:B------:R-:W-:Y:S01]  /*a0d0*/  LEA.HI R0, R5.reuse, R7.reuse, RZ, 0x5 ;  /* 0x0000000705007211 */ /* 0x0c0fe200078f28ff */
[----:B------:R-:W-:Y:S01]  /*a0e0*/  UIMAD UR4, UR11, UR5, UR4 ;  /* 0x000000050b0472a4 */ /* 0x000fe2000f8e0204 */
[----:B------:R-:W-:-:S02]  /*a0f0*/  LEA.HI R5, R5, R7, RZ, 0x2 ;  /* 0x0000000705057211 */ /* 0x000fc400078f10ff */
[----:B------:R-:W-:Y:S01]  /*a100*/  LOP3.LUT R4, R0, 0xffffffe0, RZ, 0xc0, !PT ;  /* 0xffffffe000047812 */ /* 0x000fe200078ec0ff */
[----:B------:R-:W-:Y:S01]  /*a110*/  UIADD3 UR4, UR15, UR4, URZ ;  /* 0x000000040f047290 */ /* 0x000fe2000fffe03f */
[--C-:B------:R-:W-:Y:S02]  /*a120*/  SHF.R.S32.HI R6, RZ, 0x5, R0.reuse ;  /* 0x00000005ff067819 */ /* 0x100fe40000011400 */
[----:B------:R-:W-:Y:S01]  /*a130*/  SHF.R.S32.HI R0, RZ, 0x1f, R0 ;  /* 0x0000001fff007819 */ /* 0x000fe20000011400 */
[----:B------:R-:W-:Y:S01]  /*a140*/  IMAD.IADD R14, R7, 0x1, -R4 ;  /* 0x00000001070e7824 */ /* 0x000fe200078e0a04 */
[----:B------:R-:W-:Y:S01]  /*a150*/  LOP3.LUT R3, R5, 0xfffffffc, RZ, 0xc0, !PT ;  /* 0xfffffffc05037812 */ /* 0x000fe200078ec0ff */
[----:B------:R-:W-:Y:S01]  /*a160*/  IMAD.MOV.U32 R4, RZ, RZ, R2 ;  /* 0x000000ffff047224 */ /* 0x000fe200078e0002 */
[----:B------:R-:W-:Y:S01]  /*a170*/  LEA.HI R0, R0, R6, RZ, 0x3 ;  /* 0x0000000600007211 */ /* 0x000fe200078f18ff */
[----:B------:R-:W-:Y:S01]  /*a180*/  IMAD.U32 R5, RZ, RZ, UR7 ;  /* 0x00000007ff057e24 */ /* 0x000fe2000f8e00ff */
[----:B------:R-:W-:Y:S01]  /*a190*/  IADD3 R7, -R3, R7, RZ ;  /* 0x0000000703077210 */ /* 0x000fe20007ffe1ff */
[----:B------:R-:W-:Y:S01]  /*a1a0*/  IMAD.U32 R3, RZ, RZ, UR15 ;  /* 0x0000000fff037e24 */ /* 0x000fe2000f8e00ff */
[----:B------:R-:W-:Y:S01]  /*a1b0*/  LOP3.LUT R0, R0, 0xffffff8, RZ, 0xc0, !PT ;  /* 0x0ffffff800007812 */ /* 0x000fe200078ec0ff */
[----:B---3--:R-:W-:Y:S01]  /*a1c0*/  IMAD.WIDE.U32 R4, R10, c[0x0][0x4d8], R4 ;  /* 0x000136000a047a25 */ /* 0x008fe200078e0004 */
[----:B------:R-:W-:-:S02]  /*a1d0*/  SHF.R.S32.HI R2, RZ, 0x1f, R14 ;  /* 0x0000001fff027819 */ /* 0x000fc4000001140e */
[----:B------:R-:W-:Y:S01]  /*a1e0*/  SHF.R.S32.HI R11, RZ, 0x1f, R10 ;  /* 0x0000001fff0b7819 */ /* 0x000fe2000001140a */
[----:B------:R-:W-:Y:S01]  /*a1f0*/  IMAD.IADD R8, R6, 0x1, -R0 ;  /* 0x0000000106087824 */ /* 0x000fe200078e0a00 */
[C---:B------:R-:W-:Y:S02]  /*a200*/  LEA.HI R0, R7.reuse, R7, RZ, 0x1 ;  /* 0x0000000707007211 */ /* 0x040fe400078f08ff */
[----:B------:R-:W-:Y:S01]  /*a210*/  LEA.HI R18, R2, R14, RZ, 0x2 ;  /* 0x0000000e02127211 */ /* 0x000fe200078f10ff */
[----:B------:R-:W-:Y:S01]  /*a220*/  IMAD.U32 R2, RZ, RZ, UR14 ;  /* 0x0000000eff027e24 */ /* 0x000fe2000f8e00ff */
[----:B------:R-:W-:Y:S02]  /*a230*/  LOP3.LUT R0, R0, 0x1ffffffe, RZ, 0xc0, !PT ;  /* 0x1ffffffe00007812 */ /* 0x000fe400078ec0ff */
[----:B------:R-:W-:Y:S02]  /*a240*/  SHF.R.S32.HI R6, RZ, 0x2, R18 ;  /* 0x00000002ff067819 */ /* 0x000fe40000011412 */
[----:B------:R-:W-:Y:S01]  /*a250*/  MOV R3, UR4 ;  /* 0x0000000400037c02 */ /* 0x000fe20008000f00 */
[----:B------:R-:W-:-:S02]  /*a260*/  IMAD.IADD R0, R7, 0x1, -R0 ;  /* 0x0000000107007824 */ /* 0x000fc400078e0a00 */
[----:B------:R-:W-:Y:S02]  /*a270*/  IMAD R15, R8, 0x10, R6 ;  /* 0x00000010080f7824 */ /* 0x000fe400078e0206 */
[C---:B------:R-:W-:Y:S02]  /*a280*/  IMAD R7, R11.reuse, c[0x0][0x4d8], RZ ;  /* 0x000136000b077a24 */ /* 0x040fe400078e02ff */
[----:B------:R-:W-:Y:S01]  /*a290*/  IMAD R6, R11, c[0x0][0x440], RZ ;  /* 0x000110000b067a24 */ /* 0x000fe200078e02ff */
[----:B------:R-:W-:Y:S01]  /*a2a0*/  LEA R0, R0, R15, 0x3 ;  /* 0x0000000f00007211 */ /* 0x000fe200078e18ff */
[C---:B------:R-:W-:Y:S02]  /*a2b0*/  IMAD R7, R10.reuse, c[0x0][0x4dc], R7 ;  /* 0x000137000a077a24 */ /* 0x040fe400078e0207 */
[----:B------:R-:W-:Y:S02]  /*a2c0*/  IMAD R6, R10, c[0x0][0x444], R6 ;  /* 0x000111000a067a24 */ /* 0x000fe400078e0206 */
[----:B----4-:R-:W-:Y:S01]  /*a2d0*/  IMAD R8, R19, 0x80, R0 ;  /* 0x0000008013087824 */ /* 0x010fe200078e0200 */
[----:B------:R-:W-:Y:S01]  /*a2e0*/  SHF.R.S32.HI R0, RZ, 0x1f, R9 ;  /* 0x0000001fff007819 */ /* 0x000fe20000011409 */
[----:B------:R-:W-:-:S02]  /*a2f0*/  IMAD.IADD R5, R5, 0x1, R7 ;  /* 0x0000000105057824 */ /* 0x000fc400078e0207 */
[----:B------:R-:W-:-:S04]  /*a300*/  @P1 IMAD.HI.U32 R7, R8, c[0x0][0x4ec], RZ ;  /* 0x00013b0008071a27 */ /* 0x000fc800078e00ff */
[----:B------:R-:W-:-:S04]  /*a310*/  IMAD.WIDE.U32 R2, R10, c[0x0][0x440], R2 ;  /* 0x000110000a027a25 */ /* 0x000fc800078e0002 */
[----:B------:R-:W-:Y:S01]  /*a320*/  IMAD.MOV.U32 R10, RZ, RZ, R8 ;  /* 0x000000ffff0a7224 */ /* 0x000fe200078e0008 */
[----:B------:R-:W-:Y:S02]  /*a330*/  @P1 SHF.R.U32.HI R10, RZ, c[0x0][0x4f0], R7 ;  /* 0x00013c00ff0a1a19 */ /* 0x000fe40000011607 */
[----:B------:R-:W-:Y:S01]  /*a340*/  IADD3 R3, R3, R6, RZ ;  /* 0x0000000603037210 */ /* 0x000fe20007ffe0ff */
[C---:B------:R-:W-:Y:S02]  /*a350*/  IMAD R6, R0.reuse, c[0x0][0x4e0], RZ ;  /* 0x0001380000067a24 */ /* 0x040fe400078e02ff */
[----:B------:R-:W-:Y:S02]  /*a360*/  IMAD R0, R0, c[0x0][0x448], RZ ;  /* 0x0001120000007a24 */ /* 0x000fe400078e02ff */
[----:B------:R-:W-:Y:S02]  /*a370*/  IMAD.MOV R11, RZ, RZ, -R10 ;  /* 0x000000ffff0b7224 */ /* 0x000fe400078e0a0a */
[----:B------:R-:W-:-:S02]  /*a380*/  IMAD R13, R9, c[0x0][0x4e4], R6 ;  /* 0x00013900090d7a24 */ /* 0x000fc400078e0206 */
[----:B------:R-:W-:-:S04]  /*a390*/  IMAD.WIDE.U32 R6, R9, c[0x0][0x448], R2 ;  /* 0x0001120009067a25 */ /* 0x000fc800078e0002 */
[C---:B------:R-:W-:Y:S01]  /*a3a0*/  IMAD R12, R9.reuse, c[0x0][0x44c], R0 ;  /* 0x00011300090c7a24 */ /* 0x040fe200078e0200 */
[----:B------:R-:W-:Y:S01]  /*a3b0*/  MOV R0, R8 ;  /* 0x0000000800007202 */ /* 0x000fe20000000f00 */
[----:B------:R-:W-:-:S04]  /*a3c0*/  IMAD.WIDE.U32 R2, R9, c[0x0][0x4e0], R4 ;  /* 0x0001380009027a25 */ /* 0x000fc800078e0004 */
[----:B------:R-:W-:Y:S01]  /*a3d0*/  IMAD R9, R11, c[0x0][0x4e8], R8 ;  /* 0x00013a000b097a24 */ /* 0x000fe200078e0208 */
[----:B------:R-:W-:Y:S01]  /*a3e0*/  SHF.R.S32.HI R11, RZ, 0x1f, R10 ;  /* 0x0000001fff0b7819 */ /* 0x000fe2000001140a */
[----:B------:R-:W-:Y:S01]  /*a3f0*/  @P1 IMAD.HI.U32 R4, R8, c[0x0][0x4ec], RZ ;  /* 0x00013b0008041a27 */ /* 0x000fe200078e00ff */
[----:B------:R-:W-:Y:S01]  /*a400*/  BAR.SYNC.DEFER_BLOCKING 0x1, 0x100 ;  /* 0x0044000000007b1d */ /* 0x000fe20000010000 */
[----:B------:R-:W-:Y:S02]  /*a410*/  IADD3 R2, P0, R10, R2, RZ ;  /* 0x000000020a027210 */ /* 0x000fe40007f1e0ff */
[----:B------:R-:W-:Y:S01]  /*a420*/  IMAD.IADD R5, R7, 0x1, R12 ;  /* 0x0000000107057824 */ /* 0x000fe200078e020c */
[----:B------:R-:W-:Y:S02]  /*a430*/  SHF.R.S32.HI R7, RZ, 0x1f, R9 ;  /* 0x0000001fff077819 */ /* 0x000fe40000011409 */
[----:B------:R-:W-:Y:S02]  /*a440*/  @P1 SHF.R.U32.HI R0, RZ, c[0x0][0x4f0], R4 ;  /* 0x00013c00ff001a19 */ /* 0x000fe40000011604 */
[----:B------:R-:W-:Y:S01]  /*a450*/  IADD3.X R3, R11, R3, R13, P0, !PT ;  /* 0x000000030b037210 */ /* 0x000fe200007fe40d */
[----:B------:R-:W-:Y:S01]  /*a460*/  IMAD R11, R19, 0x80, R15 ;  /* 0x00000080130b7824 */ /* 0x000fe200078e020f */
[----:B------:R-:W-:Y:S01]  /*a470*/  MOV R4, R6 ;  /* 0x0000000600047202 */ /* 0x000fe20000000f00 */
[----:B------:R-:W-:Y:S01]  /*a480*/  IMAD R6, R7, c[0x0][0x4c8], RZ ;  /* 0x0001320007067a24 */ /* 0x000fe200078e02ff */
[----:B------:R-:W-:Y:S01]  /*a490*/  SHF.R.S32.HI R7, RZ, 0x1f, R0 ;  /* 0x0000001fff077819 */ /* 0x000fe20000011400 */
[----:B------:R-:W-:Y:S01]  /*a4a0*/  IMAD.WIDE.U32 R2, R9, c[0x0][0x4c8], R2 ;  /* 0x0001320009027a25 */ /* 0x000fe200078e0002 */
[----:B------:R-:W-:-:S03]  /*a4b0*/  LOP3.LUT P1, RZ, R14, 0x3, RZ, 0xc0, !PT ;  /* 0x000000030eff7812 */ /* 0x000fc6000782c0ff */
[----:B------:R-:W-:Y:S02]  /*a4c0*/  IMAD.MOV R10, RZ, RZ, -R0 ;  /* 0x000000ffff0a7224 */ /* 0x000fe400078e0a00 */
[----:B------:R-:W-:Y:S01]  /*a4d0*/  IMAD R9, R9, c[0x0][0x4cc], R6 ;  /* 0x0001330009097a24 */ /* 0x000fe200078e0206 */
[----:B------:R-:W-:Y:S01]  /*a4e0*/  LEA R6, P0, R2, c[0x0][0x4a8], 0x2 ;  /* 0x00012a0002067a11 */ /* 0x000fe200078010ff */
[----:B------:R-:W-:Y:S02]  /*a4f0*/  IMAD R10, R10, c[0x0][0x4e8], R8 ;  /* 0x00013a000a0a7a24 */ /* 0x000fe400078e0208 */
[----:B------:R-:W-:Y:S01]  /*a500*/  IMAD R7, R7, c[0x0][0x430], RZ ;  /* 0x00010c0007077a24 */ /* 0x000fe200078e02ff */
[----:B------:R-:W-:Y:S01]  /*a510*/  IADD3 R3, R3, R9, RZ ;  /* 0x0000000903037210 */ /* 0x000fe20007ffe0ff */
[----:B------:R-:W-:Y:S01]  /*a520*/  IMAD.WIDE.U32 R4, R0, c[0x0][0x430], R4 ;  /* 0x00010c0000047a25 */ /* 0x000fe200078e0004 */
[----:B------:R-:W-:Y:S02]  /*a530*/  SHFL.IDX PT, R8, R6, RZ, 0x1c1f ;  /* 0x001c1fff06087589 */ /* 0x000fe400000e0000 */
[----:B------:R-:W-:Y:S01]  /*a540*/  LEA.HI.X R2, R2, c[0x0][0x4ac], R3, 0x2, P0 ;  /* 0x00012b0002027a11 */ /* 0x000fe200000f1403 */
[----:B------:R-:W-:Y:S01]  /*a550*/  IMAD R0, R0, c[0x0][0x434], R7 ;  /* 0x00010d0000007a24 */ /* 0x000fe200078e0207 */
[----:B------:R-:W-:Y:S01]  /*a560*/  SHF.R.S32.HI R7, RZ, 0x1f, R10 ;  /* 0x0000001fff077819 */ /* 0x000fe2000001140a */
[----:B------:R-:W-:Y:S03]  /*a570*/  SHFL.IDX PT, R6, R6, 0x1, 0x1c1f ;  /* 0x003c1f0006067f89 */ /* 0x000fe600000e0000 */
[----:B------:R-:W-:Y:S01]  /*a580*/  IADD3 R3, R5, R0, RZ ;  /* 0x0000000005037210 */ /* 0x000fe20007ffe0ff */
[----:B------:R-:W-:Y:S01]  /*a590*/  IMAD R0, R7, c[0x0][0x428], RZ ;  /* 0x00010a0007007a24 */ /* 0x000fe200078e02ff */
[----:B------:R-:W1:Y:S01]  /*a5a0*/  SHFL.IDX PT, R9, R2, RZ, 0x1c1f ;  /* 0x001c1fff02097589 */ /* 0x000e6200000e0000 */
[----:B------:R-:W-:-:S02]  /*a5b0*/  IMAD R5, R20, c[0x0][0x388], RZ ;  /* 0x0000e20014057a24 */ /* 0x000fc400078e02ff */
[----:B------:R-:W-:Y:S01]  /*a5c0*/  IMAD R0, R10, c[0x0][0x42c], R0 ;  /* 0x00010b000a007a24 */ /* 0x000fe200078e0200 */
[----:B------:R2:W3:Y:S02]  /*a5d0*/  SHFL.IDX PT, R7, R2, 0x1, 0x1c1f ;  /* 0x003c1f0002077f89 */ /* 0x0004e400000e0000 */
[----:B------:R-:W-:-:S13]  /*a5e0*/  ISETP.GE.OR P2, PT, R11, R5, P1 ;  /* 0x000000050b00720c */ /* 0x000fda0000f46670 */
[----:B-1----:R1:W-:Y:S01]  /*a5f0*/  @!P2 ST.E [R8.64], R16 ;  /* 0x000000100800a985 */ /* 0x0023e2000c10190c */
[----:B--2---:R-:W-:Y:S01]  /*a600*/  IMAD.MOV.U32 R2, RZ, RZ, R4 ;  /* 0x000000ffff027224 */ /* 0x004fe200078e0004 */
[----:B------:R-:W-:-:S03]  /*a610*/  IADD3 R4, R11, 0x8, RZ ;  /* 0x000000080b047810 */ /* 0x000fc60007ffe0ff */
[----:B------:R-:W-:Y:S01]  /*a620*/  IMAD.WIDE.U32 R2, R10, c[0x0][0x428], R2 ;  /* 0x00010a000a027a25 */ /* 0x000fe200078e0002 */
[----:B------:R-:W-:-:S04]  /*a630*/  ISETP.GE.OR P1, PT, R4, R5, P1 ;  /* 0x000000050400720c */ /* 0x000fc80000f26670 */
[----:B------:R-:W-:Y:S02]  /*a640*/  IADD3 R0, R3, R0, RZ ;  /* 0x0000000003007210 */ /* 0x000fe40007ffe0ff */
[----:B------:R-:W-:-:S04]  /*a650*/  LEA R20, P0, R2, c[0x0][0x400], 0x2 ;  /* 0x0001000002147a11 */ /* 0x000fc800078010ff */
[----:B------:R-:W-:Y:S02]  /*a660*/  LEA.HI.X R19, R2, c[0x0][0x404], R0, 0x2, P0 ;  /* 0x0001010002137a11 */ /* 0x000fe400000f1400 */
[----:B------:R-:W-:Y:S01]  /*a670*/  LOP3.LUT R0, R18, 0x7ffffffc, RZ, 0xc0, !PT ;  /* 0x7ffffffc12007812 */ /* 0x000fe200078ec0ff */
[----:B---3--:R1:W-:Y:S01]  /*a680*/  @!P1 ST.E [R6.64], R17 ;  /* 0x0000001106009985 */ /* 0x0083e2000c10190c */
[-C--:B------:R-:W-:Y:S02]  /*a690*/  ISETP.GE.AND P1, PT, R11, R5.reuse, PT ;  /* 0x000000050b00720c */ /* 0x080fe40003f26270 */
[----:B------:R-:W-:Y:S01]  /*a6a0*/  ISETP.GE.AND P0, PT, R4, R5, PT ;  /* 0x000000050400720c */ /* 0x000fe20003f06270 */
[----:B------:R-:W-:Y:S01]  /*a6b0*/  IMAD.IADD R0, R14, 0x1, -R0 ;  /* 0x000000010e007824 */ /* 0x000fe200078e0a00 */
[----:B------:R1:W2:Y:S04]  /*a6c0*/  SHFL.IDX PT, R2, R20, RZ, 0x1c1f ;  /* 0x001c1fff14027589 */ /* 0x0002a800000e0000 */
[----:B------:R1:W3:Y:S01]  /*a6d0*/  SHFL.IDX PT, R3, R19, RZ, 0x1c1f ;  /* 0x001c1fff13037589 */ /* 0x0002e200000e0000 */
[----:B------:R-:W-:-:S04]  /*a6e0*/  SHF.L.U32 R0, R0, 0x1, RZ ;  /* 0x0000000100007819 */ /* 0x000fc800000006ff */
[----:B------:R-:W-:Y:S05]  /*a6f0*/  @P1 BRA `(.L_x_8) ;  /* 0x00000bd000001947 */ /* 0x000fea0003800000 */
[C---:B------:R-:W-:Y:S02]  /*a700*/  ISETP.GE.AND P2, PT, R0.reuse, c[0x0][0x3c8], PT ;  /* 0x0000f20000007a0c */ /* 0x040fe40003f46270 */
[C---:B------:R-:W-:Y:S02]  /*a710*/  IADD3 R5, R0.reuse, 0x8, RZ ;  /* 0x0000000800057810 */ /* 0x040fe40007ffe0ff */
[----:B------:R-:W-:Y:S02]  /*a720*/  IADD3 R4, R0, 0x10, RZ ;  /* 0x0000001000047810 */ /* 0x000fe40007ffe0ff */
[----:B------:R-:W-:Y:S02]  /*a730*/  ISETP.GE.AND P6, PT, R5, c[0x0][0x3c8], PT ;  /* 0x0000f20005007a0c */ /* 0x000fe40003fc6270 */
[----:B------:R-:W-:Y:S02]  /*a740*/  ISETP.GE.AND P1, PT, R4, c[0x0][0x3c8], PT ;  /* 0x0000f20004007a0c */ /* 0x000fe40003f26270 */
[----:B-1----:R-:W-:-:S02]  /*a750*/  IADD3 R8, R0, 0x18, RZ ;  /* 0x0000001800087810 */ /* 0x002fc40007ffe0ff */
[C---:B------:R-:W-:Y:S01]  /*a760*/  IADD3 R10, R0.reuse, 0x20, RZ ;  /* 0x00000020000a7810 */ /* 0x040fe20007ffe0ff */
[C---:B--23--:R-:W-:Y:S01]  /*a770*/  @!P2 IMAD.WIDE R6, R0.reuse, 0x4, R2 ;  /* 0x000000040006a825 */ /* 0x04cfe200078e0202 */
[C---:B------:R-:W-:Y:S02]  /*a780*/  IADD3 R11, R0.reuse, 0x28, RZ ;  /* 0x00000028000b7810 */ /* 0x040fe40007ffe0ff */
[----:B------:R-:W-:Y:S02]  /*a790*/  IADD3 R9, R0, 0x30, RZ ;  /* 0x0000003000097810 */ /* 0x000fe40007ffe0ff */
[----:B------:R1:W-:Y:S01]  /*a7a0*/  @!P2 ST.E.64 [R6.64], R164 ;  /* 0x000000a40600a985 */ /* 0x0003e2000c101b0c */
[----:B------:R-:W-:Y:S02]  /*a7b0*/  ISETP.GE.AND P5, PT, R8, c[0x0][0x3c8], PT ;  /* 0x0000f20008007a0c */ /* 0x000fe40003fa6270 */
[----:B------:R-:W-:Y:S02]  /*a7c0*/  @!P1 LEA.HI R4, R4, R4, RZ, 0x1 ;  /* 0x0000000404049211 */ /* 0x000fe400078f08ff */
[----:B------:R-:W-:-:S02]  /*a7d0*/  ISETP.GE.AND P4, PT, R10, c[0x0][0x3c8], PT ;  /* 0x0000f2000a007a0c */ /* 0x000fc40003f86270 */
[----:B------:R-:W-:Y:S02]  /*a7e0*/  @!P1 LOP3.LUT R4, R4, 0xfffffffe, RZ, 0xc0, !PT ;  /* 0xfffffffe04049812 */ /* 0x000fe400078ec0ff */
[----:B------:R-:W-:Y:S02]  /*a7f0*/  ISETP.GE.AND P3, PT, R11, c[0x0][0x3c8], PT ;  /* 0x0000f2000b007a0c */ /* 0x000fe40003f66270 */
[----:B------:R-:W-:Y:S02]  /*a800*/  ISETP.GE.AND P2, PT, R9, c[0x0][0x3c8], PT ;  /* 0x0000f20009007a0c */ /* 0x000fe40003f46270 */
[C---:B------:R-:W-:Y:S02]  /*a810*/  IADD3 R13, R0.reuse, 0x38, RZ ;  /* 0x00000038000d7810 */ /* 0x040fe40007ffe0ff */
[----:B------:R-:W-:Y:S02]  /*a820*/  IADD3 R12, R0, 0x40, RZ ;  /* 0x00000040000c7810 */ /* 0x000fe40007ffe0ff */
[----:B-1----:R-:W-:Y:S01]  /*a830*/  @!P6 LEA.HI R6, R5, R5, RZ, 0x1 ;  /* 0x000000050506e211 */ /* 0x002fe200078f08ff */
[----:B------:R-:W-:-:S03]  /*a840*/  @!P1 IMAD.WIDE R4, R4, 0x4, R2 ;  /* 0x0000000404049825 */ /* 0x000fc600078e0202 */
[----:B------:R-:W-:-:S05]  /*a850*/  @!P6 LOP3.LUT R6, R6, 0xfffffffe, RZ, 0xc0, !PT ;  /* 0xfffffffe0606e812 */ /* 0x000fca00078ec0ff */
[----:B------:R-:W-:-:S05]  /*a860*/  @!P6 IMAD.WIDE R6, R6, 0x4, R2 ;  /* 0x000000040606e825 */ /* 0x000fca00078e0202 */
[----:B------:R1:W-:Y:S01]  /*a870*/  @!P6 ST.E.64 [R6.64], R160 ;  /* 0x000000a00600e985 */ /* 0x0003e2000c101b0c */
[----:B------:R-:W-:-:S03]  /*a880*/  ISETP.GE.AND P6, PT, R13, c[0x0][0x3c8], PT ;  /* 0x0000f2000d007a0c */ /* 0x000fc60003fc6270 */
[----:B------:R2:W-:Y:S01]  /*a890*/  @!P1 ST.E.64 [R4.64], R156 ;  /* 0x0000009c04009985 */ /* 0x0005e2000c101b0c */
[----:B------:R-:W-:Y:S02]  /*a8a0*/  ISETP.GE.AND P1, PT, R12, c[0x0][0x3c8], PT ;  /* 0x0000f2000c007a0c */ /* 0x000fe40003f26270 */
[----:B-1----:R-:W-:Y:S02]  /*a8b0*/  @!P4 LEA.HI R7, R10, R10, RZ, 0x1 ;  /* 0x0000000a0a07c211 */ /* 0x002fe400078f08ff */
[----:B------:R-:W-:Y:S02]  /*a8c0*/  @!P3 LEA.HI R6, R11, R11, RZ, 0x1 ;  /* 0x0000000b0b06b211 */ /* 0x000fe400078f08ff */
[----:B--2---:R-:W-:Y:S02]  /*a8d0*/  @!P5 LEA.HI R4, R8, R8, RZ, 0x1 ;  /* 0x000000080804d211 */ /* 0x004fe400078f08ff */
[----:B------:R-:W-:Y:S02]  /*a8e0*/  @!P2 LEA.HI R5, R9, R9, RZ, 0x1 ;  /* 0x000000090905a211 */ /* 0x000fe400078f08ff */
[----:B------:R-:W-:-:S02]  /*a8f0*/  @!P5 LOP3.LUT R4, R4, 0xfffffffe, RZ, 0xc0, !PT ;  /* 0xfffffffe0404d812 */ /* 0x000fc400078ec0ff */
[----:B------:R-:W-:Y:S02]  /*a900*/  @!P4 LOP3.LUT R7, R7, 0xfffffffe, RZ, 0xc0, !PT ;  /* 0xfffffffe0707c812 */ /* 0x000fe400078ec0ff */
[----:B------:R-:W-:Y:S01]  /*a910*/  @!P3 LOP3.LUT R6, R6, 0xfffffffe, RZ, 0xc0, !PT ;  /* 0xfffffffe0606b812 */ /* 0x000fe200078ec0ff */
[----:B------:R-:W-:Y:S01]  /*a920*/  @!P5 IMAD.WIDE R10, R4, 0x4, R2 ;  /* 0x00000004040ad825 */ /* 0x000fe200078e0202 */
[----:B------:R-:W-:-:S03]  /*a930*/  @!P2 LOP3.LUT R5, R5, 0xfffffffe, RZ, 0xc0, !PT ;  /* 0xfffffffe0505a812 */ /* 0x000fc600078ec0ff */
[--C-:B------:R-:W-:Y:S01]  /*a940*/  @!P4 IMAD.WIDE R8, R7, 0x4, R2.reuse ;  /* 0x000000040708c825 */ /* 0x100fe200078e0202 */
[----:B------:R1:W-:Y:S03]  /*a950*/  @!P5 ST.E.64 [R10.64], R152 ;  /* 0x000000980a00d985 */ /* 0x0003e6000c101b0c */
[--C-:B------:R-:W-:Y:S01]  /*a960*/  @!P3 IMAD.WIDE R6, R6, 0x4, R2.reuse ;  /* 0x000000040606b825 */ /* 0x100fe200078e0202 */
[----:B------:R2:W-:Y:S03]  /*a970*/  @!P4 ST.E.64 [R8.64], R148 ;  /* 0x000000940800c985 */ /* 0x0005e6000c101b0c */
[----:B------:R-:W-:Y:S01]  /*a980*/  @!P2 IMAD.WIDE R4, R5, 0x4, R2 ;  /* 0x000000040504a825 */ /* 0x000fe200078e0202 */
[----:B------:R3:W-:Y:S04]  /*a990*/  @!P3 ST.E.64 [R6.64], R144 ;  /* 0x000000900600b985 */ /* 0x0007e8000c101b0c */
[----:B------:R4:W-:Y:S01]  /*a9a0*/  @!P2 ST.E.64 [R4.64], R140 ;  /* 0x0000008c0400a985 */ /* 0x0009e2000c101b0c */
[----:B-1----:R-:W-:-:S02]  /*a9b0*/  IADD3 R10, R0, 0x58, RZ ;  /* 0x00000058000a7810 */ /* 0x002fc40007ffe0ff */
[C---:B------:R-:W-:Y:S02]  /*a9c0*/  IADD3 R11, R0.reuse, 0x60, RZ ;  /* 0x00000060000b7810 */ /* 0x040fe40007ffe0ff */
[C---:B--2---:R-:W-:Y:S02]  /*a9d0*/  IADD3 R8, R0.reuse, 0x48, RZ ;  /* 0x0000004800087810 */ /* 0x044fe40007ffe0ff */
[----:B------:R-:W-:Y:S02]  /*a9e0*/  IADD3 R9, R0, 0x50, RZ ;  /* 0x0000005000097810 */ /* 0x000fe40007ffe0ff */
[----:B---3--:R-:W-:Y:S02]  /*a9f0*/  @!P6 LEA.HI R6, R13, R13, RZ, 0x1 ;  /* 0x0000000d0d06e211 */ /* 0x008fe400078f08ff */
[----:B------:R-:W-:Y:S02]  /*aa00*/  ISETP.GE.AND P5, PT, R8, c[0x0][0x3c8], PT ;  /* 0x0000f20008007a0c */ /* 0x000fe40003fa6270 */
[----:B----4-:R-:W-:-:S02]  /*aa10*/  @!P1 LEA.HI R4, R12, R12, RZ, 0x1 ;  /* 0x0000000c0c049211 */ /* 0x010fc400078f08ff */
[----:B------:R-:W-:Y:S02]  /*aa20*/  @!P6 LOP3.LUT R6, R6, 0xfffffffe, RZ, 0xc0, !PT ;  /* 0xfffffffe0606e812 */ /* 0x000fe400078ec0ff */
[----:B------:R-:W-:Y:S02]  /*aa30*/  ISETP.GE.AND P4, PT, R9, c[0x0][0x3c8], PT ;  /* 0x0000f20009007a0c */ /* 0x000fe40003f86270 */
[----:B------:R-:W-:Y:S01]  /*aa40*/  @!P1 LOP3.LUT R4, R4, 0xfffffffe, RZ, 0xc0, !PT ;  /* 0xfffffffe04049812 */ /* 0x000fe200078ec0ff */
[--C-:B------:R-:W-:Y:S01]  /*aa50*/  @!P6 IMAD.WIDE R6, R6, 0x4, R2.reuse ;  /* 0x000000040606e825 */ /* 0x100fe200078e0202 */
[----:B------:R-:W-:Y:S02]  /*aa60*/  ISETP.GE.AND P3, PT, R10, c[0x0][0x3c8], PT ;  /* 0x0000f2000a007a0c */ /* 0x000fe40003f66270 */
[----:B------:R-:W-:Y:S01]  /*aa70*/  ISETP.GE.AND P2, PT, R11, c[0x0][0x3c8], PT ;  /* 0x0000f2000b007a0c */ /* 0x000fe20003f46270 */
[----:B------:R-:W-:Y:S01]  /*aa80*/  @!P1 IMAD.WIDE R4, R4, 0x4, R2 ;  /* 0x0000000404049825 */ /* 0x000fe200078e0202 */
[----:B------:R1:W-:Y:S01]  /*aa90*/  @!P6 ST.E.64 [R6.64], R136 ;  /* 0x000000880600e985 */ /* 0x0003e2000c101b0c */
[----:B------:R-:W-:-:S02]  /*aaa0*/  IADD3 R13, R0, 0x68, RZ ;  /* 0x00000068000d7810 */ /* 0x000fc40007ffe0ff */
[----:B------:R-:W-:Y:S01]  /*aab0*/  IADD3 R12, R0, 0x70, RZ ;  /* 0x00000070000c7810 */ /* 0x000fe20007ffe0ff */
[----:B------:R2:W-:Y:S01]  /*aac0*/  @!P1 ST.E.64 [R4.64], R36 ;  /* 0x0000002404009985 */ /* 0x0005e2000c101b0c */
[----:B------:R-:W-:Y:S02]  /*aad0*/  ISETP.GE.AND P6, PT, R13, c[0x0][0x3c8], PT ;  /* 0x0000f2000d007a0c */ /* 0x000fe40003fc6270 */
[----:B------:R-:W-:Y:S02]  /*aae0*/  ISETP.GE.AND P1, PT, R12, c[0x0][0x3c8], PT ;  /* 0x0000f2000c007a0c */ /* 0x000fe40003f26270 */
[----:B-1----:R-:W-:Y:S02]  /*aaf0*/  @!P4 LEA.HI R7, R9, R9, RZ, 0x1 ;  /* 0x000000090907c211 */ /* 0x002fe400078f08ff */
[----:B------:R-:W-:Y:S02]  /*ab00*/  @!P3 LEA.HI R6, R10, R10, RZ, 0x1 ;  /* 0x0000000a0a06b211 */ /* 0x000fe400078f08ff */
[----:B--2---:R-:W-:-:S02]  /*ab10*/  @!P5 LEA.HI R4, R8, R8, RZ, 0x1 ;  /* 0x000000080804d211 */ /* 0x004fc400078f08ff */
[----:B------:R-:W-:Y:S02]  /*ab20*/  @!P2 LEA.HI R5, R11, R11, RZ, 0x1 ;  /* 0x0000000b0b05a211 */ /* 0x000fe400078f08ff */
[----:B------:R-:W-:Y:S02]  /*ab30*/  @!P5 LOP3.LUT R4, R4, 0xfffffffe, RZ, 0xc0, !PT ;  /* 0xfffffffe0404d812 */ /* 0x000fe400078ec0ff */
        /* <DEDUP_REMOVED lines=18> */
[----:B------:R-:W-:Y:S02]  /*ac60*/  ISETP.GE.AND P4, PT, R9, c[0x0][0x3c8], PT ;  /* 0x0000f20009007a0c */ /* 0x000fe40003f86270 */
[----:B------:R-:W-:Y:S02]  /*ac70*/  @!P6 LOP3.LUT R6, R6, 0xfffffffe, RZ, 0xc0, !PT ;  /* 0xfffffffe0606e812 */ /* 0x000fe400078ec0ff */
[----:B------:R-:W-:Y:S02]  /*ac80*/  @!P1 LOP3.LUT R4, R4, 0xfffffffe, RZ, 0xc0, !PT ;  /* 0xfffffffe04049812 */ /* 0x000fe400078ec0ff */
[----:B------:R-:W-:Y:S01]  /*ac90*/  ISETP.GE.AND P3, PT, R10, c[0x0][0x3c8], PT ;  /* 0x0000f2000a007a0c */ /* 0x000fe20003f66270 */
[--C-:B------:R-:W-:Y:S01]  /*aca0*/  @!P6 IMAD.WIDE R6, R6, 0x4, R2.reuse ;  /* 0x000000040606e825 */ /* 0x100fe200078e0202 */
[----:B------:R-:W-:Y:S02]  /*acb0*/  ISETP.GE.AND P2, PT, R11, c[0x0][0x3c8], PT ;  /* 0x0000f2000b007a0c */ /* 0x000fe40003f46270 */
[----:B------:R-:W-:Y:S01]  /*acc0*/  IADD3 R12, R0, 0x98, RZ ;  /* 0x00000098000c7810 */ /* 0x000fe20007ffe0ff */
[----:B------:R-:W-:Y:S01]  /*acd0*/  @!P1 IMAD.WIDE R4, R4, 0x4, R2 ;  /* 0x0000000404049825 */ /* 0x000fe200078e0202 */
[----:B------:R1:W-:Y:S01]  /*ace0*/  @!P6 ST.E.64 [R6.64], R56 ;  /* 0x000000380600e985 */ /* 0x0003e2000c101b0c */
[----:B------:R-:W-:-:S03]  /*acf0*/  IADD3 R13, R0, 0xa0, RZ ;  /* 0x000000a0000d7810 */ /* 0x000fc60007ffe0ff */
[----:B------:R2:W-:Y:S01]  /*ad00*/  @!P1 ST.E.64 [R4.64], R60 ;  /* 0x0000003c04009985 */ /* 0x0005e2000c101b0c */
[----:B------:R-:W-:Y:S02]  /*ad10*/  ISETP.GE.AND P1, PT, R12, c[0x0][0x3c8], PT ;  /* 0x0000f2000c007a0c */ /* 0x000fe40003f26270 */
[----:B------:R-:W-:Y:S02]  /*ad20*/  ISETP.GE.AND P6, PT, R13, c[0x0][0x3c8], PT ;  /* 0x0000f2000d007a0c */ /* 0x000fe40003fc6270 */
[----:B-1----:R-:W-:Y:S02]  /*ad30*/  @!P4 LEA.HI R7, R9, R9, RZ, 0x1 ;  /* 0x000000090907c211 */ /* 0x002fe400078f08ff */
[----:B------:R-:W-:Y:S02]  /*ad40*/  @!P3 LEA.HI R6, R10, R10, RZ, 0x1 ;  /* 0x0000000a0a06b211 */ /* 0x000fe400078f08ff */
[----:B--2---:R-:W-:Y:S02]  /*ad50*/  @!P5 LEA.HI R4, R8, R8, RZ, 0x1 ;  /* 0x000000080804d211 */ /* 0x004fe400078f08ff */
[----:B------:R-:W-:-:S02]  /*ad60*/  @!P4 LOP3.LUT R7, R7, 0xfffffffe, RZ, 0xc0, !PT ;  /* 0xfffffffe0707c812 */ /* 0x000fc400078ec0ff */
[----:B------:R-:W-:Y:S02]  /*ad70*/  @!P5 LOP3.LUT R4, R4, 0xfffffffe, RZ, 0xc0, !PT ;  /* 0xfffffffe0404d812 */ /* 0x000fe400078ec0ff */
[----:B------:R-:W-:Y:S02]  /*ad80*/  @!P2 LEA.HI R5, R11, R11, RZ, 0x1 ;  /* 0x0000000b0b05a211 */ /* 0x000fe400078f08ff */
        /* <DEDUP_REMOVED lines=12> */
[----:B--2---:R-:W-:Y:S02]  /*ae50*/  IADD3 R7, R0, 0xa8, RZ ;  /* 0x000000a800077810 */ /* 0x004fe40007ffe0ff */
[----:B------:R-:W-:Y:S02]  /*ae60*/  @!P6 LEA.HI R6, R13, R13, RZ, 0x1 ;  /* 0x0000000d0d06e211 */ /* 0x000fe400078f08ff */
[----:B---3--:R-:W-:Y:S02]  /*ae70*/  @!P1 LEA.HI R4, R12, R12, RZ, 0x1 ;  /* 0x0000000c0c049211 */ /* 0x008fe400078f08ff */
[----:B------:R-:W-:Y:S02]  /*ae80*/  ISETP.GE.AND P5, PT, R7, c[0x0][0x3c8], PT ;  /* 0x0000f20007007a0c */ /* 0x000fe40003fa6270 */
[----:B------:R-:W-:-:S02]  /*ae90*/  @!P1 LOP3.LUT R4, R4, 0xfffffffe, RZ, 0xc0, !PT ;  /* 0xfffffffe04049812 */ /* 0x000fc400078ec0ff */
[C---:B----4-:R-:W-:Y:S02]  /*aea0*/  IADD3 R10, R0.reuse, 0xc0, RZ ;  /* 0x000000c0000a7810 */ /* 0x050fe40007ffe0ff */
[----:B------:R-:W-:Y:S01]  /*aeb0*/  IADD3 R12, R0, 0xc8, RZ ;  /* 0x000000c8000c7810 */ /* 0x000fe20007ffe0ff */
[----:B------:R-:W-:Y:S01]  /*aec0*/  @!P1 IMAD.WIDE R4, R4, 0x4, R2 ;  /* 0x0000000404049825 */ /* 0x000fe200078e0202 */
[----:B------:R-:W-:Y:S02]  /*aed0*/  ISETP.GE.AND P4, PT, R8, c[0x0][0x3c8], PT ;  /* 0x0000f20008007a0c */ /* 0x000fe40003f86270 */
[----:B------:R-:W-:Y:S02]  /*aee0*/  ISETP.GE.AND P3, PT, R9, c[0x0][0x3c8], PT ;  /* 0x0000f20009007a0c */ /* 0x000fe40003f66270 */
[----:B------:R-:W-:Y:S01]  /*aef0*/  @!P6 LOP3.LUT R6, R6, 0xfffffffe, RZ, 0xc0, !PT ;  /* 0xfffffffe0606e812 */ /* 0x000fe200078ec0ff */
[----:B------:R1:W-:Y:S01]  /*af00*/  @!P1 ST.E.64 [R4.64], R80 ;  /* 0x0000005004009985 */ /* 0x0003e2000c101b0c */
[----:B------:R-:W-:-:S02]  /*af10*/  ISETP.GE.AND P2, PT, R10, c[0x0][0x3c8], PT ;  /* 0x0000f2000a007a0c */ /* 0x000fc40003f46270 */
[----:B------:R-:W-:-:S13]  /*af20*/  ISETP.GE.AND P1, PT, R12, c[0x0][0x3c8], PT ;  /* 0x0000f2000c007a0c */ /* 0x000fda0003f26270 */
[----:B------:R-:W-:-:S04]  /*af30*/  @!P1 LEA.HI R12, R12, R12, RZ, 0x1 ;  /* 0x0000000c0c0c9211 */ /* 0x000fc800078f08ff */
[----:B------:R-:W-:Y:S01]  /*af40*/  @!P1 LOP3.LUT R12, R12, 0xfffffffe, RZ, 0xc0, !PT ;  /* 0xfffffffe0c0c9812 */ /* 0x000fe200078ec0ff */
[----:B-1----:R-:W-:Y:S01]  /*af50*/  @!P6 IMAD.WIDE R4, R6, 0x4, R2 ;  /* 0x000000040604e825 */ /* 0x002fe200078e0202 */
[----:B------:R-:W-:Y:S02]  /*af60*/  @!P5 LEA.HI R6, R7, R7, RZ, 0x1 ;  /* 0x000000070706d211 */ /* 0x000fe400078f08ff */
[----:B------:R-:W-:Y:S02]  /*af70*/  @!P2 LEA.HI R7, R10, R10, RZ, 0x1 ;  /* 0x0000000a0a07a211 */ /* 0x000fe400078f08ff */
[----:B------:R1:W-:Y:S01]  /*af80*/  @!P6 ST.E.64 [R4.64], R84 ;  /* 0x000000540400e985 */ /* 0x0003e2000c101b0c */
[----:B------:R-:W-:Y:S02]  /*af90*/  @!P5 LOP3.LUT R6, R6, 0xfffffffe, RZ, 0xc0, !PT ;  /* 0xfffffffe0606d812 */ /* 0x000fe400078ec0ff */
[----:B------:R-:W-:Y:S02]  /*afa0*/  @!P2 LOP3.LUT R7, R7, 0xfffffffe, RZ, 0xc0, !PT ;  /* 0xfffffffe0707a812 */ /* 0x000fe400078ec0ff */
[----:B-1----:R-:W-:-:S02]  /*afb0*/  @!P4 LEA.HI R5, R8, R8, RZ, 0x1 ;  /* 0x000000080805c211 */ /* 0x002fc400078f08ff */
[----:B------:R-:W-:Y:S02]  /*afc0*/  @!P3 LEA.HI R4, R9, R9, RZ, 0x1 ;  /* 0x000000090904b211 */ /* 0x000fe400078f08ff */
[----:B------:R-:W-:Y:S02]  /*afd0*/  @!P4 LOP3.LUT R8, R5, 0xfffffffe, RZ, 0xc0, !PT ;  /* 0xfffffffe0508c812 */ /* 0x000fe400078ec0ff */
[----:B------:R-:W-:Y:S01]  /*afe0*/  @!P3 LOP3.LUT R10, R4, 0xfffffffe, RZ, 0xc0, !PT ;  /* 0xfffffffe040ab812 */ /* 0x000fe200078ec0ff */
[----:B------:R-:W-:-:S04]  /*aff0*/  @!P5 IMAD.WIDE R4, R6, 0x4, R2 ;  /* 0x000000040604d825 */ /* 0x000fc800078e0202 */
[--C-:B------:R-:W-:Y:S01]  /*b000*/  @!P4 IMAD.WIDE R8, R8, 0x4, R2.reuse ;  /* 0x000000040808c825 */ /* 0x100fe200078e0202 */
[----:B------:R1:W-:Y:S03]  /*b010*/  @!P5 ST.E.64 [R4.64], R88 ;  /* 0x000000580400d985 */ /* 0x0003e6000c101b0c */
[--C-:B------:R-:W-:Y:S01]  /*b020*/  @!P3 IMAD.WIDE R10, R10, 0x4, R2.reuse ;  /* 0x000000040a0ab825 */ /* 0x100fe200078e0202 */
[----:B------:R2:W-:Y:S03]  /*b030*/  @!P4 ST.E.64 [R8.64], R92 ;  /* 0x0000005c0800c985 */ /* 0x0005e6000c101b0c */
[--C-:B------:R-:W-:Y:S01]  /*b040*/  @!P2 IMAD.WIDE R6, R7, 0x4, R2.reuse ;  /* 0x000000040706a825 */ /* 0x100fe200078e0202 */
[----:B------:R-:W-:Y:S04]  /*b050*/  @!P3 ST.E.64 [R10.64], R96 ;  /* 0x000000600a00b985 */ /* 0x000fe8000c101b0c */
[----:B------:R3:W-:Y:S01]  /*b060*/  @!P2 ST.E.64 [R6.64], R100 ;  /* 0x000000640600a985 */ /* 0x0007e2000c101b0c */
[----:B-1----:R-:W-:Y:S01]  /*b070*/  @!P1 IMAD.WIDE R4, R12, 0x4, R2 ;  /* 0x000000040c049825 */ /* 0x002fe200078e0202 */
[----:B--2---:R-:W-:-:S04]  /*b080*/  IADD3 R9, R0, 0xd0, RZ ;  /* 0x000000d000097810 */ /* 0x004fc80007ffe0ff */
[----:B------:R1:W-:Y:S01]  /*b090*/  @!P1 ST.E.64 [R4.64], R104 ;  /* 0x0000006804009985 */ /* 0x0003e2000c101b0c */
[----:B------:R-:W-:Y:S02]  /*b0a0*/  IADD3 R8, R0, 0xd8, RZ ;  /* 0x000000d800087810 */ /* 0x000fe40007ffe0ff */
[----:B------:R-:W-:Y:S02]  /*b0b0*/  ISETP.GE.AND P6, PT, R9, c[0x0][0x3c8], PT ;  /* 0x0000f20009007a0c */ /* 0x000fe40003fc6270 */
[----:B------:R-:W-:Y:S02]  /*b0c0*/  ISETP.GE.AND P5, PT, R8, c[0x0][0x3c8], PT ;  /* 0x0000f20008007a0c */ /* 0x000fe40003fa6270 */
[C---:B---3--:R-:W-:Y:S02]  /*b0d0*/  IADD3 R7, R0.reuse, 0xe0, RZ ;  /* 0x000000e000077810 */ /* 0x048fe40007ffe0ff */
[----:B------:R-:W-:Y:S02]  /*b0e0*/  IADD3 R6, R0, 0xe8, RZ ;  /* 0x000000e800067810 */ /* 0x000fe40007ffe0ff */
[----:B------:R-:W-:-:S02]  /*b0f0*/  ISETP.GE.AND P4, PT, R7, c[0x0][0x3c8], PT ;  /* 0x0000f20007007a0c */ /* 0x000fc40003f86270 */
[----:B------:R-:W-:-:S03]  /*b100*/  ISETP.GE.AND P3, PT, R6, c[0x0][0x3c8], PT ;  /* 0x0000f20006007a0c */ /* 0x000fc60003f66270 */
[----:B------:R-:W-:Y:S02]  /*b110*/  @!P6 LEA.HI R9, R9, R9, RZ, 0x1 ;  /* 0x000000090909e211 */ /* 0x000fe400078f08ff */
[----:B------:R-:W-:-:S04]  /*b120*/  @!P5 LEA.HI R10, R8, R8, RZ, 0x1 ;  /* 0x00000008080ad211 */ /* 0x000fc800078f08ff */
[----:B------:R-:W-:Y:S02]  /*b130*/  @!P5 LOP3.LUT R10, R10, 0xfffffffe, RZ, 0xc0, !PT ;  /* 0xfffffffe0a0ad812 */ /* 0x000fe400078ec0ff */
[----:B------:R-:W-:Y:S02]  /*b140*/  @!P4 LEA.HI R8, R7, R7, RZ, 0x1 ;  /* 0x000000070708c211 */ /* 0x000fe400078f08ff */
[----:B------:R-:W-:Y:S01]  /*b150*/  @!P3 LEA.HI R7, R6, R6, RZ, 0x1 ;  /* 0x000000060607b211 */ /* 0x000fe200078f08ff */
[----:B------:R-:W-:Y:S01]  /*b160*/  @!P5 IMAD.WIDE R10, R10, 0x4, R2 ;  /* 0x000000040a0ad825 */ /* 0x000fe200078e0202 */
[----:B------:R-:W-:Y:S02]  /*b170*/  @!P4 LOP3.LUT R8, R8, 0xfffffffe, RZ, 0xc0, !PT ;  /* 0xfffffffe0808c812 */ /* 0x000fe400078ec0ff */
[C---:B-1----:R-:W-:Y:S02]  /*b180*/  IADD3 R5, R0.reuse, 0xf0, RZ ;  /* 0x000000f000057810 */ /* 0x042fe40007ffe0ff */
[----:B------:R-:W-:-:S02]  /*b190*/  IADD3 R4, R0, 0xf8, RZ ;  /* 0x000000f800047810 */ /* 0x000fc40007ffe0ff */
[----:B------:R-:W-:Y:S02]  /*b1a0*/  ISETP.GE.AND P2, PT, R5, c[0x0][0x3c8], PT ;  /* 0x0000f20005007a0c */ /* 0x000fe40003f46270 */
[----:B------:R-:W-:Y:S02]  /*b1b0*/  ISETP.GE.AND P1, PT, R4, c[0x0][0x3c8], PT ;  /* 0x0000f20004007a0c */ /* 0x000fe40003f26270 */
[----:B------:R-:W-:-:S09]  /*b1c0*/  @!P3 LOP3.LUT R7, R7, 0xfffffffe, RZ, 0xc0, !PT ;  /* 0xfffffffe0707b812 */ /* 0x000fd200078ec0ff */
[----:B------:R-:W-:Y:S02]  /*b1d0*/  @!P2 LEA.HI R6, R5, R5, RZ, 0x1 ;  /* 0x000000050506a211 */ /* 0x000fe400078f08ff */
[----:B------:R-:W-:Y:S01]  /*b1e0*/  @!P6 LOP3.LUT R5, R9, 0xfffffffe, RZ, 0xc0, !PT ;  /* 0xfffffffe0905e812 */ /* 0x000fe200078ec0ff */
[--C-:B------:R-:W-:Y:S01]  /*b1f0*/  @!P4 IMAD.WIDE R8, R8, 0x4, R2.reuse ;  /* 0x000000040808c825 */ /* 0x100fe200078e0202 */
        /* <DEDUP_REMOVED lines=10> */
[----:B------:R1:W-:Y:S04]  /*b2a0*/  @!P3 ST.E.64 [R6.64], R120 ;  /* 0x000000780600b985 */ /* 0x0003e8000c101b0c */
[----:B------:R1:W-:Y:S04]  /*b2b0*/  @!P2 ST.E.64 [R4.64], R124 ;  /* 0x0000007c0400a985 */ /* 0x0003e8000c101b0c */
[----:B------:R1:W-:Y:S02]  /*b2c0*/  @!P1 ST.E.64 [R2.64], R128 ;  /* 0x0000008002009985 */ /* 0x0003e4000c101b0c */
.L_x_8:
[----:B------:R-:W-:Y:S05]  /*b2d0*/  BSYNC B0 ;  /* 0x0000000000007941 */ /* 0x000fea0003800000 */
.L_x_7:
[----:B-1-3--:R1:W3:Y:S04]  /*b2e0*/  SHFL.IDX PT, R3, R19, 0x1, 0x1c1f ;  /* 0x003c1f0013037f89 */ /* 0x00a2e800000e0000 */
[----:B--2---:R1:W2:Y:S01]  /*b2f0*/  SHFL.IDX PT, R2, R20, 0x1, 0x1c1f ;  /* 0x003c1f0014027f89 */ /* 0x0042a200000e0000 */
[----:B------:R-:W-:Y:S05]  /*b300*/  @P0 EXIT ;  /* 0x000000000000094d */ /* 0x000fea0003800000 */
[C---:B------:R-:W-:Y:S02]  /*b310*/  IADD3 R5, R0.reuse, 0x8, RZ ;  /* 0x0000000800057810 */ /* 0x040fe40007ffe0ff */
[----:B------:R-:W-:-:S02]  /*b320*/  IADD3 R4, R0, 0x10, RZ ;  /* 0x0000001000047810 */ /* 0x000fc40007ffe0ff */
[----:B------:R-:W-:Y:S02]  /*b330*/  ISETP.GE.AND P1, PT, R5, c[0x0][0x3c8], PT ;  /* 0x0000f20005007a0c */ /* 0x000fe40003f26270 */
[----:B------:R-:W-:Y:S02]  /*b340*/  ISETP.GE.AND P0, PT, R4, c[0x0][0x3c8], PT ;  /* 0x0000f20004007a0c */ /* 0x000fe40003f06270 */
[C---:B------:R-:W-:Y:S02]  /*b350*/  ISETP.GE.AND P2, PT, R0.reuse, c[0x0][0x3c8], PT ;  /* 0x0000f20000007a0c */ /* 0x040fe40003f46270 */
[C---:B------:R-:W-:Y:S02]  /*b360*/  IADD3 R11, R0.reuse, 0x18, RZ ;  /* 0x00000018000b7810 */ /* 0x040fe40007ffe0ff */
[----:B------:R-:W-:Y:S02]  /*b370*/  IADD3 R13, R0, 0x20, RZ ;  /* 0x00000020000d7810 */ /* 0x000fe40007ffe0ff */
[----:B------:R-:W-:-:S02]  /*b380*/  ISETP.GE.AND P6, PT, R11, c[0x0][0x3c8], PT ;  /* 0x0000f2000b007a0c */ /* 0x000fc40003fc6270 */
[----:B------:R-:W-:Y:S02]  /*b390*/  ISETP.GE.AND P5, PT, R13, c[0x0][0x3c8], PT ;  /* 0x0000f2000d007a0c */ /* 0x000fe40003fa6270 */
[----:B------:R-:W-:Y:S02]  /*b3a0*/  @!P1 LEA.HI R5, R5, R5, RZ, 0x1 ;  /* 0x0000000505059211 */ /* 0x000fe400078f08ff */
[----:B------:R-:W-:Y:S01]  /*b3b0*/  @!P0 LEA.HI R4, R4, R4, RZ, 0x1 ;  /* 0x0000000404048211 */ /* 0x000fe200078f08ff */
[--C-:B--23--:R-:W-:Y:S01]  /*b3c0*/  @!P2 IMAD.WIDE R8, R0, 0x4, R2.reuse ;  /* 0x000000040008a825 */ /* 0x10cfe200078e0202 */
[----:B------:R-:W-:Y:S02]  /*b3d0*/  @!P1 LOP3.LUT R5, R5, 0xfffffffe, RZ, 0xc0, !PT ;  /* 0xfffffffe05059812 */ /* 0x000fe400078ec0ff */
[----:B------:R-:W-:Y:S02]  /*b3e0*/  @!P0 LOP3.LUT R4, R4, 0xfffffffe, RZ, 0xc0, !PT ;  /* 0xfffffffe04048812 */ /* 0x000fe400078ec0ff */
[----:B------:R2:W-:Y:S01]  /*b3f0*/  @!P2 ST.E.64 [R8.64], R166 ;  /* 0x000000a60800a985 */ /* 0x0005e2000c101b0c */
[----:B------:R-:W-:Y:S01]  /*b400*/  @!P1 IMAD.WIDE R6, R5, 0x4, R2 ;  /* 0x0000000405069825 */ /* 0x000fe200078e0202 */
[----:B------:R-:W-:-:S02]  /*b410*/  IADD3 R10, R0, 0x38, RZ ;  /* 0x00000038000a7810 */ /* 0x000fc40007ffe0ff */
[----:B------:R-:W-:Y:S01]  /*b420*/  IADD3 R12, R0, 0x40, RZ ;  /* 0x00000040000c7810 */ /* 0x000fe20007ffe0ff */
[----:B------:R-:W-:Y:S01]  /*b430*/  @!P0 IMAD.WIDE R4, R4, 0x4, R2 ;  /* 0x0000000404048825 */ /* 0x000fe200078e0202 */
[----:B------:R-:W-:Y:S01]  /*b440*/  @!P1 ST.E.64 [R6.64], R162 ;  /* 0x000000a206009985 */ /* 0x000fe2000c101b0c */
[----:B------:R-:W-:Y:S02]  /*b450*/  IADD3 R14, R0, 0x48, RZ ;  /* 0x00000048000e7810 */ /* 0x000fe40007ffe0ff */
[----:B------:R-:W-:Y:S01]  /*b460*/  ISETP.GE.AND P2, PT, R10, c[0x0][0x3c8], PT ;  /* 0x0000f2000a007a0c */ /* 0x000fe20003f46270 */
[----:B------:R3:W-:Y:S01]  /*b470*/  @!P0 ST.E.64 [R4.64], R158 ;  /* 0x0000009e04008985 */ /* 0x0007e2000c101b0c */
[----:B------:R-:W-:Y:S02]  /*b480*/  ISETP.GE.AND P1, PT, R12, c[0x0][0x3c8], PT ;  /* 0x0000f2000c007a0c */ /* 0x000fe40003f26270 */
[----:B------:R-:W-:Y:S02]  /*b490*/  ISETP.GE.AND P0, PT, R14, c[0x0][0x3c8], PT ;  /* 0x0000f2000e007a0c */ /* 0x000fe40003f06270 */
[----:B------:R-:W-:-:S02]  /*b4a0*/  IADD3 R15, R0, 0x50, RZ ;  /* 0x00000050000f7810 */ /* 0x000fc40007ffe0ff */
[C---:B------:R-:W-:Y:S02]  /*b4b0*/  IADD3 R16, R0.reuse, 0x58, RZ ;  /* 0x0000005800107810 */ /* 0x040fe40007ffe0ff */
[C---:B--2---:R-:W-:Y:S02]  /*b4c0*/  IADD3 R8, R0.reuse, 0x28, RZ ;  /* 0x0000002800087810 */ /* 0x044fe40007ffe0ff */
[----:B------:R-:W-:Y:S02]  /*b4d0*/  IADD3 R9, R0, 0x30, RZ ;  /* 0x0000003000097810 */ /* 0x000fe40007ffe0ff */
[----:B------:R-:W-:Y:S02]  /*b4e0*/  ISETP.GE.AND P4, PT, R8, c[0x0][0x3c8], PT ;  /* 0x0000f20008007a0c */ /* 0x000fe40003f86270 */
[----:B------:R-:W-:Y:S02]  /*b4f0*/  ISETP.GE.AND P3, PT, R9, c[0x0][0x3c8], PT ;  /* 0x0000f20009007a0c */ /* 0x000fe40003f66270 */
[----:B---3--:R-:W-:-:S02]  /*b500*/  @!P6 LEA.HI R4, R11, R11, RZ, 0x1 ;  /* 0x0000000b0b04e211 */ /* 0x008fc400078f08ff */
[----:B------:R-:W-:Y:S02]  /*b510*/  @!P5 LEA.HI R5, R13, R13, RZ, 0x1 ;  /* 0x0000000d0d05d211 */ /* 0x000fe400078f08ff */
[----:B------:R-:W-:Y:S02]  /*b520*/  @!P6 LOP3.LUT R4, R4, 0xfffffffe, RZ, 0xc0, !PT ;  /* 0xfffffffe0404e812 */ /* 0x000fe400078ec0ff */
[----:B------:R-:W-:-:S03]  /*b530*/  @!P5 LOP3.LUT R5, R5, 0xfffffffe, RZ, 0xc0, !PT ;  /* 0xfffffffe0505d812 */ /* 0x000fc600078ec0ff */
[----:B------:R-:W-:-:S04]  /*b540*/  @!P6 IMAD.WIDE R6, R4, 0x4, R2 ;  /* 0x000000040406e825 */ /* 0x000fc800078e0202 */
[----:B------:R-:W-:Y:S01]  /*b550*/  @!P5 IMAD.WIDE R4, R5, 0x4, R2 ;  /* 0x000000040504d825 */ /* 0x000fe200078e0202 */
[----:B------:R2:W-:Y:S01]  /*b560*/  @!P6 ST.E.64 [R6.64], R154 ;  /* 0x0000009a0600e985 */ /* 0x0005e2000c101b0c */
[----:B------:R-:W-:-:S03]  /*b570*/  ISETP.GE.AND P6, PT, R15, c[0x0][0x3c8], PT ;  /* 0x0000f2000f007a0c */ /* 0x000fc60003fc6270 */
[----:B------:R3:W-:Y:S01]  /*b580*/  @!P5 ST.E.64 [R4.64], R150 ;  /* 0x000000960400d985 */ /* 0x0007e2000c101b0c */
[----:B------:R-:W-:Y:S02]  /*b590*/  ISETP.GE.AND P5, PT, R16, c[0x0][0x3c8], PT ;  /* 0x0000f20010007a0c */ /* 0x000fe40003fa6270 */
[----:B--2---:R-:W-:Y:S02]  /*b5a0*/  @!P2 LEA.HI R7, R10, R10, RZ, 0x1 ;  /* 0x0000000a0a07a211 */ /* 0x004fe400078f08ff */
[----:B------:R-:W-:Y:S02]  /*b5b0*/  @!P1 LEA.HI R6, R12, R12, RZ, 0x1 ;  /* 0x0000000c0c069211 */ /* 0x000fe400078f08ff */
[----:B---3--:R-:W-:Y:S02]  /*b5c0*/  @!P4 LEA.HI R4, R8, R8, RZ, 0x1 ;  /* 0x000000080804c211 */ /* 0x008fe400078f08ff */
[----:B------:R-:W-:Y:S02]  /*b5d0*/  @!P3 LEA.HI R8, R9, R9, RZ, 0x1 ;  /* 0x000000090908b211 */ /* 0x000fe400078f08ff */
[----:B------:R-:W-:-:S02]  /*b5e0*/  @!P0 LEA.HI R5, R14, R14, RZ, 0x1 ;  /* 0x0000000e0e058211 */ /* 0x000fc400078f08ff */
[----:B------:R-:W-:Y:S02]  /*b5f0*/  @!P4 LOP3.LUT R4, R4, 0xfffffffe, RZ, 0xc0, !PT ;  /* 0xfffffffe0404c812 */ /* 0x000fe400078ec0ff */
[----:B------:R-:W-:Y:S02]  /*b600*/  @!P3 LOP3.LUT R8, R8, 0xfffffffe, RZ, 0xc0, !PT ;  /* 0xfffffffe0808b812 */ /* 0x000fe400078ec0ff */
[----:B------:R-:W-:Y:S01]  /*b610*/  @!P2 LOP3.LUT R7, R7, 0xfffffffe, RZ, 0xc0, !PT ;  /* 0xfffffffe0707a812 */ /* 0x000fe200078ec0ff */
[--C-:B------:R-:W-:Y:S01]  /*b620*/  @!P4 IMAD.WIDE R12, R4, 0x4, R2.reuse ;  /* 0x00000004040cc825 */ /* 0x100fe200078e0202 */
[----:B------:R-:W-:Y:S02]  /*b630*/  @!P1 LOP3.LUT R6, R6, 0xfffffffe, RZ, 0xc0, !PT ;  /* 0xfffffffe06069812 */ /* 0x000fe400078ec0ff */
[----:B------:R-:W-:Y:S01]  /*b640*/  @!P0 LOP3.LUT R5, R5, 0xfffffffe, RZ, 0xc0, !PT ;  /* 0xfffffffe05058812 */ /* 0x000fe200078ec0ff */
[----:B------:R-:W-:Y:S01]  /*b650*/  @!P3 IMAD.WIDE R10, R8, 0x4, R2 ;  /* 0x00000004080ab825 */ /* 0x000fe200078e0202 */
[----:B------:R2:W-:Y:S01]  /*b660*/  @!P4 ST.E.64 [R12.64], R146 ;  /* 0x000000920c00c985 */ /* 0x0005e2000c101b0c */
[----:B------:R-:W-:-:S02]  /*b670*/  IADD3 R14, R0, 0x88, RZ ;  /* 0x00000088000e7810 */ /* 0x000fc40007ffe0ff */
[--C-:B------:R-:W-:Y:S01]  /*b680*/  @!P2 IMAD.WIDE R8, R7, 0x4, R2.reuse ;  /* 0x000000040708a825 */ /* 0x100fe200078e0202 */
[----:B------:R3:W-:Y:S03]  /*b690*/  @!P3 ST.E.64 [R10.64], R142 ;  /* 0x0000008e0a00b985 */ /* 0x0007e6000c101b0c */
[--C-:B------:R-:W-:Y:S01]  /*b6a0*/  @!P1 IMAD.WIDE R6, R6, 0x4, R2.reuse ;  /* 0x0000000406069825 */ /* 0x100fe200078e0202 */
[----:B------:R4:W-:Y:S03]  /*b6b0*/  @!P2 ST.E.64 [R8.64], R138 ;  /* 0x0000008a0800a985 */ /* 0x0009e6000c101b0c */
[----:B------:R-:W-:Y:S01]  /*b6c0*/  @!P0 IMAD.WIDE R4, R5, 0x4, R2 ;  /* 0x0000000405048825 */ /* 0x000fe200078e0202 */
[----:B------:R-:W-:Y:S04]  /*b6d0*/  @!P1 ST.E.64 [R6.64], R38 ;  /* 0x0000002606009985 */ /* 0x000fe8000c101b0c */
[----:B------:R1:W-:Y:S01]  /*b6e0*/  @!P0 ST.E.64 [R4.64], R42 ;  /* 0x0000002a04008985 */ /* 0x0003e2000c101b0c */
[----:B--2---:R-:W-:-:S02]  /*b6f0*/  IADD3 R12, R0, 0x80, RZ ;  /* 0x00000080000c7810 */ /* 0x004fc40007ffe0ff */
[C---:B---3--:R-:W-:Y:S02]  /*b700*/  IADD3 R10, R0.reuse, 0x70, RZ ;  /* 0x00000070000a7810 */ /* 0x048fe40007ffe0ff */
[C---:B------:R-:W-:Y:S02]  /*b710*/  IADD3 R11, R0.reuse, 0x78, RZ ;  /* 0x00000078000b7810 */ /* 0x040fe40007ffe0ff */
[C---:B----4-:R-:W-:Y:S02]  /*b720*/  IADD3 R8, R0.reuse, 0x60, RZ ;  /* 0x0000006000087810 */ /* 0x050fe40007ffe0ff */
[----:B------:R-:W-:Y:S02]  /*b730*/  IADD3 R9, R0, 0x68, RZ ;  /* 0x0000006800097810 */ /* 0x000fe40007ffe0ff */
[----:B------:R-:W-:Y:S02]  /*b740*/  ISETP.GE.AND P4, PT, R8, c[0x0][0x3c8], PT ;  /* 0x0000f20008007a0c */ /* 0x000fe40003f86270 */
[----:B------:R-:W-:-:S02]  /*b750*/  ISETP.GE.AND P3, PT, R9, c[0x0][0x3c8], PT ;  /* 0x0000f20009007a0c */ /* 0x000fc40003f66270 */
[----:B-1----:R-:W-:Y:S02]  /*b760*/  @!P6 LEA.HI R4, R15, R15, RZ, 0x1 ;  /* 0x0000000f0f04e211 */ /* 0x002fe400078f08ff */
[----:B------:R-:W-:Y:S02]  /*b770*/  @!P5 LEA.HI R5, R16, R16, RZ, 0x1 ;  /* 0x000000101005d211 */ /* 0x000fe400078f08ff */
[----:B------:R-:W-:Y:S02]  /*b780*/  @!P6 LOP3.LUT R4, R4, 0xfffffffe, RZ, 0xc0, !PT ;  /* 0xfffffffe0404e812 */ /* 0x000fe400078ec0ff */
[----:B------:R-:W-:Y:S02]  /*b790*/  @!P5 LOP3.LUT R5, R5, 0xfffffffe, RZ, 0xc0, !PT ;  /* 0xfffffffe0505d812 */ /* 0x000fe400078ec0ff */
[----:B------:R-:W-:Y:S01]  /*b7a0*/  ISETP.GE.AND P2, PT, R10, c[0x0][0x3c8], PT ;  /* 0x0000f2000a007a0c */ /* 0x000fe20003f46270 */
[----:B------:R-:W-:Y:S01]  /*b7b0*/  @!P6 IMAD.WIDE R6, R4, 0x4, R2 ;  /* 0x000000040406e825 */ /* 0x000fe200078e0202 */
[----:B------:R-:W-:-:S02]  /*b7c0*/  ISETP.GE.AND P1, PT, R11, c[0x0][0x3c8], PT ;  /* 0x0000f2000b007a0c */ /* 0x000fc40003f26270 */
[----:B------:R-:W-:Y:S01]  /*b7d0*/  ISETP.GE.AND P0, PT, R12, c[0x0][0x3c8], PT ;  /* 0x0000f2000c007a0c */ /* 0x000fe20003f06270 */
[----:B------:R-:W-:Y:S01]  /*b7e0*/  @!P5 IMAD.WIDE R4, R5, 0x4, R2 ;  /* 0x000000040504d825 */ /* 0x000fe200078e0202 */
[----:B------:R1:W-:Y:S01]  /*b7f0*/  @!P6 ST.E.64 [R6.64], R46 ;  /* 0x0000002e0600e985 */ /* 0x0003e2000c101b0c */
[----:B------:R-:W-:Y:S02]  /*b800*/  IADD3 R15, R0, 0x90, RZ ;  /* 0x00000090000f7810 */ /* 0x000fe40007ffe0ff */
[----:B------:R-:W-:Y:S01]  /*b810*/  ISETP.GE.AND P6, PT, R14, c[0x0][0x3c8], PT ;  /* 0x0000f2000e007a0c */ /* 0x000fe20003fc6270 */
[----:B------:R2:W-:Y:S01]  /*b820*/  @!P5 ST.E.64 [R4.64], R50 ;  /* 0x000000320400d985 */ /* 0x0005e2000c101b0c */
[----:B------:R-:W-:Y:S02]  /*b830*/  ISETP.GE.AND P5, PT, R15, c[0x0][0x3c8], PT ;  /* 0x0000f2000f007a0c */ /* 0x000fe40003fa6270 */
[----:B-1----:R-:W-:Y:S02]  /*b840*/  @!P2 LEA.HI R7, R10, R10, RZ, 0x1 ;  /* 0x0000000a0a07a211 */ /* 0x002fe400078f08ff */
[----:B------:R-:W-:-:S02]  /*b850*/  @!P1 LEA.HI R6, R11, R11, RZ, 0x1 ;  /* 0x0000000b0b069211 */ /* 0x000fc400078f08ff */
[----:B--2---:R-:W-:Y:S02]  /*b860*/  @!P4 LEA.HI R4, R8, R8, RZ, 0x1 ;  /* 0x000000080804c211 */ /* 0x004fe400078f08ff */
[----:B------:R-:W-:Y:S02]  /*b870*/  @!P3 LEA.HI R8, R9, R9, RZ, 0x1 ;  /* 0x000000090908b211 */ /* 0x000fe400078f08ff */
[----:B------:R-:W-:Y:S02]  /*b880*/  @!P0 LEA.HI R5, R12, R12, RZ, 0x1 ;  /* 0x0000000c0c058211 */ /* 0x000fe400078f08ff */
[----:B------:R-:W-:Y:S02]  /*b890*/  @!P4 LOP3.LUT R4, R4, 0xfffffffe, RZ, 0xc0, !PT ;  /* 0xfffffffe0404c812 */ /* 0x000fe400078ec0ff */
[----:B------:R-:W-:Y:S02]  /*b8a0*/  @!P3 LOP3.LUT R8, R8, 0xfffffffe, RZ, 0xc0, !PT ;  /* 0xfffffffe0808b812 */ /* 0x000fe400078ec0ff */
[----:B------:R-:W-:Y:S01]  /*b8b0*/  @!P2 LOP3.LUT R7, R7, 0xfffffffe, RZ, 0xc0, !PT ;  /* 0xfffffffe0707a812 */ /* 0x000fe200078ec0ff */
[----:B------:R-:W-:Y:S01]  /*b8c0*/  @!P4 IMAD.WIDE R12, R4, 0x4, R2 ;  /* 0x00000004040cc825 */ /* 0x000fe200078e0202 */
[----:B------:R-:W-:-:S02]  /*b8d0*/  @!P1 LOP3.LUT R6, R6, 0xfffffffe, RZ, 0xc0, !PT ;  /* 0xfffffffe06069812 */ /* 0x000fc400078ec0ff */
[----:B------:R-:W-:Y:S01]  /*b8e0*/  @!P0 LOP3.LUT R5, R5, 0xfffffffe, RZ, 0xc0, !PT ;  /* 0xfffffffe05058812 */ /* 0x000fe200078ec0ff */
[--C-:B------:R-:W-:Y:S01]  /*b8f0*/  @!P3 IMAD.WIDE R10, R8, 0x4, R2.reuse ;  /* 0x00000004080ab825 */ /* 0x100fe200078e0202 */
[----:B------:R1:W-:Y:S03]  /*b900*/  @!P4 ST.E.64 [R12.64], R54 ;  /* 0x000000360c00c985 */ /* 0x0003e6000c101b0c */
[--C-:B------:R-:W-:Y:S01]  /*b910*/  @!P2 IMAD.WIDE R8, R7, 0x4, R2.reuse ;  /* 0x000000040708a825 */ /* 0x100fe200078e0202 */
[----:B------:R2:W-:Y:S03]  /*b920*/  @!P3 ST.E.64 [R10.64], R58 ;  /* 0x0000003a0a00b985 */ /* 0x0005e6000c101b0c */
[--C-:B------:R-:W-:Y:S01]  /*b930*/  @!P1 IMAD.WIDE R6, R6, 0x4, R2.reuse ;  /* 0x0000000406069825 */ /* 0x100fe200078e0202 */
[----:B------:R3:W-:Y:S03]  /*b940*/  @!P2 ST.E.64 [R8.64], R62 ;  /* 0x0000003e0800a985 */ /* 0x0007e6000c101b0c */
[----:B------:R-:W-:Y:S01]  /*b950*/  @!P0 IMAD.WIDE R4, R5, 0x4, R2 ;  /* 0x0000000405048825 */ /* 0x000fe200078e0202 */
[----:B------:R-:W-:Y:S04]  /*b960*/  @!P1 ST.E.64 [R6.64], R66 ;  /* 0x0000004206009985 */ /* 0x000fe8000c101b0c */
[----:B------:R4:W-:Y:S01]  /*b970*/  @!P0 ST.E.64 [R4.64], R70 ;  /* 0x0000004604008985 */ /* 0x0009e2000c101b0c */
[----:B-1----:R-:W-:-:S02]  /*b980*/  IADD3 R12, R0, 0xb8, RZ ;  /* 0x000000b8000c7810 */ /* 0x002fc40007ffe0ff */
[C---:B--2---:R-:W-:Y:S02]  /*b990*/  IADD3 R10, R0.reuse, 0xa8, RZ ;  /* 0x000000a8000a7810 */ /* 0x044fe40007ffe0ff */
[C---:B------:R-:W-:Y:S02]  /*b9a0*/  IADD3 R11, R0.reuse, 0xb0, RZ ;  /* 0x000000b0000b7810 */ /* 0x040fe40007ffe0ff */
[C---:B---3--:R-:W-:Y:S02]  /*b9b0*/  IADD3 R8, R0.reuse, 0x98, RZ ;  /* 0x0000009800087810 */ /* 0x048fe40007ffe0ff */
[----:B------:R-:W-:Y:S02]  /*b9c0*/  IADD3 R9, R0, 0xa0, RZ ;  /* 0x000000a000097810 */ /* 0x000fe40007ffe0ff */
[----:B------:R-:W-:Y:S02]  /*b9d0*/  ISETP.GE.AND P4, PT, R8, c[0x0][0x3c8], PT ;  /* 0x0000f20008007a0c */ /* 0x000fe40003f86270 */
[----:B------:R-:W-:-:S02]  /*b9e0*/  ISETP.GE.AND P3, PT, R9, c[0x0][0x3c8], PT ;  /* 0x0000f20009007a0c */ /* 0x000fc40003f66270 */
[----:B----4-:R-:W-:Y:S02]  /*b9f0*/  @!P6 LEA.HI R4, R14, R14, RZ, 0x1 ;  /* 0x0000000e0e04e211 */ /* 0x010fe400078f08ff */
        /* <DEDUP_REMOVED lines=9> */
[C---:B------:R-:W-:Y:S02]  /*ba90*/  IADD3 R14, R0.reuse, 0xc0, RZ ;  /* 0x000000c0000e7810 */ /* 0x040fe40007ffe0ff */
[----:B------:R-:W-:Y:S01]  /*baa0*/  IADD3 R15, R0, 0xc8, RZ ;  /* 0x000000c8000f7810 */ /* 0x000fe20007ffe0ff */
[----:B------:R2:W-:Y:S01]  /*bab0*/  @!P5 ST.E.64 [R4.64], R78 ;  /* 0x0000004e0400d985 */ /* 0x0005e2000c101b0c */
[----:B------:R-:W-:Y:S02]  /*bac0*/  ISETP.GE.AND P6, PT, R14, c[0x0][0x3c8], PT ;  /* 0x0000f2000e007a0c */ /* 0x000fe40003fc6270 */
[----:B------:R-:W-:Y:S02]  /*bad0*/  ISETP.GE.AND P5, PT, R15, c[0x0][0x3c8], PT ;  /* 0x0000f2000f007a0c */ /* 0x000fe40003fa6270 */
[----:B-1----:R-:W-:-:S02]  /*bae0*/  @!P2 LEA.HI R7, R10, R10, RZ, 0x1 ;  /* 0x0000000a0a07a211 */ /* 0x002fc400078f08ff */
[----:B------:R-:W-:Y:S02]  /*baf0*/  @!P1 LEA.HI R6, R11, R11, RZ, 0x1 ;  /* 0x0000000b0b069211 */ /* 0x000fe400078f08ff */
[----:B--2---:R-:W-:Y:S02]  /*bb00*/  @!P4 LEA.HI R4, R8, R8, RZ, 0x1 ;  /* 0x000000080804c211 */ /* 0x004fe400078f08ff */
[----:B------:R-:W-:Y:S02]  /*bb10*/  @!P3 LEA.HI R8, R9, R9, RZ, 0x1 ;  /* 0x000000090908b211 */ /* 0x000fe400078f08ff */
[----:B------:R-:W-:Y:S02]  /*bb20*/  @!P0 LEA.HI R5, R12, R12, RZ, 0x1 ;  /* 0x0000000c0c058211 */ /* 0x000fe400078f08ff */
[----:B------:R-:W-:Y:S02]  /*bb30*/  @!P4 LOP3.LUT R4, R4, 0xfffffffe, RZ, 0xc0, !PT ;  /* 0xfffffffe0404c812 */ /* 0x000fe400078ec0ff */
[----:B------:R-:W-:-:S02]  /*bb40*/  @!P3 LOP3.LUT R8, R8, 0xfffffffe, RZ, 0xc0, !PT ;  /* 0xfffffffe0808b812 */ /* 0x000fc400078ec0ff */
[----:B------:R-:W-:Y:S01]  /*bb50*/  @!P2 LOP3.LUT R7, R7, 0xfffffffe, RZ, 0xc0, !PT ;  /* 0xfffffffe0707a812 */ /* 0x000fe200078ec0ff */
[--C-:B------:R-:W-:Y:S01]  /*bb60*/  @!P4 IMAD.WIDE R12, R4, 0x4, R2.reuse ;  /* 0x00000004040cc825 */ /* 0x100fe200078e0202 */
[----:B------:R-:W-:Y:S02]  /*bb70*/  @!P1 LOP3.LUT R6, R6, 0xfffffffe, RZ, 0xc0, !PT ;  /* 0xfffffffe06069812 */ /* 0x000fe400078ec0ff */
        /* <DEDUP_REMOVED lines=20> */
[----:B------:R-:W-:Y:S02]  /*bcc0*/  ISETP.GE.AND P2, PT, R10, c[0x0][0x3c8], PT ;  /* 0x0000f2000a007a0c */ /* 0x000fe40003f46270 */
[----:B------:R-:W-:Y:S01]  /*bcd0*/  @!P5 LOP3.LUT R5, R5, 0xfffffffe, RZ, 0xc0, !PT ;  /* 0xfffffffe0505d812 */ /* 0x000fe200078ec0ff */
[----:B------:R-:W-:Y:S01]  /*bce0*/  @!P6 IMAD.WIDE R6, R4, 0x4, R2 ;  /* 0x000000040406e825 */ /* 0x000fe200078e0202 */
[----:B------:R-:W-:-:S02]  /*bcf0*/  ISETP.GE.AND P1, PT, R11, c[0x0][0x3c8], PT ;  /* 0x0000f2000b007a0c */ /* 0x000fc40003f26270 */
[----:B------:R-:W-:Y:S01]  /*bd00*/  ISETP.GE.AND P0, PT, R12, c[0x0][0x3c8], PT ;  /* 0x0000f2000c007a0c */ /* 0x000fe20003f06270 */
[----:B------:R-:W-:Y:S01]  /*bd10*/  @!P5 IMAD.WIDE R4, R5, 0x4, R2 ;  /* 0x000000040504d825 */ /* 0x000fe200078e0202 */
[----:B------:R1:W-:Y:S01]  /*bd20*/  @!P6 ST.E.64 [R6.64], R102 ;  /* 0x000000660600e985 */ /* 0x0003e2000c101b0c */
[----:B------:R-:W-:-:S03]  /*bd30*/  IADD3 R0, R0, 0xf8, RZ ;  /* 0x000000f800007810 */ /* 0x000fc60007ffe0ff */
[----:B------:R2:W-:Y:S01]  /*bd40*/  @!P5 ST.E.64 [R4.64], R106 ;  /* 0x0000006a0400d985 */ /* 0x0005e2000c101b0c */
[----:B-1----:R-:W-:-:S04]  /*bd50*/  @!P2 LEA.HI R7, R10, R10, RZ, 0x1 ;  /* 0x0000000a0a07a211 */ /* 0x002fc800078f08ff */
        /* <DEDUP_REMOVED lines=17> */
[----:B------:R1:W-:Y:S04]  /*be70*/  @!P1 ST.E.64 [R6.64], R122 ;  /* 0x0000007a06009985 */ /* 0x0003e8000c101b0c */
[----:B------:R1:W-:Y:S01]  /*be80*/  @!P0 ST.E.64 [R4.64], R126 ;  /* 0x0000007e04008985 */ /* 0x0003e2000c101b0c */
[----:B------:R-:W-:-:S13]  /*be90*/  ISETP.GE.AND P0, PT, R0, c[0x0][0x3c8], PT ;  /* 0x0000f20000007a0c */ /* 0x000fda0003f06270 */
[----:B------:R-:W-:Y:S05]  /*bea0*/  @P0 EXIT ;  /* 0x000000000000094d */ /* 0x000fea0003800000 */
[----:B------:R-:W-:-:S04]  /*beb0*/  LEA.HI R0, R0, R0, RZ, 0x1 ;  /* 0x0000000000007211 */ /* 0x000fc800078f08ff */
[----:B------:R-:W-:-:S05]  /*bec0*/  LOP3.LUT R0, R0, 0xfffffffe, RZ, 0xc0, !PT ;  /* 0xfffffffe00007812 */ /* 0x000fca00078ec0ff */
[----:B------:R-:W-:-:S05]  /*bed0*/  IMAD.WIDE R2, R0, 0x4, R2 ;  /* 0x0000000400027825 */ /* 0x000fca00078e0202 */
[----:B------:R-:W-:Y:S01]  /*bee0*/  ST.E.64 [R2.64], R130 ;  /* 0x0000008202007985 */ /* 0x000fe2000c101b0c */
[----:B------:R-:W-:Y:S05]  /*bef0*/  EXIT ;  /* 0x000000000000794d */ /* 0x000fea0003800000 */
.L_x_6:
[----:B------:R-:W1:Y:S02]  /*bf00*/  S2R R0, SR_TID.X ;  /* 0x0000000000007919 */ /* 0x000e640000002100 */
[----:B-1----:R-:W-:-:S13]  /*bf10*/  ISETP.GT.AND P0, PT, R0, 0x7f, PT ;  /* 0x0000007f0000780c */ /* 0x002fda0003f04270 */
[----:B------:R-:W-:Y:S05]  /*bf20*/  @P0 EXIT ;  /* 0x000000000000094d */ /* 0x000fea0003800000 */
[----:B------:R-:W1:Y:S01]  /*bf30*/  S2R R8, SR_CTAID.X ;  /* 0x0000000000087919 */ /* 0x000e620000002500 */
[----:B------:R-:W-:-:S05]  /*bf40*/  MOV R3, c[0x0][0x4e8] ;  /* 0x00013a0000037a02 */ /* 0x000fca0000000f00 */
[----:B------:R-:W-:Y:S01]  /*bf50*/  IMAD R2, R3, c[0x0][0x388], RZ ;  /* 0x0000e20003027a24 */ /* 0x000fe200078e02ff */
[----:B-1----:R-:W-:-:S04]  /*bf60*/  LEA R8, R8, R0, 0x7 ;  /* 0x0000000008087211 */ /* 0x002fc800078e38ff */
[----:B------:R-:W-:-:S13]  /*bf70*/  ISETP.GE.AND P0, PT, R8, R2, PT ;  /* 0x000000020800720c */ /* 0x000fda0003f06270 */
[----:B------:R-:W-:Y:S05]  /*bf80*/  @P0 EXIT ;  /* 0x000000000000094d */ /* 0x000fea0003800000 */
[----:B------:R-:W1:Y:S01]  /*bf90*/  S2R R7, SR_CTAID.Z ;  /* 0x0000000000077919 */ /* 0x000e620000002700 */
[----:B------:R-:W-:Y:S01]  /*bfa0*/  USHF.R.S32.HI UR6, URZ, 0x1f, UR11 ;  /* 0x0000001f3f067899 */ /* 0x000fe2000801140b */
[----:B------:R-:W-:Y:S01]  /*bfb0*/  ISETP.NE.AND P0, PT, R3, 0x1, PT ;  /* 0x000000010300780c */ /* 0x000fe20003f05270 */
[----:B------:R-:W-:Y:S01]  /*bfc0*/  ULDC.64 UR4, c[0x0][0x4d0] ;  /* 0x0001340000047ab9 */ /* 0x000fe20000000a00 */
[----:B------:R-:W2:Y:S01]  /*bfd0*/  S2R R9, SR_CTAID.Y ;  /* 0x0000000000097919 */ /* 0x000ea20000002600 */
[----:B------:R-:W-:Y:S01]  /*bfe0*/  UIMAD UR6, UR6, UR4, URZ ;  /* 0x00000004060672a4 */ /* 0x000fe2000f8e023f */
[----:B------:R-:W-:Y:S01]  /*bff0*/  IADD3 R4, RZ, -UR11, RZ ;  /* 0x8000000bff047c10 */ /* 0x000fe2000fffe0ff */
[----:B------:R-:W-:Y:S01]  /*c000*/  UIMAD.WIDE.U32 UR8, UR11, UR4, URZ ;  /* 0x000000040b0872a5 */ /* 0x000fe2000f8e003f */
[----:B------:R-:W-:Y:S01]  /*c010*/  MOV R0, R8 ;  /* 0x0000000800007202 */ /* 0x000fe20000000f00 */
[----:B------:R-:W-:-:S04]  /*c020*/  UIMAD UR4, UR11, UR5, UR6 ;  /* 0x000000050b0472a4 */ /* 0x000fc8000f8e0206 */
[----:B------:R-:W-:Y:S01]  /*c030*/  UIADD3 UR4, UR9, UR4, URZ ;  /* 0x0000000409047290 */ /* 0x000fe2000fffe03f */
[----:B------:R-:W-:Y:S01]  /*c040*/  MOV R3, UR9 ;  /* 0x0000000900037c02 */ /* 0x000fe20008000f00 */
[----:B------:R-:W-:-:S04]  /*c050*/  @P0 IMAD.HI.U32 R5, R8, c[0x0][0x4ec], RZ ;  /* 0x00013b0008050a27 */ /* 0x000fc800078e00ff */
[----:B------:R-:W-:Y:S01]  /*c060*/  IMAD.U32 R2, RZ, RZ, UR8 ;  /* 0x00000008ff027e24 */ /* 0x000fe2000f8e00ff */
[----:B------:R-:W-:Y:S01]  /*c070*/  @P0 SHF.R.U32.HI R0, RZ, c[0x0][0x4f0], R5 ;  /* 0x00013c00ff000a19 */ /* 0x000fe20000011605 */
[----:B------:R-:W-:Y:S01]  /*c080*/  IMAD.U32 R3, RZ, RZ, UR4 ;  /* 0x00000004ff037e24 */ /* 0x000fe2000f8e00ff */
[----:B-1----:R-:W-:-:S03]  /*c090*/  SHF.R.S32.HI R6, RZ, 0x1f, R7 ;  /* 0x0000001fff067819 */ /* 0x002fc60000011407 */
[----:B------:R-:W-:-:S04]  /*c0a0*/  IMAD.WIDE.U32 R2, R7, c[0x0][0x4d8], R2 ;  /* 0x0001360007027a25 */ /* 0x000fc800078e0002 */
[----:B------:R-:W-:Y:S02]  /*c0b0*/  IMAD R6, R6, c[0x0][0x4d8], RZ ;  /* 0x0001360006067a24 */ /* 0x000fe400078e02ff */
[----:B--2---:R-:W-:Y:S02]  /*c0c0*/  IMAD R4, R4, c[0x0][0x550], R9 ;  /* 0x0001540004047a24 */ /* 0x004fe400078e0209 */
[----:B------:R-:W-:Y:S01]  /*c0d0*/  IMAD R5, R7, c[0x0][0x4dc], R6 ;  /* 0x0001370007057a24 */ /* 0x000fe200078e0206 */
[----:B------:R-:W-:Y:S02]  /*c0e0*/  IADD3 R7, -R0, RZ, RZ ;  /* 0x000000ff00077210 */ /* 0x000fe40007ffe1ff */
[----:B------:R-:W-:Y:S01]  /*c0f0*/  SHF.R.S32.HI R6, RZ, 0x1f, R4 ;  /* 0x0000001fff067819 */ /* 0x000fe20000011404 */
[----:B------:R-:W-:Y:S02]  /*c100*/  IMAD.IADD R3, R5, 0x1, R3 ;  /* 0x0000000105037824 */ /* 0x000fe400078e0203 */
[----:B------:R-:W-:Y:S01]  /*c110*/  IMAD R5, R7, c[0x0][0x4e8], R8 ;  /* 0x00013a0007057a24 */ /* 0x000fe200078e0208 */
[----:B------:R-:W-:Y:S01]  /*c120*/  SHF.R.S32.HI R7, RZ, 0x1f, R0 ;  /* 0x0000001fff077819 */ /* 0x000fe20000011400 */
[----:B------:R-:W-:-:S02]  /*c130*/  IMAD R6, R6, c[0x0][0x4e0], RZ ;  /* 0x0001380006067a24 */ /* 0x000fc400078e02ff */
[----:B------:R-:W-:-:S04]  /*c140*/  IMAD.WIDE.U32 R2, R4, c[0x0][0x4e0], R2 ;  /* 0x0001380004027a25 */ /* 0x000fc800078e0002 */
[----:B------:R-:W-:Y:S01]  /*c150*/  IMAD R6, R4, c[0x0][0x4e4], R6 ;  /* 0x0001390004067a24 */ /* 0x000fe200078e0206 */
[----:B------:R-:W-:Y:S02]  /*c160*/  SHF.R.S32.HI R4, RZ, 0x1f, R5 ;  /* 0x0000001fff047819 */ /* 0x000fe40000011405 */
[----:B------:R-:W-:-:S03]  /*c170*/  IADD3 R2, P0, R0, R2, RZ ;  /* 0x0000000200027210 */ /* 0x000fc60007f1e0ff */
[----:B------:R-:W-:Y:S01]  /*c180*/  IMAD R0, R4, c[0x0][0x4c8], RZ ;  /* 0x0001320004007a24 */ /* 0x000fe200078e02ff */
[----:B------:R-:W-:-:S03]  /*c190*/  IADD3.X R3, R7, R3, R6, P0, !PT ;  /* 0x0000000307037210 */ /* 0x000fc600007fe406 */
[C---:B------:R-:W-:Y:S02]  /*c1a0*/  IMAD R0, R5.reuse, c[0x0][0x4cc], R0 ;  /* 0x0001330005007a24 */ /* 0x040fe400078e0200 */
[----:B------:R-:W-:-:S05]  /*c1b0*/  IMAD.WIDE.U32 R2, R5, c[0x0][0x4c8], R2 ;  /* 0x0001320005027a25 */ /* 0x000fca00078e0002 */
[----:B------:R-:W-:Y:S02]  /*c1c0*/  IADD3 R0, R3, R0, RZ ;  /* 0x0000000003007210 */ /* 0x000fe40007ffe0ff */
[----:B------:R-:W-:-:S04]  /*c1d0*/  LEA R4, P0, R2, c[0x0][0x4a8], 0x2 ;  /* 0x00012a0002047a11 */ /* 0x000fc800078010ff */
[----:B------:R-:W-:Y:S02]  /*c1e0*/  LEA.HI.X R5, R2, c[0x0][0x4ac], R0, 0x2, P0 ;  /* 0x00012b0002057a11 */ /* 0x000fe400000f1400 */
[----:B------:R-:W-:-:S05]  /*c1f0*/  MOV R0, 0xff800000 ;  /* 0xff80000000007802 */ /* 0x000fca0000000f00 */
[----:B------:R-:W-:Y:S01]  /*c200*/  STG.E [R4.64], R0 ;  /* 0x0000000004007986 */ /* 0x000fe2000c10190c */
[----:B------:R-:W-:Y:S05]  /*c210*/  EXIT ;  /* 0x000000000000794d */ /* 0x000fea0003800000 */
.L_x_9:
[----:B------:R-:W-:-:S00]  /*c220*/  BRA `(.L_x_9) ;  /* 0xfffffff000007947 */ /* 0x000fc0000383ffff */
[----:B------:R-:W-:-:S00]  /*c230*/  NOP ;  /* 0x0000000000007918 */ /* 0x000fc00000000000 */
        /* <DEDUP_REMOVED lines=12> */
.L_x_5168:


//--------------------- .text._ZN7cutlass13device_kernelIN5flash19enable_sm80_to_sm89INS1_16FlashAttnFwdSm80INS1_25CollectiveMainloopFwdSm80ILi8ELi1ELb1EN4cute5tupleIJNS5_1CILi128EEENS7_ILi48EEENS7_ILi256EEEEEELi256ENS_10bfloat16_tEfNS_4arch4Sm80ELb0ELb0ELb1ELb1ELb0ELb0ELb1ELb1EEENS1_21CollectiveEpilogueFwdINS6_IJS8_SA_S9_EEENS6_IJNS7_ILi1EEESI_SI_EEESC_SE_Li256ELb1ELb1ELb1ELb0EEENS1_36VarlenDynamicPersistentTileSchedulerILi128ELi48ELi256ELi256ELb1ELb1ELb0ELb0ELb1ELb1EEEEEEEEEvNT_6ParamsE --------------------------
	.section	.text._ZN7cutlass13device_kernelIN5flash19enable_sm80_to_sm89INS1_16FlashAttnFwdSm80INS1_25CollectiveMainloopFwdSm80ILi8ELi1ELb1EN4cute5tupleIJNS5_1CILi128EEENS7_ILi48EEENS7_ILi256EEEEEELi256ENS_10bfloat16_tEfNS_4arch4Sm80ELb0ELb0ELb1ELb1ELb0ELb0ELb1ELb1EEENS1_21CollectiveEpilogueFwdINS6_IJS8_SA_S9_EEENS6_IJNS7_ILi1EEESI_SI_EEESC_SE_Li256ELb1ELb1ELb1ELb0EEENS1_36VarlenDynamicPersistentTileSchedulerILi128ELi48ELi256ELi256ELb1ELb1ELb0ELb0ELb1ELb1EEEEEEEEEvNT_6ParamsE,"ax",@progbits
	.sectioninfo	@"SHI_REGISTERS=255"
	.align	128
.text._ZN7cutlass13device_kernelIN5flash19enable_sm80_to_sm89INS1_16FlashAttnFwdSm80INS1_25CollectiveMainloopFwdSm80ILi8ELi1ELb1EN4cute5tupleIJNS5_1CILi128EEENS7_ILi48EEENS7_ILi256EEEEEELi256ENS_10bfloat16_tEfNS_4arch4Sm80ELb0ELb0ELb1ELb1ELb0ELb0ELb1ELb1EEENS1_21CollectiveEpilogueFwdINS6_IJS8_SA_S9_EEENS6_IJNS7_ILi1EEESI_SI_EEESC_SE_Li256ELb1ELb1ELb1ELb0EEENS1_36VarlenDynamicPersistentTileSchedulerILi128ELi48ELi256ELi256ELb1ELb1ELb0ELb0ELb1ELb1EEEEEEEEEvNT_6ParamsE:
        .type           _ZN7cutlass13device_kernelIN5flash19enable_sm80_to_sm89INS1_16FlashAttnFwdSm80INS1_25CollectiveMainloopFwdSm80ILi8ELi1ELb1EN4cute5tupleIJNS5_1CILi128EEENS7_ILi48EEENS7_ILi256EEEEEELi256ENS_10bfloat16_tEfNS_4arch4Sm80ELb0ELb0ELb1ELb1ELb0ELb0ELb1ELb1EEENS1_21CollectiveEpilogueFwdINS6_IJS8_SA_S9_EEENS6_IJNS7_ILi1EEESI_SI_EEESC_SE_Li256ELb1ELb1ELb1ELb0EEENS1_36VarlenDynamicPersistentTileSchedulerILi128ELi48ELi256ELi256ELb1ELb1ELb0ELb0ELb1ELb1EEEEEEEEEvNT_6ParamsE,@function
        .size           _ZN7cutlass13device_kernelIN5flash19enable_sm80_to_sm89INS1_16FlashAttnFwdSm80INS1_25CollectiveMainloopFwdSm80ILi8ELi1ELb1EN4cute5tupleIJNS5_1CILi128EEENS7_ILi48EEENS7_ILi256EEEEEELi256ENS_10bfloat16_tEfNS_4arch4Sm80ELb0ELb0ELb1ELb1ELb0ELb0ELb1ELb1EEENS1_21CollectiveEpilogueFwdINS6_IJS8_SA_S9_EEENS6_IJNS7_ILi1EEESI_SI_EEESC_SE_Li256ELb1ELb1ELb1ELb0EEENS1_36VarlenDynamicPersistentTileSchedulerILi128ELi48ELi256ELi256ELb1ELb1ELb0ELb0ELb1ELb1EEEEEEEEEvNT_6ParamsE,(.L_x_5169 - _ZN7cutlass13device_kernelIN5flash19enable_sm80_to_sm89INS1_16FlashAttnFwdSm80INS1_25CollectiveMainloopFwdSm80ILi8ELi1ELb1EN4cute5tupleIJNS5_1CILi128EEENS7_ILi48EEENS7_ILi256EEEEEELi256ENS_10bfloat16_tEfNS_4arch4Sm80ELb0ELb0ELb1ELb1ELb0ELb0ELb1ELb1EEENS1_21CollectiveEpilogueFwdINS6_IJS8_SA_S9_EEENS6_IJNS7_ILi1EEESI_SI_EEESC_SE_Li256ELb1ELb1ELb1ELb0EEENS1_36VarlenDynamicPersistentTileSchedulerILi128ELi48ELi256ELi256ELb1ELb1ELb0ELb0ELb1ELb1EEEEEEEEEvNT_6ParamsE)
        .other          _ZN7cutlass13device_kernelIN5flash19enable_sm80_to_sm89INS1_16FlashAttnFwdSm80INS1_25CollectiveMainloopFwdSm80ILi8ELi1ELb1EN4cute5tupleIJNS5_1CILi128EEENS7_ILi48EEENS7_ILi256EEEEEELi256ENS_10bfloat16_tEfNS_4arch4Sm80ELb0ELb0ELb1ELb1ELb0ELb0ELb1ELb1EEENS1_21CollectiveEpilogueFwdINS6_IJS8_SA_S9_EEENS6_IJNS7_ILi1EEESI_SI_EEESC_SE_Li256ELb1ELb1ELb1ELb0EEENS1_36VarlenDynamicPersistentTileSchedulerILi128ELi48ELi256ELi256ELb1ELb1ELb0ELb0ELb1ELb1EEEEEEEEEvNT_6ParamsE,@"STO_CUDA_ENTRY STV_DEFAULT"
_ZN7cutlass13device_kernelIN5flash19enable_sm80_to_sm89INS1_16FlashAttnFwdSm80INS1_25CollectiveMainloopFwdSm80ILi8ELi1ELb1EN4cute5tupleIJNS5_1CILi128EEENS7_ILi48EEENS7_ILi256EEEEEELi256ENS_10bfloat16_tEfNS_4arch4Sm80ELb0ELb0ELb1ELb1ELb0ELb0ELb1ELb1EEENS1_21CollectiveEpilogueFwdINS6_IJS8_SA_S9_EEENS6_IJNS7_ILi1EEESI_SI_EEESC_SE_Li256ELb1ELb1ELb1ELb0EEENS1_36VarlenDynamicPersistentTileSchedulerILi128ELi48ELi256ELi256ELb1ELb1ELb0ELb0ELb1ELb1EEEEEEEEEvNT_6ParamsE:
[----:B------:R-:W-:-:S03]  /*0000*/  MOV R1, c[0x0][0x28] ;  /* 0x00000a0000017a02 */ /* 0x000fc60000000f00 */
[----:B------:R-:W1:Y:S01]  /*0010*/  S2R R2, SR_TID.X ;  /* 0x0000000000027919 */ /* 0x000e620000002100 */
[----:B------:R-:W-:Y:S01]  /*0020*/  IADD3 R1, R1, -0xc0, RZ ;  /* 0xffffff4001017810 */ /* 0x000fe20007ffe0ff */
[----:B------:R-:W-:Y:S01]  /*0030*/  ULDC.64 UR6, c[0x0][0x118] ;  /* 0x0000460000067ab9 */ /* 0x000fe20000000a00 */
[----:B-1----:R-:W-:-:S05]  /*0040*/  SHF.R.U32.HI R0, RZ, 0x5, R2 ;  /* 0x00000005ff007819 */ /* 0x002fca0000011602 */
[----:B------:R-:W1:Y:S02]  /*0050*/  SHFL.IDX PT, R3, R0, RZ, 0x1f ;  /* 0x00001fff00037589 */ /* 0x000e6400000e0000 */
[----:B-1----:R-:W-:Y:S02]  /*0060*/  ISETP.NE.AND P0, PT, R3, RZ, PT ;  /* 0x000000ff0300720c */ /* 0x002fe40003f05270 */
[----:B------:R-:W-:Y:S11]  /*0070*/  STL [R1+0x9c], R3 ;  /* 0x00009c0301007387 */ /* 0x000ff60000100800 */
[----:B------:R-:W-:Y:S06]  /*0080*/  @P0 BAR.SYNC.DEFER_BLOCKING 0x5, 0x100 ;  /* 0x0144000000000b1d */ /* 0x000fec0000010000 */
[----:B------:R-:W1:Y:S04]  /*0090*/  @P0 LDS.128 R4, [0x1a080] ;  /* 0x01a08000ff040984 */ /* 0x000e680000000c00 */
[----:B-1----:R1:W-:Y:S04]  /*00a0*/  @P0 STL.64 [R1+0x50], R4 ;  /* 0x0000500401000387 */ /* 0x0023e80000100a00 */
[----:B------:R1:W-:Y:S04]  /*00b0*/  @P0 STL.64 [R1+0x58], R6 ;  /* 0x0000580601000387 */ /* 0x0003e80000100a00 */
[----:B------:R-:W-:Y:S06]  /*00c0*/  @P0 BAR.ARV 0x4, 0x100 ;  /* 0x0104000000000b1d */ /* 0x000fec0000002000 */
[----:B------:R-:W-:Y:S05]  /*00d0*/  @P0 BRA `(.L_x_10) ;  /* 0x00000b1000000947 */ /* 0x000fea0003800000 */
[----:B------:R-:W-:Y:S01]  /*00e0*/  LOP3.LUT R14, R2, 0x1f, RZ, 0xc0, !PT ;  /* 0x0000001f020e7812 */ /* 0x000fe200078ec0ff */
[----:B------:R-:W-:Y:S01]  /*00f0*/  CS2R R8, SRZ ;  /* 0x0000000000087805 */ /* 0x000fe2000001ff00 */
[----:B-1----:R-:W-:-:S02]  /*0100*/  IMAD.MOV.U32 R7, RZ, RZ, RZ ;  /* 0x000000ffff077224 */ /* 0x002fc400078e00ff */
[----:B------:R-:W-:-:S04]  /*0110*/  ISETP.NE.AND P6, PT, R14, 0x1f, PT ;  /* 0x0000001f0e00780c */ /* 0x000fc80003fc5270 */
[----:B------:R-:W-:-:S13]  /*0120*/  ISETP.GE.OR P0, PT, R14, c[0x0][0x53c], !P6 ;  /* 0x00014f000e007a0c */ /* 0x000fda0007706670 */
[----:B------:R-:W-:Y:S02]  /*0130*/  @!P0 IMAD.MOV.U32 R4, RZ, RZ, 0x4 ;  /* 0x00000004ff048424 */ /* 0x000fe400078e00ff */
[----:B------:R-:W-:Y:S02]  /*0140*/  @!P0 IMAD.MOV.U32 R2, RZ, RZ, 0x4 ;  /* 0x00000004ff028424 */ /* 0x000fe400078e00ff */
[----:B------:R-:W-:-:S04]  /*0150*/  @!P0 IMAD.WIDE.U32 R4, R14, R4, c[0x0][0x580] ;  /* 0x000160000e048625 */ /* 0x000fc800078e0004 */
[C---:B------:R-:W-:Y:S01]  /*0160*/  @!P0 IMAD.WIDE.U32 R2, R14.reuse, R2, c[0x0][0x578] ;  /* 0x00015e000e028625 */ /* 0x040fe200078e0002 */
[----:B------:R-:W2:Y:S04]  /*0170*/  @!P0 LDG.E R8, [R4.64] ;  /* 0x0000000604088981 */ /* 0x000ea8000c1e1900 */
[----:B------:R-:W2:Y:S01]  /*0180*/  @!P0 LDG.E R7, [R2.64] ;  /* 0x0000000602078981 */ /* 0x000ea2000c1e1900 */
[C---:B------:R-:W-:Y:S01]  /*0190*/  ISETP.NE.AND P5, PT, R14.reuse, RZ, PT ;  /* 0x000000ff0e00720c */ /* 0x040fe20003fa5270 */
[----:B------:R-:W1:Y:S01]  /*01a0*/  S2UR UR4, SR_CTAID.X ;  /* 0x00000000000479c3 */ /* 0x000e620000002500 */
[C---:B------:R-:W-:Y:S02]  /*01b0*/  ISETP.GE.U32.AND P4, PT, R14.reuse, 0x2, PT ;  /* 0x000000020e00780c */ /* 0x040fe40003f86070 */
[----:B------:R-:W-:-:S02]  /*01c0*/  ISETP.GE.U32.AND P3, PT, R14, 0x4, PT ;  /* 0x000000040e00780c */ /* 0x000fc40003f66070 */
[C---:B------:R-:W-:Y:S02]  /*01d0*/  ISETP.GE.U32.AND P2, PT, R14.reuse, 0x8, PT ;  /* 0x000000080e00780c */ /* 0x040fe40003f46070 */
[----:B------:R-:W-:Y:S01]  /*01e0*/  ISETP.GE.U32.AND P1, PT, R14, 0x10, PT ;  /* 0x000000100e00780c */ /* 0x000fe20003f26070 */
[----:B--2---:R-:W-:-:S05]  /*01f0*/  IMAD R4, R8, R7, RZ ;  /* 0x0000000708047224 */ /* 0x004fca00078e02ff */
[----:B------:R-:W2:Y:S02]  /*0200*/  SHFL.UP PT, R0, R4, 0x1, RZ ;  /* 0x0420000004007989 */ /* 0x000ea400000e00ff */
[----:B--2---:R-:W-:-:S05]  /*0210*/  SEL R0, R0, RZ, P5 ;  /* 0x000000ff00007207 */ /* 0x004fca0002800000 */
[----:B------:R-:W-:-:S05]  /*0220*/  IMAD.IADD R4, R4, 0x1, R0 ;  /* 0x0000000104047824 */ /* 0x000fca00078e0200 */
        /* <DEDUP_REMOVED lines=12> */
[----:B------:R-:W2:Y:S02]  /*02f0*/  SHFL.IDX PT, R6, R4, 0x1f, 0x1f ;  /* 0x03e01f0004067f89 */ /* 0x000ea400000e0000 */
[----:B--2---:R-:W-:-:S04]  /*0300*/  IMAD R6, R6, c[0x0][0x538], RZ ;  /* 0x00014e0006067a24 */ /* 0x004fc800078e02ff */
[----:B------:R-:W-:Y:S01]  /*0310*/  IMAD.MOV.U32 R0, RZ, RZ, R6 ;  /* 0x000000ffff007224 */ /* 0x000fe200078e0006 */
[----:B-1----:R-:W-:-:S13]  /*0320*/  ISETP.GT.AND P0, PT, R6, UR4, PT ;  /* 0x0000000406007c0c */ /* 0x002fda000bf04270 */
[----:B------:R-:W-:Y:S05]  /*0330*/  @P0 BRA `(.L_x_11) ;  /* 0x0000027000000947 */ /* 0x000fea0003800000 */
[----:B------:R-:W-:Y:S02]  /*0340*/  MOV R6, R0 ;  /* 0x0000000000067202 */ /* 0x000fe40000000f00 */
[----:B------:R-:W-:-:S04]  /*0350*/  MOV R9, RZ ;  /* 0x000000ff00097202 */ /* 0x000fc80000000f00 */
.L_x_15:
[----:B------:R-:W-:-:S04]  /*0360*/  IADD3 R0, R9, 0x1f, RZ ;  /* 0x0000001f09007810 */ /* 0x000fc80007ffe0ff */
[----:B------:R-:W-:-:S13]  /*0370*/  ISETP.GE.AND P0, PT, R0, c[0x0][0x53c], PT ;  /* 0x00014f0000007a0c */ /* 0x000fda0003f06270 */
[----:B------:R-:W-:Y:S05]  /*0380*/  @P0 BRA `(.L_x_12) ;  /* 0x0000078000000947 */ /* 0x000fea0003800000 */
[----:B------:R-:W-:Y:S01]  /*0390*/  MOV R9, R0 ;  /* 0x0000000000097202 */ /* 0x000fe20000000f00 */
[----:B------:R-:W-:Y:S01]  /*03a0*/  IMAD.MOV.U32 R7, RZ, RZ, RZ ;  /* 0x000000ffff077224 */ /* 0x000fe200078e00ff */
[----:B------:R-:W-:Y:S02]  /*03b0*/  MOV R8, RZ ;  /* 0x000000ff00087202 */ /* 0x000fe40000000f00 */
[----:B------:R-:W-:-:S04]  /*03c0*/  IADD3 R0, R14, R9, RZ ;  /* 0x000000090e007210 */ /* 0x000fc80007ffe0ff */
[----:B------:R-:W-:-:S13]  /*03d0*/  ISETP.GE.OR P0, PT, R0, c[0x0][0x53c], !P6 ;  /* 0x00014f0000007a0c */ /* 0x000fda0007706670 */
[----:B------:R-:W-:Y:S01]  /*03e0*/  @!P0 MOV R2, 0x4 ;  /* 0x0000000400028802 */ /* 0x000fe20000000f00 */
[----:B------:R-:W-:-:S04]  /*03f0*/  @!P0 IMAD.MOV.U32 R3, RZ, RZ, 0x4 ;  /* 0x00000004ff038424 */ /* 0x000fc800078e00ff */
[----:B------:R-:W-:-:S04]  /*0400*/  @!P0 IMAD.WIDE R4, R0, R2, c[0x0][0x580] ;  /* 0x0001600000048625 */ /* 0x000fc800078e0202 */
[----:B------:R-:W-:Y:S01]  /*0410*/  @!P0 IMAD.WIDE R2, R0, R3, c[0x0][0x578] ;  /* 0x00015e0000028625 */ /* 0x000fe200078e0203 */
[----:B------:R-:W2:Y:S04]  /*0420*/  @!P0 LDG.E R8, [R4.64] ;  /* 0x0000000604088981 */ /* 0x000ea8000c1e1900 */
[----:B------:R-:W2:Y:S02]  /*0430*/  @!P0 LDG.E R7, [R2.64] ;  /* 0x0000000602078981 */ /* 0x000ea4000c1e1900 */
[----:B--2---:R-:W-:Y:S01]  /*0440*/  IMAD R5, R8, R7, RZ ;  /* 0x0000000708057224 */ /* 0x004fe200078e02ff */
[----:B------:R-:W-:Y:S05]  /*0450*/  BRA.DIV ~URZ, `(.L_x_13) ;  /* 0x0000dc127f007947 */ /* 0x000fea000b800000 */
[----:B------:R1:W2:Y:S02]  /*0460*/  SHFL.UP PT, R0, R5, 0x1, RZ ;  /* 0x0420000005007989 */ /* 0x0002a400000e00ff */
.L_x_93:
[----:B--2---:R-:W-:-:S04]  /*0470*/  SEL R0, R0, RZ, P5 ;  /* 0x000000ff00007207 */ /* 0x004fc80002800000 */
[----:B-1----:R-:W-:Y:S01]  /*0480*/  IADD3 R5, R5, R0, RZ ;  /* 0x0000000005057210 */ /* 0x002fe20007ffe0ff */
[----:B------:R-:W-:Y:S05]  /*0490*/  BRA.DIV ~URZ, `(.L_x_14) ;  /* 0x0000dc327f007947 */ /* 0x000fea000b800000 */
[----:B------:R-:W1:Y:S02]  /*04a0*/  SHFL.UP PT, R0, R5, 0x2, RZ ;  /* 0x0440000005007989 */ /* 0x000e6400000e00ff */
[----:B-1----:R-:W-:-:S05]  /*04b0*/  SEL R0, R0, RZ, P4 ;  /* 0x000000ff00007207 */ /* 0x002fca0002000000 */
[----:B------:R-:W-:-:S05]  /*04c0*/  IMAD.IADD R0, R5, 0x1, R0 ;  /* 0x0000000105007824 */ /* 0x000fca00078e0200 */
        /* <DEDUP_REMOVED lines=9> */
[----:B------:R1:W2:Y:S02]  /*0560*/  SHFL.IDX PT, R0, R4, 0x1f, 0x1f ;  /* 0x03e01f0004007f89 */ /* 0x0002a400000e0000 */
.L_x_94:
[----:B--2---:R-:W-:-:S05]  /*0570*/  IMAD R0, R0, c[0x0][0x538], RZ ;  /* 0x00014e0000007a24 */ /* 0x004fca00078e02ff */
[----:B------:R-:W-:-:S04]  /*0580*/  IADD3 R6, R0, R6, RZ ;  /* 0x0000000600067210 */ /* 0x000fc80007ffe0ff */
[----:B------:R-:W-:-:S13]  /*0590*/  ISETP.GT.AND P0, PT, R6, UR4, PT ;  /* 0x0000000406007c0c */ /* 0x000fda000bf04270 */
[----:B-1----:R-:W-:Y:S05]  /*05a0*/  @!P0 BRA `(.L_x_15) ;  /* 0xfffffdb000008947 */ /* 0x002fea000383ffff */
.L_x_11:
[----:B------:R-:W-:-:S05]  /*05b0*/  IADD3 R12, -R0, R6, RZ ;  /* 0x00000006000c7210 */ /* 0x000fca0007ffe1ff */
[----:B------:R-:W-:-:S05]  /*05c0*/  IMAD R0, R4, c[0x0][0x538], R12 ;  /* 0x00014e0004007a24 */ /* 0x000fca00078e020c */
[----:B------:R-:W-:Y:S01]  /*05d0*/  ISETP.GT.AND P0, PT, R0, UR4, PT ;  /* 0x0000000400007c0c */ /* 0x000fe2000bf04270 */
[----:B------:R-:W-:-:S12]  /*05e0*/  BRA.DIV ~URZ, `(.L_x_16) ;  /* 0x0000dc927f007947 */ /* 0x000fd8000b800000 */
[----:B------:R-:W-:-:S04]  /*05f0*/  VOTE.ANY R6, PT, !P0 ;  /* 0x0000000000067806 */ /* 0x000fc800040e0100 */
.L_x_95:
[----:B------:R1:W2:Y:S01]  /*0600*/  POPC R13, R6 ;  /* 0x00000006000d7309 */ /* 0x0002a20000000000 */
[----:B------:R-:W-:Y:S05]  /*0610*/  BRA.DIV ~URZ, `(.L_x_17) ;  /* 0x0000dcb27f007947 */ /* 0x000fea000b800000 */
[----:B--2---:R-:W2:Y:S04]  /*0620*/  SHFL.IDX PT, R11, R8, R13, 0x1f ;  /* 0x00001f0d080b7589 */ /* 0x004ea800000e0000 */
[----:B------:R3:W4:Y:S02]  /*0630*/  SHFL.IDX PT, R10, R7, R13, 0x1f ;  /* 0x00001f0d070a7589 */ /* 0x00072400000e0000 */
[----:B---3--:R-:W-:Y:S02]  /*0640*/  MOV R7, RZ ;  /* 0x000000ff00077202 */ /* 0x008fe40000000f00 */
.L_x_96:
[----:B--2-4-:R-:W-:Y:S01]  /*0650*/  ISETP.NE.AND P0, PT, R6, RZ, PT ;  /* 0x000000ff0600720c */ /* 0x014fe20003f05270 */
[----:B------:R-:W-:-:S12]  /*0660*/  BSSY B0, `(.L_x_18) ;  /* 0x0000005000007945 */ /* 0x000fd80003800000 */
[----:B------:R-:W-:Y:S05]  /*0670*/  @!P0 BRA `(.L_x_19) ;  /* 0x0000003000008947 */ /* 0x000fea0003800000 */
[----:B------:R-:W-:Y:S01]  /*0680*/  IADD3 R3, R13, -0x1, RZ ;  /* 0xffffffff0d037810 */ /* 0x000fe20007ffe0ff */
[----:B------:R-:W-:Y:S05]  /*0690*/  BRA.DIV ~URZ, `(.L_x_20) ;  /* 0x0000dd127f007947 */ /* 0x000fea000b800000 */
[----:B------:R2:W3:Y:S02]  /*06a0*/  SHFL.IDX PT, R7, R4, R3, 0x1f ;  /* 0x00001f0304077589 */ /* 0x0004e400000e0000 */
.L_x_19:
[----:B------:R-:W-:Y:S05]  /*06b0*/  BSYNC B0 ;  /* 0x0000000000007941 */ /* 0x000fea0003800000 */
.L_x_18:
[----:B------:R-:W-:Y:S01]  /*06c0*/  IABS R0, R11 ;  /* 0x0000000b00007213 */ /* 0x000fe20000000000 */
[----:B--23--:R-:W-:-:S04]  /*06d0*/  IMAD R4, R7, c[0x0][0x538], R12 ;  /* 0x00014e0007047a24 */ /* 0x00cfc800078e020c */
[----:B------:R-:W-:Y:S01]  /*06e0*/  IMAD.MOV.U32 R5, RZ, RZ, R0 ;  /* 0x000000ffff057224 */ /* 0x000fe200078e0000 */
[----:B------:R-:W-:Y:S01]  /*06f0*/  IABS R0, R10 ;  /* 0x0000000a00007213 */ /* 0x000fe20000000000 */
[----:B------:R2:W-:Y:S01]  /*0700*/  STL [R1+0x50], R4 ;  /* 0x0000500401007387 */ /* 0x0005e20000100800 */
[----:B------:R-:W-:Y:S01]  /*0710*/  IADD3 R12, -R4, UR4, RZ ;  /* 0x00000004040c7c10 */ /* 0x000fe2000fffe1ff */
[----:B------:R-:W3:Y:S02]  /*0720*/  I2F.RP R2, R5 ;  /* 0x0000000500027306 */ /* 0x000ee40000209400 */
[----:B------:R-:W-:Y:S01]  /*0730*/  IMAD.MOV.U32 R7, RZ, RZ, R0 ;  /* 0x000000ffff077224 */ /* 0x000fe200078e0000 */
[----:B-1----:R-:W-:Y:S02]  /*0740*/  IABS R6, R12 ;  /* 0x0000000c00067213 */ /* 0x002fe40000000000 */
[----:B------:R-:W-:-:S03]  /*0750*/  IABS R0, R11 ;  /* 0x0000000b00007213 */ /* 0x000fc60000000000 */
[----:B------:R-:W-:Y:S01]  /*0760*/  I2F.RP R8, R7 ;  /* 0x0000000700087306 */ /* 0x000fe20000209400 */
[----:B------:R-:W-:-:S07]  /*0770*/  IADD3 R0, RZ, -R0, RZ ;  /* 0x80000000ff007210 */ /* 0x000fce0007ffe0ff */
[----:B---3--:R-:W1:Y:S02]  /*0780*/  MUFU.RCP R2, R2 ;  /* 0x0000000200027308 */ /* 0x008e640000001000 */
[----:B-1----:R-:W-:-:S06]  /*0790*/  IADD3 R2, R2, 0xffffffe, RZ ;  /* 0x0ffffffe02027810 */ /* 0x002fcc0007ffe0ff */
[----:B------:R-:W1:Y:S02]  /*07a0*/  F2I.FTZ.U32.TRUNC.NTZ R3, R2 ;  /* 0x0000000200037305 */ /* 0x000e64000021f000 */
[----:B-1----:R-:W-:-:S04]  /*07b0*/  IMAD.MOV R2, RZ, RZ, -R3 ;  /* 0x000000ffff027224 */ /* 0x002fc800078e0a03 */
[----:B--2---:R-:W-:Y:S02]  /*07c0*/  IMAD R4, R2, R5, RZ ;  /* 0x0000000502047224 */ /* 0x004fe400078e02ff */
[----:B------:R-:W-:-:S04]  /*07d0*/  IMAD.MOV.U32 R2, RZ, RZ, RZ ;  /* 0x000000ffff027224 */ /* 0x000fc800078e00ff */
[----:B------:R-:W-:-:S04]  /*07e0*/  IMAD.HI.U32 R2, R3, R4, R2 ;  /* 0x0000000403027227 */ /* 0x000fc800078e0002 */
[----:B------:R-:W-:-:S04]  /*07f0*/  IMAD.MOV.U32 R3, RZ, RZ, R6 ;  /* 0x000000ffff037224 */ /* 0x000fc800078e0006 */
[----:B------:R-:W-:-:S04]  /*0800*/  IMAD.HI.U32 R2, R2, R3, RZ ;  /* 0x0000000302027227 */ /* 0x000fc800078e00ff */
[----:B------:R-:W-:Y:S02]  /*0810*/  IMAD R0, R2, R0, R3 ;  /* 0x0000000002007224 */ /* 0x000fe400078e0203 */
[----:B------:R-:W1:Y:S03]  /*0820*/  MUFU.RCP R3, R8 ;  /* 0x0000000800037308 */ /* 0x000e660000001000 */
[----:B------:R-:W-:-:S13]  /*0830*/  ISETP.GT.U32.AND P0, PT, R5, R0, PT ;  /* 0x000000000500720c */ /* 0x000fda0003f04070 */
[----:B------:R-:W-:Y:S01]  /*0840*/  @!P0 IMAD.IADD R0, R0, 0x1, -R5 ;  /* 0x0000000100008824 */ /* 0x000fe200078e0a05 */
[----:B-1----:R-:W-:Y:S02]  /*0850*/  IADD3 R3, R3, 0xffffffe, RZ ;  /* 0x0ffffffe03037810 */ /* 0x002fe40007ffe0ff */
[----:B------:R-:W-:Y:S02]  /*0860*/  @!P0 IADD3 R2, R2, 0x1, RZ ;  /* 0x0000000102028810 */ /* 0x000fe40007ffe0ff */
[----:B------:R-:W-:Y:S02]  /*0870*/  ISETP.GE.U32.AND P2, PT, R0, R5, PT ;  /* 0x000000050000720c */ /* 0x000fe40003f46070 */
[----:B------:R-:W1:Y:S01]  /*0880*/  F2I.FTZ.U32.TRUNC.NTZ R3, R3 ;  /* 0x0000000300037305 */ /* 0x000e62000021f000 */
[----:B------:R-:W-:Y:S02]  /*0890*/  LOP3.LUT R0, R12, R11, RZ, 0x3c, !PT ;  /* 0x0000000b0c007212 */ /* 0x000fe400078e3cff */
[----:B------:R-:W-:-:S02]  /*08a0*/  ISETP.NE.AND P0, PT, R11, RZ, PT ;  /* 0x000000ff0b00720c */ /* 0x000fc40003f05270 */
[----:B------:R-:W-:-:S06]  /*08b0*/  ISETP.GE.AND P1, PT, R0, RZ, PT ;  /* 0x000000ff0000720c */ /* 0x000fcc0003f26270 */
[----:B------:R-:W-:Y:S02]  /*08c0*/  @P2 IADD3 R2, R2, 0x1, RZ ;  /* 0x0000000102022810 */ /* 0x000fe40007ffe0ff */
[----:B-1----:R-:W-:-:S03]  /*08d0*/  IADD3 R0, RZ, -R3, RZ ;  /* 0x80000003ff007210 */ /* 0x002fc60007ffe0ff */
[----:B------:R-:W-:Y:S01]  /*08e0*/  IMAD.MOV.U32 R4, RZ, RZ, R2 ;  /* 0x000000ffff047224 */ /* 0x000fe200078e0002 */
[----:B------:R-:W-:-:S03]  /*08f0*/  MOV R2, RZ ;  /* 0x000000ff00027202 */ /* 0x000fc60000000f00 */
[----:B------:R-:W-:Y:S01]  /*0900*/  @!P1 IMAD.MOV R4, RZ, RZ, -R4 ;  /* 0x000000ffff049224 */ /* 0x000fe200078e0a04 */
[----:B------:R-:W-:Y:S01]  /*0910*/  @!P0 LOP3.LUT R4, RZ, R11, RZ, 0x33, !PT ;  /* 0x0000000bff048212 */ /* 0x000fe200078e33ff */
[----:B------:R-:W-:Y:S01]  /*0920*/  IMAD.MOV.U32 R5, RZ, RZ, R0 ;  /* 0x000000ffff057224 */ /* 0x000fe200078e0000 */
[----:B------:R-:W-:Y:S02]  /*0930*/  IABS R0, R10 ;  /* 0x0000000a00007213 */ /* 0x000fe40000000000 */
[----:B------:R-:W-:Y:S01]  /*0940*/  IABS R8, R4 ;  /* 0x0000000400087213 */ /* 0x000fe20000000000 */
[----:B------:R-:W-:Y:S02]  /*0950*/  IMAD R5, R5, R7, RZ ;  /* 0x0000000705057224 */ /* 0x000fe400078e02ff */
[----:B------:R-:W-:Y:S02]  /*0960*/  IMAD.MOV R6, RZ, RZ, -R0 ;  /* 0x000000ffff067224 */ /* 0x000fe400078e0a00 */
[----:B------:R-:W-:-:S04]  /*0970*/  IMAD.HI.U32 R0, R3, R5, R2 ;  /* 0x0000000503007227 */ /* 0x000fc800078e0002 */
[----:B------:R-:W-:Y:S02]  /*0980*/  IMAD.MOV.U32 R2, RZ, RZ, R8 ;  /* 0x000000ffff027224 */ /* 0x000fe400078e0008 */
[----:B------:R-:W-:Y:S02]  /*0990*/  IMAD.MOV.U32 R3, RZ, RZ, R6 ;  /* 0x000000ffff037224 */ /* 0x000fe400078e0006 */
[----:B------:R-:W-:-:S04]  /*09a0*/  IMAD.HI.U32 R0, R0, R2, RZ ;  /* 0x0000000200007227 */ /* 0x000fc800078e00ff */
[----:B------:R-:W-:Y:S02]  /*09b0*/  IMAD R2, R0, R3, R2 ;  /* 0x0000000300027224 */ /* 0x000fe400078e0202 */
[----:B------:R-:W-:-:S03]  /*09c0*/  IMAD R3, R4, R11, RZ ;  /* 0x0000000b04037224 */ /* 0x000fc600078e02ff */
[----:B------:R-:W-:Y:S02]  /*09d0*/  ISETP.GT.U32.AND P0, PT, R7, R2, PT ;  /* 0x000000020700720c */ /* 0x000fe40003f04070 */
[----:B------:R-:W-:-:S11]  /*09e0*/  IADD3 R3, R12, -R3, RZ ;  /* 0x800000030c037210 */ /* 0x000fd60007ffe0ff */
[----:B------:R-:W-:Y:S01]  /*09f0*/  @!P0 IMAD.IADD R2, R2, 0x1, -R7 ;  /* 0x0000000102028824 */ /* 0x000fe200078e0a07 */
[----:B------:R-:W-:Y:S02]  /*0a00*/  @!P0 IADD3 R0, R0, 0x1, RZ ;  /* 0x0000000100008810 */ /* 0x000fe40007ffe0ff */
[----:B------:R-:W-:Y:S02]  /*0a10*/  ISETP.NE.AND P0, PT, R10, RZ, PT ;  /* 0x000000ff0a00720c */ /* 0x000fe40003f05270 */
[----:B------:R-:W-:Y:S02]  /*0a20*/  ISETP.GE.U32.AND P2, PT, R2, R7, PT ;  /* 0x000000070200720c */ /* 0x000fe40003f46070 */
[----:B------:R-:W-:-:S04]  /*0a30*/  LOP3.LUT R2, R4, R10, RZ, 0x3c, !PT ;  /* 0x0000000a04027212 */ /* 0x000fc800078e3cff */
[----:B------:R-:W-:-:S07]  /*0a40*/  ISETP.GE.AND P1, PT, R2, RZ, PT ;  /* 0x000000ff0200720c */ /* 0x000fce0003f26270 */
[----:B------:R-:W-:-:S06]  /*0a50*/  @P2 IADD3 R0, R0, 0x1, RZ ;  /* 0x0000000100002810 */ /* 0x000fcc0007ffe0ff */
[----:B------:R-:W-:Y:S02]  /*0a60*/  @!P1 IADD3 R0, -R0, RZ, RZ ;  /* 0x000000ff00009210 */ /* 0x000fe40007ffe1ff */
[----:B------:R-:W-:-:S05]  /*0a70*/  @!P0 LOP3.LUT R0, RZ, R10, RZ, 0x33, !PT ;  /* 0x0000000aff008212 */ /* 0x000fca00078e33ff */
[--C-:B------:R-:W-:Y:S02]  /*0a80*/  IMAD.MOV R2, RZ, RZ, -R0.reuse ;  /* 0x000000ffff027224 */ /* 0x100fe400078e0a00 */
[C---:B------:R-:W-:Y:S02]  /*0a90*/  IMAD R0, R10.reuse, 0x1000000, R0 ;  /* 0x010000000a007824 */ /* 0x040fe400078e0200 */
[----:B------:R-:W-:Y:S02]  /*0aa0*/  IMAD R2, R10, R2, R4 ;  /* 0x000000020a027224 */ /* 0x000fe400078e0204 */
[----:B------:R-:W-:Y:S02]  /*0ab0*/  IMAD.IADD R4, R13, 0x1, R9 ;  /* 0x000000010d047824 */ /* 0x000fe400078e0209 */
[----:B------:R-:W-:-:S03]  /*0ac0*/  IMAD R0, R2, 0x10000, R0 ;  /* 0x0001000002007824 */ /* 0x000fc600078e0200 */
[----:B------:R1:W-:Y:S04]  /*0ad0*/  STL [R1+0x5c], R4 ;  /* 0x00005c0401007387 */ /* 0x0003e80000100800 */
[----:B------:R1:W-:Y:S04]  /*0ae0*/  STL [R1+0x58], R0 ;  /* 0x0000580001007387 */ /* 0x0003e80000100800 */
[----:B------:R1:W-:Y:S01]  /*0af0*/  STL [R1+0x54], R3 ;  /* 0x0000540301007387 */ /* 0x0003e20000100800 */
[----:B------:R-:W-:Y:S05]  /*0b00*/  BRA `(.L_x_21) ;  /* 0x0000006000007947 */ /* 0x000fea0003800000 */
.L_x_12:
[----:B------:R-:W-:Y:S01]  /*0b10*/  MOV R0, UR4 ;  /* 0x0000000400007c02 */ /* 0x000fe20008000f00 */
[----:B------:R-:W-:Y:S04]  /*0b20*/  STL [R1+0x54], RZ ;  /* 0x000054ff01007387 */ /* 0x000fe80000100800 */
[----:B------:R-:W-:Y:S04]  /*0b30*/  STL [R1+0x58], RZ ;  /* 0x000058ff01007387 */ /* 0x000fe80000100800 */
[----:B------:R1:W-:Y:S02]  /*0b40*/  STL [R1+0x50], R0 ;  /* 0x0000500001007387 */ /* 0x0003e40000100800 */
[----:B-1----:R-:W-:-:S05]  /*0b50*/  MOV R0, c[0x0][0x53c] ;  /* 0x00014f0000007a02 */ /* 0x002fca0000000f00 */
[----:B------:R1:W-:Y:S02]  /*0b60*/  STL [R1+0x5c], R0 ;  /* 0x00005c0001007387 */ /* 0x0003e40000100800 */
.L_x_21:
[----:B-1----:R-:W2:Y:S04]  /*0b70*/  LDL R4, [R1+0x50] ;  /* 0x0000500001047983 */ /* 0x002ea80000100800 */
[----:B------:R-:W2:Y:S04]  /*0b80*/  LDL R5, [R1+0x54] ;  /* 0x0000540001057983 */ /* 0x000ea80000100800 */
[----:B------:R-:W2:Y:S04]  /*0b90*/  LDL R6, [R1+0x58] ;  /* 0x0000580001067983 */ /* 0x000ea80000100800 */
[----:B------:R-:W2:Y:S01]  /*0ba0*/  LDL R7, [R1+0x5c] ;  /* 0x00005c0001077983 */ /* 0x000ea20000100800 */
[----:B------:R-:W-:Y:S01]  /*0bb0*/  ISETP.NE.AND P0, PT, R14, RZ, PT ;  /* 0x000000ff0e00720c */ /* 0x000fe20003f05270 */
[----:B------:R-:W-:-:S12]  /*0bc0*/  WARPSYNC 0xffffffff ;  /* 0xffffffff00007948 */ /* 0x000fd80003800000 */
[----:B--2---:R1:W-:Y:S04]  /*0bd0*/  @!P0 STS.128 [0x1a080], R4 ;  /* 0x01a08004ff008388 */ /* 0x0043e80000000c00 */
[----:B------:R-:W-:Y:S06]  /*0be0*/  BAR.ARV 0x5, 0x100 ;  /* 0x0144000000007b1d */ /* 0x000fec0000002000 */
.L_x_10:
[----:B------:R-:W2:Y:S02]  /*0bf0*/  LDL R0, [R1+0x5c] ;  /* 0x00005c0001007983 */ /* 0x000ea40000100800 */
[----:B--2---:R-:W-:-:S13]  /*0c00*/  ISETP.GE.AND P0, PT, R0, c[0x0][0x53c], PT ;  /* 0x00014f0000007a0c */ /* 0x004fda0003f06270 */
[----:B------:R-:W-:Y:S05]  /*0c10*/  @P0 EXIT ;  /* 0x000000000000094d */ /* 0x000fea0003800000 */
[----:B------:R-:W2:Y:S02]  /*0c20*/  S2R R17, SR_TID.X ;  /* 0x0000000000117919 */ /* 0x000ea40000002100 */
[----:B--2---:R-:W-:-:S04]  /*0c30*/  SHF.R.S32.HI R9, RZ, 0x1f, R17 ;  /* 0x0000001fff097819 */ /* 0x004fc80000011411 */
[CC--:B------:R-:W-:Y:S02]  /*0c40*/  LEA.HI R2, R9.reuse, R17.reuse, RZ, 0x4 ;  /* 0x0000001109027211 */ /* 0x0c0fe400078f20ff */
[CC--:B------:R-:W-:Y:S02]  /*0c50*/  LEA.HI R14, R9.reuse, R17.reuse, RZ, 0x2 ;  /* 0x00000011090e7211 */ /* 0x0c0fe400078f10ff */
[----:B------:R-:W-:Y:S02]  /*0c60*/  SHF.R.S32.HI R3, RZ, 0x4, R2 ;  /* 0x00000004ff037819 */ /* 0x000fe40000011402 */
[----:B------:R-:W-:Y:S02]  /*0c70*/  LEA.HI R10, R9, R17, RZ, 0x3 ;  /* 0x00000011090a7211 */ /* 0x000fe400078f18ff */
[----:B------:R-:W-:Y:S02]  /*0c80*/  LEA.HI R0, R2, R3, RZ, 0x1 ;  /* 0x0000000302007211 */ /* 0x000fe400078f08ff */
[----:B-1----:R-:W-:-:S02]  /*0c90*/  SHF.R.S32.HI R6, RZ, 0x2, R14 ;  /* 0x00000002ff067819 */ /* 0x002fc4000001140e */
[----:B------:R-:W-:Y:S02]  /*0ca0*/  LOP3.LUT R0, R0, 0xfffffffe, RZ, 0xc0, !PT ;  /* 0xfffffffe00007812 */ /* 0x000fe400078ec0ff */
[----:B------:R-:W-:Y:S02]  /*0cb0*/  SHF.R.S32.HI R4, RZ, 0x3, R10 ;  /* 0x00000003ff047819 */ /* 0x000fe4000001140a */
[----:B------:R-:W-:Y:S01]  /*0cc0*/  LEA.HI R8, R9, R17, RZ, 0x5 ;  /* 0x0000001109087211 */ /* 0x000fe200078f28ff */
[----:B------:R-:W-:Y:S01]  /*0cd0*/  IMAD.IADD R13, R3, 0x1, -R0 ;  /* 0x00000001030d7824 */ /* 0x000fe200078e0a00 */
[----:B------:R-:W-:Y:S01]  /*0ce0*/  LOP3.LUT R0, R2, 0xfffffff0, RZ, 0xc0, !PT ;  /* 0xfffffff002007812 */ /* 0x000fe200078ec0ff */
[----:B------:R-:W-:Y:S01]  /*0cf0*/  IMAD.SHL.U32 R4, R4, 0x40, RZ ;  /* 0x0000004004047824 */ /* 0x000fe200078e00ff */
[----:B------:R-:W-:Y:S02]  /*0d00*/  SHF.R.S32.HI R2, RZ, 0x1f, R14 ;  /* 0x0000001fff027819 */ /* 0x000fe4000001140e */
[----:B------:R-:W-:Y:S01]  /*0d10*/  LOP3.LUT R3, R10, 0xfffffff8, RZ, 0xc0, !PT ;  /* 0xfffffff80a037812 */ /* 0x000fe200078ec0ff */
[----:B------:R-:W-:Y:S01]  /*0d20*/  IMAD.IADD R0, R17, 0x1, -R0 ;  /* 0x0000000111007824 */ /* 0x000fe200078e0a00 */
[----:B------:R-:W-:-:S02]  /*0d30*/  LEA.HI R2, R2, R6, RZ, 0x3 ;  /* 0x0000000602027211 */ /* 0x000fc400078f18ff */
[----:B------:R-:W-:Y:S01]  /*0d40*/  SHF.R.S32.HI R242, RZ, 0x5, R8 ;  /* 0x00000005fff27819 */ /* 0x000fe20000011408 */
[----:B------:R-:W-:Y:S01]  /*0d50*/  IMAD.IADD R7, R17, 0x1, -R3 ;  /* 0x0000000111077824 */ /* 0x000fe200078e0a03 */
[----:B------:R-:W-:Y:S02]  /*0d60*/  SHF.R.S32.HI R5, RZ, 0x1f, R0 ;  /* 0x0000001fff057819 */ /* 0x000fe40000011400 */
[----:B------:R-:W-:Y:S01]  /*0d70*/  LOP3.LUT R3, R2, 0xfffffff8, RZ, 0xc0, !PT ;  /* 0xfffffff802037812 */ /* 0x000fe200078ec0ff */
[C---:B------:R-:W-:Y:S01]  /*0d80*/  IMAD.SHL.U32 R20, R7.reuse, 0x8, RZ ;  /* 0x0000000807147824 */ /* 0x040fe200078e00ff */
[----:B------:R-:W-:Y:S01]  /*0d90*/  LOP3.LUT R2, R4, 0x1c0, RZ, 0xc0, !PT ;  /* 0x000001c004027812 */ /* 0x000fe200078ec0ff */
[----:B------:R-:W-:Y:S01]  /*0da0*/  IMAD.SHL.U32 R4, R7, 0x40, RZ ;  /* 0x0000004007047824 */ /* 0x000fe200078e00ff */
[----:B------:R-:W-:Y:S01]  /*0db0*/  LEA.HI R11, R5, R0, RZ, 0x3 ;  /* 0x00000000050b7211 */ /* 0x000fe200078f18ff */
[----:B------:R-:W-:Y:S01]  /*0dc0*/  IMAD.IADD R6, R6, 0x1, -R3 ;  /* 0x0000000106067824 */ /* 0x000fe200078e0a03 */
[----:B------:R-:W-:-:S02]  /*0dd0*/  SHF.R.U32.HI R5, RZ, 0x3, R2 ;  /* 0x00000003ff057819 */ /* 0x000fc40000011602 */
[----:B------:R-:W-:Y:S02]  /*0de0*/  LOP3.LUT R3, R2, 0x38, R20, 0xf8, !PT ;  /* 0x0000003802037812 */ /* 0x000fe400078ef814 */
[----:B------:R-:W-:Y:S02]  /*0df0*/  LOP3.LUT R2, R11, 0xfffffff8, RZ, 0xc0, !PT ;  /* 0xfffffff80b027812 */ /* 0x000fe400078ec0ff */
[----:B------:R-:W-:Y:S02]  /*0e00*/  LOP3.LUT R7, R3, R5, RZ, 0x3c, !PT ;  /* 0x0000000503077212 */ /* 0x000fe400078e3cff */
[----:B------:R-:W-:Y:S01]  /*0e10*/  SHF.R.S32.HI R3, RZ, 0x1f, R8 ;  /* 0x0000001fff037819 */ /* 0x000fe20000011408 */
[----:B------:R-:W-:Y:S01]  /*0e20*/  IMAD.IADD R5, R0, 0x1, -R2 ;  /* 0x0000000100057824 */ /* 0x000fe200078e0a02 */
[----:B------:R-:W-:Y:S02]  /*0e30*/  LOP3.LUT R2, R8, 0xffffffe0, RZ, 0xc0, !PT ;  /* 0xffffffe008027812 */ /* 0x000fe400078ec0ff */
[----:B------:R-:W-:-:S02]  /*0e40*/  LOP3.LUT R0, R4, 0x1c0, RZ, 0xc0, !PT ;  /* 0x000001c004007812 */ /* 0x000fc400078ec0ff */
[----:B------:R-:W-:Y:S01]  /*0e50*/  LEA.HI R8, R9, R17, RZ, 0x6 ;  /* 0x0000001109087211 */ /* 0x000fe200078f30ff */
[----:B------:R-:W-:Y:S01]  /*0e60*/  IMAD.IADD R16, R17, 0x1, -R2 ;  /* 0x0000000111107824 */ /* 0x000fe200078e0a02 */
[----:B------:R-:W-:Y:S02]  /*0e70*/  LOP3.LUT R4, R0, 0x8, R10, 0xf8, !PT ;  /* 0x0000000800047812 */ /* 0x000fe400078ef80a */
[----:B------:R-:W-:Y:S02]  /*0e80*/  SHF.R.U32.HI R2, RZ, 0x3, R0 ;  /* 0x00000003ff027819 */ /* 0x000fe40000011600 */
[----:B------:R-:W-:Y:S02]  /*0e90*/  LEA.HI R0, R3, R242, RZ, 0x3 ;  /* 0x000000f203007211 */ /* 0x000fe400078f18ff */
[----:B------:R-:W-:Y:S02]  /*0ea0*/  SHF.R.S32.HI R9, RZ, 0x1f, R16 ;  /* 0x0000001fff097819 */ /* 0x000fe40000011410 */
[----:B------:R-:W-:Y:S01]  /*0eb0*/  LOP3.LUT R12, R4, R2, RZ, 0x3c, !PT ;  /* 0x00000002040c7212 */ /* 0x000fe200078e3cff */
[----:B------:R-:W-:Y:S01]  /*0ec0*/  IMAD.SHL.U32 R2, R8, 0x8, RZ ;  /* 0x0000000808027824 */ /* 0x000fe200078e00ff */
[----:B------:R-:W-:-:S02]  /*0ed0*/  LOP3.LUT R0, R0, 0xffffff8, RZ, 0xc0, !PT ;  /* 0x0ffffff800007812 */ /* 0x000fc400078ec0ff */
[----:B------:R-:W-:Y:S02]  /*0ee0*/  LEA.HI R9, R9, R16, RZ, 0x2 ;  /* 0x0000001009097211 */ /* 0x000fe400078f10ff */
[----:B------:R-:W-:Y:S02]  /*0ef0*/  LOP3.LUT R3, R6, 0x1, RZ, 0xc0, !PT ;  /* 0x0000000106037812 */ /* 0x000fe400078ec0ff */
[----:B------:R-:W-:Y:S01]  /*0f00*/  LOP3.LUT R248, R7, 0x7ffffe00, R2, 0xf8, !PT ;  /* 0x7ffffe0007f87812 */ /* 0x000fe200078ef802 */
[----:B------:R-:W-:Y:S01]  /*0f10*/  IMAD.IADD R2, R242, 0x1, -R0 ;  /* 0x00000001f2027824 */ /* 0x000fe200078e0a00 */
[----:B------:R-:W-:Y:S02]  /*0f20*/  SHF.R.S32.HI R0, RZ, 0x2, R9 ;  /* 0x00000002ff007819 */ /* 0x000fe40000011409 */
[----:B------:R-:W-:Y:S01]  /*0f30*/  ISETP.NE.U32.AND P4, PT, R3, 0x1, PT ;  /* 0x000000010300780c */ /* 0x000fe20003f85070 */
[C---:B------:R-:W-:Y:S01]  /*0f40*/  IMAD.SHL.U32 R3, R5.reuse, 0x40, RZ ;  /* 0x0000004005037824 */ /* 0x040fe200078e00ff */
[----:B------:R-:W-:Y:S01]  /*0f50*/  LOP3.LUT R4, R14, 0xfffffffc, RZ, 0xc0, !PT ;  /* 0xfffffffc0e047812 */ /* 0x000fe200078ec0ff */
[----:B------:R-:W-:Y:S01]  /*0f60*/  IMAD R15, R2, 0x10, R0 ;  /* 0x00000010020f7824 */ /* 0x000fe200078e0200 */
[----:B------:R-:W-:Y:S01]  /*0f70*/  LOP3.LUT P3, RZ, R5, 0x2, RZ, 0xc0, !PT ;  /* 0x0000000205ff7812 */ /* 0x000fe2000786c0ff */
[----:B------:R-:W-:Y:S01]  /*0f80*/  IMAD.SHL.U32 R2, R13, 0x8, RZ ;  /* 0x000000080d027824 */ /* 0x000fe200078e00ff */
[----:B------:R-:W-:Y:S01]  /*0f90*/  LOP3.LUT R0, R3, 0x1c0, RZ, 0xc0, !PT ;  /* 0x000001c003007812 */ /* 0x000fe200078ec0ff */
[----:B------:R-:W-:Y:S01]  /*0fa0*/  IMAD.IADD R3, R17, 0x1, -R4 ;  /* 0x0000000111037824 */ /* 0x000fe200078e0a04 */
[----:B------:R-:W-:Y:S01]  /*0fb0*/  LOP3.LUT P0, RZ, R5, 0x4, RZ, 0xc0, !PT ;  /* 0x0000000405ff7812 */ /* 0x000fe2000780c0ff */
[----:B------:R-:W-:Y:S01]  /*0fc0*/  IMAD.SHL.U32 R4, R6, 0x40, RZ ;  /* 0x0000004006047824 */ /* 0x000fe200078e00ff */
[----:B------:R-:W-:Y:S01]  /*0fd0*/  LOP3.LUT R5, R0, 0x8, R2, 0xf8, !PT ;  /* 0x0000000800057812 */ /* 0x000fe200078ef802 */
[----:B------:R-:W-:Y:S01]  /*0fe0*/  IMAD.MOV.U32 R14, RZ, RZ, 0x20 ;  /* 0x00000020ff0e7424 */ /* 0x000fe200078e00ff */
[----:B------:R-:W-:Y:S01]  /*0ff0*/  SHF.R.U32.HI R2, RZ, 0x3, R0 ;  /* 0x00000003ff027819 */ /* 0x000fe20000011600 */
[----:B------:R-:W-:Y:S01]  /*1000*/  STL [R1+0xa0], R15 ;  /* 0x0000a00f01007387 */ /* 0x000fe20000100800 */
[----:B------:R-:W-:Y:S01]  /*1010*/  LEA.HI R0, R3, R3, RZ, 0x1 ;  /* 0x0000000303007211 */ /* 0x000fe200078f08ff */
[----:B------:R-:W-:Y:S01]  /*1020*/  IMAD.SHL.U32 R248, R248, 0x2, RZ ;  /* 0x00000002f8f87824 */ /* 0x000fe200078e00ff */
[----:B------:R-:W-:Y:S01]  /*1030*/  LOP3.LUT R7, R5, R2, RZ, 0x3c, !PT ;  /* 0x0000000205077212 */ /* 0x000fe200078e3cff */
[----:B------:R-:W-:Y:S01]  /*1040*/  IMAD R5, R242, 0x200, R3 ;  /* 0x00000200f2057824 */ /* 0x000fe200078e0203 */
[----:B------:R-:W-:-:S02]  /*1050*/  LOP3.LUT R2, R4, 0x1c0, RZ, 0xc0, !PT ;  /* 0x000001c004027812 */ /* 0x000fc400078ec0ff */
[----:B------:R-:W-:Y:S01]  /*1060*/  R2P PR, R6, 0x6 ;  /* 0x0000000606007804 */ /* 0x000fe20000000000 */
[----:B------:R-:W-:Y:S01]  /*1070*/  IMAD.MOV.U32 R6, RZ, RZ, 0x10 ;  /* 0x00000010ff067424 */ /* 0x000fe200078e00ff */
[----:B------:R-:W-:Y:S02]  /*1080*/  LOP3.LUT R0, R0, 0x1ffffffe, RZ, 0xc0, !PT ;  /* 0x1ffffffe00007812 */ /* 0x000fe400078ec0ff */
[----:B------:R-:W-:Y:S02]  /*1090*/  LEA.HI R2, R2, R2, RZ, 0x1d ;  /* 0x0000000202027211 */ /* 0x000fe400078fe8ff */
[----:B------:R-:W-:Y:S01]  /*10a0*/  IADD3 R18, R20, 0x40, RZ ;  /* 0x0000004014127810 */ /* 0x000fe20007ffe0ff */
[----:B------:R-:W-:Y:S01]  /*10b0*/  IMAD.IADD R10, R3, 0x1, -R0 ;  /* 0x00000001030a7824 */ /* 0x000fe200078e0a00 */
[----:B------:R-:W-:Y:S01]  /*10c0*/  SHF.R.S32.HI R21, RZ, 0x1f, R20 ;  /* 0x0000001fff157819 */ /* 0x000fe20000011414 */
[----:B------:R-:W-:Y:S01]  /*10d0*/  IMAD.U32 R8, R5, 0x2, R2 ;  /* 0x0000000205087824 */ /* 0x000fe200078e0002 */
[----:B------:R-:W-:Y:S01]  /*10e0*/  SEL R4, R6, 0xfffffff0, !P3 ;  /* 0xfffffff006047807 */ /* 0x000fe20005800000 */
[----:B------:R-:W-:Y:S01]  /*10f0*/  IMAD.SHL.U32 R6, R11, 0x40, RZ ;  /* 0x000000400b067824 */ /* 0x000fe200078e00ff */
[----:B------:R-:W-:Y:S01]  /*1100*/  SEL R3, R14, 0xffffffe0, !P0 ;  /* 0xffffffe00e037807 */ /* 0x000fe20004000000 */
[----:B------:R-:W-:Y:S01]  /*1110*/  STL.64 [R1+0x30], R20 ;  /* 0x0000301401007387 */ /* 0x000fe20000100a00 */
[----:B------:R-:W-:Y:S01]  /*1120*/  IADD3 R17, R20, 0x80, RZ ;  /* 0x0000008014117810 */ /* 0x000fe20007ffe0ff */
[----:B------:R-:W-:Y:S01]  /*1130*/  IMAD R0, R13, 0x200, R12 ;  /* 0x000002000d007824 */ /* 0x000fe200078e020c */
[----:B------:R-:W-:Y:S01]  /*1140*/  LOP3.LUT R2, R9, 0x7ffffffc, RZ, 0xc0, !PT ;  /* 0x7ffffffc09027812 */ /* 0x000fe200078ec0ff */
[----:B------:R-:W-:Y:S01]  /*1150*/  STL [R1+0x38], R18 ;  /* 0x0000381201007387 */ /* 0x000fe20000100800 */
[----:B------:R-:W-:Y:S01]  /*1160*/  SHF.R.S32.HI R9, RZ, 0x1f, R18 ;  /* 0x0000001fff097819 */ /* 0x000fe20000011412 */
[----:B------:R-:W-:Y:S01]  /*1170*/  IMAD.IADD R4, R4, 0x1, R3 ;  /* 0x0000000104047824 */ /* 0x000fe200078e0203 */
[----:B------:R-:W-:Y:S01]  /*1180*/  IADD3 R5, R20, 0xc0, RZ ;  /* 0x000000c014057810 */ /* 0x000fe20007ffe0ff */
[----:B------:R-:W-:Y:S01]  /*1190*/  STL [R1+0x3c], R17 ;  /* 0x00003c1101007387 */ /* 0x000fe20000100800 */
[----:B------:R-:W-:Y:S01]  /*11a0*/  LOP3.LUT R3, R7, 0x7ffffe00, R6, 0xf8, !PT ;  /* 0x7ffffe0007037812 */ /* 0x000fe200078ef806 */
[----:B------:R-:W-:Y:S01]  /*11b0*/  IMAD.IADD R2, R16, 0x1, -R2 ;  /* 0x0000000110027824 */ /* 0x000fe200078e0a02 */
[----:B------:R-:W-:Y:S01]  /*11c0*/  SHF.R.S32.HI R6, RZ, 0x1f, R17 ;  /* 0x0000001fff067819 */ /* 0x000fe20000011411 */
[----:B------:R-:W-:Y:S01]  /*11d0*/  STL [R1+0x70], R9 ;  /* 0x0000700901007387 */ /* 0x000fe20000100800 */
[----:B------:R-:W-:Y:S01]  /*11e0*/  IMAD.MOV.U32 R7, RZ, RZ, 0x40 ;  /* 0x00000040ff077424 */ /* 0x000fe200078e00ff */
[----:B------:R-:W-:Y:S01]  /*11f0*/  LEA R11, R8, 0x80, 0x1 ;  /* 0x00000080080b7811 */ /* 0x000fe200078e08ff */
[----:B------:R-:W-:Y:S01]  /*1200*/  IMAD.SHL.U32 R8, R2, 0x2, RZ ;  /* 0x0000000202087824 */ /* 0x000fe200078e00ff */
[----:B------:R1:W-:Y:S01]  /*1210*/  STL [R1+0x40], R5 ;  /* 0x0000400501007387 */ /* 0x0003e20000100800 */
[----:B------:R-:W-:Y:S01]  /*1220*/  IMAD R2, R10, 0x8, R15 ;  /* 0x000000080a027824 */ /* 0x000fe200078e020f */
[----:B------:R-:W-:-:S02]  /*1230*/  LEA R134, R0, 0x14080, 0x1 ;  /* 0x0001408000867811 */ /* 0x000fc400078e08ff */
[----:B------:R2:W-:Y:S01]  /*1240*/  STL [R1+0x6c], R6 ;  /* 0x00006c0601007387 */ /* 0x0005e20000100800 */
[----:B------:R-:W-:Y:S02]  /*1250*/  SEL R0, R7, 0xffffffc0, !P0 ;  /* 0xffffffc007007807 */ /* 0x000fe40004000000 */
[----:B------:R-:W-:-:S05]  /*1260*/  LEA R236, R3, 0x4080, 0x1 ;  /* 0x0000408003ec7811 */ /* 0x000fca00078e08ff */
[--C-:B------:R-:W-:Y:S02]  /*1270*/  IMAD R242, R242, 0x800, R236.reuse ;  /* 0x00000800f2f27824 */ /* 0x100fe400078e02ec */
[----:B------:R-:W-:Y:S02]  /*1280*/  IMAD R241, R4, 0x2, R236 ;  /* 0x0000000204f17824 */ /* 0x000fe400078e02ec */
[----:B------:R-:W-:Y:S02]  /*1290*/  IMAD.IADD R237, R236, 0x1, R0 ;  /* 0x00000001eced7824 */ /* 0x000fe400078e0200 */
[----:B------:R-:W-:Y:S01]  /*12a0*/  IMAD.IADD R245, R0, 0x1, R242 ;  /* 0x0000000100f57824 */ /* 0x000fe200078e02f2 */
[----:B-1----:R-:W-:Y:S02]  /*12b0*/  SHF.R.S32.HI R5, RZ, 0x1f, R5 ;  /* 0x0000001fff057819 */ /* 0x002fe40000011405 */
[----:B--2---:R-:W-:-:S03]  /*12c0*/  SEL R6, R14, 0xffffffe0, !P1 ;  /* 0xffffffe00e067807 */ /* 0x004fc60004800000 */
[----:B------:R1:W-:Y:S04]  /*12d0*/  STL [R1+0x68], R5 ;  /* 0x0000680501007387 */ /* 0x0003e80000100800 */
[----:B------:R2:W-:Y:S01]  /*12e0*/  STL [R1+0x44], R8 ;  /* 0x0000440801007387 */ /* 0x0005e20000100800 */
[----:B------:R-:W-:-:S03]  /*12f0*/  IMAD.IADD R9, R11, 0x1, R6 ;  /* 0x000000010b097824 */ /* 0x000fc600078e0206 */
[----:B------:R-:W-:Y:S04]  /*1300*/  STL [R1+0x78], R11 ;  /* 0x0000780b01007387 */ /* 0x000fe80000100800 */
[----:B------:R3:W-:Y:S04]  /*1310*/  STL [R1+0xa4], R2 ;  /* 0x0000a40201007387 */ /* 0x0007e80000100800 */
[----:B------:R-:W-:Y:S01]  /*1320*/  STL [R1+0x84], R9 ;  /* 0x0000840901007387 */ /* 0x000fe20000100800 */
[----:B-1----:R-:W-:Y:S02]  /*1330*/  SEL R5, R7, 0xffffffc0, !P2 ;  /* 0xffffffc007057807 */ /* 0x002fe40005000000 */
[----:B--2---:R-:W-:-:S03]  /*1340*/  IADD3 R8, R11, -0x10, RZ ;  /* 0xfffffff00b087810 */ /* 0x004fc60007ffe0ff */
[C---:B------:R-:W-:Y:S01]  /*1350*/  IMAD.IADD R7, R11.reuse, 0x1, R5 ;  /* 0x000000010b077824 */ /* 0x040fe200078e0205 */
[----:B------:R-:W-:-:S04]  /*1360*/  @P4 IADD3 R8, R11, 0x10, RZ ;  /* 0x000000100b084810 */ /* 0x000fc80007ffe0ff */
[----:B------:R1:W-:Y:S01]  /*1370*/  STL [R1+0x94], R7 ;  /* 0x0000940701007387 */ /* 0x0003e20000100800 */
[--C-:B------:R-:W-:Y:S01]  /*1380*/  IMAD.IADD R3, R6, 0x1, R8.reuse ;  /* 0x0000000106037824 */ /* 0x100fe200078e0208 */
[----:B---3--:R-:W-:Y:S01]  /*1390*/  SEL R2, R14, 0xffffffe0, !P3 ;  /* 0xffffffe00e027807 */ /* 0x008fe20005800000 */
[----:B------:R-:W-:Y:S01]  /*13a0*/  IMAD.IADD R6, R5, 0x1, R8 ;  /* 0x0000000105067824 */ /* 0x000fe200078e0208 */
[----:B------:R2:W-:Y:S02]  /*13b0*/  STL [R1+0x7c], R8 ;  /* 0x00007c0801007387 */ /* 0x0005e40000100800 */
[--C-:B------:R-:W-:Y:S01]  /*13c0*/  IADD3 R239, R0, R236, R2.reuse ;  /* 0x000000ec00ef7210 */ /* 0x100fe20007ffe002 */
[----:B------:R-:W-:Y:S02]  /*13d0*/  IMAD.IADD R238, R236, 0x1, R2 ;  /* 0x00000001ecee7824 */ /* 0x000fe400078e0202 */
[----:B------:R-:W-:Y:S02]  /*13e0*/  IMAD.IADD R243, R2, 0x1, R242 ;  /* 0x0000000102f37824 */ /* 0x000fe400078e02f2 */
[----:B------:R-:W-:-:S02]  /*13f0*/  IMAD.IADD R2, R3, 0x1, R5 ;  /* 0x0000000103027824 */ /* 0x000fc400078e0205 */
[----:B------:R-:W-:Y:S02]  /*1400*/  IMAD.IADD R244, R0, 0x1, R243 ;  /* 0x0000000100f47824 */ /* 0x000fe400078e02f3 */
[----:B-1----:R-:W-:-:S05]  /*1410*/  IMAD.IADD R7, R9, 0x1, R5 ;  /* 0x0000000109077824 */ /* 0x002fca00078e0205 */
[----:B------:R2:W-:Y:S04]  /*1420*/  STL [R1+0x90], R7 ;  /* 0x0000900701007387 */ /* 0x0005e80000100800 */
[----:B------:R2:W-:Y:S04]  /*1430*/  STL [R1+0x8c], R6 ;  /* 0x00008c0601007387 */ /* 0x0005e80000100800 */
[----:B------:R2:W-:Y:S04]  /*1440*/  STL [R1+0x80], R3 ;  /* 0x0000800301007387 */ /* 0x0005e80000100800 */
[----:B------:R2:W-:Y:S02]  /*1450*/  STL [R1+0x88], R2 ;  /* 0x0000880201007387 */ /* 0x0005e40000100800 */
.L_x_92:
[----:B------:R-:W3:Y:S01]  /*1460*/  LDL R0, [R1+0x5c] ;  /* 0x00005c0001007983 */ /* 0x000ee20000100800 */
[----:B------:R-:W-:Y:S01]  /*1470*/  IMAD.MOV.U32 R12, RZ, RZ, 0x4 ;  /* 0x00000004ff0c7424 */ /* 0x000fe200078e00ff */
[----:B------:R-:W-:-:S02]  /*1480*/  ISETP.NE.U32.AND P0, PT, RZ, c[0x0][0x370], PT ;  /* 0x0000dc00ff007a0c */ /* 0x000fc40003f05070 */
[----:B------:R-:W4:Y:S02]  /*1490*/  LDL R10, [R1+0x58] ;  /* 0x00005800010a7983 */ /* 0x000f240000100800 */
[----:B------:R-:W-:Y:S01]  /*14a0*/  ISETP.NE.AND.EX P1, PT, RZ, c[0x0][0x374], PT, P0 ;  /* 0x0000dd00ff007a0c */ /* 0x000fe20003f25300 */
[----:B--23--:R-:W-:-:S05]  /*14b0*/  IMAD.WIDE R2, R0, R12, c[0x0][0x588] ;  /* 0x0001620000027625 */ /* 0x00cfca00078e020c */
[----:B------:R-:W2:Y:S01]  /*14c0*/  LDG.E R32, [R2.64] ;  /* 0x0000000602207981 */ /* 0x000ea2000c1e1900 */
[----:B------:R-:W-:Y:S01]  /*14d0*/  ISETP.NE.U32.AND P3, PT, RZ, c[0x0][0x360], PT ;  /* 0x0000d800ff007a0c */ /* 0x000fe20003f65070 */
[----:B------:R-:W-:Y:S01]  /*14e0*/  CS2R R8, SRZ ;  /* 0x0000000000087805 */ /* 0x000fe2000001ff00 */
[----:B------:R-:W-:Y:S02]  /*14f0*/  ISETP.NE.U32.AND P4, PT, RZ, c[0x0][0x348], PT ;  /* 0x0000d200ff007a0c */ /* 0x000fe40003f85070 */
[----:B------:R-:W-:Y:S02]  /*1500*/  ISETP.NE.AND.EX P3, PT, RZ, c[0x0][0x364], PT, P3 ;  /* 0x0000d900ff007a0c */ /* 0x000fe40003f65330 */
[----:B------:R-:W-:Y:S02]  /*1510*/  ISETP.NE.U32.AND P2, PT, RZ, c[0x0][0x350], PT ;  /* 0x0000d400ff007a0c */ /* 0x000fe40003f45070 */
[----:B------:R-:W-:Y:S02]  /*1520*/  ISETP.NE.AND.EX P4, PT, RZ, c[0x0][0x34c], PT, P4 ;  /* 0x0000d300ff007a0c */ /* 0x000fe40003f85340 */
[----:B------:R-:W-:Y:S01]  /*1530*/  ISETP.NE.AND.EX P5, PT, RZ, c[0x0][0x354], PT, P2 ;  /* 0x0000d500ff007a0c */ /* 0x000fe20003fa5320 */
[----:B------:R-:W-:Y:S01]  /*1540*/  IMAD.MOV.U32 R11, RZ, RZ, RZ ;  /* 0x000000ffff0b7224 */ /* 0x000fe200078e00ff */
[----:B--2---:R-:W-:Y:S01]  /*1550*/  SHF.R.S32.HI R31, RZ, 0x1f, R32 ;  /* 0x0000001fff1f7819 */ /* 0x004fe20000011420 */
[----:B------:R1:W-:Y:S01]  /*1560*/  STL [R1+0x48], R32 ;  /* 0x0000482001007387 */ /* 0x0003e20000100800 */
[----:B------:R-:W-:-:S02]  /*1570*/  @P1 LEA R2, P0, R32, c[0x0][0x370], 0x2 ;  /* 0x0000dc0020021a11 */ /* 0x000fc400078010ff */
[C---:B------:R-:W-:Y:S01]  /*1580*/  LEA R4, P2, R32.reuse, c[0x0][0x348], 0x2 ;  /* 0x0000d20020047a11 */ /* 0x040fe200078410ff */
[----:B------:R1:W-:Y:S01]  /*1590*/  STL [R1+0x64], R31 ;  /* 0x0000641f01007387 */ /* 0x0003e20000100800 */
[C---:B------:R-:W-:Y:S02]  /*15a0*/  @P1 LEA.HI.X R3, R32.reuse, c[0x0][0x374], R31, 0x2, P0 ;  /* 0x0000dd0020031a11 */ /* 0x040fe400000f141f */
[----:B------:R-:W-:-:S03]  /*15b0*/  @P3 LEA R6, P0, R32, c[0x0][0x360], 0x2 ;  /* 0x0000d80020063a11 */ /* 0x000fc600078010ff */
[----:B------:R2:W5:Y:S01]  /*15c0*/  @P1 LDG.E R8, [R2.64] ;  /* 0x0000000602081981 */ /* 0x000562000c1e1900 */
[C-C-:B------:R-:W-:Y:S02]  /*15d0*/  @P3 LEA.HI.X R7, R32.reuse, c[0x0][0x364], R31.reuse, 0x2, P0 ;  /* 0x0000d90020073a11 */ /* 0x140fe400000f141f */
[----:B------:R-:W-:Y:S02]  /*15e0*/  LEA.HI.X R5, R32, c[0x0][0x34c], R31, 0x2, P2 ;  /* 0x0000d30020057a11 */ /* 0x000fe400010f141f */
[----:B----4-:R-:W-:Y:S01]  /*15f0*/  LOP3.LUT R30, R10, 0xffff, RZ, 0xc0, !PT ;  /* 0x0000ffff0a1e7812 */ /* 0x010fe200078ec0ff */
[----:B------:R1:W5:Y:S01]  /*1600*/  @P3 LDG.E R14, [R6.64] ;  /* 0x00000006060e3981 */ /* 0x000362000c1e1900 */
[----:B------:R-:W-:Y:S01]  /*1610*/  YIELD ;  /* 0x0000000000007946 */ /* 0x000fe20003800000 */
[----:B------:R-:W-:Y:S02]  /*1620*/  P2R R21, PR, RZ, 0x20 ;  /* 0x00000020ff157803 */ /* 0x000fe40000000000 */
[----:B------:R1:W5:Y:S01]  /*1630*/  @P4 LDG.E R11, [R4.64] ;  /* 0x00000006040b4981 */ /* 0x000362000c1e1900 */
[----:B--2---:R-:W-:-:S04]  /*1640*/  LEA R2, P1, R32, c[0x0][0x350], 0x2 ;  /* 0x0000d40020027a11 */ /* 0x004fc800078210ff */
[----:B------:R-:W-:-:S05]  /*1650*/  LEA.HI.X R3, R32, c[0x0][0x354], R31, 0x2, P1 ;  /* 0x0000d50020037a11 */ /* 0x000fca00008f141f */
[----:B------:R1:W5:Y:S04]  /*1660*/  @P5 LDG.E R9, [R2.64] ;  /* 0x0000000602095981 */ /* 0x000368000c1e1900 */
[----:B------:R1:W-:Y:S01]  /*1670*/  STL [R1+0x60], R30 ;  /* 0x0000601e01007387 */ /* 0x0003e20000100800 */
[----:B------:R-:W-:Y:S05]  /*1680*/  @P3 BRA `(.L_x_22) ;  /* 0x0000005000003947 */ /* 0x000fea0003800000 */
[----:B-----5:R-:W-:Y:S01]  /*1690*/  MOV R14, c[0x0][0x168] ;  /* 0x00005a00000e7a02 */ /* 0x020fe20000000f00 */
[----:B------:R-:W-:Y:S05]  /*16a0*/  @!P4 BRA `(.L_x_22) ;  /* 0x000000300000c947 */ /* 0x000fea0003800000 */
[----:B-1----:R-:W2:Y:S04]  /*16b0*/  LDG.E R6, [R4.64] ;  /* 0x0000000604067981 */ /* 0x002ea8000c1e1900 */
[----:B------:R-:W2:Y:S02]  /*16c0*/  LDG.E R0, [R4.64+0x4] ;  /* 0x0000040604007981 */ /* 0x000ea4000c1e1900 */
[----:B--2---:R-:W-:-:S02]  /*16d0*/  IADD3 R14, -R6, R0, RZ ;  /* 0x00000000060e7210 */ /* 0x004fc40007ffe1ff */
.L_x_22:
[----:B------:R-:W-:-:S04]  /*16e0*/  ISETP.NE.U32.AND P0, PT, RZ, c[0x0][0x368], PT ;  /* 0x0000da00ff007a0c */ /* 0x000fc80003f05070 */
[----:B------:R-:W-:-:S13]  /*16f0*/  ISETP.NE.AND.EX P0, PT, RZ, c[0x0][0x36c], PT, P0 ;  /* 0x0000db00ff007a0c */ /* 0x000fda0003f05300 */
[----:B------:R-:W-:Y:S05]  /*1700*/  @!P0 BRA `(.L_x_23) ;  /* 0x0000004000008947 */ /* 0x000fea0003800000 */
[----:B-1----:R-:W-:-:S04]  /*1710*/  LEA R2, P0, R32, c[0x0][0x368], 0x2 ;  /* 0x0000da0020027a11 */ /* 0x002fc800078010ff */
[----:B------:R-:W-:-:S05]  /*1720*/  LEA.HI.X R3, R32, c[0x0][0x36c], R31, 0x2, P0 ;  /* 0x0000db0020037a11 */ /* 0x000fca00000f141f */
[----:B------:R1:W5:Y:S01]  /*1730*/  LDG.E R0, [R2.64] ;  /* 0x0000000602007981 */ /* 0x000362000c1e1900 */
[----:B------:R-:W-:Y:S05]  /*1740*/  BRA `(.L_x_24) ;  /* 0x0000005000007947 */ /* 0x000fea0003800000 */
.L_x_23:
[----:B------:R-:W-:Y:S01]  /*1750*/  MOV R0, c[0x0][0x1d0] ;  /* 0x0000740000007a02 */ /* 0x000fe20000000f00 */
[----:B------:R-:W-:Y:S05]  /*1760*/  @!P5 BRA `(.L_x_24) ;  /* 0x000000300000d947 */ /* 0x000fea0003800000 */
[----:B-1----:R-:W2:Y:S04]  /*1770*/  LDG.E R4, [R2.64] ;  /* 0x0000000602047981 */ /* 0x002ea8000c1e1900 */
[----:B------:R-:W2:Y:S02]  /*1780*/  LDG.E R0, [R2.64+0x4] ;  /* 0x0000040602007981 */ /* 0x000ea4000c1e1900 */
[----:B--2---:R-:W-:-:S04]  /*1790*/  IADD3 R0, -R4, R0, RZ ;  /* 0x0000000004007210 */ /* 0x004fc80007ffe1ff */
.L_x_24:
[----:B-1----:R-:W-:Y:S01]  /*17a0*/  LOP3.LUT R2, R10, 0xff000000, RZ, 0xc0, !PT ;  /* 0xff0000000a027812 */ /* 0x002fe200078ec0ff */
[----:B-----5:R-:W-:Y:S01]  /*17b0*/  IMAD.IADD R24, R0, 0x1, -R8 ;  /* 0x0000000100187824 */ /* 0x020fe200078e0a08 */
[----:B------:R-:W-:Y:S01]  /*17c0*/  LOP3.LUT R3, R10, 0xff0000, RZ, 0xc0, !PT ;  /* 0x00ff00000a037812 */ /* 0x000fe200078ec0ff */
[----:B------:R-:W-:Y:S01]  /*17d0*/  BSSY B0, `(.L_x_25) ;  /* 0x000002d000007945 */ /* 0x000fe20003800000 */
[----:B------:R-:W-:Y:S01]  /*17e0*/  SHF.R.U32.HI R4, RZ, 0x8, R2 ;  /* 0x00000008ff047819 */ /* 0x000fe20000011602 */
[----:B------:R-:W-:Y:S01]  /*17f0*/  IMAD.IADD R19, R9, 0x1, R8 ;  /* 0x0000000109137824 */ /* 0x000fe200078e0208 */
[----:B------:R-:W-:-:S02]  /*1800*/  IADD3 R0, R24, 0x2f, RZ ;  /* 0x0000002f18007810 */ /* 0x000fc40007ffe0ff */
[----:B------:R-:W-:Y:S02]  /*1810*/  LEA.HI R3, R3, R4, RZ, 0x10 ;  /* 0x0000000403037211 */ /* 0x000fe400078f80ff */
[----:B------:R-:W-:Y:S01]  /*1820*/  ISETP.GE.AND P0, PT, R24, 0x1, PT ;  /* 0x000000011800780c */ /* 0x000fe20003f06270 */
[----:B------:R-:W-:Y:S01]  /*1830*/  IMAD.HI R0, R0, 0x2aaaaaab, RZ ;  /* 0x2aaaaaab00007827 */ /* 0x000fe200078e02ff */
[----:B------:R-:W-:Y:S02]  /*1840*/  LOP3.LUT R13, R3, 0xff, RZ, 0xc0, !PT ;  /* 0x000000ff030d7812 */ /* 0x000fe400078ec0ff */
[----:B------:R-:W-:Y:S02]  /*1850*/  SHF.R.U32.HI R5, RZ, 0x10, R3 ;  /* 0x00000010ff057819 */ /* 0x000fe40000011603 */
[----:B------:R-:W-:Y:S01]  /*1860*/  SHF.R.U32.HI R2, RZ, 0x1f, R0 ;  /* 0x0000001fff027819 */ /* 0x000fe20000011600 */
[----:B------:R1:W-:Y:S03]  /*1870*/  STL [R1+0x98], R13 ;  /* 0x0000980d01007387 */ /* 0x0003e60000100800 */
[----:B------:R-:W-:Y:S01]  /*1880*/  LEA.HI.SX32 R10, R0, R2, 0x1d ;  /* 0x00000002000a7211 */ /* 0x000fe200078feaff */
[----:B------:R1:W-:Y:S01]  /*1890*/  STL [R1+0x74], R5 ;  /* 0x0000740501007387 */ /* 0x0003e20000100800 */
[----:B------:R-:W-:Y:S01]  /*18a0*/  IMAD.MOV.U32 R2, RZ, RZ, RZ ;  /* 0x000000ffff027224 */ /* 0x000fe200078e00ff */
[----:B------:R-:W-:Y:S05]  /*18b0*/  @!P0 BRA `(.L_x_26) ;  /* 0x000001e000008947 */ /* 0x000fea0003800000 */
[----:B------:R-:W-:Y:S01]  /*18c0*/  ISETP.NE.AND P0, PT, R5, RZ, PT ;  /* 0x000000ff0500720c */ /* 0x000fe20003f05270 */
[----:B------:R-:W-:-:S03]  /*18d0*/  IMAD.MOV.U32 R4, RZ, RZ, RZ ;  /* 0x000000ffff047224 */ /* 0x000fc600078e00ff */
[----:B------:R-:W-:-:S04]  /*18e0*/  SEL R0, R5, c[0x0][0x338], P0 ;  /* 0x0000ce0005007a07 */ /* 0x000fc80000000000 */
[----:B------:R-:W-:Y:S02]  /*18f0*/  IABS R3, R0 ;  /* 0x0000000000037213 */ /* 0x000fe40000000000 */
[----:B------:R-:W-:Y:S02]  /*1900*/  IADD3 R6, R10, -0x1, R0 ;  /* 0xffffffff0a067810 */ /* 0x000fe40007ffe000 */
[----:B------:R-:W2:Y:S02]  /*1910*/  I2F.RP R2, R3 ;  /* 0x0000000300027306 */ /* 0x000ea40000209400 */
[----:B------:R-:W-:-:S06]  /*1920*/  IABS R9, R6 ;  /* 0x0000000600097213 */ /* 0x000fcc0000000000 */
[----:B--2---:R-:W2:Y:S02]  /*1930*/  MUFU.RCP R2, R2 ;  /* 0x0000000200027308 */ /* 0x004ea40000001000 */
[----:B--2---:R-:W-:-:S06]  /*1940*/  IADD3 R2, R2, 0xffffffe, RZ ;  /* 0x0ffffffe02027810 */ /* 0x004fcc0007ffe0ff */
[----:B-1----:R-:W1:Y:S02]  /*1950*/  F2I.FTZ.U32.TRUNC.NTZ R5, R2 ;  /* 0x0000000200057305 */ /* 0x002e64000021f000 */
[----:B-1----:R-:W-:-:S04]  /*1960*/  IMAD.MOV R2, RZ, RZ, -R5 ;  /* 0x000000ffff027224 */ /* 0x002fc800078e0a05 */
[----:B------:R-:W-:Y:S01]  /*1970*/  IMAD.MOV.U32 R7, RZ, RZ, R2 ;  /* 0x000000ffff077224 */ /* 0x000fe200078e0002 */
[----:B------:R-:W-:-:S03]  /*1980*/  IABS R2, R0 ;  /* 0x0000000000027213 */ /* 0x000fc60000000000 */
[----:B------:R-:W-:Y:S02]  /*1990*/  IMAD R7, R7, R3, RZ ;  /* 0x0000000307077224 */ /* 0x000fe400078e02ff */
[----:B------:R-:W-:Y:S02]  /*19a0*/  IMAD.MOV R8, RZ, RZ, -R2 ;  /* 0x000000ffff087224 */ /* 0x000fe400078e0a02 */
[----:B------:R-:W-:-:S04]  /*19b0*/  IMAD.HI.U32 R2, R5, R7, R4 ;  /* 0x0000000705027227 */ /* 0x000fc800078e0004 */
[----:B------:R-:W-:Y:S02]  /*19c0*/  IMAD.MOV.U32 R4, RZ, RZ, R9 ;  /* 0x000000ffff047224 */ /* 0x000fe400078e0009 */
[----:B------:R-:W-:Y:S02]  /*19d0*/  IMAD.MOV.U32 R5, RZ, RZ, R8 ;  /* 0x000000ffff057224 */ /* 0x000fe400078e0008 */
[----:B------:R-:W-:-:S04]  /*19e0*/  IMAD.HI.U32 R2, R2, R4, RZ ;  /* 0x0000000402027227 */ /* 0x000fc800078e00ff */
[----:B------:R-:W-:-:S05]  /*19f0*/  IMAD R4, R2, R5, R4 ;  /* 0x0000000502047224 */ /* 0x000fca00078e0204 */
[----:B------:R-:W-:-:S13]  /*1a00*/  ISETP.GT.U32.AND P0, PT, R3, R4, PT ;  /* 0x000000040300720c */ /* 0x000fda0003f04070 */
[----:B------:R-:W-:Y:S01]  /*1a10*/  @!P0 IMAD.IADD R4, R4, 0x1, -R3 ;  /* 0x0000000104048824 */ /* 0x000fe200078e0a03 */
[----:B------:R-:W-:Y:S02]  /*1a20*/  @!P0 IADD3 R2, R2, 0x1, RZ ;  /* 0x0000000102028810 */ /* 0x000fe40007ffe0ff */
[----:B------:R-:W-:Y:S02]  /*1a30*/  ISETP.NE.AND P0, PT, R0, RZ, PT ;  /* 0x000000ff0000720c */ /* 0x000fe40003f05270 */
[----:B------:R-:W-:Y:S02]  /*1a40*/  ISETP.GE.U32.AND P2, PT, R4, R3, PT ;  /* 0x000000030400720c */ /* 0x000fe40003f46070 */
[----:B------:R-:W-:-:S04]  /*1a50*/  LOP3.LUT R3, R6, R0, RZ, 0x3c, !PT ;  /* 0x0000000006037212 */ /* 0x000fc800078e3cff */
[----:B------:R-:W-:-:S07]  /*1a60*/  ISETP.GE.AND P1, PT, R3, RZ, PT ;  /* 0x000000ff0300720c */ /* 0x000fce0003f26270 */
[----:B------:R-:W-:-:S06]  /*1a70*/  @P2 IADD3 R2, R2, 0x1, RZ ;  /* 0x0000000102022810 */ /* 0x000fcc0007ffe0ff */
[----:B------:R-:W-:Y:S01]  /*1a80*/  @!P1 IMAD.MOV R2, RZ, RZ, -R2 ;  /* 0x000000ffff029224 */ /* 0x000fe200078e0a02 */
[----:B------:R-:W-:Y:S02]  /*1a90*/  @!P0 LOP3.LUT R2, RZ, R0, RZ, 0x33, !PT ;  /* 0x00000000ff028212 */ /* 0x000fe400078e33ff */
.L_x_26:
[----:B------:R-:W-:Y:S05]  /*1aa0*/  BSYNC B0 ;  /* 0x0000000000007941 */ /* 0x000fea0003800000 */
.L_x_25:
[----:B------:R-:W-:Y:S01]  /*1ab0*/  IMAD R249, R13, R2, RZ ;  /* 0x000000020df97224 */ /* 0x000fe200078e02ff */
[----:B------:R-:W-:Y:S01]  /*1ac0*/  PRMT R0, RZ, 0x7610, R0 ;  /* 0x00007610ff007816 */ /* 0x000fe20000000000 */
[----:B------:R-:W-:Y:S01]  /*1ad0*/  IMAD.MOV.U32 R20, RZ, RZ, RZ ;  /* 0x000000ffff147224 */ /* 0x000fe200078e00ff */
[----:B------:R-:W-:Y:S01]  /*1ae0*/  MOV R15, RZ ;  /* 0x000000ff000f7202 */ /* 0x000fe20000000f00 */
[----:B------:R-:W-:Y:S01]  /*1af0*/  IMAD.IADD R2, R249, 0x1, R2 ;  /* 0x00000001f9027824 */ /* 0x000fe200078e0202 */
[----:B------:R2:W-:Y:S01]  /*1b00*/  STL [R1+0x58], R249 ;  /* 0x000058f901007387 */ /* 0x0005e20000100800 */
[----:B------:R-:W-:Y:S01]  /*1b10*/  CS2R R78, SRZ ;  /* 0x00000000004e7805 */ /* 0x000fe2000001ff00 */
[----:B------:R-:W-:Y:S01]  /*1b20*/  CS2R R76, SRZ ;  /* 0x00000000004c7805 */ /* 0x000fe2000001ff00 */
[----:B------:R-:W-:Y:S01]  /*1b30*/  CS2R R126, SRZ ;  /* 0x00000000007e7805 */ /* 0x000fe2000001ff00 */
[----:B------:R-:W-:Y:S01]  /*1b40*/  IMNMX R246, R10, R2, PT ;  /* 0x000000020af67217 */ /* 0x000fe20003800200 */
[----:B------:R-:W-:Y:S01]  /*1b50*/  CS2R R112, SRZ ;  /* 0x0000000000707805 */ /* 0x000fe2000001ff00 */
[----:B------:R-:W-:Y:S01]  /*1b60*/  CS2R R122, SRZ ;  /* 0x00000000007a7805 */ /* 0x000fe2000001ff00 */
[----:B------:R-:W-:Y:S01]  /*1b70*/  CS2R R188, SRZ ;  /* 0x0000000000bc7805 */ /* 0x000fe2000001ff00 */
[----:B------:R-:W-:Y:S01]  /*1b80*/  ISETP.GT.AND P0, PT, R246, R249, PT ;  /* 0x000000f9f600720c */ /* 0x000fe20003f04270 */
        /* <DEDUP_REMOVED lines=59> */
[----:B--2---:R-:W2:Y:S04]  /*1f40*/  LDL R8, [R1+0x54] ;  /* 0x0000540001087983 */ /* 0x004ea80000100800 */
[----:B------:R-:W3:Y:S04]  /*1f50*/  LDL.64 R250, [R1+0x30] ;  /* 0x0000300001fa7983 */ /* 0x000ee80000100a00 */
[----:B------:R-:W4:Y:S04]  /*1f60*/  LDL R26, [R1+0x40] ;  /* 0x00004000011a7983 */ /* 0x000f280000100800 */
[----:B------:R-:W5:Y:S04]  /*1f70*/  LDL R130, [R1+0x3c] ;  /* 0x00003c0001827983 */ /* 0x000f680000100800 */
[----:B------:R-:W3:Y:S04]  /*1f80*/  LDL R27, [R1+0x68] ;  /* 0x00006800011b7983 */ /* 0x000ee80000100800 */
[----:B------:R-:W3:Y:S04]  /*1f90*/  LDL R28, [R1+0x6c] ;  /* 0x00006c00011c7983 */ /* 0x000ee80000100800 */
[----:B------:R-:W3:Y:S04]  /*1fa0*/  LDL R252, [R1+0x38] ;  /* 0x0000380001fc7983 */ /* 0x000ee80000100800 */
[----:B------:R-:W3:Y:S01]  /*1fb0*/  LDL R29, [R1+0x70] ;  /* 0x00007000011d7983 */ /* 0x000ee20000100800 */
[----:B------:R-:W-:-:S04]  /*1fc0*/  ISETP.NE.U32.AND P0, PT, RZ, c[0x0][0x340], PT ;  /* 0x0000d000ff007a0c */ /* 0x000fc80003f05070 */
[----:B------:R-:W-:-:S13]  /*1fd0*/  ISETP.NE.AND.EX P1, PT, RZ, c[0x0][0x344], PT, P0 ;  /* 0x0000d100ff007a0c */ /* 0x000fda0003f25300 */
[----:B------:R-:W-:-:S05]  /*1fe0*/  @P1 IMAD.WIDE R2, R32, R12, c[0x0][0x340] ;  /* 0x0000d00020021625 */ /* 0x000fca00078e020c */
[----:B------:R1:W3:Y:S04]  /*1ff0*/  @P1 LDG.E R23, [R2.64] ;  /* 0x0000000602171981 */ /* 0x0002e8000c1e1900 */
[----:B-1----:R-:W1:Y:S01]  /*2000*/  S2R R5, SR_TID.X ;  /* 0x0000000000057919 */ /* 0x002e620000002100 */
[----:B------:R-:W-:Y:S01]  /*2010*/  IMAD.MOV.U32 R4, RZ, RZ, c[0x0][0x2c4] ;  /* 0x0000b100ff047624 */ /* 0x000fe200078e00ff */
[----:B------:R-:W-:-:S04]  /*2020*/  SHF.R.S32.HI R0, RZ, 0x1f, R11 ;  /* 0x0000001fff007819 */ /* 0x000fc8000001140b */
[----:B------:R-:W-:Y:S01]  /*2030*/  ISETP.NE.AND P0, PT, R4, 0x1, PT ;  /* 0x000000010400780c */ /* 0x000fe20003f05270 */
[----:B------:R-:W-:Y:S01]  /*2040*/  IMAD R0, R0, c[0x0][0x178], RZ ;  /* 0x00005e0000007a24 */ /* 0x000fe200078e02ff */
[--C-:B-1----:R-:W-:Y:S02]  /*2050*/  SHF.R.S32.HI R247, RZ, 0x1f, R5.reuse ;  /* 0x0000001ffff77819 */ /* 0x102fe40000011405 */
[----:B------:R-:W-:Y:S02]  /*2060*/  SHF.R.S32.HI R131, RZ, 0x1f, R5 ;  /* 0x0000001fff837819 */ /* 0x000fe40000011405 */
[-C--:B------:R-:W-:Y:S02]  /*2070*/  LEA.HI R247, R247, R5.reuse, RZ, 0x3 ;  /* 0x00000005f7f77211 */ /* 0x080fe400078f18ff */
[----:B------:R-:W-:Y:S02]  /*2080*/  LEA.HI R131, R131, R5, RZ, 0x3 ;  /* 0x0000000583837211 */ /* 0x000fe400078f18ff */
[----:B------:R-:W-:-:S02]  /*2090*/  LOP3.LUT R247, R247, 0xfffffff8, RZ, 0xc0, !PT ;  /* 0xfffffff8f7f77812 */ /* 0x000fc400078ec0ff */
[----:B------:R-:W-:-:S03]  /*20a0*/  SHF.R.S32.HI R131, RZ, 0x3, R131 ;  /* 0x00000003ff837819 */ /* 0x000fc60000011483 */
[----:B------:R-:W-:Y:S02]  /*20b0*/  IMAD.IADD R247, R5, 0x1, -R247 ;  /* 0x0000000105f77824 */ /* 0x000fe400078e0af7 */
[----:B------:R-:W-:Y:S02]  /*20c0*/  IMAD R0, R11, c[0x0][0x17c], R0 ;  /* 0x00005f000b007a24 */ /* 0x000fe400078e0200 */
[----:B------:R-:W-:Y:S02]  /*20d0*/  IMAD R5, R247, 0x20, R131 ;  /* 0x00000020f7057824 */ /* 0x000fe400078e0283 */
[----:B------:R-:W-:Y:S01]  /*20e0*/  IMAD.WIDE.U32 R2, R11, c[0x0][0x178], RZ ;  /* 0x00005e000b027a25 */ /* 0x000fe200078e00ff */
[----:B------:R-:W-:-:S03]  /*20f0*/  SEL R6, R31, RZ, !P4 ;  /* 0x000000ff1f067207 */ /* 0x000fc60006000000 */
[----:B------:R-:W-:Y:S01]  /*2100*/  IMAD.IADD R3, R3, 0x1, R0 ;  /* 0x0000000103037824 */ /* 0x000fe200078e0200 */
[----:B------:R-:W-:-:S03]  /*2110*/  SEL R4, R32, RZ, !P4 ;  /* 0x000000ff20047207 */ /* 0x000fc60006000000 */
[----:B------:R-:W-:-:S04]  /*2120*/  IMAD.WIDE.U32 R2, R30, c[0x0][0x1b8], R2 ;  /* 0x00006e001e027a25 */ /* 0x000fc800078e0002 */
[----:B------:R-:W-:Y:S02]  /*2130*/  IMAD R3, R30, c[0x0][0x1bc], R3 ;  /* 0x00006f001e037a24 */ /* 0x000fe400078e0203 */
[----:B------:R-:W-:Y:S02]  /*2140*/  IMAD R6, R6, c[0x0][0x1c0], RZ ;  /* 0x0000700006067a24 */ /* 0x000fe400078e02ff */
[----:B------:R-:W-:-:S04]  /*2150*/  IMAD.WIDE.U32 R2, R4, c[0x0][0x1c0], R2 ;  /* 0x0000700004027a25 */ /* 0x000fc800078e0002 */
[----:B------:R-:W-:-:S04]  /*2160*/  IMAD R6, R4, c[0x0][0x1c4], R6 ;  /* 0x0000710004067a24 */ /* 0x000fc800078e0206 */
[----:B------:R-:W-:Y:S01]  /*2170*/  IMAD.IADD R3, R3, 0x1, R6 ;  /* 0x0000000103037824 */ /* 0x000fe200078e0206 */
[----:B------:R-:W-:Y:S01]  /*2180*/  WARPSYNC 0xffffffff ;  /* 0xffffffff00007948 */ /* 0x000fe20003800000 */
[----:B------:R-:W-:Y:S01]  /*2190*/  IMAD R14, R14, c[0x0][0x2c4], RZ ;  /* 0x0000b1000e0e7a24 */ /* 0x000fe200078e02ff */
[----:B------:R-:W-:Y:S01]  /*21a0*/  P2R R25, PR, RZ, 0x2 ;  /* 0x00000002ff197803 */ /* 0x000fe20000000000 */
[----:B------:R-:W-:Y:S01]  /*21b0*/  BAR.SYNC.DEFER_BLOCKING 0x0 ;  /* 0x0000000000007b1d */ /* 0x000fe20000010000 */
[----:B--2---:R-:W-:-:S04]  /*21c0*/  IMAD R5, R8, 0x80, R5 ;  /* 0x0000008008057824 */ /* 0x004fc800078e0205 */
[----:B------:R-:W-:-:S04]  /*21d0*/  @P0 IMAD.HI.U32 R7, R5, c[0x0][0x2c8], RZ ;  /* 0x0000b20005070a27 */ /* 0x000fc800078e00ff */
[----:B------:R-:W-:Y:S01]  /*21e0*/  IMAD.MOV.U32 R0, RZ, RZ, R5 ;  /* 0x000000ffff007224 */ /* 0x000fe200078e0005 */
[----:B------:R-:W-:-:S04]  /*21f0*/  @P0 SHF.R.U32.HI R0, RZ, c[0x0][0x2cc], R7 ;  /* 0x0000b300ff000a19 */ /* 0x000fc80000011607 */
[--C-:B------:R-:W-:Y:S01]  /*2200*/  SHF.R.S32.HI R7, RZ, 0x1f, R0.reuse ;  /* 0x0000001fff077819 */ /* 0x100fe20000011400 */
[----:B------:R-:W-:-:S04]  /*2210*/  IMAD.MOV R4, RZ, RZ, -R0 ;  /* 0x000000ffff047224 */ /* 0x000fc800078e0a00 */
[----:B------:R-:W-:Y:S02]  /*2220*/  IMAD R4, R4, c[0x0][0x2c4], R5 ;  /* 0x0000b10004047a24 */ /* 0x000fe400078e0205 */
[----:B------:R-:W-:Y:S02]  /*2230*/  IMAD R5, R7, c[0x0][0x1b0], RZ ;  /* 0x00006c0007057a24 */ /* 0x000fe400078e02ff */
[----:B------:R-:W-:-:S04]  /*2240*/  IMAD.WIDE.U32 R2, R0, c[0x0][0x1b0], R2 ;  /* 0x00006c0000027a25 */ /* 0x000fc800078e0002 */
[----:B------:R-:W-:Y:S01]  /*2250*/  IMAD R6, R0, c[0x0][0x1b4], R5 ;  /* 0x00006d0000067a24 */ /* 0x000fe200078e0205 */
[----:B------:R-:W-:-:S03]  /*2260*/  SHF.R.S32.HI R5, RZ, 0x1f, R4 ;  /* 0x0000001fff057819 */ /* 0x000fc60000011404 */
[----:B------:R-:W-:Y:S02]  /*2270*/  IMAD.IADD R3, R3, 0x1, R6 ;  /* 0x0000000103037824 */ /* 0x000fe400078e0206 */
[----:B------:R-:W-:Y:S02]  /*2280*/  IMAD R0, R5, c[0x0][0x1a8], RZ ;  /* 0x00006a0005007a24 */ /* 0x000fe400078e02ff */
[----:B------:R-:W-:-:S04]  /*2290*/  IMAD.WIDE.U32 R2, R4, c[0x0][0x1a8], R2 ;  /* 0x00006a0004027a25 */ /* 0x000fc800078e0002 */
[----:B------:R-:W-:Y:S01]  /*22a0*/  IMAD R0, R4, c[0x0][0x1ac], R0 ;  /* 0x00006b0004007a24 */ /* 0x000fe200078e0200 */
[----:B------:R-:W-:-:S03]  /*22b0*/  LEA R18, P0, R2, c[0x0][0x160], 0x1 ;  /* 0x0000580002127a11 */ /* 0x000fc600078008ff */
[----:B------:R-:W-:Y:S02]  /*22c0*/  IMAD.IADD R0, R3, 0x1, R0 ;  /* 0x0000000103007824 */ /* 0x000fe400078e0200 */
[----:B------:R-:W3:Y:S03]  /*22d0*/  SHFL.IDX PT, R3, R18, RZ, 0x181f ;  /* 0x00181fff12037589 */ /* 0x000ee600000e0000 */
[----:B------:R-:W-:Y:S01]  /*22e0*/  LEA.HI.X R15, R2, c[0x0][0x164], R0, 0x1, P0 ;  /* 0x00005900020f7a11 */ /* 0x000fe200000f0c00 */
[----:B------:R-:W-:-:S04]  /*22f0*/  IMAD R20, R8, 0x80, R131 ;  /* 0x0000008008147824 */ /* 0x000fc800078e0283 */
[----:B------:R-:W1:Y:S01]  /*2300*/  SHFL.IDX PT, R4, R15, RZ, 0x181f ;  /* 0x00181fff0f047589 */ /* 0x000e6200000e0000 */
[CC--:B------:R-:W-:Y:S02]  /*2310*/  ISETP.GE.AND P0, PT, R20.reuse, R14.reuse, PT ;  /* 0x0000000e1400720c */ /* 0x0c0fe40003f06270 */
[----:B------:R-:W-:Y:S01]  /*2320*/  IADD3 R5, R20, 0x20, RZ ;  /* 0x0000002014057810 */ /* 0x000fe20007ffe0ff */
[----:B------:R-:W2:Y:S03]  /*2330*/  SHFL.IDX PT, R0, R18, 0x1, 0x181f ;  /* 0x00381f0012007f89 */ /* 0x000ea600000e0000 */
[----:B------:R-:W-:Y:S02]  /*2340*/  ISETP.GE.AND P1, PT, R5, R14, PT ;  /* 0x0000000e0500720c */ /* 0x000fe40003f26270 */
[----:B------:R-:W-:-:S05]  /*2350*/  SHF.R.S32.HI R5, RZ, 0x1f, R19 ;  /* 0x0000001fff057819 */ /* 0x000fca0000011413 */
[-C--:B---3--:R-:W-:Y:S02]  /*2360*/  @!P0 LEA R12, P3, R250, R3.reuse, 0x1 ;  /* 0x00000003fa0c8211 */ /* 0x088fe400078608ff */
[----:B----4-:R-:W-:Y:S02]  /*2370*/  @!P0 LEA R6, P4, R26, R3, 0x1 ;  /* 0x000000031a068211 */ /* 0x010fe400078808ff */
[----:B-1----:R-:W-:Y:S02]  /*2380*/  @!P0 LEA.HI.X R13, R250, R4, R251, 0x1, P3 ;  /* 0x00000004fa0d8211 */ /* 0x002fe400018f0cfb */
[C---:B------:R-:W-:Y:S01]  /*2390*/  IADD3 R19, P3, R131.reuse, R19, RZ ;  /* 0x0000001383137210 */ /* 0x040fe20007f7e0ff */
[----:B------:R-:W1:Y:S01]  /*23a0*/  SHFL.IDX PT, R2, R15, 0x1, 0x181f ;  /* 0x00381f000f027f89 */ /* 0x000e6200000e0000 */
[----:B-----5:R-:W-:Y:S02]  /*23b0*/  @!P0 LEA R8, P5, R130, R3, 0x1 ;  /* 0x0000000382088211 */ /* 0x020fe400078a08ff */
[----:B------:R-:W-:-:S02]  /*23c0*/  LEA.HI.X.SX32 R22, R131, R5, 0x1, P3 ;  /* 0x0000000583167211 */ /* 0x000fc400018f0eff */
[----:B------:R-:W-:Y:S02]  /*23d0*/  ISETP.NE.AND P3, PT, R21, RZ, PT ;  /* 0x000000ff1500720c */ /* 0x000fe40003f65270 */
[-C--:B------:R-:W-:Y:S02]  /*23e0*/  @!P0 LEA.HI.X R7, R26, R4.reuse, R27, 0x1, P4 ;  /* 0x000000041a078211 */ /* 0x080fe400020f0c1b */
[----:B------:R-:W-:Y:S02]  /*23f0*/  @!P0 LEA.HI.X R9, R130, R4, R28, 0x1, P5 ;  /* 0x0000000482098211 */ /* 0x000fe400028f0c1c */
[----:B------:R-:W-:Y:S02]  /*2400*/  ISETP.GE.AND P4, PT, R250, c[0x0][0x198], PT ;  /* 0x00006600fa007a0c */ /* 0x000fe40003f86270 */
[----:B------:R-:W-:Y:S02]  /*2410*/  ISETP.GE.AND P5, PT, R252, c[0x0][0x198], PT ;  /* 0x00006600fc007a0c */ /* 0x000fe40003fa6270 */
[----:B------:R-:W-:-:S02]  /*2420*/  P2R R21, PR, RZ, 0x8 ;  /* 0x00000008ff157803 */ /* 0x000fc40000000000 */
[----:B------:R-:W-:Y:S02]  /*2430*/  ISETP.GE.AND P3, PT, R130, c[0x0][0x198], PT ;  /* 0x0000660082007a0c */ /* 0x000fe40003f66270 */
[----:B------:R-:W-:Y:S02]  /*2440*/  ISETP.GE.AND P6, PT, R26, c[0x0][0x198], PT ;  /* 0x000066001a007a0c */ /* 0x000fe40003fc6270 */
[----:B------:R-:W-:-:S03]  /*2450*/  @!P0 LEA R10, P2, R252, R3, 0x1 ;  /* 0x00000003fc0a8211 */ /* 0x000fc600078408ff */
[----:B------:R3:W-:Y:S01]  /*2460*/  @!P0 LDGSTS.E.BYPASS.LTC128B.128 [R248+0x4080], [R12.64], !P4 ;  /* 0x040800000cf88fae */ /* 0x0007e2000e101d46 */
[----:B------:R-:W-:-:S05]  /*2470*/  @!P0 LEA.HI.X R11, R252, R4, R29, 0x1, P2 ;  /* 0x00000004fc0b8211 */ /* 0x000fca00010f0c1d */
[----:B------:R4:W-:Y:S04]  /*2480*/  @!P0 LDGSTS.E.BYPASS.LTC128B.128 [R248+0x8080], [R10.64], !P5 ;  /* 0x080800000af88fae */ /* 0x0009e8000e901d46 */
[----:B------:R5:W-:Y:S04]  /*2490*/  @!P0 LDGSTS.E.BYPASS.LTC128B.128 [R248+0xc080], [R8.64], !P3 ;  /* 0x0c08000008f88fae */ /* 0x000be8000d901d46 */
[----:B------:R3:W-:Y:S01]  /*24a0*/  @!P0 LDGSTS.E.BYPASS.LTC128B.128 [R248+0x10080], [R6.64], !P6 ;  /* 0x1008000006f88fae */ /* 0x0007e2000f101d46 */
[----:B--2---:R-:W-:-:S04]  /*24b0*/  @!P1 LEA R16, P2, R250, R0, 0x1 ;  /* 0x00000000fa109211 */ /* 0x004fc800078408ff */
[----:B-1----:R-:W-:Y:S02]  /*24c0*/  @!P1 LEA.HI.X R17, R250, R2, R251, 0x1, P2 ;  /* 0x00000002fa119211 */ /* 0x002fe400010f0cfb */
[----:B------:R-:W-:-:S03]  /*24d0*/  IADD3 R3, R20, 0x40, RZ ;  /* 0x0000004014037810 */ /* 0x000fc60007ffe0ff */
[----:B------:R1:W-:Y:S01]  /*24e0*/  @!P1 LDGSTS.E.BYPASS.LTC128B.128 [R248+0x5080], [R16.64], !P4 ;  /* 0x0508000010f89fae */ /* 0x0003e2000e101d46 */
[----:B-----5:R-:W-:-:S04]  /*24f0*/  @!P1 LEA R8, P0, R252, R0, 0x1 ;  /* 0x00000000fc089211 */ /* 0x020fc800078008ff */
[----:B------:R-:W-:Y:S02]  /*2500*/  @!P1 LEA.HI.X R9, R252, R2, R29, 0x1, P0 ;  /* 0x00000002fc099211 */ /* 0x000fe400000f0c1d */
[----:B---3--:R-:W-:-:S03]  /*2510*/  @!P1 LEA R6, P0, R130, R0, 0x1 ;  /* 0x0000000082069211 */ /* 0x008fc600078008ff */
[----:B------:R2:W-:Y:S01]  /*2520*/  @!P1 LDGSTS.E.BYPASS.LTC128B.128 [R248+0x9080], [R8.64], !P5 ;  /* 0x0908000008f89fae */ /* 0x0005e2000e901d46 */
[----:B------:R-:W-:Y:S02]  /*2530*/  @!P1 LEA.HI.X R7, R130, R2, R28, 0x1, P0 ;  /* 0x0000000282079211 */ /* 0x000fe400000f0c1c */
[C---:B------:R-:W-:Y:S02]  /*2540*/  @!P1 LEA R4, P0, R26.reuse, R0, 0x1 ;  /* 0x000000001a049211 */ /* 0x040fe400078008ff */
[----:B------:R-:W2:Y:S02]  /*2550*/  SHFL.IDX PT, R0, R18, 0x2, 0x181f ;  /* 0x00581f0012007f89 */ /* 0x000ea400000e0000 */
[----:B------:R-:W-:Y:S02]  /*2560*/  @!P1 LEA.HI.X R5, R26, R2, R27, 0x1, P0 ;  /* 0x000000021a059211 */ /* 0x000fe400000f0c1b */
[----:B------:R-:W3:Y:S01]  /*2570*/  SHFL.IDX PT, R2, R15, 0x2, 0x181f ;  /* 0x00581f000f027f89 */ /* 0x000ee200000e0000 */
[----:B------:R-:W-:-:S03]  /*2580*/  ISETP.GE.AND P0, PT, R3, R14, PT ;  /* 0x0000000e0300720c */ /* 0x000fc60003f06270 */
[----:B------:R5:W-:Y:S04]  /*2590*/  @!P1 LDGSTS.E.BYPASS.LTC128B.128 [R248+0xd080], [R6.64], !P3 ;  /* 0x0d08000006f89fae */ /* 0x000be8000d901d46 */
[----:B------:R4:W-:Y:S04]  /*25a0*/  @!P1 LDGSTS.E.BYPASS.LTC128B.128 [R248+0x11080], [R4.64], !P6 ;  /* 0x1108000004f89fae */ /* 0x0009e8000f101d46 */
[----:B-1----:R-:W1:Y:S02]  /*25b0*/  SHFL.IDX PT, R16, R18, 0x3, 0x181f ;  /* 0x00781f0012107f89 */ /* 0x002e6400000e0000 */
[----:B--2---:R-:W-:-:S04]  /*25c0*/  @!P0 LEA R8, P1, R252, R0, 0x1 ;  /* 0x00000000fc088211 */ /* 0x004fc800078208ff */
[----:B---3--:R-:W-:Y:S01]  /*25d0*/  @!P0 LEA.HI.X R9, R252, R2, R29, 0x1, P1 ;  /* 0x00000002fc098211 */ /* 0x008fe200008f0c1d */
[----:B------:R-:W2:Y:S01]  /*25e0*/  SHFL.IDX PT, R15, R15, 0x3, 0x181f ;  /* 0x00781f000f0f7f89 */ /* 0x000ea200000e0000 */
[-C--:B------:R-:W-:Y:S02]  /*25f0*/  @!P0 LEA R12, P2, R250, R0.reuse, 0x1 ;  /* 0x00000000fa0c8211 */ /* 0x080fe400078408ff */
[----:B-----5:R-:W-:-:S04]  /*2600*/  @!P0 LEA R6, P1, R130, R0, 0x1 ;  /* 0x0000000082068211 */ /* 0x020fc800078208ff */
[----:B------:R-:W-:Y:S02]  /*2610*/  @!P0 LEA.HI.X R7, R130, R2, R28, 0x1, P1 ;  /* 0x0000000282078211 */ /* 0x000fe400008f0c1c */
[----:B----4-:R-:W-:Y:S02]  /*2620*/  @!P0 LEA R4, P1, R26, R0, 0x1 ;  /* 0x000000001a048211 */ /* 0x010fe400078208ff */
[----:B------:R-:W-:Y:S02]  /*2630*/  IADD3 R0, R20, 0x60, RZ ;  /* 0x0000006014007810 */ /* 0x000fe40007ffe0ff */
[----:B------:R-:W-:Y:S02]  /*2640*/  @!P0 LEA.HI.X R5, R26, R2, R27, 0x1, P1 ;  /* 0x000000021a058211 */ /* 0x000fe400008f0c1b */
[----:B------:R-:W-:Y:S02]  /*2650*/  ISETP.GE.AND P1, PT, R0, R14, PT ;  /* 0x0000000e0000720c */ /* 0x000fe40003f26270 */
[----:B------:R-:W-:Y:S01]  /*2660*/  @!P0 LEA.HI.X R13, R250, R2, R251, 0x1, P2 ;  /* 0x00000002fa0d8211 */ /* 0x000fe200010f0cfb */
[----:B------:R-:W-:-:S04]  /*2670*/  IMAD.MOV.U32 R14, RZ, RZ, 0x30 ;  /* 0x00000030ff0e7424 */ /* 0x000fc800078e00ff */
[----:B------:R3:W-:Y:S01]  /*2680*/  @!P0 LDGSTS.E.BYPASS.LTC128B.128 [R248+0x6080], [R12.64], !P4 ;  /* 0x060800000cf88fae */ /* 0x0007e2000e101d46 */
[----:B------:R-:W-:-:S03]  /*2690*/  IMAD R0, R22, c[0x0][0x1e0], RZ ;  /* 0x0000780016007a24 */ /* 0x000fc600078e02ff */
[----:B------:R4:W-:Y:S02]  /*26a0*/  @!P0 LDGSTS.E.BYPASS.LTC128B.128 [R248+0xa080], [R8.64], !P5 ;  /* 0x0a08000008f88fae */ /* 0x0009e4000e901d46 */
[C---:B-1----:R-:W-:Y:S02]  /*26b0*/  @!P1 LEA R10, P2, R250.reuse, R16, 0x1 ;  /* 0x00000010fa0a9211 */ /* 0x042fe400078408ff */
[----:B------:R1:W-:Y:S02]  /*26c0*/  @!P0 LDGSTS.E.BYPASS.LTC128B.128 [R248+0xe080], [R6.64], !P3 ;  /* 0x0e08000006f88fae */ /* 0x0003e4000d901d46 */
[----:B--2---:R-:W-:Y:S02]  /*26d0*/  @!P1 LEA.HI.X R11, R250, R15, R251, 0x1, P2 ;  /* 0x0000000ffa0b9211 */ /* 0x004fe400010f0cfb */
[----:B------:R-:W-:Y:S01]  /*26e0*/  ISETP.NE.AND P2, PT, R25, RZ, PT ;  /* 0x000000ff1900720c */ /* 0x000fe20003f45270 */
[----:B------:R2:W-:Y:S01]  /*26f0*/  @!P0 LDGSTS.E.BYPASS.LTC128B.128 [R248+0x12080], [R4.64], !P6 ;  /* 0x1208000004f88fae */ /* 0x0005e2000f101d46 */
[----:B------:R-:W-:-:S02]  /*2700*/  IMAD R14, R246, -0x30, R14 ;  /* 0xffffffd0f60e7824 */ /* 0x000fc400078e020e */
[----:B------:R-:W-:-:S04]  /*2710*/  IMAD.WIDE.U32 R2, R19, c[0x0][0x1e0], R250 ;  /* 0x0000780013027a25 */ /* 0x000fc800078e00fa */
[----:B------:R-:W-:Y:S01]  /*2720*/  IMAD R0, R19, c[0x0][0x1e4], R0 ;  /* 0x0000790013007a24 */ /* 0x000fe200078e0200 */
[----:B------:R-:W-:Y:S01]  /*2730*/  ISETP.NE.AND P3, PT, R21, RZ, PT ;  /* 0x000000ff1500720c */ /* 0x000fe20003f65270 */
[----:B------:R-:W-:Y:S01]  /*2740*/  IMAD.IADD R76, R24, 0x1, R14 ;  /* 0x00000001184c7824 */ /* 0x000fe200078e020e */
[----:B------:R-:W-:Y:S01]  /*2750*/  IADD3 R77, R246, -0x1, RZ ;  /* 0xfffffffff64d7810 */ /* 0x000fe20007ffe0ff */
[----:B------:R5:W-:Y:S01]  /*2760*/  @!P1 LDGSTS.E.BYPASS.LTC128B.128 [R248+0x7080], [R10.64], !P4 ;  /* 0x070800000af89fae */ /* 0x000be2000e101d46 */
[----:B-1----:R-:W-:-:S04]  /*2770*/  IMAD.WIDE.U32 R6, R19, c[0x0][0x208], R250 ;  /* 0x0000820013067a25 */ /* 0x002fc800078e00fa */
[----:B--2---:R-:W-:-:S04]  /*2780*/  IMAD R4, R22, c[0x0][0x208], RZ ;  /* 0x0000820016047a24 */ /* 0x004fc800078e02ff */
[----:B------:R-:W-:Y:S02]  /*2790*/  IMAD R4, R19, c[0x0][0x20c], R4 ;  /* 0x0000830013047a24 */ /* 0x000fe400078e0204 */
[----:B------:R-:W-:Y:S02]  /*27a0*/  IMAD.IADD R5, R3, 0x1, R0 ;  /* 0x0000000103057824 */ /* 0x000fe400078e0200 */
[----:B------:R-:W-:Y:S02]  /*27b0*/  IMAD.IADD R3, R7, 0x1, R4 ;  /* 0x0000000107037824 */ /* 0x000fe400078e0204 */
[----:B------:R-:W-:Y:S01]  /*27c0*/  IMAD.MOV.U32 R4, RZ, RZ, R2 ;  /* 0x000000ffff047224 */ /* 0x000fe200078e0002 */
[----:B------:R-:W-:Y:S01]  /*27d0*/  IMNMX R0, R76, 0x30, PT ;  /* 0x000000304c007817 */ /* 0x000fe20003800200 */
[----:B------:R-:W-:Y:S01]  /*27e0*/  IMAD.MOV.U32 R2, RZ, RZ, R6 ;  /* 0x000000ffff027224 */ /* 0x000fe200078e0006 */
[----:B------:R-:W-:Y:S01]  /*27f0*/  @P2 SHF.R.S32.HI R6, RZ, 0x1f, R23 ;  /* 0x0000001fff062819 */ /* 0x000fe20000011417 */
[----:B------:R-:W-:-:S02]  /*2800*/  @!P2 IMAD.MOV.U32 R23, RZ, RZ, R32 ;  /* 0x000000ffff17a224 */ /* 0x000fc400078e0020 */
[----:B------:R-:W-:Y:S02]  /*2810*/  @!P2 IMAD.MOV.U32 R6, RZ, RZ, R31 ;  /* 0x000000ffff06a224 */ /* 0x000fe400078e001f */
[----:B------:R-:W-:Y:S01]  /*2820*/  IMAD.IADD R7, R0, 0x1, -R131 ;  /* 0x0000000100077824 */ /* 0x000fe200078e0a83 */
[----:B------:R-:W-:Y:S02]  /*2830*/  SEL R0, R23, RZ, !P3 ;  /* 0x000000ff17007207 */ /* 0x000fe40005800000 */
[----:B----4-:R-:W-:Y:S02]  /*2840*/  SEL R8, R6, RZ, !P3 ;  /* 0x000000ff06087207 */ /* 0x010fe40005800000 */
[----:B------:R-:W-:Y:S02]  /*2850*/  @!P1 LEA R6, P3, R252, R16, 0x1 ;  /* 0x00000010fc069211 */ /* 0x000fe400078608ff */
[C---:B------:R-:W-:Y:S02]  /*2860*/  ISETP.GE.AND P2, PT, R7.reuse, 0x1, PT ;  /* 0x000000010700780c */ /* 0x040fe40003f46270 */
[----:B------:R-:W-:-:S02]  /*2870*/  ISETP.GE.AND P0, PT, R7, 0x21, PT ;  /* 0x000000210700780c */ /* 0x000fc40003f06270 */
[----:B------:R-:W-:Y:S01]  /*2880*/  @!P1 LEA.HI.X R7, R252, R15, R29, 0x1, P3 ;  /* 0x0000000ffc079211 */ /* 0x000fe200018f0c1d */
[----:B------:R-:W-:Y:S01]  /*2890*/  IMAD.WIDE.U32 R4, R30, c[0x0][0x1e8], R4 ;  /* 0x00007a001e047a25 */ /* 0x000fe200078e0004 */
[----:B---3--:R-:W-:-:S03]  /*28a0*/  SHF.R.S32.HI R13, RZ, 0x1f, R77 ;  /* 0x0000001fff0d7819 */ /* 0x008fc6000001144d */
[----:B------:R-:W-:Y:S01]  /*28b0*/  IMAD.WIDE.U32 R2, R30, c[0x0][0x210], R2 ;  /* 0x000084001e027a25 */ /* 0x000fe200078e0002 */
[----:B------:R1:W-:Y:S01]  /*28c0*/  @!P1 LDGSTS.E.BYPASS.LTC128B.128 [R248+0xb080], [R6.64], !P5 ;  /* 0x0b08000006f89fae */ /* 0x0003e2000e901d46 */
[----:B------:R-:W-:Y:S02]  /*28d0*/  ISETP.GE.AND P5, PT, R130, c[0x0][0x198], PT ;  /* 0x0000660082007a0c */ /* 0x000fe40003fa6270 */
[C---:B------:R-:W-:Y:S02]  /*28e0*/  IMAD R5, R30.reuse, c[0x0][0x1ec], R5 ;  /* 0x00007b001e057a24 */ /* 0x040fe400078e0205 */
[----:B------:R-:W-:Y:S02]  /*28f0*/  IMAD R3, R30, c[0x0][0x214], R3 ;  /* 0x000085001e037a24 */ /* 0x000fe400078e0203 */
[----:B------:R-:W-:Y:S02]  /*2900*/  IMAD R9, R8, c[0x0][0x1f0], RZ ;  /* 0x00007c0008097a24 */ /* 0x000fe400078e02ff */
[----:B-----5:R-:W-:-:S02]  /*2910*/  IMAD R11, R13, c[0x0][0x1e0], RZ ;  /* 0x000078000d0b7a24 */ /* 0x020fc400078e02ff */
[C---:B------:R-:W-:Y:S02]  /*2920*/  IMAD R10, R0.reuse, c[0x0][0x1f4], R9 ;  /* 0x00007d00000a7a24 */ /* 0x040fe400078e0209 */
[----:B------:R-:W-:-:S04]  /*2930*/  IMAD.WIDE.U32 R80, R0, c[0x0][0x1f0], R4 ;  /* 0x00007c0000507a25 */ /* 0x000fc800078e0004 */
[----:B------:R-:W-:-:S04]  /*2940*/  IMAD.WIDE.U32 R18, R0, c[0x0][0x218], R2 ;  /* 0x0000860000127a25 */ /* 0x000fc800078e0002 */
[----:B------:R-:W-:-:S04]  /*2950*/  IMAD.WIDE.U32 R2, R77, c[0x0][0x1e0], RZ ;  /* 0x000078004d027a25 */ /* 0x000fc800078e00ff */
[----:B-1----:R-:W-:Y:S01]  /*2960*/  IMAD R6, R8, c[0x0][0x218], RZ ;  /* 0x0000860008067a24 */ /* 0x002fe200078e02ff */
[----:B------:R-:W-:-:S03]  /*2970*/  @!P1 LEA R8, P4, R130, R16, 0x1 ;  /* 0x0000001082089211 */ /* 0x000fc600078808ff */
[----:B------:R-:W-:Y:S02]  /*2980*/  IMAD R12, R0, c[0x0][0x21c], R6 ;  /* 0x00008700000c7a24 */ /* 0x000fe400078e0206 */
[----:B------:R-:W-:Y:S01]  /*2990*/  IMAD R0, R77, c[0x0][0x1e4], R11 ;  /* 0x000079004d007a24 */ /* 0x000fe200078e020b */
[----:B------:R-:W-:Y:S01]  /*29a0*/  @!P1 LEA R6, P3, R26, R16, 0x1 ;  /* 0x000000101a069211 */ /* 0x000fe200078608ff */
[----:B------:R-:W-:Y:S01]  /*29b0*/  IMAD.IADD R79, R81, 0x1, R10 ;  /* 0x00000001514f7824 */ /* 0x000fe200078e020a */
[-C--:B------:R-:W-:Y:S01]  /*29c0*/  @!P1 LEA.HI.X R9, R130, R15.reuse, R28, 0x1, P4 ;  /* 0x0000000f82099211 */ /* 0x080fe200020f0c1c */
[----:B------:R-:W-:Y:S02]  /*29d0*/  IMAD.IADD R0, R3, 0x1, R0 ;  /* 0x0000000103007824 */ /* 0x000fe400078e0200 */
[----:B------:R-:W-:Y:S01]  /*29e0*/  IMAD.MOV.U32 R78, RZ, RZ, R80 ;  /* 0x000000ffff4e7224 */ /* 0x000fe200078e0050 */
[----:B------:R-:W-:Y:S01]  /*29f0*/  @!P1 LEA.HI.X R7, R26, R15, R27, 0x1, P3 ;  /* 0x0000000f1a079211 */ /* 0x000fe200018f0c1b */
[----:B------:R1:W-:Y:S01]  /*2a00*/  @!P1 LDGSTS.E.BYPASS.LTC128B.128 [R248+0xf080], [R8.64], !P5 ;  /* 0x0f08000008f89fae */ /* 0x0003e2000e901d46 */
[----:B------:R-:W-:Y:S01]  /*2a10*/  IMAD R0, R0, 0x30, RZ ;  /* 0x0000003000007824 */ /* 0x000fe200078e02ff */
[----:B------:R-:W-:Y:S01]  /*2a20*/  ISETP.GE.AND P5, PT, R250, c[0x0][0x1d4], PT ;  /* 0x00007500fa007a0c */ /* 0x000fe20003fa6270 */
[----:B------:R-:W-:Y:S01]  /*2a30*/  IMAD.WIDE.U32 R4, R2, 0x30, R78 ;  /* 0x0000003002047825 */ /* 0x000fe200078e004e */
[----:B------:R-:W-:Y:S01]  /*2a40*/  ISETP.GE.AND P4, PT, R252, c[0x0][0x1d4], PT ;  /* 0x00007500fc007a0c */ /* 0x000fe20003f86270 */
[----:B------:R2:W-:Y:S01]  /*2a50*/  @!P1 LDGSTS.E.BYPASS.LTC128B.128 [R248+0x13080], [R6.64], !P6 ;  /* 0x1308000006f89fae */ /* 0x0005e2000f101d46 */
[----:B------:R-:W-:Y:S01]  /*2a60*/  ISETP.GE.AND P3, PT, R130, c[0x0][0x1d4], PT ;  /* 0x0000750082007a0c */ /* 0x000fe20003f66270 */
[----:B------:R-:W-:Y:S01]  /*2a70*/  IMAD R3, R13, c[0x0][0x208], RZ ;  /* 0x000082000d037a24 */ /* 0x000fe200078e02ff */
[----:B------:R-:W-:Y:S01]  /*2a80*/  ISETP.GE.AND P6, PT, R26, c[0x0][0x1d4], PT ;  /* 0x000075001a007a0c */ /* 0x000fe20003fc6270 */
[----:B------:R-:W-:Y:S01]  /*2a90*/  IMAD.IADD R0, R5, 0x1, R0 ;  /* 0x0000000105007824 */ /* 0x000fe200078e0200 */
[----:B------:R-:W-:Y:S01]  /*2aa0*/  @P2 LEA R2, P1, R4, c[0x0][0x1c8], 0x1 ;  /* 0x0000720004022a11 */ /* 0x000fe200078208ff */
[----:B------:R-:W0:Y:S01]  /*2ab0*/  LDGDEPBAR ;  /* 0x00000000000079af */ /* 0x000e220000000000 */
[----:B------:R-:W-:-:S02]  /*2ac0*/  IMAD.IADD R17, R19, 0x1, R12 ;  /* 0x0000000113117824 */ /* 0x000fc400078e020c */
[----:B------:R-:W-:Y:S02]  /*2ad0*/  IMAD.MOV.U32 R16, RZ, RZ, R18 ;  /* 0x000000ffff107224 */ /* 0x000fe400078e0012 */
[----:B--2---:R-:W-:Y:S02]  /*2ae0*/  IMAD.MOV.U32 R6, RZ, RZ, 0x20 ;  /* 0x00000020ff067424 */ /* 0x004fe400078e00ff */
[----:B------:R-:W-:Y:S01]  /*2af0*/  IMAD R7, R77, c[0x0][0x20c], R3 ;  /* 0x000083004d077a24 */ /* 0x000fe200078e0203 */
[----:B------:R-:W-:Y:S01]  /*2b00*/  @P2 LEA.HI.X R3, R4, c[0x0][0x1cc], R0, 0x1, P1 ;  /* 0x0000730004032a11 */ /* 0x000fe200008f0c00 */
[----:B------:R-:W-:-:S04]  /*2b10*/  IMAD.WIDE.U32 R10, R6, c[0x0][0x1e0], RZ ;  /* 0x00007800060a7a25 */ /* 0x000fc800078e00ff */
[----:B-1----:R-:W-:Y:S01]  /*2b20*/  IMAD.WIDE.U32 R8, R77, c[0x0][0x208], RZ ;  /* 0x000082004d087a25 */ /* 0x002fe200078e00ff */
[----:B------:R1:W-:Y:S03]  /*2b30*/  @P2 LDGSTS.E.BYPASS.LTC128B.128 [R248+0x14080], [R2.64], !P5 ;  /* 0x1408000002f82fae */ /* 0x0003e6000e901d46 */
[----:B------:R-:W-:Y:S01]  /*2b40*/  IMAD R12, R6, c[0x0][0x1e4], RZ ;  /* 0x00007900060c7a24 */ /* 0x000fe200078e02ff */
[----:B------:R1:W-:Y:S01]  /*2b50*/  @P2 LDGSTS.E.BYPASS.LTC128B.128 [R248+0x15880], [R2.64+0x80], !P4 ;  /* 0x1588008002f82fae */ /* 0x0003e2000e101d46 */
[----:B------:R-:W-:-:S03]  /*2b60*/  @P0 IADD3 R6, P1, R4, R10, RZ ;  /* 0x0000000a04060210 */ /* 0x000fc60007f3e0ff */
[----:B------:R1:W-:Y:S01]  /*2b70*/  @P2 LDGSTS.E.BYPASS.LTC128B.128 [R248+0x17080], [R2.64+0x100], !P3 ;  /* 0x1708010002f82fae */ /* 0x0003e2000d901d46 */
[----:B------:R-:W-:-:S03]  /*2b80*/  IMAD.WIDE.U32 R4, R8, 0x30, R16 ;  /* 0x0000003008047825 */ /* 0x000fc600078e0010 */
[----:B------:R1:W-:Y:S01]  /*2b90*/  @P2 LDGSTS.E.BYPASS.LTC128B.128 [R248+0x18880], [R2.64+0x180], !P6 ;  /* 0x1888018002f82fae */ /* 0x0003e2000f101d46 */
[----:B------:R-:W-:Y:S02]  /*2ba0*/  ISETP.GE.AND P2, PT, R252, c[0x0][0x1d4], PT ;  /* 0x00007500fc007a0c */ /* 0x000fe40003f46270 */
[----:B------:R-:W-:Y:S02]  /*2bb0*/  @P0 IADD3.X R8, R0, R11, R12, P1, !PT ;  /* 0x0000000b00080210 */ /* 0x000fe40000ffe40c */
[----:B-1----:R-:W-:-:S04]  /*2bc0*/  @P0 LEA R2, P1, R6, c[0x0][0x1c8], 0x1 ;  /* 0x0000720006020a11 */ /* 0x002fc800078208ff */
[----:B------:R-:W-:-:S05]  /*2bd0*/  @P0 LEA.HI.X R3, R6, c[0x0][0x1cc], R8, 0x1, P1 ;  /* 0x0000730006030a11 */ /* 0x000fca00008f0c08 */
[----:B------:R1:W-:Y:S04]  /*2be0*/  @P0 LDGSTS.E.BYPASS.LTC128B.128 [R248+0x15080], [R2.64], !P5 ;  /* 0x1508000002f80fae */ /* 0x0003e8000e901d46 */
[----:B------:R1:W-:Y:S04]  /*2bf0*/  @P0 LDGSTS.E.BYPASS.LTC128B.128 [R248+0x16880], [R2.64+0x80], !P2 ;  /* 0x1688008002f80fae */ /* 0x0003e8000d101d46 */
[----:B------:R1:W-:Y:S04]  /*2c00*/  @P0 LDGSTS.E.BYPASS.LTC128B.128 [R248+0x18080], [R2.64+0x100], !P3 ;  /* 0x1808010002f80fae */ /* 0x0003e8000d901d46 */
[----:B------:R1:W-:Y:S04]  /*2c10*/  @P0 LDGSTS.E.BYPASS.LTC128B.128 [R248+0x19880], [R2.64+0x180], !P6 ;  /* 0x1988018002f80fae */ /* 0x0003e8000f101d46 */
[----:B------:R-:W0:Y:S04]  /*2c20*/  LDGDEPBAR ;  /* 0x00000000000079af */ /* 0x000e280000000000 */
[----:B------:R-:W-:Y:S04]  /*2c30*/  STL.64 [R1+0x20], R80 ;  /* 0x0000205001007387 */ /* 0x000fe80000100a00 */
[----:B------:R-:W-:Y:S04]  /*2c40*/  STL.64 [R1+0x28], R18 ;  /* 0x0000281201007387 */ /* 0x000fe80000100a00 */
[----:B------:R-:W-:Y:S04]  /*2c50*/  STL.64 [R1+0x10], R78 ;  /* 0x0000104e01007387 */ /* 0x000fe80000100a00 */
[----:B------:R2:W-:Y:S01]  /*2c60*/  STL.64 [R1+0x18], R16 ;  /* 0x0000181001007387 */ /* 0x0005e20000100a00 */
[----:B------:R-:W-:-:S04]  /*2c70*/  DEPBAR.LE SB0, 0x1 ;  /* 0x000080400000791a */ /* 0x000fc80000000000 */
[----:B------:R-:W-:Y:S06]  /*2c80*/  BAR.SYNC.DEFER_BLOCKING 0x0 ;  /* 0x0000000000007b1d */ /* 0x000fec0000010000 */
[----:B--2---:R-:W2:Y:S01]  /*2c90*/  S2R R16, SR_TID.X ;  /* 0x0000000000107919 */ /* 0x004ea20000002100 */
[----:B------:R-:W-:-:S03]  /*2ca0*/  IMAD.IADD R7, R9, 0x1, R7 ;  /* 0x0000000109077824 */ /* 0x000fc600078e0207 */
[----:B------:R-:W-:Y:S04]  /*2cb0*/  LDSM.16.M88.4 R160, [R242] ;  /* 0x00000000f2a0783b */ /* 0x000fe80000000200 */
[----:B------:R-:W-:Y:S04]  /*2cc0*/  LDSM.16.M88.4 R164, [R243] ;  /* 0x00000000f3a4783b */ /* 0x000fe80000000200 */
[----:B------:R-:W-:Y:S04]  /*2cd0*/  LDSM.16.M88.4 R180, [R245] ;  /* 0x00000000f5b4783b */ /* 0x000fe80000000200 */
[----:B------:R-:W-:Y:S04]  /*2ce0*/  LDSM.16.M88.4 R184, [R244] ;  /* 0x00000000f4b8783b */ /* 0x000fe80000000200 */
[----:B------:R-:W-:Y:S01]  /*2cf0*/  LDSM.16.M88.4 R188, [R242+0x4000] ;  /* 0x00400000f2bc783b */ /* 0x000fe20000000200 */
[----:B--2---:R-:W-:-:S03]  /*2d00*/  ISETP.GT.AND P4, PT, R16, 0x7f, PT ;  /* 0x0000007f1000780c */ /* 0x004fc60003f84270 */
[----:B------:R-:W-:Y:S04]  /*2d10*/  LDSM.16.M88.4 R192, [R243+0x4000] ;  /* 0x00400000f3c0783b */ /* 0x000fe80000000200 */
        /* <DEDUP_REMOVED lines=10> */
[----:B------:R-:W-:Y:S01]  /*2dc0*/  BAR.SYNC.DEFER_BLOCKING 0x0 ;  /* 0x0000000000007b1d */ /* 0x000fe20000010000 */
[----:B------:R-:W-:Y:S01]  /*2dd0*/  IMAD R0, R7, 0x30, RZ ;  /* 0x0000003007007824 */ /* 0x000fe200078e02ff */
[----:B------:R-:W-:-:S03]  /*2de0*/  LEA R6, P1, R4, c[0x0][0x1f8], 0x1 ;  /* 0x00007e0004067a11 */ /* 0x000fc600078208ff */
[----:B------:R-:W-:Y:S01]  /*2df0*/  IMAD.IADD R0, R5, 0x1, R0 ;  /* 0x0000000105007824 */ /* 0x000fe200078e0200 */
[----:B-1----:R-:W-:-:S04]  /*2e00*/  SEL R3, RZ, 0xffffffff, P2 ;  /* 0xffffffffff037807 */ /* 0x002fc80001000000 */
[----:B------:R-:W-:Y:S01]  /*2e10*/  LEA.HI.X R7, R4, c[0x0][0x1fc], R0, 0x1, P1 ;  /* 0x00007f0004077a11 */ /* 0x000fe200008f0c00 */
[----:B------:R-:W-:Y:S02]  /*2e20*/  @!P4 IMAD.MOV.U32 R0, RZ, RZ, c[0x0][0x208] ;  /* 0x00008200ff00c624 */ /* 0x000fe400078e00ff */
[----:B------:R-:W-:Y:S01]  /*2e30*/  @!P4 IMAD.MOV.U32 R2, RZ, RZ, c[0x0][0x20c] ;  /* 0x00008300ff02c624 */ /* 0x000fe200078e00ff */
[----:B------:R-:W-:Y:S01]  /*2e40*/  SEL R4, RZ, 0x1, P5 ;  /* 0x00000001ff047807 */ /* 0x000fe20002800000 */
[----:B------:R-:W-:Y:S01]  /*2e50*/  IMAD.SHL.U32 R3, R3, 0x2, RZ ;  /* 0x0000000203037824 */ /* 0x000fe200078e00ff */
[----:B------:R-:W-:-:S04]  /*2e60*/  @!P4 LEA R8, P0, R0, R6, 0x6 ;  /* 0x000000060008c211 */ /* 0x000fc800078030ff */
[----:B------:R-:W-:Y:S02]  /*2e70*/  @!P4 LEA.HI.X R9, R0, R7, R2, 0x6, P0 ;  /* 0x000000070009c211 */ /* 0x000fe400000f3402 */
[----:B------:R-:W-:Y:S01]  /*2e80*/  LOP3.LUT R4, R3, 0x2, R4, 0xe2, !PT ;  /* 0x0000000203047812 */ /* 0x000fe200078ee204 */
[----:B------:R-:W-:-:S04]  /*2e90*/  DEPBAR.LE SB0, 0x0 ;  /* 0x000080000000791a */ /* 0x000fc80000000000 */
[----:B------:R-:W-:Y:S01]  /*2ea0*/  SEL R0, RZ, 0x4, P3 ;  /* 0x00000004ff007807 */ /* 0x000fe20001800000 */
[----:B------:R-:W-:Y:S01]  /*2eb0*/  BAR.SYNC.DEFER_BLOCKING 0x0 ;  /* 0x0000000000007b1d */ /* 0x000fe20000010000 */
[----:B------:R-:W-:Y:S01]  /*2ec0*/  SEL R2, RZ, 0x8, P6 ;  /* 0x00000008ff027807 */ /* 0x000fe20003000000 */
[----:B------:R-:W-:Y:S01]  /*2ed0*/  IMAD.MOV.U32 R5, RZ, RZ, 0x40 ;  /* 0x00000040ff057424 */ /* 0x000fe200078e00ff */
[C---:B------:R-:W-:Y:S02]  /*2ee0*/  LOP3.LUT P5, RZ, R247.reuse, 0x2, RZ, 0xc0, !PT ;  /* 0x00000002f7ff7812 */ /* 0x040fe400078ac0ff */
[----:B------:R-:W-:Y:S02]  /*2ef0*/  LOP3.LUT R4, R2, R4, R0, 0xfe, !PT ;  /* 0x0000000402047212 */ /* 0x000fe400078efe00 */
[----:B------:R-:W-:Y:S02]  /*2f00*/  LOP3.LUT P0, RZ, R247, 0x4, RZ, 0xc0, !PT ;  /* 0x00000004f7ff7812 */ /* 0x000fe4000780c0ff */
[----:B------:R-:W-:-:S02]  /*2f10*/  IADD3 R2, R14, R24, -R131 ;  /* 0x000000180e027210 */ /* 0x000fc40007ffe883 */
[----:B------:R-:W-:Y:S02]  /*2f20*/  LOP3.LUT P4, RZ, R4, 0x1, RZ, 0xc0, !PT ;  /* 0x0000000104ff7812 */ /* 0x000fe4000788c0ff */
[----:B------:R-:W-:Y:S02]  /*2f30*/  SEL R0, R5, 0xffffffc0, !P0 ;  /* 0xffffffc005007807 */ /* 0x000fe40004000000 */
[----:B------:R-:W-:Y:S02]  /*2f40*/  ISETP.LT.OR P0, PT, R2, 0x1, !P4 ;  /* 0x000000010200780c */ /* 0x000fe40006701670 */
[----:B------:R-:W-:-:S05]  /*2f50*/  IADD3 R240, R134, 0x20, RZ ;  /* 0x0000002086f07810 */ /* 0x000fca0007ffe0ff */
[----:B------:R-:W-:Y:S01]  /*2f60*/  IMAD.MOV.U32 R3, RZ, RZ, R240 ;  /* 0x000000ffff037224 */ /* 0x000fe200078e00f0 */
[----:B------:R-:W-:Y:S01]  /*2f70*/  @P5 IADD3 R3, R134, -0x20, RZ ;  /* 0xffffffe086035810 */ /* 0x000fe20007ffe0ff */
[----:B------:R-:W1:Y:S01]  /*2f80*/  LDSM.16.M88.4 R12, [R134] ;  /* 0x00000000860c783b */ /* 0x000e620000000200 */
[----:B------:R-:W-:-:S03]  /*2f90*/  LOP3.LUT P3, RZ, R4, 0x2, RZ, 0xc0, !PT ;  /* 0x0000000204ff7812 */ /* 0x000fc6000786c0ff */
[----:B------:R-:W-:Y:S04]  /*2fa0*/  LDSM.16.M88.4 R24, [R3] ;  /* 0x000000000318783b */ /* 0x000fe80000000200 */
[----:B------:R-:W-:Y:S04]  /*2fb0*/  LDSM.16.M88.4 R36, [R3+0x800] ;  /* 0x000800000324783b */ /* 0x000fe80000000200 */
[----:B------:R-:W-:Y:S04]  /*2fc0*/  LDSM.16.M88.4 R56, [R3+0x1000] ;  /* 0x001000000338783b */ /* 0x000fe80000000200 */
[----:B------:R-:W2:Y:S04]  /*2fd0*/  LDSM.16.M88.4 R20, [R134+0x800] ;  /* 0x000800008614783b */ /* 0x000ea80000000200 */
[----:B------:R-:W3:Y:S04]  /*2fe0*/  LDSM.16.M88.4 R44, [R134+0x1000] ;  /* 0x00100000862c783b */ /* 0x000ee80000000200 */
[----:B------:R-:W-:Y:S01]  /*2ff0*/  @!PT LDS RZ, [RZ] ;  /* 0x00000000fffff984 */ /* 0x000fe20000000800 */
[----:B------:R-:W-:Y:S01]  /*3000*/  @!PT LDS RZ, [RZ] ;  /* 0x00000000fffff984 */ /* 0x000fe20000000800 */
[----:B------:R-:W-:Y:S01]  /*3010*/  @!PT LDS RZ, [RZ] ;  /* 0x00000000fffff984 */ /* 0x000fe20000000800 */
[----:B------:R2:W-:Y:S01]  /*3020*/  LDGSTS.E.BYPASS.LTC128B.128 [R248+0x4080], [R6.64], !P0 ;  /* 0x0408000006f87fae */ /* 0x0005e2000c101d46 */
[----:B------:R-:W-:-:S02]  /*3030*/  ISETP.LT.OR P0, PT, R2, 0x1, !P3 ;  /* 0x000000010200780c */ /* 0x000fc40005f01670 */
[----:B------:R-:W-:-:S11]  /*3040*/  LOP3.LUT P2, RZ, R4, 0x4, RZ, 0xc0, !PT ;  /* 0x0000000404ff7812 */ /* 0x000fd6000784c0ff */
[----:B------:R2:W-:Y:S01]  /*3050*/  LDGSTS.E.BYPASS.LTC128B.128 [R248+0x5880], [R6.64+0x80], !P0 ;  /* 0x0588008006f87fae */ /* 0x0005e2000c101d46 */
[----:B------:R-:W-:Y:S02]  /*3060*/  ISETP.LT.OR P0, PT, R2, 0x1, !P2 ;  /* 0x000000010200780c */ /* 0x000fe40005701670 */
[----:B------:R-:W-:-:S11]  /*3070*/  LOP3.LUT P1, RZ, R4, 0x8, RZ, 0xc0, !PT ;  /* 0x0000000804ff7812 */ /* 0x000fd6000782c0ff */
[----:B------:R2:W-:Y:S01]  /*3080*/  LDGSTS.E.BYPASS.LTC128B.128 [R248+0x7080], [R6.64+0x100], !P0 ;  /* 0x0708010006f87fae */ /* 0x0005e2000c101d46 */
[----:B------:R-:W-:-:S13]  /*3090*/  ISETP.LT.OR P0, PT, R2, 0x1, !P1 ;  /* 0x000000010200780c */ /* 0x000fda0004f01670 */
[----:B------:R2:W-:Y:S01]  /*30a0*/  LDGSTS.E.BYPASS.LTC128B.128 [R248+0x8880], [R6.64+0x180], !P0 ;  /* 0x0888018006f87fae */ /* 0x0005e2000c101d46 */
[----:B------:R-:W-:-:S13]  /*30b0*/  ISETP.GT.AND P0, PT, R16, 0x7f, PT ;  /* 0x0000007f1000780c */ /* 0x000fda0003f04270 */
[----:B------:R-:W-:Y:S02]  /*30c0*/  @!P0 ISETP.LT.OR P0, PT, R2, 0x21, !P4 ;  /* 0x000000210200880c */ /* 0x000fe40006701670 */
[----:B------:R-:W-:-:S13]  /*30d0*/  ISETP.GT.AND P4, PT, R16, 0x7f, PT ;  /* 0x0000007f1000780c */ /* 0x000fda0003f84270 */
[----:B------:R4:W-:Y:S01]  /*30e0*/  @!P4 LDGSTS.E.BYPASS.LTC128B.128 [R248+0x5080], [R8.64], !P0 ;  /* 0x0508000008f8cfae */ /* 0x0009e2000c101d46 */
[----:B------:R-:W-:-:S13]  /*30f0*/  @!P4 ISETP.LT.OR P0, PT, R2, 0x21, !P3 ;  /* 0x000000210200c80c */ /* 0x000fda0005f01670 */
[----:B------:R4:W-:Y:S01]  /*3100*/  @!P4 LDGSTS.E.BYPASS.LTC128B.128 [R248+0x6880], [R8.64+0x80], !P0 ;  /* 0x0688008008f8cfae */ /* 0x0009e2000c101d46 */
[C---:B------:R-:W-:Y:S01]  /*3110*/  @!P4 ISETP.LT.OR P0, PT, R2.reuse, 0x21, !P2 ;  /* 0x000000210200c80c */ /* 0x040fe20005701670 */
[C---:B-1----:R-:W-:Y:S11]  /*3120*/  HMMA.16816.F32.BF16 R16, R160.reuse, R12, RZ ;  /* 0x0000000ca010723c */ /* 0x042ff600000418ff */
[----:B------:R-:W-:Y:S01]  /*3130*/  @!UPT UIADD3 URZ, URZ, URZ, URZ ;  /* 0x0000003f3f3ff290 */ /* 0x000fe2000fffe03f */
[----:B------:R4:W-:Y:S01]  /*3140*/  @!P4 LDGSTS.E.BYPASS.LTC128B.128 [R248+0x8080], [R8.64+0x100], !P0 ;  /* 0x0808010008f8cfae */ /* 0x0009e2000c101d46 */
[----:B------:R-:W-:Y:S01]  /*3150*/  @!P4 ISETP.LT.OR P0, PT, R2, 0x21, !P1 ;  /* 0x000000210200c80c */ /* 0x000fe20004f01670 */
[C---:B------:R-:W-:Y:S01]  /*3160*/  IMAD.IADD R2, R134.reuse, 0x1, R0 ;  /* 0x0000000186027824 */ /* 0x040fe200078e0200 */
[C---:B--2---:R-:W-:Y:S11]  /*3170*/  HMMA.16816.F32.BF16 R4, R160.reuse, R20, RZ ;  /* 0x00000014a004723c */ /* 0x044ff600000418ff */
[----:B------:R4:W-:Y:S04]  /*3180*/  @!P4 LDGSTS.E.BYPASS.LTC128B.128 [R248+0x9880], [R8.64+0x180], !P0 ;  /* 0x0988018008f8cfae */ /* 0x0009e8000c101d46 */
[----:B------:R-:W1:Y:S01]  /*3190*/  LDSM.16.M88.4 R48, [R2] ;  /* 0x000000000230783b */ /* 0x000e620000000200 */
[----:B------:R-:W-:Y:S01]  /*31a0*/  HMMA.16816.F32.BF16 R12, R160, R14, RZ ;  /* 0x0000000ea00c723c */ /* 0x000fe200000418ff */
[----:B------:R-:W-:-:S02]  /*31b0*/  @P5 IADD3 R240, R134, -0x20, RZ ;  /* 0xffffffe086f05810 */ /* 0x000fc40007ffe0ff */
[----:B------:R-:W2:Y:S05]  /*31c0*/  LDSM.16.M88.4 R40, [R2+0x800] ;  /* 0x000800000228783b */ /* 0x000eaa0000000200 */
[C---:B------:R-:W-:Y:S01]  /*31d0*/  HMMA.16816.F32.BF16 R16, R164.reuse, R24, R16 ;  /* 0x00000018a410723c */ /* 0x040fe20000041810 */
[----:B------:R-:W-:Y:S01]  /*31e0*/  IMAD.IADD R135, R0, 0x1, R240 ;  /* 0x0000000100877824 */ /* 0x000fe200078e02f0 */
[----:B------:R-:W-:Y:S04]  /*31f0*/  LDSM.16.M88.4 R64, [R240+0x1800] ;  /* 0x00180000f040783b */ /* 0x000fe80000000200 */
[----:B------:R-:W5:Y:S02]  /*3200*/  LDSM.16.M88.4 R52, [R135] ;  /* 0x000000008734783b */ /* 0x000f640000000200 */
[----:B------:R-:W-:Y:S02]  /*3210*/  HMMA.16816.F32.BF16 R28, R164, R36, R4 ;  /* 0x00000024a41c723c */ /* 0x000fe40000041804 */
[----:B------:R-:W-:Y:S04]  /*3220*/  LDSM.16.M88.4 R60, [R135+0x800] ;  /* 0x00080000873c783b */ /* 0x000fe80000000200 */
[----:B------:R-:W-:Y:S02]  /*3230*/  LDSM.16.M88.4 R68, [R135+0x1800] ;  /* 0x001800008744783b */ /* 0x000fe40000000200 */
[----:B----4-:R-:W-:Y:S02]  /*3240*/  HMMA.16816.F32.BF16 R8, R160, R22, RZ ;  /* 0x00000016a008723c */ /* 0x010fe400000418ff */
[----:B------:R-:W-:Y:S04]  /*3250*/  LDSM.16.M88.4 R20, [R135+0x1000] ;  /* 0x001000008714783b */ /* 0x000fe80000000200 */
[----:B------:R-:W-:Y:S02]  /*3260*/  LDSM.16.M88.4 R72, [R135+0x4800] ;  /* 0x004800008748783b */ /* 0x000fe40000000200 */
[----:B------:R-:W-:Y:S02]  /*3270*/  HMMA.16816.F32.BF16 R32, R164, R26, R12 ;  /* 0x0000001aa420723c */ /* 0x000fe4000004180c */
[----:B------:R-:W0:Y:S06]  /*3280*/  LDGDEPBAR ;  /* 0x00000000000079af */ /* 0x000e2c0000000000 */
[C---:B---3--:R-:W-:Y:S08]  /*3290*/  HMMA.16816.F32.BF16 R4, R160.reuse, R44, RZ ;  /* 0x0000002ca004723c */ /* 0x048ff000000418ff */
[----:B------:R-:W-:Y:S01]  /*32a0*/  HMMA.16816.F32.BF16 R24, R160, R46, RZ ;  /* 0x0000002ea018723c */ /* 0x000fe200000418ff */
[----:B------:R-:W3:Y:S07]  /*32b0*/  LDSM.16.M88.4 R44, [R2+0x1000] ;  /* 0x00100000022c783b */ /* 0x000eee0000000200 */
[----:B-1----:R-:W-:Y:S08]  /*32c0*/  HMMA.16816.F32.BF16 R12, R180, R48, R16 ;  /* 0x00000030b40c723c */ /* 0x002ff00000041810 */
[C---:B------:R-:W-:Y:S01]  /*32d0*/  HMMA.16816.F32.BF16 R16, R164.reuse, R38, R8 ;  /* 0x00000026a410723c */ /* 0x040fe20000041808 */
[----:B------:R-:W1:Y:S07]  /*32e0*/  LDSM.16.M88.4 R36, [R134+0x1800] ;  /* 0x001800008624783b */ /* 0x000e6e0000000200 */
[C---:B------:R-:W-:Y:S08]  /*32f0*/  HMMA.16816.F32.BF16 R8, R164.reuse, R56, R4 ;  /* 0x00000038a408723c */ /* 0x040ff00000041804 */
[----:B------:R-:W-:Y:S01]  /*3300*/  HMMA.16816.F32.BF16 R24, R164, R58, R24 ;  /* 0x0000003aa418723c */ /* 0x000fe20000041818 */
[----:B------:R-:W-:Y:S07]  /*3310*/  LDSM.16.M88.4 R56, [R2+0x1800] ;  /* 0x001800000238783b */ /* 0x000fee0000000200 */
[C---:B------:R-:W-:Y:S01]  /*3320*/  HMMA.16816.F32.BF16 R32, R180.reuse, R50, R32 ;  /* 0x00000032b420723c */ /* 0x040fe20000041820 */
[----:B------:R-:W4:Y:S07]  /*3330*/  LDSM.16.M88.4 R48, [R134+0x2000] ;  /* 0x002000008630783b */ /* 0x000f2e0000000200 */
[----:B--2---:R-:W-:Y:S08]  /*3340*/  HMMA.16816.F32.BF16 R28, R180, R40, R28 ;  /* 0x00000028b41c723c */ /* 0x004ff0000004181c */
[----:B-----5:R-:W-:Y:S08]  /*3350*/  HMMA.16816.F32.BF16 R4, R184, R52, R12 ;  /* 0x00000034b804723c */ /* 0x020ff0000004180c */
[C---:B------:R-:W-:Y:S01]  /*3360*/  HMMA.16816.F32.BF16 R12, R180.reuse, R42, R16 ;  /* 0x0000002ab40c723c */ /* 0x040fe20000041810 */
[----:B------:R-:W2:Y:S07]  /*3370*/  LDSM.16.M88.4 R40, [R134+0x2800] ;  /* 0x002800008628783b */ /* 0x000eae0000000200 */
[C---:B---3--:R-:W-:Y:S08]  /*3380*/  HMMA.16816.F32.BF16 R8, R180.reuse, R44, R8 ;  /* 0x0000002cb408723c */ /* 0x048ff00000041808 */
[----:B------:R-:W-:Y:S01]  /*3390*/  HMMA.16816.F32.BF16 R24, R180, R46, R24 ;  /* 0x0000002eb418723c */ /* 0x000fe20000041818 */
[----:B------:R-:W3:Y:S07]  /*33a0*/  LDSM.16.M88.4 R44, [R240+0x2000] ;  /* 0x00200000f02c783b */ /* 0x000eee0000000200 */
[C---:B------:R-:W-:Y:S01]  /*33b0*/  HMMA.16816.F32.BF16 R32, R184.reuse, R54, R32 ;  /* 0x00000036b820723c */ /* 0x040fe20000041820 */
[----:B------:R-:W-:Y:S07]  /*33c0*/  LDSM.16.M88.4 R52, [R2+0x2000] ;  /* 0x002000000234783b */ /* 0x000fee0000000200 */
[----:B------:R-:W-:Y:S08]  /*33d0*/  HMMA.16816.F32.BF16 R28, R184, R60, R28 ;  /* 0x0000003cb81c723c */ /* 0x000ff0000004181c */
[----:B-1----:R-:W-:Y:S08]  /*33e0*/  HMMA.16816.F32.BF16 R4, R188, R36, R4 ;  /* 0x00000024bc04723c */ /* 0x002ff00000041804 */
[C---:B------:R-:W-:Y:S01]  /*33f0*/  HMMA.16816.F32.BF16 R12, R184.reuse, R62, R12 ;  /* 0x0000003eb80c723c */ /* 0x040fe2000004180c */
[----:B------:R-:W-:Y:S07]  /*3400*/  LDSM.16.M88.4 R60, [R134+0x3000] ;  /* 0x00300000863c783b */ /* 0x000fee0000000200 */
[C---:B------:R-:W-:Y:S08]  /*3410*/  HMMA.16816.F32.BF16 R16, R184.reuse, R20, R8 ;  /* 0x00000014b810723c */ /* 0x040ff00000041808 */
[----:B------:R-:W-:Y:S08]  /*3420*/  HMMA.16816.F32.BF16 R24, R184, R22, R24 ;  /* 0x00000016b818723c */ /* 0x000ff00000041818 */
[C---:B------:R-:W-:Y:S01]  /*3430*/  HMMA.16816.F32.BF16 R32, R188.reuse, R38, R32 ;  /* 0x00000026bc20723c */ /* 0x040fe20000041820 */
[----:B------:R-:W1:Y:S07]  /*3440*/  LDSM.16.M88.4 R36, [R240+0x2800] ;  /* 0x00280000f024783b */ /* 0x000e6e0000000200 */
[----:B----4-:R-:W-:Y:S08]  /*3450*/  HMMA.16816.F32.BF16 R28, R188, R48, R28 ;  /* 0x00000030bc1c723c */ /* 0x010ff0000004181c */
[----:B------:R-:W-:Y:S08]  /*3460*/  HMMA.16816.F32.BF16 R4, R192, R64, R4 ;  /* 0x00000040c004723c */ /* 0x000ff00000041804 */
[C---:B------:R-:W-:Y:S01]  /*3470*/  HMMA.16816.F32.BF16 R8, R188.reuse, R50, R12 ;  /* 0x00000032bc08723c */ /* 0x040fe2000004180c */
[----:B------:R-:W-:Y:S07]  /*3480*/  LDSM.16.M88.4 R48, [R135+0x2000] ;  /* 0x002000008730783b */ /* 0x000fee0000000200 */
[C---:B--2---:R-:W-:Y:S08]  /*3490*/  HMMA.16816.F32.BF16 R16, R188.reuse, R40, R16 ;  /* 0x00000028bc10723c */ /* 0x044ff00000041810 */
[----:B------:R-:W-:Y:S01]  /*34a0*/  HMMA.16816.F32.BF16 R24, R188, R42, R24 ;  /* 0x0000002abc18723c */ /* 0x000fe20000041818 */
[----:B------:R-:W2:Y:S07]  /*34b0*/  LDSM.16.M88.4 R40, [R2+0x2800] ;  /* 0x002800000228783b */ /* 0x000eae0000000200 */
[C---:B------:R-:W-:Y:S01]  /*34c0*/  HMMA.16816.F32.BF16 R32, R192.reuse, R66, R32 ;  /* 0x00000042c020723c */ /* 0x040fe20000041820 */
[----:B------:R-:W-:Y:S07]  /*34d0*/  LDSM.16.M88.4 R64, [R2+0x4000] ;  /* 0x004000000240783b */ /* 0x000fee0000000200 */
[----:B---3--:R-:W-:Y:S08]  /*34e0*/  HMMA.16816.F32.BF16 R28, R192, R44, R28 ;  /* 0x0000002cc01c723c */ /* 0x008ff0000004181c */
[----:B------:R-:W-:Y:S08]  /*34f0*/  HMMA.16816.F32.BF16 R20, R196, R56, R4 ;  /* 0x00000038c414723c */ /* 0x000ff00000041804 */
[C---:B------:R-:W-:Y:S01]  /*3500*/  HMMA.16816.F32.BF16 R12, R192.reuse, R46, R8 ;  /* 0x0000002ec00c723c */ /* 0x040fe20000041808 */
[----:B------:R-:W-:Y:S07]  /*3510*/  LDSM.16.M88.4 R44, [R134+0x3800] ;  /* 0x00380000862c783b */ /* 0x000fee0000000200 */
[C---:B-1----:R-:W-:Y:S08]  /*3520*/  HMMA.16816.F32.BF16 R8, R192.reuse, R36, R16 ;  /* 0x00000024c008723c */ /* 0x042ff00000041810 */
[----:B------:R-:W-:Y:S01]  /*3530*/  HMMA.16816.F32.BF16 R4, R192, R38, R24 ;  /* 0x00000026c004723c */ /* 0x000fe20000041818 */
[----:B------:R-:W1:Y:S07]  /*3540*/  LDSM.16.M88.4 R36, [R135+0x2800] ;  /* 0x002800008724783b */ /* 0x000e6e0000000200 */
[C---:B------:R-:W-:Y:S01]  /*3550*/  HMMA.16816.F32.BF16 R32, R196.reuse, R58, R32 ;  /* 0x0000003ac420723c */ /* 0x040fe20000041820 */
[----:B------:R-:W-:Y:S07]  /*3560*/  LDSM.16.M88.4 R56, [R2+0x3000] ;  /* 0x003000000238783b */ /* 0x000fee0000000200 */
[----:B------:R-:W-:Y:S08]  /*3570*/  HMMA.16816.F32.BF16 R28, R196, R52, R28 ;  /* 0x00000034c41c723c */ /* 0x000ff0000004181c */
[----:B------:R-:W-:Y:S08]  /*3580*/  HMMA.16816.F32.BF16 R20, R200, R68, R20 ;  /* 0x00000044c814723c */ /* 0x000ff00000041814 */
[C---:B------:R-:W-:Y:S01]  /*3590*/  HMMA.16816.F32.BF16 R24, R196.reuse, R54, R12 ;  /* 0x00000036c418723c */ /* 0x040fe2000004180c */
[----:B------:R-:W3:Y:S07]  /*35a0*/  LDSM.16.M88.4 R52, [R240+0x3000] ;  /* 0x00300000f034783b */ /* 0x000eee0000000200 */
[C---:B--2---:R-:W-:Y:S08]  /*35b0*/  HMMA.16816.F32.BF16 R16, R196.reuse, R40, R8 ;  /* 0x00000028c410723c */ /* 0x044ff00000041808 */
[----:B------:R-:W-:Y:S01]  /*35c0*/  HMMA.16816.F32.BF16 R8, R196, R42, R4 ;  /* 0x0000002ac408723c */ /* 0x000fe20000041804 */
[----:B------:R-:W-:Y:S07]  /*35d0*/  LDSM.16.M88.4 R40, [R134+0x4000] ;  /* 0x004000008628783b */ /* 0x000fee0000000200 */
[C---:B------:R-:W-:Y:S01]  /*35e0*/  HMMA.16816.F32.BF16 R4, R200.reuse, R70, R32 ;  /* 0x00000046c804723c */ /* 0x040fe20000041820 */
[----:B------:R-:W-:Y:S07]  /*35f0*/  LDSM.16.M88.4 R68, [R2+0x4800] ;  /* 0x004800000244783b */ /* 0x000fee0000000200 */
[----:B------:R-:W-:Y:S08]  /*3600*/  HMMA.16816.F32.BF16 R12, R200, R48, R28 ;  /* 0x00000030c80c723c */ /* 0x000ff0000004181c */
[C---:B------:R-:W-:Y:S08]  /*3610*/  HMMA.16816.F32.BF16 R20, R204.reuse, R60, R20 ;  /* 0x0000003ccc14723c */ /* 0x040ff00000041814 */
[----:B------:R-:W-:Y:S01]  /*3620*/  HMMA.16816.F32.BF16 R4, R204, R62, R4 ;  /* 0x0000003ecc04723c */ /* 0x000fe20000041804 */
[----:B------:R-:W-:Y:S07]  /*3630*/  LDSM.16.M88.4 R60, [R240+0x5000] ;  /* 0x00500000f03c783b */ /* 0x000fee0000000200 */
[C---:B------:R-:W-:Y:S01]  /*3640*/  HMMA.16816.F32.BF16 R32, R200.reuse, R50, R24 ;  /* 0x00000032c820723c */ /* 0x040fe20000041818 */
[----:B------:R-:W2:Y:S04]  /*3650*/  LDSM.16.M88.4 R24, [R240+0x3800] ;  /* 0x00380000f018783b */ /* 0x000ea80000000200 */
[----:B------:R-:W-:Y:S03]  /*3660*/  LDSM.16.M88.4 R48, [R240+0x4000] ;  /* 0x00400000f030783b */ /* 0x000fe60000000200 */
[----:B-1----:R-:W-:Y:S08]  /*3670*/  HMMA.16816.F32.BF16 R28, R200, R36, R16 ;  /* 0x00000024c81c723c */ /* 0x002ff00000041810 */
[----:B------:R-:W-:Y:S08]  /*3680*/  HMMA.16816.F32.BF16 R16, R204, R44, R12 ;  /* 0x0000002ccc10723c */ /* 0x000ff0000004180c */
[C---:B---3--:R-:W-:Y:S01]  /*3690*/  HMMA.16816.F32.BF16 R12, R208.reuse, R52, R20 ;  /* 0x00000034d00c723c */ /* 0x048fe20000041814 */
[----:B------:R-:W1:Y:S07]  /*36a0*/  LDSM.16.M88.4 R20, [R135+0x3000] ;  /* 0x003000008714783b */ /* 0x000e6e0000000200 */
[----:B------:R-:W-:Y:S01]  /*36b0*/  HMMA.16816.F32.BF16 R4, R208, R54, R4 ;  /* 0x00000036d004723c */ /* 0x000fe20000041804 */
[----:B------:R-:W3:Y:S07]  /*36c0*/  LDSM.16.M88.4 R52, [R2+0x3800] ;  /* 0x003800000234783b */ /* 0x000eee0000000200 */
[----:B------:R-:W-:Y:S08]  /*36d0*/  HMMA.16816.F32.BF16 R36, R200, R38, R8 ;  /* 0x00000026c824723c */ /* 0x000ff00000041808 */
[----:B------:R-:W-:Y:S01]  /*36e0*/  HMMA.16816.F32.BF16 R8, R204, R46, R32 ;  /* 0x0000002ecc08723c */ /* 0x000fe20000041820 */
[----:B------:R-:W4:Y:S04]  /*36f0*/  LDSM.16.M88.4 R44, [R134+0x4800] ;  /* 0x00480000862c783b */ /* 0x000f280000000200 */
[----:B------:R-:W-:Y:S03]  /*3700*/  LDSM.16.M88.4 R32, [R240+0x4800] ;  /* 0x00480000f020783b */ /* 0x000fe60000000200 */
[----:B------:R-:W-:Y:S08]  /*3710*/  HMMA.16816.F32.BF16 R12, R212, R56, R12 ;  /* 0x00000038d40c723c */ /* 0x000ff0000004180c */
[----:B--2---:R-:W-:Y:S08]  /*3720*/  HMMA.16816.F32.BF16 R16, R208, R24, R16 ;  /* 0x00000018d010723c */ /* 0x004ff00000041810 */
[----:B------:R-:W-:Y:S01]  /*3730*/  HMMA.16816.F32.BF16 R4, R212, R58, R4 ;  /* 0x0000003ad404723c */ /* 0x000fe20000041804 */
[----:B------:R-:W-:Y:S07]  /*3740*/  LDSM.16.M88.4 R56, [R134+0x5800] ;  /* 0x005800008638783b */ /* 0x000fee0000000200 */
[----:B------:R-:W-:Y:S01]  /*3750*/  HMMA.16816.F32.BF16 R8, R208, R26, R8 ;  /* 0x0000001ad008723c */ /* 0x000fe20000041808 */
[----:B------:R-:W2:Y:S07]  /*3760*/  LDSM.16.M88.4 R24, [R135+0x3800] ;  /* 0x003800008718783b */ /* 0x000eae0000000200 */
[----:B-1----:R-:W-:Y:S08]  /*3770*/  HMMA.16816.F32.BF16 R12, R216, R20, R12 ;  /* 0x00000014d80c723c */ /* 0x002ff0000004180c */
[C---:B------:R-:W-:Y:S08]  /*3780*/  HMMA.16816.F32.BF16 R28, R204.reuse, R40, R28 ;  /* 0x00000028cc1c723c */ /* 0x040ff0000004181c */
[----:B------:R-:W-:Y:S01]  /*3790*/  HMMA.16816.F32.BF16 R40, R204, R42, R36 ;  /* 0x0000002acc28723c */ /* 0x000fe20000041824 */
[----:B------:R-:W1:Y:S07]  /*37a0*/  LDSM.16.M88.4 R36, [R134+0x5000] ;  /* 0x005000008624783b */ /* 0x000e6e0000000200 */
[----:B---3--:R-:W-:Y:S08]  /*37b0*/  HMMA.16816.F32.BF16 R16, R212, R52, R16 ;  /* 0x00000034d410723c */ /* 0x008ff00000041810 */
[----:B------:R-:W-:Y:S08]  /*37c0*/  HMMA.16816.F32.BF16 R4, R216, R22, R4 ;  /* 0x00000016d804723c */ /* 0x000ff00000041804 */
[----:B----4-:R-:W-:Y:S08]  /*37d0*/  HMMA.16816.F32.BF16 R12, R220, R44, R12 ;  /* 0x0000002cdc0c723c */ /* 0x010ff0000004180c */
[----:B------:R-:W-:Y:S08]  /*37e0*/  HMMA.16816.F32.BF16 R28, R208, R48, R28 ;  /* 0x00000030d01c723c */ /* 0x000ff0000004181c */
[----:B------:R-:W-:Y:S01]  /*37f0*/  HMMA.16816.F32.BF16 R20, R212, R54, R8 ;  /* 0x00000036d414723c */ /* 0x000fe20000041808 */
[----:B------:R-:W-:Y:S07]  /*3800*/  LDSM.16.M88.4 R52, [R2+0x5000] ;  /* 0x005000000234783b */ /* 0x000fee0000000200 */
[----:B------:R-:W-:Y:S01]  /*3810*/  HMMA.16816.F32.BF16 R40, R208, R50, R40 ;  /* 0x00000032d028723c */ /* 0x000fe20000041828 */
[----:B------:R-:W3:Y:S07]  /*3820*/  LDSM.16.M88.4 R48, [R135+0x4000] ;  /* 0x004000008730783b */ /* 0x000eee0000000200 */
[----:B--2---:R-:W-:Y:S08]  /*3830*/  HMMA.16816.F32.BF16 R16, R216, R24, R16 ;  /* 0x00000018d810723c */ /* 0x004ff00000041810 */
[----:B------:R-:W-:Y:S01]  /*3840*/  HMMA.16816.F32.BF16 R8, R220, R46, R4 ;  /* 0x0000002edc08723c */ /* 0x000fe20000041804 */
[----:B------:R-:W2:Y:S07]  /*3850*/  LDSM.16.M88.4 R44, [R240+0x5800] ;  /* 0x00580000f02c783b */ /* 0x000eae0000000200 */
[----:B------:R-:W-:Y:S08]  /*3860*/  HMMA.16816.F32.BF16 R4, R224, R32, R12 ;  /* 0x00000020e004723c */ /* 0x000ff0000004180c */
[----:B------:R-:W-:Y:S08]  /*3870*/  HMMA.16816.F32.BF16 R28, R212, R64, R28 ;  /* 0x00000040d41c723c */ /* 0x000ff0000004181c */
[----:B------:R-:W-:Y:S08]  /*3880*/  HMMA.16816.F32.BF16 R20, R216, R26, R20 ;  /* 0x0000001ad814723c */ /* 0x000ff00000041814 */
[----:B-1----:R-:W-:Y:S08]  /*3890*/  HMMA.16816.F32.BF16 R16, R220, R36, R16 ;  /* 0x00000024dc10723c */ /* 0x002ff00000041810 */
[----:B------:R-:W-:Y:S08]  /*38a0*/  HMMA.16816.F32.BF16 R12, R224, R34, R8 ;  /* 0x00000022e00c723c */ /* 0x000ff00000041808 */
[----:B------:R-:W-:Y:S01]  /*38b0*/  HMMA.16816.F32.BF16 R8, R212, R66, R40 ;  /* 0x00000042d408723c */ /* 0x000fe20000041828 */
[----:B------:R-:W1:Y:S07]  /*38c0*/  LDSM.16.M88.4 R40, [R135+0x5000] ;  /* 0x005000008728783b */ /* 0x000e6e0000000200 */
[----:B------:R-:W-:Y:S08]  /*38d0*/  HMMA.16816.F32.BF16 R4, R228, R68, R4 ;  /* 0x00000044e404723c */ /* 0x000ff00000041804 */
[----:B---3--:R-:W-:Y:S08]  /*38e0*/  HMMA.16816.F32.BF16 R28, R216, R48, R28 ;  /* 0x00000030d81c723c */ /* 0x008ff0000004181c */
[----:B------:R-:W-:Y:S01]  /*38f0*/  HMMA.16816.F32.BF16 R24, R220, R38, R20 ;  /* 0x00000026dc18723c */ /* 0x000fe20000041814 */
[----:B------:R-:W3:Y:S07]  /*3900*/  LDSM.16.M88.4 R36, [R2+0x5800] ;  /* 0x005800000224783b */ /* 0x000eee0000000200 */
[----:B------:R-:W-:Y:S08]  /*3910*/  HMMA.16816.F32.BF16 R20, R224, R60, R16 ;  /* 0x0000003ce014723c */ /* 0x000ff00000041810 */
[----:B------:R-:W-:Y:S08]  /*3920*/  HMMA.16816.F32.BF16 R12, R228, R70, R12 ;  /* 0x00000046e40c723c */ /* 0x000ff0000004180c */
[----:B------:R-:W-:Y:S08]  /*3930*/  HMMA.16816.F32.BF16 R8, R216, R50, R8 ;  /* 0x00000032d808723c */ /* 0x000ff00000041808 */
[----:B------:R-:W-:Y:S08]  /*3940*/  HMMA.16816.F32.BF16 R32, R232, R72, R4 ;  /* 0x00000048e820723c */ /* 0x000ff00000041804 */
[----:B------:R-:W-:Y:S08]  /*3950*/  HMMA.16816.F32.BF16 R4, R220, R56, R28 ;  /* 0x00000038dc04723c */ /* 0x000ff0000004181c */
[----:B------:R-:W-:Y:S01]  /*3960*/  HMMA.16816.F32.BF16 R16, R224, R62, R24 ;  /* 0x0000003ee010723c */ /* 0x000fe20000041818 */
[----:B------:R-:W4:Y:S01]  /*3970*/  LDSM.16.M88.4 R24, [R135+0x5800] ;  /* 0x005800008718783b */ /* 0x000f220000000200 */
[----:B------:R-:W-:Y:S01]  /*3980*/  ISETP.GT.AND P0, PT, R77, R249, PT ;  /* 0x000000f94d00720c */ /* 0x000fe20003f04270 */
[----:B------:R-:W-:-:S05]  /*3990*/  DEPBAR.LE SB0, 0x0 ;  /* 0x000080000000791a */ /* 0x000fca0000000000 */
[----:B------:R-:W-:Y:S08]  /*39a0*/  HMMA.16816.F32.BF16 R20, R228, R52, R20 ;  /* 0x00000034e414723c */ /* 0x000ff00000041814 */
[----:B------:R-:W-:Y:S01]  /*39b0*/  HMMA.16816.F32.BF16 R28, R232, R74, R12 ;  /* 0x0000004ae81c723c */ /* 0x000fe2000004180c */
[----:B------:R-:W-:-:S07]  /*39c0*/  FMUL.FTZ R0, R33, c[0x0][0x320] ;  /* 0x0000c80021007a20 */ /* 0x000fce0000410000 */
[----:B------:R-:W-:Y:S01]  /*39d0*/  HMMA.16816.F32.BF16 R12, R220, R58, R8 ;  /* 0x0000003adc0c723c */ /* 0x000fe20000041808 */
[----:B------:R5:W1:Y:S07]  /*39e0*/  MUFU.TANH R48, R0 ;  /* 0x0000000000307308 */ /* 0x000a6e0000002400 */
[----:B--2---:R-:W-:Y:S01]  /*39f0*/  HMMA.16816.F32.BF16 R8, R224, R44, R4 ;  /* 0x0000002ce008723c */ /* 0x004fe20000041804 */
[----:B-----5:R-:W-:-:S07]  /*3a00*/  FMUL.FTZ R0, R34, c[0x0][0x320] ;  /* 0x0000c80022007a20 */ /* 0x020fce0000410000 */
[----:B------:R-:W-:Y:S01]  /*3a10*/  HMMA.16816.F32.BF16 R4, R228, R54, R16 ;  /* 0x00000036e404723c */ /* 0x000fe20000041810 */
[----:B------:R2:W2:Y:S07]  /*3a20*/  MUFU.TANH R45, R0 ;  /* 0x00000000002d7308 */ /* 0x0004ae0000002400 */
[----:B-1----:R-:W-:Y:S01]  /*3a30*/  HMMA.16816.F32.BF16 R20, R232, R40, R20 ;  /* 0x00000028e814723c */ /* 0x002fe20000041814 */
[----:B--2---:R-:W-:-:S04]  /*3a40*/  FMUL.FTZ R0, R35, c[0x0][0x320] ;  /* 0x0000c80023007a20 */ /* 0x004fc80000410000 */
[----:B------:R1:W2:Y:S03]  /*3a50*/  MUFU.TANH R44, R0 ;  /* 0x00000000002c7308 */ /* 0x0002a60000002400 */
[----:B------:R-:W-:Y:S01]  /*3a60*/  HMMA.16816.F32.BF16 R16, R224, R46, R12 ;  /* 0x0000002ee010723c */ /* 0x000fe2000004180c */
[----:B-1----:R-:W-:-:S04]  /*3a70*/  FMUL.FTZ R0, R28, c[0x0][0x320] ;  /* 0x0000c8001c007a20 */ /* 0x002fc80000410000 */
[----:B------:R1:W1:Y:S03]  /*3a80*/  MUFU.TANH R34, R0 ;  /* 0x0000000000227308 */ /* 0x0002660000002400 */
[----:B---3--:R-:W-:Y:S01]  /*3a90*/  HMMA.16816.F32.BF16 R12, R228, R36, R8 ;  /* 0x00000024e40c723c */ /* 0x008fe20000041808 */
[----:B-1----:R-:W-:-:S04]  /*3aa0*/  FMUL.FTZ R0, R29, c[0x0][0x320] ;  /* 0x0000c8001d007a20 */ /* 0x002fc80000410000 */
[----:B------:R1:W3:Y:S03]  /*3ab0*/  MUFU.TANH R40, R0 ;  /* 0x0000000000287308 */ /* 0x0002e60000002400 */
[----:B------:R-:W-:Y:S01]  /*3ac0*/  HMMA.16816.F32.BF16 R4, R232, R42, R4 ;  /* 0x0000002ae804723c */ /* 0x000fe20000041804 */
[----:B-1----:R-:W-:-:S04]  /*3ad0*/  FMUL.FTZ R0, R30, c[0x0][0x320] ;  /* 0x0000c8001e007a20 */ /* 0x002fc80000410000 */
[----:B------:R1:W1:Y:S01]  /*3ae0*/  MUFU.TANH R41, R0 ;  /* 0x0000000000297308 */ /* 0x0002620000002400 */
[----:B------:R-:W-:Y:S02]  /*3af0*/  FMUL.FTZ R32, R32, c[0x0][0x320] ;  /* 0x0000c80020207a20 */ /* 0x000fe40000410000 */
[----:B-1----:R-:W-:-:S05]  /*3b00*/  FMUL.FTZ R0, R31, c[0x0][0x320] ;  /* 0x0000c8001f007a20 */ /* 0x002fca0000410000 */
[----:B------:R1:W1:Y:S01]  /*3b10*/  MUFU.TANH R35, R0 ;  /* 0x0000000000237308 */ /* 0x0002620000002400 */
[----:B------:R-:W-:Y:S01]  /*3b20*/  HMMA.16816.F32.BF16 R8, R228, R38, R16 ;  /* 0x00000026e408723c */ /* 0x000fe20000041810 */
[----:B-1----:R-:W-:-:S06]  /*3b30*/  FMUL.FTZ R0, R20, c[0x0][0x320] ;  /* 0x0000c80014007a20 */ /* 0x002fcc0000410000 */
[----:B------:R1:W1:Y:S01]  /*3b40*/  MUFU.TANH R28, R0 ;  /* 0x00000000001c7308 */ /* 0x0002620000002400 */
[----:B----4-:R-:W-:Y:S07]  /*3b50*/  HMMA.16816.F32.BF16 R12, R232, R24, R12 ;  /* 0x00000018e80c723c */ /* 0x010fee000004180c */
[----:B------:R-:W4:Y:S01]  /*3b60*/  MUFU.TANH R49, R32 ;  /* 0x0000002000317308 */ /* 0x000f220000002400 */
[----:B-1----:R-:W-:-:S07]  /*3b70*/  FMUL.FTZ R0, R21, c[0x0][0x320] ;  /* 0x0000c80015007a20 */ /* 0x002fce0000410000 */
[----:B------:R1:W1:Y:S02]  /*3b80*/  MUFU.TANH R29, R0 ;  /* 0x00000000001d7308 */ /* 0x0002640000002400 */
[----:B-1----:R-:W-:-:S06]  /*3b90*/  FMUL.FTZ R0, R22, c[0x0][0x320] ;  /* 0x0000c80016007a20 */ /* 0x002fcc0000410000 */
        /* <DEDUP_REMOVED lines=9> */
[----:B-1----:R-:W-:Y:S02]  /*3c30*/  FMUL.FTZ R0, R7, c[0x0][0x320] ;  /* 0x0000c80007007a20 */ /* 0x002fe40000410000 */
[----:B------:R-:W-:Y:S04]  /*3c40*/  HMMA.16816.F32.BF16 R4, R232, R26, R8 ;  /* 0x0000001ae804723c */ /* 0x000fe80000041808 */
        /* <DEDUP_REMOVED lines=14> */
[----:B------:R1:W1:Y:S01]  /*3d30*/  MUFU.TANH R22, R0 ;  /* 0x0000000000167308 */ /* 0x0002620000002400 */
[----:B------:R-:W-:Y:S01]  /*3d40*/  BSSY B0, `(.L_x_28) ;  /* 0x000002b000007945 */ /* 0x000fe20003800000 */
[----:B-1----:R-:W-:-:S06]  /*3d50*/  FMUL.FTZ R0, R7, c[0x0][0x320] ;  /* 0x0000c80007007a20 */ /* 0x002fcc0000410000 */
[----:B------:R1:W1:Y:S01]  /*3d60*/  MUFU.TANH R23, R0 ;  /* 0x0000000000177308 */ /* 0x0002620000002400 */
[----:B------:R-:W-:Y:S06]  /*3d70*/  BAR.SYNC.DEFER_BLOCKING 0x0 ;  /* 0x0000000000007b1d */ /* 0x000fec0000010000 */
[----:B------:R-:W-:Y:S05]  /*3d80*/  @!P0 BRA `(.L_x_29) ;  /* 0x0000026000008947 */ /* 0x000fea0003800000 */
[----:B--234-:R-:W-:Y:S02]  /*3d90*/  IADD3 R3, -R131, 0x30, RZ ;  /* 0x0000003083037810 */ /* 0x01cfe40007ffe1ff */
[----:B-1----:R-:W-:Y:S02]  /*3da0*/  IADD3 R0, R246, -0x2, RZ ;  /* 0xfffffffef6007810 */ /* 0x002fe40007ffe0ff */
[----:B------:R-:W-:-:S02]  /*3db0*/  ISETP.GE.AND P0, PT, R3, 0x21, PT ;  /* 0x000000210300780c */ /* 0x000fc40003f06270 */
[----:B------:R-:W-:Y:S02]  /*3dc0*/  SHF.R.S32.HI R2, RZ, 0x1f, R0 ;  /* 0x0000001fff027819 */ /* 0x000fe40000011400 */
[----:B------:R-:W-:Y:S02]  /*3dd0*/  ISETP.GE.AND P1, PT, R3, 0x1, PT ;  /* 0x000000010300780c */ /* 0x000fe40003f26270 */
[----:B------:R-:W-:Y:S01]  /*3de0*/  ISETP.GE.AND P5, PT, R250, c[0x0][0x1d4], PT ;  /* 0x00007500fa007a0c */ /* 0x000fe20003fa6270 */
[----:B------:R-:W-:Y:S01]  /*3df0*/  IMAD R2, R2, c[0x0][0x1e0], RZ ;  /* 0x0000780002027a24 */ /* 0x000fe200078e02ff */
[----:B------:R-:W-:Y:S02]  /*3e00*/  ISETP.GE.AND P3, PT, R252, c[0x0][0x1d4], PT ;  /* 0x00007500fc007a0c */ /* 0x000fe40003f66270 */
[----:B------:R-:W-:Y:S01]  /*3e10*/  ISETP.GE.AND P4, PT, R130, c[0x0][0x1d4], PT ;  /* 0x0000750082007a0c */ /* 0x000fe20003f86270 */
[----:B------:R-:W-:Y:S02]  /*3e20*/  IMAD R4, R0, c[0x0][0x1e4], R2 ;  /* 0x0000790000047a24 */ /* 0x000fe400078e0202 */
[----:B------:R-:W-:-:S02]  /*3e30*/  @P0 IMAD.MOV.U32 R5, RZ, RZ, c[0x0][0x1e0] ;  /* 0x00007800ff050624 */ /* 0x000fc400078e00ff */
[----:B------:R-:W-:Y:S02]  /*3e40*/  @P0 IMAD.MOV.U32 R6, RZ, RZ, 0x5 ;  /* 0x00000005ff060424 */ /* 0x000fe400078e00ff */
[----:B------:R-:W-:-:S03]  /*3e50*/  @P0 IMAD.SHL.U32 R2, R5, 0x20, RZ ;  /* 0x0000002005020824 */ /* 0x000fc600078e00ff */
[----:B------:R-:W-:Y:S01]  /*3e60*/  @P0 SHF.L.U64.HI R3, R5, R6, c[0x0][0x1e4] ;  /* 0x0000790005030619 */ /* 0x000fe20000010206 */
[----:B------:R-:W-:-:S04]  /*3e70*/  IMAD.WIDE.U32 R6, R0, c[0x0][0x1e0], RZ ;  /* 0x0000780000067a25 */ /* 0x000fc800078e00ff */
[----:B------:R-:W-:Y:S02]  /*3e80*/  IMAD.IADD R0, R7, 0x1, R4 ;  /* 0x0000000107007824 */ /* 0x000fe400078e0204 */
[----:B------:R-:W-:-:S04]  /*3e90*/  @P0 IMAD.WIDE.U32 R4, R6, 0x30, R2 ;  /* 0x0000003006040825 */ /* 0x000fc800078e0002 */
[----:B------:R-:W-:Y:S01]  /*3ea0*/  @P1 IMAD.WIDE.U32 R2, R6, 0x30, R78 ;  /* 0x0000003006021825 */ /* 0x000fe200078e004e */
[----:B------:R-:W-:-:S03]  /*3eb0*/  @P0 IADD3 R6, P2, R80, R4, RZ ;  /* 0x0000000450060210 */ /* 0x000fc60007f5e0ff */
[C---:B------:R-:W-:Y:S02]  /*3ec0*/  @P0 IMAD R7, R0.reuse, 0x30, RZ ;  /* 0x0000003000070824 */ /* 0x040fe400078e02ff */
[----:B------:R-:W-:-:S03]  /*3ed0*/  @P1 IMAD R0, R0, 0x30, RZ ;  /* 0x0000003000001824 */ /* 0x000fc600078e02ff */
[----:B------:R-:W-:Y:S01]  /*3ee0*/  @P0 IADD3.X R7, R79, R7, R5, P2, !PT ;  /* 0x000000074f070210 */ /* 0x000fe200017fe405 */
[----:B------:R-:W-:Y:S01]  /*3ef0*/  @P1 IMAD.IADD R0, R3, 0x1, R0 ;  /* 0x0000000103001824 */ /* 0x000fe200078e0200 */
[----:B------:R-:W-:-:S04]  /*3f00*/  @P1 LEA R4, P2, R2, c[0x0][0x1c8], 0x1 ;  /* 0x0000720002041a11 */ /* 0x000fc800078408ff */
[----:B------:R-:W-:Y:S02]  /*3f10*/  @P1 LEA.HI.X R5, R2, c[0x0][0x1cc], R0, 0x1, P2 ;  /* 0x0000730002051a11 */ /* 0x000fe400010f0c00 */
[----:B------:R-:W-:-:S03]  /*3f20*/  @P0 LEA R2, P2, R6, c[0x0][0x1c8], 0x1 ;  /* 0x0000720006020a11 */ /* 0x000fc600078408ff */
[----:B------:R-:W-:Y:S01]  /*3f30*/  @!PT LDS RZ, [RZ] ;  /* 0x00000000fffff984 */ /* 0x000fe20000000800 */
[----:B------:R-:W-:Y:S01]  /*3f40*/  @!PT LDS RZ, [RZ] ;  /* 0x00000000fffff984 */ /* 0x000fe20000000800 */
[----:B------:R-:W-:Y:S01]  /*3f50*/  @!PT LDS RZ, [RZ] ;  /* 0x00000000fffff984 */ /* 0x000fe20000000800 */
[----:B------:R1:W-:Y:S01]  /*3f60*/  @P1 LDGSTS.E.BYPASS.LTC128B.128 [R248+0x14080], [R4.64], !P5 ;  /* 0x1408000004f81fae */ /* 0x0003e2000e901d46 */
[----:B------:R-:W-:-:S03]  /*3f70*/  @P0 LEA.HI.X R3, R6, c[0x0][0x1cc], R7, 0x1, P2 ;  /* 0x0000730006030a11 */ /* 0x000fc600010f0c07 */
[----:B------:R1:W-:Y:S04]  /*3f80*/  @P1 LDGSTS.E.BYPASS.LTC128B.128 [R248+0x15880], [R4.64+0x80], !P3 ;  /* 0x1588008004f81fae */ /* 0x0003e8000d901d46 */
[----:B------:R1:W-:Y:S04]  /*3f90*/  @P1 LDGSTS.E.BYPASS.LTC128B.128 [R248+0x17080], [R4.64+0x100], !P4 ;  /* 0x1708010004f81fae */ /* 0x0003e8000e101d46 */
[----:B------:R1:W-:Y:S04]  /*3fa0*/  @P1 LDGSTS.E.BYPASS.LTC128B.128 [R248+0x18880], [R4.64+0x180], !P6 ;  /* 0x1888018004f81fae */ /* 0x0003e8000f101d46 */
[----:B------:R1:W-:Y:S04]  /*3fb0*/  @P0 LDGSTS.E.BYPASS.LTC128B.128 [R248+0x15080], [R2.64], !P5 ;  /* 0x1508000002f80fae */ /* 0x0003e8000e901d46 */
[----:B------:R1:W-:Y:S04]  /*3fc0*/  @P0 LDGSTS.E.BYPASS.LTC128B.128 [R248+0x16880], [R2.64+0x80], !P3 ;  /* 0x1688008002f80fae */ /* 0x0003e8000d901d46 */
[----:B------:R1:W-:Y:S04]  /*3fd0*/  @P0 LDGSTS.E.BYPASS.LTC128B.128 [R248+0x18080], [R2.64+0x100], !P4 ;  /* 0x1808010002f80fae */ /* 0x0003e8000e101d46 */
[----:B------:R1:W-:Y:S02]  /*3fe0*/  @P0 LDGSTS.E.BYPASS.LTC128B.128 [R248+0x19880], [R2.64+0x180], !P6 ;  /* 0x1988018002f80fae */ /* 0x0003e4000f101d46 */
.L_x_29:
[----:B--234-:R-:W-:Y:S05]  /*3ff0*/  BSYNC B0 ;  /* 0x0000000000007941 */ /* 0x01cfea0003800000 */
.L_x_28:
[----:B-1----:R-:W2:Y:S04]  /*4000*/  LDL R0, [R1+0x44] ;  /* 0x0000440001007983 */ /* 0x002ea80000100800 */
[----:B------:R-:W-:Y:S04]  /*4010*/  LDSM.16.MT88.4 R64, [R237+0x800] ;  /* 0x00080000ed40783b */ /* 0x000fe80000004200 */
[----:B------:R-:W-:Y:S04]  /*4020*/  LDSM.16.MT88.4 R56, [R236+0x2000] ;  /* 0x00200000ec38783b */ /* 0x000fe80000004200 */
[----:B------:R-:W-:Y:S04]  /*4030*/  LDSM.16.MT88.4 R84, [R238+0x2000] ;  /* 0x00200000ee54783b */ /* 0x000fe80000004200 */
[----:B------:R-:W-:Y:S04]  /*4040*/  LDSM.16.MT88.4 R72, [R238+0x800] ;  /* 0x00080000ee48783b */ /* 0x000fe80000004200 */
[----:B------:R-:W-:Y:S04]  /*4050*/  LDSM.16.MT88.4 R60, [R239+0x800] ;  /* 0x00080000ef3c783b */ /* 0x000fe80000004200 */
[----:B------:R-:W-:Y:S04]  /*4060*/  LDSM.16.MT88.4 R68, [R239+0x1800] ;  /* 0x00180000ef44783b */ /* 0x000fe80000004200 */
[----:B------:R-:W-:Y:S04]  /*4070*/  STL [R1+0xb8], R162 ;  /* 0x0000b8a201007387 */ /* 0x000fe80000100800 */
[----:B------:R-:W-:Y:S04]  /*4080*/  STL [R1+0xb4], R161 ;  /* 0x0000b4a101007387 */ /* 0x000fe80000100800 */
[----:B------:R-:W-:Y:S04]  /*4090*/  STL [R1+0xb0], R160 ;  /* 0x0000b0a001007387 */ /* 0x000fe80000100800 */
[----:B------:R-:W-:Y:S04]  /*40a0*/  STL [R1+0xac], R135 ;  /* 0x0000ac8701007387 */ /* 0x000fe80000100800 */
[----:B------:R-:W-:Y:S04]  /*40b0*/  STL [R1+0xa8], R134 ;  /* 0x0000a88601007387 */ /* 0x000fe80000100800 */
[----:B------:R-:W0:Y:S01]  /*40c0*/  LDGDEPBAR ;  /* 0x00000000000079af */ /* 0x000e220000000000 */
[----:B--2---:R-:W-:-:S03]  /*40d0*/  IMAD.IADD R0, R76, 0x1, -R0 ;  /* 0x000000014c007824 */ /* 0x004fc600078e0a00 */
[----:B------:R-:W-:Y:S02]  /*40e0*/  LDSM.16.MT88.4 R76, [R238+0x1800] ;  /* 0x00180000ee4c783b */ /* 0x000fe40000004200 */
[C---:B------:R-:W-:Y:S02]  /*40f0*/  ISETP.GT.AND P2, PT, R0.reuse, RZ, PT ;  /* 0x000000ff0000720c */ /* 0x040fe40003f44270 */
[C---:B------:R-:W-:Y:S02]  /*4100*/  ISETP.GT.AND P1, PT, R0.reuse, 0x1, PT ;  /* 0x000000010000780c */ /* 0x040fe40003f24270 */
[----:B------:R-:W-:Y:S02]  /*4110*/  ISETP.GT.AND P0, PT, R0, 0x8, PT ;  /* 0x000000080000780c */ /* 0x000fe40003f04270 */
[----:B------:R-:W-:Y:S02]  /*4120*/  FSEL R8, R49, -INF , P2 ;  /* 0xff80000031087808 */ /* 0x000fe40001000000 */
[----:B------:R-:W-:-:S02]  /*4130*/  FSEL R7, R48, -INF , P1 ;  /* 0xff80000030077808 */ /* 0x000fc40000800000 */
[----:B------:R-:W-:Y:S01]  /*4140*/  ISETP.GT.AND P4, PT, R0, 0x9, PT ;  /* 0x000000090000780c */ /* 0x000fe20003f84270 */
[----:B------:R-:W-:Y:S01]  /*4150*/  LDSM.16.MT88.4 R48, [R236+0x1800] ;  /* 0x00180000ec30783b */ /* 0x000fe20000004200 */
[----:B------:R-:W-:Y:S02]  /*4160*/  FSEL R6, R34, -INF , P0 ;  /* 0xff80000022067808 */ /* 0x000fe40000000000 */
[----:B------:R-:W-:Y:S02]  /*4170*/  FMNMX.FTZ R2, R8, R7, !PT ;  /* 0x0000000708027209 */ /* 0x000fe40007810000 */
[----:B------:R-:W-:Y:S02]  /*4180*/  ISETP.GT.AND P6, PT, R0, 0x10, PT ;  /* 0x000000100000780c */ /* 0x000fe40003fc4270 */
[----:B------:R-:W-:Y:S02]  /*4190*/  FSEL R5, R40, -INF , P4 ;  /* 0xff80000028057808 */ /* 0x000fe40002000000 */
[----:B------:R-:W-:-:S02]  /*41a0*/  FMNMX.FTZ R2, R6, R2, !PT ;  /* 0x0000000206027209 */ /* 0x000fc40007810000 */
[----:B------:R-:W-:Y:S02]  /*41b0*/  ISETP.GT.AND P5, PT, R0, 0x11, PT ;  /* 0x000000110000780c */ /* 0x000fe40003fa4270 */
        /* <DEDUP_REMOVED lines=11> */
[----:B------:R-:W-:Y:S02]  /*4270*/  FSEL R18, R45, -INF , P2 ;  /* 0xff8000002d127808 */ /* 0x000fe40001000000 */
[----:B------:R-:W-:Y:S02]  /*4280*/  ISETP.GT.AND P2, PT, R0, 0x21, PT ;  /* 0x000000210000780c */ /* 0x000fe40003f44270 */
[----:B------:R-:W-:Y:S02]  /*4290*/  FSEL R107, R19, -INF , P3 ;  /* 0xff800000136b7808 */ /* 0x000fe40001800000 */
[----:B------:R-:W-:Y:S02]  /*42a0*/  FMNMX.FTZ R2, R13, R2, !PT ;  /* 0x000000020d027209 */ /* 0x000fe40007810000 */
[----:B------:R-:W-:Y:S02]  /*42b0*/  FSEL R17, R44, -INF , P1 ;  /* 0xff8000002c117808 */ /* 0x000fe40000800000 */
[----:B------:R-:W-:Y:S01]  /*42c0*/  ISETP.GT.AND P1, PT, R0, 0x28, PT ;  /* 0x000000280000780c */ /* 0x000fe20003f24270 */
[----:B------:R-:W-:Y:S01]  /*42d0*/  LDSM.16.MT88.4 R44, [R241] ;  /* 0x00000000f12c783b */ /* 0x000fe20000004200 */
[----:B------:R-:W-:-:S02]  /*42e0*/  FSEL R106, R20, -INF , P2 ;  /* 0xff800000146a7808 */ /* 0x000fc40001000000 */
[----:B------:R-:W-:Y:S02]  /*42f0*/  FMNMX.FTZ R2, R107, R2, !PT ;  /* 0x000000026b027209 */ /* 0x000fe40007810000 */
[----:B------:R-:W-:Y:S02]  /*4300*/  FSEL R16, R41, -INF , P0 ;  /* 0xff80000029107808 */ /* 0x000fe40000000000 */
[----:B------:R-:W-:Y:S02]  /*4310*/  ISETP.GT.AND P0, PT, R0, 0x29, PT ;  /* 0x000000290000780c */ /* 0x000fe40003f04270 */
[----:B------:R-:W-:Y:S02]  /*4320*/  FSEL R105, R12, -INF , P1 ;  /* 0xff8000000c697808 */ /* 0x000fe40000800000 */
[----:B------:R-:W-:Y:S02]  /*4330*/  FMNMX.FTZ R2, R106, R2, !PT ;  /* 0x000000026a027209 */ /* 0x000fe40007810000 */
[----:B------:R-:W-:-:S02]  /*4340*/  FSEL R104, R10, -INF , P0 ;  /* 0xff8000000a687808 */ /* 0x000fc40000000000 */
[----:B------:R-:W-:Y:S02]  /*4350*/  FMNMX.FTZ R2, R105, R2, !PT ;  /* 0x0000000269027209 */ /* 0x000fe40007810000 */
[----:B------:R-:W-:Y:S02]  /*4360*/  FMNMX.FTZ R3, R18, R17, !PT ;  /* 0x0000001112037209 */ /* 0x000fe40007810000 */
[----:B------:R-:W-:Y:S02]  /*4370*/  FMNMX.FTZ R2, R104, R2, !PT ;  /* 0x0000000268027209 */ /* 0x000fe40007810000 */
[----:B------:R-:W-:Y:S02]  /*4380*/  FSEL R15, R35, -INF , P4 ;  /* 0xff800000230f7808 */ /* 0x000fe40002000000 */
[----:B------:R-:W-:Y:S01]  /*4390*/  FMNMX.FTZ R3, R16, R3, !PT ;  /* 0x0000000310037209 */ /* 0x000fe20007810000 */
[----:B------:R-:W1:Y:S01]  /*43a0*/  SHFL.BFLY PT, R20, R2, 0x2, 0x1f ;  /* 0x0c401f0002147f89 */ /* 0x000e6200000e0000 */
[----:B------:R-:W-:-:S02]  /*43b0*/  FSEL R14, R32, -INF , P6 ;  /* 0xff800000200e7808 */ /* 0x000fc40003000000 */
[C---:B------:R-:W-:Y:S02]  /*43c0*/  ISETP.GT.AND P6, PT, R0.reuse, 0x11, PT ;  /* 0x000000110000780c */ /* 0x040fe40003fc4270 */
[----:B------:R-:W-:Y:S02]  /*43d0*/  ISETP.GT.AND P4, PT, R0, 0x18, PT ;  /* 0x000000180000780c */ /* 0x000fe40003f84270 */
[----:B------:R-:W-:Y:S02]  /*43e0*/  FMNMX.FTZ R0, R15, R3, !PT ;  /* 0x000000030f007209 */ /* 0x000fe40007810000 */
[----:B------:R-:W-:Y:S02]  /*43f0*/  FSEL R12, R33, -INF , P6 ;  /* 0xff800000210c7808 */ /* 0x000fe40003000000 */
[----:B------:R-:W-:Y:S01]  /*4400*/  FMNMX.FTZ R0, R14, R0, !PT ;  /* 0x000000000e007209 */ /* 0x000fe20007810000 */
[----:B------:R-:W-:Y:S01]  /*4410*/  LDSM.16.MT88.4 R32, [R236] ;  /* 0x00000000ec20783b */ /* 0x000fe20000004200 */
[----:B------:R-:W-:-:S02]  /*4420*/  FSEL R10, R30, -INF , P4 ;  /* 0xff8000001e0a7808 */ /* 0x000fc40002000000 */
[----:B------:R-:W-:Y:S02]  /*4430*/  FMNMX.FTZ R0, R12, R0, !PT ;  /* 0x000000000c007209 */ /* 0x000fe40007810000 */
[----:B------:R-:W-:Y:S02]  /*4440*/  FSEL R19, R31, -INF , P5 ;  /* 0xff8000001f137808 */ /* 0x000fe40002800000 */
[----:B------:R-:W-:Y:S01]  /*4450*/  FMNMX.FTZ R0, R10, R0, !PT ;  /* 0x000000000a007209 */ /* 0x000fe20007810000 */
[----:B------:R-:W-:Y:S01]  /*4460*/  LDSM.16.MT88.4 R28, [R236+0x800] ;  /* 0x00080000ec1c783b */ /* 0x000fe20000004200 */
[----:B------:R-:W-:Y:S02]  /*4470*/  FSEL R103, R25, -INF , P3 ;  /* 0xff80000019677808 */ /* 0x000fe40001800000 */
[----:B------:R-:W-:Y:S02]  /*4480*/  FMNMX.FTZ R0, R19, R0, !PT ;  /* 0x0000000013007209 */ /* 0x000fe40007810000 */
[----:B------:R-:W-:-:S02]  /*4490*/  FSEL R102, R24, -INF , P2 ;  /* 0xff80000018667808 */ /* 0x000fc40001000000 */
[----:B------:R-:W-:Y:S01]  /*44a0*/  FMNMX.FTZ R3, R103, R0, !PT ;  /* 0x0000000067037209 */ /* 0x000fe20007810000 */
[----:B------:R-:W-:Y:S01]  /*44b0*/  LDSM.16.MT88.4 R24, [R238] ;  /* 0x00000000ee18783b */ /* 0x000fe20000004200 */
[----:B-1----:R-:W-:Y:S02]  /*44c0*/  FMNMX.FTZ R0, R2, R20, !PT ;  /* 0x0000001402007209 */ /* 0x002fe40007810000 */
[----:B------:R-:W-:Y:S02]  /*44d0*/  FSEL R101, R22, -INF , P1 ;  /* 0xff80000016657808 */ /* 0x000fe40000800000 */
[----:B------:R-:W-:Y:S01]  /*44e0*/  FMNMX.FTZ R3, R102, R3, !PT ;  /* 0x0000000366037209 */ /* 0x000fe20007810000 */
[----:B------:R-:W1:Y:S01]  /*44f0*/  SHFL.BFLY PT, R2, R0, 0x1, 0x1f ;  /* 0x0c201f0000027f89 */ /* 0x000e6200000e0000 */
[----:B------:R-:W-:Y:S02]  /*4500*/  FSEL R100, R23, -INF , P0 ;  /* 0xff80000017647808 */ /* 0x000fe40000000000 */
[----:B------:R-:W-:-:S04]  /*4510*/  FMNMX.FTZ R3, R101, R3, !PT ;  /* 0x0000000365037209 */ /* 0x000fc80007810000 */
[----:B------:R-:W-:-:S05]  /*4520*/  FMNMX.FTZ R3, R100, R3, !PT ;  /* 0x0000000364037209 */ /* 0x000fca0007810000 */
[----:B------:R-:W2:Y:S01]  /*4530*/  SHFL.BFLY PT, R20, R3, 0x2, 0x1f ;  /* 0x0c401f0003147f89 */ /* 0x000ea200000e0000 */
[----:B-1----:R-:W-:-:S04]  /*4540*/  FMNMX.FTZ R133, R0, R2, !PT ;  /* 0x0000000200857209 */ /* 0x002fc80007810000 */
[C---:B------:R-:W-:Y:S01]  /*4550*/  FSETP.NEU.FTZ.AND P0, PT, R133.reuse, -INF , PT ;  /* 0xff8000008500780b */ /* 0x040fe20003f1d000 */
[----:B------:R-:W-:-:S05]  /*4560*/  FMUL.FTZ R2, R133, c[0x0][0x2d0] ;  /* 0x0000b40085027a20 */ /* 0x000fca0000410000 */
[----:B------:R-:W-:Y:S02]  /*4570*/  FSEL R2, R2, RZ, P0 ;  /* 0x000000ff02027208 */ /* 0x000fe40000000000 */
[----:B--2---:R-:W-:Y:S02]  /*4580*/  FMNMX.FTZ R0, R3, R20, !PT ;  /* 0x0000001403007209 */ /* 0x004fe40007810000 */
[----:B------:R-:W-:Y:S01]  /*4590*/  LDSM.16.MT88.4 R20, [R237] ;  /* 0x00000000ed14783b */ /* 0x000fe20000004200 */
[----:B------:R-:W-:-:S03]  /*45a0*/  FFMA.FTZ R3, R8, c[0x0][0x2d0], -R2 ;  /* 0x0000b40008037a23 */ /* 0x000fc60000010802 */
[----:B------:R-:W1:Y:S01]  /*45b0*/  SHFL.BFLY PT, R8, R0, 0x1, 0x1f ;  /* 0x0c201f0000087f89 */ /* 0x000e6200000e0000 */
[----:B------:R2:W-:Y:S02]  /*45c0*/  MUFU.EX2 R89, R3 ;  /* 0x0000000300597308 */ /* 0x0005e40000000800 */
[----:B--2---:R-:W-:-:S06]  /*45d0*/  FFMA.FTZ R3, R7, c[0x0][0x2d0], -R2 ;  /* 0x0000b40007037a23 */ /* 0x004fcc0000010802 */
[----:B------:R2:W3:Y:S01]  /*45e0*/  MUFU.EX2 R88, R3 ;  /* 0x0000000300587308 */ /* 0x0004e20000000800 */
[----:B-1----:R-:W-:Y:S01]  /*45f0*/  FMNMX.FTZ R132, R0, R8, !PT ;  /* 0x0000000800847209 */ /* 0x002fe20007810000 */
[----:B------:R-:W-:-:S03]  /*4600*/  FFMA.FTZ R0, R11, c[0x0][0x2d0], -R2 ;  /* 0x0000b4000b007a23 */ /* 0x000fc60000010802 */
[----:B------:R-:W-:-:S03]  /*4610*/  FSETP.NEU.FTZ.AND P0, PT, R132, -INF , PT ;  /* 0xff8000008400780b */ /* 0x000fc60003f1d000 */
[----:B------:R1:W-:Y:S01]  /*4620*/  MUFU.EX2 R96, R0 ;  /* 0x0000000000607308 */ /* 0x0003e20000000800 */
[----:B--2---:R-:W-:Y:S01]  /*4630*/  FFMA.FTZ R3, R6, c[0x0][0x2d0], -R2 ;  /* 0x0000b40006037a23 */ /* 0x004fe20000010802 */
[----:B---3--:R-:W-:-:S06]  /*4640*/  F2FP.BF16.PACK_AB R8, R88, R89 ;  /* 0x000000595808723e */ /* 0x008fcc00000010ff */
[----:B------:R2:W-:Y:S01]  /*4650*/  MUFU.EX2 R91, R3 ;  /* 0x00000003005b7308 */ /* 0x0005e20000000800 */
[----:B-1----:R-:W-:-:S07]  /*4660*/  FFMA.FTZ R0, R9, c[0x0][0x2d0], -R2 ;  /* 0x0000b40009007a23 */ /* 0x002fce0000010802 */
[----:B------:R-:W-:Y:S01]  /*4670*/  MUFU.EX2 R97, R0 ;  /* 0x0000000000617308 */ /* 0x000fe20000000800 */
[----:B--2---:R-:W-:-:S07]  /*4680*/  FFMA.FTZ R3, R5, c[0x0][0x2d0], -R2 ;  /* 0x0000b40005037a23 */ /* 0x004fce0000010802 */
[----:B------:R1:W-:Y:S02]  /*4690*/  MUFU.EX2 R90, R3 ;  /* 0x00000003005a7308 */ /* 0x0003e40000000800 */
[----:B-1----:R-:W-:-:S06]  /*46a0*/  FFMA.FTZ R3, R4, c[0x0][0x2d0], -R2 ;  /* 0x0000b40004037a23 */ /* 0x002fcc0000010802 */
[----:B------:R1:W2:Y:S02]  /*46b0*/  MUFU.EX2 R94, R3 ;  /* 0x00000003005e7308 */ /* 0x0002a40000000800 */
[----:B-1----:R-:W-:Y:S01]  /*46c0*/  FMUL.FTZ R3, R132, c[0x0][0x2d0] ;  /* 0x0000b40084037a20 */ /* 0x002fe20000410000 */
[----:B--2---:R-:W-:-:S04]  /*46d0*/  F2FP.BF16.PACK_AB R4, R96, R94 ;  /* 0x0000005e6004723e */ /* 0x004fc800000010ff */
[----:B------:R-:W-:Y:S01]  /*46e0*/  FSEL R0, R3, RZ, P0 ;  /* 0x000000ff03007208 */ /* 0x000fe20000000000 */
[----:B------:R-:W-:-:S04]  /*46f0*/  FFMA.FTZ R3, R13, c[0x0][0x2d0], -R2 ;  /* 0x0000b4000d037a23 */ /* 0x000fc80000010802 */
[----:B------:R1:W2:Y:S02]  /*4700*/  MUFU.EX2 R98, R3 ;  /* 0x0000000300627308 */ /* 0x0002a40000000800 */
[----:B-1----:R-:W-:Y:S01]  /*4710*/  FFMA.FTZ R3, R18, c[0x0][0x2d0], -R0 ;  /* 0x0000b40012037a23 */ /* 0x002fe20000010800 */
[----:B--2---:R-:W-:-:S05]  /*4720*/  F2FP.BF16.PACK_AB R6, R98, R97 ;  /* 0x000000616206723e */ /* 0x004fca00000010ff */
[----:B------:R1:W-:Y:S02]  /*4730*/  MUFU.EX2 R82, R3 ;  /* 0x0000000300527308 */ /* 0x0003e40000000800 */
[----:B-1----:R-:W-:-:S06]  /*4740*/  FFMA.FTZ R3, R17, c[0x0][0x2d0], -R0 ;  /* 0x0000b40011037a23 */ /* 0x002fcc0000010800 */
        /* <DEDUP_REMOVED lines=12> */
[----:B------:R-:W-:Y:S02]  /*4810*/  F2FP.BF16.PACK_AB R10, R90, R91 ;  /* 0x0000005b5a0a723e */ /* 0x000fe400000010ff */
[----:B--2---:R-:W-:-:S03]  /*4820*/  F2FP.BF16.PACK_AB R5, R93, R92 ;  /* 0x0000005c5d05723e */ /* 0x004fc600000010ff */
[----:B------:R1:W-:Y:S02]  /*4830*/  MUFU.EX2 R95, R3 ;  /* 0x00000003005f7308 */ /* 0x0003e40000000800 */
[C---:B------:R-:W-:Y:S08]  /*4840*/  HMMA.16816.F32.BF16 R12, R8.reuse, R34, RZ ;  /* 0x00000022080c723c */ /* 0x040ff000000418ff */
[----:B------:R-:W-:Y:S01]  /*4850*/  HMMA.16816.F32.BF16 R36, R8, R20, RZ ;  /* 0x000000140824723c */ /* 0x000fe200000418ff */
[----:B-1----:R-:W-:-:S04]  /*4860*/  FFMA.FTZ R3, R19, c[0x0][0x2d0], -R0 ;  /* 0x0000b40013037a23 */ /* 0x002fc80000010800 */
[----:B------:R-:W1:Y:S03]  /*4870*/  MUFU.EX2 R99, R3 ;  /* 0x0000000300637308 */ /* 0x000e660000000800 */
[C---:B------:R-:W-:Y:S08]  /*4880*/  HMMA.16816.F32.BF16 R16, R8.reuse, R32, RZ ;  /* 0x000000200810723c */ /* 0x040ff000000418ff */
[----:B------:R-:W-:Y:S01]  /*4890*/  HMMA.16816.F32.BF16 R32, R8, R22, RZ ;  /* 0x000000160820723c */ /* 0x000fe200000418ff */
[----:B-1----:R-:W-:-:S07]  /*48a0*/  F2FP.BF16.PACK_AB R7, R99, R95 ;  /* 0x0000005f6307723e */ /* 0x002fce00000010ff */
[----:B------:R-:W-:Y:S08]  /*48b0*/  HMMA.16816.F32.BF16 R20, R8, R48, RZ ;  /* 0x000000300814723c */ /* 0x000ff000000418ff */
[----:B------:R-:W-:Y:S08]  /*48c0*/  HMMA.16816.F32.BF16 R144, R4, R30, R12 ;  /* 0x0000001e0490723c */ /* 0x000ff0000004180c */
[----:B------:R-:W-:Y:S08]  /*48d0*/  HMMA.16816.F32.BF16 R12, R8, R76, RZ ;  /* 0x0000004c080c723c */ /* 0x000ff000000418ff */
[----:B------:R-:W-:Y:S08]  /*48e0*/  HMMA.16816.F32.BF16 R156, R4, R28, R16 ;  /* 0x0000001c049c723c */ /* 0x000ff00000041810 */
[C---:B------:R-:W-:Y:S08]  /*48f0*/  HMMA.16816.F32.BF16 R52, R8.reuse, R24, RZ ;  /* 0x000000180834723c */ /* 0x040ff000000418ff */
[----:B------:R-:W-:Y:S08]  /*4900*/  HMMA.16816.F32.BF16 R40, R8, R26, RZ ;  /* 0x0000001a0828723c */ /* 0x000ff000000418ff */
[----:B------:R-:W-:Y:S08]  /*4910*/  HMMA.16816.F32.BF16 R108, R4, R66, R32 ;  /* 0x00000042046c723c */ /* 0x000ff00000041820 */
[C---:B------:R-:W-:Y:S08]  /*4920*/  HMMA.16816.F32.BF16 R28, R8.reuse, R44, RZ ;  /* 0x0000002c081c723c */ /* 0x040ff000000418ff */
[----:B------:R-:W-:Y:S01]  /*4930*/  HMMA.16816.F32.BF16 R24, R8, R46, RZ ;  /* 0x0000002e0818723c */ /* 0x000fe200000418ff */
[----:B------:R-:W1:Y:S07]  /*4940*/  LDSM.16.MT88.4 R44, [R237+0x1800] ;  /* 0x00180000ed2c783b */ /* 0x000e6e0000004200 */
[----:B------:R-:W-:Y:S01]  /*4950*/  HMMA.16816.F32.BF16 R20, R4, R56, R20 ;  /* 0x000000380414723c */ /* 0x000fe20000041814 */
[----:B------:R-:W-:Y:S01]  /*4960*/  IMAD.MOV.U32 R130, RZ, RZ, R110 ;  /* 0x000000ffff827224 */ /* 0x000fe200078e006e */
[----:B------:R-:W-:Y:S01]  /*4970*/  MOV R3, R108 ;  /* 0x0000006c00037202 */ /* 0x000fe20000000f00 */
[----:B------:R-:W-:-:S02]  /*4980*/  IMAD.MOV.U32 R129, RZ, RZ, R111 ;  /* 0x000000ffff817224 */ /* 0x000fc400078e006f */
[----:B------:R-:W-:-:S03]  /*4990*/  IMAD.MOV.U32 R169, RZ, RZ, R109 ;  /* 0x000000ffffa97224 */ /* 0x000fc600078e006d */
[----:B------:R-:W-:Y:S01]  /*49a0*/  HMMA.16816.F32.BF16 R16, R8, R50, RZ ;  /* 0x000000320810723c */ /* 0x000fe200000418ff */
[----:B------:R-:W-:Y:S07]  /*49b0*/  LDSM.16.MT88.4 R48, [R238+0x3000] ;  /* 0x00300000ee30783b */ /* 0x000fee0000004200 */
[C---:B------:R-:W-:Y:S08]  /*49c0*/  HMMA.16816.F32.BF16 R12, R4.reuse, R84, R12 ;  /* 0x00000054040c723c */ /* 0x040ff0000004180c */
[----:B------:R-:W-:Y:S01]  /*49d0*/  IMAD.MOV.U32 R113, RZ, RZ, R22 ;  /* 0x000000ffff717224 */ /* 0x000fe200078e0016 */
[----:B------:R-:W-:Y:S01]  /*49e0*/  MOV R112, R23 ;  /* 0x0000001700707202 */ /* 0x000fe20000000f00 */
[----:B------:R-:W-:Y:S01]  /*49f0*/  IMAD.MOV.U32 R111, RZ, RZ, R20 ;  /* 0x000000ffff6f7224 */ /* 0x000fe200078e0014 */
[C---:B------:R-:W-:Y:S01]  /*4a00*/  HMMA.16816.F32.BF16 R136, R4.reuse, R74, R40 ;  /* 0x0000004a0488723c */ /* 0x040fe20000041828 */
[----:B------:R-:W-:Y:S01]  /*4a10*/  IMAD.MOV.U32 R110, RZ, RZ, R21 ;  /* 0x000000ffff6e7224 */ /* 0x000fe200078e0015 */
[----:B------:R-:W-:Y:S04]  /*4a20*/  LDSM.16.MT88.4 R40, [R236+0x3000] ;  /* 0x00300000ec28783b */ /* 0x000fe80000004200 */
[----:B------:R-:W2:Y:S02]  /*4a30*/  LDSM.16.MT88.4 R20, [R237+0x2000] ;  /* 0x00200000ed14783b */ /* 0x000ea40000004200 */
[C---:B------:R-:W-:Y:S02]  /*4a40*/  HMMA.16816.F32.BF16 R16, R4.reuse, R58, R16 ;  /* 0x0000003a0410723c */ /* 0x040fe40000041810 */
[----:B------:R-:W-:Y:S03]  /*4a50*/  LDSM.16.MT88.4 R56, [R237+0x3000] ;  /* 0x00300000ed38783b */ /* 0x000fe60000004200 */
[----:B------:R-:W-:Y:S01]  /*4a60*/  IMAD.MOV.U32 R109, RZ, RZ, R12 ;  /* 0x000000ffff6d7224 */ /* 0x000fe200078e000c */
[----:B------:R-:W-:Y:S01]  /*4a70*/  MOV R162, R14 ;  /* 0x0000000e00a27202 */ /* 0x000fe20000000f00 */
[----:B------:R-:W-:Y:S01]  /*4a80*/  IMAD.MOV.U32 R108, RZ, RZ, R13 ;  /* 0x000000ffff6c7224 */ /* 0x000fe200078e000d */
[----:B------:R-:W-:Y:S01]  /*4a90*/  HMMA.16816.F32.BF16 R148, R4, R72, R52 ;  /* 0x000000480494723c */ /* 0x000fe20000041834 */
[----:B------:R-:W-:Y:S01]  /*4aa0*/  IMAD.MOV.U32 R161, RZ, RZ, R15 ;  /* 0x000000ffffa17224 */ /* 0x000fe200078e000f */
[----:B------:R-:W3:Y:S06]  /*4ab0*/  LDSM.16.MT88.4 R52, [R236+0x3800] ;  /* 0x00380000ec34783b */ /* 0x000eec0000004200 */
[----:B-1----:R-:W-:Y:S08]  /*4ac0*/  HMMA.16816.F32.BF16 R12, R8, R44, RZ ;  /* 0x0000002c080c723c */ /* 0x002ff000000418ff */
[----:B------:R-:W-:Y:S01]  /*4ad0*/  HMMA.16816.F32.BF16 R24, R4, R62, R24 ;  /* 0x0000003e0418723c */ /* 0x000fe20000041818 */
[----:B------:R-:W-:Y:S01]  /*4ae0*/  MOV R121, R17 ;  /* 0x0000001100797202 */ /* 0x000fe20000000f00 */
[----:B------:R-:W-:Y:S01]  /*4af0*/  IMAD.MOV.U32 R120, RZ, RZ, R18 ;  /* 0x000000ffff787224 */ /* 0x000fe200078e0012 */
[----:B------:R-:W-:Y:S01]  /*4b00*/  MOV R118, R16 ;  /* 0x0000001000767202 */ /* 0x000fe20000000f00 */
[----:B------:R-:W-:-:S04]  /*4b10*/  IMAD.MOV.U32 R119, RZ, RZ, R19 ;  /* 0x000000ffff777224 */ /* 0x000fc800078e0013 */
[C---:B------:R-:W-:Y:S01]  /*4b20*/  HMMA.16816.F32.BF16 R140, R4.reuse, R64, R36 ;  /* 0x00000040048c723c */ /* 0x040fe20000041824 */
[----:B------:R-:W1:Y:S07]  /*4b30*/  LDSM.16.MT88.4 R36, [R239+0x2000] ;  /* 0x00200000ef24783b */ /* 0x000e6e0000004200 */
[----:B------:R-:W-:Y:S08]  /*4b40*/  HMMA.16816.F32.BF16 R28, R4, R60, R28 ;  /* 0x0000003c041c723c */ /* 0x000ff0000004181c */
[----:B------:R-:W-:Y:S01]  /*4b50*/  HMMA.16816.F32.BF16 R16, R8, R78, RZ ;  /* 0x0000004e0810723c */ /* 0x000fe200000418ff */
[----:B------:R-:W-:Y:S01]  /*4b60*/  IMAD.MOV.U32 R125, RZ, RZ, R25 ;  /* 0x000000ffff7d7224 */ /* 0x000fe200078e0019 */
[----:B------:R-:W-:Y:S01]  /*4b70*/  MOV R123, R27 ;  /* 0x0000001b007b7202 */ /* 0x000fe20000000f00 */
[----:B------:R-:W-:-:S02]  /*4b80*/  IMAD.MOV.U32 R124, RZ, RZ, R26 ;  /* 0x000000ffff7c7224 */ /* 0x000fc400078e001a */
[----:B------:R-:W-:-:S03]  /*4b90*/  IMAD.MOV.U32 R122, RZ, RZ, R24 ;  /* 0x000000ffff7a7224 */ /* 0x000fc600078e0018 */
[----:B--2---:R-:W-:Y:S08]  /*4ba0*/  HMMA.16816.F32.BF16 R60, R4, R20, R12 ;  /* 0x00000014043c723c */ /* 0x004ff0000004180c */
[----:B------:R-:W-:Y:S01]  /*4bb0*/  HMMA.16816.F32.BF16 R12, R8, R40, RZ ;  /* 0x00000028080c723c */ /* 0x000fe200000418ff */
[----:B------:R-:W-:Y:S01]  /*4bc0*/  MOV R168, R30 ;  /* 0x0000001e00a87202 */ /* 0x000fe20000000f00 */
[----:B------:R-:W-:Y:S01]  /*4bd0*/  IMAD.MOV.U32 R128, RZ, RZ, R31 ;  /* 0x000000ffff807224 */ /* 0x000fe200078e001f */
[----:B------:R-:W-:Y:S01]  /*4be0*/  MOV R126, R28 ;  /* 0x0000001c007e7202 */ /* 0x000fe20000000f00 */
[----:B------:R-:W-:-:S03]  /*4bf0*/  IMAD.MOV.U32 R127, RZ, RZ, R29 ;  /* 0x000000ffff7f7224 */ /* 0x000fc600078e001d */
[----:B------:R-:W-:Y:S01]  /*4c00*/  MOV R41, R125 ;  /* 0x0000007d00297202 */ /* 0x000fe20000000f00 */
[----:B------:R-:W-:Y:S01]  /*4c10*/  HMMA.16816.F32.BF16 R32, R8, R46, RZ ;  /* 0x0000002e0820723c */ /* 0x000fe200000418ff */
[----:B------:R-:W2:Y:S01]  /*4c20*/  LDSM.16.MT88.4 R44, [R238+0x3800] ;  /* 0x00380000ee2c783b */ /* 0x000ea20000004200 */
[----:B------:R-:W-:-:S06]  /*4c30*/  MOV R40, R122 ;  /* 0x0000007a00287202 */ /* 0x000fcc0000000f00 */
[----:B------:R-:W-:Y:S01]  /*4c40*/  HMMA.16816.F32.BF16 R24, R8, R70, RZ ;  /* 0x000000460818723c */ /* 0x000fe200000418ff */
[----:B------:R-:W-:Y:S01]  /*4c50*/  IMAD.MOV.U32 R117, RZ, RZ, R61 ;  /* 0x000000ffff757224 */ /* 0x000fe200078e003d */
[----:B------:R-:W-:Y:S01]  /*4c60*/  MOV R116, R62 ;  /* 0x0000003e00747202 */ /* 0x000fe20000000f00 */
[----:B------:R-:W-:Y:S02]  /*4c70*/  IMAD.MOV.U32 R115, RZ, RZ, R63 ;  /* 0x000000ffff737224 */ /* 0x000fe400078e003f */
[----:B------:R-:W-:-:S03]  /*4c80*/  IMAD.MOV.U32 R114, RZ, RZ, R60 ;  /* 0x000000ffff727224 */ /* 0x000fc600078e003c */
[C---:B------:R-:W-:Y:S08]  /*4c90*/  HMMA.16816.F32.BF16 R64, R4.reuse, R86, R16 ;  /* 0x000000560440723c */ /* 0x040ff00000041810 */
[C---:B---3--:R-:W-:Y:S07]  /*4ca0*/  HMMA.16816.F32.BF16 R16, R4.reuse, R52, R12 ;  /* 0x000000340410723c */ /* 0x048fee000004180c */
[----:B------:R-:W-:Y:S01]  /*4cb0*/  IMAD.MOV.U32 R52, RZ, RZ, R114 ;  /* 0x000000ffff347224 */ /* 0x000fe200078e0072 */
[----:B------:R-:W-:Y:S01]  /*4cc0*/  HMMA.16816.F32.BF16 R60, R4, R22, R32 ;  /* 0x00000016043c723c */ /* 0x000fe20000041820 */
[----:B------:R-:W3:Y:S01]  /*4cd0*/  LDSM.16.MT88.4 R32, [R237+0x3800] ;  /* 0x00380000ed20783b */ /* 0x000ee20000004200 */
[----:B------:R-:W-:-:S06]  /*4ce0*/  IMAD.MOV.U32 R53, RZ, RZ, R117 ;  /* 0x000000ffff357224 */ /* 0x000fcc00078e0075 */
[----:B------:R-:W-:Y:S08]  /*4cf0*/  HMMA.16816.F32.BF16 R28, R8, R68, RZ ;  /* 0x00000044081c723c */ /* 0x000ff000000418ff */
[----:B-1----:R-:W-:Y:S01]  /*4d00*/  HMMA.16816.F32.BF16 R68, R4, R38, R24 ;  /* 0x000000260444723c */ /* 0x002fe20000041818 */
[----:B------:R-:W-:Y:S01]  /*4d10*/  MOV R154, R16 ;  /* 0x00000010009a7202 */ /* 0x000fe20000000f00 */
[----:B------:R-:W-:Y:S01]  /*4d20*/  IMAD.MOV.U32 R153, RZ, RZ, R17 ;  /* 0x000000ffff997224 */ /* 0x000fe200078e0011 */
[----:B------:R-:W-:Y:S01]  /*4d30*/  MOV R131, R19 ;  /* 0x0000001300837202 */ /* 0x000fe20000000f00 */
[----:B------:R-:W-:-:S04]  /*4d40*/  IMAD.MOV.U32 R152, RZ, RZ, R18 ;  /* 0x000000ffff987224 */ /* 0x000fc800078e0012 */
[C---:B------:R-:W-:Y:S07]  /*4d50*/  HMMA.16816.F32.BF16 R24, R8.reuse, R48, RZ ;  /* 0x000000300818723c */ /* 0x040fee00000418ff */
[----:B------:R-:W-:Y:S01]  /*4d60*/  IMAD.MOV.U32 R49, RZ, RZ, R121 ;  /* 0x000000ffff317224 */ /* 0x000fe200078e0079 */
[----:B------:R-:W-:Y:S01]  /*4d70*/  HMMA.16816.F32.BF16 R16, R8, R56, RZ ;  /* 0x000000380810723c */ /* 0x000fe200000418ff */
[----:B------:R-:W-:-:S06]  /*4d80*/  IMAD.MOV.U32 R48, RZ, RZ, R118 ;  /* 0x000000ffff307224 */ /* 0x000fcc00078e0076 */
[----:B------:R-:W-:Y:S01]  /*4d90*/  IMAD.MOV.U32 R56, RZ, RZ, R109 ;  /* 0x000000ffff387224 */ /* 0x000fe200078e006d */
[----:B------:R-:W-:Y:S01]  /*4da0*/  HMMA.16816.F32.BF16 R72, R4, R36, R28 ;  /* 0x000000240448723c */ /* 0x000fe2000004181c */
[----:B------:R-:W1:Y:S01]  /*4db0*/  LDSM.16.MT88.4 R36, [R239+0x3000] ;  /* 0x00300000ef24783b */ /* 0x000e620000004200 */
[----:B------:R-:W-:-:S06]  /*4dc0*/  MOV R57, R108 ;  /* 0x0000006c00397202 */ /* 0x000fcc0000000f00 */
[----:B--2---:R-:W-:Y:S07]  /*4dd0*/  HMMA.16816.F32.BF16 R84, R4, R44, R24 ;  /* 0x0000002c0454723c */ /* 0x004fee0000041818 */
[----:B------:R-:W-:Y:S01]  /*4de0*/  MOV R44, R111 ;  /* 0x0000006f002c7202 */ /* 0x000fe20000000f00 */
[----:B------:R-:W-:Y:S01]  /*4df0*/  HMMA.16816.F32.BF16 R20, R8, R50, RZ ;  /* 0x000000320814723c */ /* 0x000fe200000418ff */
[----:B------:R-:W-:-:S06]  /*4e00*/  IMAD.MOV.U32 R45, RZ, RZ, R110 ;  /* 0x000000ffff2d7224 */ /* 0x000fcc00078e006e */
[----:B------:R-:W-:Y:S01]  /*4e10*/  IMAD.MOV.U32 R50, RZ, RZ, R120 ;  /* 0x000000ffff327224 */ /* 0x000fe200078e0078 */
[----:B---3--:R-:W-:Y:S01]  /*4e20*/  HMMA.16816.F32.BF16 R16, R4, R32, R16 ;  /* 0x000000200410723c */ /* 0x008fe20000041810 */
[----:B------:R-:W-:-:S06]  /*4e30*/  MOV R51, R119 ;  /* 0x0000007700337202 */ /* 0x000fcc0000000f00 */
[----:B------:R-:W-:Y:S01]  /*4e40*/  FFMA.FTZ R33, R101, c[0x0][0x2d0], -R0 ;  /* 0x0000b40065217a23 */ /* 0x000fe20000010800 */
[C---:B------:R-:W-:Y:S01]  /*4e50*/  HMMA.16816.F32.BF16 R28, R8.reuse, R42, RZ ;  /* 0x0000002a081c723c */ /* 0x040fe200000418ff */
[----:B------:R-:W-:Y:S01]  /*4e60*/  IMAD.MOV.U32 R160, RZ, RZ, R84 ;  /* 0x000000ffffa07224 */ /* 0x000fe200078e0054 */
[----:B------:R-:W-:Y:S01]  /*4e70*/  MOV R134, R86 ;  /* 0x0000005600867202 */ /* 0x000fe20000000f00 */
[----:B------:R-:W-:Y:S02]  /*4e80*/  IMAD.MOV.U32 R135, RZ, RZ, R85 ;  /* 0x000000ffff877224 */ /* 0x000fe400078e0055 */
[----:B------:R-:W-:Y:S02]  /*4e90*/  IMAD.MOV.U32 R155, RZ, RZ, R87 ;  /* 0x000000ffff9b7224 */ /* 0x000fe400078e0057 */
[----:B------:R-:W-:Y:S01]  /*4ea0*/  IMAD.MOV.U32 R42, RZ, RZ, R124 ;  /* 0x000000ffff2a7224 */ /* 0x000fe200078e007c */
[----:B------:R-:W-:Y:S01]  /*4eb0*/  HMMA.16816.F32.BF16 R12, R8, R58, RZ ;  /* 0x0000003a080c723c */ /* 0x000fe200000418ff */
[----:B------:R-:W-:-:S02]  /*4ec0*/  IMAD.MOV.U32 R43, RZ, RZ, R123 ;  /* 0x000000ffff2b7224 */ /* 0x000fc400078e007b */
[----:B------:R-:W-:-:S04]  /*4ed0*/  FFMA.FTZ R32, R100, c[0x0][0x2d0], -R0 ;  /* 0x0000b40064207a23 */ /* 0x000fc80000010800 */
[----:B------:R-:W-:Y:S01]  /*4ee0*/  IMAD.MOV.U32 R58, RZ, RZ, R113 ;  /* 0x000000ffff3a7224 */ /* 0x000fe200078e0071 */
[----:B------:R-:W-:Y:S01]  /*4ef0*/  HMMA.16816.F32.BF16 R84, R4, R46, R20 ;  /* 0x0000002e0454723c */ /* 0x000fe20000041814 */
[----:B------:R-:W2:Y:S01]  /*4f00*/  LDSM.16.MT88.4 R20, [R239+0x3800] ;  /* 0x00380000ef14783b */ /* 0x000ea20000004200 */
[----:B------:R-:W-:Y:S02]  /*4f10*/  IMAD.MOV.U32 R24, RZ, RZ, R18 ;  /* 0x000000ffff187224 */ /* 0x000fe400078e0012 */
[----:B------:R-:W-:-:S03]  /*4f20*/  IMAD.MOV.U32 R59, RZ, RZ, R112 ;  /* 0x000000ffff3b7224 */ /* 0x000fc600078e0070 */
[----:B------:R-:W-:Y:S01]  /*4f30*/  MOV R46, R3 ;  /* 0x00000003002e7202 */ /* 0x000fe20000000f00 */
[----:B------:R-:W-:Y:S01]  /*4f40*/  HMMA.16816.F32.BF16 R76, R4, R54, R28 ;  /* 0x00000036044c723c */ /* 0x000fe2000004181c */
[----:B------:R-:W-:Y:S02]  /*4f50*/  IMAD.MOV.U32 R3, RZ, RZ, R19 ;  /* 0x000000ffff037224 */ /* 0x000fe400078e0013 */
[----:B------:R-:W-:-:S04]  /*4f60*/  IMAD.MOV.U32 R47, RZ, RZ, R169 ;  /* 0x000000ffff2f7224 */ /* 0x000fc800078e00a9 */
[----:B------:R-:W-:Y:S01]  /*4f70*/  MOV R29, R17 ;  /* 0x00000011001d7202 */ /* 0x000fe20000000f00 */
[----:B------:R-:W-:Y:S01]  /*4f80*/  HMMA.16816.F32.BF16 R176, R4, R34, R12 ;  /* 0x0000002204b0723c */ /* 0x000fe2000004180c */
[----:B------:R-:W-:Y:S01]  /*4f90*/  IMAD.MOV.U32 R28, RZ, RZ, R16 ;  /* 0x000000ffff1c7224 */ /* 0x000fe200078e0010 */
[----:B------:R-:W-:Y:S01]  /*4fa0*/  MOV R54, R116 ;  /* 0x0000007400367202 */ /* 0x000fe20000000f00 */
[----:B------:R-:W-:Y:S02]  /*4fb0*/  IMAD.MOV.U32 R55, RZ, RZ, R115 ;  /* 0x000000ffff377224 */ /* 0x000fe400078e0073 */
[----:B------:R-:W-:Y:S02]  /*4fc0*/  FFMA.FTZ R31, R105, c[0x0][0x2d0], -R2 ;  /* 0x0000b400691f7a23 */ /* 0x000fe40000010802 */
[----:B------:R-:W-:Y:S01]  /*4fd0*/  IMAD.MOV.U32 R34, RZ, RZ, R168 ;  /* 0x000000ffff227224 */ /* 0x000fe200078e00a8 */
[----:B-1----:R-:W-:Y:S01]  /*4fe0*/  HMMA.16816.F32.BF16 R12, R8, R38, RZ ;  /* 0x00000026080c723c */ /* 0x002fe200000418ff */
[----:B------:R-:W-:Y:S01]  /*4ff0*/  FFMA.FTZ R30, R104, c[0x0][0x2d0], -R2 ;  /* 0x0000b400681e7a23 */ /* 0x000fe20000010802 */
[----:B------:R-:W-:-:S05]  /*5000*/  MOV R35, R128 ;  /* 0x0000008000237202 */ /* 0x000fca0000000f00 */
[----:B------:R-:W-:Y:S01]  /*5010*/  MOV R38, R24 ;  /* 0x0000001800267202 */ /* 0x000fe20000000f00 */
[----:B------:R-:W-:Y:S01]  /*5020*/  HMMA.16816.F32.BF16 R16, R8, R36, RZ ;  /* 0x000000240810723c */ /* 0x000fe200000418ff */
[----:B------:R-:W1:Y:S01]  /*5030*/  LDSM.16.MT88.4 R24, [R236+0x4800] ;  /* 0x00480000ec18783b */ /* 0x000e620000004200 */
[----:B------:R-:W-:Y:S02]  /*5040*/  IMAD.MOV.U32 R39, RZ, RZ, R3 ;  /* 0x000000ffff277224 */ /* 0x000fe400078e0003 */
[----:B------:R-:W-:Y:S01]  /*5050*/  FADD.FTZ R3, R89, R88 ;  /* 0x0000005859037221 */ /* 0x000fe20000010000 */
[----:B------:R-:W-:Y:S01]  /*5060*/  MOV R89, R28 ;  /* 0x0000001c00597202 */ /* 0x000fe20000000f00 */
[----:B------:R-:W-:Y:S02]  /*5070*/  IMAD.MOV.U32 R88, RZ, RZ, R29 ;  /* 0x000000ffff587224 */ /* 0x000fe400078e001d */
[----:B------:R-:W-:Y:S02]  /*5080*/  IMAD.MOV.U32 R37, RZ, RZ, R127 ;  /* 0x000000ffff257224 */ /* 0x000fe400078e007f */
[----:B------:R-:W-:-:S02]  /*5090*/  IMAD.MOV.U32 R36, RZ, RZ, R126 ;  /* 0x000000ffff247224 */ /* 0x000fc400078e007e */
[----:B------:R-:W-:Y:S02]  /*50a0*/  FADD.FTZ R3, R91, R3 ;  /* 0x000000035b037221 */ /* 0x000fe40000010000 */
[----:B------:R-:W-:Y:S02]  /*50b0*/  FFMA.FTZ R29, R106, c[0x0][0x2d0], -R2 ;  /* 0x0000b4006a1d7a23 */ /* 0x000fe40000010802 */
[----:B--2---:R-:W-:Y:S01]  /*50c0*/  HMMA.16816.F32.BF16 R168, R4, R22, R12 ;  /* 0x0000001604a8723c */ /* 0x004fe2000004180c */
[----:B------:R-:W-:Y:S02]  /*50d0*/  FADD.FTZ R3, R90, R3 ;  /* 0x000000035a037221 */ /* 0x000fe40000010000 */
[----:B------:R-:W-:-:S05]  /*50e0*/  FFMA.FTZ R28, R102, c[0x0][0x2d0], -R0 ;  /* 0x0000b400661c7a23 */ /* 0x000fca0000010800 */
[----:B------:R-:W-:Y:S01]  /*50f0*/  HMMA.16816.F32.BF16 R172, R4, R20, R16 ;  /* 0x0000001404ac723c */ /* 0x000fe20000041810 */
[----:B------:R-:W2:Y:S06]  /*5100*/  LDSM.16.MT88.4 R16, [R236+0x5000] ;  /* 0x00500000ec10783b */ /* 0x000eac0000004200 */
[----:B------:R-:W-:Y:S01]  /*5110*/  FADD.FTZ R20, R94, R3 ;  /* 0x000000035e147221 */ /* 0x000fe20000010000 */
[----:B-1----:R-:W-:Y:S11]  /*5120*/  HMMA.16816.F32.BF16 R12, R8, R24, RZ ;  /* 0x00000018080c723c */ /* 0x002ff600000418ff */
[----:B------:R-:W-:Y:S11]  /*5130*/  @!UPT UIADD3 URZ, URZ, URZ, URZ ;  /* 0x0000003f3f3ff290 */ /* 0x000ff6000fffe03f */
[----:B------:R-:W-:Y:S02]  /*5140*/  @!UPT UIADD3 URZ, URZ, URZ, URZ ;  /* 0x0000003f3f3ff290 */ /* 0x000fe4000fffe03f */
[----:B--2---:R-:W-:Y:S07]  /*5150*/  HMMA.16816.F32.BF16 R124, R4, R16, R12 ;  /* 0x00000010047c723c */ /* 0x004fee000004180c */
[----:B------:R-:W-:Y:S02]  /*5160*/  FADD.FTZ R12, R82, R81 ;  /* 0x00000051520c7221 */ /* 0x000fe40000010000 */
[----:B------:R-:W-:Y:S01]  /*5170*/  IMAD.MOV.U32 R82, RZ, RZ, R89 ;  /* 0x000000ffff527224 */ /* 0x000fe200078e0059 */
[----:B------:R-:W-:Y:S01]  /*5180*/  MOV R89, R38 ;  /* 0x0000002600597202 */ /* 0x000fe20000000f00 */
[----:B------:R-:W-:-:S02]  /*5190*/  FADD.FTZ R16, R80, R12 ;  /* 0x0000000c50107221 */ /* 0x000fc40000010000 */
[----:B------:R-:W-:Y:S01]  /*51a0*/  HMMA.16816.F32.BF16 R12, R8, R26, RZ ;  /* 0x0000001a080c723c */ /* 0x000fe200000418ff */
[----:B------:R-:W1:Y:S01]  /*51b0*/  LDSM.16.MT88.4 R24, [R238+0x4800] ;  /* 0x00480000ee18783b */ /* 0x000e620000004200 */
[----:B------:R-:W-:Y:S02]  /*51c0*/  FADD.FTZ R21, R83, R16 ;  /* 0x0000001053157221 */ /* 0x000fe40000010000 */
[----:B------:R-:W-:Y:S02]  /*51d0*/  IMAD.MOV.U32 R81, RZ, RZ, R88 ;  /* 0x000000ffff517224 */ /* 0x000fe400078e0058 */
[----:B------:R-:W-:Y:S02]  /*51e0*/  FADD.FTZ R3, R92, R21 ;  /* 0x000000155c037221 */ /* 0x000fe40000010000 */
[----:B------:R-:W-:Y:S01]  /*51f0*/  IMAD.MOV.U32 R88, RZ, RZ, R39 ;  /* 0x000000ffff587224 */ /* 0x000fe200078e0027 */
[----:B------:R-:W-:Y:S01]  /*5200*/  MOV R39, R35 ;  /* 0x0000002300277202 */ /* 0x000fe20000000f00 */
[----:B------:R-:W-:Y:S01]  /*5210*/  FADD.FTZ R3, R93, R3 ;  /* 0x000000035d037221 */ /* 0x000fe20000010000 */
[----:B------:R-:W-:Y:S01]  /*5220*/  MOV R105, R81 ;  /* 0x0000005100697202 */ /* 0x000fe20000000f00 */
[----:B------:R-:W-:-:S02]  /*5230*/  IMAD.MOV.U32 R38, RZ, RZ, R34 ;  /* 0x000000ffff267224 */ /* 0x000fc400078e0022 */
[----:B------:R-:W-:Y:S01]  /*5240*/  IMAD.MOV.U32 R34, RZ, RZ, R46 ;  /* 0x000000ffff227224 */ /* 0x000fe200078e002e */
[----:B------:R-:W-:Y:S01]  /*5250*/  MOV R46, R130 ;  /* 0x00000082002e7202 */ /* 0x000fe20000000f00 */
[----:B------:R-:W-:Y:S02]  /*5260*/  IMAD.MOV.U32 R35, RZ, RZ, R47 ;  /* 0x000000ffff237224 */ /* 0x000fe400078e002f */
[----:B------:R-:W-:Y:S01]  /*5270*/  IMAD.MOV.U32 R47, RZ, RZ, R129 ;  /* 0x000000ffff2f7224 */ /* 0x000fe200078e0081 */
[----:B------:R-:W-:Y:S01]  /*5280*/  MOV R100, R34 ;  /* 0x0000002200647202 */ /* 0x000fe20000000f00 */
[----:B------:R-:W-:Y:S02]  /*5290*/  IMAD.MOV.U32 R101, RZ, RZ, R35 ;  /* 0x000000ffff657224 */ /* 0x000fe400078e0023 */
[----:B------:R-:W-:Y:S02]  /*52a0*/  IMAD.MOV.U32 R106, RZ, RZ, R89 ;  /* 0x000000ffff6a7224 */ /* 0x000fe400078e0059 */
[----:B------:R-:W-:Y:S01]  /*52b0*/  HMMA.16816.F32.BF16 R112, R4, R18, R12 ;  /* 0x000000120470723c */ /* 0x000fe2000004180c */
[----:B------:R-:W2:Y:S01]  /*52c0*/  LDSM.16.MT88.4 R16, [R238+0x5000] ;  /* 0x00500000ee10783b */ /* 0x000ea20000004200 */
[----:B------:R-:W-:-:S02]  /*52d0*/  IMAD.MOV.U32 R83, RZ, RZ, R131 ;  /* 0x000000ffff537224 */ /* 0x000fc400078e0083 */
[----:B------:R-:W-:Y:S02]  /*52e0*/  IMAD.MOV.U32 R102, RZ, RZ, R46 ;  /* 0x000000ffff667224 */ /* 0x000fe400078e002e */
[----:B------:R-:W-:Y:S01]  /*52f0*/  IMAD.MOV.U32 R46, RZ, RZ, R58 ;  /* 0x000000ffff2e7224 */ /* 0x000fe200078e003a */
[----:B------:R-:W-:Y:S01]  /*5300*/  MOV R58, R162 ;  /* 0x000000a2003a7202 */ /* 0x000fe20000000f00 */
[----:B------:R-:W-:Y:S02]  /*5310*/  IMAD.MOV.U32 R90, RZ, RZ, R134 ;  /* 0x000000ffff5a7224 */ /* 0x000fe400078e0086 */
[----:B------:R-:W-:Y:S01]  /*5320*/  IMAD.MOV.U32 R104, RZ, RZ, R82 ;  /* 0x000000ffff687224 */ /* 0x000fe200078e0052 */
[----:B-1----:R-:W-:Y:S07]  /*5330*/  HMMA.16816.F32.BF16 R12, R8, R24, RZ ;  /* 0x00000018080c723c */ /* 0x002fee00000418ff */
[----:B------:R-:W-:Y:S01]  /*5340*/  FFMA.FTZ R25, R103, c[0x0][0x2d0], -R0 ;  /* 0x0000b40067197a23 */ /* 0x000fe20000010800 */
[----:B------:R-:W-:Y:S01]  /*5350*/  MOV R103, R47 ;  /* 0x0000002f00677202 */ /* 0x000fe20000000f00 */
[----:B------:R-:W-:Y:S01]  /*5360*/  MUFU.EX2 R0, R29 ;  /* 0x0000001d00007308 */ /* 0x000fe20000000800 */
[----:B------:R-:W-:Y:S11]  /*5370*/  IMAD.MOV.U32 R47, RZ, RZ, R59 ;  /* 0x000000ffff2f7224 */ /* 0x000ff600078e003b */
[----:B------:R-:W-:Y:S03]  /*5380*/  @!UPT UIADD3 URZ, URZ, URZ, URZ ;  /* 0x0000003f3f3ff290 */ /* 0x000fe6000fffe03f */
[----:B--2---:R-:W-:Y:S08]  /*5390*/  HMMA.16816.F32.BF16 R108, R4, R16, R12 ;  /* 0x00000010046c723c */ /* 0x004ff0000004180c */
[----:B------:R-:W-:Y:S07]  /*53a0*/  HMMA.16816.F32.BF16 R12, R8, R26, RZ ;  /* 0x0000001a080c723c */ /* 0x000fee00000418ff */
[----:B------:R-:W-:-:S02]  /*53b0*/  FFMA.FTZ R26, R107, c[0x0][0x2d0], -R2 ;  /* 0x0000b4006b1a7a23 */ /* 0x000fc40000010802 */
[----:B------:R-:W-:Y:S02]  /*53c0*/  FADD.FTZ R2, R96, R20 ;  /* 0x0000001460027221 */ /* 0x000fe40000010000 */
[----:B------:R-:W-:Y:S01]  /*53d0*/  LDSM.16.MT88.4 R20, [R237+0x5000] ;  /* 0x00500000ed14783b */ /* 0x000fe20000004200 */
[----:B------:R-:W-:Y:S02]  /*53e0*/  FADD.FTZ R27, R95, R3 ;  /* 0x000000035f1b7221 */ /* 0x000fe40000010000 */
[----:B------:R-:W-:Y:S01]  /*53f0*/  FADD.FTZ R2, R97, R2 ;  /* 0x0000000261027221 */ /* 0x000fe20000010000 */
[----:B------:R-:W-:Y:S01]  /*5400*/  MUFU.EX2 R3, R30 ;  /* 0x0000001e00037308 */ /* 0x000fe20000000800 */
[----:B------:R-:W-:Y:S02]  /*5410*/  IMAD.MOV.U32 R59, RZ, RZ, R161 ;  /* 0x000000ffff3b7224 */ /* 0x000fe400078e00a1 */
[----:B------:R-:W-:Y:S02]  /*5420*/  FADD.FTZ R24, R98, R2 ;  /* 0x0000000262187221 */ /* 0x000fe40000010000 */
[----:B------:R-:W-:-:S03]  /*5430*/  IMAD.MOV.U32 R107, RZ, RZ, R88 ;  /* 0x000000ffff6b7224 */ /* 0x000fc600078e0058 */
[----:B------:R-:W1:Y:S01]  /*5440*/  MUFU.EX2 R2, R26 ;  /* 0x0000001a00027308 */ /* 0x000e620000000800 */
[----:B------:R-:W-:Y:S01]  /*5450*/  HMMA.16816.F32.BF16 R120, R4, R18, R12 ;  /* 0x000000120478723c */ /* 0x000fe2000004180c */
[----:B------:R-:W2:Y:S01]  /*5460*/  LDSM.16.MT88.4 R16, [R237+0x4800] ;  /* 0x00480000ed10783b */ /* 0x000ea20000004200 */
[----:B-1----:R-:W-:-:S06]  /*5470*/  F2FP.BF16.PACK_AB R128, R0, R2 ;  /* 0x000000020080723e */ /* 0x002fcc00000010ff */
[C---:B--2---:R-:W-:Y:S08]  /*5480*/  HMMA.16816.F32.BF16 R12, R8.reuse, R16, RZ ;  /* 0x00000010080c723c */ /* 0x044ff000000418ff */
[----:B------:R-:W-:Y:S11]  /*5490*/  HMMA.16816.F32.BF16 R16, R8, R18, RZ ;  /* 0x000000120810723c */ /* 0x000ff600000418ff */
[----:B------:R-:W-:Y:S05]  /*54a0*/  @!UPT UIADD3 URZ, URZ, URZ, URZ ;  /* 0x0000003f3f3ff290 */ /* 0x000fea000fffe03f */
[C---:B------:R-:W-:Y:S01]  /*54b0*/  HMMA.16816.F32.BF16 R116, R4.reuse, R20, R12 ;  /* 0x000000140474723c */ /* 0x040fe2000004180c */
[----:B------:R-:W1:Y:S06]  /*54c0*/  MUFU.EX2 R12, R31 ;  /* 0x0000001f000c7308 */ /* 0x000e6c0000000800 */
[----:B------:R-:W-:Y:S01]  /*54d0*/  FADD.FTZ R15, R2, R24 ;  /* 0x00000018020f7221 */ /* 0x000fe20000010000 */
[----:B------:R-:W-:Y:S01]  /*54e0*/  HMMA.16816.F32.BF16 R20, R4, R22, R16 ;  /* 0x000000160414723c */ /* 0x000fe20000041810 */
[----:B------:R-:W2:Y:S02]  /*54f0*/  MUFU.EX2 R14, R25 ;  /* 0x00000019000e7308 */ /* 0x000ea40000000800 */
[----:B------:R-:W-:-:S04]  /*5500*/  FADD.FTZ R15, R0, R15 ;  /* 0x0000000f000f7221 */ /* 0x000fc80000010000 */
[----:B------:R-:W-:Y:S02]  /*5510*/  FADD.FTZ R16, R99, R27 ;  /* 0x0000001b63107221 */ /* 0x000fe40000010000 */
[----:B------:R-:W3:Y:S01]  /*5520*/  MUFU.EX2 R13, R28 ;  /* 0x0000001c000d7308 */ /* 0x000ee20000000800 */
[----:B-1----:R-:W-:Y:S01]  /*5530*/  FADD.FTZ R0, R12, R15 ;  /* 0x0000000f0c007221 */ /* 0x002fe20000010000 */
[C---:B------:R-:W-:Y:S01]  /*5540*/  F2FP.BF16.PACK_AB R130, R3.reuse, R12 ;  /* 0x0000000c0382723e */ /* 0x040fe200000010ff */
[----:B------:R-:W-:Y:S01]  /*5550*/  IMAD.MOV.U32 R88, RZ, RZ, R160 ;  /* 0x000000ffff587224 */ /* 0x000fe200078e00a0 */
[----:B------:R-:W-:Y:S01]  /*5560*/  MOV R89, R135 ;  /* 0x0000008700597202 */ /* 0x000fe20000000f00 */
[----:B------:R-:W-:Y:S01]  /*5570*/  FADD.FTZ R0, R3, R0 ;  /* 0x0000000003007221 */ /* 0x000fe20000010000 */
[----:B------:R-:W-:Y:S01]  /*5580*/  MOV R80, R154 ;  /* 0x0000009a00507202 */ /* 0x000fe20000000f00 */
[----:B------:R-:W-:Y:S01]  /*5590*/  IMAD.MOV.U32 R81, RZ, RZ, R153 ;  /* 0x000000ffff517224 */ /* 0x000fe200078e0099 */
[----:B------:R-:W-:Y:S01]  /*55a0*/  MOV R82, R152 ;  /* 0x0000009800527202 */ /* 0x000fe20000000f00 */
[----:B--2---:R-:W-:Y:S01]  /*55b0*/  FADD.FTZ R2, R14, R16 ;  /* 0x000000100e027221 */ /* 0x004fe20000010000 */
[----:B------:R1:W-:Y:S01]  /*55c0*/  STL [R1], R0 ;  /* 0x0000000001007387 */ /* 0x0003e20000100800 */
[----:B------:R-:W-:-:S03]  /*55d0*/  IMAD.MOV.U32 R91, RZ, RZ, R155 ;  /* 0x000000ffff5b7224 */ /* 0x000fc600078e009b */
[----:B------:R-:W2:Y:S01]  /*55e0*/  LDSM.16.MT88.4 R152, [R236+0x1000] ;  /* 0x00100000ec98783b */ /* 0x000ea20000004200 */
[C---:B---3--:R-:W-:Y:S01]  /*55f0*/  FADD.FTZ R3, R13.reuse, R2 ;  /* 0x000000020d037221 */ /* 0x048fe20000010000 */
[----:B------:R-:W-:Y:S01]  /*5600*/  F2FP.BF16.PACK_AB R129, R13, R14 ;  /* 0x0000000e0d81723e */ /* 0x000fe200000010ff */
[----:B------:R-:W3:Y:S01]  /*5610*/  MUFU.EX2 R2, R33 ;  /* 0x0000002100027308 */ /* 0x000ee20000000800 */
[----:B------:R-:W-:Y:S04]  /*5620*/  LDSM.16.MT88.4 R12, [R239+0x4800] ;  /* 0x00480000ef0c783b */ /* 0x000fe80000004200 */
[----:B------:R-:W-:Y:S01]  /*5630*/  LDSM.16.MT88.4 R96, [R239+0x4000] ;  /* 0x00400000ef60783b */ /* 0x000fe20000004200 */
[----:B---3--:R-:W-:Y:S02]  /*5640*/  FADD.FTZ R3, R2, R3 ;  /* 0x0000000302037221 */ /* 0x008fe40000010000 */
[----:B-1----:R1:W3:Y:S02]  /*5650*/  MUFU.EX2 R0, R32 ;  /* 0x0000002000007308 */ /* 0x0022e40000000800 */
[----:B-1----:R-:W1:Y:S01]  /*5660*/  LDSM.16.MT88.4 R32, [R239+0x1000] ;  /* 0x00100000ef20783b */ /* 0x002e620000004200 */
[C---:B---3--:R-:W-:Y:S01]  /*5670*/  F2FP.BF16.PACK_AB R131, R0.reuse, R2 ;  /* 0x000000020083723e */ /* 0x048fe200000010ff */
[----:B------:R-:W-:-:S05]  /*5680*/  FADD.FTZ R3, R0, R3 ;  /* 0x0000000300037221 */ /* 0x000fca0000010000 */
[----:B------:R-:W-:Y:S04]  /*5690*/  STL [R1+0x4], R3 ;  /* 0x0000040301007387 */ /* 0x000fe80000100800 */
[----:B------:R3:W5:Y:S04]  /*56a0*/  LDL.LU R162, [R1+0xb8] ;  /* 0x0000b80001a27983 */ /* 0x0007680000300800 */
[----:B------:R3:W5:Y:S04]  /*56b0*/  LDL.LU R161, [R1+0xb4] ;  /* 0x0000b40001a17983 */ /* 0x0007680000300800 */
[----:B------:R3:W5:Y:S04]  /*56c0*/  LDL.LU R160, [R1+0xb0] ;  /* 0x0000b00001a07983 */ /* 0x0007680000300800 */
[----:B------:R3:W5:Y:S04]  /*56d0*/  LDL.LU R135, [R1+0xac] ;  /* 0x0000ac0001877983 */ /* 0x0007680000300800 */
[----:B------:R3:W5:Y:S01]  /*56e0*/  LDL.LU R134, [R1+0xa8] ;  /* 0x0000a80001867983 */ /* 0x0007620000300800 */
[----:B--2---:R-:W-:Y:S01]  /*56f0*/  HMMA.16816.F32.BF16 R156, R128, R152, R156 ;  /* 0x00000098809c723c */ /* 0x004fe2000004189c */
[----:B------:R-:W-:-:S02]  /*5700*/  MOV R26, R249 ;  /* 0x000000f9001a7202 */ /* 0x000fc40000000f00 */
[----:B------:R-:W-:-:S04]  /*5710*/  IADD3 R249, R246, -0x2, RZ ;  /* 0xfffffffef6f97810 */ /* 0x000fc80007ffe0ff */
[----:B------:R-:W-:Y:S01]  /*5720*/  ISETP.GE.AND P0, PT, R249, R26, PT ;  /* 0x0000001af900720c */ /* 0x000fe20003f06270 */
[C---:B------:R-:W-:Y:S01]  /*5730*/  HMMA.16816.F32.BF16 R152, R128.reuse, R154, R144 ;  /* 0x0000009a8098723c */ /* 0x040fe20000041890 */
[----:B------:R-:W2:Y:S07]  /*5740*/  LDSM.16.MT88.4 R144, [R238+0x1000] ;  /* 0x00100000ee90783b */ /* 0x000eae0000004200 */
[C---:B-1----:R-:W-:Y:S08]  /*5750*/  HMMA.16816.F32.BF16 R28, R128.reuse, R32, R36 ;  /* 0x00000020801c723c */ /* 0x042ff00000041824 */
[----:B------:R-:W-:Y:S01]  /*5760*/  HMMA.16816.F32.BF16 R32, R128, R34, R40 ;  /* 0x000000228020723c */ /* 0x000fe20000041828 */
[----:B------:R-:W1:Y:S07]  /*5770*/  LDSM.16.MT88.4 R40, [R236+0x2800] ;  /* 0x00280000ec28783b */ /* 0x000e6e0000004200 */
[C---:B------:R-:W-:Y:S08]  /*5780*/  HMMA.16816.F32.BF16 R16, R8.reuse, R12, RZ ;  /* 0x0000000c0810723c */ /* 0x040ff000000418ff */
[----:B------:R-:W-:Y:S01]  /*5790*/  HMMA.16816.F32.BF16 R8, R8, R14, RZ ;  /* 0x0000000e0808723c */ /* 0x000fe200000418ff */
[----:B------:R-:W4:Y:S07]  /*57a0*/  LDSM.16.MT88.4 R12, [R239+0x5000] ;  /* 0x00500000ef0c783b */ /* 0x000f2e0000004200 */
[C---:B------:R-:W-:Y:S08]  /*57b0*/  HMMA.16816.F32.BF16 R92, R128.reuse, R96, R172 ;  /* 0x00000060805c723c */ /* 0x040ff000000418ac */
[C---:B--2---:R-:W-:Y:S08]  /*57c0*/  HMMA.16816.F32.BF16 R148, R128.reuse, R144, R148 ;  /* 0x000000908094723c */ /* 0x044ff00000041894 */
[C---:B------:R-:W-:Y:S01]  /*57d0*/  HMMA.16816.F32.BF16 R144, R128.reuse, R146, R136 ;  /* 0x000000928090723c */ /* 0x040fe20000041888 */
[----:B------:R-:W2:Y:S07]  /*57e0*/  LDSM.16.MT88.4 R136, [R237+0x1000] ;  /* 0x00100000ed88783b */ /* 0x000eae0000004200 */
[C---:B-1----:R-:W-:Y:S08]  /*57f0*/  HMMA.16816.F32.BF16 R36, R128.reuse, R40, R44 ;  /* 0x000000288024723c */ /* 0x042ff0000004182c */
[----:B------:R-:W-:Y:S01]  /*5800*/  HMMA.16816.F32.BF16 R40, R128, R42, R48 ;  /* 0x0000002a8028723c */ /* 0x000fe20000041830 */
[----:B------:R-:W1:Y:S07]  /*5810*/  LDSM.16.MT88.4 R48, [R238+0x2800] ;  /* 0x00280000ee30783b */ /* 0x000e6e0000004200 */
[C---:B----4-:R-:W-:Y:S08]  /*5820*/  HMMA.16816.F32.BF16 R16, R4.reuse, R12, R16 ;  /* 0x0000000c0410723c */ /* 0x050ff00000041810 */
[----:B------:R-:W-:Y:S01]  /*5830*/  HMMA.16816.F32.BF16 R8, R4, R14, R8 ;  /* 0x0000000e0408723c */ /* 0x000fe20000041808 */
[----:B------:R-:W-:Y:S07]  /*5840*/  LDSM.16.MT88.4 R4, [R239+0x5800] ;  /* 0x00580000ef04783b */ /* 0x000fee0000004200 */
[C---:B------:R-:W-:Y:S08]  /*5850*/  HMMA.16816.F32.BF16 R96, R128.reuse, R98, R168 ;  /* 0x000000628060723c */ /* 0x040ff000000418a8 */
[C---:B--2---:R-:W-:Y:S08]  /*5860*/  HMMA.16816.F32.BF16 R140, R128.reuse, R136, R140 ;  /* 0x00000088808c723c */ /* 0x044ff0000004188c */
[C---:B------:R-:W-:Y:S08]  /*5870*/  HMMA.16816.F32.BF16 R136, R128.reuse, R138, R100 ;  /* 0x0000008a8088723c */ /* 0x040ff00000041864 */
[C---:B-1----:R-:W-:Y:S01]  /*5880*/  HMMA.16816.F32.BF16 R44, R128.reuse, R48, R56 ;  /* 0x00000030802c723c */ /* 0x042fe20000041838 */
[----:B------:R-:W1:Y:S07]  /*5890*/  LDSM.16.MT88.4 R56, [R237+0x2800] ;  /* 0x00280000ed38783b */ /* 0x000e6e0000004200 */
[C---:B------:R-:W-:Y:S01]  /*58a0*/  HMMA.16816.F32.BF16 R48, R128.reuse, R50, R64 ;  /* 0x000000328030723c */ /* 0x040fe20000041840 */
[----:B------:R-:W2:Y:S07]  /*58b0*/  LDSM.16.MT88.4 R64, [R239+0x2800] ;  /* 0x00280000ef40783b */ /* 0x000eae0000004200 */
[C---:B-1----:R-:W-:Y:S08]  /*58c0*/  HMMA.16816.F32.BF16 R52, R128.reuse, R56, R52 ;  /* 0x000000388034723c */ /* 0x042ff00000041834 */
[C---:B------:R-:W-:Y:S08]  /*58d0*/  HMMA.16816.F32.BF16 R56, R128.reuse, R58, R60 ;  /* 0x0000003a8038723c */ /* 0x040ff0000004183c */
[C---:B--2---:R-:W-:Y:S01]  /*58e0*/  HMMA.16816.F32.BF16 R60, R128.reuse, R64, R72 ;  /* 0x00000040803c723c */ /* 0x044fe20000041848 */
[----:B------:R-:W1:Y:S07]  /*58f0*/  LDSM.16.MT88.4 R72, [R236+0x4000] ;  /* 0x00400000ec48783b */ /* 0x000e6e0000004200 */
[C---:B------:R-:W-:Y:S08]  /*5900*/  HMMA.16816.F32.BF16 R64, R128.reuse, R66, R68 ;  /* 0x000000428040723c */ /* 0x040ff00000041844 */
[C---:B-1----:R-:W-:Y:S01]  /*5910*/  HMMA.16816.F32.BF16 R68, R128.reuse, R72, R80 ;  /* 0x000000488044723c */ /* 0x042fe20000041850 */
        /* <DEDUP_REMOVED lines=8> */
[C---:B-1----:R-:W-:Y:S08]  /*59a0*/  HMMA.16816.F32.BF16 R100, R128.reuse, R104, R124 ;  /* 0x000000688064723c */ /* 0x042ff0000004187c */
[C---:B------:R-:W-:Y:S01]  /*59b0*/  HMMA.16816.F32.BF16 R104, R128.reuse, R106, R112 ;  /* 0x0000006a8068723c */ /* 0x040fe20000041870 */
[----:B------:R-:W1:Y:S07]  /*59c0*/  LDSM.16.MT88.4 R112, [R238+0x5800] ;  /* 0x00580000ee70783b */ /* 0x000e6e0000004200 */
[C---:B------:R-:W-:Y:S08]  /*59d0*/  HMMA.16816.F32.BF16 R124, R128.reuse, R4, R16 ;  /* 0x00000004807c723c */ /* 0x040ff00000041810 */
[C---:B-1----:R-:W-:Y:S08]  /*59e0*/  HMMA.16816.F32.BF16 R108, R128.reuse, R112, R108 ;  /* 0x00000070806c723c */ /* 0x042ff0000004186c */
[C---:B------:R-:W-:Y:S01]  /*59f0*/  HMMA.16816.F32.BF16 R112, R128.reuse, R114, R120 ;  /* 0x000000728070723c */ /* 0x040fe20000041878 */
[----:B------:R-:W1:Y:S07]  /*5a00*/  LDSM.16.MT88.4 R120, [R237+0x5800] ;  /* 0x00580000ed78783b */ /* 0x000e6e0000004200 */
[C---:B-1----:R-:W-:Y:S08]  /*5a10*/  HMMA.16816.F32.BF16 R116, R128.reuse, R120, R116 ;  /* 0x000000788074723c */ /* 0x042ff00000041874 */
[C---:B------:R-:W-:Y:S08]  /*5a20*/  HMMA.16816.F32.BF16 R120, R128.reuse, R122, R20 ;  /* 0x0000007a8078723c */ /* 0x040ff00000041814 */
[----:B------:R-:W-:Y:S01]  /*5a30*/  HMMA.16816.F32.BF16 R128, R128, R6, R8 ;  /* 0x000000068080723c */ /* 0x000fe20000041808 */
[----:B------:R-:W-:Y:S07]  /*5a40*/  @!UPT UIADD3 URZ, URZ, URZ, URZ ;  /* 0x0000003f3f3ff290 */ /* 0x000fee000fffe03f */
[----:B------:R-:W-:Y:S11]  /*5a50*/  @!P0 BRA `(.L_x_30) ;  /* 0x00002d7000008947 */ /* 0x000ff60003800000 */
[----:B---3--:R-:W2:Y:S04]  /*5a60*/  LDL R26, [R1+0x3c] ;  /* 0x00003c00011a7983 */ /* 0x008ea80000100800 */
[----:B------:R-:W3:Y:S04]  /*5a70*/  LDL R25, [R1+0x40] ;  /* 0x0000400001197983 */ /* 0x000ee80000100800 */
[----:B------:R-:W4:Y:S04]  /*5a80*/  LDL.LU R0, [R1+0x8] ;  /* 0x0000080001007983 */ /* 0x000f280000300800 */
[----:B------:R-:W1:Y:S01]  /*5a90*/  S2R R24, SR_TID.X ;  /* 0x0000000000187919 */ /* 0x000e620000002100 */
[----:B------:R-:W-:-:S02]  /*5aa0*/  LOP3.LUT P0, RZ, R247, 0x2, RZ, 0xc0, !PT ;  /* 0x00000002f7ff7812 */ /* 0x000fc4000780c0ff */
[----:B-1----:R-:W-:Y:S02]  /*5ab0*/  ISETP.GT.AND P2, PT, R24, 0x7f, PT ;  /* 0x0000007f1800780c */ /* 0x002fe40003f44270 */
[----:B------:R-:W-:Y:S02]  /*5ac0*/  ISETP.GE.AND P6, PT, R252, c[0x0][0x1d4], PT ;  /* 0x00007500fc007a0c */ /* 0x000fe40003fc6270 */
[----:B------:R-:W-:Y:S02]  /*5ad0*/  ISETP.GE.AND P5, PT, R250, c[0x0][0x1d4], PT ;  /* 0x00007500fa007a0c */ /* 0x000fe40003fa6270 */
[----:B----4-:R-:W-:-:S05]  /*5ae0*/  LOP3.LUT R0, R0, 0xffffffef, RZ, 0xc0, !PT ;  /* 0xffffffef00007812 */ /* 0x010fca00078ec0ff */
[----:B------:R-:W-:Y:S02]  /*5af0*/  @P0 LOP3.LUT R0, R0, 0x10, RZ, 0xfc, !PT ;  /* 0x0000001000000812 */ /* 0x000fe400078efcff */
[----:B---3--:R-:W-:Y:S02]  /*5b00*/  ISETP.GE.AND P1, PT, R25, c[0x0][0x1d4], PT ;  /* 0x0000750019007a0c */ /* 0x008fe40003f26270 */
[----:B------:R-:W-:-:S04]  /*5b10*/  LOP3.LUT R0, R0, 0xfffffffb, RZ, 0xc0, !PT ;  /* 0xfffffffb00007812 */ /* 0x000fc800078ec0ff */
[----:B------:R-:W-:Y:S02]  /*5b20*/  @P2 LOP3.LUT R0, R0, 0x4, RZ, 0xfc, !PT ;  /* 0x0000000400002812 */ /* 0x000fe400078efcff */
[----:B--2---:R-:W-:Y:S02]  /*5b30*/  ISETP.GE.AND P0, PT, R26, c[0x0][0x1d4], PT ;  /* 0x000075001a007a0c */ /* 0x004fe40003f06270 */
[----:B------:R-:W-:-:S04]  /*5b40*/  LOP3.LUT R0, R0, 0xfffffffd, RZ, 0xc0, !PT ;  /* 0xfffffffd00007812 */ /* 0x000fc800078ec0ff */
[----:B------:R-:W-:-:S04]  /*5b50*/  @P1 LOP3.LUT R0, R0, 0x2, RZ, 0xfc, !PT ;  /* 0x0000000200001812 */ /* 0x000fc800078efcff */
[----:B------:R-:W-:-:S04]  /*5b60*/  LOP3.LUT R0, R0, 0xfffffffe, RZ, 0xc0, !PT ;  /* 0xfffffffe00007812 */ /* 0x000fc800078ec0ff */
[----:B------:R-:W-:Y:S02]  /*5b70*/  @P0 LOP3.LUT R0, R0, 0x1, RZ, 0xfc, !PT ;  /* 0x0000000100000812 */ /* 0x000fe400078efcff */
[----:B------:R-:W-:Y:S02]  /*5b80*/  LOP3.LUT P0, RZ, R247, 0x4, RZ, 0xc0, !PT ;  /* 0x00000004f7ff7812 */ /* 0x000fe4000780c0ff */
[----:B------:R-:W-:-:S11]  /*5b90*/  LOP3.LUT R0, R0, 0xfffffff7, RZ, 0xc0, !PT ;  /* 0xfffffff700007812 */ /* 0x000fd600078ec0ff */
[----:B------:R-:W-:-:S05]  /*5ba0*/  @P0 LOP3.LUT R0, R0, 0x8, RZ, 0xfc, !PT ;  /* 0x0000000800000812 */ /* 0x000fca00078efcff */
[----:B------:R1:W-:Y:S02]  /*5bb0*/  STL [R1+0x8], R0 ;  /* 0x0000080001007387 */ /* 0x0003e40000100800 */
.L_x_33:
[----:B------:R-:W2:Y:S01]  /*5bc0*/  LDL.64 R10, [R1+0x28] ;  /* 0x00002800010a7983 */ /* 0x000ea20000100a00 */
[----:B-1----:R-:W-:Y:S01]  /*5bd0*/  SHF.R.S32.HI R0, RZ, 0x1f, R249 ;  /* 0x0000001fff007819 */ /* 0x002fe200000114f9 */
[C---:B------:R-:W-:Y:S01]  /*5be0*/  IMAD.WIDE.U32 R2, R249.reuse, c[0x0][0x208], RZ ;  /* 0x00008200f9027a25 */ /* 0x040fe200078e00ff */
[----:B------:R-:W-:Y:S04]  /*5bf0*/  DEPBAR.LE SB0, 0x0 ;  /* 0x000080000000791a */ /* 0x000fe80000000000 */
[----:B------:R-:W3:Y:S01]  /*5c00*/  LDL.64 R8, [R1+0x18] ;  /* 0x0000180001087983 */ /* 0x000ee20000100a00 */
[----:B------:R-:W-:Y:S01]  /*5c10*/  IMAD R0, R0, c[0x0][0x208], RZ ;  /* 0x0000820000007a24 */ /* 0x000fe200078e02ff */
[----:B------:R-:W-:Y:S01]  /*5c20*/  WARPSYNC 0xffffffff ;  /* 0xffffffff00007948 */ /* 0x000fe20003800000 */
[----:B------:R-:W-:Y:S01]  /*5c30*/  MOV R4, c[0x0][0x208] ;  /* 0x0000820000047a02 */ /* 0x000fe20000000f00 */
[----:B------:R-:W-:Y:S01]  /*5c40*/  BSSY B0, `(.L_x_31) ;  /* 0x000011f000007945 */ /* 0x000fe20003800000 */
[----:B------:R-:W-:Y:S01]  /*5c50*/  IMAD R0, R249, c[0x0][0x20c], R0 ;  /* 0x00008300f9007a24 */ /* 0x000fe200078e0200 */
[----:B------:R-:W4:Y:S01]  /*5c60*/  LDL R250, [R1+0x8] ;  /* 0x0000080001fa7983 */ /* 0x000f220000100800 */
[----:B------:R-:W-:Y:S03]  /*5c70*/  MOV R12, c[0x0][0x20c] ;  /* 0x00008300000c7a02 */ /* 0x000fe60000000f00 */
[----:B------:R-:W-:Y:S01]  /*5c80*/  IADD3 R0, R3, R0, RZ ;  /* 0x0000000003007210 */ /* 0x000fe20007ffe0ff */
[----:B------:R-:W-:Y:S01]  /*5c90*/  IMAD.WIDE.U32 R2, R2, 0x30, RZ ;  /* 0x0000003002027825 */ /* 0x000fe200078e00ff */
[----:B------:R-:W1:Y:S03]  /*5ca0*/  S2R R7, SR_TID.X ;  /* 0x0000000000077919 */ /* 0x000e660000002100 */
[----:B------:R-:W-:Y:S03]  /*5cb0*/  IMAD R0, R0, 0x30, RZ ;  /* 0x0000003000007824 */ /* 0x000fe600078e02ff */
[----:B------:R-:W-:Y:S02]  /*5cc0*/  BAR.SYNC.DEFER_BLOCKING 0x0 ;  /* 0x0000000000007b1d */ /* 0x000fe40000010000 */
[----:B------:R-:W-:Y:S04]  /*5cd0*/  IADD3 R0, R3, R0, RZ ;  /* 0x0000000003007210 */ /* 0x000fe80007ffe0ff */
[----:B-----5:R-:W-:Y:S06]  /*5ce0*/  LDSM.16.M88.4 R16, [R134+0x800] ;  /* 0x000800008610783b */ /* 0x020fec0000000200 */
[----:B------:R-:W-:Y:S01]  /*5cf0*/  LDSM.16.M88.4 R24, [R134+0x1000] ;  /* 0x001000008618783b */ /* 0x000fe20000000200 */
[----:B----4-:R-:W-:Y:S02]  /*5d00*/  LOP3.LUT P3, RZ, R250, 0x1, RZ, 0xc0, !PT ;  /* 0x00000001faff7812 */ /* 0x010fe4000786c0ff */
[----:B-1----:R-:W-:Y:S02]  /*5d10*/  ISETP.GT.AND P2, PT, R7, 0x7f, PT ;  /* 0x0000007f0700780c */ /* 0x002fe40003f44270 */
[-C--:B--2---:R-:W-:Y:S02]  /*5d20*/  IADD3 R3, P0, R10, R2.reuse, RZ ;  /* 0x000000020a037210 */ /* 0x084fe40007f1e0ff */
[----:B------:R-:W-:Y:S02]  /*5d30*/  SHF.R.S32.HI R251, RZ, 0x1f, R7 ;  /* 0x0000001ffffb7819 */ /* 0x000fe40000011407 */
[----:B---3--:R-:W-:Y:S02]  /*5d40*/  IADD3.X R6, R0, R9, RZ, P0, !PT ;  /* 0x0000000900067210 */ /* 0x008fe400007fe4ff */
[-C--:B------:R-:W-:Y:S02]  /*5d50*/  LEA.HI R251, R251, R7.reuse, RZ, 0x3 ;  /* 0x00000007fbfb7211 */ /* 0x080fe400078f18ff */
[----:B------:R-:W-:Y:S02]  /*5d60*/  LOP3.LUT P1, RZ, R250, 0x2, RZ, 0xc0, !PT ;  /* 0x00000002faff7812 */ /* 0x000fe4000782c0ff */
[----:B------:R-:W-:Y:S02]  /*5d70*/  LOP3.LUT R251, R251, 0xfffffff8, RZ, 0xc0, !PT ;  /* 0xfffffff8fbfb7812 */ /* 0x000fe400078ec0ff */
[C---:B------:R-:W-:Y:S02]  /*5d80*/  @!P2 LEA R5, P0, R4.reuse, R2, 0x5 ;  /* 0x000000020405a211 */ /* 0x040fe400078028ff */
[----:B------:R-:W-:Y:S02]  /*5d90*/  IADD3 R251, -R251, R7, RZ ;  /* 0x00000007fbfb7210 */ /* 0x000fe40007ffe1ff */
[----:B------:R-:W-:Y:S02]  /*5da0*/  @!P2 LEA.HI.X R4, R4, R0, R12, 0x5, P0 ;  /* 0x000000000404a211 */ /* 0x000fe400000f2c0c */
[----:B------:R-:W-:Y:S02]  /*5db0*/  LEA R2, P0, R3, c[0x0][0x1f8], 0x1 ;  /* 0x00007e0003027a11 */ /* 0x000fe400078008ff */
[----:B------:R-:W-:Y:S02]  /*5dc0*/  LOP3.LUT P4, RZ, R251, 0x2, RZ, 0xc0, !PT ;  /* 0x00000002fbff7812 */ /* 0x000fe4000788c0ff */
[----:B------:R-:W-:Y:S02]  /*5dd0*/  LEA.HI.X R3, R3, c[0x0][0x1fc], R6, 0x1, P0 ;  /* 0x00007f0003037a11 */ /* 0x000fe400000f0c06 */
[----:B------:R-:W-:Y:S04]  /*5de0*/  @!P2 IADD3 R0, P0, R5, R10, RZ ;  /* 0x0000000a0500a210 */ /* 0x000fe80007f1e0ff */
[----:B------:R-:W-:Y:S02]  /*5df0*/  @!P2 IADD3.X R4, R4, R9, RZ, P0, !PT ;  /* 0x000000090404a210 */ /* 0x000fe400007fe4ff */
[----:B------:R-:W1:Y:S01]  /*5e00*/  LDSM.16.M88.4 R8, [R134] ;  /* 0x000000008608783b */ /* 0x000e620000000200 */
[C---:B------:R-:W-:Y:S04]  /*5e10*/  @!P2 LEA R246, P0, R0.reuse, c[0x0][0x1f8], 0x1 ;  /* 0x00007e0000f6aa11 */ /* 0x040fe800078008ff */
[----:B------:R-:W-:Y:S02]  /*5e20*/  @!P2 LEA.HI.X R247, R0, c[0x0][0x1fc], R4, 0x1, P0 ;  /* 0x00007f0000f7aa11 */ /* 0x000fe400000f0c04 */
[C---:B------:R-:W-:Y:S02]  /*5e30*/  IADD3 R0, R134.reuse, 0x20, RZ ;  /* 0x0000002086007810 */ /* 0x040fe40007ffe0ff */
[C---:B------:R-:W-:Y:S05]  /*5e40*/  @P4 IADD3 R0, R134.reuse, -0x20, RZ ;  /* 0xffffffe086004810 */ /* 0x040fea0007ffe0ff */
[----:B------:R-:W2:Y:S06]  /*5e50*/  LDSM.16.M88.4 R168, [R0] ;  /* 0x0000000000a8783b */ /* 0x000eac0000000200 */
[----:B------:R-:W3:Y:S06]  /*5e60*/  LDSM.16.M88.4 R172, [R0+0x800] ;  /* 0x0008000000ac783b */ /* 0x000eec0000000200 */
[----:B------:R4:W2:Y:S06]  /*5e70*/  LDSM.16.M88.4 R176, [R0+0x1000] ;  /* 0x0010000000b0783b */ /* 0x0008ac0000000200 */
[----:B------:R-:W-:Y:S01]  /*5e80*/  @!PT LDS RZ, [RZ] ;  /* 0x00000000fffff984 */ /* 0x000fe20000000800 */
[----:B------:R-:W-:Y:S01]  /*5e90*/  @!PT LDS RZ, [RZ] ;  /* 0x00000000fffff984 */ /* 0x000fe20000000800 */
[----:B------:R-:W-:Y:S01]  /*5ea0*/  @!PT LDS RZ, [RZ] ;  /* 0x00000000fffff984 */ /* 0x000fe20000000800 */
[----:B------:R2:W-:Y:S06]  /*5eb0*/  LDGSTS.E.BYPASS.LTC128B.128 [R248+0x4080], [R2.64], !P5 ;  /* 0x0408000002f87fae */ /* 0x0005ec000e901d46 */
[----:B------:R2:W-:Y:S01]  /*5ec0*/  LDGSTS.E.BYPASS.LTC128B.128 [R248+0x5880], [R2.64+0x80], !P6 ;  /* 0x0588008002f87fae */ /* 0x0005e2000f101d46 */
[C---:B-1----:R-:W-:Y:S05]  /*5ed0*/  HMMA.16816.F32.BF16 R4, R160.reuse, R8, RZ ;  /* 0x00000008a004723c */ /* 0x042fea00000418ff */
[----:B------:R1:W-:Y:S03]  /*5ee0*/  LDGSTS.E.BYPASS.LTC128B.128 [R248+0x7080], [R2.64+0x100], !P3 ;  /* 0x0708010002f87fae */ /* 0x0003e6000d901d46 */
[C---:B------:R-:W-:Y:S01]  /*5ef0*/  HMMA.16816.F32.BF16 R8, R160.reuse, R10, RZ ;  /* 0x0000000aa008723c */ /* 0x040fe200000418ff */
[C---:B----4-:R-:W-:Y:S02]  /*5f00*/  IADD3 R0, R134.reuse, 0x40, RZ ;  /* 0x0000004086007810 */ /* 0x050fe40007ffe0ff */
[----:B------:R1:W-:Y:S05]  /*5f10*/  LDGSTS.E.BYPASS.LTC128B.128 [R248+0x8880], [R2.64+0x180], !P1 ;  /* 0x0888018002f87fae */ /* 0x0003ea000c901d46 */
[C---:B------:R-:W-:Y:S01]  /*5f20*/  HMMA.16816.F32.BF16 R12, R160.reuse, R16, RZ ;  /* 0x00000010a00c723c */ /* 0x040fe200000418ff */
[----:B------:R4:W-:Y:S06]  /*5f30*/  @!P2 LDGSTS.E.BYPASS.LTC128B.128 [R248+0x5080], [R246.64], !P5 ;  /* 0x05080000f6f8afae */ /* 0x0009ec000e901d46 */
[----:B------:R4:W-:Y:S01]  /*5f40*/  @!P2 LDGSTS.E.BYPASS.LTC128B.128 [R248+0x6880], [R246.64+0x80], !P6 ;  /* 0x06880080f6f8afae */ /* 0x0009e2000f101d46 */
[C---:B------:R-:W-:Y:S05]  /*5f50*/  HMMA.16816.F32.BF16 R16, R160.reuse, R18, RZ ;  /* 0x00000012a010723c */ /* 0x040fea00000418ff */
[----:B------:R4:W-:Y:S03]  /*5f60*/  @!P2 LDGSTS.E.BYPASS.LTC128B.128 [R248+0x8080], [R246.64+0x100], !P3 ;  /* 0x08080100f6f8afae */ /* 0x0009e6000d901d46 */
[C---:B------:R-:W-:Y:S03]  /*5f70*/  HMMA.16816.F32.BF16 R20, R160.reuse, R24, RZ ;  /* 0x00000018a014723c */ /* 0x040fe600000418ff */
[----:B------:R4:W-:Y:S01]  /*5f80*/  @!P2 LDGSTS.E.BYPASS.LTC128B.128 [R248+0x9880], [R246.64+0x180], !P1 ;  /* 0x09880180f6f8afae */ /* 0x0009e2000c901d46 */
[----:B------:R-:W-:Y:S04]  /*5f90*/  LOP3.LUT P1, RZ, R251, 0x4, RZ, 0xc0, !PT ;  /* 0x00000004fbff7812 */ /* 0x000fe8000782c0ff */
[----:B------:R-:W-:Y:S01]  /*5fa0*/  HMMA.16816.F32.BF16 R24, R160, R26, RZ ;  /* 0x0000001aa018723c */ /* 0x000fe200000418ff */
[----:B------:R-:W4:Y:S06]  /*5fb0*/  LDL R251, [R1+0x58] ;  /* 0x0000580001fb7983 */ /* 0x000f2c0000100800 */
[----:B------:R-:W0:Y:S01]  /*5fc0*/  LDGDEPBAR ;  /* 0x00000000000079af */ /* 0x000e220000000000 */
[C---:B--2---:R-:W-:Y:S05]  /*5fd0*/  HMMA.16816.F32.BF16 R4, R164.reuse, R168, R4 ;  /* 0x000000a8a404723c */ /* 0x044fea0000041804 */
[----:B------:R-:W-:Y:S03]  /*5fe0*/  @P1 IADD3 R0, R134, -0x40, RZ ;  /* 0xffffffc086001810 */ /* 0x000fe60007ffe0ff */
[C---:B------:R-:W-:Y:S02]  /*5ff0*/  HMMA.16816.F32.BF16 R8, R164.reuse, R170, R8 ;  /* 0x000000aaa408723c */ /* 0x040fe40000041808 */
[----:B------:R-:W2:Y:S06]  /*6000*/  LDSM.16.M88.4 R168, [R0] ;  /* 0x0000000000a8783b */ /* 0x000eac0000000200 */
[C---:B---3--:R-:W-:Y:S08]  /*6010*/  HMMA.16816.F32.BF16 R12, R164.reuse, R172, R12 ;  /* 0x000000aca40c723c */ /* 0x048ff0000004180c */
[C---:B------:R-:W-:Y:S01]  /*6020*/  HMMA.16816.F32.BF16 R16, R164.reuse, R174, R16 ;  /* 0x000000aea410723c */ /* 0x040fe20000041810 */
[----:B------:R-:W3:Y:S07]  /*6030*/  LDSM.16.M88.4 R172, [R0+0x800] ;  /* 0x0008000000ac783b */ /* 0x000eee0000000200 */
[C---:B------:R-:W-:Y:S08]  /*6040*/  HMMA.16816.F32.BF16 R20, R164.reuse, R176, R20 ;  /* 0x000000b0a414723c */ /* 0x040ff00000041814 */
[----:B------:R-:W-:Y:S08]  /*6050*/  HMMA.16816.F32.BF16 R24, R164, R178, R24 ;  /* 0x000000b2a418723c */ /* 0x000ff00000041818 */
[C---:B--2---:R-:W-:Y:S08]  /*6060*/  HMMA.16816.F32.BF16 R4, R180.reuse, R168, R4 ;  /* 0x000000a8b404723c */ /* 0x044ff00000041804 */
[C---:B------:R-:W-:Y:S01]  /*6070*/  HMMA.16816.F32.BF16 R8, R180.reuse, R170, R8 ;  /* 0x000000aab408723c */ /* 0x040fe20000041808 */
[----:B------:R-:W2:Y:S07]  /*6080*/  LDSM.16.M88.4 R168, [R0+0x1000] ;  /* 0x0010000000a8783b */ /* 0x000eae0000000200 */
[C---:B---3--:R-:W-:Y:S08]  /*6090*/  HMMA.16816.F32.BF16 R12, R180.reuse, R172, R12 ;  /* 0x000000acb40c723c */ /* 0x048ff0000004180c */
[C---:B------:R-:W-:Y:S01]  /*60a0*/  HMMA.16816.F32.BF16 R16, R180.reuse, R174, R16 ;  /* 0x000000aeb410723c */ /* 0x040fe20000041810 */
[----:B------:R-:W3:Y:S07]  /*60b0*/  LDSM.16.M88.4 R172, [R135] ;  /* 0x0000000087ac783b */ /* 0x000eee0000000200 */
[C---:B--2---:R-:W-:Y:S08]  /*60c0*/  HMMA.16816.F32.BF16 R20, R180.reuse, R168, R20 ;  /* 0x000000a8b414723c */ /* 0x044ff00000041814 */
[----:B------:R-:W-:Y:S01]  /*60d0*/  HMMA.16816.F32.BF16 R24, R180, R170, R24 ;  /* 0x000000aab418723c */ /* 0x000fe20000041818 */
[----:B------:R-:W2:Y:S07]  /*60e0*/  LDSM.16.M88.4 R168, [R135+0x800] ;  /* 0x0008000087a8783b */ /* 0x000eae0000000200 */
[C---:B---3--:R-:W-:Y:S08]  /*60f0*/  HMMA.16816.F32.BF16 R4, R184.reuse, R172, R4 ;  /* 0x000000acb804723c */ /* 0x048ff00000041804 */
[C---:B------:R-:W-:Y:S01]  /*6100*/  HMMA.16816.F32.BF16 R8, R184.reuse, R174, R8 ;  /* 0x000000aeb808723c */ /* 0x040fe20000041808 */
[----:B------:R-:W3:Y:S07]  /*6110*/  LDSM.16.M88.4 R172, [R135+0x1000] ;  /* 0x0010000087ac783b */ /* 0x000eee0000000200 */
[C---:B--2---:R-:W-:Y:S08]  /*6120*/  HMMA.16816.F32.BF16 R12, R184.reuse, R168, R12 ;  /* 0x000000a8b80c723c */ /* 0x044ff0000004180c */
[C---:B------:R-:W-:Y:S01]  /*6130*/  HMMA.16816.F32.BF16 R16, R184.reuse, R170, R16 ;  /* 0x000000aab810723c */ /* 0x040fe20000041810 */
[----:B------:R-:W2:Y:S07]  /*6140*/  LDSM.16.M88.4 R168, [R134+0x1800] ;  /* 0x0018000086a8783b */ /* 0x000eae0000000200 */
[C---:B---3--:R-:W-:Y:S08]  /*6150*/  HMMA.16816.F32.BF16 R20, R184.reuse, R172, R20 ;  /* 0x000000acb814723c */ /* 0x048ff00000041814 */
[----:B------:R-:W-:Y:S01]  /*6160*/  HMMA.16816.F32.BF16 R24, R184, R174, R24 ;  /* 0x000000aeb818723c */ /* 0x000fe20000041818 */
[----:B------:R-:W3:Y:S07]  /*6170*/  LDSM.16.M88.4 R172, [R134+0x2000] ;  /* 0x0020000086ac783b */ /* 0x000eee0000000200 */
[C---:B--2---:R-:W-:Y:S08]  /*6180*/  HMMA.16816.F32.BF16 R4, R188.reuse, R168, R4 ;  /* 0x000000a8bc04723c */ /* 0x044ff00000041804 */
[C---:B------:R-:W-:Y:S01]  /*6190*/  HMMA.16816.F32.BF16 R8, R188.reuse, R170, R8 ;  /* 0x000000aabc08723c */ /* 0x040fe20000041808 */
[----:B------:R-:W2:Y:S07]  /*61a0*/  LDSM.16.M88.4 R168, [R134+0x2800] ;  /* 0x0028000086a8783b */ /* 0x000eae0000000200 */
[C---:B---3--:R-:W-:Y:S08]  /*61b0*/  HMMA.16816.F32.BF16 R12, R188.reuse, R172, R12 ;  /* 0x000000acbc0c723c */ /* 0x048ff0000004180c */
[C---:B------:R-:W-:Y:S01]  /*61c0*/  HMMA.16816.F32.BF16 R16, R188.reuse, R174, R16 ;  /* 0x000000aebc10723c */ /* 0x040fe20000041810 */
[----:B------:R-:W3:Y:S07]  /*61d0*/  LDSM.16.M88.4 R172, [R240+0x1800] ;  /* 0x00180000f0ac783b */ /* 0x000eee0000000200 */
[C---:B--2---:R-:W-:Y:S08]  /*61e0*/  HMMA.16816.F32.BF16 R20, R188.reuse, R168, R20 ;  /* 0x000000a8bc14723c */ /* 0x044ff00000041814 */
[----:B------:R-:W-:Y:S01]  /*61f0*/  HMMA.16816.F32.BF16 R24, R188, R170, R24 ;  /* 0x000000aabc18723c */ /* 0x000fe20000041818 */
[----:B------:R-:W2:Y:S07]  /*6200*/  LDSM.16.M88.4 R168, [R240+0x2000] ;  /* 0x00200000f0a8783b */ /* 0x000eae0000000200 */
[C---:B---3--:R-:W-:Y:S08]  /*6210*/  HMMA.16816.F32.BF16 R4, R192.reuse, R172, R4 ;  /* 0x000000acc004723c */ /* 0x048ff00000041804 */
[C---:B------:R-:W-:Y:S01]  /*6220*/  HMMA.16816.F32.BF16 R8, R192.reuse, R174, R8 ;  /* 0x000000aec008723c */ /* 0x040fe20000041808 */
[----:B------:R-:W3:Y:S02]  /*6230*/  LDSM.16.M88.4 R172, [R240+0x2800] ;  /* 0x00280000f0ac783b */ /* 0x000ee40000000200 */
[----:B----4-:R-:W-:Y:S05]  /*6240*/  ISETP.GT.AND P4, PT, R249, R251, PT ;  /* 0x000000fbf900720c */ /* 0x010fea0003f84270 */
        /* <DEDUP_REMOVED lines=88> */
[C---:B------:R-:W-:Y:S11]  /*67d0*/  HMMA.16816.F32.BF16 R8, R232.reuse, R174, R8 ;  /* 0x000000aee808723c */ /* 0x040ff60000041808 */
[----:B------:R-:W-:Y:S05]  /*67e0*/  @!UPT UIADD3 URZ, URZ, URZ, URZ ;  /* 0x0000003f3f3ff290 */ /* 0x000fea000fffe03f */
[----:B------:R-:W-:Y:S02]  /*67f0*/  FMUL.FTZ R0, R5, c[0x0][0x320] ;  /* 0x0000c80005007a20 */ /* 0x000fe40000410000 */
[----:B-1----:R-:W-:Y:S02]  /*6800*/  FMUL.FTZ R2, R4, c[0x0][0x320] ;  /* 0x0000c80004027a20 */ /* 0x002fe40000410000 */
[----:B------:R1:W3:Y:S04]  /*6810*/  MUFU.TANH R176, R0 ;  /* 0x0000000000b07308 */ /* 0x0002e80000002400 */
[----:B------:R-:W-:Y:S01]  /*6820*/  FMUL.FTZ R3, R11, c[0x0][0x320] ;  /* 0x0000c8000b037a20 */ /* 0x000fe20000410000 */
[C---:B--2---:R-:W-:Y:S03]  /*6830*/  HMMA.16816.F32.BF16 R12, R232.reuse, R168, R12 ;  /* 0x000000a8e80c723c */ /* 0x044fe6000004180c */
[----:B------:R-:W-:Y:S02]  /*6840*/  FMUL.FTZ R10, R10, c[0x0][0x320] ;  /* 0x0000c8000a0a7a20 */ /* 0x000fe40000410000 */
[----:B------:R2:W4:Y:S03]  /*6850*/  MUFU.TANH R177, R2 ;  /* 0x0000000200b17308 */ /* 0x0005260000002400 */
[C---:B------:R-:W-:Y:S07]  /*6860*/  HMMA.16816.F32.BF16 R16, R232.reuse, R170, R16 ;  /* 0x000000aae810723c */ /* 0x040fee0000041810 */
[----:B------:R-:W3:Y:S01]  /*6870*/  MUFU.TANH R179, R10 ;  /* 0x0000000a00b37308 */ /* 0x000ee20000002400 */
[----:B-1----:R-:W-:Y:S09]  /*6880*/  FMUL.FTZ R0, R6, c[0x0][0x320] ;  /* 0x0000c80006007a20 */ /* 0x002ff20000410000 */
[----:B------:R1:W1:Y:S01]  /*6890*/  MUFU.TANH R246, R0 ;  /* 0x0000000000f67308 */ /* 0x0002620000002400 */
[----:B--2---:R-:W-:Y:S09]  /*68a0*/  FMUL.FTZ R2, R13, c[0x0][0x320] ;  /* 0x0000c8000d027a20 */ /* 0x004ff20000410000 */
[----:B------:R-:W2:Y:S10]  /*68b0*/  MUFU.TANH R178, R3 ;  /* 0x0000000300b27308 */ /* 0x000eb40000002400 */
[----:B------:R-:W2:Y:S01]  /*68c0*/  MUFU.TANH R168, R2 ;  /* 0x0000000200a87308 */ /* 0x000ea20000002400 */
[----:B-1----:R-:W-:Y:S02]  /*68d0*/  FMUL.FTZ R0, R7, c[0x0][0x320] ;  /* 0x0000c80007007a20 */ /* 0x002fe40000410000 */
[----:B------:R-:W1:Y:S01]  /*68e0*/  LDSM.16.M88.4 R4, [R135+0x5800] ;  /* 0x005800008704783b */ /* 0x000e620000000200 */
[----:B------:R-:W-:Y:S06]  /*68f0*/  DEPBAR.LE SB0, 0x0 ;  /* 0x000080000000791a */ /* 0x000fec0000000000 */
[----:B------:R2:W1:Y:S01]  /*6900*/  MUFU.TANH R247, R0 ;  /* 0x0000000000f77308 */ /* 0x0004620000002400 */
[----:B------:R-:W-:Y:S01]  /*6910*/  BAR.SYNC.DEFER_BLOCKING 0x0 ;  /* 0x0000000000007b1d */ /* 0x000fe20000010000 */
[----:B--2---:R-:W-:Y:S08]  /*6920*/  FMUL.FTZ R0, R8, c[0x0][0x320] ;  /* 0x0000c80008007a20 */ /* 0x004ff00000410000 */
[----:B------:R2:W2:Y:S01]  /*6930*/  MUFU.TANH R175, R0 ;  /* 0x0000000000af7308 */ /* 0x0004a20000002400 */
[C---:B-1----:R-:W-:Y:S08]  /*6940*/  HMMA.16816.F32.BF16 R20, R232.reuse, R4, R20 ;  /* 0x00000004e814723c */ /* 0x042ff00000041814 */
[----:B------:R-:W-:Y:S04]  /*6950*/  HMMA.16816.F32.BF16 R24, R232, R6, R24 ;  /* 0x00000006e818723c */ /* 0x000fe80000041818 */
[----:B--2---:R-:W-:Y:S04]  /*6960*/  FMUL.FTZ R0, R9, c[0x0][0x320] ;  /* 0x0000c80009007a20 */ /* 0x004fe80000410000 */
[----:B------:R1:W2:Y:S04]  /*6970*/  MUFU.TANH R173, R0 ;  /* 0x0000000000ad7308 */ /* 0x0002a80000002400 */
[----:B-1----:R-:W-:Y:S06]  /*6980*/  FMUL.FTZ R0, R12, c[0x0][0x320] ;  /* 0x0000c8000c007a20 */ /* 0x002fec0000410000 */
[----:B------:R1:W1:Y:S02]  /*6990*/  MUFU.TANH R172, R0 ;  /* 0x0000000000ac7308 */ /* 0x0002640000002400 */
[----:B-1----:R-:W-:Y:S08]  /*69a0*/  FMUL.FTZ R0, R14, c[0x0][0x320] ;  /* 0x0000c8000e007a20 */ /* 0x002ff00000410000 */
        /* <DEDUP_REMOVED lines=27> */
[----:B-1----:R-:W-:Y:S01]  /*6b60*/  MOV R0, R133 ;  /* 0x0000008500007202 */ /* 0x002fe20000000f00 */
[----:B------:R-:W-:-:S06]  /*6b70*/  @!P4 BRA `(.L_x_32) ;  /* 0x000002b00000c947 */ /* 0x000fcc0003800000 */
[----:B--234-:R-:W2:Y:S01]  /*6b80*/  LDL.64 R22, [R1+0x20] ;  /* 0x0000200001167983 */ /* 0x01cea20000100a00 */
[----:B------:R-:W-:Y:S03]  /*6b90*/  IADD3 R2, R249, -0x1, RZ ;  /* 0xfffffffff9027810 */ /* 0x000fe60007ffe0ff */
[----:B------:R-:W3:Y:S01]  /*6ba0*/  LDL.64 R20, [R1+0x10] ;  /* 0x0000100001147983 */ /* 0x000ee20000100a00 */
[----:B------:R-:W-:Y:S03]  /*6bb0*/  SHF.R.S32.HI R5, RZ, 0x1f, R2 ;  /* 0x0000001fff057819 */ /* 0x000fe60000011402 */
[----:B------:R-:W1:Y:S02]  /*6bc0*/  S2R R252, SR_TID.X ;  /* 0x0000000000fc7919 */ /* 0x000e640000002100 */
[----:B------:R-:W-:Y:S04]  /*6bd0*/  IMAD R5, R5, c[0x0][0x1e0], RZ ;  /* 0x0000780005057a24 */ /* 0x000fe800078e02ff */
[----:B------:R-:W-:Y:S01]  /*6be0*/  IMAD R5, R2, c[0x0][0x1e4], R5 ;  /* 0x0000790002057a24 */ /* 0x000fe200078e0205 */
[----:B-1----:R-:W-:Y:S04]  /*6bf0*/  SHF.R.S32.HI R251, RZ, 0x1f, R252 ;  /* 0x0000001ffffb7819 */ /* 0x002fe800000114fc */
[----:B------:R-:W-:Y:S04]  /*6c00*/  LEA.HI R251, R251, R252, RZ, 0x3 ;  /* 0x000000fcfbfb7211 */ /* 0x000fe800078f18ff */
[----:B------:R-:W-:Y:S04]  /*6c10*/  SHF.R.S32.HI R251, RZ, 0x3, R251 ;  /* 0x00000003fffb7819 */ /* 0x000fe800000114fb */
[----:B------:R-:W-:Y:S04]  /*6c20*/  IADD3 R6, -R251, 0x30, RZ ;  /* 0x00000030fb067810 */ /* 0x000fe80007ffe1ff */
[C---:B------:R-:W-:Y:S02]  /*6c30*/  ISETP.GE.AND P0, PT, R6.reuse, 0x21, PT ;  /* 0x000000210600780c */ /* 0x040fe40003f06270 */
[----:B------:R-:W-:Y:S01]  /*6c40*/  ISETP.GE.AND P1, PT, R6, 0x1, PT ;  /* 0x000000010600780c */ /* 0x000fe20003f26270 */
[----:B------:R-:W-:Y:S04]  /*6c50*/  IMAD.WIDE.U32 R6, R2, c[0x0][0x1e0], RZ ;  /* 0x0000780002067a25 */ /* 0x000fe800078e00ff */
[----:B------:R-:W-:Y:S02]  /*6c60*/  IMAD.IADD R2, R7, 0x1, R5 ;  /* 0x0000000107027824 */ /* 0x000fe400078e0205 */
[----:B------:R-:W-:Y:S04]  /*6c70*/  IMAD.WIDE.U32 R6, R6, 0x30, RZ ;  /* 0x0000003006067825 */ /* 0x000fe800078e00ff */
[----:B------:R-:W-:Y:S02]  /*6c80*/  @P0 IMAD.MOV.U32 R8, RZ, RZ, c[0x0][0x1e0] ;  /* 0x00007800ff080624 */ /* 0x000fe400078e00ff */
[----:B------:R-:W-:Y:S04]  /*6c90*/  IMAD R2, R2, 0x30, RZ ;  /* 0x0000003002027824 */ /* 0x000fe800078e02ff */
[----:B------:R-:W-:Y:S02]  /*6ca0*/  IMAD.IADD R2, R7, 0x1, R2 ;  /* 0x0000000107027824 */ /* 0x000fe400078e0202 */
[----:B------:R-:W-:Y:S01]  /*6cb0*/  @P0 IMAD.MOV.U32 R7, RZ, RZ, c[0x0][0x1e4] ;  /* 0x00007900ff070624 */ /* 0x000fe200078e00ff */
[-C--:B--2---:R-:W-:Y:S02]  /*6cc0*/  @P1 IADD3 R5, P3, R22, R6.reuse, RZ ;  /* 0x0000000616051210 */ /* 0x084fe40007f7e0ff */
[----:B------:R-:W-:Y:S03]  /*6cd0*/  @P0 LEA R6, P2, R8, R6, 0x5 ;  /* 0x0000000608060211 */ /* 0x000fe600078428ff */
[----:B---3--:R-:W-:Y:S01]  /*6ce0*/  @P1 IMAD.X R9, R2, 0x1, R21, P3 ;  /* 0x0000000102091824 */ /* 0x008fe200018e0615 */
[----:B------:R-:W-:Y:S02]  /*6cf0*/  @P0 LEA.HI.X R7, R8, R2, R7, 0x5, P2 ;  /* 0x0000000208070211 */ /* 0x000fe400010f2c07 */
[----:B------:R-:W-:Y:S02]  /*6d00*/  @P0 IADD3 R2, P2, R6, R22, RZ ;  /* 0x0000001606020210 */ /* 0x000fe40007f5e0ff */
[----:B------:R-:W-:Y:S03]  /*6d10*/  LOP3.LUT P3, RZ, R250, 0x2, RZ, 0xc0, !PT ;  /* 0x00000002faff7812 */ /* 0x000fe6000786c0ff */
[----:B------:R-:W-:Y:S01]  /*6d20*/  @P0 IMAD.X R7, R7, 0x1, R21, P2 ;  /* 0x0000000107070824 */ /* 0x000fe200010e0615 */
[C---:B------:R-:W-:Y:S04]  /*6d30*/  @P0 LEA R6, P2, R2.reuse, c[0x0][0x1c8], 0x1 ;  /* 0x0000720002060a11 */ /* 0x040fe800078408ff */
[----:B------:R-:W-:Y:S02]  /*6d40*/  @P0 LEA.HI.X R7, R2, c[0x0][0x1cc], R7, 0x1, P2 ;  /* 0x0000730002070a11 */ /* 0x000fe400010f0c07 */
[C---:B------:R-:W-:Y:S04]  /*6d50*/  @P1 LEA R8, P2, R5.reuse, c[0x0][0x1c8], 0x1 ;  /* 0x0000720005081a11 */ /* 0x040fe800078408ff */
[----:B------:R-:W-:Y:S02]  /*6d60*/  @P1 LEA.HI.X R9, R5, c[0x0][0x1cc], R9, 0x1, P2 ;  /* 0x0000730005091a11 */ /* 0x000fe400010f0c09 */
[----:B------:R-:W-:Y:S03]  /*6d70*/  LOP3.LUT P2, RZ, R250, 0x1, RZ, 0xc0, !PT ;  /* 0x00000001faff7812 */ /* 0x000fe6000784c0ff */
[----:B------:R-:W-:Y:S01]  /*6d80*/  @!PT LDS RZ, [RZ] ;  /* 0x00000000fffff984 */ /* 0x000fe20000000800 */
[----:B------:R-:W-:Y:S01]  /*6d90*/  @!PT LDS RZ, [RZ] ;  /* 0x00000000fffff984 */ /* 0x000fe20000000800 */
[----:B------:R-:W-:Y:S01]  /*6da0*/  @!PT LDS RZ, [RZ] ;  /* 0x00000000fffff984 */ /* 0x000fe20000000800 */
[----:B------:R1:W-:Y:S04]  /*6db0*/  @P1 LDGSTS.E.BYPASS.LTC128B.128 [R248+0x14080], [R8.64], !P5 ;  /* 0x1408000008f81fae */ /* 0x0003e8000e901d46 */
[----:B------:R1:W-:Y:S06]  /*6dc0*/  @P1 LDGSTS.E.BYPASS.LTC128B.128 [R248+0x15880], [R8.64+0x80], !P6 ;  /* 0x1588008008f81fae */ /* 0x0003ec000f101d46 */
[----:B------:R1:W-:Y:S04]  /*6dd0*/  @P1 LDGSTS.E.BYPASS.LTC128B.128 [R248+0x17080], [R8.64+0x100], !P2 ;  /* 0x1708010008f81fae */ /* 0x0003e8000d101d46 */
[----:B------:R1:W-:Y:S04]  /*6de0*/  @P1 LDGSTS.E.BYPASS.LTC128B.128 [R248+0x18880], [R8.64+0x180], !P3 ;  /* 0x1888018008f81fae */ /* 0x0003e8000d901d46 */
[----:B------:R1:W-:Y:S04]  /*6df0*/  @P0 LDGSTS.E.BYPASS.LTC128B.128 [R248+0x15080], [R6.64], !P5 ;  /* 0x1508000006f80fae */ /* 0x0003e8000e901d46 */
[----:B------:R1:W-:Y:S04]  /*6e00*/  @P0 LDGSTS.E.BYPASS.LTC128B.128 [R248+0x16880], [R6.64+0x80], !P6 ;  /* 0x1688008006f80fae */ /* 0x0003e8000f101d46 */
[----:B------:R1:W-:Y:S04]  /*6e10*/  @P0 LDGSTS.E.BYPASS.LTC128B.128 [R248+0x18080], [R6.64+0x100], !P2 ;  /* 0x1808010006f80fae */ /* 0x0003e8000d101d46 */
[----:B------:R1:W-:Y:S02]  /*6e20*/  @P0 LDGSTS.E.BYPASS.LTC128B.128 [R248+0x19880], [R6.64+0x180], !P3 ;  /* 0x1988018006f80fae */ /* 0x0003e4000d901d46 */
.L_x_32:
[----:B--234-:R-:W-:Y:S05]  /*6e30*/  BSYNC B0 ;  /* 0x0000000000007941 */ /* 0x01cfea0003800000 */
.L_x_31:
[----:B-1----:R-:W2:Y:S01]  /*6e40*/  LDL.LU R9, [R1] ;  /* 0x0000000001097983 */ /* 0x002ea20000300800 */
[----:B------:R-:W-:Y:S02]  /*6e50*/  FMNMX.FTZ R2, R177, R133, !PT ;  /* 0x00000085b1027209 */ /* 0x000fe40007810000 */
[----:B------:R-:W-:Y:S01]  /*6e60*/  IADD3 R249, R249, -0x1, RZ ;  /* 0xfffffffff9f97810 */ /* 0x000fe20007ffe0ff */
[----:B------:R-:W0:Y:S01]  /*6e70*/  LDGDEPBAR ;  /* 0x00000000000079af */ /* 0x000e220000000000 */
[----:B------:R-:W-:Y:S04]  /*6e80*/  FMNMX.FTZ R2, R176, R2, !PT ;  /* 0x00000002b0027209 */ /* 0x000fe80007810000 */
        /* <DEDUP_REMOVED lines=9> */
[----:B------:R-:W-:Y:S05]  /*6f20*/  FMNMX.FTZ R2, R10, R2, !PT ;  /* 0x000000020a027209 */ /* 0x000fea0007810000 */
[----:B------:R-:W1:Y:S02]  /*6f30*/  SHFL.BFLY PT, R5, R2, 0x2, 0x1f ;  /* 0x0c401f0002057f89 */ /* 0x000e6400000e0000 */
[----:B-1----:R-:W-:Y:S06]  /*6f40*/  FMNMX.FTZ R2, R2, R5, !PT ;  /* 0x0000000502027209 */ /* 0x002fec0007810000 */
[----:B------:R-:W1:Y:S02]  /*6f50*/  SHFL.BFLY PT, R5, R2, 0x1, 0x1f ;  /* 0x0c201f0002057f89 */ /* 0x000e6400000e0000 */
[----:B-1----:R-:W-:Y:S05]  /*6f60*/  FMNMX.FTZ R133, R2, R5, !PT ;  /* 0x0000000502857209 */ /* 0x002fea0007810000 */
[C---:B------:R-:W-:Y:S02]  /*6f70*/  FADD.FTZ R0, -R133.reuse, R0 ;  /* 0x0000000085007221 */ /* 0x040fe40000010100 */
[----:B------:R-:W-:Y:S02]  /*6f80*/  FMUL.FTZ R2, R133, c[0x0][0x2d0] ;  /* 0x0000b40085027a20 */ /* 0x000fe40000410000 */
[----:B------:R-:W-:Y:S02]  /*6f90*/  FMUL.FTZ R0, R0, c[0x0][0x2d0] ;  /* 0x0000b40000007a20 */ /* 0x000fe40000410000 */
[--C-:B------:R-:W-:Y:S02]  /*6fa0*/  FFMA.FTZ R8, R177, c[0x0][0x2d0], -R2.reuse ;  /* 0x0000b400b1087a23 */ /* 0x100fe40000010802 */
[----:B------:R1:W3:Y:S01]  /*6fb0*/  MUFU.EX2 R6, R0 ;  /* 0x0000000000067308 */ /* 0x0002e20000000800 */
[--C-:B------:R-:W-:Y:S02]  /*6fc0*/  FFMA.FTZ R250, R16, c[0x0][0x2d0], -R2.reuse ;  /* 0x0000b40010fa7a23 */ /* 0x100fe40000010802 */
[--C-:B------:R-:W-:Y:S02]  /*6fd0*/  FFMA.FTZ R177, R14, c[0x0][0x2d0], -R2.reuse ;  /* 0x0000b4000eb17a23 */ /* 0x100fe40000010802 */
[--C-:B------:R-:W-:Y:S02]  /*6fe0*/  FFMA.FTZ R22, R13, c[0x0][0x2d0], -R2.reuse ;  /* 0x0000b4000d167a23 */ /* 0x100fe40000010802 */
[--C-:B------:R-:W-:Y:S02]  /*6ff0*/  FFMA.FTZ R21, R12, c[0x0][0x2d0], -R2.reuse ;  /* 0x0000b4000c157a23 */ /* 0x100fe40000010802 */
[--C-:B------:R-:W-:Y:S01]  /*7000*/  FFMA.FTZ R20, R11, c[0x0][0x2d0], -R2.reuse ;  /* 0x0000b4000b147a23 */ /* 0x100fe20000010802 */
[----:B------:R-:W-:Y:S01]  /*7010*/  MUFU.EX2 R8, R8 ;  /* 0x0000000800087308 */ /* 0x000fe20000000800 */
[--C-:B------:R-:W-:Y:S02]  /*7020*/  FFMA.FTZ R19, R10, c[0x0][0x2d0], -R2.reuse ;  /* 0x0000b4000a137a23 */ /* 0x100fe40000010802 */
[--C-:B------:R-:W-:Y:S02]  /*7030*/  FFMA.FTZ R7, R176, c[0x0][0x2d0], -R2.reuse ;  /* 0x0000b400b0077a23 */ /* 0x100fe40000010802 */
[--C-:B------:R-:W-:Y:S02]  /*7040*/  FFMA.FTZ R5, R175, c[0x0][0x2d0], -R2.reuse ;  /* 0x0000b400af057a23 */ /* 0x100fe40000010802 */
[--C-:B------:R-:W-:Y:S02]  /*7050*/  FFMA.FTZ R252, R172, c[0x0][0x2d0], -R2.reuse ;  /* 0x0000b400acfc7a23 */ /* 0x100fe40000010802 */
[--C-:B------:R-:W-:Y:S01]  /*7060*/  FFMA.FTZ R251, R168, c[0x0][0x2d0], -R2.reuse ;  /* 0x0000b400a8fb7a23 */ /* 0x100fe20000010802 */
[----:B------:R-:W4:Y:S01]  /*7070*/  MUFU.EX2 R7, R7 ;  /* 0x0000000700077308 */ /* 0x000f220000000800 */
[----:B-1----:R-:W-:Y:S02]  /*7080*/  FFMA.FTZ R0, R173, c[0x0][0x2d0], -R2 ;  /* 0x0000b400ad007a23 */ /* 0x002fe40000010802 */
[C---:B---3--:R-:W-:Y:S02]  /*7090*/  FMUL.FTZ R24, R6.reuse, R136 ;  /* 0x0000008806187220 */ /* 0x048fe40000410000 */
[C---:B------:R-:W-:Y:S05]  /*70a0*/  FMUL.FTZ R25, R6.reuse, R137 ;  /* 0x0000008906197220 */ /* 0x040fea0000410000 */
        /* <DEDUP_REMOVED lines=8> */
[C---:B------:R-:W-:Y:S01]  /*7130*/  FMUL.FTZ R33, R6.reuse, R33 ;  /* 0x0000002106217220 */ /* 0x040fe20000410000 */
[C---:B----4-:R-:W-:Y:S01]  /*7140*/  F2FP.BF16.PACK_AB R168, R7.reuse, R8 ;  /* 0x0000000807a8723e */ /* 0x050fe200000010ff */
        /* <DEDUP_REMOVED lines=10> */
[----:B------:R-:W-:Y:S01]  /*71f0*/  FMUL.FTZ R53, R6, R53 ;  /* 0x0000003506357220 */ /* 0x000fe20000410000 */
[----:B-1----:R-:W-:Y:S01]  /*7200*/  F2FP.BF16.PACK_AB R170, R2, R5 ;  /* 0x0000000502aa723e */ /* 0x002fe200000010ff */
        /* <DEDUP_REMOVED lines=38> */
[----:B--2---:R-:W-:Y:S02]  /*7470*/  FFMA.FTZ R0, R6, R9, R8 ;  /* 0x0000000906007223 */ /* 0x004fe40000010008 */
[----:B------:R-:W2:Y:S02]  /*7480*/  LDL.LU R9, [R1+0x4] ;  /* 0x0000040001097983 */ /* 0x000ea40000300800 */
[----:B------:R-:W-:Y:S04]  /*7490*/  FADD.FTZ R0, R7, R0 ;  /* 0x0000000007007221 */ /* 0x000fe80000010000 */
[----:B------:R-:W-:Y:S04]  /*74a0*/  FADD.FTZ R0, R5, R0 ;  /* 0x0000000005007221 */ /* 0x000fe80000010000 */
[----:B------:R-:W-:Y:S01]  /*74b0*/  FADD.FTZ R10, R2, R0 ;  /* 0x00000000020a7221 */ /* 0x000fe20000010000 */
[----:B------:R-:W-:Y:S04]  /*74c0*/  FMNMX.FTZ R0, R246, R132, !PT ;  /* 0x00000084f6007209 */ /* 0x000fe80007810000 */
[----:B------:R-:W-:Y:S02]  /*74d0*/  FMNMX.FTZ R0, R247, R0, !PT ;  /* 0x00000000f7007209 */ /* 0x000fe40007810000 */
[----:B------:R-:W-:Y:S02]  /*74e0*/  MOV R148, R10 ;  /* 0x0000000a00947202 */ /* 0x000fe40000000f00 */
        /* <DEDUP_REMOVED lines=25> */
[----:B------:R3:W-:Y:S01]  /*7680*/  MUFU.EX2 R4, R8 ;  /* 0x0000000800047308 */ /* 0x0007e20000000800 */
[--C-:B------:R-:W-:Y:S02]  /*7690*/  FFMA.FTZ R174, R174, c[0x0][0x2d0], -R5.reuse ;  /* 0x0000b400aeae7a23 */ /* 0x100fe40000010805 */
[--C-:B------:R-:W-:Y:S02]  /*76a0*/  FFMA.FTZ R173, R171, c[0x0][0x2d0], -R5.reuse ;  /* 0x0000b400abad7a23 */ /* 0x100fe40000010805 */
[--C-:B------:R-:W-:Y:S02]  /*76b0*/  FFMA.FTZ R175, R169, c[0x0][0x2d0], -R5.reuse ;  /* 0x0000b400a9af7a23 */ /* 0x100fe40000010805 */
[--C-:B------:R-:W-:Y:S02]  /*76c0*/  FFMA.FTZ R179, R17, c[0x0][0x2d0], -R5.reuse ;  /* 0x0000b40011b37a23 */ /* 0x100fe40000010805 */
[C---:B------:R-:W-:Y:S01]  /*76d0*/  FMUL.FTZ R17, R6.reuse, R145 ;  /* 0x0000009106117220 */ /* 0x040fe20000410000 */
[----:B------:R-:W4:Y:S01]  /*76e0*/  MUFU.EX2 R7, R7 ;  /* 0x0000000700077308 */ /* 0x000f220000000800 */
[----:B------:R-:W-:Y:S02]  /*76f0*/  FFMA.FTZ R178, R15, c[0x0][0x2d0], -R5 ;  /* 0x0000b4000fb27a23 */ /* 0x000fe40000010805 */
[----:B------:R-:W-:Y:S01]  /*7700*/  FMUL.FTZ R5, R6, R157 ;  /* 0x0000009d06057220 */ /* 0x000fe20000410000 */
[----:B------:R-:W-:Y:S01]  /*7710*/  MOV R157, R20 ;  /* 0x00000014009d7202 */ /* 0x000fe20000000f00 */
[C---:B-1----:R-:W-:Y:S02]  /*7720*/  FMUL.FTZ R26, R0.reuse, R138 ;  /* 0x0000008a001a7220 */ /* 0x042fe40000410000 */
[----:B------:R-:W-:Y:S02]  /*7730*/  FMUL.FTZ R27, R0, R139 ;  /* 0x0000008b001b7220 */ /* 0x000fe40000410000 */
[----:B------:R-:W1:Y:S01]  /*7740*/  LDSM.16.MT88.4 R136, [R236] ;  /* 0x00000000ec88783b */ /* 0x000e620000004200 */
[----:B------:R-:W-:Y:S01]  /*7750*/  FMUL.FTZ R20, R6, R140 ;  /* 0x0000008c06147220 */ /* 0x000fe20000410000 */
[----:B------:R-:W-:Y:S01]  /*7760*/  MUFU.EX2 R145, R250 ;  /* 0x000000fa00917308 */ /* 0x000fe20000000800 */
[C---:B------:R-:W-:Y:S02]  /*7770*/  FMUL.FTZ R10, R0.reuse, R154 ;  /* 0x0000009a000a7220 */ /* 0x040fe40000410000 */
[C---:B------:R-:W-:Y:S02]  /*7780*/  FMUL.FTZ R11, R0.reuse, R155 ;  /* 0x0000009b000b7220 */ /* 0x040fe40000410000 */
[C---:B------:R-:W-:Y:S02]  /*7790*/  FMUL.FTZ R18, R0.reuse, R146 ;  /* 0x0000009200127220 */ /* 0x040fe40000410000 */
[----:B------:R-:W-:Y:S02]  /*77a0*/  FMUL.FTZ R23, R0, R143 ;  /* 0x0000008f00177220 */ /* 0x000fe40000410000 */
[C---:B---3--:R-:W-:Y:S01]  /*77b0*/  FMUL.FTZ R8, R6.reuse, R152 ;  /* 0x0000009806087220 */ /* 0x048fe20000410000 */
[----:B------:R-:W-:Y:S01]  /*77c0*/  MOV R152, R21 ;  /* 0x0000001500987202 */ /* 0x000fe20000000f00 */
[----:B------:R-:W-:Y:S01]  /*77d0*/  FMUL.FTZ R21, R6, R141 ;  /* 0x0000008d06157220 */ /* 0x000fe20000410000 */
[----:B------:R-:W-:Y:S01]  /*77e0*/  MUFU.EX2 R250, R173 ;  /* 0x000000ad00fa7308 */ /* 0x000fe20000000800 */
[C---:B----4-:R-:W-:Y:S01]  /*77f0*/  F2FP.BF16.PACK_AB R169, R7.reuse, R4 ;  /* 0x0000000407a9723e */ /* 0x050fe200000010ff */
        /* <DEDUP_REMOVED lines=63> */
[----:B------:R-:W-:Y:S01]  /*7bf0*/  FMUL.FTZ R4, R6, R156 ;  /* 0x0000009c06047220 */ /* 0x000fe20000410000 */
[----:B------:R-:W-:Y:S01]  /*7c00*/  MOV R156, R19 ;  /* 0x00000013009c7202 */ /* 0x000fe20000000f00 */
[----:B------:R-:W-:Y:S02]  /*7c10*/  FMUL.FTZ R19, R0, R147 ;  /* 0x0000009300137220 */ /* 0x000fe40000410000 */
[----:B------:R-:W-:Y:S01]  /*7c20*/  FMUL.FTZ R9, R6, R153 ;  /* 0x0000009906097220 */ /* 0x000fe20000410000 */
[----:B------:R-:W-:Y:S01]  /*7c30*/  MOV R153, R22 ;  /* 0x0000001600997202 */ /* 0x000fe20000000f00 */
[C---:B------:R-:W-:Y:S02]  /*7c40*/  FMUL.FTZ R22, R0.reuse, R142 ;  /* 0x0000008e00167220 */ /* 0x040fe40000410000 */
[C---:B------:R-:W-:Y:S01]  /*7c50*/  FMUL.FTZ R6, R0.reuse, R158 ;  /* 0x0000009e00067220 */ /* 0x040fe20000410000 */
[----:B------:R-:W-:Y:S01]  /*7c60*/  LDSM.16.MT88.4 R140, [R236+0x800] ;  /* 0x00080000ec8c783b */ /* 0x000fe20000004200 */
[----:B------:R-:W-:Y:S02]  /*7c70*/  FADD.FTZ R3, R7, R3 ;  /* 0x0000000307037221 */ /* 0x000fe40000010000 */
[----:B------:R-:W-:Y:S02]  /*7c80*/  FMUL.FTZ R7, R0, R159 ;  /* 0x0000009f00077220 */ /* 0x000fe40000410000 */
[----:B------:R-:W2:Y:S10]  /*7c90*/  MUFU.EX2 R0, R132 ;  /* 0x0000008400007308 */ /* 0x000eb40000000800 */
[----:B------:R-:W3:Y:S01]  /*7ca0*/  MUFU.EX2 R132, R252 ;  /* 0x000000fc00847308 */ /* 0x000ee20000000800 */
[----:B--2---:R-:W-:Y:S01]  /*7cb0*/  F2FP.BF16.PACK_AB R171, R151, R0 ;  /* 0x0000000097ab723e */ /* 0x004fe200000010ff */
[----:B------:R-:W-:Y:S08]  /*7cc0*/  FADD.FTZ R149, R0, R3 ;  /* 0x0000000300957221 */ /* 0x000ff00000010000 */
[----:B------:R-:W2:Y:S01]  /*7cd0*/  MUFU.EX2 R3, R251 ;  /* 0x000000fb00037308 */ /* 0x000ea20000000800 */
[C---:B-1----:R-:W-:Y:S05]  /*7ce0*/  HMMA.16816.F32.BF16 R4, R168.reuse, R136, R4 ;  /* 0x00000088a804723c */ /* 0x042fea0000041804 */
[----:B---3--:R-:W-:Y:S04]  /*7cf0*/  FADD.FTZ R0, R132, R148 ;  /* 0x0000009484007221 */ /* 0x008fe80000010000 */
[----:B------:R-:W-:Y:S01]  /*7d00*/  MUFU.EX2 R148, R157 ;  /* 0x0000009d00947308 */ /* 0x000fe20000000800 */
[C---:B------:R-:W-:Y:S01]  /*7d10*/  HMMA.16816.F32.BF16 R8, R168.reuse, R138, R8 ;  /* 0x0000008aa808723c */ /* 0x040fe20000041808 */
[----:B------:R-:W1:Y:S02]  /*7d20*/  LDSM.16.MT88.4 R136, [R238] ;  /* 0x00000000ee88783b */ /* 0x000e640000004200 */
[----:B--2---:R-:W-:Y:S04]  /*7d30*/  FADD.FTZ R0, R3, R0 ;  /* 0x0000000003007221 */ /* 0x004fe80000010000 */
[----:B------:R-:W-:Y:S05]  /*7d40*/  FADD.FTZ R0, R145, R0 ;  /* 0x0000000091007221 */ /* 0x000fea0000010000 */
[----:B------:R-:W-:Y:S01]  /*7d50*/  FADD.FTZ R0, R144, R0 ;  /* 0x0000000090007221 */ /* 0x000fe20000010000 */
[C---:B-1----:R-:W-:Y:S08]  /*7d60*/  HMMA.16816.F32.BF16 R12, R168.reuse, R136, R12 ;  /* 0x00000088a80c723c */ /* 0x042ff0000004180c */
[C---:B------:R-:W-:Y:S01]  /*7d70*/  HMMA.16816.F32.BF16 R16, R168.reuse, R138, R16 ;  /* 0x0000008aa810723c */ /* 0x040fe20000041810 */
[----:B------:R-:W1:Y:S07]  /*7d80*/  LDSM.16.MT88.4 R136, [R237] ;  /* 0x00000000ed88783b */ /* 0x000e6e0000004200 */
[C---:B-1----:R-:W-:Y:S08]  /*7d90*/  HMMA.16816.F32.BF16 R20, R168.reuse, R136, R20 ;  /* 0x00000088a814723c */ /* 0x042ff00000041814 */
[C---:B------:R-:W-:Y:S01]  /*7da0*/  HMMA.16816.F32.BF16 R24, R168.reuse, R138, R24 ;  /* 0x0000008aa818723c */ /* 0x040fe20000041818 */
[----:B------:R-:W1:Y:S07]  /*7db0*/  LDSM.16.MT88.4 R136, [R241] ;  /* 0x00000000f188783b */ /* 0x000e6e0000004200 */
        /* <DEDUP_REMOVED lines=36> */
[C---:B-1----:R-:W-:Y:S07]  /*8000*/  HMMA.16816.F32.BF16 R124, R168.reuse, R136, R124 ;  /* 0x00000088a87c723c */ /* 0x042fee000004187c */
[----:B------:R-:W-:Y:S01]  /*8010*/  F2FP.BF16.PACK_AB R136, R3, R132 ;  /* 0x000000840388723e */ /* 0x000fe200000010ff */
[----:B------:R-:W-:Y:S01]  /*8020*/  HMMA.16816.F32.BF16 R128, R168, R138, R128 ;  /* 0x0000008aa880723c */ /* 0x000fe20000041880 */
[----:B------:R-:W-:Y:S03]  /*8030*/  MUFU.EX2 R132, R152 ;  /* 0x0000009800847308 */ /* 0x000fe60000000800 */
[----:B------:R-:W-:Y:S01]  /*8040*/  F2FP.BF16.PACK_AB R137, R250, R150 ;  /* 0x00000096fa89723e */ /* 0x000fe200000010ff */
[----:B------:R-:W-:Y:S02]  /*8050*/  FADD.FTZ R3, R151, R149 ;  /* 0x0000009597037221 */ /* 0x000fe40000010000 */
[----:B------:R-:W-:Y:S02]  /*8060*/  F2FP.BF16.PACK_AB R138, R144, R145 ;  /* 0x00000091908a723e */ /* 0x000fe400000010ff */
[----:B------:R-:W1:Y:S03]  /*8070*/  LDSM.16.MT88.4 R144, [R238+0x800] ;  /* 0x00080000ee90783b */ /* 0x000e660000004200 */
[----:B------:R-:W-:Y:S02]  /*8080*/  F2FP.BF16.PACK_AB R139, R176, R177 ;  /* 0x000000b1b08b723e */ /* 0x000fe400000010ff */
[----:B------:R-:W-:Y:S02]  /*8090*/  F2FP.BF16.PACK_AB R169, R175, R174 ;  /* 0x000000aeafa9723e */ /* 0x000fe400000010ff */
[----:B------:R-:W-:Y:S03]  /*80a0*/  F2FP.BF16.PACK_AB R171, R173, R172 ;  /* 0x000000acadab723e */ /* 0x000fe600000010ff */
[C---:B------:R-:W-:Y:S08]  /*80b0*/  HMMA.16816.F32.BF16 R4, R136.reuse, R140, R4 ;  /* 0x0000008c8804723c */ /* 0x040ff00000041804 */
[C---:B------:R-:W-:Y:S01]  /*80c0*/  HMMA.16816.F32.BF16 R8, R136.reuse, R142, R8 ;  /* 0x0000008e8808723c */ /* 0x040fe20000041808 */
[----:B------:R-:W2:Y:S07]  /*80d0*/  LDSM.16.MT88.4 R140, [R237+0x800] ;  /* 0x00080000ed8c783b */ /* 0x000eae0000004200 */
[C---:B-1----:R-:W-:Y:S08]  /*80e0*/  HMMA.16816.F32.BF16 R12, R136.reuse, R144, R12 ;  /* 0x00000090880c723c */ /* 0x042ff0000004180c */
[C---:B------:R-:W-:Y:S01]  /*80f0*/  HMMA.16816.F32.BF16 R16, R136.reuse, R146, R16 ;  /* 0x000000928810723c */ /* 0x040fe20000041810 */
[----:B------:R-:W1:Y:S07]  /*8100*/  LDSM.16.MT88.4 R144, [R239+0x800] ;  /* 0x00080000ef90783b */ /* 0x000e6e0000004200 */
[C---:B--2---:R-:W-:Y:S08]  /*8110*/  HMMA.16816.F32.BF16 R20, R136.reuse, R140, R20 ;  /* 0x0000008c8814723c */ /* 0x044ff00000041814 */
        /* <DEDUP_REMOVED lines=35> */
[C---:B--2---:R-:W-:Y:S01]  /*8350*/  HMMA.16816.F32.BF16 R116, R136.reuse, R140, R116 ;  /* 0x0000008c8874723c */ /* 0x044fe20000041874 */
[----:B------:R2:W3:Y:S07]  /*8360*/  MUFU.EX2 R140, R153 ;  /* 0x00000099008c7308 */ /* 0x0004ee0000000800 */
[C---:B------:R-:W-:Y:S03]  /*8370*/  HMMA.16816.F32.BF16 R120, R136.reuse, R142, R120 ;  /* 0x0000008e8878723c */ /* 0x040fe60000041878 */
[----:B------:R-:W4:Y:S01]  /*8380*/  MUFU.EX2 R141, R156 ;  /* 0x0000009c008d7308 */ /* 0x000f220000000800 */
[----:B--2---:R-:W2:Y:S01]  /*8390*/  LDSM.16.MT88.4 R152, [R236+0x1000] ;  /* 0x00100000ec98783b */ /* 0x004ea20000004200 */
[----:B---3--:R-:W-:Y:S01]  /*83a0*/  F2FP.BF16.PACK_AB R168, R132, R140 ;  /* 0x0000008c84a8723e */ /* 0x008fe200000010ff */
[----:B------:R-:W-:Y:S02]  /*83b0*/  FADD.FTZ R0, R140, R0 ;  /* 0x000000008c007221 */ /* 0x000fe40000010000 */
[C---:B-1----:R-:W-:Y:S04]  /*83c0*/  HMMA.16816.F32.BF16 R124, R136.reuse, R144, R124 ;  /* 0x00000090887c723c */ /* 0x042fe8000004187c */
[----:B------:R-:W-:Y:S01]  /*83d0*/  FADD.FTZ R0, R132, R0 ;  /* 0x0000000084007221 */ /* 0x000fe20000010000 */
[C---:B----4-:R-:W-:Y:S03]  /*83e0*/  F2FP.BF16.PACK_AB R170, R141.reuse, R148 ;  /* 0x000000948daa723e */ /* 0x050fe600000010ff */
[----:B------:R-:W-:Y:S01]  /*83f0*/  FADD.FTZ R0, R148, R0 ;  /* 0x0000000094007221 */ /* 0x000fe20000010000 */
[----:B------:R-:W-:Y:S01]  /*8400*/  HMMA.16816.F32.BF16 R128, R136, R146, R128 ;  /* 0x000000928880723c */ /* 0x000fe20000041880 */
[----:B------:R-:W1:Y:S02]  /*8410*/  LDSM.16.MT88.4 R144, [R238+0x1000] ;  /* 0x00100000ee90783b */ /* 0x000e640000004200 */
[----:B------:R-:W-:Y:S02]  /*8420*/  FADD.FTZ R132, R141, R0 ;  /* 0x000000008d847221 */ /* 0x000fe40000010000 */
[----:B------:R-:W-:Y:S04]  /*8430*/  FADD.FTZ R0, R150, R3 ;  /* 0x0000000396007221 */ /* 0x000fe80000010000 */
[----:B------:R-:W3:Y:S03]  /*8440*/  LDSM.16.MT88.4 R136, [R237+0x1000] ;  /* 0x00100000ed88783b */ /* 0x000ee60000004200 */
[----:B------:R-:W-:Y:S04]  /*8450*/  FADD.FTZ R0, R250, R0 ;  /* 0x00000000fa007221 */ /* 0x000fe80000010000 */
[----:B------:R-:W-:Y:S01]  /*8460*/  FADD.FTZ R0, R177, R0 ;  /* 0x00000000b1007221 */ /* 0x000fe20000010000 */
[----:B------:R4:W-:Y:S03]  /*8470*/  STL [R1], R132 ;  /* 0x0000008401007387 */ /* 0x0009e60000100800 */
[----:B------:R-:W-:Y:S04]  /*8480*/  FADD.FTZ R0, R176, R0 ;  /* 0x00000000b0007221 */ /* 0x000fe80000010000 */
[----:B------:R-:W-:Y:S01]  /*8490*/  FADD.FTZ R0, R174, R0 ;  /* 0x00000000ae007221 */ /* 0x000fe20000010000 */
[C---:B--2---:R-:W-:Y:S01]  /*84a0*/  HMMA.16816.F32.BF16 R156, R168.reuse, R152, R4 ;  /* 0x00000098a89c723c */ /* 0x044fe20000041804 */
[----:B------:R-:W2:Y:S04]  /*84b0*/  LDSM.16.MT88.4 R4, [R239+0x1000] ;  /* 0x00100000ef04783b */ /* 0x000ea80000004200 */
[----:B------:R-:W-:Y:S03]  /*84c0*/  FADD.FTZ R0, R175, R0 ;  /* 0x00000000af007221 */ /* 0x000fe60000010000 */
[C---:B------:R-:W-:Y:S01]  /*84d0*/  HMMA.16816.F32.BF16 R152, R168.reuse, R154, R8 ;  /* 0x0000009aa898723c */ /* 0x040fe20000041808 */
[----:B------:R-:W5:Y:S03]  /*84e0*/  LDSM.16.MT88.4 R8, [R236+0x2800] ;  /* 0x00280000ec08783b */ /* 0x000f660000004200 */
[----:B------:R-:W-:Y:S01]  /*84f0*/  FADD.FTZ R0, R172, R0 ;  /* 0x00000000ac007221 */ /* 0x000fe20000010000 */
[----:B----4-:R-:W-:Y:S03]  /*8500*/  MOV R132, R2 ;  /* 0x0000000200847202 */ /* 0x010fe60000000f00 */
[C---:B-1----:R-:W-:Y:S01]  /*8510*/  HMMA.16816.F32.BF16 R148, R168.reuse, R144, R12 ;  /* 0x00000090a894723c */ /* 0x042fe2000004180c */
[----:B------:R-:W1:Y:S03]  /*8520*/  LDSM.16.MT88.4 R12, [R238+0x2800] ;  /* 0x00280000ee0c783b */ /* 0x000e660000004200 */
[----:B------:R-:W-:Y:S04]  /*8530*/  FADD.FTZ R0, R173, R0 ;  /* 0x00000000ad007221 */ /* 0x000fe80000010000 */
[C---:B------:R-:W-:Y:S01]  /*8540*/  HMMA.16816.F32.BF16 R144, R168.reuse, R146, R16 ;  /* 0x00000092a890723c */ /* 0x040fe20000041810 */
[----:B------:R-:W-:Y:S07]  /*8550*/  STL [R1+0x4], R0 ;  /* 0x0000040001007387 */ /* 0x000fee0000100800 */
[C---:B---3--:R-:W-:Y:S08]  /*8560*/  HMMA.16816.F32.BF16 R140, R168.reuse, R136, R20 ;  /* 0x00000088a88c723c */ /* 0x048ff00000041814 */
[C---:B------:R-:W-:Y:S08]  /*8570*/  HMMA.16816.F32.BF16 R136, R168.reuse, R138, R24 ;  /* 0x0000008aa888723c */ /* 0x040ff00000041818 */
[C---:B--2---:R-:W-:Y:S08]  /*8580*/  HMMA.16816.F32.BF16 R28, R168.reuse, R4, R28 ;  /* 0x00000004a81c723c */ /* 0x044ff0000004181c */
[C---:B------:R-:W-:Y:S01]  /*8590*/  HMMA.16816.F32.BF16 R32, R168.reuse, R6, R32 ;  /* 0x00000006a820723c */ /* 0x040fe20000041820 */
[----:B------:R-:W2:Y:S07]  /*85a0*/  LDSM.16.MT88.4 R4, [R237+0x2800] ;  /* 0x00280000ed04783b */ /* 0x000eae0000004200 */
[C---:B-----5:R-:W-:Y:S08]  /*85b0*/  HMMA.16816.F32.BF16 R36, R168.reuse, R8, R36 ;  /* 0x00000008a824723c */ /* 0x060ff00000041824 */
[C---:B------:R-:W-:Y:S01]  /*85c0*/  HMMA.16816.F32.BF16 R40, R168.reuse, R10, R40 ;  /* 0x0000000aa828723c */ /* 0x040fe20000041828 */
[----:B------:R-:W3:Y:S07]  /*85d0*/  LDSM.16.MT88.4 R8, [R239+0x2800] ;  /* 0x00280000ef08783b */ /* 0x000eee0000004200 */
[C---:B-1----:R-:W-:Y:S08]  /*85e0*/  HMMA.16816.F32.BF16 R44, R168.reuse, R12, R44 ;  /* 0x0000000ca82c723c */ /* 0x042ff0000004182c */
[C---:B------:R-:W-:Y:S01]  /*85f0*/  HMMA.16816.F32.BF16 R48, R168.reuse, R14, R48 ;  /* 0x0000000ea830723c */ /* 0x040fe20000041830 */
[----:B------:R-:W1:Y:S07]  /*8600*/  LDSM.16.MT88.4 R12, [R236+0x4000] ;  /* 0x00400000ec0c783b */ /* 0x000e6e0000004200 */
[C---:B--2---:R-:W-:Y:S08]  /*8610*/  HMMA.16816.F32.BF16 R52, R168.reuse, R4, R52 ;  /* 0x00000004a834723c */ /* 0x044ff00000041834 */
[C---:B------:R-:W-:Y:S01]  /*8620*/  HMMA.16816.F32.BF16 R56, R168.reuse, R6, R56 ;  /* 0x00000006a838723c */ /* 0x040fe20000041838 */
[----:B------:R-:W2:Y:S07]  /*8630*/  LDSM.16.MT88.4 R4, [R238+0x4000] ;  /* 0x00400000ee04783b */ /* 0x000eae0000004200 */
[C---:B---3--:R-:W-:Y:S08]  /*8640*/  HMMA.16816.F32.BF16 R60, R168.reuse, R8, R60 ;  /* 0x00000008a83c723c */ /* 0x048ff0000004183c */
        /* <DEDUP_REMOVED lines=18> */
[C---:B------:R-:W-:Y:S08]  /*8770*/  HMMA.16816.F32.BF16 R112, R168.reuse, R10, R112 ;  /* 0x0000000aa870723c */ /* 0x040ff00000041870 */
[C---:B-1----:R-:W-:Y:S08]  /*8780*/  HMMA.16816.F32.BF16 R116, R168.reuse, R12, R116 ;  /* 0x0000000ca874723c */ /* 0x042ff00000041874 */
[C---:B------:R-:W-:Y:S08]  /*8790*/  HMMA.16816.F32.BF16 R120, R168.reuse, R14, R120 ;  /* 0x0000000ea878723c */ /* 0x040ff00000041878 */
[C---:B--2---:R-:W-:Y:S08]  /*87a0*/  HMMA.16816.F32.BF16 R124, R168.reuse, R4, R124 ;  /* 0x00000004a87c723c */ /* 0x044ff0000004187c */
[----:B------:R-:W-:Y:S01]  /*87b0*/  HMMA.16816.F32.BF16 R128, R168, R6, R128 ;  /* 0x00000006a880723c */ /* 0x000fe20000041880 */
[----:B------:R-:W-:-:S07]  /*87c0*/  @P4 BRA `(.L_x_33) ;  /* 0xffffd3f000004947 */ /* 0x000fce000383ffff */
.L_x_30:
[----:B------:R-:W-:Y:S11]  /*87d0*/  @!UPT UIADD3 URZ, URZ, URZ, URZ ;  /* 0x0000003f3f3ff290 */ /* 0x000ff6000fffe03f */
[----:B---3--:R-:W-:Y:S05]  /*87e0*/  BRA.DIV ~URZ, `(.L_x_34) ;  /* 0x00005c227f007947 */ /* 0x008fea000b800000 */
[----:B------:R-:W2:Y:S04]  /*87f0*/  LDL.LU R5, [R1] ;  /* 0x0000000001057983 */ /* 0x000ea80000300800 */
[----:B------:R-:W3:Y:S04]  /*8800*/  LDL.LU R6, [R1+0x4] ;  /* 0x0000040001067983 */ /* 0x000ee80000300800 */
[----:B--2---:R-:W1:Y:S04]  /*8810*/  SHFL.BFLY PT, R0, R5, 0x2, 0x1f ;  /* 0x0c401f0005007f89 */ /* 0x004e6800000e0000 */
[----:B---3--:R-:W2:Y:S01]  /*8820*/  SHFL.BFLY PT, R2, R6, 0x2, 0x1f ;  /* 0x0c401f0006027f89 */ /* 0x008ea200000e0000 */
[----:B-1----:R-:W-:-:S02]  /*8830*/  FADD.FTZ R0, R0, R5 ;  /* 0x0000000500007221 */ /* 0x002fc40000010000 */
[----:B--2---:R-:W-:-:S03]  /*8840*/  FADD.FTZ R4, R2, R6 ;  /* 0x0000000602047221 */ /* 0x004fc60000010000 */
[----:B------:R-:W1:Y:S04]  /*8850*/  SHFL.BFLY PT, R5, R0, 0x1, 0x1f ;  /* 0x0c201f0000057f89 */ /* 0x000e6800000e0000 */
[----:B------:R2:W3:Y:S01]  /*8860*/  SHFL.BFLY PT, R3, R4, 0x1, 0x1f ;  /* 0x0c201f0004037f89 */ /* 0x0004e200000e0000 */
[----:B-1----:R-:W-:-:S05]  /*8870*/  FADD.FTZ R0, R0, R5 ;  /* 0x0000000500007221 */ /* 0x002fca0000010000 */
.L_x_97:
[----:B------:R-:W-:Y:S01]  /*8880*/  FSETP.NE.FTZ.AND P1, PT, R0, RZ, PT ;  /* 0x000000ff0000720b */ /* 0x000fe20003f35000 */
[----:B---3--:R-:W-:Y:S01]  /*8890*/  FADD.FTZ R3, R3, R4 ;  /* 0x0000000403037221 */ /* 0x008fe20000010000 */
[----:B------:R-:W-:Y:S02]  /*88a0*/  MOV R2, RZ ;  /* 0x000000ff00027202 */ /* 0x000fe40000000f00 */
[----:B------:R-:W-:Y:S02]  /*88b0*/  MOV R20, 0xff800000 ;  /* 0xff80000000147802 */ /* 0x000fe40000000f00 */
[----:B------:R-:W-:-:S02]  /*88c0*/  FSETP.NE.FTZ.AND P0, PT, R3, RZ, PT ;  /* 0x000000ff0300720b */ /* 0x000fc40003f15000 */
[----:B------:R-:W-:-:S05]  /*88d0*/  MOV R15, 0xff800000 ;  /* 0xff800000000f7802 */ /* 0x000fca0000000f00 */
[----:B------:R-:W1:Y:S01]  /*88e0*/  @P1 MUFU.RCP R2, R0 ;  /* 0x0000000000021308 */ /* 0x000e620000001000 */
[----:B--2---:R-:W-:-:S05]  /*88f0*/  @P1 MOV R4, 0x3f317218 ;  /* 0x3f31721800041802 */ /* 0x004fca0000000f00 */
[----:B------:R-:W-:Y:S02]  /*8900*/  @P1 FMUL.FTZ R4, R4, c[0x0][0x2d0] ;  /* 0x0000b40004041a20 */ /* 0x000fe40000410000 */
[----:B------:R2:W3:Y:S01]  /*8910*/  @P1 MUFU.LG2 R5, R0 ;  /* 0x0000000000051308 */ /* 0x0004e20000000c00 */
[C---:B-1----:R-:W-:Y:S02]  /*8920*/  FMUL.FTZ R186, R2.reuse, R100 ;  /* 0x0000006402ba7220 */ /* 0x042fe40000410000 */
[C---:B------:R-:W-:Y:S02]  /*8930*/  FMUL.FTZ R187, R2.reuse, R101 ;  /* 0x0000006502bb7220 */ /* 0x040fe40000410000 */
[C---:B------:R-:W-:Y:S02]  /*8940*/  FMUL.FTZ R100, R2.reuse, R104 ;  /* 0x0000006802647220 */ /* 0x040fe40000410000 */
[C---:B------:R-:W-:Y:S01]  /*8950*/  FMUL.FTZ R101, R2.reuse, R105 ;  /* 0x0000006902657220 */ /* 0x040fe20000410000 */
[----:B--2---:R-:W-:Y:S01]  /*8960*/  MOV R0, RZ ;  /* 0x000000ff00007202 */ /* 0x004fe20000000f00 */
[----:B------:R-:W-:-:S02]  /*8970*/  FMUL.FTZ R104, R2, R108 ;  /* 0x0000006c02687220 */ /* 0x000fc40000410000 */
[C---:B------:R-:W-:Y:S02]  /*8980*/  FMUL.FTZ R105, R2.reuse, R109 ;  /* 0x0000006d02697220 */ /* 0x040fe40000410000 */
[C---:B------:R-:W-:Y:S01]  /*8990*/  FMUL.FTZ R184, R2.reuse, R76 ;  /* 0x0000004c02b87220 */ /* 0x040fe20000410000 */
[----:B------:R-:W1:Y:S01]  /*89a0*/  @P0 MUFU.RCP R0, R3 ;  /* 0x0000000300000308 */ /* 0x000e620000001000 */
        /* <DEDUP_REMOVED lines=15> */
[----:B-----5:R-:W-:-:S02]  /*8aa0*/  FMUL.FTZ R160, R2, R28 ;  /* 0x0000001c02a07220 */ /* 0x020fc40000410000 */
        /* <DEDUP_REMOVED lines=40> */
[----:B------:R-:W-:Y:S02]  /*8d30*/  FMUL.FTZ R77, R2, R129 ;  /* 0x00000081024d7220 */ /* 0x000fe40000410000 */
[----:B------:R2:W4:Y:S01]  /*8d40*/  @P0 MUFU.LG2 R2, R3 ;  /* 0x0000000300020308 */ /* 0x0005220000000c00 */
[----:B---3--:R-:W-:-:S02]  /*8d50*/  @P1 FMUL.FTZ R5, R5, 0.69314718246459960938 ;  /* 0x3f31721805051820 */ /* 0x008fc40000410000 */
[----:B-1----:R-:W-:Y:S02]  /*8d60*/  FMUL.FTZ R192, R0, R146 ;  /* 0x0000009200c07220 */ /* 0x002fe40000410000 */
[----:B------:R-:W-:Y:S01]  /*8d70*/  @P1 FFMA.FTZ R20, R4, R133, R5 ;  /* 0x0000008504141223 */ /* 0x000fe20000010005 */
[----:B------:R-:W-:Y:S01]  /*8d80*/  MOV R4, 0x1 ;  /* 0x0000000100047802 */ /* 0x000fe20000000f00 */
[C---:B------:R-:W-:Y:S02]  /*8d90*/  FMUL.FTZ R193, R0.reuse, R147 ;  /* 0x0000009300c17220 */ /* 0x040fe40000410000 */
[C---:B------:R-:W-:Y:S02]  /*8da0*/  FMUL.FTZ R204, R0.reuse, R154 ;  /* 0x0000009a00cc7220 */ /* 0x040fe40000410000 */
[C---:B------:R-:W-:Y:S02]  /*8db0*/  FMUL.FTZ R205, R0.reuse, R155 ;  /* 0x0000009b00cd7220 */ /* 0x040fe40000410000 */
[----:B------:R-:W-:-:S02]  /*8dc0*/  FMUL.FTZ R198, R0, R150 ;  /* 0x0000009600c67220 */ /* 0x000fc40000410000 */
[----:B------:R-:W-:Y:S01]  /*8dd0*/  FMUL.FTZ R199, R0, R151 ;  /* 0x0000009700c77220 */ /* 0x000fe20000410000 */
[----:B--2---:R-:W-:Y:S01]  /*8de0*/  @P0 MOV R3, 0x3f317218 ;  /* 0x3f31721800030802 */ /* 0x004fe20000000f00 */
[----:B----4-:R-:W-:Y:S02]  /*8df0*/  @P0 FMUL.FTZ R2, R2, 0.69314718246459960938 ;  /* 0x3f31721802020820 */ /* 0x010fe40000410000 */
[C---:B------:R-:W-:Y:S02]  /*8e00*/  FMUL.FTZ R146, R0.reuse, R142 ;  /* 0x0000008e00927220 */ /* 0x040fe40000410000 */
[----:B------:R-:W-:Y:S02]  /*8e10*/  @P0 FMUL.FTZ R3, R3, c[0x0][0x2d0] ;  /* 0x0000b40003030a20 */ /* 0x000fe40000410000 */
        /* <DEDUP_REMOVED lines=56> */
[----:B------:R-:W-:Y:S01]  /*91a0*/  FMUL.FTZ R79, R0, R131 ;  /* 0x00000083004f7220 */ /* 0x000fe20000410000 */
[----:B------:R-:W-:Y:S01]  /*91b0*/  PRMT R0, R4, 0x7610, R0 ;  /* 0x0000761004007816 */ /* 0x000fe20000000000 */
[----:B------:R-:W-:Y:S02]  /*91c0*/  @P0 FFMA.FTZ R15, R3, R132, R2 ;  /* 0x00000084030f0223 */ /* 0x000fe40000010002 */
.L_x_27:
[----:B--2---:R2:W5:Y:S04]  /*91d0*/  LDL R6, [R1+0x50] ;  /* 0x0000500001067983 */ /* 0x0045680000100800 */
[----:B------:R-:W3:Y:S01]  /*91e0*/  S2R R2, SR_TID.X ;  /* 0x0000000000027919 */ /* 0x000ee20000002100 */
[----:B------:R-:W-:Y:S01]  /*91f0*/  BSSY B0, `(.L_x_35) ;  /* 0x0000011000007945 */ /* 0x000fe20003800000 */
[----:B---3--:R-:W-:-:S13]  /*9200*/  LOP3.LUT P0, RZ, R2, 0xff, RZ, 0xc0, !PT ;  /* 0x000000ff02ff7812 */ /* 0x008fda000780c0ff */
[----:B------:R-:W-:Y:S05]  /*9210*/  @P0 BRA `(.L_x_36) ;  /* 0x000000e000000947 */ /* 0x000fea0003800000 */
[----:B--2---:R-:W2:Y:S01]  /*9220*/  S2R R4, SR_LANEID ;  /* 0x0000000000047919 */ /* 0x004ea20000000000 */
[----:B------:R-:W-:Y:S01]  /*9230*/  VOTEU.ANY UR4, UPT, PT ;  /* 0x0000000000047886 */ /* 0x000fe200038e0100 */
[----:B-1----:R-:W-:Y:S01]  /*9240*/  IMAD.MOV.U32 R5, RZ, RZ, c[0x0][0x564] ;  /* 0x00015900ff057624 */ /* 0x002fe200078e00ff */
[----:B------:R-:W2:Y:S08]  /*9250*/  FLO.U32 R3, UR4 ;  /* 0x0000000400037d00 */ /* 0x000eb000080e0000 */
[----:B------:R-:W1:Y:S01]  /*9260*/  POPC R2, UR4 ;  /* 0x0000000400027d09 */ /* 0x000e620008000000 */
[----:B--2---:R-:W-:Y:S01]  /*9270*/  ISETP.EQ.U32.AND P0, PT, R3, R4, PT ;  /* 0x000000040300720c */ /* 0x004fe20003f02070 */
[----:B------:R-:W-:-:S12]  /*9280*/  IMAD.MOV.U32 R4, RZ, RZ, c[0x0][0x560] ;  /* 0x00015800ff047624 */ /* 0x000fd800078e00ff */
[----:B-1----:R1:W2:Y:S04]  /*9290*/  @P0 ATOMG.E.ADD.STRONG.GPU PT, R2, [R4.64], R2 ;  /* 0x00000002040209a8 */ /* 0x0022a800081ee1c6 */
[----:B-1----:R-:W1:Y:S04]  /*92a0*/  S2R R4, SR_LTMASK ;  /* 0x0000000000047919 */ /* 0x002e680000003900 */
[----:B--2---:R1:W2:Y:S02]  /*92b0*/  SHFL.IDX PT, R3, R2, R3, 0x1f ;  /* 0x00001f0302037589 */ /* 0x0042a400000e0000 */
[----:B-1----:R-:W-:-:S06]  /*92c0*/  LOP3.LUT R2, R4, UR4, RZ, 0xc0, !PT ;  /* 0x0000000404027c12 */ /* 0x002fcc000f8ec0ff */
[----:B------:R-:W2:Y:S02]  /*92d0*/  POPC R2, R2 ;  /* 0x0000000200027309 */ /* 0x000ea40000000000 */
[----:B--2--5:R-:W-:-:S05]  /*92e0*/  IADD3 R6, R3, c[0x0][0xc], R2 ;  /* 0x0000030003067a10 */ /* 0x024fca0007ffe002 */
[----:B------:R1:W-:Y:S02]  /*92f0*/  STL [R1+0x50], R6 ;  /* 0x0000500601007387 */ /* 0x0003e40000100800 */
.L_x_36:
[----:B--2---:R-:W-:Y:S05]  /*9300*/  BSYNC B0 ;  /* 0x0000000000007941 */ /* 0x004fea0003800000 */
.L_x_35:
[----:B------:R-:W-:Y:S01]  /*9310*/  PRMT R0, R0, 0x9910, RZ ;  /* 0x0000991000007816 */ /* 0x000fe200000000ff */
[----:B------:R-:W-:Y:S01]  /*9320*/  BSSY B1, `(.L_x_37) ;  /* 0x000040d000017945 */ /* 0x000fe20003800000 */
[----:B-----5:R-:W-:Y:S02]  /*9330*/  IMAD.MOV.U32 R131, RZ, RZ, R6 ;  /* 0x000000ffff837224 */ /* 0x020fe400078e0006 */
[----:B------:R-:W-:-:S13]  /*9340*/  ISETP.NE.AND P0, PT, R0, RZ, PT ;  /* 0x000000ff0000720c */ /* 0x000fda0003f05270 */
[----:B------:R-:W-:Y:S05]  /*9350*/  @!P0 BRA `(.L_x_38) ;  /* 0x0000310000008947 */ /* 0x000fea0003800000 */
[----:B------:R-:W2:Y:S04]  /*9360*/  LDL R7, [R1+0x78] ;  /* 0x0000780001077983 */ /* 0x000ea80000100800 */
[----:B-1----:R-:W3:Y:S04]  /*9370*/  LDL R13, [R1+0x7c] ;  /* 0x00007c00010d7983 */ /* 0x002ee80000100800 */
[----:B------:R-:W4:Y:S04]  /*9380*/  LDL R9, [R1+0x84] ;  /* 0x0000840001097983 */ /* 0x000f280000100800 */
[----:B------:R-:W4:Y:S04]  /*9390*/  LDL R12, [R1+0x80] ;  /* 0x00008000010c7983 */ /* 0x000f280000100800 */
[----:B------:R-:W4:Y:S04]  /*93a0*/  LDL R11, [R1+0x94] ;  /* 0x00009400010b7983 */ /* 0x000f280000100800 */
[----:B------:R-:W4:Y:S04]  /*93b0*/  LDL R6, [R1+0x8c] ;  /* 0x00008c0001067983 */ /* 0x000f280000100800 */
[----:B------:R-:W4:Y:S04]  /*93c0*/  LDL R5, [R1+0x90] ;  /* 0x0000900001057983 */ /* 0x000f280000100800 */
[----:B------:R-:W4:Y:S04]  /*93d0*/  LDL R10, [R1+0x88] ;  /* 0x00008800010a7983 */ /* 0x000f280000100800 */
[----:B------:R-:W4:Y:S01]  /*93e0*/  LDL R8, [R1+0x48] ;  /* 0x0000480001087983 */ /* 0x000f220000100800 */
[----:B------:R-:W-:Y:S01]  /*93f0*/  WARPSYNC 0xffffffff ;  /* 0xffffffff00007948 */ /* 0x000fe20003800000 */
[----:B------:R-:W-:-:S02]  /*9400*/  F2FP.BF16.PACK_AB R0, R157, R156 ;  /* 0x0000009c9d00723e */ /* 0x000fc400000010ff */
[----:B------:R-:W-:Y:S01]  /*9410*/  BAR.SYNC.DEFER_BLOCKING 0x1, 0x100 ;  /* 0x0044000000007b1d */ /* 0x000fe20000010000 */
[----:B------:R-:W-:Y:S02]  /*9420*/  F2FP.BF16.PACK_AB R2, R159, R158 ;  /* 0x0000009e9f02723e */ /* 0x000fe400000010ff */
[----:B------:R-:W-:Y:S02]  /*9430*/  F2FP.BF16.PACK_AB R3, R153, R152 ;  /* 0x000000989903723e */ /* 0x000fe400000010ff */
[----:B------:R-:W-:Y:S02]  /*9440*/  F2FP.BF16.PACK_AB R4, R101, R100 ;  /* 0x000000646504723e */ /* 0x000fe400000010ff */
[----:B------:R-:W-:-:S04]  /*9450*/  ISETP.NE.U32.AND P2, PT, RZ, c[0x0][0x500], PT ;  /* 0x00014000ff007a0c */ /* 0x000fc80003f45070 */
[----:B------:R-:W-:Y:S01]  /*9460*/  ISETP.NE.AND.EX P2, PT, RZ, c[0x0][0x504], PT, P2 ;  /* 0x00014100ff007a0c */ /* 0x000fe20003f45320 */
[----:B--2---:R1:W-:Y:S04]  /*9470*/  STS [R7], R0 ;  /* 0x0000000007007388 */ /* 0x0043e80000000800 */
[----:B------:R2:W-:Y:S04]  /*9480*/  STS [R7+0x400], R2 ;  /* 0x0004000207007388 */ /* 0x0005e80000000800 */
[----:B---3--:R3:W-:Y:S01]  /*9490*/  STS [R13], R3 ;  /* 0x000000030d007388 */ /* 0x0087e20000000800 */
[----:B-1----:R-:W-:-:S02]  /*94a0*/  F2FP.BF16.PACK_AB R0, R205, R204 ;  /* 0x000000cccd00723e */ /* 0x002fc400000010ff */
[----:B--2---:R-:W-:-:S03]  /*94b0*/  F2FP.BF16.PACK_AB R2, R149, R148 ;  /* 0x000000949502723e */ /* 0x004fc600000010ff */
[----:B------:R1:W-:Y:S01]  /*94c0*/  STS [R13+0x400], R0 ;  /* 0x000400000d007388 */ /* 0x0003e20000000800 */
[----:B---3--:R-:W-:-:S03]  /*94d0*/  F2FP.BF16.PACK_AB R3, R199, R198 ;  /* 0x000000c6c703723e */ /* 0x008fc600000010ff */
[----:B----4-:R2:W-:Y:S04]  /*94e0*/  STS [R9], R2 ;  /* 0x0000000209007388 */ /* 0x0105e80000000800 */
[----:B------:R3:W-:Y:S01]  /*94f0*/  STS [R9+0x400], R3 ;  /* 0x0004000309007388 */ /* 0x0007e20000000800 */
[----:B-1----:R-:W-:Y:S02]  /*9500*/  F2FP.BF16.PACK_AB R0, R145, R144 ;  /* 0x000000909100723e */ /* 0x002fe400000010ff */
[----:B--2---:R-:W-:-:S03]  /*9510*/  F2FP.BF16.PACK_AB R2, R193, R192 ;  /* 0x000000c0c102723e */ /* 0x004fc600000010ff */
[----:B------:R1:W-:Y:S01]  /*9520*/  STS [R12], R0 ;  /* 0x000000000c007388 */ /* 0x0003e20000000800 */
[----:B---3--:R-:W-:-:S03]  /*9530*/  F2FP.BF16.PACK_AB R3, R141, R140 ;  /* 0x0000008c8d03723e */ /* 0x008fc600000010ff */
[----:B------:R2:W-:Y:S04]  /*9540*/  STS [R12+0x400], R2 ;  /* 0x000400020c007388 */ /* 0x0005e80000000800 */
[----:B------:R3:W-:Y:S01]  /*9550*/  STS [R11], R3 ;  /* 0x000000030b007388 */ /* 0x0007e20000000800 */
[----:B-1----:R-:W-:Y:S02]  /*9560*/  F2FP.BF16.PACK_AB R0, R147, R146 ;  /* 0x000000929300723e */ /* 0x002fe400000010ff */
[----:B--2---:R-:W-:-:S03]  /*9570*/  F2FP.BF16.PACK_AB R2, R137, R136 ;  /* 0x000000888902723e */ /* 0x004fc600000010ff */
[----:B------:R1:W-:Y:S01]  /*9580*/  STS [R11+0x400], R0 ;  /* 0x000400000b007388 */ /* 0x0003e20000000800 */
[----:B---3--:R-:W-:-:S03]  /*9590*/  F2FP.BF16.PACK_AB R3, R139, R138 ;  /* 0x0000008a8b03723e */ /* 0x008fc600000010ff */
[----:B------:R2:W-:Y:S04]  /*95a0*/  STS [R6], R2 ;  /* 0x0000000206007388 */ /* 0x0005e80000000800 */
        /* <DEDUP_REMOVED lines=11> */
[----:B------:R2:W-:Y:S04]  /*9660*/  STS [R7+0x4000], R2 ;  /* 0x0040000207007388 */ /* 0x0005e80000000800 */
[----:B------:R3:W-:Y:S01]  /*9670*/  STS [R7+0x4400], R3 ;  /* 0x0044000307007388 */ /* 0x0007e20000000800 */
        /* <DEDUP_REMOVED lines=71> */
[----:B------:R-:W-:Y:S04]  /*9af0*/  STS [R9+0xc400], R4 ;  /* 0x00c4000409007388 */ /* 0x000fe80000000800 */
[----:B------:R3:W-:Y:S04]  /*9b00*/  STS [R12+0xc000], R2 ;  /* 0x00c000020c007388 */ /* 0x0007e80000000800 */
[----:B------:R-:W4:Y:S01]  /*9b10*/  LDL R7, [R1+0x64] ;  /* 0x0000640001077983 */ /* 0x000f220000100800 */
[----:B-1----:R-:W-:-:S02]  /*9b20*/  F2FP.BF16.PACK_AB R0, R115, R114 ;  /* 0x000000727300723e */ /* 0x002fc400000010ff */
[----:B--2---:R-:W-:-:S03]  /*9b30*/  F2FP.BF16.PACK_AB R3, R191, R190 ;  /* 0x000000bebf03723e */ /* 0x004fc600000010ff */
[----:B------:R1:W-:Y:S04]  /*9b40*/  STS [R12+0xc400], R0 ;  /* 0x00c400000c007388 */ /* 0x0003e80000000800 */
[----:B------:R2:W-:Y:S01]  /*9b50*/  STS [R11+0xc000], R3 ;  /* 0x00c000030b007388 */ /* 0x0005e20000000800 */
[----:B---3--:R-:W-:Y:S01]  /*9b60*/  F2FP.BF16.PACK_AB R2, R119, R118 ;  /* 0x000000767702723e */ /* 0x008fe200000010ff */
[----:B------:R-:W-:Y:S02]  /*9b70*/  IMAD.MOV.U32 R4, RZ, RZ, 0x4 ;  /* 0x00000004ff047424 */ /* 0x000fe400078e00ff */
[----:B------:R-:W3:Y:S01]  /*9b80*/  LDL.LU R9, [R1+0x74] ;  /* 0x0000740001097983 */ /* 0x000ee20000300800 */
[----:B------:R-:W-:Y:S01]  /*9b90*/  ISETP.NE.U32.AND P0, PT, RZ, c[0x0][0x508], PT ;  /* 0x00014200ff007a0c */ /* 0x000fe20003f05070 */
[----:B------:R-:W-:-:S02]  /*9ba0*/  IMAD.MOV.U32 R14, RZ, RZ, c[0x0][0x388] ;  /* 0x0000e200ff0e7624 */ /* 0x000fc400078e00ff */
[----:B------:R2:W-:Y:S01]  /*9bb0*/  STS [R11+0xc400], R2 ;  /* 0x00c400020b007388 */ /* 0x0005e20000000800 */
[----:B------:R-:W-:Y:S02]  /*9bc0*/  ISETP.NE.AND.EX P1, PT, RZ, c[0x0][0x50c], PT, P0 ;  /* 0x00014300ff007a0c */ /* 0x000fe40003f25300 */
[----:B-1----:R-:W-:Y:S02]  /*9bd0*/  F2FP.BF16.PACK_AB R0, R189, R188 ;  /* 0x000000bcbd00723e */ /* 0x002fe400000010ff */
[----:B--2---:R-:W-:-:S03]  /*9be0*/  F2FP.BF16.PACK_AB R3, R123, R122 ;  /* 0x0000007a7b03723e */ /* 0x004fc600000010ff */
[----:B------:R1:W-:Y:S04]  /*9bf0*/  STS [R6+0xc000], R0 ;  /* 0x00c0000006007388 */ /* 0x0003e80000000800 */
[----:B------:R2:W-:Y:S01]  /*9c00*/  STS [R6+0xc400], R3 ;  /* 0x00c4000306007388 */ /* 0x0005e20000000800 */
[----:B------:R-:W-:-:S05]  /*9c10*/  F2FP.BF16.PACK_AB R2, R113, R112 ;  /* 0x000000707102723e */ /* 0x000fca00000010ff */
[----:B------:R2:W-:Y:S01]  /*9c20*/  STS [R5+0xc000], R2 ;  /* 0x00c0000205007388 */ /* 0x0005e20000000800 */
[----:B-1----:R-:W-:Y:S02]  /*9c30*/  F2FP.BF16.PACK_AB R0, R127, R126 ;  /* 0x0000007e7f00723e */ /* 0x002fe400000010ff */
[----:B--2---:R-:W-:-:S03]  /*9c40*/  F2FP.BF16.PACK_AB R3, R77, R76 ;  /* 0x0000004c4d03723e */ /* 0x004fc600000010ff */
[----:B------:R1:W-:Y:S01]  /*9c50*/  STS [R5+0xc400], R0 ;  /* 0x00c4000005007388 */ /* 0x0003e20000000800 */
[----:B------:R-:W-:-:S03]  /*9c60*/  F2FP.BF16.PACK_AB R6, R79, R78 ;  /* 0x0000004e4f06723e */ /* 0x000fc600000010ff */
[----:B------:R4:W-:Y:S04]  /*9c70*/  STS [R10+0xc000], R3 ;  /* 0x00c000030a007388 */ /* 0x0009e80000000800 */
[----:B------:R2:W-:Y:S04]  /*9c80*/  STS [R10+0xc400], R6 ;  /* 0x00c400060a007388 */ /* 0x0005e80000000800 */
[----:B------:R-:W-:Y:S01]  /*9c90*/  BAR.SYNC.DEFER_BLOCKING 0x1, 0x100 ;  /* 0x0044000000007b1d */ /* 0x000fe20000010000 */
[----:B------:R-:W-:Y:S01]  /*9ca0*/  @P1 LEA R2, P0, R8, c[0x0][0x508], 0x2 ;  /* 0x0001420008021a11 */ /* 0x000fe200078010ff */
[----:B-1----:R-:W-:-:S02]  /*9cb0*/  IMAD.MOV.U32 R0, RZ, RZ, RZ ;  /* 0x000000ffff007224 */ /* 0x002fc400078e00ff */
[----:B------:R-:W-:-:S05]  /*9cc0*/  IMAD.WIDE R4, R8, R4, c[0x0][0x500] ;  /* 0x0001400008047625 */ /* 0x000fca00078e0204 */
[----:B------:R2:W5:Y:S01]  /*9cd0*/  @P2 LDG.E R0, [R4.64] ;  /* 0x0000000604002981 */ /* 0x000562000c1e1900 */
[----:B----4-:R-:W-:-:S05]  /*9ce0*/  @P1 LEA.HI.X R3, R8, c[0x0][0x50c], R7, 0x2, P0 ;  /* 0x0001430008031a11 */ /* 0x010fca00000f1407 */
[----:B------:R1:W5:Y:S01]  /*9cf0*/  @P1 LDG.E R14, [R2.64] ;  /* 0x00000006020e1981 */ /* 0x000362000c1e1900 */
[----:B---3--:R-:W-:-:S04]  /*9d00*/  ISETP.NE.AND P0, PT, R9, RZ, PT ;  /* 0x000000ff0900720c */ /* 0x008fc80003f05270 */
[----:B-1----:R-:W-:Y:S01]  /*9d10*/  SEL R3, R9, c[0x0][0x3d4], P0 ;  /* 0x0000f50009037a07 */ /* 0x002fe20000000000 */
[----:B------:R-:W-:Y:S05]  /*9d20*/  @P1 BRA `(.L_x_39) ;  /* 0x0000004000001947 */ /* 0x000fea0003800000 */
[----:B--2---:R-:W-:Y:S05]  /*9d30*/  @!P2 BRA `(.L_x_39) ;  /* 0x000000300000a947 */ /* 0x004fea0003800000 */
[----:B------:R1:W2:Y:S04]  /*9d40*/  LDG.E R2, [R4.64] ;  /* 0x0000000604027981 */ /* 0x0002a8000c1e1900 */
[----:B-1----:R-:W2:Y:S02]  /*9d50*/  LDG.E R4, [R4.64+0x4] ;  /* 0x0000040604047981 */ /* 0x002ea4000c1e1900 */
[----:B--2--5:R-:W-:Y:S02]  /*9d60*/  IADD3 R14, -R2, R4, RZ ;  /* 0x00000004020e7210 */ /* 0x024fe40007ffe1ff */
.L_x_39:
[----:B--2---:R-:W2:Y:S04]  /*9d70*/  LDL R6, [R1+0xa4] ;  /* 0x0000a40001067983 */ /* 0x004ea80000100800 */
[----:B------:R-:W2:Y:S04]  /*9d80*/  LDL R132, [R1+0x54] ;  /* 0x0000540001847983 */ /* 0x000ea80000100800 */
[----:B------:R-:W3:Y:S04]  /*9d90*/  LDL R21, [R1+0x60] ;  /* 0x0000600001157983 */ /* 0x000ee80000100800 */
[----:B------:R-:W4:Y:S04]  /*9da0*/  LDL R22, [R1+0x98] ;  /* 0x0000980001167983 */ /* 0x000f280000100800 */
[----:B------:R-:W4:Y:S01]  /*9db0*/  LDL R23, [R1+0xa0] ;  /* 0x0000a00001177983 */ /* 0x000f220000100800 */
[----:B------:R-:W-:Y:S01]  /*9dc0*/  IMAD.MOV.U32 R2, RZ, RZ, 0x368 ;  /* 0x00000368ff027424 */ /* 0x000fe200078e00ff */
[----:B------:R-:W-:-:S04]  /*9dd0*/  ISETP.GT.AND P2, PT, R3, 0x1, PT ;  /* 0x000000010300780c */ /* 0x000fc80003f44270 */
[----:B------:R-:W-:-:S04]  /*9de0*/  SEL R2, R2, 0x328, P2 ;  /* 0x0000032802027807 */ /* 0x000fc80001000000 */
[----:B------:R1:W1:Y:S08]  /*9df0*/  LDC.64 R4, c[0x0][R2+0x170] ;  /* 0x00005c0002047b82 */ /* 0x0002700000000a00 */
[----:B------:R1:W3:Y:S08]  /*9e00*/  LDC.64 R12, c[0x0][R2+0x168] ;  /* 0x00005a00020c7b82 */ /* 0x0002f00000000a00 */
[----:B------:R1:W2:Y:S08]  /*9e10*/  LDC.64 R16, c[0x0][R2+0x178] ;  /* 0x00005e0002107b82 */ /* 0x0002b00000000a00 */
[----:B------:R1:W2:Y:S01]  /*9e20*/  LDC.64 R18, c[0x0][R2+0x160] ;  /* 0x0000580002127b82 */ /* 0x0002a20000000a00 */
[----:B------:R-:W-:-:S04]  /*9e30*/  ISETP.NE.U32.AND P0, PT, RZ, c[0x0][0x500], PT ;  /* 0x00014000ff007a0c */ /* 0x000fc80003f05070 */
[----:B------:R-:W-:-:S04]  /*9e40*/  ISETP.NE.AND.EX P0, PT, RZ, c[0x0][0x504], PT, P0 ;  /* 0x00014100ff007a0c */ /* 0x000fc80003f05300 */
[----:B------:R-:W-:Y:S02]  /*9e50*/  SEL R8, R8, RZ, !P0 ;  /* 0x000000ff08087207 */ /* 0x000fe40004000000 */
[----:B------:R-:W-:Y:S01]  /*9e60*/  SEL R3, R7, RZ, !P0 ;  /* 0x000000ff07037207 */ /* 0x000fe20004000000 */
[----:B-1----:R-:W-:-:S05]  /*9e70*/  IMAD.MOV.U32 R2, RZ, RZ, c[0x0][0x4e8] ;  /* 0x00013a00ff027624 */ /* 0x002fca00078e00ff */
[----:B------:R-:W-:Y:S01]  /*9e80*/  ISETP.NE.AND P3, PT, R2, 0x1, PT ;  /* 0x000000010200780c */ /* 0x000fe20003f65270 */
[----:B------:R-:W-:-:S04]  /*9e90*/  IMAD R2, R5, R8, RZ ;  /* 0x0000000805027224 */ /* 0x000fc800078e02ff */
[C---:B------:R-:W-:Y:S02]  /*9ea0*/  IMAD R11, R4.reuse, R3, R2 ;  /* 0x00000003040b7224 */ /* 0x040fe400078e0202 */
[----:B------:R-:W-:Y:S01]  /*9eb0*/  IMAD.WIDE.U32 R4, R4, R8, RZ ;  /* 0x0000000804047225 */ /* 0x000fe200078e00ff */
[----:B------:R-:W1:Y:S03]  /*9ec0*/  S2R R24, SR_TID.X ;  /* 0x0000000000187919 */ /* 0x000e660000002100 */
[----:B--2---:R-:W-:-:S04]  /*9ed0*/  IMAD R9, R132, 0x80, R6 ;  /* 0x0000008084097824 */ /* 0x004fc800078e0206 */
[----:B------:R-:W-:-:S04]  /*9ee0*/  @P3 IMAD.HI.U32 R3, R9, c[0x0][0x4ec], RZ ;  /* 0x00013b0009033a27 */ /* 0x000fc800078e00ff */
[----:B---3--:R-:W-:-:S04]  /*9ef0*/  IMAD.WIDE.U32 R6, R12, R21, RZ ;  /* 0x000000150c067225 */ /* 0x008fc800078e00ff */
[----:B------:R-:W-:Y:S01]  /*9f00*/  IMAD.MOV.U32 R2, RZ, RZ, R9 ;  /* 0x000000ffff027224 */ /* 0x000fe200078e0009 */
[----:B------:R-:W-:Y:S01]  /*9f10*/  @P3 SHF.R.U32.HI R2, RZ, c[0x0][0x4f0], R3 ;  /* 0x00013c00ff023a19 */ /* 0x000fe20000011603 */
[----:B------:R-:W-:Y:S01]  /*9f20*/  IMAD R10, R13, R21, RZ ;  /* 0x000000150d0a7224 */ /* 0x000fe200078e02ff */
[----:B----4-:R-:W-:Y:S02]  /*9f30*/  SEL R3, R22, RZ, P2 ;  /* 0x000000ff16037207 */ /* 0x010fe40001000000 */
[----:B-----5:R-:W-:Y:S01]  /*9f40*/  IADD3 R13, P1, P0, R4, R6, R0 ;  /* 0x00000006040d7210 */ /* 0x020fe2000783e000 */
[----:B------:R-:W-:Y:S01]  /*9f50*/  IMAD.IADD R6, R7, 0x1, R10 ;  /* 0x0000000107067824 */ /* 0x000fe200078e020a */
[----:B------:R-:W-:Y:S01]  /*9f60*/  SHF.R.S32.HI R10, RZ, 0x1f, R0 ;  /* 0x0000001fff0a7819 */ /* 0x000fe20000011400 */
[----:B------:R-:W-:Y:S02]  /*9f70*/  IMAD.IADD R12, R5, 0x1, R11 ;  /* 0x00000001050c7824 */ /* 0x000fe400078e020b */
[----:B------:R-:W-:-:S02]  /*9f80*/  IMAD.MOV R7, RZ, RZ, -R2 ;  /* 0x000000ffff077224 */ /* 0x000fc400078e0a02 */
[-C--:B------:R-:W-:Y:S02]  /*9f90*/  IMAD R11, R17, R3.reuse, RZ ;  /* 0x00000003110b7224 */ /* 0x080fe400078e02ff */
[----:B------:R-:W-:Y:S01]  /*9fa0*/  IMAD.WIDE.U32 R4, R16, R3, RZ ;  /* 0x0000000310047225 */ /* 0x000fe200078e00ff */
[----:B------:R-:W-:-:S03]  /*9fb0*/  IADD3.X R12, R12, R6, R10, P1, P0 ;  /* 0x000000060c0c7210 */ /* 0x000fc60000fe040a */
[----:B------:R-:W-:Y:S01]  /*9fc0*/  IMAD R3, R7, c[0x0][0x4e8], R9 ;  /* 0x00013a0007037a24 */ /* 0x000fe200078e0209 */
[----:B------:R-:W-:Y:S01]  /*9fd0*/  IADD3 R4, P1, P0, R2, R13, R4 ;  /* 0x0000000d02047210 */ /* 0x000fe2000783e004 */
[----:B------:R-:W-:Y:S01]  /*9fe0*/  IMAD.IADD R11, R5, 0x1, R11 ;  /* 0x00000001050b7824 */ /* 0x000fe200078e020b */
[----:B------:R-:W-:Y:S01]  /*9ff0*/  SHF.R.S32.HI R5, RZ, 0x1f, R2 ;  /* 0x0000001fff057819 */ /* 0x000fe20000011402 */
[----:B------:R-:W-:Y:S01]  /*a000*/  IMAD R2, R19, R3, RZ ;  /* 0x0000000313027224 */ /* 0x000fe200078e02ff */
[----:B------:R-:W-:Y:S02]  /*a010*/  SHF.R.S32.HI R6, RZ, 0x1f, R3 ;  /* 0x0000001fff067819 */ /* 0x000fe40000011403 */
[----:B------:R-:W-:Y:S01]  /*a020*/  IADD3.X R5, R5, R12, R11, P1, P0 ;  /* 0x0000000c05057210 */ /* 0x000fe20000fe040b */
[----:B------:R-:W-:Y:S02]  /*a030*/  IMAD.MOV.U32 R7, RZ, RZ, c[0x0][0x4a8] ;  /* 0x00012a00ff077624 */ /* 0x000fe400078e00ff */
[----:B------:R-:W-:-:S02]  /*a040*/  IMAD R6, R18, R6, R2 ;  /* 0x0000000612067224 */ /* 0x000fc400078e0202 */
[----:B------:R-:W-:Y:S01]  /*a050*/  IMAD.WIDE.U32 R2, R18, R3, R4 ;  /* 0x0000000312027225 */ /* 0x000fe200078e0004 */
[----:B------:R-:W-:-:S03]  /*a060*/  SEL R4, R7, c[0x0][0x450], P2 ;  /* 0x0001140007047a07 */ /* 0x000fc60001000000 */
[----:B------:R-:W-:Y:S01]  /*a070*/  IMAD.MOV.U32 R5, RZ, RZ, c[0x0][0x4ac] ;  /* 0x00012b00ff057624 */ /* 0x000fe200078e00ff */
[----:B-1----:R-:W-:Y:S01]  /*a080*/  SHF.R.S32.HI R22, RZ, 0x1f, R24 ;  /* 0x0000001fff167819 */ /* 0x002fe20000011418 */
[----:B------:R-:W-:Y:S01]  /*a090*/  IMAD.IADD R3, R3, 0x1, R6 ;  /* 0x0000000103037824 */ /* 0x000fe200078e0206 */
[----:B------:R-:W-:Y:S02]  /*a0a0*/  LEA R4, P0, R2, R4, 0x2 ;  /* 0x0000000402047211 */ /* 0x000fe400078010ff */
[----:B------:R-:W-:Y:S02]  /*a0b0*/  SEL R5, R5, c[0x0][0x454], P2 ;  /* 0x0001150005057a07 */ /* 0x000fe40001000000 */
[----:B------:R-:W-:Y:S02]  /*a0c0*/  LEA.HI R22, R22, R24, RZ, 0x5 ;  /* 0x0000001816167211 */ /* 0x000fe400078f28ff */
[----:B------:R-:W-:Y:S02]  /*a0d0*/  LEA.HI.X R2, R2, R5, R3, 0x2, P0 ;  /* 0x0000000502027211 */ /* 0x000fe400000f1403 */
[----:B------:R-:W-:Y:S01]  /*a0e0*/  LOP3.LUT R22, R22, 0xffffffe0, RZ, 0xc0, !PT ;  /* 0xffffffe016167812 */ /* 0x000fe200078ec0ff */
[----:B------:R-:W-:Y:S04]  /*a0f0*/  SHFL.IDX PT, R6, R4, RZ, 0x1c1f ;  /* 0x001c1fff04067589 */ /* 0x000fe800000e0000 */
[----:B------:R-:W1:Y:S01]  /*a100*/  SHFL.IDX PT, R7, R2, RZ, 0x1c1f ;  /* 0x001c1fff02077589 */ /* 0x000e6200000e0000 */
[----:B------:R-:W-:-:S03]  /*a110*/  IMAD.IADD R22, R24, 0x1, -R22 ;  /* 0x0000000118167824 */ /* 0x000fc600078e0a16 */
[----:B------:R-:W-:Y:S01]  /*a120*/  SHFL.IDX PT, R4, R4, 0x1, 0x1c1f ;  /* 0x003c1f0004047f89 */ /* 0x000fe200000e0000 */
[----:B------:R-:W-:-:S03]  /*a130*/  IMAD R13, R14, c[0x0][0x4e8], RZ ;  /* 0x00013a000e0d7a24 */ /* 0x000fc600078e02ff */
[----:B------:R2:W3:Y:S01]  /*a140*/  SHFL.IDX PT, R5, R2, 0x1, 0x1c1f ;  /* 0x003c1f0002057f89 */ /* 0x0004e200000e0000 */
[----:B------:R-:W-:Y:S01]  /*a150*/  LOP3.LUT P0, RZ, R22, 0x3, RZ, 0xc0, !PT ;  /* 0x0000000316ff7812 */ /* 0x000fe2000780c0ff */
[----:B--2---:R-:W-:-:S05]  /*a160*/  IMAD R2, R132, 0x80, R23 ;  /* 0x0000008084027824 */ /* 0x004fca00078e0217 */
[C---:B------:R-:W-:Y:S02]  /*a170*/  IADD3 R3, R2.reuse, 0x8, RZ ;  /* 0x0000000802037810 */ /* 0x040fe40007ffe0ff */
[-C--:B------:R-:W-:Y:S02]  /*a180*/  ISETP.GE.OR P1, PT, R2, R13.reuse, P0 ;  /* 0x0000000d0200720c */ /* 0x080fe40000726670 */
[----:B------:R-:W-:-:S11]  /*a190*/  ISETP.GE.OR P0, PT, R3, R13, P0 ;  /* 0x0000000d0300720c */ /* 0x000fd60000706670 */
[----:B-1----:R1:W-:Y:S01]  /*a1a0*/  @!P1 ST.E [R6.64], R20 ;  /* 0x0000001406009985 */ /* 0x0023e2000c101906 */
[----:B------:R-:W-:-:S03]  /*a1b0*/  ISETP.GE.AND P1, PT, R3, R13, PT ;  /* 0x0000000d0300720c */ /* 0x000fc60003f26270 */
[----:B---3--:R1:W-:Y:S01]  /*a1c0*/  @!P0 ST.E [R4.64], R15 ;  /* 0x0000000f04008985 */ /* 0x0083e2000c101906 */
[----:B------:R-:W-:Y:S02]  /*a1d0*/  ISETP.GE.AND P0, PT, R2, R13, PT ;  /* 0x0000000d0200720c */ /* 0x000fe40003f06270 */
[----:B------:R-:W-:Y:S01]  /*a1e0*/  P2R R130, PR, RZ, 0x2 ;  /* 0x00000002ff827803 */ /* 0x000fe20000000000 */
[----:B------:R-:W-:Y:S05]  /*a1f0*/  @P2 BRA `(.L_x_40) ;  /* 0x00000b4000002947 */ /* 0x000fea0003800000 */
[----:B------:R-:W2:Y:S01]  /*a200*/  S2R R23, SR_TID.X ;  /* 0x0000000000177919 */ /* 0x000ea20000002100 */
[----:B------:R-:W-:Y:S01]  /*a210*/  IMAD R10, R10, c[0x0][0x3a0], RZ ;  /* 0x0000e8000a0a7a24 */ /* 0x000fe200078e02ff */
[----:B-1----:R-:W-:Y:S01]  /*a220*/  SHF.R.S32.HI R5, RZ, 0x1f, R8 ;  /* 0x0000001fff057819 */ /* 0x002fe20000011408 */
[C---:B------:R-:W-:Y:S01]  /*a230*/  IMAD.WIDE.U32 R2, R0.reuse, c[0x0][0x3a0], RZ ;  /* 0x0000e80000027a25 */ /* 0x040fe200078e00ff */
[----:B------:R1:W3:Y:S03]  /*a240*/  LDS.128 R28, [R248+0x80] ;  /* 0x00008000f81c7984 */ /* 0x0002e60000000c00 */
[----:B------:R-:W-:Y:S01]  /*a250*/  IMAD R0, R0, c[0x0][0x3a4], R10 ;  /* 0x0000e90000007a24 */ /* 0x000fe200078e020a */
[----:B------:R1:W4:Y:S01]  /*a260*/  LDS.128 R44, [R248+0x1080] ;  /* 0x00108000f82c7984 */ /* 0x0003220000000c00 */
[----:B------:R-:W-:-:S02]  /*a270*/  IMAD R5, R5, c[0x0][0x3f0], RZ ;  /* 0x0000fc0005057a24 */ /* 0x000fc400078e02ff */
[----:B------:R-:W-:Y:S01]  /*a280*/  IMAD.IADD R3, R3, 0x1, R0 ;  /* 0x0000000103037824 */ /* 0x000fe200078e0200 */
[----:B------:R1:W1:Y:S01]  /*a290*/  LDS.128 R60, [R248+0x2080] ;  /* 0x00208000f83c7984 */ /* 0x0002620000000c00 */
[C---:B------:R-:W-:Y:S02]  /*a2a0*/  IMAD R7, R8.reuse, c[0x0][0x3f4], R5 ;  /* 0x0000fd0008077a24 */ /* 0x040fe400078e0205 */
[C---:B------:R-:W-:Y:S01]  /*a2b0*/  IMAD.WIDE.U32 R2, R21.reuse, c[0x0][0x3e8], R2 ;  /* 0x0000fa0015027a25 */ /* 0x040fe200078e0002 */
[----:B------:R1:W1:Y:S03]  /*a2c0*/  LDS.128 R72, [R248+0x3080] ;  /* 0x00308000f8487984 */ /* 0x0002660000000c00 */
[----:B------:R-:W-:Y:S01]  /*a2d0*/  IMAD R3, R21, c[0x0][0x3ec], R3 ;  /* 0x0000fb0015037a24 */ /* 0x000fe200078e0203 */
[----:B------:R1:W1:Y:S03]  /*a2e0*/  LDS.128 R24, [R248+0x4080] ;  /* 0x00408000f8187984 */ /* 0x0002660000000c00 */
[----:B------:R-:W-:Y:S01]  /*a2f0*/  IMAD.WIDE.U32 R2, R8, c[0x0][0x3f0], R2 ;  /* 0x0000fc0008027a25 */ /* 0x000fe200078e0002 */
[--C-:B--2---:R-:W-:Y:S01]  /*a300*/  SHF.R.S32.HI R22, RZ, 0x1f, R23.reuse ;  /* 0x0000001fff167819 */ /* 0x104fe20000011417 */
[----:B------:R2:W1:Y:S01]  /*a310*/  LDS.128 R40, [R248+0x5080] ;  /* 0x00508000f8287984 */ /* 0x0004620000000c00 */
[----:B------:R-:W-:-:S02]  /*a320*/  SHF.R.S32.HI R133, RZ, 0x1f, R23 ;  /* 0x0000001fff857819 */ /* 0x000fc40000011417 */
[-C--:B------:R-:W-:Y:S01]  /*a330*/  LEA.HI R22, R22, R23.reuse, RZ, 0x3 ;  /* 0x0000001716167211 */ /* 0x080fe200078f18ff */
[----:B------:R2:W1:Y:S01]  /*a340*/  LDS.128 R56, [R248+0x6080] ;  /* 0x00608000f8387984 */ /* 0x0004620000000c00 */
[-C--:B------:R-:W-:Y:S02]  /*a350*/  LEA.HI R133, R133, R23.reuse, RZ, 0x3 ;  /* 0x0000001785857211 */ /* 0x080fe400078f18ff */
[----:B------:R-:W-:Y:S01]  /*a360*/  LOP3.LUT R22, R22, 0xfffffff8, RZ, 0xc0, !PT ;  /* 0xfffffff816167812 */ /* 0x000fe200078ec0ff */
[----:B------:R2:W1:Y:S01]  /*a370*/  LDS.128 R68, [R248+0x7080] ;  /* 0x00708000f8447984 */ /* 0x0004620000000c00 */
[----:B------:R-:W-:Y:S02]  /*a380*/  SHF.R.S32.HI R133, RZ, 0x3, R133 ;  /* 0x00000003ff857819 */ /* 0x000fe40000011485 */
[----:B------:R-:W-:Y:S01]  /*a390*/  IADD3 R22, -R22, R23, RZ ;  /* 0x0000001716167210 */ /* 0x000fe20007ffe1ff */
[----:B------:R2:W1:Y:S01]  /*a3a0*/  LDS.128 R36, [R248+0x9080] ;  /* 0x00908000f8247984 */ /* 0x0004620000000c00 */
[----:B------:R-:W-:-:S02]  /*a3b0*/  IADD3 R3, R3, R7, RZ ;  /* 0x0000000703037210 */ /* 0x000fc40007ffe0ff */
[-C--:B------:R-:W-:Y:S01]  /*a3c0*/  LEA R4, R22, R133.reuse, 0x5 ;  /* 0x0000008516047211 */ /* 0x080fe200078e28ff */
[----:B------:R2:W1:Y:S01]  /*a3d0*/  LDS.128 R52, [R248+0xa080] ;  /* 0x00a08000f8347984 */ /* 0x0004620000000c00 */
[C---:B------:R-:W-:Y:S02]  /*a3e0*/  LEA R11, R132.reuse, R133, 0x7 ;  /* 0x00000085840b7211 */ /* 0x040fe400078e38ff */
[----:B------:R-:W-:Y:S01]  /*a3f0*/  LEA R4, R132, R4, 0x7 ;  /* 0x0000000484047211 */ /* 0x000fe200078e38ff */
[----:B------:R2:W1:Y:S04]  /*a400*/  LDS.128 R20, [R248+0x8080] ;  /* 0x00808000f8147984 */ /* 0x0004680000000c00 */
[----:B------:R-:W-:Y:S01]  /*a410*/  @P3 IMAD.HI.U32 R6, R4, c[0x0][0x4ec], RZ ;  /* 0x00013b0004063a27 */ /* 0x000fe200078e00ff */
[----:B------:R2:W1:Y:S03]  /*a420*/  LDS.128 R64, [R248+0xb080] ;  /* 0x00b08000f8407984 */ /* 0x0004660000000c00 */
[----:B------:R-:W-:Y:S01]  /*a430*/  IMAD.MOV.U32 R0, RZ, RZ, R4 ;  /* 0x000000ffff007224 */ /* 0x000fe200078e0004 */
[----:B------:R2:W1:Y:S01]  /*a440*/  LDS.128 R16, [R248+0xc080] ;  /* 0x00c08000f8107984 */ /* 0x0004620000000c00 */
[----:B------:R-:W-:-:S03]  /*a450*/  @P3 SHF.R.U32.HI R0, RZ, c[0x0][0x4f0], R6 ;  /* 0x00013c00ff003a19 */ /* 0x000fc60000011606 */
[----:B------:R2:W1:Y:S01]  /*a460*/  LDS.128 R32, [R248+0xd080] ;  /* 0x00d08000f8207984 */ /* 0x0004620000000c00 */
[----:B------:R-:W-:Y:S01]  /*a470*/  SHF.R.S32.HI R6, RZ, 0x1f, R0 ;  /* 0x0000001fff067819 */ /* 0x000fe20000011400 */
[C---:B------:R-:W-:Y:S01]  /*a480*/  IMAD.WIDE.U32 R2, R0.reuse, c[0x0][0x3e0], R2 ;  /* 0x0000f80000027a25 */ /* 0x040fe200078e0002 */
[----:B------:R-:W-:Y:S01]  /*a490*/  IADD3 R5, -R0, RZ, RZ ;  /* 0x000000ff00057210 */ /* 0x000fe20007ffe1ff */
[----:B------:R2:W1:Y:S02]  /*a4a0*/  LDS.128 R48, [R248+0xe080] ;  /* 0x00e08000f8307984 */ /* 0x0004640000000c00 */
[----:B------:R-:W-:Y:S02]  /*a4b0*/  IMAD R6, R6, c[0x0][0x3e0], RZ ;  /* 0x0000f80006067a24 */ /* 0x000fe400078e02ff */
[----:B------:R2:W1:Y:S01]  /*a4c0*/  LDS.128 R76, [R248+0xf080] ;  /* 0x00f08000f84c7984 */ /* 0x0004620000000c00 */
[----:B------:R-:W-:Y:S02]  /*a4d0*/  IMAD R4, R5, c[0x0][0x4e8], R4 ;  /* 0x00013a0005047a24 */ /* 0x000fe400078e0204 */
[----:B------:R-:W-:-:S03]  /*a4e0*/  IMAD R5, R0, c[0x0][0x3e4], R6 ;  /* 0x0000f90000057a24 */ /* 0x000fc600078e0206 */
[----:B------:R-:W-:Y:S01]  /*a4f0*/  SHF.R.S32.HI R0, RZ, 0x1f, R4 ;  /* 0x0000001fff007819 */ /* 0x000fe20000011404 */
[----:B------:R-:W-:-:S04]  /*a500*/  IMAD.IADD R3, R3, 0x1, R5 ;  /* 0x0000000103037824 */ /* 0x000fc800078e0205 */
[----:B------:R-:W-:Y:S02]  /*a510*/  IMAD R0, R0, c[0x0][0x3d8], RZ ;  /* 0x0000f60000007a24 */ /* 0x000fe400078e02ff */
[----:B------:R-:W-:-:S04]  /*a520*/  IMAD.WIDE.U32 R2, R4, c[0x0][0x3d8], R2 ;  /* 0x0000f60004027a25 */ /* 0x000fc800078e0002 */
[----:B------:R-:W-:Y:S01]  /*a530*/  IMAD R0, R4, c[0x0][0x3dc], R0 ;  /* 0x0000f70004007a24 */ /* 0x000fe200078e0200 */
[----:B------:R-:W-:-:S04]  /*a540*/  LEA R14, P0, R2, c[0x0][0x380], 0x1 ;  /* 0x0000e000020e7a11 */ /* 0x000fc800078008ff */
[----:B------:R-:W-:-:S04]  /*a550*/  IADD3 R0, R3, R0, RZ ;  /* 0x0000000003007210 */ /* 0x000fc80007ffe0ff */
[----:B------:R-:W-:Y:S01]  /*a560*/  LEA.HI.X R12, R2, c[0x0][0x384], R0, 0x1, P0 ;  /* 0x0000e100020c7a11 */ /* 0x000fe200000f0c00 */
[----:B------:R-:W-:Y:S05]  /*a570*/  BRA.DIV ~URZ, `(.L_x_41) ;  /* 0x000040227f007947 */ /* 0x000fea000b800000 */
[----:B--234-:R2:W3:Y:S02]  /*a580*/  SHFL.IDX PT, R10, R12, RZ, 0x181f ;  /* 0x00181fff0c0a7589 */ /* 0x01c4e400000e0000 */
.L_x_98:
[----:B------:R-:W-:Y:S05]  /*a590*/  BRA.DIV ~URZ, `(.L_x_42) ;  /* 0x000040727f007947 */ /* 0x000fea000b800000 */
[----:B------:R4:W2:Y:S02]  /*a5a0*/  SHFL.IDX PT, R0, R14, RZ, 0x181f ;  /* 0x00181fff0e007589 */ /* 0x0008a400000e0000 */
.L_x_99:
[----:B------:R-:W-:Y:S01]  /*a5b0*/  ISETP.GE.AND P0, PT, R11, R13, PT ;  /* 0x0000000d0b00720c */ /* 0x000fe20003f06270 */
[----:B------:R-:W-:-:S12]  /*a5c0*/  BSSY B0, `(.L_x_43) ;  /* 0x0000019000007945 */ /* 0x000fd80003800000 */
[----:B------:R-:W-:Y:S05]  /*a5d0*/  @P0 BRA `(.L_x_44) ;  /* 0x0000017000000947 */ /* 0x000fea0003800000 */
[----:B------:R-:W5:Y:S04]  /*a5e0*/  LDL.64 R2, [R1+0x30] ;  /* 0x0000300001027983 */ /* 0x000f680000100a00 */
[----:B----4-:R-:W4:Y:S04]  /*a5f0*/  LDL R83, [R1+0x38] ;  /* 0x0000380001537983 */ /* 0x010f280000100800 */
[----:B---3--:R-:W3:Y:S04]  /*a600*/  LDL R81, [R1+0x3c] ;  /* 0x00003c0001517983 */ /* 0x008ee80000100800 */
[----:B--2---:R-:W2:Y:S04]  /*a610*/  LDL R15, [R1+0x40] ;  /* 0x00004000010f7983 */ /* 0x004ea80000100800 */
[----:B------:R-:W2:Y:S04]  /*a620*/  LDL R84, [R1+0x70] ;  /* 0x0000700001547983 */ /* 0x000ea80000100800 */
[----:B------:R-:W2:Y:S04]  /*a630*/  LDL R82, [R1+0x6c] ;  /* 0x00006c0001527983 */ /* 0x000ea80000100800 */
[----:B------:R-:W2:Y:S01]  /*a640*/  LDL R80, [R1+0x68] ;  /* 0x0000680001507983 */ /* 0x000ea20000100800 */
[----:B-----5:R-:W-:-:S02]  /*a650*/  ISETP.GE.AND P3, PT, R2, c[0x0][0x3c8], PT ;  /* 0x0000f20002007a0c */ /* 0x020fc40003f66270 */
[----:B----4-:R-:W-:Y:S02]  /*a660*/  ISETP.GE.AND P2, PT, R83, c[0x0][0x3c8], PT ;  /* 0x0000f20053007a0c */ /* 0x010fe40003f46270 */
[----:B---3--:R-:W-:Y:S02]  /*a670*/  ISETP.GE.AND P1, PT, R81, c[0x0][0x3c8], PT ;  /* 0x0000f20051007a0c */ /* 0x008fe40003f26270 */
[----:B--2---:R-:W-:-:S07]  /*a680*/  ISETP.GE.AND P0, PT, R15, c[0x0][0x3c8], PT ;  /* 0x0000f2000f007a0c */ /* 0x004fce0003f06270 */
[CC--:B------:R-:W-:Y:S02]  /*a690*/  @!P3 LEA R8, P4, R2.reuse, R0.reuse, 0x1 ;  /* 0x000000000208b211 */ /* 0x0c0fe400078808ff */
[----:B------:R-:W-:Y:S02]  /*a6a0*/  @!P2 LEA R6, P6, R83, R0, 0x1 ;  /* 0x000000005306a211 */ /* 0x000fe400078c08ff */
[----:B------:R-:W-:Y:S02]  /*a6b0*/  @!P3 LEA.HI.X R9, R2, R10, R3, 0x1, P4 ;  /* 0x0000000a0209b211 */ /* 0x000fe400020f0c03 */
[----:B------:R-:W-:Y:S02]  /*a6c0*/  @!P1 LEA R4, P5, R81, R0, 0x1 ;  /* 0x0000000051049211 */ /* 0x000fe400078a08ff */
[----:B------:R-:W-:Y:S02]  /*a6d0*/  @!P2 LEA.HI.X R7, R83, R10, R84, 0x1, P6 ;  /* 0x0000000a5307a211 */ /* 0x000fe400030f0c54 */
[----:B------:R-:W-:-:S02]  /*a6e0*/  @!P0 LEA R2, P4, R15, R0, 0x1 ;  /* 0x000000000f028211 */ /* 0x000fc400078808ff */
[-C--:B------:R-:W-:Y:S02]  /*a6f0*/  @!P1 LEA.HI.X R5, R81, R10.reuse, R82, 0x1, P5 ;  /* 0x0000000a51059211 */ /* 0x080fe400028f0c52 */
[----:B------:R-:W-:Y:S01]  /*a700*/  @!P0 LEA.HI.X R3, R15, R10, R80, 0x1, P4 ;  /* 0x0000000a0f038211 */ /* 0x000fe200020f0c50 */
[----:B------:R2:W-:Y:S04]  /*a710*/  @!P3 ST.E.128 [R8.64], R28 ;  /* 0x0000001c0800b985 */ /* 0x0005e8000c101d06 */
[----:B-1----:R2:W-:Y:S04]  /*a720*/  @!P2 ST.E.128 [R6.64], R24 ;  /* 0x000000180600a985 */ /* 0x0025e8000c101d06 */
[----:B------:R2:W-:Y:S04]  /*a730*/  @!P1 ST.E.128 [R4.64], R20 ;  /* 0x0000001404009985 */ /* 0x0005e8000c101d06 */
[----:B------:R2:W-:Y:S02]  /*a740*/  @!P0 ST.E.128 [R2.64], R16 ;  /* 0x0000001002008985 */ /* 0x0005e4000c101d06 */
.L_x_44:
[----:B------:R-:W-:Y:S05]  /*a750*/  BSYNC B0 ;  /* 0x0000000000007941 */ /* 0x000fea0003800000 */
.L_x_43:
[----:B------:R-:W-:Y:S05]  /*a760*/  BRA.DIV ~URZ, `(.L_x_45) ;  /* 0x00003f027f007947 */ /* 0x000fea000b800000 */
[----:B---3--:R3:W4:Y:S04]  /*a770*/  SHFL.IDX PT, R10, R12, 0x1, 0x181f ;  /* 0x00381f000c0a7f89 */ /* 0x00872800000e0000 */
[----:B--2---:R3:W2:Y:S02]  /*a780*/  SHFL.IDX PT, R0, R14, 0x1, 0x181f ;  /* 0x00381f000e007f89 */ /* 0x0046a400000e0000 */
.L_x_100:
[----:B------:R-:W-:Y:S01]  /*a790*/  IADD3 R2, R11, 0x20, RZ ;  /* 0x000000200b027810 */ /* 0x000fe20007ffe0ff */
[----:B------:R-:W-:Y:S03]  /*a7a0*/  BSSY B0, `(.L_x_46) ;  /* 0x000001a000007945 */ /* 0x000fe60003800000 */
[----:B------:R-:W-:-:S13]  /*a7b0*/  ISETP.GE.AND P0, PT, R2, R13, PT ;  /* 0x0000000d0200720c */ /* 0x000fda0003f06270 */
[----:B------:R-:W-:Y:S05]  /*a7c0*/  @P0 BRA `(.L_x_47) ;  /* 0x0000017000000947 */ /* 0x000fea0003800000 */
[----:B-1----:R-:W5:Y:S04]  /*a7d0*/  LDL.64 R22, [R1+0x30] ;  /* 0x0000300001167983 */ /* 0x002f680000100a00 */
[----:B---3--:R-:W3:Y:S04]  /*a7e0*/  LDL R19, [R1+0x38] ;  /* 0x0000380001137983 */ /* 0x008ee80000100800 */
[----:B----4-:R-:W4:Y:S04]  /*a7f0*/  LDL R17, [R1+0x3c] ;  /* 0x00003c0001117983 */ /* 0x010f280000100800 */
[----:B--2---:R-:W2:Y:S04]  /*a800*/  LDL R15, [R1+0x40] ;  /* 0x00004000010f7983 */ /* 0x004ea80000100800 */
[----:B------:R-:W2:Y:S04]  /*a810*/  LDL R20, [R1+0x70] ;  /* 0x0000700001147983 */ /* 0x000ea80000100800 */
[----:B------:R-:W2:Y:S04]  /*a820*/  LDL R18, [R1+0x6c] ;  /* 0x00006c0001127983 */ /* 0x000ea80000100800 */
[----:B------:R-:W2:Y:S01]  /*a830*/  LDL R16, [R1+0x68] ;  /* 0x0000680001107983 */ /* 0x000ea20000100800 */
[----:B-----5:R-:W-:-:S02]  /*a840*/  ISETP.GE.AND P3, PT, R22, c[0x0][0x3c8], PT ;  /* 0x0000f20016007a0c */ /* 0x020fc40003f66270 */
[----:B---3--:R-:W-:Y:S02]  /*a850*/  ISETP.GE.AND P2, PT, R19, c[0x0][0x3c8], PT ;  /* 0x0000f20013007a0c */ /* 0x008fe40003f46270 */
[----:B----4-:R-:W-:Y:S02]  /*a860*/  ISETP.GE.AND P1, PT, R17, c[0x0][0x3c8], PT ;  /* 0x0000f20011007a0c */ /* 0x010fe40003f26270 */
        /* <DEDUP_REMOVED lines=10> */
[----:B------:R1:W-:Y:S04]  /*a910*/  @!P2 ST.E.128 [R6.64], R40 ;  /* 0x000000280600a985 */ /* 0x0003e8000c101d06 */
[----:B------:R1:W-:Y:S04]  /*a920*/  @!P1 ST.E.128 [R4.64], R36 ;  /* 0x0000002404009985 */ /* 0x0003e8000c101d06 */
[----:B------:R1:W-:Y:S02]  /*a930*/  @!P0 ST.E.128 [R2.64], R32 ;  /* 0x0000002002008985 */ /* 0x0003e4000c101d06 */
.L_x_47:
[----:B------:R-:W-:Y:S05]  /*a940*/  BSYNC B0 ;  /* 0x0000000000007941 */ /* 0x000fea0003800000 */
.L_x_46:
[----:B------:R-:W-:Y:S05]  /*a950*/  BRA.DIV ~URZ, `(.L_x_48) ;  /* 0x00003dd27f007947 */ /* 0x000fea000b800000 */
[----:B----4-:R4:W3:Y:S02]  /*a960*/  SHFL.IDX PT, R10, R12, 0x2, 0x181f ;  /* 0x00581f000c0a7f89 */ /* 0x0108e400000e0000 */
.L_x_101:
[----:B------:R-:W-:Y:S05]  /*a970*/  BRA.DIV ~URZ, `(.L_x_49) ;  /* 0x00003e227f007947 */ /* 0x000fea000b800000 */
[----:B--2---:R2:W4:Y:S02]  /*a980*/  SHFL.IDX PT, R0, R14, 0x2, 0x181f ;  /* 0x00581f000e007f89 */ /* 0x00452400000e0000 */
.L_x_102:
[----:B-1----:R-:W-:Y:S01]  /*a990*/  IADD3 R2, R11, 0x40, RZ ;  /* 0x000000400b027810 */ /* 0x002fe20007ffe0ff */
[----:B------:R-:W-:Y:S03]  /*a9a0*/  BSSY B0, `(.L_x_50) ;  /* 0x000001a000007945 */ /* 0x000fe60003800000 */
[----:B------:R-:W-:-:S13]  /*a9b0*/  ISETP.GE.AND P0, PT, R2, R13, PT ;  /* 0x0000000d0200720c */ /* 0x000fda0003f06270 */
[----:B------:R-:W-:Y:S05]  /*a9c0*/  @P0 BRA `(.L_x_51) ;  /* 0x0000017000000947 */ /* 0x000fea0003800000 */
[----:B------:R-:W5:Y:S04]  /*a9d0*/  LDL.64 R22, [R1+0x30] ;  /* 0x0000300001167983 */ /* 0x000f680000100a00 */
[----:B--2---:R-:W2:Y:S04]  /*a9e0*/  LDL R19, [R1+0x38] ;  /* 0x0000380001137983 */ /* 0x004ea80000100800 */
[----:B----4-:R-:W4:Y:S04]  /*a9f0*/  LDL R17, [R1+0x3c] ;  /* 0x00003c0001117983 */ /* 0x010f280000100800 */
[----:B---3--:R-:W3:Y:S04]  /*aa00*/  LDL R15, [R1+0x40] ;  /* 0x00004000010f7983 */ /* 0x008ee80000100800 */
[----:B------:R-:W3:Y:S04]  /*aa10*/  LDL R20, [R1+0x70] ;  /* 0x0000700001147983 */ /* 0x000ee80000100800 */
[----:B------:R-:W3:Y:S04]  /*aa20*/  LDL R18, [R1+0x6c] ;  /* 0x00006c0001127983 */ /* 0x000ee80000100800 */
[----:B------:R-:W3:Y:S01]  /*aa30*/  LDL R16, [R1+0x68] ;  /* 0x0000680001107983 */ /* 0x000ee20000100800 */
[----:B-----5:R-:W-:-:S02]  /*aa40*/  ISETP.GE.AND P3, PT, R22, c[0x0][0x3c8], PT ;  /* 0x0000f20016007a0c */ /* 0x020fc40003f66270 */
[----:B--2---:R-:W-:Y:S02]  /*aa50*/  ISETP.GE.AND P2, PT, R19, c[0x0][0x3c8], PT ;  /* 0x0000f20013007a0c */ /* 0x004fe40003f46270 */
[----:B----4-:R-:W-:Y:S02]  /*aa60*/  ISETP.GE.AND P1, PT, R17, c[0x0][0x3c8], PT ;  /* 0x0000f20011007a0c */ /* 0x010fe40003f26270 */
[----:B---3--:R-:W-:-:S07]  /*aa70*/  ISETP.GE.AND P0, PT, R15, c[0x0][0x3c8], PT ;  /* 0x0000f2000f007a0c */ /* 0x008fce0003f06270 */
        /* <DEDUP_REMOVED lines=12> */
.L_x_51:
[----:B------:R-:W-:Y:S05]  /*ab40*/  BSYNC B0 ;  /* 0x0000000000007941 */ /* 0x000fea0003800000 */
.L_x_50:
[----:B------:R-:W-:Y:S05]  /*ab50*/  BRA.DIV ~URZ, `(.L_x_52) ;  /* 0x00003ca27f007947 */ /* 0x000fea000b800000 */
[----:B-1----:R1:W2:Y:S04]  /*ab60*/  SHFL.IDX PT, R8, R12, 0x3, 0x181f ;  /* 0x00781f000c087f89 */ /* 0x0022a800000e0000 */
[----:B----4-:R1:W4:Y:S02]  /*ab70*/  SHFL.IDX PT, R0, R14, 0x3, 0x181f ;  /* 0x00781f000e007f89 */ /* 0x01032400000e0000 */
.L_x_103:
[----:B------:R-:W-:-:S04]  /*ab80*/  IADD3 R2, R11, 0x60, RZ ;  /* 0x000000600b027810 */ /* 0x000fc80007ffe0ff */
[----:B------:R-:W-:-:S13]  /*ab90*/  ISETP.GE.AND P0, PT, R2, R13, PT ;  /* 0x0000000d0200720c */ /* 0x000fda0003f06270 */
[----:B------:R-:W-:Y:S05]  /*aba0*/  @P0 BRA `(.L_x_53) ;  /* 0x0000284000000947 */ /* 0x000fea0003800000 */
[----:B------:R-:W5:Y:S04]  /*abb0*/  LDL.64 R16, [R1+0x30] ;  /* 0x0000300001107983 */ /* 0x000f680000100a00 */
[----:B-123--:R-:W2:Y:S04]  /*abc0*/  LDL R14, [R1+0x38] ;  /* 0x00003800010e7983 */ /* 0x00eea80000100800 */
[----:B------:R-:W3:Y:S04]  /*abd0*/  LDL R10, [R1+0x3c] ;  /* 0x00003c00010a7983 */ /* 0x000ee80000100800 */
[----:B----4-:R-:W4:Y:S04]  /*abe0*/  LDL R15, [R1+0x70] ;  /* 0x00007000010f7983 */ /* 0x010f280000100800 */
[----:B------:R-:W4:Y:S04]  /*abf0*/  LDL R12, [R1+0x6c] ;  /* 0x00006c00010c7983 */ /* 0x000f280000100800 */
[----:B------:R-:W4:Y:S01]  /*ac00*/  LDL R9, [R1+0x40] ;  /* 0x0000400001097983 */ /* 0x000f220000100800 */
[----:B-----5:R-:W-:-:S02]  /*ac10*/  ISETP.GE.AND P2, PT, R16, c[0x0][0x3c8], PT ;  /* 0x0000f20010007a0c */ /* 0x020fc40003f46270 */
[----:B--2---:R-:W-:Y:S02]  /*ac20*/  ISETP.GE.AND P1, PT, R14, c[0x0][0x3c8], PT ;  /* 0x0000f2000e007a0c */ /* 0x004fe40003f26270 */
[----:B---3--:R-:W-:-:S09]  /*ac30*/  ISETP.GE.AND P0, PT, R10, c[0x0][0x3c8], PT ;  /* 0x0000f2000a007a0c */ /* 0x008fd20003f06270 */
[-C--:B------:R-:W-:Y:S02]  /*ac40*/  @!P2 LEA R6, P5, R16, R0.reuse, 0x1 ;  /* 0x000000001006a211 */ /* 0x080fe400078a08ff */
[----:B------:R-:W-:Y:S02]  /*ac50*/  @!P1 LEA R4, P4, R14, R0, 0x1 ;  /* 0x000000000e049211 */ /* 0x000fe400078808ff */
[----:B------:R-:W-:Y:S02]  /*ac60*/  @!P2 LEA.HI.X R7, R16, R8, R17, 0x1, P5 ;  /* 0x000000081007a211 */ /* 0x000fe400028f0c11 */
[----:B------:R-:W-:Y:S02]  /*ac70*/  @!P0 LEA R2, P3, R10, R0, 0x1 ;  /* 0x000000000a028211 */ /* 0x000fe400078608ff */
[-C--:B----4-:R-:W-:Y:S02]  /*ac80*/  @!P1 LEA.HI.X R5, R14, R8.reuse, R15, 0x1, P4 ;  /* 0x000000080e059211 */ /* 0x090fe400020f0c0f */
[----:B------:R-:W-:Y:S01]  /*ac90*/  @!P0 LEA.HI.X R3, R10, R8, R12, 0x1, P3 ;  /* 0x000000080a038211 */ /* 0x000fe200018f0c0c */
[----:B------:R1:W-:Y:S04]  /*aca0*/  @!P2 ST.E.128 [R6.64], R72 ;  /* 0x000000480600a985 */ /* 0x0003e8000c101d06 */
[----:B------:R1:W-:Y:S04]  /*acb0*/  @!P1 ST.E.128 [R4.64], R68 ;  /* 0x0000004404009985 */ /* 0x0003e8000c101d06 */
[----:B------:R1:W-:Y:S01]  /*acc0*/  @!P0 ST.E.128 [R2.64], R64 ;  /* 0x0000004002008985 */ /* 0x0003e2000c101d06 */
[----:B------:R-:W-:-:S13]  /*acd0*/  ISETP.GE.AND P0, PT, R9, c[0x0][0x3c8], PT ;  /* 0x0000f20009007a0c */ /* 0x000fda0003f06270 */
[----:B------:R-:W-:Y:S05]  /*ace0*/  @P0 BRA `(.L_x_53) ;  /* 0x0000270000000947 */ /* 0x000fea0003800000 */
[----:B------:R-:W2:Y:S01]  /*acf0*/  LDL R10, [R1+0x68] ;  /* 0x00006800010a7983 */ /* 0x000ea20000100800 */
[----:B-1----:R-:W-:-:S04]  /*ad00*/  LEA R2, P0, R9, R0, 0x1 ;  /* 0x0000000009027211 */ /* 0x002fc800078008ff */
[----:B--2---:R-:W-:-:S05]  /*ad10*/  LEA.HI.X R3, R9, R8, R10, 0x1, P0 ;  /* 0x0000000809037211 */ /* 0x004fca00000f0c0a */
[----:B------:R1:W-:Y:S01]  /*ad20*/  ST.E.128 [R2.64], R76 ;  /* 0x0000004c02007985 */ /* 0x0003e2000c101d06 */
[----:B------:R-:W-:Y:S05]  /*ad30*/  BRA `(.L_x_53) ;  /* 0x000026b000007947 */ /* 0x000fea0003800000 */
.L_x_40:
[----:B-1----:R-:W2:Y:S04]  /*ad40*/  LDL.LU R4, [R1+0x60] ;  /* 0x0000600001047983 */ /* 0x002ea80000300800 */
[----:B------:R-:W3:Y:S01]  /*ad50*/  LDL.LU R6, [R1+0x98] ;  /* 0x0000980001067983 */ /* 0x000ee20000300800 */
[----:B------:R-:W-:Y:S02]  /*ad60*/  IMAD R10, R10, c[0x0][0x408], RZ ;  /* 0x000102000a0a7a24 */ /* 0x000fe400078e02ff */
[----:B------:R-:W-:-:S04]  /*ad70*/  IMAD.WIDE.U32 R2, R0, c[0x0][0x408], RZ ;  /* 0x0001020000027a25 */ /* 0x000fc800078e00ff */
[----:B------:R-:W-:Y:S02]  /*ad80*/  IMAD R0, R0, c[0x0][0x40c], R10 ;  /* 0x0001030000007a24 */ /* 0x000fe400078e020a */
[----:B------:R-:W-:-:S03]  /*ad90*/  @P3 IMAD.HI.U32 R5, R9, c[0x0][0x4ec], RZ ;  /* 0x00013b0009053a27 */ /* 0x000fc600078e00ff */
[----:B------:R-:W-:Y:S02]  /*ada0*/  IADD3 R3, R3, R0, RZ ;  /* 0x0000000003037210 */ /* 0x000fe40007ffe0ff */
[----:B------:R-:W-:-:S05]  /*adb0*/  SHF.R.S32.HI R0, RZ, 0x1f, R8 ;  /* 0x0000001fff007819 */ /* 0x000fca0000011408 */
[----:B------:R-:W-:Y:S02]  /*adc0*/  IMAD R0, R0, c[0x0][0x440], RZ ;  /* 0x0001100000007a24 */ /* 0x000fe400078e02ff */
[----:B--2---:R-:W-:-:S04]  /*add0*/  IMAD.WIDE.U32 R2, R4, c[0x0][0x438], R2 ;  /* 0x00010e0004027a25 */ /* 0x004fc800078e0002 */
[----:B------:R-:W-:Y:S02]  /*ade0*/  IMAD R3, R4, c[0x0][0x43c], R3 ;  /* 0x00010f0004037a24 */ /* 0x000fe400078e0203 */
[C---:B------:R-:W-:Y:S01]  /*adf0*/  IMAD R4, R8.reuse, c[0x0][0x444], R0 ;  /* 0x0001110008047a24 */ /* 0x040fe200078e0200 */
[----:B------:R-:W-:Y:S01]  /*ae00*/  MOV R0, R9 ;  /* 0x0000000900007202 */ /* 0x000fe20000000f00 */
[----:B------:R-:W-:Y:S01]  /*ae10*/  IMAD.WIDE.U32 R2, R8, c[0x0][0x440], R2 ;  /* 0x0001100008027a25 */ /* 0x000fe200078e0002 */
[----:B------:R-:W-:-:S04]  /*ae20*/  @P3 SHF.R.U32.HI R0, RZ, c[0x0][0x4f0], R5 ;  /* 0x00013c00ff003a19 */ /* 0x000fc80000011605 */
[----:B------:R-:W-:Y:S02]  /*ae30*/  IADD3 R3, R3, R4, RZ ;  /* 0x0000000403037210 */ /* 0x000fe40007ffe0ff */
[----:B------:R-:W-:Y:S02]  /*ae40*/  SHF.R.S32.HI R5, RZ, 0x1f, R0 ;  /* 0x0000001fff057819 */ /* 0x000fe40000011400 */
[----:B------:R-:W-:Y:S01]  /*ae50*/  IADD3 R4, -R0, RZ, RZ ;  /* 0x000000ff00047210 */ /* 0x000fe20007ffe1ff */
[----:B---3--:R-:W-:-:S04]  /*ae60*/  IMAD.WIDE.U32 R2, R6, c[0x0][0x448], R2 ;  /* 0x0001120006027a25 */ /* 0x008fc800078e0002 */
[----:B------:R-:W-:Y:S02]  /*ae70*/  IMAD R5, R5, c[0x0][0x430], RZ ;  /* 0x00010c0005057a24 */ /* 0x000fe400078e02ff */
[----:B------:R-:W-:Y:S02]  /*ae80*/  IMAD R3, R6, c[0x0][0x44c], R3 ;  /* 0x0001130006037a24 */ /* 0x000fe400078e0203 */
[----:B------:R-:W-:Y:S02]  /*ae90*/  IMAD R4, R4, c[0x0][0x4e8], R9 ;  /* 0x00013a0004047a24 */ /* 0x000fe400078e0209 */
[C---:B------:R-:W-:Y:S02]  /*aea0*/  IMAD R5, R0.reuse, c[0x0][0x434], R5 ;  /* 0x00010d0000057a24 */ /* 0x040fe400078e0205 */
[----:B------:R-:W-:Y:S01]  /*aeb0*/  IMAD.WIDE.U32 R2, R0, c[0x0][0x430], R2 ;  /* 0x00010c0000027a25 */ /* 0x000fe200078e0002 */
[----:B------:R-:W-:-:S04]  /*aec0*/  SHF.R.S32.HI R0, RZ, 0x1f, R4 ;  /* 0x0000001fff007819 */ /* 0x000fc80000011404 */
[----:B------:R-:W-:Y:S01]  /*aed0*/  IADD3 R3, R3, R5, RZ ;  /* 0x0000000503037210 */ /* 0x000fe20007ffe0ff */
[----:B------:R-:W-:-:S04]  /*aee0*/  IMAD R0, R0, c[0x0][0x428], RZ ;  /* 0x00010a0000007a24 */ /* 0x000fc800078e02ff */
[----:B------:R-:W-:-:S04]  /*aef0*/  IMAD.WIDE.U32 R2, R4, c[0x0][0x428], R2 ;  /* 0x00010a0004027a25 */ /* 0x000fc800078e0002 */
[----:B------:R-:W-:Y:S01]  /*af00*/  IMAD R4, R4, c[0x0][0x42c], R0 ;  /* 0x00010b0004047a24 */ /* 0x000fe200078e0200 */
[----:B------:R-:W-:-:S04]  /*af10*/  LEA R14, P1, R2, c[0x0][0x400], 0x2 ;  /* 0x00010000020e7a11 */ /* 0x000fc800078210ff */
[----:B------:R-:W-:-:S04]  /*af20*/  IADD3 R4, R3, R4, RZ ;  /* 0x0000000403047210 */ /* 0x000fc80007ffe0ff */
[----:B------:R-:W-:Y:S01]  /*af30*/  LEA.HI.X R12, R2, c[0x0][0x404], R4, 0x2, P1 ;  /* 0x00010100020c7a11 */ /* 0x000fe200008f1404 */
[----:B------:R-:W-:Y:S05]  /*af40*/  BRA.DIV ~URZ, `(.L_x_54) ;  /* 0x000039727f007947 */ /* 0x000fea000b800000 */
[----:B------:R1:W2:Y:S02]  /*af50*/  SHFL.IDX PT, R4, R12, RZ, 0x1c1f ;  /* 0x001c1fff0c047589 */ /* 0x0002a400000e0000 */
.L_x_104:
[----:B------:R-:W-:Y:S05]  /*af60*/  BRA.DIV ~URZ, `(.L_x_55) ;  /* 0x000039c27f007947 */ /* 0x000fea000b800000 */
[----:B------:R3:W4:Y:S02]  /*af70*/  SHFL.IDX PT, R0, R14, RZ, 0x1c1f ;  /* 0x001c1fff0e007589 */ /* 0x00072400000e0000 */
.L_x_105:
[----:B------:R-:W5:Y:S01]  /*af80*/  LDL R5, [R1+0x44] ;  /* 0x0000440001057983 */ /* 0x000f620000100800 */
[----:B------:R-:W-:Y:S01]  /*af90*/  BSSY B0, `(.L_x_56) ;  /* 0x00000c1000007945 */ /* 0x000fe20003800000 */
[C---:B-----5:R-:W-:Y:S02]  /*afa0*/  IADD3 R13, R5.reuse, 0x8, RZ ;  /* 0x00000008050d7810 */ /* 0x060fe40007ffe0ff */
[C---:B------:R-:W-:Y:S02]  /*afb0*/  IADD3 R17, R5.reuse, 0x10, RZ ;  /* 0x0000001005117810 */ /* 0x040fe40007ffe0ff */
[C---:B------:R-:W-:Y:S02]  /*afc0*/  IADD3 R16, R5.reuse, 0x18, RZ ;  /* 0x0000001805107810 */ /* 0x040fe40007ffe0ff */
[C---:B------:R-:W-:Y:S02]  /*afd0*/  IADD3 R18, R5.reuse, 0x20, RZ ;  /* 0x0000002005127810 */ /* 0x040fe40007ffe0ff */
[----:B------:R-:W-:-:S02]  /*afe0*/  IADD3 R19, R5, 0x28, RZ ;  /* 0x0000002805137810 */ /* 0x000fc40007ffe0ff */
[C---:B------:R-:W-:Y:S02]  /*aff0*/  IADD3 R20, R5.reuse, 0x30, RZ ;  /* 0x0000003005147810 */ /* 0x040fe40007ffe0ff */
[C---:B------:R-:W-:Y:S02]  /*b000*/  IADD3 R21, R5.reuse, 0x38, RZ ;  /* 0x0000003805157810 */ /* 0x040fe40007ffe0ff */
        /* <DEDUP_REMOVED lines=23> */
[----:B------:R-:W-:Y:S02]  /*b180*/  IADD3 R45, R5, 0xf8, RZ ;  /* 0x000000f8052d7810 */ /* 0x000fe40007ffe0ff */
[----:B------:R-:W-:Y:S02]  /*b190*/  SHF.R.S32.HI R15, RZ, 0x1f, R13 ;  /* 0x0000001fff0f7819 */ /* 0x000fe4000001140d */
[----:B------:R-:W-:Y:S02]  /*b1a0*/  SHF.R.S32.HI R47, RZ, 0x1f, R17 ;  /* 0x0000001fff2f7819 */ /* 0x000fe40000011411 */
[----:B------:R-:W-:Y:S02]  /*b1b0*/  SHF.R.S32.HI R46, RZ, 0x1f, R16 ;  /* 0x0000001fff2e7819 */ /* 0x000fe40000011410 */
[----:B------:R-:W-:-:S02]  /*b1c0*/  SHF.R.S32.HI R48, RZ, 0x1f, R18 ;  /* 0x0000001fff307819 */ /* 0x000fc40000011412 */
[----:B------:R-:W-:Y:S02]  /*b1d0*/  SHF.R.S32.HI R49, RZ, 0x1f, R19 ;  /* 0x0000001fff317819 */ /* 0x000fe40000011413 */
[----:B------:R-:W-:Y:S02]  /*b1e0*/  SHF.R.S32.HI R50, RZ, 0x1f, R20 ;  /* 0x0000001fff327819 */ /* 0x000fe40000011414 */
        /* <DEDUP_REMOVED lines=24> */
[----:B------:R-:W-:Y:S01]  /*b370*/  SHF.R.S32.HI R75, RZ, 0x1f, R45 ;  /* 0x0000001fff4b7819 */ /* 0x000fe2000001142d */
[----:B------:R-:W-:Y:S05]  /*b380*/  @P0 BRA `(.L_x_57) ;  /* 0x0000081000000947 */ /* 0x000fea0003800000 */
[----:B------:R-:W-:Y:S02]  /*b390*/  ISETP.GE.AND P0, PT, R5, c[0x0][0x3c8], PT ;  /* 0x0000f20005007a0c */ /* 0x000fe40003f06270 */
[----:B------:R-:W-:Y:S02]  /*b3a0*/  ISETP.GE.AND P1, PT, R13, c[0x0][0x3c8], PT ;  /* 0x0000f2000d007a0c */ /* 0x000fe40003f26270 */
[----:B------:R-:W-:Y:S02]  /*b3b0*/  ISETP.GE.AND P3, PT, R17, c[0x0][0x3c8], PT ;  /* 0x0000f20011007a0c */ /* 0x000fe40003f66270 */
[----:B------:R-:W-:-:S02]  /*b3c0*/  ISETP.GE.AND P4, PT, R16, c[0x0][0x3c8], PT ;  /* 0x0000f20010007a0c */ /* 0x000fc40003f86270 */
[----:B------:R-:W-:Y:S02]  /*b3d0*/  ISETP.GE.AND P2, PT, R18, c[0x0][0x3c8], PT ;  /* 0x0000f20012007a0c */ /* 0x000fe40003f46270 */
[----:B------:R-:W-:-:S03]  /*b3e0*/  ISETP.GE.AND P6, PT, R41, c[0x0][0x3c8], PT ;  /* 0x0000f20029007a0c */ /* 0x000fc60003fc6270 */
[----:B----4-:R-:W-:Y:S02]  /*b3f0*/  @!P0 IMAD.MOV.U32 R2, RZ, RZ, R0 ;  /* 0x000000ffff028224 */ /* 0x010fe400078e0000 */
[----:B--2---:R-:W-:-:S04]  /*b400*/  @!P0 IMAD.MOV.U32 R3, RZ, RZ, R4 ;  /* 0x000000ffff038224 */ /* 0x004fc800078e0004 */
[----:B------:R-:W-:-:S05]  /*b410*/  @!P0 IMAD.WIDE R2, R5, 0x4, R2 ;  /* 0x0000000405028825 */ /* 0x000fca00078e0202 */
[----:B------:R2:W-:Y:S02]  /*b420*/  @!P0 ST.E.64 [R2.64], R156 ;  /* 0x0000009c02008985 */ /* 0x0005e4000c101b06 */
[----:B--2---:R-:W-:-:S04]  /*b430*/  @!P1 LEA R2, P0, R13, R0, 0x2 ;  /* 0x000000000d029211 */ /* 0x004fc800078010ff */
[----:B------:R-:W-:-:S05]  /*b440*/  @!P1 LEA.HI.X R3, R13, R4, R15, 0x2, P0 ;  /* 0x000000040d039211 */ /* 0x000fca00000f140f */
[----:B------:R2:W-:Y:S01]  /*b450*/  @!P1 ST.E.64 [R2.64], R152 ;  /* 0x0000009802009985 */ /* 0x0005e2000c101b06 */
[----:B------:R-:W-:Y:S02]  /*b460*/  ISETP.GE.AND P1, PT, R19, c[0x0][0x3c8], PT ;  /* 0x0000f20013007a0c */ /* 0x000fe40003f26270 */
[----:B--2---:R-:W-:-:S04]  /*b470*/  @!P3 LEA R2, P0, R17, R0, 0x2 ;  /* 0x000000001102b211 */ /* 0x004fc800078010ff */
[----:B------:R-:W-:Y:S02]  /*b480*/  @!P3 LEA.HI.X R3, R17, R4, R47, 0x2, P0 ;  /* 0x000000041103b211 */ /* 0x000fe400000f142f */
[----:B------:R-:W-:-:S03]  /*b490*/  @!P4 LEA R6, P0, R16, R0, 0x2 ;  /* 0x000000001006c211 */ /* 0x000fc600078010ff */
[----:B------:R2:W-:Y:S01]  /*b4a0*/  @!P3 ST.E.64 [R2.64], R148 ;  /* 0x000000940200b985 */ /* 0x0005e2000c101b06 */
[----:B------:R-:W-:Y:S02]  /*b4b0*/  @!P4 LEA.HI.X R7, R16, R4, R46, 0x2, P0 ;  /* 0x000000041007c211 */ /* 0x000fe400000f142e */
[----:B------:R-:W-:-:S03]  /*b4c0*/  ISETP.GE.AND P3, PT, R20, c[0x0][0x3c8], PT ;  /* 0x0000f20014007a0c */ /* 0x000fc60003f66270 */
[----:B------:R4:W-:Y:S01]  /*b4d0*/  @!P4 ST.E.64 [R6.64], R144 ;  /* 0x000000900600c985 */ /* 0x0009e2000c101b06 */
[----:B------:R-:W-:Y:S02]  /*b4e0*/  ISETP.GE.AND P4, PT, R21, c[0x0][0x3c8], PT ;  /* 0x0000f20015007a0c */ /* 0x000fe40003f86270 */
[----:B--2---:R-:W-:-:S04]  /*b4f0*/  @!P2 LEA R2, P5, R18, R0, 0x2 ;  /* 0x000000001202a211 */ /* 0x004fc800078a10ff */
[----:B------:R-:W-:Y:S02]  /*b500*/  @!P2 LEA.HI.X R3, R18, R4, R48, 0x2, P5 ;  /* 0x000000041203a211 */ /* 0x000fe400028f1430 */
[----:B----4-:R-:W-:-:S03]  /*b510*/  @!P1 LEA R6, P0, R19, R0, 0x2 ;  /* 0x0000000013069211 */ /* 0x010fc600078010ff */
        /* <DEDUP_REMOVED lines=58> */
[----:B------:R-:W-:Y:S02]  /*b8c0*/  ISETP.GE.AND P3, PT, R36, c[0x0][0x3c8], PT ;  /* 0x0000f20024007a0c */ /* 0x000fe40003f66270 */
[C---:B------:R-:W-:Y:S01]  /*b8d0*/  @!P1 LEA R8, P0, R34.reuse, R0, 0x2 ;  /* 0x0000000022089211 */ /* 0x040fe200078010ff */
[----:B------:R4:W-:Y:S01]  /*b8e0*/  @!P4 ST.E.64 [R6.64], R80 ;  /* 0x000000500600c985 */ /* 0x0009e2000c101b06 */
[----:B------:R-:W-:Y:S02]  /*b8f0*/  ISETP.GE.AND P4, PT, R37, c[0x0][0x3c8], PT ;  /* 0x0000f20025007a0c */ /* 0x000fe40003f86270 */
[----:B------:R-:W-:Y:S02]  /*b900*/  @!P1 LEA.HI.X R9, R34, R4, R64, 0x2, P0 ;  /* 0x0000000422099211 */ /* 0x000fe400000f1440 */
[----:B--2---:R-:W-:-:S04]  /*b910*/  @!P2 LEA R2, P5, R35, R0, 0x2 ;  /* 0x000000002302a211 */ /* 0x004fc800078a10ff */
[----:B------:R-:W-:Y:S02]  /*b920*/  @!P2 LEA.HI.X R3, R35, R4, R65, 0x2, P5 ;  /* 0x000000042303a211 */ /* 0x000fe400028f1441 */
[----:B----4-:R-:W-:-:S03]  /*b930*/  @!P3 LEA R6, P5, R36, R0, 0x2 ;  /* 0x000000002406b211 */ /* 0x010fc600078a10ff */
[----:B------:R2:W-:Y:S01]  /*b940*/  @!P2 ST.E.64 [R2.64], R84 ;  /* 0x000000540200a985 */ /* 0x0005e2000c101b06 */
[----:B------:R-:W-:Y:S02]  /*b950*/  ISETP.GE.AND P2, PT, R38, c[0x0][0x3c8], PT ;  /* 0x0000f20026007a0c */ /* 0x000fe40003f46270 */
[----:B------:R-:W-:Y:S01]  /*b960*/  @!P3 LEA.HI.X R7, R36, R4, R66, 0x2, P5 ;  /* 0x000000042407b211 */ /* 0x000fe200028f1442 */
[----:B------:R4:W-:Y:S01]  /*b970*/  @!P1 ST.E.64 [R8.64], R88 ;  /* 0x0000005808009985 */ /* 0x0009e2000c101b06 */
[----:B------:R-:W-:Y:S02]  /*b980*/  ISETP.GE.AND P1, PT, R39, c[0x0][0x3c8], PT ;  /* 0x0000f20027007a0c */ /* 0x000fe40003f26270 */
[----:B------:R-:W-:Y:S01]  /*b990*/  ISETP.GE.AND P5, PT, R40, c[0x0][0x3c8], PT ;  /* 0x0000f20028007a0c */ /* 0x000fe20003fa6270 */
[----:B------:R5:W-:Y:S01]  /*b9a0*/  @!P3 ST.E.64 [R6.64], R92 ;  /* 0x0000005c0600b985 */ /* 0x000be2000c101b06 */
[----:B--2---:R-:W-:-:S04]  /*b9b0*/  @!P4 LEA R2, P0, R37, R0, 0x2 ;  /* 0x000000002502c211 */ /* 0x004fc800078010ff */
[----:B------:R-:W-:Y:S02]  /*b9c0*/  @!P4 LEA.HI.X R3, R37, R4, R67, 0x2, P0 ;  /* 0x000000042503c211 */ /* 0x000fe400000f1443 */
[----:B----4-:R-:W-:-:S03]  /*b9d0*/  @!P2 LEA R8, P0, R38, R0, 0x2 ;  /* 0x000000002608a211 */ /* 0x010fc600078010ff */
[----:B------:R2:W-:Y:S01]  /*b9e0*/  @!P4 ST.E.64 [R2.64], R96 ;  /* 0x000000600200c985 */ /* 0x0005e2000c101b06 */
[----:B------:R-:W-:Y:S02]  /*b9f0*/  @!P2 LEA.HI.X R9, R38, R4, R68, 0x2, P0 ;  /* 0x000000042609a211 */ /* 0x000fe400000f1444 */
[----:B-----5:R-:W-:Y:S02]  /*ba00*/  @!P6 LEA R6, P0, R41, R0, 0x2 ;  /* 0x000000002906e211 */ /* 0x020fe400078010ff */
[----:B------:R-:W-:Y:S01]  /*ba10*/  ISETP.GE.AND P4, PT, R42, c[0x0][0x3c8], PT ;  /* 0x0000f2002a007a0c */ /* 0x000fe20003f86270 */
[----:B------:R-:W-:Y:S01]  /*ba20*/  @!P2 ST.E.64 [R8.64], R186 ;  /* 0x000000ba0800a985 */ /* 0x000fe2000c101b06 */
[----:B------:R-:W-:Y:S02]  /*ba30*/  ISETP.GE.AND P2, PT, R43, c[0x0][0x3c8], PT ;  /* 0x0000f2002b007a0c */ /* 0x000fe40003f46270 */
[----:B------:R-:W-:Y:S02]  /*ba40*/  @!P6 LEA.HI.X R7, R41, R4, R71, 0x2, P0 ;  /* 0x000000042907e211 */ /* 0x000fe400000f1447 */
[----:B------:R-:W-:-:S02]  /*ba50*/  ISETP.GE.AND P0, PT, R45, c[0x0][0x3c8], PT ;  /* 0x0000f2002d007a0c */ /* 0x000fc40003f06270 */
[----:B--2---:R-:W-:-:S04]  /*ba60*/  @!P1 LEA R2, P3, R39, R0, 0x2 ;  /* 0x0000000027029211 */ /* 0x004fc800078610ff */
[----:B------:R-:W-:-:S05]  /*ba70*/  @!P1 LEA.HI.X R3, R39, R4, R69, 0x2, P3 ;  /* 0x0000000427039211 */ /* 0x000fca00018f1445 */
[----:B------:R2:W-:Y:S01]  /*ba80*/  @!P1 ST.E.64 [R2.64], R100 ;  /* 0x0000006402009985 */ /* 0x0005e2000c101b06 */
[----:B------:R-:W-:-:S03]  /*ba90*/  ISETP.GE.AND P1, PT, R44, c[0x0][0x3c8], PT ;  /* 0x0000f2002c007a0c */ /* 0x000fc60003f26270 */
[----:B------:R4:W-:Y:S01]  /*baa0*/  @!P6 ST.E.64 [R6.64], R104 ;  /* 0x000000680600e985 */ /* 0x0009e2000c101b06 */
[----:B------:R-:W-:-:S04]  /*bab0*/  @!P4 LEA R10, P6, R42, R0, 0x2 ;  /* 0x000000002a0ac211 */ /* 0x000fc800078c10ff */
[----:B------:R-:W-:Y:S02]  /*bac0*/  @!P4 LEA.HI.X R11, R42, R4, R72, 0x2, P6 ;  /* 0x000000042a0bc211 */ /* 0x000fe400030f1448 */
[----:B--2---:R-:W-:-:S04]  /*bad0*/  @!P5 LEA R2, P3, R40, R0, 0x2 ;  /* 0x000000002802d211 */ /* 0x004fc800078610ff */
[----:B------:R-:W-:Y:S02]  /*bae0*/  @!P5 LEA.HI.X R3, R40, R4, R70, 0x2, P3 ;  /* 0x000000042803d211 */ /* 0x000fe400018f1446 */
[----:B------:R-:W-:-:S03]  /*baf0*/  @!P2 LEA R8, P3, R43, R0, 0x2 ;  /* 0x000000002b08a211 */ /* 0x000fc600078610ff */
[----:B------:R2:W-:Y:S01]  /*bb00*/  @!P5 ST.E.64 [R2.64], R108 ;  /* 0x0000006c0200d985 */ /* 0x0005e2000c101b06 */
[C---:B----4-:R-:W-:Y:S02]  /*bb10*/  @!P1 LEA R6, P5, R44.reuse, R0, 0x2 ;  /* 0x000000002c069211 */ /* 0x050fe400078a10ff */
[-C--:B------:R-:W-:Y:S01]  /*bb20*/  @!P2 LEA.HI.X R9, R43, R4.reuse, R73, 0x2, P3 ;  /* 0x000000042b09a211 */ /* 0x080fe200018f1449 */
[----:B------:R4:W-:Y:S01]  /*bb30*/  @!P4 ST.E.64 [R10.64], R190 ;  /* 0x000000be0a00c985 */ /* 0x0009e2000c101b06 */
[----:B------:R-:W-:-:S03]  /*bb40*/  @!P1 LEA.HI.X R7, R44, R4, R74, 0x2, P5 ;  /* 0x000000042c079211 */ /* 0x000fc600028f144a */
[----:B------:R4:W-:Y:S04]  /*bb50*/  @!P2 ST.E.64 [R8.64], R188 ;  /* 0x000000bc0800a985 */ /* 0x0009e8000c101b06 */
[----:B------:R4:W-:Y:S01]  /*bb60*/  @!P1 ST.E.64 [R6.64], R112 ;  /* 0x0000007006009985 */ /* 0x0009e2000c101b06 */
[----:B--2---:R-:W-:-:S04]  /*bb70*/  @!P0 LEA R2, P3, R45, R0, 0x2 ;  /* 0x000000002d028211 */ /* 0x004fc800078610ff */
[----:B------:R-:W-:-:S05]  /*bb80*/  @!P0 LEA.HI.X R3, R45, R4, R75, 0x2, P3 ;  /* 0x000000042d038211 */ /* 0x000fca00018f144b */
[----:B------:R4:W-:Y:S04]  /*bb90*/  @!P0 ST.E.64 [R2.64], R76 ;  /* 0x0000004c02008985 */ /* 0x0009e8000c101b06 */
.L_x_57:
[----:B------:R-:W-:Y:S05]  /*bba0*/  BSYNC B0 ;  /* 0x0000000000007941 */ /* 0x000fea0003800000 */
.L_x_56:
[----:B------:R-:W-:Y:S05]  /*bbb0*/  BRA.DIV ~URZ, `(.L_x_58) ;  /* 0x00002dd27f007947 */ /* 0x000fea000b800000 */
[----:B--2---:R2:W1:Y:S04]  /*bbc0*/  SHFL.IDX PT, R4, R12, 0x1, 0x1c1f ;  /* 0x003c1f000c047f89 */ /* 0x00446800000e0000 */
[----:B----4-:R2:W4:Y:S02]  /*bbd0*/  SHFL.IDX PT, R0, R14, 0x1, 0x1c1f ;  /* 0x003c1f000e007f89 */ /* 0x01052400000e0000 */
.L_x_106:
[----:B------:R-:W-:-:S13]  /*bbe0*/  ISETP.NE.AND P0, PT, R130, RZ, PT ;  /* 0x000000ff8200720c */ /* 0x000fda0003f05270 */
[----:B------:R-:W-:Y:S05]  /*bbf0*/  @P0 BRA `(.L_x_53) ;  /* 0x000017f000000947 */ /* 0x000fea0003800000 */
[----:B------:R-:W5:Y:S01]  /*bc00*/  LDL R5, [R1+0x44] ;  /* 0x0000440001057983 */ /* 0x000f620000100800 */
[----:B------:R-:W-:Y:S02]  /*bc10*/  ISETP.GE.AND P4, PT, R17, c[0x0][0x3c8], PT ;  /* 0x0000f20011007a0c */ /* 0x000fe40003f86270 */
[----:B------:R-:W-:Y:S02]  /*bc20*/  ISETP.GE.AND P5, PT, R13, c[0x0][0x3c8], PT ;  /* 0x0000f2000d007a0c */ /* 0x000fe40003fa6270 */
[----:B------:R-:W-:Y:S02]  /*bc30*/  ISETP.GE.AND P3, PT, R16, c[0x0][0x3c8], PT ;  /* 0x0000f20010007a0c */ /* 0x000fe40003f66270 */
[----:B------:R-:W-:Y:S02]  /*bc40*/  ISETP.GE.AND P2, PT, R18, c[0x0][0x3c8], PT ;  /* 0x0000f20012007a0c */ /* 0x000fe40003f46270 */
[----:B------:R-:W-:-:S05]  /*bc50*/  ISETP.GE.AND P1, PT, R19, c[0x0][0x3c8], PT ;  /* 0x0000f20013007a0c */ /* 0x000fca0003f26270 */
[----:B-12-4-:R-:W-:Y:S02]  /*bc60*/  @!P4 LEA R12, P6, R17, R0, 0x2 ;  /* 0x00000000110cc211 */ /* 0x016fe400078c10ff */
[----:B-----5:R-:W-:-:S13]  /*bc70*/  ISETP.GE.AND P0, PT, R5, c[0x0][0x3c8], PT ;  /* 0x0000f20005007a0c */ /* 0x020fda0003f06270 */
[----:B------:R-:W-:Y:S02]  /*bc80*/  @!P0 IMAD.MOV.U32 R2, RZ, RZ, R0 ;  /* 0x000000ffff028224 */ /* 0x000fe400078e0000 */
[----:B------:R-:W-:-:S04]  /*bc90*/  @!P0 IMAD.MOV.U32 R3, RZ, RZ, R4 ;  /* 0x000000ffff038224 */ /* 0x000fc800078e0004 */
[----:B------:R-:W-:-:S05]  /*bca0*/  @!P0 IMAD.WIDE R2, R5, 0x4, R2 ;  /* 0x0000000405028825 */ /* 0x000fca00078e0202 */
[----:B------:R1:W-:Y:S01]  /*bcb0*/  @!P0 ST.E.64 [R2.64], R158 ;  /* 0x0000009e02008985 */ /* 0x0003e2000c101b06 */
[----:B---3--:R-:W-:-:S04]  /*bcc0*/  @!P5 LEA R14, P0, R13, R0, 0x2 ;  /* 0x000000000d0ed211 */ /* 0x008fc800078010ff */
[----:B------:R-:W-:-:S05]  /*bcd0*/  @!P5 LEA.HI.X R15, R13, R4, R15, 0x2, P0 ;  /* 0x000000040d0fd211 */ /* 0x000fca00000f140f */
[----:B------:R-:W-:Y:S01]  /*bce0*/  @!P5 ST.E.64 [R14.64], R204 ;  /* 0x000000cc0e00d985 */ /* 0x000fe2000c101b06 */
[----:B------:R-:W-:Y:S02]  /*bcf0*/  ISETP.GE.AND P5, PT, R23, c[0x0][0x3c8], PT ;  /* 0x0000f20017007a0c */ /* 0x000fe40003fa6270 */
[----:B-1----:R-:W-:Y:S02]  /*bd00*/  P2R R2, PR, RZ, 0x40 ;  /* 0x00000040ff027803 */ /* 0x002fe40000000000 */
[----:B------:R-:W-:Y:S02]  /*bd10*/  @!P3 LEA R10, P6, R16, R0, 0x2 ;  /* 0x00000000100ab211 */ /* 0x000fe400078c10ff */
[----:B------:R-:W-:Y:S02]  /*bd20*/  ISETP.NE.AND P0, PT, R2, RZ, PT ;  /* 0x000000ff0200720c */ /* 0x000fe40003f05270 */
[-C--:B------:R-:W-:Y:S02]  /*bd30*/  @!P3 LEA.HI.X R11, R16, R4.reuse, R46, 0x2, P6 ;  /* 0x00000004100bb211 */ /* 0x080fe400030f142e */
[----:B------:R-:W-:-:S02]  /*bd40*/  @!P4 LEA.HI.X R13, R17, R4, R47, 0x2, P0 ;  /* 0x00000004110dc211 */ /* 0x000fc400000f142f */
[----:B------:R-:W-:Y:S02]  /*bd50*/  ISETP.GE.AND P0, PT, R20, c[0x0][0x3c8], PT ;  /* 0x0000f20014007a0c */ /* 0x000fe40003f06270 */
[----:B------:R-:W-:Y:S01]  /*bd60*/  @!P2 LEA R8, P6, R18, R0, 0x2 ;  /* 0x000000001208a211 */ /* 0x000fe200078c10ff */
[----:B------:R1:W-:Y:S01]  /*bd70*/  @!P4 ST.E.64 [R12.64], R198 ;  /* 0x000000c60c00c985 */ /* 0x0003e2000c101b06 */
[----:B------:R-:W-:Y:S02]  /*bd80*/  ISETP.GE.AND P4, PT, R22, c[0x0][0x3c8], PT ;  /* 0x0000f20016007a0c */ /* 0x000fe40003f86270 */
[----:B------:R-:W-:Y:S01]  /*bd90*/  @!P2 LEA.HI.X R9, R18, R4, R48, 0x2, P6 ;  /* 0x000000041209a211 */ /* 0x000fe200030f1430 */
[----:B------:R2:W-:Y:S01]  /*bda0*/  @!P3 ST.E.64 [R10.64], R192 ;  /* 0x000000c00a00b985 */ /* 0x0005e2000c101b06 */
[C---:B------:R-:W-:Y:S02]  /*bdb0*/  @!P1 LEA R6, P6, R19.reuse, R0, 0x2 ;  /* 0x0000000013069211 */ /* 0x040fe400078c10ff */
[----:B------:R-:W-:Y:S01]  /*bdc0*/  ISETP.GE.AND P3, PT, R24, c[0x0][0x3c8], PT ;  /* 0x0000f20018007a0c */ /* 0x000fe20003f66270 */
[----:B------:R3:W-:Y:S01]  /*bdd0*/  @!P2 ST.E.64 [R8.64], R146 ;  /* 0x000000920800a985 */ /* 0x0007e2000c101b06 */
[----:B------:R-:W-:-:S02]  /*bde0*/  @!P1 LEA.HI.X R7, R19, R4, R49, 0x2, P6 ;  /* 0x0000000413079211 */ /* 0x000fc400030f1431 */
[C---:B------:R-:W-:Y:S02]  /*bdf0*/  @!P0 LEA R2, P6, R20.reuse, R0, 0x2 ;  /* 0x0000000014028211 */ /* 0x040fe400078c10ff */
[----:B------:R-:W-:Y:S01]  /*be00*/  ISETP.GE.AND P2, PT, R25, c[0x0][0x3c8], PT ;  /* 0x0000f20019007a0c */ /* 0x000fe20003f46270 */
[----:B------:R4:W-:Y:S01]  /*be10*/  @!P1 ST.E.64 [R6.64], R138 ;  /* 0x0000008a06009985 */ /* 0x0009e2000c101b06 */
[----:B------:R-:W-:Y:S02]  /*be20*/  @!P0 LEA.HI.X R3, R20, R4, R50, 0x2, P6 ;  /* 0x0000000414038211 */ /* 0x000fe400030f1432 */
[----:B------:R-:W-:-:S03]  /*be30*/  ISETP.GE.AND P6, PT, R21, c[0x0][0x3c8], PT ;  /* 0x0000f20015007a0c */ /* 0x000fc60003fc6270 */
[----:B------:R5:W-:Y:S01]  /*be40*/  @!P0 ST.E.64 [R2.64], R116 ;  /* 0x0000007402008985 */ /* 0x000be2000c101b06 */
[----:B-1----:R-:W-:-:S09]  /*be50*/  @!P5 LEA R12, P1, R23, R0, 0x2 ;  /* 0x00000000170cd211 */ /* 0x002fd200078210ff */
[----:B------:R-:W-:Y:S02]  /*be60*/  @!P6 LEA R14, P0, R21, R0, 0x2 ;  /* 0x00000000150ee211 */ /* 0x000fe400078010ff */
[-C--:B------:R-:W-:Y:S02]  /*be70*/  @!P5 LEA.HI.X R13, R23, R4.reuse, R53, 0x2, P1 ;  /* 0x00000004170dd211 */ /* 0x080fe400008f1435 */
[----:B------:R-:W-:Y:S02]  /*be80*/  @!P6 LEA.HI.X R15, R21, R4, R51, 0x2, P0 ;  /* 0x00000004150fe211 */ /* 0x000fe400000f1433 */
[----:B--2---:R-:W-:Y:S02]  /*be90*/  @!P4 LEA R10, P0, R22, R0, 0x2 ;  /* 0x00000000160ac211 */ /* 0x004fe400078010ff */
[----:B------:R-:W-:Y:S01]  /*bea0*/  ISETP.GE.AND P1, PT, R26, c[0x0][0x3c8], PT ;  /* 0x0000f2001a007a0c */ /* 0x000fe20003f26270 */
[----:B------:R1:W-:Y:S01]  /*beb0*/  @!P6 ST.E.64 [R14.64], R206 ;  /* 0x000000ce0e00e985 */ /* 0x0003e2000c101b06 */
[----:B------:R-:W-:-:S02]  /*bec0*/  @!P4 LEA.HI.X R11, R22, R4, R52, 0x2, P0 ;  /* 0x00000004160bc211 */ /* 0x000fc400000f1434 */
[C---:B---3--:R-:W-:Y:S01]  /*bed0*/  @!P3 LEA R8, P0, R24.reuse, R0, 0x2 ;  /* 0x000000001808b211 */ /* 0x048fe200078010ff */
[----:B------:R2:W-:Y:S01]  /*bee0*/  @!P5 ST.E.64 [R12.64], R200 ;  /* 0x000000c80c00d985 */ /* 0x0005e2000c101b06 */
[----:B------:R-:W-:Y:S02]  /*bef0*/  ISETP.GE.AND P6, PT, R27, c[0x0][0x3c8], PT ;  /* 0x0000f2001b007a0c */ /* 0x000fe40003fc6270 */
[----:B------:R-:W-:Y:S01]  /*bf00*/  @!P3 LEA.HI.X R9, R24, R4, R54, 0x2, P0 ;  /* 0x000000041809b211 */ /* 0x000fe200000f1436 */
[----:B------:R3:W-:Y:S01]  /*bf10*/  @!P4 ST.E.64 [R10.64], R194 ;  /* 0x000000c20a00c985 */ /* 0x0007e2000c101b06 */
[----:B----4-:R-:W-:Y:S02]  /*bf20*/  @!P2 LEA R6, P0, R25, R0, 0x2 ;  /* 0x000000001906a211 */ /* 0x010fe400078010ff */
[----:B------:R-:W-:Y:S01]  /*bf30*/  ISETP.GE.AND P5, PT, R29, c[0x0][0x3c8], PT ;  /* 0x0000f2001d007a0c */ /* 0x000fe20003fa6270 */
[----:B------:R4:W-:Y:S01]  /*bf40*/  @!P3 ST.E.64 [R8.64], R150 ;  /* 0x000000960800b985 */ /* 0x0009e2000c101b06 */
[----:B------:R-:W-:-:S02]  /*bf50*/  @!P2 LEA.HI.X R7, R25, R4, R55, 0x2, P0 ;  /* 0x000000041907a211 */ /* 0x000fc400000f1437 */
[----:B-----5:R-:W-:Y:S02]  /*bf60*/  @!P1 LEA R2, P0, R26, R0, 0x2 ;  /* 0x000000001a029211 */ /* 0x020fe400078010ff */
[----:B------:R-:W-:Y:S01]  /*bf70*/  ISETP.GE.AND P4, PT, R28, c[0x0][0x3c8], PT ;  /* 0x0000f2001c007a0c */ /* 0x000fe20003f86270 */
[----:B------:R5:W-:Y:S01]  /*bf80*/  @!P2 ST.E.64 [R6.64], R128 ;  /* 0x000000800600a985 */ /* 0x000be2000c101b06 */
[----:B------:R-:W-:Y:S02]  /*bf90*/  @!P1 LEA.HI.X R3, R26, R4, R56, 0x2, P0 ;  /* 0x000000041a039211 */ /* 0x000fe400000f1438 */
[----:B------:R-:W-:Y:S02]  /*bfa0*/  ISETP.GE.AND P3, PT, R30, c[0x0][0x3c8], PT ;  /* 0x0000f2001e007a0c */ /* 0x000fe40003f66270 */
[----:B------:R-:W-:Y:S01]  /*bfb0*/  ISETP.GE.AND P2, PT, R31, c[0x0][0x3c8], PT ;  /* 0x0000f2001f007a0c */ /* 0x000fe20003f46270 */
[----:B------:R5:W-:Y:S01]  /*bfc0*/  @!P1 ST.E.64 [R2.64], R120 ;  /* 0x0000007802009985 */ /* 0x000be2000c101b06 */
[----:B-1----:R-:W-:-:S02]  /*bfd0*/  @!P6 LEA R14, P0, R27, R0, 0x2 ;  /* 0x000000001b0ee211 */ /* 0x002fc400078010ff */
[----:B--2---:R-:W-:Y:S02]  /*bfe0*/  @!P5 LEA R12, P1, R29, R0, 0x2 ;  /* 0x000000001d0cd211 */ /* 0x004fe400078210ff */
[----:B------:R-:W-:Y:S02]  /*bff0*/  @!P6 LEA.HI.X R15, R27, R4, R57, 0x2, P0 ;  /* 0x000000041b0fe211 */ /* 0x000fe400000f1439 */
[----:B---3--:R-:W-:Y:S02]  /*c000*/  @!P4 LEA R10, P0, R28, R0, 0x2 ;  /* 0x000000001c0ac211 */ /* 0x008fe400078010ff */
[-C--:B------:R-:W-:Y:S01]  /*c010*/  @!P5 LEA.HI.X R13, R29, R4.reuse, R59, 0x2, P1 ;  /* 0x000000041d0dd211 */ /* 0x080fe200008f143b */
[----:B------:R1:W-:Y:S01]  /*c020*/  @!P6 ST.E.64 [R14.64], R208 ;  /* 0x000000d00e00e985 */ /* 0x0003e2000c101b06 */
[----:B------:R-:W-:Y:S02]  /*c030*/  ISETP.GE.AND P1, PT, R32, c[0x0][0x3c8], PT ;  /* 0x0000f20020007a0c */ /* 0x000fe40003f26270 */
[----:B------:R-:W-:Y:S01]  /*c040*/  @!P4 LEA.HI.X R11, R28, R4, R58, 0x2, P0 ;  /* 0x000000041c0bc211 */ /* 0x000fe200000f143a */
[----:B------:R2:W-:Y:S01]  /*c050*/  @!P5 ST.E.64 [R12.64], R202 ;  /* 0x000000ca0c00d985 */ /* 0x0005e2000c101b06 */
[----:B----4-:R-:W-:-:S02]  /*c060*/  @!P3 LEA R8, P0, R30, R0, 0x2 ;  /* 0x000000001e08b211 */ /* 0x010fc400078010ff */
[----:B------:R-:W-:Y:S01]  /*c070*/  ISETP.GE.AND P6, PT, R33, c[0x0][0x3c8], PT ;  /* 0x0000f20021007a0c */ /* 0x000fe20003fc6270 */
[----:B------:R3:W-:Y:S01]  /*c080*/  @!P4 ST.E.64 [R10.64], R196 ;  /* 0x000000c40a00c985 */ /* 0x0007e2000c101b06 */
[----:B------:R-:W-:Y:S02]  /*c090*/  @!P3 LEA.HI.X R9, R30, R4, R60, 0x2, P0 ;  /* 0x000000041e09b211 */ /* 0x000fe400000f143c */
[----:B-----5:R-:W-:Y:S02]  /*c0a0*/  @!P2 LEA R6, P0, R31, R0, 0x2 ;  /* 0x000000001f06a211 */ /* 0x020fe400078010ff */
[----:B------:R-:W-:Y:S01]  /*c0b0*/  ISETP.GE.AND P5, PT, R35, c[0x0][0x3c8], PT ;  /* 0x0000f20023007a0c */ /* 0x000fe20003fa6270 */
[----:B------:R4:W-:Y:S01]  /*c0c0*/  @!P3 ST.E.64 [R8.64], R154 ;  /* 0x0000009a0800b985 */ /* 0x0009e2000c101b06 */
[----:B------:R-:W-:Y:S02]  /*c0d0*/  @!P2 LEA.HI.X R7, R31, R4, R61, 0x2, P0 ;  /* 0x000000041f07a211 */ /* 0x000fe400000f143d */
[----:B------:R-:W-:-:S02]  /*c0e0*/  @!P1 LEA R2, P0, R32, R0, 0x2 ;  /* 0x0000000020029211 */ /* 0x000fc400078010ff */
[----:B------:R-:W-:Y:S01]  /*c0f0*/  ISETP.GE.AND P4, PT, R34, c[0x0][0x3c8], PT ;  /* 0x0000f20022007a0c */ /* 0x000fe20003f86270 */
[----:B------:R5:W-:Y:S01]  /*c100*/  @!P2 ST.E.64 [R6.64], R142 ;  /* 0x0000008e0600a985 */ /* 0x000be2000c101b06 */
[----:B------:R-:W-:Y:S02]  /*c110*/  @!P1 LEA.HI.X R3, R32, R4, R62, 0x2, P0 ;  /* 0x0000000420039211 */ /* 0x000fe400000f143e */
[----:B------:R-:W-:Y:S02]  /*c120*/  ISETP.GE.AND P3, PT, R36, c[0x0][0x3c8], PT ;  /* 0x0000f20024007a0c */ /* 0x000fe40003f66270 */
[----:B------:R-:W-:Y:S01]  /*c130*/  ISETP.GE.AND P2, PT, R37, c[0x0][0x3c8], PT ;  /* 0x0000f20025007a0c */ /* 0x000fe20003f46270 */
[----:B------:R5:W-:Y:S01]  /*c140*/  @!P1 ST.E.64 [R2.64], R124 ;  /* 0x0000007c02009985 */ /* 0x000be2000c101b06 */
[-C--:B-1----:R-:W-:Y:S02]  /*c150*/  @!P6 LEA R14, P0, R33, R0.reuse, 0x2 ;  /* 0x00000000210ee211 */ /* 0x082fe400078010ff */
[----:B--2---:R-:W-:-:S02]  /*c160*/  @!P5 LEA R12, P1, R35, R0, 0x2 ;  /* 0x00000000230cd211 */ /* 0x004fc400078210ff */
        /* <DEDUP_REMOVED lines=31> */
[----:B----4-:R-:W-:-:S03]  /*c360*/  @!P3 LEA R8, P0, R42, R0, 0x2 ;  /* 0x000000002a08b211 */ /* 0x010fc600078010ff */
[----:B------:R1:W-:Y:S01]  /*c370*/  @!P4 ST.E.64 [R10.64], R114 ;  /* 0x000000720a00c985 */ /* 0x0003e2000c101b06 */
[----:B------:R-:W-:Y:S02]  /*c380*/  @!P3 LEA.HI.X R9, R42, R4, R72, 0x2, P0 ;  /* 0x000000042a09b211 */ /* 0x000fe400000f1448 */
[----:B-----5:R-:W-:-:S03]  /*c390*/  @!P2 LEA R6, P0, R43, R0, 0x2 ;  /* 0x000000002b06a211 */ /* 0x020fc600078010ff */
[----:B------:R1:W-:Y:S01]  /*c3a0*/  @!P3 ST.E.64 [R8.64], R118 ;  /* 0x000000760800b985 */ /* 0x0003e2000c101b06 */
[----:B------:R-:W-:Y:S02]  /*c3b0*/  @!P2 LEA.HI.X R7, R43, R4, R73, 0x2, P0 ;  /* 0x000000042b07a211 */ /* 0x000fe400000f1449 */
[----:B------:R-:W-:-:S03]  /*c3c0*/  @!P1 LEA R2, P0, R44, R0, 0x2 ;  /* 0x000000002c029211 */ /* 0x000fc600078010ff */
[----:B------:R1:W-:Y:S01]  /*c3d0*/  @!P2 ST.E.64 [R6.64], R122 ;  /* 0x0000007a0600a985 */ /* 0x0003e2000c101b06 */
[----:B------:R-:W-:Y:S02]  /*c3e0*/  @!P1 LEA.HI.X R3, R44, R4, R74, 0x2, P0 ;  /* 0x000000042c039211 */ /* 0x000fe400000f144a */
[----:B------:R-:W-:-:S03]  /*c3f0*/  ISETP.GE.AND P0, PT, R45, c[0x0][0x3c8], PT ;  /* 0x0000f2002d007a0c */ /* 0x000fc60003f06270 */
[----:B------:R1:W-:Y:S10]  /*c400*/  @!P1 ST.E.64 [R2.64], R126 ;  /* 0x0000007e02009985 */ /* 0x0003f4000c101b06 */
[----:B------:R-:W-:Y:S05]  /*c410*/  @P0 BRA `(.L_x_53) ;  /* 0x00000fd000000947 */ /* 0x000fea0003800000 */
[----:B-1----:R-:W-:-:S04]  /*c420*/  LEA R2, P0, R45, R0, 0x2 ;  /* 0x000000002d027211 */ /* 0x002fc800078010ff */
[----:B------:R-:W-:-:S05]  /*c430*/  LEA.HI.X R3, R45, R4, R75, 0x2, P0 ;  /* 0x000000042d037211 */ /* 0x000fca00000f144b */
[----:B------:R1:W-:Y:S01]  /*c440*/  ST.E.64 [R2.64], R78 ;  /* 0x0000004e02007985 */ /* 0x0003e2000c101b06 */
[----:B------:R-:W-:Y:S05]  /*c450*/  BRA `(.L_x_53) ;  /* 0x00000f9000007947 */ /* 0x000fea0003800000 */
.L_x_38:
[----:B------:R-:W2:Y:S04]  /*c460*/  LDL.LU R0, [R1+0x74] ;  /* 0x0000740001007983 */ /* 0x000ea80000300800 */
[----:B------:R-:W3:Y:S04]  /*c470*/  LDL R7, [R1+0x48] ;  /* 0x0000480001077983 */ /* 0x000ee80000100800 */
[----:B-1----:R-:W4:Y:S01]  /*c480*/  LDL R6, [R1+0x64] ;  /* 0x0000640001067983 */ /* 0x002f220000100800 */
[----:B------:R-:W-:Y:S01]  /*c490*/  ISETP.NE.U32.AND P0, PT, RZ, c[0x0][0x508], PT ;  /* 0x00014200ff007a0c */ /* 0x000fe20003f05070 */
[----:B------:R-:W-:Y:S01]  /*c4a0*/  IMAD.MOV.U32 R4, RZ, RZ, 0x4 ;  /* 0x00000004ff047424 */ /* 0x000fe200078e00ff */
[----:B------:R-:W-:Y:S01]  /*c4b0*/  ISETP.NE.U32.AND P2, PT, RZ, c[0x0][0x500], PT ;  /* 0x00014000ff007a0c */ /* 0x000fe20003f45070 */
[----:B------:R-:W-:Y:S01]  /*c4c0*/  IMAD.MOV.U32 R8, RZ, RZ, RZ ;  /* 0x000000ffff087224 */ /* 0x000fe200078e00ff */
[----:B------:R-:W-:Y:S01]  /*c4d0*/  ISETP.NE.AND.EX P1, PT, RZ, c[0x0][0x50c], PT, P0 ;  /* 0x00014300ff007a0c */ /* 0x000fe20003f25300 */
[----:B------:R-:W-:Y:S01]  /*c4e0*/  IMAD.MOV.U32 R19, RZ, RZ, c[0x0][0x388] ;  /* 0x0000e200ff137624 */ /* 0x000fe200078e00ff */
[----:B------:R-:W-:-:S11]  /*c4f0*/  ISETP.NE.AND.EX P2, PT, RZ, c[0x0][0x504], PT, P2 ;  /* 0x00014100ff007a0c */ /* 0x000fd60003f45320 */
[C---:B---3--:R-:W-:Y:S01]  /*c500*/  @P1 LEA R2, P0, R7.reuse, c[0x0][0x508], 0x2 ;  /* 0x0001420007021a11 */ /* 0x048fe200078010ff */
[----:B------:R-:W-:-:S03]  /*c510*/  IMAD.WIDE R4, R7, R4, c[0x0][0x500] ;  /* 0x0001400007047625 */ /* 0x000fc600078e0204 */
[----:B----4-:R-:W-:Y:S02]  /*c520*/  @P1 LEA.HI.X R3, R7, c[0x0][0x50c], R6, 0x2, P0 ;  /* 0x0001430007031a11 */ /* 0x010fe400000f1406 */
[----:B------:R1:W5:Y:S04]  /*c530*/  @P2 LDG.E R8, [R4.64] ;  /* 0x0000000604082981 */ /* 0x000368000c1e1900 */
[----:B------:R1:W5:Y:S01]  /*c540*/  @P1 LDG.E R19, [R2.64] ;  /* 0x0000000602131981 */ /* 0x000362000c1e1900 */
[----:B--2---:R-:W-:-:S04]  /*c550*/  ISETP.NE.AND P0, PT, R0, RZ, PT ;  /* 0x000000ff0000720c */ /* 0x004fc80003f05270 */
[----:B------:R-:W-:Y:S01]  /*c560*/  SEL R18, R0, c[0x0][0x3d4], P0 ;  /* 0x0000f50000127a07 */ /* 0x000fe20000000000 */
[----:B------:R-:W-:Y:S05]  /*c570*/  @P1 BRA `(.L_x_59) ;  /* 0x0000004000001947 */ /* 0x000fea0003800000 */
[----:B------:R-:W-:Y:S05]  /*c580*/  @!P2 BRA `(.L_x_59) ;  /* 0x000000300000a947 */ /* 0x000fea0003800000 */
[----:B------:R2:W3:Y:S04]  /*c590*/  LDG.E R0, [R4.64] ;  /* 0x0000000604007981 */ /* 0x0004e8000c1e1900 */
[----:B-12---:R-:W3:Y:S02]  /*c5a0*/  LDG.E R4, [R4.64+0x4] ;  /* 0x0000040604047981 */ /* 0x006ee4000c1e1900 */
[----:B---3-5:R-:W-:Y:S02]  /*c5b0*/  IADD3 R19, -R0, R4, RZ ;  /* 0x0000000400137210 */ /* 0x028fe40007ffe1ff */
.L_x_59:
[----:B-1----:R-:W1:Y:S01]  /*c5c0*/  S2R R3, SR_TID.X ;  /* 0x0000000000037919 */ /* 0x002e620000002100 */
[----:B------:R-:W-:Y:S01]  /*c5d0*/  BSSY B0, `(.L_x_60) ;  /* 0x0000038000007945 */ /* 0x000fe20003800000 */
[----:B------:R-:W-:Y:S02]  /*c5e0*/  SEL R14, R7, RZ, !P2 ;  /* 0x000000ff070e7207 */ /* 0x000fe40005000000 */
[----:B------:R-:W-:-:S02]  /*c5f0*/  SEL R20, R6, RZ, !P2 ;  /* 0x000000ff06147207 */ /* 0x000fc40005000000 */
[----:B-----5:R-:W-:Y:S02]  /*c600*/  SHF.R.S32.HI R17, RZ, 0x1f, R8 ;  /* 0x0000001fff117819 */ /* 0x020fe40000011408 */
[----:B-1----:R-:W-:-:S13]  /*c610*/  ISETP.GT.AND P0, PT, R3, 0x7f, PT ;  /* 0x0000007f0300780c */ /* 0x002fda0003f04270 */
[----:B------:R-:W-:Y:S05]  /*c620*/  @P0 BRA `(.L_x_61) ;  /* 0x0000032000000947 */ /* 0x000fea0003800000 */
[----:B------:R-:W2:Y:S01]  /*c630*/  LDL R2, [R1+0x54] ;  /* 0x0000540001027983 */ /* 0x000ea20000100800 */
[----:B------:R-:W-:Y:S01]  /*c640*/  IMAD R0, R19, c[0x0][0x4e8], RZ ;  /* 0x00013a0013007a24 */ /* 0x000fe200078e02ff */
[----:B--2---:R-:W-:-:S04]  /*c650*/  LEA R9, R2, R3, 0x7 ;  /* 0x0000000302097211 */ /* 0x004fc800078e38ff */
[----:B------:R-:W-:-:S13]  /*c660*/  ISETP.GE.AND P0, PT, R9, R0, PT ;  /* 0x000000000900720c */ /* 0x000fda0003f06270 */
[----:B------:R-:W-:Y:S05]  /*c670*/  @P0 BRA `(.L_x_61) ;  /* 0x000002d000000947 */ /* 0x000fea0003800000 */
[----:B------:R-:W2:Y:S04]  /*c680*/  LDL R2, [R1+0x60] ;  /* 0x0000600001027983 */ /* 0x000ea80000100800 */
[----:B------:R-:W3:Y:S01]  /*c690*/  LDL.LU R21, [R1+0x98] ;  /* 0x0000980001157983 */ /* 0x000ee20000300800 */
[----:B------:R-:W-:Y:S01]  /*c6a0*/  IMAD.MOV.U32 R0, RZ, RZ, 0x368 ;  /* 0x00000368ff007424 */ /* 0x000fe200078e00ff */
[----:B------:R-:W-:-:S04]  /*c6b0*/  ISETP.GT.AND P2, PT, R18, 0x1, PT ;  /* 0x000000011200780c */ /* 0x000fc80003f44270 */
[----:B------:R-:W-:-:S04]  /*c6c0*/  SEL R0, R0, 0x328, P2 ;  /* 0x0000032800007807 */ /* 0x000fc80001000000 */
[----:B------:R1:W4:Y:S08]  /*c6d0*/  LDC.64 R6, c[0x0][R0+0x170] ;  /* 0x00005c0000067b82 */ /* 0x0003300000000a00 */
[----:B------:R1:W2:Y:S08]  /*c6e0*/  LDC.64 R4, c[0x0][R0+0x168] ;  /* 0x00005a0000047b82 */ /* 0x0002b00000000a00 */
[----:B------:R1:W5:Y:S08]  /*c6f0*/  LDC.64 R12, c[0x0][R0+0x178] ;  /* 0x00005e00000c7b82 */ /* 0x0003700000000a00 */
[----:B------:R1:W2:Y:S02]  /*c700*/  LDC.64 R10, c[0x0][R0+0x160] ;  /* 0x00005800000a7b82 */ /* 0x0002a40000000a00 */
[----:B-1----:R-:W-:-:S02]  /*c710*/  IMAD.MOV.U32 R0, RZ, RZ, c[0x0][0x4e8] ;  /* 0x00013a00ff007624 */ /* 0x002fc400078e00ff */
[----:B----4-:R-:W-:-:S03]  /*c720*/  IMAD R7, R7, R14, RZ ;  /* 0x0000000e07077224 */ /* 0x010fc600078e02ff */
[----:B------:R-:W-:Y:S01]  /*c730*/  ISETP.NE.AND P0, PT, R0, 0x1, PT ;  /* 0x000000010000780c */ /* 0x000fe20003f05270 */
[----:B------:R-:W-:Y:S01]  /*c740*/  IMAD R7, R6, R20, R7 ;  /* 0x0000001406077224 */ /* 0x000fe200078e0207 */
[----:B------:R-:W-:-:S11]  /*c750*/  MOV R0, R9 ;  /* 0x0000000900007202 */ /* 0x000fd60000000f00 */
[----:B------:R-:W-:-:S05]  /*c760*/  @P0 IMAD.HI.U32 R16, R9, c[0x0][0x4ec], RZ ;  /* 0x00013b0009100a27 */ /* 0x000fca00078e00ff */
[----:B------:R-:W-:Y:S01]  /*c770*/  @P0 SHF.R.U32.HI R0, RZ, c[0x0][0x4f0], R16 ;  /* 0x00013c00ff000a19 */ /* 0x000fe20000011610 */
[-C--:B--2---:R-:W-:Y:S02]  /*c780*/  IMAD R15, R5, R2.reuse, RZ ;  /* 0x00000002050f7224 */ /* 0x084fe400078e02ff */
[----:B------:R-:W-:-:S04]  /*c790*/  IMAD.WIDE.U32 R4, R4, R2, RZ ;  /* 0x0000000204047225 */ /* 0x000fc800078e00ff */
[----:B------:R-:W-:Y:S01]  /*c7a0*/  IMAD.WIDE.U32 R2, R6, R14, RZ ;  /* 0x0000000e06027225 */ /* 0x000fe200078e00ff */
[----:B---3--:R-:W-:-:S03]  /*c7b0*/  SEL R6, R21, RZ, P2 ;  /* 0x000000ff15067207 */ /* 0x008fc60001000000 */
[----:B------:R-:W-:Y:S01]  /*c7c0*/  IMAD.IADD R15, R5, 0x1, R15 ;  /* 0x00000001050f7824 */ /* 0x000fe200078e020f */
[----:B------:R-:W-:Y:S01]  /*c7d0*/  IADD3 R16, P1, P0, R2, R4, R8 ;  /* 0x0000000402107210 */ /* 0x000fe2000783e008 */
[----:B------:R-:W-:Y:S01]  /*c7e0*/  IMAD.MOV R2, RZ, RZ, -R0 ;  /* 0x000000ffff027224 */ /* 0x000fe200078e0a00 */
[----:B------:R-:W-:Y:S01]  /*c7f0*/  IADD3 R3, R3, R7, RZ ;  /* 0x0000000703037210 */ /* 0x000fe20007ffe0ff */
[-C--:B-----5:R-:W-:Y:S02]  /*c800*/  IMAD R7, R13, R6.reuse, RZ ;  /* 0x000000060d077224 */ /* 0x0a0fe400078e02ff */
[----:B------:R-:W-:-:S04]  /*c810*/  IMAD.WIDE.U32 R4, R12, R6, RZ ;  /* 0x000000060c047225 */ /* 0x000fc800078e00ff */
[----:B------:R-:W-:Y:S01]  /*c820*/  IMAD R2, R2, c[0x0][0x4e8], R9 ;  /* 0x00013a0002027a24 */ /* 0x000fe200078e0209 */
[----:B------:R-:W-:Y:S02]  /*c830*/  IADD3.X R9, R3, R15, R17, P1, P0 ;  /* 0x0000000f03097210 */ /* 0x000fe40000fe0411 */
[----:B------:R-:W-:Y:S01]  /*c840*/  IADD3 R5, R5, R7, RZ ;  /* 0x0000000705057210 */ /* 0x000fe20007ffe0ff */
[----:B------:R-:W-:Y:S01]  /*c850*/  IMAD.MOV.U32 R7, RZ, RZ, c[0x0][0x4a8] ;  /* 0x00012a00ff077624 */ /* 0x000fe200078e00ff */
[----:B------:R-:W-:Y:S02]  /*c860*/  IADD3 R4, P1, P0, R0, R16, R4 ;  /* 0x0000001000047210 */ /* 0x000fe4000783e004 */
[----:B------:R-:W-:Y:S01]  /*c870*/  SHF.R.S32.HI R3, RZ, 0x1f, R0 ;  /* 0x0000001fff037819 */ /* 0x000fe20000011400 */
[----:B------:R-:W-:Y:S01]  /*c880*/  IMAD R0, R11, R2, RZ ;  /* 0x000000020b007224 */ /* 0x000fe200078e02ff */
[----:B------:R-:W-:Y:S02]  /*c890*/  SHF.R.S32.HI R6, RZ, 0x1f, R2 ;  /* 0x0000001fff067819 */ /* 0x000fe40000011402 */
[----:B------:R-:W-:-:S03]  /*c8a0*/  IADD3.X R5, R3, R9, R5, P1, P0 ;  /* 0x0000000903057210 */ /* 0x000fc60000fe0405 */
[C---:B------:R-:W-:Y:S02]  /*c8b0*/  IMAD R0, R10.reuse, R6, R0 ;  /* 0x000000060a007224 */ /* 0x040fe400078e0200 */
[----:B------:R-:W-:Y:S01]  /*c8c0*/  IMAD.WIDE.U32 R2, R10, R2, R4 ;  /* 0x000000020a027225 */ /* 0x000fe200078e0004 */
[----:B------:R-:W-:Y:S02]  /*c8d0*/  MOV R5, c[0x0][0x4ac] ;  /* 0x00012b0000057a02 */ /* 0x000fe40000000f00 */
[----:B------:R-:W-:Y:S01]  /*c8e0*/  SEL R4, R7, c[0x0][0x450], P2 ;  /* 0x0001140007047a07 */ /* 0x000fe20001000000 */
[----:B------:R-:W-:Y:S01]  /*c8f0*/  IMAD.IADD R0, R3, 0x1, R0 ;  /* 0x0000000103007824 */ /* 0x000fe200078e0200 */
[----:B------:R-:W-:Y:S02]  /*c900*/  SEL R5, R5, c[0x0][0x454], P2 ;  /* 0x0001150005057a07 */ /* 0x000fe40001000000 */
[----:B------:R-:W-:-:S04]  /*c910*/  LEA R4, P0, R2, R4, 0x2 ;  /* 0x0000000402047211 */ /* 0x000fc800078010ff */
[----:B------:R-:W-:Y:S02]  /*c920*/  LEA.HI.X R5, R2, R5, R0, 0x2, P0 ;  /* 0x0000000502057211 */ /* 0x000fe400000f1400 */
[----:B------:R-:W-:-:S05]  /*c930*/  MOV R0, 0xff800000 ;  /* 0xff80000000007802 */ /* 0x000fca0000000f00 */
[----:B------:R1:W-:Y:S02]  /*c940*/  STG.E [R4.64], R0 ;  /* 0x0000000004007986 */ /* 0x0003e4000c101906 */
.L_x_61:
[----:B------:R-:W-:Y:S05]  /*c950*/  BSYNC B0 ;  /* 0x0000000000007941 */ /* 0x000fea0003800000 */
.L_x_60:
[----:B------:R-:W-:-:S13]  /*c960*/  ISETP.GT.AND P0, PT, R18, 0x1, PT ;  /* 0x000000011200780c */ /* 0x000fda0003f04270 */
[----:B------:R-:W-:Y:S05]  /*c970*/  @P0 BRA `(.L_x_53) ;  /* 0x00000a7000000947 */ /* 0x000fea0003800000 */
[----:B-1----:R-:W2:Y:S04]  /*c980*/  LDL.LU R0, [R1+0x54] ;  /* 0x0000540001007983 */ /* 0x002ea80000300800 */
[----:B------:R-:W3:Y:S01]  /*c990*/  LDL.LU R7, [R1+0x60] ;  /* 0x0000600001077983 */ /* 0x000ee20000300800 */
[----:B------:R-:W-:Y:S01]  /*c9a0*/  MOV R2, c[0x0][0x4e8] ;  /* 0x00013a0000027a02 */ /* 0x000fe20000000f00 */
[----:B------:R-:W-:Y:S02]  /*c9b0*/  IMAD R5, R20, c[0x0][0x3f0], RZ ;  /* 0x0000fc0014057a24 */ /* 0x000fe400078e02ff */
[----:B------:R-:W1:Y:S01]  /*c9c0*/  S2R R3, SR_TID.X ;  /* 0x0000000000037919 */ /* 0x000e620000002100 */
[----:B------:R-:W-:Y:S02]  /*c9d0*/  ISETP.NE.AND P0, PT, R2, 0x1, PT ;  /* 0x000000010200780c */ /* 0x000fe40003f05270 */
[----:B-1----:R-:W-:-:S02]  /*c9e0*/  SHF.R.S32.HI R4, RZ, 0x1f, R3 ;  /* 0x0000001fff047819 */ /* 0x002fc40000011403 */
[----:B------:R-:W-:Y:S02]  /*c9f0*/  SHF.R.S32.HI R10, RZ, 0x1f, R3 ;  /* 0x0000001fff0a7819 */ /* 0x000fe40000011403 */
[-C--:B------:R-:W-:Y:S02]  /*ca00*/  LEA.HI R4, R4, R3.reuse, RZ, 0x3 ;  /* 0x0000000304047211 */ /* 0x080fe400078f18ff */
[----:B------:R-:W-:Y:S02]  /*ca10*/  LEA.HI R10, R10, R3, RZ, 0x3 ;  /* 0x000000030a0a7211 */ /* 0x000fe400078f18ff */
[----:B------:R-:W-:Y:S02]  /*ca20*/  LOP3.LUT R4, R4, 0xfffffff8, RZ, 0xc0, !PT ;  /* 0xfffffff804047812 */ /* 0x000fe400078ec0ff */
[----:B------:R-:W-:-:S03]  /*ca30*/  SHF.R.S32.HI R10, RZ, 0x3, R10 ;  /* 0x00000003ff0a7819 */ /* 0x000fc6000001140a */
[----:B------:R-:W-:Y:S02]  /*ca40*/  IMAD.IADD R4, R3, 0x1, -R4 ;  /* 0x0000000103047824 */ /* 0x000fe400078e0a04 */
[----:B------:R-:W-:-:S03]  /*ca50*/  IMAD.WIDE.U32 R2, R8, c[0x0][0x3a0], RZ ;  /* 0x0000e80008027a25 */ /* 0x000fc600078e00ff */
[----:B------:R-:W-:Y:S02]  /*ca60*/  LEA R4, R4, R10, 0x5 ;  /* 0x0000000a04047211 */ /* 0x000fe400078e28ff */
[----:B--2---:R-:W-:Y:S01]  /*ca70*/  MOV R9, R0 ;  /* 0x0000000000097202 */ /* 0x004fe20000000f00 */
[----:B------:R-:W-:-:S03]  /*ca80*/  IMAD R0, R17, c[0x0][0x3a0], RZ ;  /* 0x0000e80011007a24 */ /* 0x000fc600078e02ff */
[C---:B------:R-:W-:Y:S01]  /*ca90*/  LEA R13, R9.reuse, R10, 0x7 ;  /* 0x0000000a090d7211 */ /* 0x040fe200078e38ff */
[----:B------:R-:W-:Y:S02]  /*caa0*/  IMAD R8, R8, c[0x0][0x3a4], R0 ;  /* 0x0000e90008087a24 */ /* 0x000fe400078e0200 */
[----:B------:R-:W-:-:S03]  /*cab0*/  IMAD R4, R9, 0x80, R4 ;  /* 0x0000008009047824 */ /* 0x000fc600078e0204 */
[----:B------:R-:W-:Y:S01]  /*cac0*/  IADD3 R3, R3, R8, RZ ;  /* 0x0000000803037210 */ /* 0x000fe20007ffe0ff */
[----:B------:R-:W-:-:S04]  /*cad0*/  @P0 IMAD.HI.U32 R6, R4, c[0x0][0x4ec], RZ ;  /* 0x00013b0004060a27 */ /* 0x000fc800078e00ff */
[----:B---3--:R-:W-:-:S04]  /*cae0*/  IMAD.WIDE.U32 R2, R7, c[0x0][0x3e8], R2 ;  /* 0x0000fa0007027a25 */ /* 0x008fc800078e0002 */
[----:B------:R-:W-:Y:S01]  /*caf0*/  IMAD.MOV.U32 R0, RZ, RZ, R4 ;  /* 0x000000ffff007224 */ /* 0x000fe200078e0004 */
[----:B------:R-:W-:Y:S01]  /*cb00*/  @P0 SHF.R.U32.HI R0, RZ, c[0x0][0x4f0], R6 ;  /* 0x00013c00ff000a19 */ /* 0x000fe20000011606 */
[----:B------:R-:W-:Y:S02]  /*cb10*/  IMAD R3, R7, c[0x0][0x3ec], R3 ;  /* 0x0000fb0007037a24 */ /* 0x000fe400078e0203 */
[C---:B------:R-:W-:Y:S01]  /*cb20*/  IMAD R7, R14.reuse, c[0x0][0x3f4], R5 ;  /* 0x0000fd000e077a24 */ /* 0x040fe200078e0205 */
[----:B------:R-:W-:Y:S01]  /*cb30*/  SHF.R.S32.HI R6, RZ, 0x1f, R0 ;  /* 0x0000001fff067819 */ /* 0x000fe20000011400 */
[----:B------:R-:W-:Y:S01]  /*cb40*/  IMAD.WIDE.U32 R2, R14, c[0x0][0x3f0], R2 ;  /* 0x0000fc000e027a25 */ /* 0x000fe200078e0002 */
[----:B------:R-:W-:-:S03]  /*cb50*/  IADD3 R5, -R0, RZ, RZ ;  /* 0x000000ff00057210 */ /* 0x000fc60007ffe1ff */
[----:B------:R-:W-:Y:S01]  /*cb60*/  IMAD R6, R6, c[0x0][0x3e0], RZ ;  /* 0x0000f80006067a24 */ /* 0x000fe200078e02ff */
[----:B------:R-:W-:Y:S01]  /*cb70*/  IADD3 R3, R3, R7, RZ ;  /* 0x0000000703037210 */ /* 0x000fe20007ffe0ff */
[----:B------:R-:W-:Y:S02]  /*cb80*/  IMAD R4, R5, c[0x0][0x4e8], R4 ;  /* 0x00013a0005047a24 */ /* 0x000fe400078e0204 */
[C---:B------:R-:W-:Y:S02]  /*cb90*/  IMAD R6, R0.reuse, c[0x0][0x3e4], R6 ;  /* 0x0000f90000067a24 */ /* 0x040fe400078e0206 */
[----:B------:R-:W-:Y:S01]  /*cba0*/  IMAD.WIDE.U32 R2, R0, c[0x0][0x3e0], R2 ;  /* 0x0000f80000027a25 */ /* 0x000fe200078e0002 */
[----:B------:R-:W-:-:S03]  /*cbb0*/  SHF.R.S32.HI R0, RZ, 0x1f, R4 ;  /* 0x0000001fff007819 */ /* 0x000fc60000011404 */
[----:B------:R-:W-:Y:S02]  /*cbc0*/  IMAD.IADD R3, R3, 0x1, R6 ;  /* 0x0000000103037824 */ /* 0x000fe400078e0206 */
[----:B------:R-:W-:Y:S02]  /*cbd0*/  IMAD R0, R0, c[0x0][0x3d8], RZ ;  /* 0x0000f60000007a24 */ /* 0x000fe400078e02ff */
[----:B------:R-:W-:-:S04]  /*cbe0*/  IMAD.WIDE.U32 R2, R4, c[0x0][0x3d8], R2 ;  /* 0x0000f60004027a25 */ /* 0x000fc800078e0002 */
[----:B------:R-:W-:Y:S01]  /*cbf0*/  IMAD R4, R4, c[0x0][0x3dc], R0 ;  /* 0x0000f70004047a24 */ /* 0x000fe200078e0200 */
[----:B------:R-:W-:-:S04]  /*cc00*/  LEA R14, P0, R2, c[0x0][0x380], 0x1 ;  /* 0x0000e000020e7a11 */ /* 0x000fc800078008ff */
[----:B------:R-:W-:-:S04]  /*cc10*/  IADD3 R4, R3, R4, RZ ;  /* 0x0000000403047210 */ /* 0x000fc80007ffe0ff */
[----:B------:R-:W-:Y:S01]  /*cc20*/  LEA.HI.X R11, R2, c[0x0][0x384], R4, 0x1, P0 ;  /* 0x0000e100020b7a11 */ /* 0x000fe200000f0c04 */
[----:B------:R-:W-:Y:S05]  /*cc30*/  BRA.DIV ~URZ, `(.L_x_62) ;  /* 0x00001e127f007947 */ /* 0x000fea000b800000 */
[----:B------:R1:W2:Y:S02]  /*cc40*/  SHFL.IDX PT, R10, R11, RZ, 0x181f ;  /* 0x00181fff0b0a7589 */ /* 0x0002a400000e0000 */
.L_x_107:
[----:B------:R-:W-:Y:S05]  /*cc50*/  BRA.DIV ~URZ, `(.L_x_63) ;  /* 0x00001e627f007947 */ /* 0x000fea000b800000 */
[----:B------:R3:W4:Y:S02]  /*cc60*/  SHFL.IDX PT, R0, R14, RZ, 0x181f ;  /* 0x00181fff0e007589 */ /* 0x00072400000e0000 */
.L_x_108:
[----:B------:R-:W-:Y:S01]  /*cc70*/  IMAD R12, R19, c[0x0][0x4e8], RZ ;  /* 0x00013a00130c7a24 */ /* 0x000fe200078e02ff */
[----:B------:R-:W-:Y:S04]  /*cc80*/  BSSY B0, `(.L_x_64) ;  /* 0x000001a000007945 */ /* 0x000fe80003800000 */
[----:B------:R-:W-:-:S13]  /*cc90*/  ISETP.GE.AND P0, PT, R13, R12, PT ;  /* 0x0000000c0d00720c */ /* 0x000fda0003f06270 */
[----:B------:R-:W-:Y:S05]  /*cca0*/  @P0 BRA `(.L_x_65) ;  /* 0x0000017000000947 */ /* 0x000fea0003800000 */
[----:B------:R-:W5:Y:S04]  /*ccb0*/  LDL.64 R2, [R1+0x30] ;  /* 0x0000300001027983 */ /* 0x000f680000100a00 */
        /* <DEDUP_REMOVED lines=10> */
[-C--:B------:R-:W-:Y:S02]  /*cd60*/  @!P3 LEA R8, P4, R2, R0.reuse, 0x1 ;  /* 0x000000000208b211 */ /* 0x080fe400078808ff */
[----:B------:R-:W-:Y:S02]  /*cd70*/  @!P2 LEA R6, P6, R20, R0, 0x1 ;  /* 0x000000001406a211 */ /* 0x000fe400078c08ff */
[----:B------:R-:W-:Y:S02]  /*cd80*/  @!P3 LEA.HI.X R9, R2, R10, R3, 0x1, P4 ;  /* 0x0000000a0209b211 */ /* 0x000fe400020f0c03 */
[----:B------:R-:W-:Y:S02]  /*cd90*/  @!P1 LEA R4, P5, R17, R0, 0x1 ;  /* 0x0000000011049211 */ /* 0x000fe400078a08ff */
[----:B------:R-:W-:Y:S02]  /*cda0*/  @!P2 LEA.HI.X R7, R20, R10, R21, 0x1, P6 ;  /* 0x0000000a1407a211 */ /* 0x000fe400030f0c15 */
[----:B------:R-:W-:-:S02]  /*cdb0*/  @!P0 LEA R2, P4, R15, R0, 0x1 ;  /* 0x000000000f028211 */ /* 0x000fc400078808ff */
[-C--:B------:R-:W-:Y:S02]  /*cdc0*/  @!P1 LEA.HI.X R5, R17, R10.reuse, R18, 0x1, P5 ;  /* 0x0000000a11059211 */ /* 0x080fe400028f0c12 */
[----:B------:R-:W-:Y:S01]  /*cdd0*/  @!P0 LEA.HI.X R3, R15, R10, R16, 0x1, P4 ;  /* 0x0000000a0f038211 */ /* 0x000fe200020f0c10 */
[----:B------:R2:W-:Y:S04]  /*cde0*/  @!P3 ST.E.128 [R8.64], RZ ;  /* 0x000000ff0800b985 */ /* 0x0005e8000c101d06 */
[----:B------:R2:W-:Y:S04]  /*cdf0*/  @!P2 ST.E.128 [R6.64], RZ ;  /* 0x000000ff0600a985 */ /* 0x0005e8000c101d06 */
[----:B------:R2:W-:Y:S04]  /*ce00*/  @!P1 ST.E.128 [R4.64], RZ ;  /* 0x000000ff04009985 */ /* 0x0005e8000c101d06 */
[----:B------:R2:W-:Y:S02]  /*ce10*/  @!P0 ST.E.128 [R2.64], RZ ;  /* 0x000000ff02008985 */ /* 0x0005e4000c101d06 */
.L_x_65:
[----:B------:R-:W-:Y:S05]  /*ce20*/  BSYNC B0 ;  /* 0x0000000000007941 */ /* 0x000fea0003800000 */
.L_x_64:
[----:B------:R-:W-:Y:S05]  /*ce30*/  BRA.DIV ~URZ, `(.L_x_66) ;  /* 0x00001ce27f007947 */ /* 0x000fea000b800000 */
[----:B--2---:R2:W1:Y:S04]  /*ce40*/  SHFL.IDX PT, R10, R11, 0x1, 0x181f ;  /* 0x00381f000b0a7f89 */ /* 0x00446800000e0000 */
[----:B----4-:R2:W4:Y:S02]  /*ce50*/  SHFL.IDX PT, R0, R14, 0x1, 0x181f ;  /* 0x00381f000e007f89 */ /* 0x01052400000e0000 */
.L_x_109:
[----:B------:R-:W-:Y:S01]  /*ce60*/  IADD3 R2, R13, 0x20, RZ ;  /* 0x000000200d027810 */ /* 0x000fe20007ffe0ff */
[----:B------:R-:W-:Y:S03]  /*ce70*/  BSSY B0, `(.L_x_67) ;  /* 0x000001a000007945 */ /* 0x000fe60003800000 */
[----:B------:R-:W-:-:S13]  /*ce80*/  ISETP.GE.AND P0, PT, R2, R12, PT ;  /* 0x0000000c0200720c */ /* 0x000fda0003f06270 */
[----:B------:R-:W-:Y:S05]  /*ce90*/  @P0 BRA `(.L_x_68) ;  /* 0x0000017000000947 */ /* 0x000fea0003800000 */
[----:B------:R-:W5:Y:S04]  /*cea0*/  LDL.64 R22, [R1+0x30] ;  /* 0x0000300001167983 */ /* 0x000f680000100a00 */
[----:B--2---:R-:W2:Y:S04]  /*ceb0*/  LDL R19, [R1+0x38] ;  /* 0x0000380001137983 */ /* 0x004ea80000100800 */
[----:B---3--:R-:W3:Y:S04]  /*cec0*/  LDL R17, [R1+0x3c] ;  /* 0x00003c0001117983 */ /* 0x008ee80000100800 */
[----:B----4-:R-:W4:Y:S04]  /*ced0*/  LDL R15, [R1+0x40] ;  /* 0x00004000010f7983 */ /* 0x010f280000100800 */
[----:B------:R-:W4:Y:S04]  /*cee0*/  LDL R20, [R1+0x70] ;  /* 0x0000700001147983 */ /* 0x000f280000100800 */
[----:B------:R-:W4:Y:S04]  /*cef0*/  LDL R18, [R1+0x6c] ;  /* 0x00006c0001127983 */ /* 0x000f280000100800 */
[----:B------:R-:W4:Y:S01]  /*cf00*/  LDL R16, [R1+0x68] ;  /* 0x0000680001107983 */ /* 0x000f220000100800 */
[----:B-----5:R-:W-:-:S02]  /*cf10*/  ISETP.GE.AND P3, PT, R22, c[0x0][0x3c8], PT ;  /* 0x0000f20016007a0c */ /* 0x020fc40003f66270 */
[----:B--2---:R-:W-:Y:S02]  /*cf20*/  ISETP.GE.AND P2, PT, R19, c[0x0][0x3c8], PT ;  /* 0x0000f20013007a0c */ /* 0x004fe40003f46270 */
[----:B---3--:R-:W-:Y:S02]  /*cf30*/  ISETP.GE.AND P1, PT, R17, c[0x0][0x3c8], PT ;  /* 0x0000f20011007a0c */ /* 0x008fe40003f26270 */
[----:B----4-:R-:W-:-:S07]  /*cf40*/  ISETP.GE.AND P0, PT, R15, c[0x0][0x3c8], PT ;  /* 0x0000f2000f007a0c */ /* 0x010fce0003f06270 */
[CC--:B------:R-:W-:Y:S02]  /*cf50*/  @!P3 LEA R8, P4, R22.reuse, R0.reuse, 0x1 ;  /* 0x000000001608b211 */ /* 0x0c0fe400078808ff */
[----:B------:R-:W-:Y:S02]  /*cf60*/  @!P2 LEA R6, P6, R19, R0, 0x1 ;  /* 0x000000001306a211 */ /* 0x000fe400078c08ff */
[----:B-1----:R-:W-:Y:S02]  /*cf70*/  @!P3 LEA.HI.X R9, R22, R10, R23, 0x1, P4 ;  /* 0x0000000a1609b211 */ /* 0x002fe400020f0c17 */
        /* <DEDUP_REMOVED lines=9> */
.L_x_68:
[----:B------:R-:W-:Y:S05]  /*d010*/  BSYNC B0 ;  /* 0x0000000000007941 */ /* 0x000fea0003800000 */
.L_x_67:
[----:B------:R-:W-:Y:S05]  /*d020*/  BRA.DIV ~URZ, `(.L_x_69) ;  /* 0x00001bb27f007947 */ /* 0x000fea000b800000 */
[----:B-1----:R1:W2:Y:S02]  /*d030*/  SHFL.IDX PT, R10, R11, 0x2, 0x181f ;  /* 0x00581f000b0a7f89 */ /* 0x0022a400000e0000 */
.L_x_110:
[----:B------:R-:W-:Y:S05]  /*d040*/  BRA.DIV ~URZ, `(.L_x_70) ;  /* 0x00001c027f007947 */ /* 0x000fea000b800000 */
[----:B----4-:R4:W1:Y:S02]  /*d050*/  SHFL.IDX PT, R0, R14, 0x2, 0x181f ;  /* 0x00581f000e007f89 */ /* 0x01086400000e0000 */
.L_x_111:
[----:B------:R-:W-:Y:S01]  /*d060*/  IADD3 R2, R13, 0x40, RZ ;  /* 0x000000400d027810 */ /* 0x000fe20007ffe0ff */
[----:B------:R-:W-:Y:S03]  /*d070*/  BSSY B0, `(.L_x_71) ;  /* 0x000001a000007945 */ /* 0x000fe60003800000 */
        /* <DEDUP_REMOVED lines=13> */
[CC--:B-1----:R-:W-:Y:S02]  /*d150*/  @!P3 LEA R8, P4, R22.reuse, R0.reuse, 0x1 ;  /* 0x000000001608b211 */ /* 0x0c2fe400078808ff */
        /* <DEDUP_REMOVED lines=11> */
.L_x_72:
[----:B------:R-:W-:Y:S05]  /*d210*/  BSYNC B0 ;  /* 0x0000000000007941 */ /* 0x000fea0003800000 */
.L_x_71:
[----:B------:R-:W-:Y:S05]  /*d220*/  BRA.DIV ~URZ, `(.L_x_73) ;  /* 0x00001a827f007947 */ /* 0x000fea000b800000 */
[----:B--2---:R2:W3:Y:S04]  /*d230*/  SHFL.IDX PT, R10, R11, 0x3, 0x181f ;  /* 0x00781f000b0a7f89 */ /* 0x0044e800000e0000 */
[----:B-1----:R2:W1:Y:S02]  /*d240*/  SHFL.IDX PT, R0, R14, 0x3, 0x181f ;  /* 0x00781f000e007f89 */ /* 0x00246400000e0000 */
.L_x_112:
[----:B------:R-:W-:-:S04]  /*d250*/  IADD3 R2, R13, 0x60, RZ ;  /* 0x000000600d027810 */ /* 0x000fc80007ffe0ff */
        /* <DEDUP_REMOVED lines=25> */
.L_x_53:
[----:B------:R-:W-:Y:S05]  /*d3f0*/  BSYNC B1 ;  /* 0x0000000000017941 */ /* 0x000fea0003800000 */
.L_x_37:
[----:B-1--4-:R-:W4:Y:S02]  /*d400*/  LDL R0, [R1+0x9c] ;  /* 0x00009c0001007983 */ /* 0x012f240000100800 */
[----:B----4-:R-:W-:-:S13]  /*d410*/  ISETP.NE.AND P0, PT, R0, RZ, PT ;  /* 0x000000ff0000720c */ /* 0x010fda0003f05270 */
[----:B------:R-:W-:Y:S01]  /*d420*/  @P0 WARPSYNC 0xffffffff ;  /* 0xffffffff00000948 */ /* 0x000fe20003800000 */
[----:B------:R-:W-:Y:S06]  /*d430*/  @P0 BAR.SYNC.DEFER_BLOCKING 0x5, 0x100 ;  /* 0x0144000000000b1d */ /* 0x000fec0000010000 */
[----:B------:R-:W1:Y:S04]  /*d440*/  @P0 LDS.128 R4, [0x1a080] ;  /* 0x01a08000ff040984 */ /* 0x000e680000000c00 */
[----:B-1----:R1:W-:Y:S04]  /*d450*/  @P0 STL.64 [R1+0x50], R4 ;  /* 0x0000500401000387 */ /* 0x0023e80000100a00 */
[----:B------:R1:W-:Y:S04]  /*d460*/  @P0 STL.64 [R1+0x58], R6 ;  /* 0x0000580601000387 */ /* 0x0003e80000100a00 */
[----:B------:R-:W-:Y:S06]  /*d470*/  @P0 BAR.ARV 0x4, 0x100 ;  /* 0x0104000000000b1d */ /* 0x000fec0000002000 */
[----:B------:R-:W-:Y:S05]  /*d480*/  @P0 BRA `(.L_x_74) ;  /* 0x00000b9000000947 */ /* 0x000fea0003800000 */
[----:B------:R-:W4:Y:S01]  /*d490*/  S2R R0, SR_TID.X ;  /* 0x0000000000007919 */ /* 0x000f220000002100 */
[----:B-1----:R-:W-:Y:S01]  /*d4a0*/  IMAD.MOV.U32 R7, RZ, RZ, RZ ;  /* 0x000000ffff077224 */ /* 0x002fe200078e00ff */
[----:B----4-:R-:W-:-:S04]  /*d4b0*/  LOP3.LUT R13, R0, 0x1f, RZ, 0xc0, !PT ;  /* 0x0000001f000d7812 */ /* 0x010fc800078ec0ff */
[----:B------:R-:W-:Y:S01]  /*d4c0*/  ISETP.NE.AND P6, PT, R13, 0x1f, PT ;  /* 0x0000001f0d00780c */ /* 0x000fe20003fc5270 */
[----:B------:R-:W-:Y:S10]  /*d4d0*/  BRA.DIV ~URZ, `(.L_x_75) ;  /* 0x000018927f007947 */ /* 0x000ff4000b800000 */
[----:B------:R1:W4:Y:S02]  /*d4e0*/  SHFL.IDX PT, R9, R131, RZ, 0x1f ;  /* 0x00001fff83097589 */ /* 0x00032400000e0000 */
.L_x_113:
[----:B------:R-:W-:Y:S05]  /*d4f0*/  BRA.DIV ~URZ, `(.L_x_76) ;  /* 0x000018e27f007947 */ /* 0x000fea000b800000 */
[----:B--2---:R2:W1:Y:S02]  /*d500*/  SHFL.IDX PT, R8, R131, 0x1, 0x1f ;  /* 0x00201f0083087f89 */ /* 0x00446400000e0000 */
.L_x_114:
[----:B------:R-:W5:Y:S01]  /*d510*/  LDL R0, [R1+0x5c] ;  /* 0x00005c0001007983 */ /* 0x000f620000100800 */
[----:B------:R-:W-:Y:S02]  /*d520*/  IMAD.MOV.U32 R6, RZ, RZ, RZ ;  /* 0x000000ffff067224 */ /* 0x000fe400078e00ff */
[----:B-----5:R-:W-:-:S05]  /*d530*/  IMAD.IADD R0, R0, 0x1, R13 ;  /* 0x0000000100007824 */ /* 0x020fca00078e020d */
[----:B------:R-:W-:-:S13]  /*d540*/  ISETP.GE.OR P0, PT, R0, c[0x0][0x53c], !P6 ;  /* 0x00014f0000007a0c */ /* 0x000fda0007706670 */
[----:B------:R-:W-:Y:S01]  /*d550*/  @!P0 IMAD.MOV.U32 R2, RZ, RZ, 0x4 ;  /* 0x00000004ff028424 */ /* 0x000fe200078e00ff */
[----:B------:R-:W-:-:S03]  /*d560*/  @!P0 MOV R3, 0x4 ;  /* 0x0000000400038802 */ /* 0x000fc60000000f00 */
[----:B------:R-:W-:-:S04]  /*d570*/  @!P0 IMAD.WIDE R4, R0, R2, c[0x0][0x580] ;  /* 0x0001600000048625 */ /* 0x000fc800078e0202 */
[----:B------:R-:W-:Y:S01]  /*d580*/  @!P0 IMAD.WIDE R2, R0, R3, c[0x0][0x578] ;  /* 0x00015e0000028625 */ /* 0x000fe200078e0203 */
[----:B------:R-:W5:Y:S04]  /*d590*/  @!P0 LDG.E R6, [R4.64] ;  /* 0x0000000604068981 */ /* 0x000f68000c1e1900 */
[----:B------:R-:W5:Y:S01]  /*d5a0*/  @!P0 LDG.E R7, [R2.64] ;  /* 0x0000000602078981 */ /* 0x000f62000c1e1900 */
[C---:B------:R-:W-:Y:S02]  /*d5b0*/  ISETP.GE.U32.AND P4, PT, R13.reuse, 0x10, PT ;  /* 0x000000100d00780c */ /* 0x040fe40003f86070 */
[C---:B------:R-:W-:Y:S02]  /*d5c0*/  ISETP.GE.U32.AND P3, PT, R13.reuse, 0x8, PT ;  /* 0x000000080d00780c */ /* 0x040fe40003f66070 */
[----:B------:R-:W-:-:S02]  /*d5d0*/  ISETP.GE.U32.AND P2, PT, R13, 0x4, PT ;  /* 0x000000040d00780c */ /* 0x000fc40003f46070 */
[C---:B------:R-:W-:Y:S02]  /*d5e0*/  ISETP.GE.U32.AND P1, PT, R13.reuse, 0x2, PT ;  /* 0x000000020d00780c */ /* 0x040fe40003f26070 */
[----:B------:R-:W-:Y:S02]  /*d5f0*/  ISETP.NE.AND P5, PT, R13, RZ, PT ;  /* 0x000000ff0d00720c */ /* 0x000fe40003fa5270 */
[----:B------:R-:W-:Y:S01]  /*d600*/  MOV R11, RZ ;  /* 0x000000ff000b7202 */ /* 0x000fe20000000f00 */
[----:B-----5:R-:W-:Y:S01]  /*d610*/  IMAD R0, R7, R6, RZ ;  /* 0x0000000607007224 */ /* 0x020fe200078e02ff */
[----:B------:R-:W-:Y:S07]  /*d620*/  BRA.DIV ~URZ, `(.L_x_77) ;  /* 0x000018227f007947 */ /* 0x000fee000b800000 */
[----:B------:R2:W4:Y:S02]  /*d630*/  SHFL.UP PT, R4, R0, 0x1, RZ ;  /* 0x0420000000047989 */ /* 0x00052400000e00ff */
.L_x_115:
[----:B----4-:R-:W-:-:S04]  /*d640*/  SEL R4, R4, RZ, P5 ;  /* 0x000000ff04047207 */ /* 0x010fc80002800000 */
[----:B--2---:R-:W-:Y:S01]  /*d650*/  IADD3 R0, R0, R4, RZ ;  /* 0x0000000400007210 */ /* 0x004fe20007ffe0ff */
[----:B------:R-:W-:Y:S05]  /*d660*/  BRA.DIV ~URZ, `(.L_x_78) ;  /* 0x000018227f007947 */ /* 0x000fea000b800000 */
        /* <DEDUP_REMOVED lines=12> */
[----:B------:R2:W4:Y:S02]  /*d730*/  SHFL.IDX PT, R0, R4, 0x1f, 0x1f ;  /* 0x03e01f0004007f89 */ /* 0x00052400000e0000 */
.L_x_116:
[----:B----4-:R-:W-:Y:S01]  /*d740*/  IMAD R0, R0, c[0x0][0x538], RZ ;  /* 0x00014e0000007a24 */ /* 0x010fe200078e02ff */
[----:B------:R-:W-:Y:S04]  /*d750*/  BSSY B1, `(.L_x_79) ;  /* 0x0000083000017945 */ /* 0x000fe80003800000 */
[----:B-1----:R-:W-:-:S04]  /*d760*/  IADD3 R8, R0, R8, RZ ;  /* 0x0000000800087210 */ /* 0x002fc80007ffe0ff */
[----:B------:R-:W-:-:S13]  /*d770*/  ISETP.GT.AND P0, PT, R8, R9, PT ;  /* 0x000000090800720c */ /* 0x000fda0003f04270 */
[----:B------:R-:W-:Y:S05]  /*d780*/  @P0 BRA `(.L_x_80) ;  /* 0x0000025000000947 */ /* 0x000fea0003800000 */
.L_x_84:
[----:B------:R-:W4:Y:S02]  /*d790*/  LDL.LU R0, [R1+0x5c] ;  /* 0x00005c0001007983 */ /* 0x000f240000300800 */
[----:B----4-:R-:W-:-:S04]  /*d7a0*/  IADD3 R0, R0, 0x1f, RZ ;  /* 0x0000001f00007810 */ /* 0x010fc80007ffe0ff */
[----:B------:R-:W-:-:S13]  /*d7b0*/  ISETP.GE.AND P0, PT, R0, c[0x0][0x53c], PT ;  /* 0x00014f0000007a0c */ /* 0x000fda0003f06270 */
[----:B------:R-:W-:Y:S05]  /*d7c0*/  @P0 BRA `(.L_x_81) ;  /* 0x0000076000000947 */ /* 0x000fea0003800000 */
[----:B------:R1:W-:Y:S01]  /*d7d0*/  STL [R1+0x5c], R0 ;  /* 0x00005c0001007387 */ /* 0x0003e20000100800 */
[----:B------:R-:W-:Y:S01]  /*d7e0*/  CS2R R6, SRZ ;  /* 0x0000000000067805 */ /* 0x000fe2000001ff00 */
[----:B-1----:R-:W-:-:S04]  /*d7f0*/  IADD3 R0, R0, R13, RZ ;  /* 0x0000000d00007210 */ /* 0x002fc80007ffe0ff */
[----:B------:R-:W-:-:S13]  /*d800*/  ISETP.GE.OR P0, PT, R0, c[0x0][0x53c], !P6 ;  /* 0x00014f0000007a0c */ /* 0x000fda0007706670 */
[----:B------:R-:W-:Y:S02]  /*d810*/  @!P0 MOV R2, 0x4 ;  /* 0x0000000400028802 */ /* 0x000fe40000000f00 */
[----:B------:R-:W-:-:S03]  /*d820*/  @!P0 MOV R3, 0x4 ;  /* 0x0000000400038802 */ /* 0x000fc60000000f00 */
[----:B--2---:R-:W-:-:S04]  /*d830*/  @!P0 IMAD.WIDE R4, R0, R2, c[0x0][0x580] ;  /* 0x0001600000048625 */ /* 0x004fc800078e0202 */
[----:B------:R-:W-:Y:S01]  /*d840*/  @!P0 IMAD.WIDE R2, R0, R3, c[0x0][0x578] ;  /* 0x00015e0000028625 */ /* 0x000fe200078e0203 */
[----:B------:R-:W2:Y:S04]  /*d850*/  @!P0 LDG.E R6, [R4.64] ;  /* 0x0000000604068981 */ /* 0x000ea8000c1e1900 */
[----:B------:R-:W2:Y:S02]  /*d860*/  @!P0 LDG.E R7, [R2.64] ;  /* 0x0000000602078981 */ /* 0x000ea4000c1e1900 */
[----:B--2---:R-:W-:Y:S01]  /*d870*/  IMAD R0, R7, R6, RZ ;  /* 0x0000000607007224 */ /* 0x004fe200078e02ff */
[----:B------:R-:W-:Y:S05]  /*d880*/  BRA.DIV ~URZ, `(.L_x_82) ;  /* 0x000017a27f007947 */ /* 0x000fea000b800000 */
[----:B------:R1:W2:Y:S02]  /*d890*/  SHFL.UP PT, R2, R0, 0x1, RZ ;  /* 0x0420000000027989 */ /* 0x0002a400000e00ff */
.L_x_117:
        /* <DEDUP_REMOVED lines=16> */
.L_x_118:
[----:B--2---:R-:W-:-:S05]  /*d9a0*/  IMAD R0, R0, c[0x0][0x538], RZ ;  /* 0x00014e0000007a24 */ /* 0x004fca00078e02ff */
[----:B------:R-:W-:-:S04]  /*d9b0*/  IADD3 R8, R0, R8, RZ ;  /* 0x0000000800087210 */ /* 0x000fc80007ffe0ff */
[----:B------:R-:W-:-:S13]  /*d9c0*/  ISETP.GT.AND P0, PT, R8, R9, PT ;  /* 0x000000090800720c */ /* 0x000fda0003f04270 */
[----:B-1-3--:R-:W-:Y:S05]  /*d9d0*/  @!P0 BRA `(.L_x_84) ;  /* 0xfffffdb000008947 */ /* 0x00afea000383ffff */
.L_x_80:
[----:B---3--:R-:W-:-:S05]  /*d9e0*/  IADD3 R10, -R0, R8, RZ ;  /* 0x00000008000a7210 */ /* 0x008fca0007ffe1ff */
[----:B------:R-:W-:-:S05]  /*d9f0*/  IMAD R0, R4, c[0x0][0x538], R10 ;  /* 0x00014e0004007a24 */ /* 0x000fca00078e020a */
[----:B------:R-:W-:Y:S01]  /*da00*/  ISETP.GT.AND P0, PT, R0, R9, PT ;  /* 0x000000090000720c */ /* 0x000fe20003f04270 */
[----:B------:R-:W-:-:S12]  /*da10*/  BRA.DIV ~URZ, `(.L_x_85) ;  /* 0x000018027f007947 */ /* 0x000fd8000b800000 */
[----:B------:R-:W-:-:S04]  /*da20*/  VOTE.ANY R8, PT, !P0 ;  /* 0x0000000000087806 */ /* 0x000fc800040e0100 */
.L_x_119:
[----:B------:R1:W3:Y:S01]  /*da30*/  POPC R12, R8 ;  /* 0x00000008000c7309 */ /* 0x0002e20000000000 */
[----:B------:R-:W-:Y:S05]  /*da40*/  BRA.DIV ~URZ, `(.L_x_86) ;  /* 0x000018227f007947 */ /* 0x000fea000b800000 */
[----:B---3--:R3:W4:Y:S04]  /*da50*/  SHFL.IDX PT, R6, R6, R12, 0x1f ;  /* 0x00001f0c06067589 */ /* 0x00872800000e0000 */
[----:B------:R3:W1:Y:S02]  /*da60*/  SHFL.IDX PT, R7, R7, R12, 0x1f ;  /* 0x00001f0c07077589 */ /* 0x00066400000e0000 */
.L_x_120:
[----:B------:R-:W-:Y:S01]  /*da70*/  ISETP.NE.AND P0, PT, R8, RZ, PT ;  /* 0x000000ff0800720c */ /* 0x000fe20003f05270 */
[----:B------:R-:W-:-:S12]  /*da80*/  BSSY B0, `(.L_x_87) ;  /* 0x0000005000007945 */ /* 0x000fd80003800000 */
[----:B------:R-:W-:Y:S05]  /*da90*/  @!P0 BRA `(.L_x_88) ;  /* 0x0000003000008947 */ /* 0x000fea0003800000 */
[----:B------:R-:W-:Y:S01]  /*daa0*/  IADD3 R3, R12, -0x1, RZ ;  /* 0xffffffff0c037810 */ /* 0x000fe20007ffe0ff */
[----:B------:R-:W-:Y:S05]  /*dab0*/  BRA.DIV ~URZ, `(.L_x_89) ;  /* 0x000018827f007947 */ /* 0x000fea000b800000 */
[----:B------:R2:W3:Y:S02]  /*dac0*/  SHFL.IDX PT, R11, R4, R3, 0x1f ;  /* 0x00001f03040b7589 */ /* 0x0004e400000e0000 */
.L_x_88:
[----:B------:R-:W-:Y:S05]  /*dad0*/  BSYNC B0 ;  /* 0x0000000000007941 */ /* 0x000fea0003800000 */
.L_x_87:
[----:B---3--:R-:W-:Y:S01]  /*dae0*/  IMAD R5, R11, c[0x0][0x538], R10 ;  /* 0x00014e000b057a24 */ /* 0x008fe200078e020a */
[----:B--2-4-:R-:W-:Y:S02]  /*daf0*/  IABS R4, R6 ;  /* 0x0000000600047213 */ /* 0x014fe40000000000 */
[----:B-1----:R-:W-:Y:S01]  /*db00*/  IABS R0, R7 ;  /* 0x0000000700007213 */ /* 0x002fe20000000000 */
[----:B------:R-:W-:Y:S01]  /*db10*/  IMAD.IADD R10, R9, 0x1, -R5 ;  /* 0x00000001090a7824 */ /* 0x000fe200078e0a05 */
[----:B------:R1:W-:Y:S01]  /*db20*/  STL [R1+0x50], R5 ;  /* 0x0000500501007387 */ /* 0x0003e20000100800 */
[----:B------:R-:W2:Y:S03]  /*db30*/  I2F.RP R2, R4 ;  /* 0x0000000400027306 */ /* 0x000ea60000209400 */
[----:B------:R-:W3:Y:S05]  /*db40*/  LDL.LU R14, [R1+0x5c] ;  /* 0x00005c00010e7983 */ /* 0x000eea0000300800 */
[----:B--2---:R-:W2:Y:S02]  /*db50*/  MUFU.RCP R2, R2 ;  /* 0x0000000200027308 */ /* 0x004ea40000001000 */
[----:B--2---:R-:W-:-:S06]  /*db60*/  IADD3 R2, R2, 0xffffffe, RZ ;  /* 0x0ffffffe02027810 */ /* 0x004fcc0007ffe0ff */
[----:B------:R-:W2:Y:S01]  /*db70*/  F2I.FTZ.U32.TRUNC.NTZ R3, R2 ;  /* 0x0000000200037305 */ /* 0x000ea2000021f000 */
[----:B-1----:R-:W-:Y:S01]  /*db80*/  IMAD.MOV.U32 R5, RZ, RZ, R0 ;  /* 0x000000ffff057224 */ /* 0x002fe200078e0000 */
[----:B------:R-:W-:Y:S02]  /*db90*/  IABS R0, R6 ;  /* 0x0000000600007213 */ /* 0x000fe40000000000 */
[----:B------:R-:W-:-:S04]  /*dba0*/  IABS R9, R10 ;  /* 0x0000000a00097213 */ /* 0x000fc80000000000 */
[----:B------:R-:W1:Y:S01]  /*dbb0*/  I2F.RP R11, R5 ;  /* 0x00000005000b7306 */ /* 0x000e620000209400 */
[----:B--2---:R-:W-:-:S04]  /*dbc0*/  IMAD.MOV R2, RZ, RZ, -R3 ;  /* 0x000000ffff027224 */ /* 0x004fc800078e0a03 */
[----:B------:R-:W-:Y:S01]  /*dbd0*/  IMAD R8, R2, R4, RZ ;  /* 0x0000000402087224 */ /* 0x000fe200078e02ff */
[----:B------:R-:W-:Y:S01]  /*dbe0*/  MOV R2, RZ ;  /* 0x000000ff00027202 */ /* 0x000fe20000000f00 */
[----:B------:R-:W-:-:S04]  /*dbf0*/  IMAD.MOV R0, RZ, RZ, -R0 ;  /* 0x000000ffff007224 */ /* 0x000fc800078e0a00 */
[----:B------:R-:W-:-:S04]  /*dc00*/  IMAD.HI.U32 R8, R3, R8, R2 ;  /* 0x0000000803087227 */ /* 0x000fc800078e0002 */
[----:B------:R-:W-:Y:S02]  /*dc10*/  IMAD.MOV.U32 R2, RZ, RZ, R9 ;  /* 0x000000ffff027224 */ /* 0x000fe400078e0009 */
[----:B------:R-:W-:Y:S02]  /*dc20*/  IMAD.MOV.U32 R3, RZ, RZ, R0 ;  /* 0x000000ffff037224 */ /* 0x000fe400078e0000 */
[----:B------:R-:W-:-:S04]  /*dc30*/  IMAD.HI.U32 R0, R8, R2, RZ ;  /* 0x0000000208007227 */ /* 0x000fc800078e00ff */
[----:B------:R-:W-:Y:S02]  /*dc40*/  IMAD R2, R0, R3, R2 ;  /* 0x0000000300027224 */ /* 0x000fe400078e0202 */
[----:B-1----:R-:W1:Y:S03]  /*dc50*/  MUFU.RCP R3, R11 ;  /* 0x0000000b00037308 */ /* 0x002e660000001000 */
[----:B------:R-:W-:Y:S02]  /*dc60*/  ISETP.GT.U32.AND P0, PT, R4, R2, PT ;  /* 0x000000020400720c */ /* 0x000fe40003f04070 */
[----:B-1----:R-:W-:-:S11]  /*dc70*/  IADD3 R3, R3, 0xffffffe, RZ ;  /* 0x0ffffffe03037810 */ /* 0x002fd60007ffe0ff */
[-C--:B------:R-:W-:Y:S01]  /*dc80*/  @!P0 IADD3 R2, R2, -R4.reuse, RZ ;  /* 0x8000000402028210 */ /* 0x080fe20007ffe0ff */
[----:B------:R-:W1:Y:S03]  /*dc90*/  F2I.FTZ.U32.TRUNC.NTZ R3, R3 ;  /* 0x0000000300037305 */ /* 0x000e66000021f000 */
[----:B------:R-:W-:Y:S02]  /*dca0*/  ISETP.GE.U32.AND P2, PT, R2, R4, PT ;  /* 0x000000040200720c */ /* 0x000fe40003f46070 */
[----:B------:R-:W-:Y:S02]  /*dcb0*/  LOP3.LUT R2, R10, R6, RZ, 0x3c, !PT ;  /* 0x000000060a027212 */ /* 0x000fe400078e3cff */
[----:B------:R-:W-:Y:S02]  /*dcc0*/  @!P0 IADD3 R0, R0, 0x1, RZ ;  /* 0x0000000100008810 */ /* 0x000fe40007ffe0ff */
[----:B------:R-:W-:-:S02]  /*dcd0*/  ISETP.GE.AND P1, PT, R2, RZ, PT ;  /* 0x000000ff0200720c */ /* 0x000fc40003f26270 */
[----:B------:R-:W-:-:S05]  /*dce0*/  ISETP.NE.AND P0, PT, R6, RZ, PT ;  /* 0x000000ff0600720c */ /* 0x000fca0003f05270 */
[----:B------:R-:W-:Y:S01]  /*dcf0*/  @P2 IADD3 R0, R0, 0x1, RZ ;  /* 0x0000000100002810 */ /* 0x000fe20007ffe0ff */
[----:B-1----:R-:W-:-:S04]  /*dd00*/  IMAD.MOV R2, RZ, RZ, -R3 ;  /* 0x000000ffff027224 */ /* 0x002fc800078e0a03 */
[----:B------:R-:W-:Y:S01]  /*dd10*/  IMAD.MOV.U32 R4, RZ, RZ, R2 ;  /* 0x000000ffff047224 */ /* 0x000fe200078e0002 */
[----:B------:R-:W-:Y:S01]  /*dd20*/  IABS R2, R7 ;  /* 0x0000000700027213 */ /* 0x000fe20000000000 */
[----:B------:R-:W-:Y:S01]  /*dd30*/  @!P1 IMAD.MOV R0, RZ, RZ, -R0 ;  /* 0x000000ffff009224 */ /* 0x000fe200078e0a00 */
[----:B------:R-:W-:Y:S01]  /*dd40*/  @!P0 LOP3.LUT R0, RZ, R6, RZ, 0x33, !PT ;  /* 0x00000006ff008212 */ /* 0x000fe200078e33ff */
[----:B------:R-:W-:Y:S01]  /*dd50*/  IMAD R4, R4, R5, RZ ;  /* 0x0000000504047224 */ /* 0x000fe200078e02ff */
[----:B------:R-:W-:Y:S01]  /*dd60*/  IADD3 R8, RZ, -R2, RZ ;  /* 0x80000002ff087210 */ /* 0x000fe20007ffe0ff */
[----:B------:R-:W-:Y:S01]  /*dd70*/  IMAD.MOV.U32 R2, RZ, RZ, RZ ;  /* 0x000000ffff027224 */ /* 0x000fe200078e00ff */
[----:B------:R-:W-:-:S03]  /*dd80*/  IABS R9, R0 ;  /* 0x0000000000097213 */ /* 0x000fc60000000000 */
[----:B------:R-:W-:Y:S01]  /*dd90*/  IMAD.HI.U32 R2, R3, R4, R2 ;  /* 0x0000000403027227 */ /* 0x000fe200078e0002 */
[----:B------:R-:W-:-:S03]  /*dda0*/  MOV R4, R8 ;  /* 0x0000000800047202 */ /* 0x000fc60000000f00 */
[----:B------:R-:W-:-:S04]  /*ddb0*/  IMAD.MOV.U32 R3, RZ, RZ, R9 ;  /* 0x000000ffff037224 */ /* 0x000fc800078e0009 */
[----:B------:R-:W-:-:S04]  /*ddc0*/  IMAD.HI.U32 R2, R2, R3, RZ ;  /* 0x0000000302027227 */ /* 0x000fc800078e00ff */
[----:B------:R-:W-:-:S05]  /*ddd0*/  IMAD R3, R2, R4, R3 ;  /* 0x0000000402037224 */ /* 0x000fca00078e0203 */
[----:B------:R-:W-:-:S13]  /*dde0*/  ISETP.GT.U32.AND P0, PT, R5, R3, PT ;  /* 0x000000030500720c */ /* 0x000fda0003f04070 */
[----:B------:R-:W-:-:S05]  /*ddf0*/  @!P0 IMAD.IADD R3, R3, 0x1, -R5 ;  /* 0x0000000103038824 */ /* 0x000fca00078e0a05 */
[----:B------:R-:W-:Y:S02]  /*de00*/  ISETP.GE.U32.AND P2, PT, R3, R5, PT ;  /* 0x000000050300720c */ /* 0x000fe40003f46070 */
[----:B------:R-:W-:Y:S02]  /*de10*/  LOP3.LUT R3, R0, R7, RZ, 0x3c, !PT ;  /* 0x0000000700037212 */ /* 0x000fe400078e3cff */
[----:B------:R-:W-:Y:S02]  /*de20*/  @!P0 IADD3 R2, R2, 0x1, RZ ;  /* 0x0000000102028810 */ /* 0x000fe40007ffe0ff */
[----:B------:R-:W-:Y:S02]  /*de30*/  ISETP.GE.AND P1, PT, R3, RZ, PT ;  /* 0x000000ff0300720c */ /* 0x000fe40003f26270 */
[----:B------:R-:W-:-:S05]  /*de40*/  ISETP.NE.AND P0, PT, R7, RZ, PT ;  /* 0x000000ff0700720c */ /* 0x000fca0003f05270 */
[----:B------:R-:W-:-:S06]  /*de50*/  @P2 IADD3 R2, R2, 0x1, RZ ;  /* 0x0000000102022810 */ /* 0x000fcc0007ffe0ff */
[----:B------:R-:W-:Y:S02]  /*de60*/  @!P1 IMAD.MOV R2, RZ, RZ, -R2 ;  /* 0x000000ffff029224 */ /* 0x000fe400078e0a02 */
[----:B------:R-:W-:-:S04]  /*de70*/  @!P0 LOP3.LUT R2, RZ, R7, RZ, 0x33, !PT ;  /* 0x00000007ff028212 */ /* 0x000fc800078e33ff */
[----:B------:R-:W-:Y:S01]  /*de80*/  IADD3 R3, -R2, RZ, RZ ;  /* 0x000000ff02037210 */ /* 0x000fe20007ffe1ff */
[----:B------:R-:W-:Y:S02]  /*de90*/  IMAD R6, R0, R6, RZ ;  /* 0x0000000600067224 */ /* 0x000fe400078e02ff */
[C---:B------:R-:W-:Y:S02]  /*dea0*/  IMAD R2, R7.reuse, 0x1000000, R2 ;  /* 0x0100000007027824 */ /* 0x040fe400078e0202 */
[----:B------:R-:W-:Y:S01]  /*deb0*/  IMAD R0, R7, R3, R0 ;  /* 0x0000000307007224 */ /* 0x000fe200078e0200 */
[----:B------:R-:W-:-:S03]  /*dec0*/  IADD3 R3, R10, -R6, RZ ;  /* 0x800000060a037210 */ /* 0x000fc60007ffe0ff */
[----:B------:R-:W-:-:S05]  /*ded0*/  IMAD R0, R0, 0x10000, R2 ;  /* 0x0001000000007824 */ /* 0x000fca00078e0202 */
[----:B------:R1:W-:Y:S01]  /*dee0*/  STL [R1+0x58], R0 ;  /* 0x0000580001007387 */ /* 0x0003e20000100800 */
[----:B---3--:R-:W-:-:S05]  /*def0*/  IMAD.IADD R14, R12, 0x1, R14 ;  /* 0x000000010c0e7824 */ /* 0x008fca00078e020e */
[----:B------:R1:W-:Y:S04]  /*df00*/  STL [R1+0x5c], R14 ;  /* 0x00005c0e01007387 */ /* 0x0003e80000100800 */
[----:B------:R1:W-:Y:S01]  /*df10*/  STL [R1+0x54], R3 ;  /* 0x0000540301007387 */ /* 0x0003e20000100800 */
[----:B------:R-:W-:Y:S05]  /*df20*/  BRA `(.L_x_90) ;  /* 0x0000005000007947 */ /* 0x000fea0003800000 */
.L_x_81:
[----:B------:R-:W-:Y:S01]  /*df30*/  MOV R0, c[0x0][0x53c] ;  /* 0x00014f0000007a02 */ /* 0x000fe20000000f00 */
[----:B------:R1:W-:Y:S04]  /*df40*/  STL [R1+0x50], R9 ;  /* 0x0000500901007387 */ /* 0x0003e80000100800 */
[----:B------:R1:W-:Y:S04]  /*df50*/  STL [R1+0x54], RZ ;  /* 0x000054ff01007387 */ /* 0x0003e80000100800 */
[----:B------:R1:W-:Y:S04]  /*df60*/  STL [R1+0x58], RZ ;  /* 0x000058ff01007387 */ /* 0x0003e80000100800 */
[----:B------:R1:W-:Y:S02]  /*df70*/  STL [R1+0x5c], R0 ;  /* 0x00005c0001007387 */ /* 0x0003e40000100800 */
.L_x_90:
[----:B------:R-:W-:Y:S05]  /*df80*/  BSYNC B1 ;  /* 0x0000000000017941 */ /* 0x000fea0003800000 */
.L_x_79:
[----:B--2---:R-:W2:Y:S04]  /*df90*/  LDL R4, [R1+0x50] ;  /* 0x0000500001047983 */ /* 0x004ea80000100800 */
[----:B------:R-:W2:Y:S04]  /*dfa0*/  LDL R5, [R1+0x54] ;  /* 0x0000540001057983 */ /* 0x000ea80000100800 */
[----:B------:R-:W2:Y:S04]  /*dfb0*/  LDL R6, [R1+0x58] ;  /* 0x0000580001067983 */ /* 0x000ea80000100800 */
[----:B------:R-:W2:Y:S01]  /*dfc0*/  LDL R7, [R1+0x5c] ;  /* 0x00005c0001077983 */ /* 0x000ea20000100800 */
[----:B------:R-:W-:Y:S03]  /*dfd0*/  WARPSYNC 0xffffffff ;  /* 0xffffffff00007948 */ /* 0x000fe60003800000 */
[----:B------:R-:W-:Y:S01]  /*dfe0*/  BAR.SYNC.DEFER_BLOCKING 0x4, 0x100 ;  /* 0x0104000000007b1d */ /* 0x000fe20000010000 */
[----:B------:R-:W-:-:S13]  /*dff0*/  ISETP.NE.AND P0, PT, R13, RZ, PT ;  /* 0x000000ff0d00720c */ /* 0x000fda0003f05270 */
[----:B--2---:R2:W-:Y:S04]  /*e000*/  @!P0 STS.128 [0x1a080], R4 ;  /* 0x01a08004ff008388 */ /* 0x0045e80000000c00 */
[----:B------:R-:W-:Y:S06]  /*e010*/  BAR.ARV 0x5, 0x100 ;  /* 0x0144000000007b1d */ /* 0x000fec0000002000 */
.L_x_74:
[----:B-1----:R-:W4:Y:S02]  /*e020*/  LDL R0, [R1+0x5c] ;  /* 0x00005c0001007983 */ /* 0x002f240000100800 */
[----:B----4-:R-:W-:-:S13]  /*e030*/  ISETP.GE.AND P0, PT, R0, c[0x0][0x53c], PT ;  /* 0x00014f0000007a0c */ /* 0x010fda0003f06270 */
[----:B--23--:R-:W-:Y:S01]  /*e040*/  @P0 CALL.REL.NOINC `(.L_x_91) ;  /* 0x0000001000000944 */ /* 0x00cfe20003c00000 */
[----:B------:R-:W-:Y:S05]  /*e050*/  BRA `(.L_x_92) ;  /* 0xffff340000007947 */ /* 0x000fea000383ffff */
.L_x_91:
[----:B------:R-:W-:Y:S05]  /*e060*/  EXIT ;  /* 0x000000000000794d */ /* 0x000fea0003800000 */
.L_x_13:
[----:B------:R-:W-:Y:S01]  /*e070*/  IMAD.MOV.U32 R0, RZ, RZ, R5 ;  /* 0x000000ffff007224 */ /* 0x000fe200078e0005 */
[----:B------:R-:W-:Y:S02]  /*e080*/  MOV R2, 0x1 ;  /* 0x0000000100027802 */ /* 0x000fe40000000f00 */
[----:B------:R-:W-:Y:S02]  /*e090*/  MOV R3, 0xe0b0 ;  /* 0x0000e0b000037802 */ /* 0x000fe40000000f00 */
[----:B------:R-:W-:Y:S05]  /*e0a0*/  CALL.REL.NOINC `($__internal_2_$__cuda_sm70_shflsync_up_p) ;  /* 0x0000139000007944 */ /* 0x000fea0003c00000 */
[----:B------:R-:W-:Y:S01]  /*e0b0*/  MOV R0, R4 ;  /* 0x0000000400007202 */ /* 0x000fe20000000f00 */
[----:B------:R-:W-:Y:S05]  /*e0c0*/  BRA `(.L_x_93) ;  /* 0xffff23a000007947 */ /* 0x000fea000383ffff */
.L_x_14:
[----:B------:R-:W-:Y:S01]  /*e0d0*/  IMAD.MOV.U32 R0, RZ, RZ, R5 ;  /* 0x000000ffff007224 */ /* 0x000fe200078e0005 */
[----:B------:R-:W-:Y:S02]  /*e0e0*/  MOV R2, 0x2 ;  /* 0x0000000200027802 */ /* 0x000fe40000000f00 */
[----:B------:R-:W-:Y:S02]  /*e0f0*/  MOV R3, 0xe110 ;  /* 0x0000e11000037802 */ /* 0x000fe40000000f00 */
[----:B------:R-:W-:Y:S05]  /*e100*/  CALL.REL.NOINC `($__internal_2_$__cuda_sm70_shflsync_up_p) ;  /* 0x0000133000007944 */ /* 0x000fea0003c00000 */
[----:B------:R-:W-:Y:S01]  /*e110*/  SEL R0, R4, RZ, P4 ;  /* 0x000000ff04007207 */ /* 0x000fe20002000000 */
[----:B------:R-:W-:Y:S01]  /*e120*/  IMAD.MOV.U32 R2, RZ, RZ, 0x4 ;  /* 0x00000004ff027424 */ /* 0x000fe200078e00ff */
[----:B------:R-:W-:-:S03]  /*e130*/  MOV R3, 0xe160 ;  /* 0x0000e16000037802 */ /* 0x000fc60000000f00 */
[----:B------:R-:W-:Y:S02]  /*e140*/  IMAD.IADD R0, R5, 0x1, R0 ;  /* 0x0000000105007824 */ /* 0x000fe400078e0200 */
        /* <DEDUP_REMOVED lines=14> */
[----:B------:R-:W-:Y:S01]  /*e230*/  IMAD.IADD R4, R0, 0x1, R4 ;  /* 0x0000000100047824 */ /* 0x000fe200078e0204 */
[----:B------:R-:W-:-:S03]  /*e240*/  MOV R0, 0x1f ;  /* 0x0000001f00007802 */ /* 0x000fc60000000f00 */
[----:B------:R-:W-:Y:S02]  /*e250*/  IMAD.MOV.U32 R5, RZ, RZ, R4 ;  /* 0x000000ffff057224 */ /* 0x000fe400078e0004 */
[----:B------:R-:W-:Y:S05]  /*e260*/  CALL.REL.NOINC `($__internal_1_$__cuda_sm70_shflsync_idx_p) ;  /* 0x0000118000007944 */ /* 0x000fea0003c00000 */
[----:B------:R-:W-:Y:S05]  /*e270*/  BRA `(.L_x_94) ;  /* 0xffff22f000007947 */ /* 0x000fea000383ffff */
.L_x_16:
[----:B------:R-:W-:Y:S02]  /*e280*/  SEL R0, RZ, 0x1, P0 ;  /* 0x00000001ff007807 */ /* 0x000fe40000000000 */
[----:B------:R-:W-:Y:S02]  /*e290*/  MOV R2, 0xe2b0 ;  /* 0x0000e2b000027802 */ /* 0x000fe40000000f00 */
[----:B------:R-:W-:Y:S05]  /*e2a0*/  CALL.REL.NOINC `($__internal_3_$__cuda_sm70_votesync_ballot) ;  /* 0x0000120000007944 */ /* 0x000fea0003c00000 */
[----:B------:R-:W-:Y:S01]  /*e2b0*/  MOV R6, R0 ;  /* 0x0000000000067202 */ /* 0x000fe20000000f00 */
[----:B------:R-:W-:Y:S05]  /*e2c0*/  BRA `(.L_x_95) ;  /* 0xffff233000007947 */ /* 0x000fea000383ffff */
.L_x_17:
[----:B------:R-:W-:Y:S01]  /*e2d0*/  IMAD.MOV.U32 R5, RZ, RZ, R8 ;  /* 0x000000ffff057224 */ /* 0x000fe200078e0008 */
[----:B--2---:R-:W-:Y:S01]  /*e2e0*/  MOV R3, R13 ;  /* 0x0000000d00037202 */ /* 0x004fe20000000f00 */
[----:B------:R-:W-:Y:S01]  /*e2f0*/  IMAD.MOV.U32 R0, RZ, RZ, 0x1f ;  /* 0x0000001fff007424 */ /* 0x000fe200078e00ff */
[----:B------:R-:W-:Y:S02]  /*e300*/  MOV R2, 0xe320 ;  /* 0x0000e32000027802 */ /* 0x000fe40000000f00 */
[----:B-1----:R-:W-:Y:S05]  /*e310*/  CALL.REL.NOINC `($__internal_1_$__cuda_sm70_shflsync_idx_p) ;  /* 0x000010d000007944 */ /* 0x002fea0003c00000 */
[----:B------:R-:W-:Y:S01]  /*e320*/  IMAD.MOV.U32 R11, RZ, RZ, R0 ;  /* 0x000000ffff0b7224 */ /* 0x000fe200078e0000 */
[----:B------:R-:W-:Y:S01]  /*e330*/  MOV R5, R7 ;  /* 0x0000000700057202 */ /* 0x000fe20000000f00 */
[----:B------:R-:W-:Y:S01]  /*e340*/  IMAD.MOV.U32 R7, RZ, RZ, RZ ;  /* 0x000000ffff077224 */ /* 0x000fe200078e00ff */
[----:B------:R-:W-:Y:S01]  /*e350*/  MOV R3, R13 ;  /* 0x0000000d00037202 */ /* 0x000fe20000000f00 */
[----:B------:R-:W-:Y:S01]  /*e360*/  IMAD.MOV.U32 R0, RZ, RZ, 0x1f ;  /* 0x0000001fff007424 */ /* 0x000fe200078e00ff */
[----:B------:R-:W-:-:S02]  /*e370*/  MOV R2, 0xe390 ;  /* 0x0000e39000027802 */ /* 0x000fc40000000f00 */
[----:B------:R-:W-:Y:S05]  /*e380*/  CALL.REL.NOINC `($__internal_1_$__cuda_sm70_shflsync_idx_p) ;  /* 0x0000106000007944 */ /* 0x000fea0003c00000 */
[----:B------:R-:W-:Y:S01]  /*e390*/  MOV R10, R0 ;  /* 0x00000000000a7202 */ /* 0x000fe20000000f00 */
[----:B------:R-:W-:Y:S05]  /*e3a0*/  BRA `(.L_x_96) ;  /* 0xffff22a000007947 */ /* 0x000fea000383ffff */
.L_x_20:
[----:B------:R-:W-:Y:S01]  /*e3b0*/  IMAD.MOV.U32 R5, RZ, RZ, R4 ;  /* 0x000000ffff057224 */ /* 0x000fe200078e0004 */
[----:B------:R-:W-:-:S02]  /*e3c0*/  MOV R0, 0x1f ;  /* 0x0000001f00007802 */ /* 0x000fc40000000f00 */
[----:B------:R-:W-:Y:S02]  /*e3d0*/  MOV R2, 0xe3f0 ;  /* 0x0000e3f000027802 */ /* 0x000fe40000000f00 */
[----:B-1----:R-:W-:Y:S05]  /*e3e0*/  CALL.REL.NOINC `($__internal_1_$__cuda_sm70_shflsync_idx_p) ;  /* 0x0000100000007944 */ /* 0x002fea0003c00000 */
[----:B------:R-:W-:Y:S01]  /*e3f0*/  MOV R7, R0 ;  /* 0x0000000000077202 */ /* 0x000fe20000000f00 */
[----:B------:R-:W-:Y:S05]  /*e400*/  BRA `(.L_x_19) ;  /* 0xffff22a000007947 */ /* 0x000fea000383ffff */
.L_x_34:
[----:B------:R1:W5:Y:S01]  /*e410*/  LDL R2, [R1] ;  /* 0x0000000001027983 */ /* 0x0003620000100800 */
[----:B------:R-:W-:Y:S01]  /*e420*/  IMAD.MOV.U32 R5, RZ, RZ, 0x2 ;  /* 0x00000002ff057424 */ /* 0x000fe200078e00ff */
[----:B------:R-:W-:Y:S01]  /*e430*/  MOV R7, 0x1f ;  /* 0x0000001f00077802 */ /* 0x000fe20000000f00 */
[----:B------:R-:W-:Y:S01]  /*e440*/  IMAD.MOV.U32 R6, RZ, RZ, -0x1 ;  /* 0xffffffffff067424 */ /* 0x000fe200078e00ff */
[----:B------:R-:W-:Y:S02]  /*e450*/  MOV R3, 0xe470 ;  /* 0x0000e47000037802 */ /* 0x000fe40000000f00 */
[----:B-1---5:R-:W-:Y:S05]  /*e460*/  CALL.REL.NOINC `($__internal_0_$__cuda_sm70_shflsync_bfly_p) ;  /* 0x00000f3000007944 */ /* 0x022fea0003c00000 */
[----:B------:R-:W2:Y:S01]  /*e470*/  LDL.LU R0, [R1] ;  /* 0x0000000001007983 */ /* 0x000ea20000300800 */
[----:B------:R-:W-:Y:S01]  /*e480*/  MOV R3, 0xe4d0 ;  /* 0x0000e4d000037802 */ /* 0x000fe20000000f00 */
[----:B--2---:R-:W-:Y:S01]  /*e490*/  FADD.FTZ R0, R0, R5 ;  /* 0x0000000500007221 */ /* 0x004fe20000010000 */
[----:B------:R-:W-:-:S04]  /*e4a0*/  MOV R5, 0x1 ;  /* 0x0000000100057802 */ /* 0x000fc80000000f00 */
[----:B------:R-:W-:Y:S02]  /*e4b0*/  MOV R2, R0 ;  /* 0x0000000000027202 */ /* 0x000fe40000000f00 */
[----:B------:R-:W-:Y:S05]  /*e4c0*/  CALL.REL.NOINC `($__internal_0_$__cuda_sm70_shflsync_bfly_p) ;  /* 0x00000ed000007944 */ /* 0x000fea0003c00000 */
[----:B------:R1:W5:Y:S01]  /*e4d0*/  LDL R2, [R1+0x4] ;  /* 0x0000040001027983 */ /* 0x0003620000100800 */
[----:B------:R-:W-:Y:S01]  /*e4e0*/  FADD.FTZ R0, R0, R5 ;  /* 0x0000000500007221 */ /* 0x000fe20000010000 */
[----:B------:R-:W-:Y:S02]  /*e4f0*/  MOV R5, 0x2 ;  /* 0x0000000200057802 */ /* 0x000fe40000000f00 */
[----:B------:R-:W-:Y:S02]  /*e500*/  MOV R3, 0xe520 ;  /* 0x0000e52000037802 */ /* 0x000fe40000000f00 */
[----:B-1---5:R-:W-:Y:S05]  /*e510*/  CALL.REL.NOINC `($__internal_0_$__cuda_sm70_shflsync_bfly_p) ;  /* 0x00000e8000007944 */ /* 0x022fea0003c00000 */
[----:B------:R-:W2:Y:S01]  /*e520*/  LDL.LU R2, [R1+0x4] ;  /* 0x0000040001027983 */ /* 0x000ea20000300800 */
[----:B------:R-:W-:Y:S01]  /*e530*/  MOV R3, 0xe580 ;  /* 0x0000e58000037802 */ /* 0x000fe20000000f00 */
[----:B--2---:R-:W-:Y:S01]  /*e540*/  FADD.FTZ R4, R2, R5 ;  /* 0x0000000502047221 */ /* 0x004fe20000010000 */
[----:B------:R-:W-:-:S04]  /*e550*/  MOV R5, 0x1 ;  /* 0x0000000100057802 */ /* 0x000fc80000000f00 */
[----:B------:R-:W-:Y:S02]  /*e560*/  MOV R2, R4 ;  /* 0x0000000400027202 */ /* 0x000fe40000000f00 */
[----:B------:R-:W-:Y:S05]  /*e570*/  CALL.REL.NOINC `($__internal_0_$__cuda_sm70_shflsync_bfly_p) ;  /* 0x00000e2000007944 */ /* 0x000fea0003c00000 */
[----:B------:R-:W-:Y:S01]  /*e580*/  MOV R3, R5 ;  /* 0x0000000500037202 */ /* 0x000fe20000000f00 */
[----:B------:R-:W-:Y:S05]  /*e590*/  BRA `(.L_x_97) ;  /* 0xffffa2e000007947 */ /* 0x000fea000383ffff */
.L_x_41:
[----:B--234-:R-:W-:Y:S01]  /*e5a0*/  IMAD.MOV.U32 R5, RZ, RZ, R12 ;  /* 0x000000ffff057224 */ /* 0x01cfe200078e000c */
[----:B------:R-:W-:Y:S01]  /*e5b0*/  MOV R3, RZ ;  /* 0x000000ff00037202 */ /* 0x000fe20000000f00 */
[----:B------:R-:W-:Y:S01]  /*e5c0*/  IMAD.MOV.U32 R0, RZ, RZ, 0x181f ;  /* 0x0000181fff007424 */ /* 0x000fe200078e00ff */
[----:B------:R-:W-:Y:S02]  /*e5d0*/  MOV R2, 0xe5f0 ;  /* 0x0000e5f000027802 */ /* 0x000fe40000000f00 */
[----:B-1----:R-:W-:Y:S05]  /*e5e0*/  CALL.REL.NOINC `($__internal_1_$__cuda_sm70_shflsync_idx_p) ;  /* 0x00000e0000007944 */ /* 0x002fea0003c00000 */
[----:B------:R-:W-:Y:S01]  /*e5f0*/  MOV R10, R0 ;  /* 0x00000000000a7202 */ /* 0x000fe20000000f00 */
[----:B------:R-:W-:Y:S05]  /*e600*/  BRA `(.L_x_98) ;  /* 0xffffbf8000007947 */ /* 0x000fea000383ffff */
.L_x_42:
[----:B------:R-:W-:Y:S01]  /*e610*/  IMAD.MOV.U32 R5, RZ, RZ, R14 ;  /* 0x000000ffff057224 */ /* 0x000fe200078e000e */
[----:B------:R-:W-:Y:S01]  /*e620*/  MOV R3, RZ ;  /* 0x000000ff00037202 */ /* 0x000fe20000000f00 */
[----:B------:R-:W-:Y:S01]  /*e630*/  IMAD.MOV.U32 R0, RZ, RZ, 0x181f ;  /* 0x0000181fff007424 */ /* 0x000fe200078e00ff */
[----:B------:R-:W-:Y:S02]  /*e640*/  MOV R2, 0xe660 ;  /* 0x0000e66000027802 */ /* 0x000fe40000000f00 */
[----:B-123--:R-:W-:Y:S05]  /*e650*/  CALL.REL.NOINC `($__internal_1_$__cuda_sm70_shflsync_idx_p) ;  /* 0x00000d9000007944 */ /* 0x00efea0003c00000 */
[----:B------:R-:W-:Y:S05]  /*e660*/  BRA `(.L_x_99) ;  /* 0xffffbf4000007947 */ /* 0x000fea000383ffff */
.L_x_45:
[----:B--2---:R-:W-:Y:S01]  /*e670*/  IMAD.MOV.U32 R5, RZ, RZ, R12 ;  /* 0x000000ffff057224 */ /* 0x004fe200078e000c */
[----:B------:R-:W-:Y:S01]  /*e680*/  MOV R3, 0x1 ;  /* 0x0000000100037802 */ /* 0x000fe20000000f00 */
[----:B------:R-:W-:Y:S01]  /*e690*/  IMAD.MOV.U32 R0, RZ, RZ, 0x181f ;  /* 0x0000181fff007424 */ /* 0x000fe200078e00ff */
[----:B------:R-:W-:-:S02]  /*e6a0*/  MOV R2, 0xe6c0 ;  /* 0x0000e6c000027802 */ /* 0x000fc40000000f00 */
[----:B-1-34-:R-:W-:Y:S05]  /*e6b0*/  CALL.REL.NOINC `($__internal_1_$__cuda_sm70_shflsync_idx_p) ;  /* 0x00000d3000007944 */ /* 0x01afea0003c00000 */
[----:B------:R-:W-:Y:S01]  /*e6c0*/  IMAD.MOV.U32 R10, RZ, RZ, R0 ;  /* 0x000000ffff0a7224 */ /* 0x000fe200078e0000 */
[----:B------:R-:W-:Y:S01]  /*e6d0*/  MOV R3, 0x1 ;  /* 0x0000000100037802 */ /* 0x000fe20000000f00 */
[----:B------:R-:W-:Y:S01]  /*e6e0*/  IMAD.MOV.U32 R5, RZ, RZ, R14 ;  /* 0x000000ffff057224 */ /* 0x000fe200078e000e */
[----:B------:R-:W-:-:S02]  /*e6f0*/  MOV R0, 0x181f ;  /* 0x0000181f00007802 */ /* 0x000fc40000000f00 */
[----:B------:R-:W-:Y:S02]  /*e700*/  MOV R2, 0xe720 ;  /* 0x0000e72000027802 */ /* 0x000fe40000000f00 */
[----:B------:R-:W-:Y:S05]  /*e710*/  CALL.REL.NOINC `($__internal_1_$__cuda_sm70_shflsync_idx_p) ;  /* 0x00000cd000007944 */ /* 0x000fea0003c00000 */
[----:B------:R-:W-:Y:S05]  /*e720*/  BRA `(.L_x_100) ;  /* 0xffffc06000007947 */ /* 0x000fea000383ffff */
.L_x_48:
[----:B-1----:R-:W-:Y:S01]  /*e730*/  IMAD.MOV.U32 R5, RZ, RZ, R12 ;  /* 0x000000ffff057224 */ /* 0x002fe200078e000c */
[----:B------:R-:W-:Y:S01]  /*e740*/  MOV R3, 0x2 ;  /* 0x0000000200037802 */ /* 0x000fe20000000f00 */
[----:B--2---:R-:W-:Y:S01]  /*e750*/  IMAD.MOV.U32 R0, RZ, RZ, 0x181f ;  /* 0x0000181fff007424 */ /* 0x004fe200078e00ff */
[----:B------:R-:W-:Y:S02]  /*e760*/  MOV R2, 0xe780 ;  /* 0x0000e78000027802 */ /* 0x000fe40000000f00 */
[----:B---34-:R-:W-:Y:S05]  /*e770*/  CALL.REL.NOINC `($__internal_1_$__cuda_sm70_shflsync_idx_p) ;  /* 0x00000c7000007944 */ /* 0x018fea0003c00000 */
[----:B------:R-:W-:Y:S01]  /*e780*/  MOV R10, R0 ;  /* 0x00000000000a7202 */ /* 0x000fe20000000f00 */
[----:B------:R-:W-:Y:S05]  /*e790*/  BRA `(.L_x_101) ;  /* 0xffffc1d000007947 */ /* 0x000fea000383ffff */
.L_x_49:
[----:B-1----:R-:W-:Y:S01]  /*e7a0*/  IMAD.MOV.U32 R5, RZ, RZ, R14 ;  /* 0x000000ffff057224 */ /* 0x002fe200078e000e */
[----:B------:R-:W-:Y:S01]  /*e7b0*/  MOV R3, 0x2 ;  /* 0x0000000200037802 */ /* 0x000fe20000000f00 */
[----:B--2---:R-:W-:Y:S01]  /*e7c0*/  IMAD.MOV.U32 R0, RZ, RZ, 0x181f ;  /* 0x0000181fff007424 */ /* 0x004fe200078e00ff */
[----:B------:R-:W-:Y:S02]  /*e7d0*/  MOV R2, 0xe7f0 ;  /* 0x0000e7f000027802 */ /* 0x000fe40000000f00 */
[----:B---34-:R-:W-:Y:S05]  /*e7e0*/  CALL.REL.NOINC `($__internal_1_$__cuda_sm70_shflsync_idx_p) ;  /* 0x00000c0000007944 */ /* 0x018fea0003c00000 */
[----:B------:R-:W-:Y:S05]  /*e7f0*/  BRA `(.L_x_102) ;  /* 0xffffc19000007947 */ /* 0x000fea000383ffff */
.L_x_52:
[----:B-1----:R-:W-:Y:S01]  /*e800*/  IMAD.MOV.U32 R5, RZ, RZ, R12 ;  /* 0x000000ffff057224 */ /* 0x002fe200078e000c */
[----:B------:R-:W-:Y:S01]  /*e810*/  MOV R3, 0x3 ;  /* 0x0000000300037802 */ /* 0x000fe20000000f00 */
[----:B----4-:R-:W-:Y:S01]  /*e820*/  IMAD.MOV.U32 R0, RZ, RZ, 0x181f ;  /* 0x0000181fff007424 */ /* 0x010fe200078e00ff */
[----:B------:R-:W-:-:S02]  /*e830*/  MOV R2, 0xe850 ;  /* 0x0000e85000027802 */ /* 0x000fc40000000f00 */
[----:B--23--:R-:W-:Y:S05]  /*e840*/  CALL.REL.NOINC `($__internal_1_$__cuda_sm70_shflsync_idx_p) ;  /* 0x00000ba000007944 */ /* 0x00cfea0003c00000 */
[----:B------:R-:W-:Y:S01]  /*e850*/  IMAD.MOV.U32 R8, RZ, RZ, R0 ;  /* 0x000000ffff087224 */ /* 0x000fe200078e0000 */
[----:B------:R-:W-:Y:S01]  /*e860*/  MOV R3, 0x3 ;  /* 0x0000000300037802 */ /* 0x000fe20000000f00 */
[----:B------:R-:W-:Y:S01]  /*e870*/  IMAD.MOV.U32 R5, RZ, RZ, R14 ;  /* 0x000000ffff057224 */ /* 0x000fe200078e000e */
[----:B------:R-:W-:-:S02]  /*e880*/  MOV R0, 0x181f ;  /* 0x0000181f00007802 */ /* 0x000fc40000000f00 */
[----:B------:R-:W-:Y:S02]  /*e890*/  MOV R2, 0xe8b0 ;  /* 0x0000e8b000027802 */ /* 0x000fe40000000f00 */
[----:B------:R-:W-:Y:S05]  /*e8a0*/  CALL.REL.NOINC `($__internal_1_$__cuda_sm70_shflsync_idx_p) ;  /* 0x00000b4000007944 */ /* 0x000fea0003c00000 */
[----:B------:R-:W-:Y:S05]  /*e8b0*/  BRA `(.L_x_103) ;  /* 0xffffc2c000007947 */ /* 0x000fea000383ffff */
.L_x_54:
[----:B------:R-:W-:Y:S01]  /*e8c0*/  IMAD.MOV.U32 R5, RZ, RZ, R12 ;  /* 0x000000ffff057224 */ /* 0x000fe200078e000c */
[----:B------:R-:W-:Y:S01]  /*e8d0*/  MOV R3, RZ ;  /* 0x000000ff00037202 */ /* 0x000fe20000000f00 */
[----:B------:R-:W-:Y:S01]  /*e8e0*/  IMAD.MOV.U32 R0, RZ, RZ, 0x1c1f ;  /* 0x00001c1fff007424 */ /* 0x000fe200078e00ff */
[----:B------:R-:W-:Y:S02]  /*e8f0*/  MOV R2, 0xe910 ;  /* 0x0000e91000027802 */ /* 0x000fe40000000f00 */
[----:B------:R-:W-:Y:S05]  /*e900*/  CALL.REL.NOINC `($__internal_1_$__cuda_sm70_shflsync_idx_p) ;  /* 0x00000ae000007944 */ /* 0x000fea0003c00000 */
[----:B------:R-:W-:Y:S01]  /*e910*/  MOV R4, R0 ;  /* 0x0000000000047202 */ /* 0x000fe20000000f00 */
[----:B------:R-:W-:Y:S05]  /*e920*/  BRA `(.L_x_104) ;  /* 0xffffc63000007947 */ /* 0x000fea000383ffff */
.L_x_55:
[----:B------:R-:W-:Y:S01]  /*e930*/  IMAD.MOV.U32 R5, RZ, RZ, R14 ;  /* 0x000000ffff057224 */ /* 0x000fe200078e000e */
[----:B------:R-:W-:Y:S01]  /*e940*/  MOV R3, RZ ;  /* 0x000000ff00037202 */ /* 0x000fe20000000f00 */
[----:B------:R-:W-:Y:S01]  /*e950*/  IMAD.MOV.U32 R0, RZ, RZ, 0x1c1f ;  /* 0x00001c1fff007424 */ /* 0x000fe200078e00ff */
[----:B------:R-:W-:Y:S02]  /*e960*/  MOV R2, 0xe980 ;  /* 0x0000e98000027802 */ /* 0x000fe40000000f00 */
[----:B-12---:R-:W-:Y:S05]  /*e970*/  CALL.REL.NOINC `($__internal_1_$__cuda_sm70_shflsync_idx_p) ;  /* 0x00000a7000007944 */ /* 0x006fea0003c00000 */
[----:B------:R-:W-:Y:S05]  /*e980*/  BRA `(.L_x_105) ;  /* 0xffffc5f000007947 */ /* 0x000fea000383ffff */
.L_x_58:
[----:B------:R-:W-:Y:S01]  /*e990*/  IMAD.MOV.U32 R5, RZ, RZ, R12 ;  /* 0x000000ffff057224 */ /* 0x000fe200078e000c */
[----:B----4-:R-:W-:Y:S01]  /*e9a0*/  MOV R3, 0x1 ;  /* 0x0000000100037802 */ /* 0x010fe20000000f00 */
[----:B------:R-:W-:Y:S01]  /*e9b0*/  IMAD.MOV.U32 R0, RZ, RZ, 0x1c1f ;  /* 0x00001c1fff007424 */ /* 0x000fe200078e00ff */
[----:B------:R-:W-:-:S02]  /*e9c0*/  MOV R2, 0xe9e0 ;  /* 0x0000e9e000027802 */ /* 0x000fc40000000f00 */
[----:B-123--:R-:W-:Y:S05]  /*e9d0*/  CALL.REL.NOINC `($__internal_1_$__cuda_sm70_shflsync_idx_p) ;  /* 0x00000a1000007944 */ /* 0x00efea0003c00000 */
[----:B------:R-:W-:Y:S01]  /*e9e0*/  IMAD.MOV.U32 R4, RZ, RZ, R0 ;  /* 0x000000ffff047224 */ /* 0x000fe200078e0000 */
[----:B------:R-:W-:Y:S01]  /*e9f0*/  MOV R3, 0x1 ;  /* 0x0000000100037802 */ /* 0x000fe20000000f00 */
[----:B------:R-:W-:Y:S01]  /*ea00*/  IMAD.MOV.U32 R5, RZ, RZ, R14 ;  /* 0x000000ffff057224 */ /* 0x000fe200078e000e */
[----:B------:R-:W-:-:S02]  /*ea10*/  MOV R0, 0x1c1f ;  /* 0x00001c1f00007802 */ /* 0x000fc40000000f00 */
[----:B------:R-:W-:Y:S02]  /*ea20*/  MOV R2, 0xea40 ;  /* 0x0000ea4000027802 */ /* 0x000fe40000000f00 */
[----:B------:R-:W-:Y:S05]  /*ea30*/  CALL.REL.NOINC `($__internal_1_$__cuda_sm70_shflsync_idx_p) ;  /* 0x000009b000007944 */ /* 0x000fea0003c00000 */
[----:B------:R-:W-:Y:S05]  /*ea40*/  BRA `(.L_x_106) ;  /* 0xffffd19000007947 */ /* 0x000fea000383ffff */
.L_x_62:
[----:B------:R-:W-:Y:S01]  /*ea50*/  IMAD.MOV.U32 R5, RZ, RZ, R11 ;  /* 0x000000ffff057224 */ /* 0x000fe200078e000b */
[----:B------:R-:W-:Y:S01]  /*ea60*/  MOV R3, RZ ;  /* 0x000000ff00037202 */ /* 0x000fe20000000f00 */
[----:B------:R-:W-:Y:S01]  /*ea70*/  IMAD.MOV.U32 R0, RZ, RZ, 0x181f ;  /* 0x0000181fff007424 */ /* 0x000fe200078e00ff */
[----:B------:R-:W-:Y:S02]  /*ea80*/  MOV R2, 0xeaa0 ;  /* 0x0000eaa000027802 */ /* 0x000fe40000000f00 */
[----:B------:R-:W-:Y:S05]  /*ea90*/  CALL.REL.NOINC `($__internal_1_$__cuda_sm70_shflsync_idx_p) ;  /* 0x0000095000007944 */ /* 0x000fea0003c00000 */
[----:B------:R-:W-:Y:S01]  /*eaa0*/  MOV R10, R0 ;  /* 0x00000000000a7202 */ /* 0x000fe20000000f00 */
[----:B------:R-:W-:Y:S05]  /*eab0*/  BRA `(.L_x_107) ;  /* 0xffffe19000007947 */ /* 0x000fea000383ffff */
.L_x_63:
[----:B------:R-:W-:Y:S01]  /*eac0*/  IMAD.MOV.U32 R5, RZ, RZ, R14 ;  /* 0x000000ffff057224 */ /* 0x000fe200078e000e */
[----:B------:R-:W-:Y:S01]  /*ead0*/  MOV R3, RZ ;  /* 0x000000ff00037202 */ /* 0x000fe20000000f00 */
[----:B------:R-:W-:Y:S01]  /*eae0*/  IMAD.MOV.U32 R0, RZ, RZ, 0x181f ;  /* 0x0000181fff007424 */ /* 0x000fe200078e00ff */
[----:B------:R-:W-:Y:S02]  /*eaf0*/  MOV R2, 0xeb10 ;  /* 0x0000eb1000027802 */ /* 0x000fe40000000f00 */
[----:B-12---:R-:W-:Y:S05]  /*eb00*/  CALL.REL.NOINC `($__internal_1_$__cuda_sm70_shflsync_idx_p) ;  /* 0x000008e000007944 */ /* 0x006fea0003c00000 */
[----:B------:R-:W-:Y:S05]  /*eb10*/  BRA `(.L_x_108) ;  /* 0xffffe15000007947 */ /* 0x000fea000383ffff */
.L_x_66:
[----:B--2---:R-:W-:Y:S01]  /*eb20*/  IMAD.MOV.U32 R5, RZ, RZ, R11 ;  /* 0x000000ffff057224 */ /* 0x004fe200078e000b */
[----:B------:R-:W-:Y:S01]  /*eb30*/  MOV R3, 0x1 ;  /* 0x0000000100037802 */ /* 0x000fe20000000f00 */
[----:B----4-:R-:W-:Y:S01]  /*eb40*/  IMAD.MOV.U32 R0, RZ, RZ, 0x181f ;  /* 0x0000181fff007424 */ /* 0x010fe200078e00ff */
[----:B------:R-:W-:-:S02]  /*eb50*/  MOV R2, 0xeb70 ;  /* 0x0000eb7000027802 */ /* 0x000fc40000000f00 */
[----:B-1-3--:R-:W-:Y:S05]  /*eb60*/  CALL.REL.NOINC `($__internal_1_$__cuda_sm70_shflsync_idx_p) ;  /* 0x0000088000007944 */ /* 0x00afea0003c00000 */
[----:B------:R-:W-:Y:S01]  /*eb70*/  IMAD.MOV.U32 R10, RZ, RZ, R0 ;  /* 0x000000ffff0a7224 */ /* 0x000fe200078e0000 */
[----:B------:R-:W-:Y:S01]  /*eb80*/  MOV R3, 0x1 ;  /* 0x0000000100037802 */ /* 0x000fe20000000f00 */
[----:B------:R-:W-:Y:S01]  /*eb90*/  IMAD.MOV.U32 R5, RZ, RZ, R14 ;  /* 0x000000ffff057224 */ /* 0x000fe200078e000e */
[----:B------:R-:W-:-:S02]  /*eba0*/  MOV R0, 0x181f ;  /* 0x0000181f00007802 */ /* 0x000fc40000000f00 */
[----:B------:R-:W-:Y:S02]  /*ebb0*/  MOV R2, 0xebd0 ;  /* 0x0000ebd000027802 */ /* 0x000fe40000000f00 */
[----:B------:R-:W-:Y:S05]  /*ebc0*/  CALL.REL.NOINC `($__internal_1_$__cuda_sm70_shflsync_idx_p) ;  /* 0x0000082000007944 */ /* 0x000fea0003c00000 */
[----:B------:R-:W-:Y:S05]  /*ebd0*/  BRA `(.L_x_109) ;  /* 0xffffe28000007947 */ /* 0x000fea000383ffff */
.L_x_69:
[----:B-1----:R-:W-:Y:S01]  /*ebe0*/  IMAD.MOV.U32 R5, RZ, RZ, R11 ;  /* 0x000000ffff057224 */ /* 0x002fe200078e000b */
[----:B------:R-:W-:Y:S01]  /*ebf0*/  MOV R3, 0x2 ;  /* 0x0000000200037802 */ /* 0x000fe20000000f00 */
[----:B----4-:R-:W-:Y:S01]  /*ec00*/  IMAD.MOV.U32 R0, RZ, RZ, 0x181f ;  /* 0x0000181fff007424 */ /* 0x010fe200078e00ff */
[----:B------:R-:W-:Y:S02]  /*ec10*/  MOV R2, 0xec30 ;  /* 0x0000ec3000027802 */ /* 0x000fe40000000f00 */
[----:B--23--:R-:W-:Y:S05]  /*ec20*/  CALL.REL.NOINC `($__internal_1_$__cuda_sm70_shflsync_idx_p) ;  /* 0x000007c000007944 */ /* 0x00cfea0003c00000 */
[----:B------:R-:W-:Y:S01]  /*ec30*/  MOV R10, R0 ;  /* 0x00000000000a7202 */ /* 0x000fe20000000f00 */
[----:B------:R-:W-:Y:S05]  /*ec40*/  BRA `(.L_x_110) ;  /* 0xffffe3f000007947 */ /* 0x000fea000383ffff */
.L_x_70:
[----:B------:R-:W-:Y:S01]  /*ec50*/  IMAD.MOV.U32 R5, RZ, RZ, R14 ;  /* 0x000000ffff057224 */ /* 0x000fe200078e000e */
[----:B------:R-:W-:Y:S01]  /*ec60*/  MOV R3, 0x2 ;  /* 0x0000000200037802 */ /* 0x000fe20000000f00 */
[----:B----4-:R-:W-:Y:S01]  /*ec70*/  IMAD.MOV.U32 R0, RZ, RZ, 0x181f ;  /* 0x0000181fff007424 */ /* 0x010fe200078e00ff */
[----:B------:R-:W-:Y:S02]  /*ec80*/  MOV R2, 0xeca0 ;  /* 0x0000eca000027802 */ /* 0x000fe40000000f00 */
[----:B-123--:R-:W-:Y:S05]  /*ec90*/  CALL.REL.NOINC `($__internal_1_$__cuda_sm70_shflsync_idx_p) ;  /* 0x0000075000007944 */ /* 0x00efea0003c00000 */
[----:B------:R-:W-:Y:S05]  /*eca0*/  BRA `(.L_x_111) ;  /* 0xffffe3b000007947 */ /* 0x000fea000383ffff */
.L_x_73:
[----:B-1----:R-:W-:Y:S01]  /*ecb0*/  IMAD.MOV.U32 R5, RZ, RZ, R11 ;  /* 0x000000ffff057224 */ /* 0x002fe200078e000b */
[----:B------:R-:W-:Y:S01]  /*ecc0*/  MOV R3, 0x3 ;  /* 0x0000000300037802 */ /* 0x000fe20000000f00 */
[----:B------:R-:W-:Y:S01]  /*ecd0*/  IMAD.MOV.U32 R0, RZ, RZ, 0x181f ;  /* 0x0000181fff007424 */ /* 0x000fe200078e00ff */
[----:B------:R-:W-:-:S02]  /*ece0*/  MOV R2, 0xed00 ;  /* 0x0000ed0000027802 */ /* 0x000fc40000000f00 */
[----:B--234-:R-:W-:Y:S05]  /*ecf0*/  CALL.REL.NOINC `($__internal_1_$__cuda_sm70_shflsync_idx_p) ;  /* 0x000006f000007944 */ /* 0x01cfea0003c00000 */
[----:B------:R-:W-:Y:S01]  /*ed00*/  IMAD.MOV.U32 R10, RZ, RZ, R0 ;  /* 0x000000ffff0a7224 */ /* 0x000fe200078e0000 */
[----:B------:R-:W-:Y:S01]  /*ed10*/  MOV R3, 0x3 ;  /* 0x0000000300037802 */ /* 0x000fe20000000f00 */
[----:B------:R-:W-:Y:S01]  /*ed20*/  IMAD.MOV.U32 R5, RZ, RZ, R14 ;  /* 0x000000ffff057224 */ /* 0x000fe200078e000e */
[----:B------:R-:W-:-:S02]  /*ed30*/  MOV R0, 0x181f ;  /* 0x0000181f00007802 */ /* 0x000fc40000000f00 */
[----:B------:R-:W-:Y:S02]  /*ed40*/  MOV R2, 0xed60 ;  /* 0x0000ed6000027802 */ /* 0x000fe40000000f00 */
[----:B------:R-:W-:Y:S05]  /*ed50*/  CALL.REL.NOINC `($__internal_1_$__cuda_sm70_shflsync_idx_p) ;  /* 0x0000069000007944 */ /* 0x000fea0003c00000 */
[----:B------:R-:W-:Y:S05]  /*ed60*/  BRA `(.L_x_112) ;  /* 0xffffe4e000007947 */ /* 0x000fea000383ffff */
.L_x_75:
[----:B------:R-:W-:Y:S01]  /*ed70*/  IMAD.MOV.U32 R5, RZ, RZ, R131 ;  /* 0x000000ffff057224 */ /* 0x000fe200078e0083 */
[----:B------:R-:W-:Y:S01]  /*ed80*/  MOV R3, RZ ;  /* 0x000000ff00037202 */ /* 0x000fe20000000f00 */
[----:B------:R-:W-:Y:S01]  /*ed90*/  IMAD.MOV.U32 R0, RZ, RZ, 0x1f ;  /* 0x0000001fff007424 */ /* 0x000fe200078e00ff */
[----:B------:R-:W-:Y:S02]  /*eda0*/  MOV R2, 0xedc0 ;  /* 0x0000edc000027802 */ /* 0x000fe40000000f00 */
[----:B--23--:R-:W-:Y:S05]  /*edb0*/  CALL.REL.NOINC `($__internal_1_$__cuda_sm70_shflsync_idx_p) ;  /* 0x0000063000007944 */ /* 0x00cfea0003c00000 */
[----:B------:R-:W-:Y:S01]  /*edc0*/  MOV R9, R0 ;  /* 0x0000000000097202 */ /* 0x000fe20000000f00 */
[----:B------:R-:W-:Y:S05]  /*edd0*/  BRA `(.L_x_113) ;  /* 0xffffe71000007947 */ /* 0x000fea000383ffff */
.L_x_76:
[----:B------:R-:W-:Y:S01]  /*ede0*/  IMAD.MOV.U32 R5, RZ, RZ, R131 ;  /* 0x000000ffff057224 */ /* 0x000fe200078e0083 */
[----:B------:R-:W-:Y:S01]  /*edf0*/  MOV R3, 0x1 ;  /* 0x0000000100037802 */ /* 0x000fe20000000f00 */
[----:B------:R-:W-:Y:S01]  /*ee00*/  IMAD.MOV.U32 R0, RZ, RZ, 0x1f ;  /* 0x0000001fff007424 */ /* 0x000fe200078e00ff */
[----:B------:R-:W-:Y:S02]  /*ee10*/  MOV R2, 0xee30 ;  /* 0x0000ee3000027802 */ /* 0x000fe40000000f00 */
[----:B-1234-:R-:W-:Y:S05]  /*ee20*/  CALL.REL.NOINC `($__internal_1_$__cuda_sm70_shflsync_idx_p) ;  /* 0x000005c000007944 */ /* 0x01efea0003c00000 */
[----:B------:R-:W-:Y:S01]  /*ee30*/  MOV R8, R0 ;  /* 0x0000000000087202 */ /* 0x000fe20000000f00 */
[----:B------:R-:W-:Y:S05]  /*ee40*/  BRA `(.L_x_114) ;  /* 0xffffe6c000007947 */ /* 0x000fea000383ffff */
.L_x_77:
[----:B------:R-:W-:Y:S02]  /*ee50*/  MOV R2, 0x1 ;  /* 0x0000000100027802 */ /* 0x000fe40000000f00 */
[----:B------:R-:W-:-:S02]  /*ee60*/  MOV R3, 0xee80 ;  /* 0x0000ee8000037802 */ /* 0x000fc40000000f00 */
[----:B-1234-:R-:W-:Y:S05]  /*ee70*/  CALL.REL.NOINC `($__internal_2_$__cuda_sm70_shflsync_up_p) ;  /* 0x000005c000007944 */ /* 0x01efea0003c00000 */
[----:B------:R-:W-:Y:S05]  /*ee80*/  BRA `(.L_x_115) ;  /* 0xffffe7b000007947 */ /* 0x000fea000383ffff */
.L_x_78:
[----:B------:R-:W-:Y:S02]  /*ee90*/  MOV R2, 0x2 ;  /* 0x0000000200027802 */ /* 0x000fe40000000f00 */
[----:B------:R-:W-:-:S02]  /*eea0*/  MOV R3, 0xeec0 ;  /* 0x0000eec000037802 */ /* 0x000fc40000000f00 */
[----:B-1-3--:R-:W-:Y:S05]  /*eeb0*/  CALL.REL.NOINC `($__internal_2_$__cuda_sm70_shflsync_up_p) ;  /* 0x0000058000007944 */ /* 0x00afea0003c00000 */
        /* <DEDUP_REMOVED lines=23> */
.L_x_82:
[----:B------:R-:W-:Y:S02]  /*f030*/  MOV R2, 0x1 ;  /* 0x0000000100027802 */ /* 0x000fe40000000f00 */
[----:B------:R-:W-:Y:S02]  /*f040*/  MOV R3, 0xf060 ;  /* 0x0000f06000037802 */ /* 0x000fe40000000f00 */
[----:B---3--:R-:W-:Y:S05]  /*f050*/  CALL.REL.NOINC `($__internal_2_$__cuda_sm70_shflsync_up_p) ;  /* 0x000003e000007944 */ /* 0x008fea0003c00000 */
[----:B------:R-:W-:Y:S01]  /*f060*/  MOV R2, R4 ;  /* 0x0000000400027202 */ /* 0x000fe20000000f00 */
[----:B------:R-:W-:Y:S05]  /*f070*/  BRA `(.L_x_117) ;  /* 0xffffe82000007947 */ /* 0x000fea000383ffff */
.L_x_83:
[----:B------:R-:W-:Y:S02]  /*f080*/  MOV R2, 0x2 ;  /* 0x0000000200027802 */ /* 0x000fe40000000f00 */
[----:B------:R-:W-:Y:S02]  /*f090*/  MOV R3, 0xf0b0 ;  /* 0x0000f0b000037802 */ /* 0x000fe40000000f00 */
[----:B---3--:R-:W-:Y:S05]  /*f0a0*/  CALL.REL.NOINC `($__internal_2_$__cuda_sm70_shflsync_up_p) ;  /* 0x0000039000007944 */ /* 0x008fea0003c00000 */
        /* <DEDUP_REMOVED lines=23> */
.L_x_85:
[----:B------:R-:W-:Y:S02]  /*f220*/  SEL R0, RZ, 0x1, P0 ;  /* 0x00000001ff007807 */ /* 0x000fe40000000000 */
[----:B------:R-:W-:Y:S02]  /*f230*/  MOV R2, 0xf250 ;  /* 0x0000f25000027802 */ /* 0x000fe40000000f00 */
[----:B--2---:R-:W-:Y:S05]  /*f240*/  CALL.REL.NOINC `($__internal_3_$__cuda_sm70_votesync_ballot) ;  /* 0x0000026000007944 */ /* 0x004fea0003c00000 */
[----:B------:R-:W-:Y:S01]  /*f250*/  MOV R8, R0 ;  /* 0x0000000000087202 */ /* 0x000fe20000000f00 */
[----:B------:R-:W-:Y:S05]  /*f260*/  BRA `(.L_x_119) ;  /* 0xffffe7c000007947 */ /* 0x000fea000383ffff */
.L_x_86:
[----:B------:R-:W-:Y:S01]  /*f270*/  IMAD.MOV.U32 R5, RZ, RZ, R6 ;  /* 0x000000ffff057224 */ /* 0x000fe200078e0006 */
[----:B---3--:R-:W-:Y:S01]  /*f280*/  MOV R3, R12 ;  /* 0x0000000c00037202 */ /* 0x008fe20000000f00 */
[----:B------:R-:W-:Y:S01]  /*f290*/  IMAD.MOV.U32 R0, RZ, RZ, 0x1f ;  /* 0x0000001fff007424 */ /* 0x000fe200078e00ff */
[----:B------:R-:W-:Y:S02]  /*f2a0*/  MOV R2, 0xf2c0 ;  /* 0x0000f2c000027802 */ /* 0x000fe40000000f00 */
[----:B-12---:R-:W-:Y:S05]  /*f2b0*/  CALL.REL.NOINC `($__internal_1_$__cuda_sm70_shflsync_idx_p) ;  /* 0x0000013000007944 */ /* 0x006fea0003c00000 */
[----:B------:R-:W-:Y:S01]  /*f2c0*/  IMAD.MOV.U32 R6, RZ, RZ, R0 ;  /* 0x000000ffff067224 */ /* 0x000fe200078e0000 */
[----:B------:R-:W-:Y:S01]  /*f2d0*/  MOV R3, R12 ;  /* 0x0000000c00037202 */ /* 0x000fe20000000f00 */
[----:B------:R-:W-:Y:S01]  /*f2e0*/  IMAD.MOV.U32 R5, RZ, RZ, R7 ;  /* 0x000000ffff057224 */ /* 0x000fe200078e0007 */
[----:B------:R-:W-:Y:S02]  /*f2f0*/  MOV R0, 0x1f ;  /* 0x0000001f00007802 */ /* 0x000fe40000000f00 */
[----:B------:R-:W-:-:S02]  /*f300*/  MOV R2, 0xf320 ;  /* 0x0000f32000027802 */ /* 0x000fc40000000f00 */
[----:B------:R-:W-:Y:S05]  /*f310*/  CALL.REL.NOINC `($__internal_1_$__cuda_sm70_shflsync_idx_p) ;  /* 0x000000d000007944 */ /* 0x000fea0003c00000 */
[----:B------:R-:W-:Y:S01]  /*f320*/  MOV R7, R0 ;  /* 0x0000000000077202 */ /* 0x000fe20000000f00 */
[----:B------:R-:W-:Y:S05]  /*f330*/  BRA `(.L_x_120) ;  /* 0xffffe73000007947 */ /* 0x000fea000383ffff */
.L_x_89:
[----:B------:R-:W-:Y:S01]  /*f340*/  IMAD.MOV.U32 R5, RZ, RZ, R4 ;  /* 0x000000ffff057224 */ /* 0x000fe200078e0004 */
[----:B------:R-:W-:-:S02]  /*f350*/  MOV R0, 0x1f ;  /* 0x0000001f00007802 */ /* 0x000fc40000000f00 */
[----:B------:R-:W-:Y:S02]  /*f360*/  MOV R2, 0xf380 ;  /* 0x0000f38000027802 */ /* 0x000fe40000000f00 */
[----:B-1234-:R-:W-:Y:S05]  /*f370*/  CALL.REL.NOINC `($__internal_1_$__cuda_sm70_shflsync_idx_p) ;  /* 0x0000007000007944 */ /* 0x01efea0003c00000 */
[----:B------:R-:W-:Y:S01]  /*f380*/  MOV R11, R0 ;  /* 0x00000000000b7202 */ /* 0x000fe20000000f00 */
[----:B------:R-:W-:Y:S05]  /*f390*/  BRA `(.L_x_88) ;  /* 0xffffe73000007947 */ /* 0x000fea000383ffff */
        .weak           $__internal_0_$__cuda_sm70_shflsync_bfly_p
        .type           $__internal_0_$__cuda_sm70_shflsync_bfly_p,@function
        .size           $__internal_0_$__cuda_sm70_shflsync_bfly_p,($__internal_1_$__cuda_sm70_shflsync_idx_p - $__internal_0_$__cuda_sm70_shflsync_bfly_p)
$__internal_0_$__cuda_sm70_shflsync_bfly_p:
[----:B------:R-:W-:Y:S04]  /*f3a0*/  WARPSYNC R6 ;  /* 0x0000000600007348 */ /* 0x000fe80003800000 */
[----:B------:R1:W2:Y:S02]  /*f3b0*/  SHFL.BFLY PT, R5, R2, R5, R7 ;  /* 0x0c00000502057389 */ /* 0x0002a400000e0007 */
[----:B-1----:R-:W-:Y:S02]  /*f3c0*/  MOV R2, R3 ;  /* 0x0000000300027202 */ /* 0x002fe40000000f00 */
[----:B------:R-:W-:-:S04]  /*f3d0*/  MOV R3, 0x0 ;  /* 0x0000000000037802 */ /* 0x000fc80000000f00 */
[----:B--2---:R-:W-:Y:S05]  /*f3e0*/  RET.REL.NODEC R2 `(_ZN7cutlass13device_kernelIN5flash19enable_sm80_to_sm89INS1_16FlashAttnFwdSm80INS1_25CollectiveMainloopFwdSm80ILi8ELi1ELb1EN4cute5tupleIJNS5_1CILi128EEENS7_ILi48EEENS7_ILi256EEEEEELi256ENS_10bfloat16_tEfNS_4arch4Sm80ELb0ELb0ELb1ELb1ELb0ELb0ELb1ELb1EEENS1_21CollectiveEpilogueFwdINS6_IJS8_SA_S9_EEENS6_IJNS7_ILi1EEESI_SI_EEESC_SE_Li256ELb1ELb1ELb1ELb0EEENS1_36VarlenDynamicPersistentTileSchedulerILi128ELi48ELi256ELi256ELb1ELb1ELb0ELb0ELb1ELb1EEEEEEEEEvNT_6ParamsE) ;  /* 0xffff0c1002007950 */ /* 0x004fea0003c3ffff */
        .weak           $__internal_1_$__cuda_sm70_shflsync_idx_p
        .type           $__internal_1_$__cuda_sm70_shflsync_idx_p,@function
        .size           $__internal_1_$__cuda_sm70_shflsync_idx_p,($__internal_2_$__cuda_sm70_shflsync_up_p - $__internal_1_$__cuda_sm70_shflsync_idx_p)
$__internal_1_$__cuda_sm70_shflsync_idx_p:
[----:B------:R-:W-:-:S04]  /*f3f0*/  MOV R132, 0xffffffff ;  /* 0xffffffff00847802 */ /* 0x000fc80000000f00 */
[----:B------:R-:W-:Y:S04]  /*f400*/  WARPSYNC R132 ;  /* 0x0000008400007348 */ /* 0x000fe80003800000 */
[----:B------:R1:W2:Y:S02]  /*f410*/  SHFL.IDX PT, R0, R5, R3, R0 ;  /* 0x0000000305007389 */ /* 0x0002a400000e0000 */
[----:B-1----:R-:W-:-:S04]  /*f420*/  MOV R3, 0x0 ;  /* 0x0000000000037802 */ /* 0x002fc80000000f00 */
[----:B--2---:R-:W-:Y:S05]  /*f430*/  RET.REL.NODEC R2 `(_ZN7cutlass13device_kernelIN5flash19enable_sm80_to_sm89INS1_16FlashAttnFwdSm80INS1_25CollectiveMainloopFwdSm80ILi8ELi1ELb1EN4cute5tupleIJNS5_1CILi128EEENS7_ILi48EEENS7_ILi256EEEEEELi256ENS_10bfloat16_tEfNS_4arch4Sm80ELb0ELb0ELb1ELb1ELb0ELb0ELb1ELb1EEENS1_21CollectiveEpilogueFwdINS6_IJS8_SA_S9_EEENS6_IJNS7_ILi1EEESI_SI_EEESC_SE_Li256ELb1ELb1ELb1ELb0EEENS1_36VarlenDynamicPersistentTileSchedulerILi128ELi48ELi256ELi256ELb1ELb1ELb0ELb0ELb1ELb1EEEEEEEEEvNT_6ParamsE) ;  /* 0xffff0bc002007950 */ /* 0x004fea0003c3ffff */
        .weak           $__internal_2_$__cuda_sm70_shflsync_up_p
        .type           $__internal_2_$__cuda_sm70_shflsync_up_p,@function
        .size           $__internal_2_$__cuda_sm70_shflsync_up_p,($__internal_3_$__cuda_sm70_votesync_ballot - $__internal_2_$__cuda_sm70_shflsync_up_p)
$__internal_2_$__cuda_sm70_shflsync_up_p:
[----:B------:R-:W-:Y:S02]  /*f440*/  IMAD.MOV.U32 R4, RZ, RZ, RZ ;  /* 0x000000ffff047224 */ /* 0x000fe400078e00ff */
[----:B------:R-:W-:-:S04]  /*f450*/  IMAD.MOV.U32 R10, RZ, RZ, -0x1 ;  /* 0xffffffffff0a7424 */ /* 0x000fc800078e00ff */
[----:B------:R-:W-:Y:S04]  /*f460*/  WARPSYNC R10 ;  /* 0x0000000a00007348 */ /* 0x000fe80003800000 */
[----:B------:R1:W2:Y:S02]  /*f470*/  SHFL.UP PT, R4, R0, R2, R4 ;  /* 0x0400000200047389 */ /* 0x0002a400000e0004 */
[----:B-1----:R-:W-:Y:S02]  /*f480*/  MOV R2, R3 ;  /* 0x0000000300027202 */ /* 0x002fe40000000f00 */
[----:B------:R-:W-:-:S04]  /*f490*/  MOV R3, 0x0 ;  /* 0x0000000000037802 */ /* 0x000fc80000000f00 */
[----:B--2---:R-:W-:Y:S05]  /*f4a0*/  RET.REL.NODEC R2 `(_ZN7cutlass13device_kernelIN5flash19enable_sm80_to_sm89INS1_16FlashAttnFwdSm80INS1_25CollectiveMainloopFwdSm80ILi8ELi1ELb1EN4cute5tupleIJNS5_1CILi128EEENS7_ILi48EEENS7_ILi256EEEEEELi256ENS_10bfloat16_tEfNS_4arch4Sm80ELb0ELb0ELb1ELb1ELb0ELb0ELb1ELb1EEENS1_21CollectiveEpilogueFwdINS6_IJS8_SA_S9_EEENS6_IJNS7_ILi1EEESI_SI_EEESC_SE_Li256ELb1ELb1ELb1ELb0EEENS1_36VarlenDynamicPersistentTileSchedulerILi128ELi48ELi256ELi256ELb1ELb1ELb0ELb0ELb1ELb1EEEEEEEEEvNT_6ParamsE) ;  /* 0xffff0b5002007950 */ /* 0x004fea0003c3ffff */
        .weak           $__internal_3_$__cuda_sm70_votesync_ballot
        .type           $__internal_3_$__cuda_sm70_votesync_ballot,@function
        .size           $__internal_3_$__cuda_sm70_votesync_ballot,(.L_x_5169 - $__internal_3_$__cuda_sm70_votesync_ballot)
$__internal_3_$__cuda_sm70_votesync_ballot:
[----:B------:R-:W-:Y:S01]  /*f4b0*/  ISETP.NE.U32.AND P0, PT, R0, 0x1, PT ;  /* 0x000000010000780c */ /* 0x000fe20003f05070 */
[----:B------:R-:W-:-:S04]  /*f4c0*/  IMAD.MOV.U32 R3, RZ, RZ, -0x1 ;  /* 0xffffffffff037424 */ /* 0x000fc800078e00ff */
[----:B------:R-:W-:Y:S08]  /*f4d0*/  WARPSYNC R3 ;  /* 0x0000000300007348 */ /* 0x000ff00003800000 */
[----:B------:R-:W-:-:S04]  /*f4e0*/  VOTE.ANY R0, PT, !P0 ;  /* 0x0000000000007806 */ /* 0x000fc800040e0100 */
[----:B------:R-:W-:Y:S01]  /*f4f0*/  LOP3.LUT R0, R0, R3, RZ, 0xc0, !PT ;  /* 0x0000000300007212 */ /* 0x000fe200078ec0ff */
[----:B------:R-:W-:-:S04]  /*f500*/  IMAD.MOV.U32 R3, RZ, RZ, 0x0 ;  /* 0x00000000ff037424 */ /* 0x000fc800078e00ff */
[----:B------:R-:W-:Y:S05]  /*f510*/  RET.REL.NODEC R2 `(_ZN7cutlass13device_kernelIN5flash19enable_sm80_to_sm89INS1_16FlashAttnFwdSm80INS1_25CollectiveMainloopFwdSm80ILi8ELi1ELb1EN4cute5tupleIJNS5_1CILi128EEENS7_ILi48EEENS7_ILi256EEEEEELi256ENS_10bfloat16_tEfNS_4arch4Sm80ELb0ELb0ELb1ELb1ELb0ELb0ELb1ELb1EEENS1_21CollectiveEpilogueFwdINS6_IJS8_SA_S9_EEENS6_IJNS7_ILi1EEESI_SI_EEESC_SE_Li256ELb1ELb1ELb1ELb0EEENS1_36VarlenDynamicPersistentTileSchedulerILi128ELi48ELi256ELi256ELb1ELb1ELb0ELb0ELb1ELb1EEEEEEEEEvNT_6ParamsE) ;  /* 0xffff0ae002007950 */ /* 0x000fea0003c3ffff */
.L_x_121:
        /* <DEDUP_REMOVED lines=14> */
.L_x_5169:


//--------------------- .text._ZN7cutlass13device_kernelIN5flash19enable_sm80_to_sm89INS1_16FlashAttnFwdSm80INS1_25CollectiveMainloopFwdSm80ILi8ELi1ELb0EN4cute5tupleIJNS5_1CILi128EEENS7_ILi32EEENS7_ILi256EEEEEELi256ENS_10bfloat16_tEfNS_4arch4Sm80ELb0ELb0ELb1ELb1ELb0ELb1ELb1ELb1EEENS1_21CollectiveEpilogueFwdINS6_IJS8_SA_S9_EEENS6_IJNS7_ILi1EEESI_SI_EEESC_SE_Li256ELb1ELb1ELb1ELb0EEENS1_36VarlenDynamicPersistentTileSchedulerILi128ELi32ELi256ELi256ELb1ELb1ELb0ELb0ELb1ELb1EEEEEEEEEvNT_6ParamsE --------------------------
	.section	.text._ZN7cutlass13device_kernelIN5flash19enable_sm80_to_sm89INS1_16FlashAttnFwdSm80INS1_25CollectiveMainloopFwdSm80ILi8ELi1ELb0EN4cute5tupleIJNS5_1CILi128EEENS7_ILi32EEENS7_ILi256EEEEEELi256ENS_10bfloat16_tEfNS_4arch4Sm80ELb0ELb0ELb1ELb1ELb0ELb1ELb1ELb1EEENS1_21CollectiveEpilogueFwdINS6_IJS8_SA_S9_EEENS6_IJNS7_ILi1EEESI_SI_EEESC_SE_Li256ELb1ELb1ELb1ELb0EEENS1_36VarlenDynamicPersistentTileSchedulerILi128ELi32ELi256ELi256ELb1ELb1ELb0ELb0ELb1ELb1EEEEEEEEEvNT_6ParamsE,"ax",@progbits
	.sectioninfo	@"SHI_REGISTERS=255"
	.align	128
.text._ZN7cutlass13device_kernelIN5flash19enable_sm80_to_sm89INS1_16FlashAttnFwdSm80INS1_25CollectiveMainloopFwdSm80ILi8ELi1ELb0EN4cute5tupleIJNS5_1CILi128EEENS7_ILi32EEENS7_ILi256EEEEEELi256ENS_10bfloat16_tEfNS_4arch4Sm80ELb0ELb0ELb1ELb1ELb0ELb1ELb1ELb1EEENS1_21CollectiveEpilogueFwdINS6_IJS8_SA_S9_EEENS6_IJNS7_ILi1EEESI_SI_EEESC_SE_Li256ELb1ELb1ELb1ELb0EEENS1_36VarlenDynamicPersistentTileSchedulerILi128ELi32ELi256ELi256ELb1ELb1ELb0ELb0ELb1ELb1EEEEEEEEEvNT_6ParamsE:
        .type           _ZN7cutlass13device_kernelIN5flash19enable_sm80_to_sm89INS1_16FlashAttnFwdSm80INS1_25CollectiveMainloopFwdSm80ILi8ELi1ELb0EN4cute5tupleIJNS5_1CILi128EEENS7_ILi32EEENS7_ILi256EEEEEELi256ENS_10bfloat16_tEfNS_4arch4Sm80ELb0ELb0ELb1ELb1ELb0ELb1ELb1ELb1EEENS1_21CollectiveEpilogueFwdINS6_IJS8_SA_S9_EEENS6_IJNS7_ILi1EEESI_SI_EEESC_SE_Li256ELb1ELb1ELb1ELb0EEENS1_36VarlenDynamicPersistentTileSchedulerILi128ELi32ELi256ELi256ELb1ELb1ELb0ELb0ELb1ELb1EEEEEEEEEvNT_6ParamsE,@function
        .size           _ZN7cutlass13device_kernelIN5flash19enable_sm80_to_sm89INS1_16FlashAttnFwdSm80INS1_25CollectiveMainloopFwdSm80ILi8ELi1ELb0EN4cute5tupleIJNS5_1CILi128EEENS7_ILi32EEENS7_ILi256EEEEEELi256ENS_10bfloat16_tEfNS_4arch4Sm80ELb0ELb0ELb1ELb1ELb0ELb1ELb1ELb1EEENS1_21CollectiveEpilogueFwdINS6_IJS8_SA_S9_EEENS6_IJNS7_ILi1EEESI_SI_EEESC_SE_Li256ELb1ELb1ELb1ELb0EEENS1_36VarlenDynamicPersistentTileSchedulerILi128ELi32ELi256ELi256ELb1ELb1ELb0ELb0ELb1ELb1EEEEEEEEEvNT_6ParamsE,(.L_x_5174 - _ZN7cutlass13device_kernelIN5flash19enable_sm80_to_sm89INS1_16FlashAttnFwdSm80INS1_25CollectiveMainloopFwdSm80ILi8ELi1ELb0EN4cute5tupleIJNS5_1CILi128EEENS7_ILi32EEENS7_ILi256EEEEEELi256ENS_10bfloat16_tEfNS_4arch4Sm80ELb0ELb0ELb1ELb1ELb0ELb1ELb1ELb1EEENS1_21CollectiveEpilogueFwdINS6_IJS8_SA_S9_EEENS6_IJNS7_ILi1EEESI_SI_EEESC_SE_Li256ELb1ELb1ELb1ELb0EEENS1_36VarlenDynamicPersistentTileSchedulerILi128ELi32ELi256ELi256ELb1ELb1ELb0ELb0ELb1ELb1EEEEEEEEEvNT_6ParamsE)
        .other          _ZN7cutlass13device_kernelIN5flash19enable_sm80_to_sm89INS1_16FlashAttnFwdSm80INS1_25CollectiveMainloopFwdSm80ILi8ELi1ELb0EN4cute5tupleIJNS5_1CILi128EEENS7_ILi32EEENS7_ILi256EEEEEELi256ENS_10bfloat16_tEfNS_4arch4Sm80ELb0ELb0ELb1ELb1ELb0ELb1ELb1ELb1EEENS1_21CollectiveEpilogueFwdINS6_IJS8_SA_S9_EEENS6_IJNS7_ILi1EEESI_SI_EEESC_SE_Li256ELb1ELb1ELb1ELb0EEENS1_36VarlenDynamicPersistentTileSchedulerILi128ELi32ELi256ELi256ELb1ELb1ELb0ELb0ELb1ELb1EEEEEEEEEvNT_6ParamsE,@"STO_CUDA_ENTRY STV_DEFAULT"
_ZN7cutlass13device_kernelIN5flash19enable_sm80_to_sm89INS1_16FlashAttnFwdSm80INS1_25CollectiveMainloopFwdSm80ILi8ELi1ELb0EN4cute5tupleIJNS5_1CILi128EEENS7_ILi32EEENS7_ILi256EEEEEELi256ENS_10bfloat16_tEfNS_4arch4Sm80ELb0ELb0ELb1ELb1ELb0ELb1ELb1ELb1EEENS1_21CollectiveEpilogueFwdINS6_IJS8_SA_S9_EEENS6_IJNS7_ILi1EEESI_SI_EEESC_SE_Li256ELb1ELb1ELb1ELb0EEENS1_36VarlenDynamicPersistentTileSchedulerILi128ELi32ELi256ELi256ELb1ELb1ELb0ELb0ELb1ELb1EEEEEEEEEvNT_6ParamsE:
[----:B------:R-:W-:-:S03]  /*0000*/  MOV R1, c[0x0][0x28] ;  /* 0x00000a0000017a02 */ /* 0x000fc60000000f00 */
[----:B------:R-:W1:Y:S01]  /*0010*/  S2R R2, SR_TID.X ;  /* 0x0000000000027919 */ /* 0x000e620000002100 */
[----:B------:R-:W-:Y:S01]  /*0020*/  IADD3 R1, R1, -0x10, RZ ;  /* 0xfffffff001017810 */ /* 0x000fe20007ffe0ff */
[----:B------:R-:W-:Y:S01]  /*0030*/  ULDC.64 UR6, c[0x0][0x118] ;  /* 0x0000460000067ab9 */ /* 0x000fe20000000a00 */
[----:B-1----:R-:W-:-:S05]  /*0040*/  SHF.R.U32.HI R0, RZ, 0x5, R2 ;  /* 0x00000005ff007819 */ /* 0x002fca0000011602 */
[----:B------:R-:W1:Y:S02]  /*0050*/  SHFL.IDX PT, R3, R0, RZ, 0x1f ;  /* 0x00001fff00037589 */ /* 0x000e6400000e0000 */
[----:B-1----:R-:W-:Y:S02]  /*0060*/  ISETP.NE.AND P0, PT, R3, RZ, PT ;  /* 0x000000ff0300720c */ /* 0x002fe40003f05270 */
[----:B------:R1:W-:Y:S11]  /*0070*/  STL [R1], R3 ;  /* 0x0000000301007387 */ /* 0x0003f60000100800 */
[----:B------:R-:W-:Y:S06]  /*0080*/  @P0 BAR.SYNC.DEFER_BLOCKING 0x5, 0x100 ;  /* 0x0144000000000b1d */ /* 0x000fec0000010000 */
[----:B------:R-:W2:Y:S04]  /*0090*/  @P0 LDS.128 R212, [0x20080] ;  /* 0x02008000ffd40984 */ /* 0x000ea80000000c00 */
[----:B------:R-:W-:Y:S06]  /*00a0*/  @P0 BAR.ARV 0x4, 0x100 ;  /* 0x0104000000000b1d */ /* 0x000fec0000002000 */
[----:B------:R-:W-:Y:S05]  /*00b0*/  @P0 BRA `(.L_x_122) ;  /* 0x00000a7000000947 */ /* 0x000fea0003800000 */
[----:B-1----:R-:W-:Y:S01]  /*00c0*/  LOP3.LUT R13, R2, 0x1f, RZ, 0xc0, !PT ;  /* 0x0000001f020d7812 */ /* 0x002fe200078ec0ff */
[----:B------:R-:W-:Y:S01]  /*00d0*/  CS2R R8, SRZ ;  /* 0x0000000000087805 */ /* 0x000fe2000001ff00 */
[----:B------:R-:W-:-:S02]  /*00e0*/  IMAD.MOV.U32 R7, RZ, RZ, RZ ;  /* 0x000000ffff077224 */ /* 0x000fc400078e00ff */
[----:B------:R-:W-:-:S04]  /*00f0*/  ISETP.NE.AND P6, PT, R13, 0x1f, PT ;  /* 0x0000001f0d00780c */ /* 0x000fc80003fc5270 */
[----:B------:R-:W-:-:S13]  /*0100*/  ISETP.GE.OR P0, PT, R13, c[0x0][0x53c], !P6 ;  /* 0x00014f000d007a0c */ /* 0x000fda0007706670 */
[----:B------:R-:W-:Y:S02]  /*0110*/  @!P0 IMAD.MOV.U32 R4, RZ, RZ, 0x4 ;  /* 0x00000004ff048424 */ /* 0x000fe400078e00ff */
[----:B------:R-:W-:Y:S02]  /*0120*/  @!P0 IMAD.MOV.U32 R2, RZ, RZ, 0x4 ;  /* 0x00000004ff028424 */ /* 0x000fe400078e00ff */
[----:B------:R-:W-:-:S04]  /*0130*/  @!P0 IMAD.WIDE.U32 R4, R13, R4, c[0x0][0x580] ;  /* 0x000160000d048625 */ /* 0x000fc800078e0004 */
[C---:B------:R-:W-:Y:S01]  /*0140*/  @!P0 IMAD.WIDE.U32 R2, R13.reuse, R2, c[0x0][0x578] ;  /* 0x00015e000d028625 */ /* 0x040fe200078e0002 */
[----:B------:R-:W3:Y:S04]  /*0150*/  @!P0 LDG.E R8, [R4.64] ;  /* 0x0000000604088981 */ /* 0x000ee8000c1e1900 */
[----:B------:R-:W3:Y:S01]  /*0160*/  @!P0 LDG.E R7, [R2.64] ;  /* 0x0000000602078981 */ /* 0x000ee2000c1e1900 */
[C---:B------:R-:W-:Y:S01]  /*0170*/  ISETP.NE.AND P5, PT, R13.reuse, RZ, PT ;  /* 0x000000ff0d00720c */ /* 0x040fe20003fa5270 */
[----:B------:R-:W1:Y:S01]  /*0180*/  S2UR UR4, SR_CTAID.X ;  /* 0x00000000000479c3 */ /* 0x000e620000002500 */
[C---:B------:R-:W-:Y:S02]  /*0190*/  ISETP.GE.U32.AND P4, PT, R13.reuse, 0x2, PT ;  /* 0x000000020d00780c */ /* 0x040fe40003f86070 */
[----:B------:R-:W-:-:S02]  /*01a0*/  ISETP.GE.U32.AND P3, PT, R13, 0x4, PT ;  /* 0x000000040d00780c */ /* 0x000fc40003f66070 */
[C---:B------:R-:W-:Y:S02]  /*01b0*/  ISETP.GE.U32.AND P2, PT, R13.reuse, 0x8, PT ;  /* 0x000000080d00780c */ /* 0x040fe40003f46070 */
[----:B------:R-:W-:Y:S01]  /*01c0*/  ISETP.GE.U32.AND P1, PT, R13, 0x10, PT ;  /* 0x000000100d00780c */ /* 0x000fe20003f26070 */
[----:B---3--:R-:W-:-:S05]  /*01d0*/  IMAD R4, R8, R7, RZ ;  /* 0x0000000708047224 */ /* 0x008fca00078e02ff */
[----:B------:R-:W3:Y:S02]  /*01e0*/  SHFL.UP PT, R0, R4, 0x1, RZ ;  /* 0x0420000004007989 */ /* 0x000ee400000e00ff */
[----:B---3--:R-:W-:-:S05]  /*01f0*/  SEL R0, R0, RZ, P5 ;  /* 0x000000ff00007207 */ /* 0x008fca0002800000 */
[----:B------:R-:W-:-:S05]  /*0200*/  IMAD.IADD R4, R4, 0x1, R0 ;  /* 0x0000000104047824 */ /* 0x000fca00078e0200 */
        /* <DEDUP_REMOVED lines=12> */
[----:B------:R-:W3:Y:S02]  /*02d0*/  SHFL.IDX PT, R6, R4, 0x1f, 0x1f ;  /* 0x03e01f0004067f89 */ /* 0x000ee400000e0000 */
[----:B---3--:R-:W-:-:S04]  /*02e0*/  IMAD R6, R6, c[0x0][0x538], RZ ;  /* 0x00014e0006067a24 */ /* 0x008fc800078e02ff */
[----:B------:R-:W-:Y:S01]  /*02f0*/  IMAD.MOV.U32 R0, RZ, RZ, R6 ;  /* 0x000000ffff007224 */ /* 0x000fe200078e0006 */
[----:B-1----:R-:W-:-:S13]  /*0300*/  ISETP.GT.AND P0, PT, R6, UR4, PT ;  /* 0x0000000406007c0c */ /* 0x002fda000bf04270 */
[----:B------:R-:W-:Y:S05]  /*0310*/  @P0 BRA `(.L_x_123) ;  /* 0x0000027000000947 */ /* 0x000fea0003800000 */
[----:B------:R-:W-:Y:S02]  /*0320*/  MOV R6, R0 ;  /* 0x0000000000067202 */ /* 0x000fe40000000f00 */
[----:B------:R-:W-:-:S04]  /*0330*/  MOV R9, RZ ;  /* 0x000000ff00097202 */ /* 0x000fc80000000f00 */
.L_x_127:
        /* <DEDUP_REMOVED lines=12> */
[----:B------:R-:W3:Y:S04]  /*0400*/  @!P0 LDG.E R8, [R4.64] ;  /* 0x0000000604088981 */ /* 0x000ee8000c1e1900 */
[----:B------:R-:W3:Y:S02]  /*0410*/  @!P0 LDG.E R7, [R2.64] ;  /* 0x0000000602078981 */ /* 0x000ee4000c1e1900 */
[----:B---3--:R-:W-:Y:S01]  /*0420*/  IMAD R5, R8, R7, RZ ;  /* 0x0000000708057224 */ /* 0x008fe200078e02ff */
[----:B------:R-:W-:Y:S05]  /*0430*/  BRA.DIV ~URZ, `(.L_x_125) ;  /* 0x00015d527f007947 */ /* 0x000fea000b800000 */
[----:B------:R1:W3:Y:S02]  /*0440*/  SHFL.UP PT, R0, R5, 0x1, RZ ;  /* 0x0420000005007989 */ /* 0x0002e400000e00ff */
.L_x_289:
[----:B---3--:R-:W-:-:S04]  /*0450*/  SEL R0, R0, RZ, P5 ;  /* 0x000000ff00007207 */ /* 0x008fc80002800000 */
        /* <DEDUP_REMOVED lines=14> */
[----:B------:R1:W3:Y:S02]  /*0540*/  SHFL.IDX PT, R0, R4, 0x1f, 0x1f ;  /* 0x03e01f0004007f89 */ /* 0x0002e400000e0000 */
.L_x_290:
[----:B---3--:R-:W-:-:S05]  /*0550*/  IMAD R0, R0, c[0x0][0x538], RZ ;  /* 0x00014e0000007a24 */ /* 0x008fca00078e02ff */
[----:B------:R-:W-:-:S04]  /*0560*/  IADD3 R6, R0, R6, RZ ;  /* 0x0000000600067210 */ /* 0x000fc80007ffe0ff */
[----:B------:R-:W-:-:S13]  /*0570*/  ISETP.GT.AND P0, PT, R6, UR4, PT ;  /* 0x0000000406007c0c */ /* 0x000fda000bf04270 */
[----:B-12---:R-:W-:Y:S05]  /*0580*/  @!P0 BRA `(.L_x_127) ;  /* 0xfffffdb000008947 */ /* 0x006fea000383ffff */
.L_x_123:
[----:B------:R-:W-:-:S05]  /*0590*/  IADD3 R12, -R0, R6, RZ ;  /* 0x00000006000c7210 */ /* 0x000fca0007ffe1ff */
[----:B------:R-:W-:-:S05]  /*05a0*/  IMAD R0, R4, c[0x0][0x538], R12 ;  /* 0x00014e0004007a24 */ /* 0x000fca00078e020c */
[----:B------:R-:W-:Y:S01]  /*05b0*/  ISETP.GT.AND P0, PT, R0, UR4, PT ;  /* 0x0000000400007c0c */ /* 0x000fe2000bf04270 */
[----:B------:R-:W-:-:S12]  /*05c0*/  BRA.DIV ~URZ, `(.L_x_128) ;  /* 0x00015dd27f007947 */ /* 0x000fd8000b800000 */
[----:B------:R-:W-:-:S04]  /*05d0*/  VOTE.ANY R6, PT, !P0 ;  /* 0x0000000000067806 */ /* 0x000fc800040e0100 */
.L_x_291:
[----:B--2---:R1:W2:Y:S01]  /*05e0*/  POPC R215, R6 ;  /* 0x0000000600d77309 */ /* 0x0042a20000000000 */
[----:B------:R-:W-:Y:S05]  /*05f0*/  BRA.DIV ~URZ, `(.L_x_129) ;  /* 0x00015df27f007947 */ /* 0x000fea000b800000 */
[----:B--2---:R-:W2:Y:S04]  /*0600*/  SHFL.IDX PT, R11, R8, R215, 0x1f ;  /* 0x00001fd7080b7589 */ /* 0x004ea800000e0000 */
[----:B------:R3:W4:Y:S02]  /*0610*/  SHFL.IDX PT, R10, R7, R215, 0x1f ;  /* 0x00001fd7070a7589 */ /* 0x00072400000e0000 */
[----:B---3--:R-:W-:Y:S02]  /*0620*/  MOV R7, RZ ;  /* 0x000000ff00077202 */ /* 0x008fe40000000f00 */
.L_x_292:
[----:B--2-4-:R-:W-:Y:S01]  /*0630*/  ISETP.NE.AND P0, PT, R6, RZ, PT ;  /* 0x000000ff0600720c */ /* 0x014fe20003f05270 */
[----:B------:R-:W-:-:S12]  /*0640*/  BSSY B0, `(.L_x_130) ;  /* 0x0000005000007945 */ /* 0x000fd80003800000 */
[----:B------:R-:W-:Y:S05]  /*0650*/  @!P0 BRA `(.L_x_131) ;  /* 0x0000003000008947 */ /* 0x000fea0003800000 */
[----:B------:R-:W-:Y:S01]  /*0660*/  IADD3 R3, R215, -0x1, RZ ;  /* 0xffffffffd7037810 */ /* 0x000fe20007ffe0ff */
[----:B------:R-:W-:Y:S05]  /*0670*/  BRA.DIV ~URZ, `(.L_x_132) ;  /* 0x00015e527f007947 */ /* 0x000fea000b800000 */
[----:B------:R2:W3:Y:S02]  /*0680*/  SHFL.IDX PT, R7, R4, R3, 0x1f ;  /* 0x00001f0304077589 */ /* 0x0004e400000e0000 */
.L_x_131:
[----:B------:R-:W-:Y:S05]  /*0690*/  BSYNC B0 ;  /* 0x0000000000007941 */ /* 0x000fea0003800000 */
.L_x_130:
[----:B------:R-:W-:Y:S01]  /*06a0*/  IABS R0, R11 ;  /* 0x0000000b00007213 */ /* 0x000fe20000000000 */
[----:B---3--:R-:W-:Y:S02]  /*06b0*/  IMAD R212, R7, c[0x0][0x538], R12 ;  /* 0x00014e0007d47a24 */ /* 0x008fe400078e020c */
[----:B------:R-:W-:Y:S02]  /*06c0*/  IMAD.IADD R215, R215, 0x1, R9 ;  /* 0x00000001d7d77824 */ /* 0x000fe400078e0209 */
[----:B------:R-:W-:Y:S01]  /*06d0*/  IMAD.MOV.U32 R5, RZ, RZ, R0 ;  /* 0x000000ffff057224 */ /* 0x000fe200078e0000 */
[----:B------:R-:W-:Y:S02]  /*06e0*/  IABS R0, R10 ;  /* 0x0000000a00007213 */ /* 0x000fe40000000000 */
[----:B------:R-:W-:Y:S01]  /*06f0*/  IADD3 R213, -R212, UR4, RZ ;  /* 0x00000004d4d57c10 */ /* 0x000fe2000fffe1ff */
[----:B------:R-:W3:Y:S02]  /*0700*/  I2F.RP R2, R5 ;  /* 0x0000000500027306 */ /* 0x000ee40000209400 */
[----:B------:R-:W-:Y:S01]  /*0710*/  IMAD.MOV.U32 R7, RZ, RZ, R0 ;  /* 0x000000ffff077224 */ /* 0x000fe200078e0000 */
[----:B-1----:R-:W-:-:S02]  /*0720*/  IABS R6, R213 ;  /* 0x000000d500067213 */ /* 0x002fc40000000000 */
[----:B------:R-:W-:-:S03]  /*0730*/  IABS R0, R11 ;  /* 0x0000000b00007213 */ /* 0x000fc60000000000 */
[----:B------:R-:W-:Y:S01]  /*0740*/  I2F.RP R8, R7 ;  /* 0x0000000700087306 */ /* 0x000fe20000209400 */
[----:B------:R-:W-:-:S07]  /*0750*/  IADD3 R0, RZ, -R0, RZ ;  /* 0x80000000ff007210 */ /* 0x000fce0007ffe0ff */
[----:B---3--:R-:W1:Y:S02]  /*0760*/  MUFU.RCP R2, R2 ;  /* 0x0000000200027308 */ /* 0x008e640000001000 */
[----:B-1----:R-:W-:-:S06]  /*0770*/  IADD3 R2, R2, 0xffffffe, RZ ;  /* 0x0ffffffe02027810 */ /* 0x002fcc0007ffe0ff */
[----:B--2---:R-:W1:Y:S02]  /*0780*/  F2I.FTZ.U32.TRUNC.NTZ R3, R2 ;  /* 0x0000000200037305 */ /* 0x004e64000021f000 */
[----:B-1----:R-:W-:-:S04]  /*0790*/  IMAD.MOV R2, RZ, RZ, -R3 ;  /* 0x000000ffff027224 */ /* 0x002fc800078e0a03 */
[----:B------:R-:W-:Y:S02]  /*07a0*/  IMAD R4, R2, R5, RZ ;  /* 0x0000000502047224 */ /* 0x000fe400078e02ff */
[----:B------:R-:W-:-:S04]  /*07b0*/  IMAD.MOV.U32 R2, RZ, RZ, RZ ;  /* 0x000000ffff027224 */ /* 0x000fc800078e00ff */
[----:B------:R-:W-:-:S04]  /*07c0*/  IMAD.HI.U32 R2, R3, R4, R2 ;  /* 0x0000000403027227 */ /* 0x000fc800078e0002 */
[----:B------:R-:W-:-:S04]  /*07d0*/  IMAD.MOV.U32 R3, RZ, RZ, R6 ;  /* 0x000000ffff037224 */ /* 0x000fc800078e0006 */
[----:B------:R-:W-:-:S04]  /*07e0*/  IMAD.HI.U32 R2, R2, R3, RZ ;  /* 0x0000000302027227 */ /* 0x000fc800078e00ff */
[----:B------:R-:W-:Y:S02]  /*07f0*/  IMAD R0, R2, R0, R3 ;  /* 0x0000000002007224 */ /* 0x000fe400078e0203 */
[----:B------:R-:W1:Y:S03]  /*0800*/  MUFU.RCP R3, R8 ;  /* 0x0000000800037308 */ /* 0x000e660000001000 */
[----:B------:R-:W-:Y:S02]  /*0810*/  ISETP.GT.U32.AND P0, PT, R5, R0, PT ;  /* 0x000000000500720c */ /* 0x000fe40003f04070 */
[----:B-1----:R-:W-:-:S11]  /*0820*/  IADD3 R3, R3, 0xffffffe, RZ ;  /* 0x0ffffffe03037810 */ /* 0x002fd60007ffe0ff */
[----:B------:R-:W-:Y:S01]  /*0830*/  @!P0 IMAD.IADD R0, R0, 0x1, -R5 ;  /* 0x0000000100008824 */ /* 0x000fe200078e0a05 */
[----:B------:R-:W-:Y:S02]  /*0840*/  @!P0 IADD3 R2, R2, 0x1, RZ ;  /* 0x0000000102028810 */ /* 0x000fe40007ffe0ff */
[----:B------:R-:W-:Y:S01]  /*0850*/  ISETP.NE.AND P0, PT, R11, RZ, PT ;  /* 0x000000ff0b00720c */ /* 0x000fe20003f05270 */
[----:B------:R-:W1:Y:S01]  /*0860*/  F2I.FTZ.U32.TRUNC.NTZ R3, R3 ;  /* 0x0000000300037305 */ /* 0x000e62000021f000 */
[----:B------:R-:W-:Y:S02]  /*0870*/  ISETP.GE.U32.AND P2, PT, R0, R5, PT ;  /* 0x000000050000720c */ /* 0x000fe40003f46070 */
[----:B------:R-:W-:-:S04]  /*0880*/  LOP3.LUT R0, R213, R11, RZ, 0x3c, !PT ;  /* 0x0000000bd5007212 */ /* 0x000fc800078e3cff */
[----:B------:R-:W-:-:S07]  /*0890*/  ISETP.GE.AND P1, PT, R0, RZ, PT ;  /* 0x000000ff0000720c */ /* 0x000fce0003f26270 */
[----:B------:R-:W-:Y:S02]  /*08a0*/  @P2 IADD3 R2, R2, 0x1, RZ ;  /* 0x0000000102022810 */ /* 0x000fe40007ffe0ff */
[----:B-1----:R-:W-:-:S03]  /*08b0*/  IADD3 R0, RZ, -R3, RZ ;  /* 0x80000003ff007210 */ /* 0x002fc60007ffe0ff */
[----:B------:R-:W-:Y:S02]  /*08c0*/  IMAD.MOV.U32 R4, RZ, RZ, R2 ;  /* 0x000000ffff047224 */ /* 0x000fe400078e0002 */
[----:B------:R-:W-:Y:S01]  /*08d0*/  IMAD.MOV.U32 R2, RZ, RZ, R0 ;  /* 0x000000ffff027224 */ /* 0x000fe200078e0000 */
[----:B------:R-:W-:Y:S01]  /*08e0*/  IABS R0, R10 ;  /* 0x0000000a00007213 */ /* 0x000fe20000000000 */
[----:B------:R-:W-:Y:S01]  /*08f0*/  @!P1 IMAD.MOV R4, RZ, RZ, -R4 ;  /* 0x000000ffff049224 */ /* 0x000fe200078e0a04 */
[----:B------:R-:W-:Y:S01]  /*0900*/  @!P0 LOP3.LUT R4, RZ, R11, RZ, 0x33, !PT ;  /* 0x0000000bff048212 */ /* 0x000fe200078e33ff */
[----:B------:R-:W-:Y:S01]  /*0910*/  IMAD R5, R2, R7, RZ ;  /* 0x0000000702057224 */ /* 0x000fe200078e02ff */
[----:B------:R-:W-:Y:S01]  /*0920*/  MOV R2, RZ ;  /* 0x000000ff00027202 */ /* 0x000fe20000000f00 */
[----:B------:R-:W-:Y:S01]  /*0930*/  IMAD.MOV R6, RZ, RZ, -R0 ;  /* 0x000000ffff067224 */ /* 0x000fe200078e0a00 */
[----:B------:R-:W-:-:S03]  /*0940*/  IABS R8, R4 ;  /* 0x0000000400087213 */ /* 0x000fc60000000000 */
        /* <DEDUP_REMOVED lines=19> */
[----:B------:R-:W-:-:S04]  /*0a80*/  IMAD R2, R10, R2, R4 ;  /* 0x000000020a027224 */ /* 0x000fc800078e0204 */
[----:B------:R-:W-:Y:S01]  /*0a90*/  IMAD R214, R2, 0x10000, R0 ;  /* 0x0001000002d67824 */ /* 0x000fe200078e0200 */
[----:B------:R-:W-:Y:S05]  /*0aa0*/  BRA `(.L_x_133) ;  /* 0x0000004000007947 */ /* 0x000fea0003800000 */
.L_x_124:
[----:B--2---:R-:W-:Y:S01]  /*0ab0*/  IMAD.MOV.U32 R213, RZ, RZ, RZ ;  /* 0x000000ffffd57224 */ /* 0x004fe200078e00ff */
[----:B------:R-:W-:Y:S01]  /*0ac0*/  MOV R214, RZ ;  /* 0x000000ff00d67202 */ /* 0x000fe20000000f00 */
[----:B------:R-:W-:Y:S01]  /*0ad0*/  IMAD.U32 R212, RZ, RZ, UR4 ;  /* 0x00000004ffd47e24 */ /* 0x000fe2000f8e00ff */
[----:B------:R-:W-:Y:S02]  /*0ae0*/  MOV R215, c[0x0][0x53c] ;  /* 0x00014f0000d77a02 */ /* 0x000fe40000000f00 */
.L_x_133:
[----:B------:R-:W-:Y:S01]  /*0af0*/  ISETP.NE.AND P0, PT, R13, RZ, PT ;  /* 0x000000ff0d00720c */ /* 0x000fe20003f05270 */
[----:B------:R-:W-:-:S12]  /*0b00*/  WARPSYNC 0xffffffff ;  /* 0xffffffff00007948 */ /* 0x000fd80003800000 */
[----:B------:R1:W-:Y:S04]  /*0b10*/  @!P0 STS.128 [0x20080], R212 ;  /* 0x020080d4ff008388 */ /* 0x0003e80000000c00 */
[----:B------:R-:W-:Y:S06]  /*0b20*/  BAR.ARV 0x5, 0x100 ;  /* 0x0144000000007b1d */ /* 0x000fec0000002000 */
.L_x_122:
[----:B-12---:R-:W-:-:S13]  /*0b30*/  ISETP.GE.AND P0, PT, R215, c[0x0][0x53c], PT ;  /* 0x00014f00d7007a0c */ /* 0x006fda0003f06270 */
[----:B------:R-:W-:Y:S05]  /*0b40*/  @P0 EXIT ;  /* 0x000000000000094d */ /* 0x000fea0003800000 */
[----:B------:R-:W1:Y:S02]  /*0b50*/  S2R R11, SR_TID.X ;  /* 0x00000000000b7919 */ /* 0x000e640000002100 */
[----:B-1----:R-:W-:-:S04]  /*0b60*/  SHF.R.S32.HI R5, RZ, 0x1f, R11 ;  /* 0x0000001fff057819 */ /* 0x002fc8000001140b */
[CC--:B------:R-:W-:Y:S02]  /*0b70*/  LEA.HI R0, R5.reuse, R11.reuse, RZ, 0x4 ;  /* 0x0000000b05007211 */ /* 0x0c0fe400078f20ff */
[----:B------:R-:W-:Y:S02]  /*0b80*/  LEA.HI R9, R5, R11, RZ, 0x2 ;  /* 0x0000000b05097211 */ /* 0x000fe400078f10ff */
[----:B------:R-:W-:Y:S02]  /*0b90*/  SHF.R.S32.HI R4, RZ, 0x4, R0 ;  /* 0x00000004ff047819 */ /* 0x000fe40000011400 */
[----:B------:R-:W-:Y:S02]  /*0ba0*/  SHF.R.S32.HI R7, RZ, 0x2, R9 ;  /* 0x00000002ff077819 */ /* 0x000fe40000011409 */
[C---:B------:R-:W-:Y:S02]  /*0bb0*/  LEA.HI R3, R0.reuse, R4, RZ, 0x1 ;  /* 0x0000000400037211 */ /* 0x040fe400078f08ff */
[----:B------:R-:W-:-:S02]  /*0bc0*/  LOP3.LUT R0, R0, 0xfffffff0, RZ, 0xc0, !PT ;  /* 0xfffffff000007812 */ /* 0x000fc400078ec0ff */
[----:B------:R-:W-:Y:S02]  /*0bd0*/  SHF.R.S32.HI R2, RZ, 0x1f, R9 ;  /* 0x0000001fff027819 */ /* 0x000fe40000011409 */
[----:B------:R-:W-:Y:S01]  /*0be0*/  LOP3.LUT R3, R3, 0xfffffffe, RZ, 0xc0, !PT ;  /* 0xfffffffe03037812 */ /* 0x000fe200078ec0ff */
[----:B------:R-:W-:Y:S01]  /*0bf0*/  IMAD.IADD R0, R11, 0x1, -R0 ;  /* 0x000000010b007824 */ /* 0x000fe200078e0a00 */
[----:B------:R-:W-:Y:S02]  /*0c00*/  LEA.HI R2, R2, R7, RZ, 0x3 ;  /* 0x0000000702027211 */ /* 0x000fe400078f18ff */
[----:B------:R-:W-:Y:S01]  /*0c10*/  LEA.HI R198, R5, R11, RZ, 0x3 ;  /* 0x0000000b05c67211 */ /* 0x000fe200078f18ff */
[----:B------:R-:W-:Y:S01]  /*0c20*/  IMAD.IADD R10, R4, 0x1, -R3 ;  /* 0x00000001040a7824 */ /* 0x000fe200078e0a03 */
[----:B------:R-:W-:Y:S02]  /*0c30*/  LOP3.LUT R2, R2, 0xfffffff8, RZ, 0xc0, !PT ;  /* 0xfffffff802027812 */ /* 0x000fe400078ec0ff */
[----:B------:R-:W-:-:S02]  /*0c40*/  SHF.R.S32.HI R3, RZ, 0x1f, R0 ;  /* 0x0000001fff037819 */ /* 0x000fc40000011400 */
[----:B------:R-:W-:Y:S01]  /*0c50*/  LEA.HI R5, R5, R11, RZ, 0x5 ;  /* 0x0000000b05057211 */ /* 0x000fe200078f28ff */
[----:B------:R-:W-:Y:S01]  /*0c60*/  IMAD.IADD R7, R7, 0x1, -R2 ;  /* 0x0000000107077824 */ /* 0x000fe200078e0a02 */
[----:B------:R-:W-:Y:S02]  /*0c70*/  LOP3.LUT R4, R198, 0xfffffff8, RZ, 0xc0, !PT ;  /* 0xfffffff8c6047812 */ /* 0x000fe400078ec0ff */
[----:B------:R-:W-:Y:S02]  /*0c80*/  LEA.HI R12, R3, R0, RZ, 0x3 ;  /* 0x00000000030c7211 */ /* 0x000fe400078f18ff */
[----:B------:R-:W-:Y:S01]  /*0c90*/  LOP3.LUT R2, R5, 0xffffffe0, RZ, 0xc0, !PT ;  /* 0xffffffe005027812 */ /* 0x000fe200078ec0ff */
[C---:B------:R-:W-:Y:S01]  /*0ca0*/  IMAD.IADD R216, R11.reuse, 0x1, -R4 ;  /* 0x000000010bd87824 */ /* 0x040fe200078e0a04 */
[----:B------:R-:W-:Y:S02]  /*0cb0*/  LOP3.LUT R4, R12, 0xfffffff8, RZ, 0xc0, !PT ;  /* 0xfffffff80c047812 */ /* 0x000fe400078ec0ff */
[--C-:B------:R-:W-:Y:S01]  /*0cc0*/  SHF.R.S32.HI R6, RZ, 0x5, R5.reuse ;  /* 0x00000005ff067819 */ /* 0x100fe20000011405 */
[----:B------:R-:W-:Y:S01]  /*0cd0*/  IMAD.IADD R16, R11, 0x1, -R2 ;  /* 0x000000010b107824 */ /* 0x000fe200078e0a02 */
[----:B------:R-:W-:Y:S01]  /*0ce0*/  SHF.R.S32.HI R3, RZ, 0x1f, R5 ;  /* 0x0000001fff037819 */ /* 0x000fe20000011405 */
[----:B------:R-:W-:Y:S01]  /*0cf0*/  IMAD.SHL.U32 R2, R216, 0x40, RZ ;  /* 0x00000040d8027824 */ /* 0x000fe200078e00ff */
[----:B------:R-:W-:Y:S01]  /*0d00*/  LOP3.LUT R9, R9, 0xfffffffc, RZ, 0xc0, !PT ;  /* 0xfffffffc09097812 */ /* 0x000fe200078ec0ff */
[----:B------:R-:W-:Y:S01]  /*0d10*/  IMAD.IADD R5, R0, 0x1, -R4 ;  /* 0x0000000100057824 */ /* 0x000fe200078e0a04 */
[----:B------:R-:W-:Y:S01]  /*0d20*/  LEA.HI R0, R3, R6, RZ, 0x3 ;  /* 0x0000000603007211 */ /* 0x000fe200078f18ff */
[C---:B------:R-:W-:Y:S01]  /*0d30*/  IMAD.SHL.U32 R138, R216.reuse, 0x4, RZ ;  /* 0x00000004d88a7824 */ /* 0x040fe200078e00ff */
[----:B------:R-:W-:Y:S01]  /*0d40*/  SHF.R.S32.HI R3, RZ, 0x1f, R16 ;  /* 0x0000001fff037819 */ /* 0x000fe20000011410 */
[----:B------:R-:W-:Y:S01]  /*0d50*/  IMAD.SHL.U32 R132, R216, 0x8, RZ ;  /* 0x00000008d8847824 */ /* 0x000fe200078e00ff */
[----:B------:R-:W-:-:S02]  /*0d60*/  LOP3.LUT R2, R2, 0x1c0, RZ, 0xc0, !PT ;  /* 0x000001c002027812 */ /* 0x000fc400078ec0ff */
[----:B------:R-:W-:Y:S02]  /*0d70*/  LOP3.LUT R0, R0, 0xffffff8, RZ, 0xc0, !PT ;  /* 0x0ffffff800007812 */ /* 0x000fe400078ec0ff */
[----:B------:R-:W-:Y:S02]  /*0d80*/  LEA.HI R13, R3, R16, RZ, 0x2 ;  /* 0x00000010030d7211 */ /* 0x000fe400078f10ff */
[----:B------:R-:W-:Y:S02]  /*0d90*/  LOP3.LUT R3, R7, 0x1, RZ, 0xc0, !PT ;  /* 0x0000000107037812 */ /* 0x000fe400078ec0ff */
[----:B------:R-:W-:Y:S02]  /*0da0*/  LOP3.LUT R8, R2, 0x8, R198, 0xf8, !PT ;  /* 0x0000000802087812 */ /* 0x000fe400078ef8c6 */
[----:B------:R-:W-:Y:S01]  /*0db0*/  SHF.R.U32.HI R4, RZ, 0x3, R2 ;  /* 0x00000003ff047819 */ /* 0x000fe20000011602 */
[----:B------:R-:W-:Y:S01]  /*0dc0*/  IMAD.IADD R2, R6, 0x1, -R0 ;  /* 0x0000000106027824 */ /* 0x000fe200078e0a00 */
[----:B------:R-:W-:-:S02]  /*0dd0*/  SHF.R.S32.HI R0, RZ, 0x2, R13 ;  /* 0x00000002ff007819 */ /* 0x000fc4000001140d */
[----:B------:R-:W-:Y:S01]  /*0de0*/  ISETP.NE.U32.AND P0, PT, R3, 0x1, PT ;  /* 0x000000010300780c */ /* 0x000fe20003f05070 */
[----:B------:R-:W-:Y:S01]  /*0df0*/  IMAD.IADD R3, R11, 0x1, -R9 ;  /* 0x000000010b037824 */ /* 0x000fe200078e0a09 */
[----:B------:R-:W-:Y:S01]  /*0e00*/  LOP3.LUT R8, R8, R4, RZ, 0x3c, !PT ;  /* 0x0000000408087212 */ /* 0x000fe200078e3cff */
[----:B------:R-:W-:Y:S01]  /*0e10*/  IMAD R15, R2, 0x10, R0 ;  /* 0x00000010020f7824 */ /* 0x000fe200078e0200 */
[C---:B------:R-:W-:Y:S01]  /*0e20*/  R2P PR, R7.reuse, 0x6 ;  /* 0x0000000607007804 */ /* 0x040fe20000000000 */
[----:B------:R-:W-:Y:S01]  /*0e30*/  IMAD.SHL.U32 R2, R7, 0x40, RZ ;  /* 0x0000004007027824 */ /* 0x000fe200078e00ff */
[----:B------:R-:W-:Y:S01]  /*0e40*/  LEA.HI R0, R3, R3, RZ, 0x1 ;  /* 0x0000000303007211 */ /* 0x000fe200078f08ff */
[----:B------:R-:W-:Y:S01]  /*0e50*/  IMAD.SHL.U32 R11, R6, 0x400, RZ ;  /* 0x00000400060b7824 */ /* 0x000fe200078e00ff */
[C---:B------:R-:W-:Y:S01]  /*0e60*/  LOP3.LUT P4, RZ, R5.reuse, 0x2, RZ, 0xc0, !PT ;  /* 0x0000000205ff7812 */ /* 0x040fe2000788c0ff */
[----:B------:R-:W-:Y:S01]  /*0e70*/  IMAD.SHL.U32 R6, R10, 0x8, RZ ;  /* 0x000000080a067824 */ /* 0x000fe200078e00ff */
[C---:B------:R-:W-:Y:S01]  /*0e80*/  LOP3.LUT P3, RZ, R5.reuse, 0x4, RZ, 0xc0, !PT ;  /* 0x0000000405ff7812 */ /* 0x040fe2000786c0ff */
[----:B------:R-:W-:Y:S01]  /*0e90*/  IMAD.SHL.U32 R5, R5, 0x40, RZ ;  /* 0x0000004005057824 */ /* 0x000fe200078e00ff */
[----:B------:R-:W-:Y:S01]  /*0ea0*/  LOP3.LUT R4, R0, 0x1ffffffe, RZ, 0xc0, !PT ;  /* 0x1ffffffe00047812 */ /* 0x000fe200078ec0ff */
[----:B------:R-:W-:Y:S01]  /*0eb0*/  STL [R1+0x4], R15 ;  /* 0x0000040f01007387 */ /* 0x000fe20000100800 */
[----:B------:R-:W-:-:S02]  /*0ec0*/  LOP3.LUT R2, R2, 0x1c0, RZ, 0xc0, !PT ;  /* 0x000001c002027812 */ /* 0x000fc400078ec0ff */
[----:B------:R-:W-:Y:S01]  /*0ed0*/  SHF.R.S32.HI R198, RZ, 0x3, R198 ;  /* 0x00000003ffc67819 */ /* 0x000fe200000114c6 */
[----:B------:R-:W-:Y:S01]  /*0ee0*/  IMAD.IADD R14, R3, 0x1, -R4 ;  /* 0x00000001030e7824 */ /* 0x000fe200078e0a04 */
[----:B------:R-:W-:Y:S01]  /*0ef0*/  LOP3.LUT R0, R5, 0x1c0, RZ, 0xc0, !PT ;  /* 0x000001c005007812 */ /* 0x000fe200078ec0ff */
[----:B------:R-:W-:Y:S01]  /*0f00*/  IMAD R5, R3, 0x2, R11 ;  /* 0x0000000203057824 */ /* 0x000fe200078e020b */
[----:B------:R-:W-:Y:S02]  /*0f10*/  LEA.HI R3, R2, R2, RZ, 0x1d ;  /* 0x0000000202037211 */ /* 0x000fe400078fe8ff */
[----:B------:R-:W-:Y:S02]  /*0f20*/  LOP3.LUT R4, R0, 0x8, R6, 0xf8, !PT ;  /* 0x0000000800047812 */ /* 0x000fe400078ef806 */
[----:B------:R-:W-:Y:S01]  /*0f30*/  SHF.R.U32.HI R2, RZ, 0x3, R0 ;  /* 0x00000003ff027819 */ /* 0x000fe20000011600 */
[----:B------:R-:W-:Y:S01]  /*0f40*/  IMAD R0, R10, 0x200, R8 ;  /* 0x000002000a007824 */ /* 0x000fe200078e0208 */
[C---:B------:R-:W-:Y:S01]  /*0f50*/  IADD3 R18, R198.reuse, 0x40, RZ ;  /* 0x00000040c6127810 */ /* 0x040fe20007ffe0ff */
[----:B------:R-:W-:Y:S01]  /*0f60*/  IMAD.IADD R10, R5, 0x1, R3 ;  /* 0x00000001050a7824 */ /* 0x000fe200078e0203 */
[----:B------:R-:W-:-:S02]  /*0f70*/  IADD3 R17, R198, 0x60, RZ ;  /* 0x00000060c6117810 */ /* 0x000fc40007ffe0ff */
[----:B------:R-:W-:Y:S01]  /*0f80*/  IADD3 R140, R138, 0x40, RZ ;  /* 0x000000408a8c7810 */ /* 0x000fe20007ffe0ff */
[----:B------:R-:W-:Y:S01]  /*0f90*/  IMAD.SHL.U32 R223, R10, 0x2, RZ ;  /* 0x000000020adf7824 */ /* 0x000fe200078e00ff */
[----:B------:R-:W-:Y:S01]  /*0fa0*/  LOP3.LUT R8, R4, R2, RZ, 0x3c, !PT ;  /* 0x0000000204087212 */ /* 0x000fe200078e3cff */
[----:B------:R-:W-:Y:S01]  /*0fb0*/  IMAD.SHL.U32 R2, R18, 0x40, RZ ;  /* 0x0000004012027824 */ /* 0x000fe200078e00ff */
[----:B------:R-:W-:Y:S01]  /*0fc0*/  SHF.R.S32.HI R3, RZ, 0x1f, R17 ;  /* 0x0000001fff037819 */ /* 0x000fe20000011411 */
[----:B------:R-:W-:Y:S01]  /*0fd0*/  IMAD.IADD R134, R138, 0x1, R140 ;  /* 0x000000018a867824 */ /* 0x000fe200078e028c */
[----:B------:R-:W-:Y:S01]  /*0fe0*/  SHF.R.S32.HI R4, RZ, 0x1f, R18 ;  /* 0x0000001fff047819 */ /* 0x000fe20000011412 */
[----:B------:R-:W-:Y:S01]  /*0ff0*/  IMAD.SHL.U32 R5, R17, 0x40, RZ ;  /* 0x0000004011057824 */ /* 0x000fe200078e00ff */
[----:B------:R-:W-:Y:S01]  /*1000*/  LEA.HI R3, R3, R17, RZ, 0x3 ;  /* 0x0000001103037211 */ /* 0x000fe200078f18ff */
[----:B------:R-:W-:Y:S01]  /*1010*/  IMAD.MOV.U32 R10, RZ, RZ, 0x40 ;  /* 0x00000040ff0a7424 */ /* 0x000fe200078e00ff */
[----:B------:R-:W-:-:S02]  /*1020*/  LOP3.LUT R243, R2, 0x1c0, RZ, 0xc0, !PT ;  /* 0x000001c002f37812 */ /* 0x000fc400078ec0ff */
[----:B------:R-:W-:Y:S01]  /*1030*/  SHF.R.S32.HI R2, RZ, 0x1f, R134 ;  /* 0x0000001fff027819 */ /* 0x000fe20000011486 */
[----:B------:R-:W-:Y:S01]  /*1040*/  IMAD.SHL.U32 R9, R3, 0x40, RZ ;  /* 0x0000004003097824 */ /* 0x000fe200078e00ff */
[----:B------:R-:W-:Y:S02]  /*1050*/  LEA.HI R4, R4, R18, RZ, 0x3 ;  /* 0x0000001204047211 */ /* 0x000fe400078f18ff */
[----:B------:R-:W-:Y:S01]  /*1060*/  LOP3.LUT R242, R5, 0x1c0, RZ, 0xc0, !PT ;  /* 0x000001c005f27812 */ /* 0x000fe200078ec0ff */
[----:B------:R-:W-:Y:S01]  /*1070*/  IMAD.SHL.U32 R5, R12, 0x40, RZ ;  /* 0x000000400c057824 */ /* 0x000fe200078e00ff */
[-C--:B------:R-:W-:Y:S01]  /*1080*/  LEA.HI R3, R2, R134.reuse, RZ, 0x6 ;  /* 0x0000008602037211 */ /* 0x080fe200078f30ff */
[----:B------:R-:W-:Y:S01]  /*1090*/  IMAD.SHL.U32 R7, R4, 0x40, RZ ;  /* 0x0000004004077824 */ /* 0x000fe200078e00ff */
[----:B------:R-:W-:Y:S02]  /*10a0*/  LEA.HI R2, R2, R134, RZ, 0x3 ;  /* 0x0000008602027211 */ /* 0x000fe400078f18ff */
[----:B------:R-:W-:Y:S01]  /*10b0*/  LOP3.LUT R4, R5, 0xfffffe00, RZ, 0xc0, !PT ;  /* 0xfffffe0005047812 */ /* 0x000fe200078ec0ff */
[----:B------:R-:W-:Y:S01]  /*10c0*/  IMAD.SHL.U32 R5, R3, 0x80, RZ ;  /* 0x0000008003057824 */ /* 0x000fe200078e00ff */
[----:B------:R-:W-:-:S02]  /*10d0*/  SHF.R.U32.HI R18, RZ, 0x3, R243 ;  /* 0x00000003ff127819 */ /* 0x000fc400000116f3 */
[----:B------:R-:W-:Y:S02]  /*10e0*/  SHF.R.U32.HI R17, RZ, 0x3, R242 ;  /* 0x00000003ff117819 */ /* 0x000fe400000116f2 */
[--C-:B------:R-:W-:Y:S02]  /*10f0*/  LOP3.LUT R6, R243, 0x38, R2.reuse, 0xf8, !PT ;  /* 0x00000038f3067812 */ /* 0x100fe400078ef802 */
[----:B------:R-:W-:Y:S02]  /*1100*/  LOP3.LUT R3, R242, 0x38, R2, 0xf8, !PT ;  /* 0x00000038f2037812 */ /* 0x000fe400078ef802 */
[----:B------:R-:W-:Y:S02]  /*1110*/  LOP3.LUT R2, R5, 0xffffe000, RZ, 0xc0, !PT ;  /* 0xffffe00005027812 */ /* 0x000fe400078ec0ff */
[----:B------:R-:W-:Y:S02]  /*1120*/  LOP3.LUT R245, R7, 0xfffffe00, RZ, 0xc0, !PT ;  /* 0xfffffe0007f57812 */ /* 0x000fe400078ec0ff */
[----:B------:R-:W-:-:S02]  /*1130*/  LOP3.LUT R5, R6, R18, RZ, 0x3c, !PT ;  /* 0x0000001206057212 */ /* 0x000fc400078e3cff */
[----:B------:R-:W-:Y:S02]  /*1140*/  LOP3.LUT R244, R9, 0xfffffe00, RZ, 0xc0, !PT ;  /* 0xfffffe0009f47812 */ /* 0x000fe400078ec0ff */
[----:B------:R-:W-:Y:S02]  /*1150*/  LOP3.LUT R3, R3, R17, RZ, 0x3c, !PT ;  /* 0x0000001103037212 */ /* 0x000fe400078e3cff */
[-C--:B------:R-:W-:Y:S02]  /*1160*/  IADD3 R9, R5, R2.reuse, R245 ;  /* 0x0000000205097210 */ /* 0x080fe40007ffe0f5 */
[----:B------:R-:W-:Y:S02]  /*1170*/  IADD3 R7, R3, R2, R244 ;  /* 0x0000000203077210 */ /* 0x000fe40007ffe0f4 */
[----:B------:R-:W-:Y:S02]  /*1180*/  LOP3.LUT R2, R13, 0x7ffffffc, RZ, 0xc0, !PT ;  /* 0x7ffffffc0d027812 */ /* 0x000fe400078ec0ff */
[-C--:B------:R-:W-:Y:S01]  /*1190*/  IADD3 R3, R8, R4.reuse, R11 ;  /* 0x0000000408037210 */ /* 0x080fe20007ffe00b */
[----:B------:R-:W-:Y:S01]  /*11a0*/  IMAD R11, R14, 0x8, R15 ;  /* 0x000000080e0b7824 */ /* 0x000fe200078e020f */
[C---:B------:R-:W-:Y:S01]  /*11b0*/  IADD3 R5, R223.reuse, 0x80, RZ ;  /* 0x00000080df057810 */ /* 0x040fe20007ffe0ff */
[----:B------:R-:W-:Y:S01]  /*11c0*/  IMAD.IADD R2, R16, 0x1, -R2 ;  /* 0x0000000110027824 */ /* 0x000fe200078e0a02 */
[----:B------:R-:W-:Y:S01]  /*11d0*/  LOP3.LUT R4, R8, R4, RZ, 0xfc, !PT ;  /* 0x0000000408047212 */ /* 0x000fe200078efcff */
[----:B------:R-:W-:Y:S01]  /*11e0*/  IMAD.MOV.U32 R8, RZ, RZ, 0x20 ;  /* 0x00000020ff087424 */ /* 0x000fe200078e00ff */
[----:B------:R-:W-:Y:S01]  /*11f0*/  IADD3 R224, R223, 0x70, RZ ;  /* 0x00000070dfe07810 */ /* 0x000fe20007ffe0ff */
[----:B------:R-:W-:Y:S01]  /*1200*/  IMAD.SHL.U32 R199, R2, 0x2, RZ ;  /* 0x0000000202c77824 */ /* 0x000fe200078e00ff */
[----:B------:R-:W-:Y:S01]  /*1210*/  @P0 IADD3 R224, R5, 0x10, RZ ;  /* 0x0000001005e00810 */ /* 0x000fe20007ffe0ff */
[----:B------:R1:W-:Y:S01]  /*1220*/  STL [R1+0x8], R11 ;  /* 0x0000080b01007387 */ /* 0x0003e20000100800 */
[----:B------:R-:W-:-:S02]  /*1230*/  IADD3 R5, R198, 0x20, RZ ;  /* 0x00000020c6057810 */ /* 0x000fc40007ffe0ff */
[C---:B------:R-:W-:Y:S02]  /*1240*/  SEL R5, R8.reuse, 0xffffffe0, !P1 ;  /* 0xffffffe008057807 */ /* 0x040fe40004800000 */
[----:B------:R-:W-:Y:S02]  /*1250*/  SEL R2, R8, 0xffffffe0, !P4 ;  /* 0xffffffe008027807 */ /* 0x000fe40006000000 */
[----:B------:R-:W-:Y:S01]  /*1260*/  LEA R182, R3, 0x10080, 0x1 ;  /* 0x0001008003b67811 */ /* 0x000fe200078e08ff */
[----:B------:R-:W-:Y:S01]  /*1270*/  IMAD.IADD R226, R223, 0x1, R5 ;  /* 0x00000001dfe27824 */ /* 0x000fe200078e0205 */
[----:B------:R-:W-:Y:S01]  /*1280*/  LEA R178, R4, 0x8080, 0x1 ;  /* 0x0000808004b27811 */ /* 0x000fe200078e08ff */
[----:B------:R-:W-:Y:S01]  /*1290*/  IMAD.IADD R225, R5, 0x1, R224 ;  /* 0x0000000105e17824 */ /* 0x000fe200078e02e0 */
[----:B------:R-:W-:Y:S01]  /*12a0*/  LEA R176, R0, 0xc080, 0x1 ;  /* 0x0000c08000b07811 */ /* 0x000fe200078e08ff */
[----:B------:R-:W-:Y:S01]  /*12b0*/  IMAD.IADD R183, R182, 0x1, R2 ;  /* 0x00000001b6b77824 */ /* 0x000fe200078e0202 */
[----:B------:R-:W-:Y:S01]  /*12c0*/  SEL R6, R10, 0xffffffc0, !P2 ;  /* 0xffffffc00a067807 */ /* 0x000fe20005000000 */
[----:B------:R-:W-:Y:S01]  /*12d0*/  IMAD.IADD R179, R2, 0x1, R178 ;  /* 0x0000000102b37824 */ /* 0x000fe200078e02b2 */
[----:B------:R-:W-:-:S02]  /*12e0*/  SEL R0, R10, 0xffffffc0, !P3 ;  /* 0xffffffc00a007807 */ /* 0x000fc40005800000 */
[----:B------:R-:W-:Y:S01]  /*12f0*/  IADD3 R241, R199, 0x8, RZ ;  /* 0x00000008c7f17810 */ /* 0x000fe20007ffe0ff */
[----:B------:R-:W-:Y:S01]  /*1300*/  IMAD.IADD R230, R223, 0x1, R6 ;  /* 0x00000001dfe67824 */ /* 0x000fe200078e0206 */
[C---:B------:R-:W-:Y:S01]  /*1310*/  IADD3 R240, R199.reuse, 0x10, RZ ;  /* 0x00000010c7f07810 */ /* 0x040fe20007ffe0ff */
[C---:B------:R-:W-:Y:S01]  /*1320*/  IMAD.IADD R229, R6.reuse, 0x1, R226 ;  /* 0x0000000106e57824 */ /* 0x040fe200078e02e2 */
[C---:B------:R-:W-:Y:S01]  /*1330*/  IADD3 R239, R199.reuse, 0x18, RZ ;  /* 0x00000018c7ef7810 */ /* 0x040fe20007ffe0ff */
[----:B------:R-:W-:Y:S01]  /*1340*/  IMAD.IADD R228, R6, 0x1, R224 ;  /* 0x0000000106e47824 */ /* 0x000fe200078e02e0 */
[----:B------:R-:W-:Y:S01]  /*1350*/  IADD3 R238, R199, 0x20, RZ ;  /* 0x00000020c7ee7810 */ /* 0x000fe20007ffe0ff */
[----:B------:R-:W-:Y:S01]  /*1360*/  IMAD.IADD R227, R225, 0x1, R6 ;  /* 0x00000001e1e37824 */ /* 0x000fe200078e0206 */
[C---:B------:R-:W-:Y:S01]  /*1370*/  IADD3 R237, R199.reuse, 0x28, RZ ;  /* 0x00000028c7ed7810 */ /* 0x040fe20007ffe0ff */
[----:B------:R-:W-:Y:S01]  /*1380*/  IMAD.IADD R185, R182, 0x1, R0 ;  /* 0x00000001b6b97824 */ /* 0x000fe200078e0200 */
[C---:B------:R-:W-:Y:S01]  /*1390*/  IADD3 R236, R199.reuse, 0x30, RZ ;  /* 0x00000030c7ec7810 */ /* 0x040fe20007ffe0ff */
[C---:B------:R-:W-:Y:S01]  /*13a0*/  IMAD.IADD R181, R0.reuse, 0x1, R178 ;  /* 0x0000000100b57824 */ /* 0x040fe200078e02b2 */
[----:B------:R-:W-:Y:S01]  /*13b0*/  IADD3 R235, R199, 0x38, RZ ;  /* 0x00000038c7eb7810 */ /* 0x000fe20007ffe0ff */
[----:B------:R-:W-:Y:S01]  /*13c0*/  IMAD.IADD R184, R183, 0x1, R0 ;  /* 0x00000001b7b87824 */ /* 0x000fe200078e0200 */
[C---:B------:R-:W-:Y:S01]  /*13d0*/  IADD3 R234, R199.reuse, 0x40, RZ ;  /* 0x00000040c7ea7810 */ /* 0x040fe20007ffe0ff */
[----:B------:R-:W-:Y:S01]  /*13e0*/  IMAD.IADD R180, R0, 0x1, R179 ;  /* 0x0000000100b47824 */ /* 0x000fe200078e02b3 */
[----:B------:R-:W-:-:S02]  /*13f0*/  IADD3 R233, R199, 0x48, RZ ;  /* 0x00000048c7e97810 */ /* 0x000fc40007ffe0ff */
[----:B------:R-:W-:Y:S02]  /*1400*/  SHF.R.S32.HI R8, RZ, 0x1f, R241 ;  /* 0x0000001fff087819 */ /* 0x000fe400000114f1 */
[C---:B------:R-:W-:Y:S02]  /*1410*/  IADD3 R142, R138.reuse, 0x20, RZ ;  /* 0x000000208a8e7810 */ /* 0x040fe40007ffe0ff */
[----:B------:R-:W-:Y:S02]  /*1420*/  IADD3 R141, R138, 0x60, RZ ;  /* 0x000000608a8d7810 */ /* 0x000fe40007ffe0ff */
[C---:B------:R-:W-:Y:S02]  /*1430*/  IADD3 R196, R132.reuse, 0x80, RZ ;  /* 0x0000008084c47810 */ /* 0x040fe40007ffe0ff */
[----:B------:R-:W-:Y:S02]  /*1440*/  IADD3 R197, R132, 0xc0, RZ ;  /* 0x000000c084c57810 */ /* 0x000fe40007ffe0ff */
[----:B------:R-:W-:-:S02]  /*1450*/  IADD3 R231, R199, 0x50, RZ ;  /* 0x00000050c7e77810 */ /* 0x000fc40007ffe0ff */
[----:B-1----:R-:W-:Y:S02]  /*1460*/  SHF.R.S32.HI R11, RZ, 0x1f, R240 ;  /* 0x0000001fff0b7819 */ /* 0x002fe400000114f0 */
[----:B------:R-:W-:Y:S02]  /*1470*/  SHF.R.S32.HI R10, RZ, 0x1f, R239 ;  /* 0x0000001fff0a7819 */ /* 0x000fe400000114ef */
[----:B------:R-:W-:Y:S02]  /*1480*/  SHF.R.S32.HI R8, RZ, 0x1f, R238 ;  /* 0x0000001fff087819 */ /* 0x000fe400000114ee */
[----:B------:R-:W-:Y:S02]  /*1490*/  SHF.R.S32.HI R252, RZ, 0x1f, R237 ;  /* 0x0000001ffffc7819 */ /* 0x000fe400000114ed */
[----:B------:R-:W-:Y:S02]  /*14a0*/  SHF.R.S32.HI R251, RZ, 0x1f, R236 ;  /* 0x0000001ffffb7819 */ /* 0x000fe400000114ec */
[----:B------:R-:W-:-:S02]  /*14b0*/  SHF.R.S32.HI R250, RZ, 0x1f, R235 ;  /* 0x0000001ffffa7819 */ /* 0x000fc400000114eb */
[----:B------:R-:W-:Y:S02]  /*14c0*/  SHF.R.S32.HI R249, RZ, 0x1f, R234 ;  /* 0x0000001ffff97819 */ /* 0x000fe400000114ea */
[----:B------:R-:W-:Y:S02]  /*14d0*/  SHF.R.S32.HI R248, RZ, 0x1f, R233 ;  /* 0x0000001ffff87819 */ /* 0x000fe400000114e9 */
[----:B------:R-:W-:Y:S02]  /*14e0*/  LEA R247, R9, 0x10080, 0x1 ;  /* 0x0001008009f77811 */ /* 0x000fe400078e08ff */
[----:B------:R-:W-:Y:S02]  /*14f0*/  LEA R246, R7, 0x10080, 0x1 ;  /* 0x0001008007f67811 */ /* 0x000fe400078e08ff */
.L_x_288:
[----:B------:R-:W-:-:S04]  /*1500*/  IMAD.MOV.U32 R12, RZ, RZ, 0x4 ;  /* 0x00000004ff0c7424 */ /* 0x000fc800078e00ff */
[----:B------:R-:W-:-:S05]  /*1510*/  IMAD.WIDE R2, R215, R12, c[0x0][0x588] ;  /* 0x00016200d7027625 */ /* 0x000fca00078e020c */
[----:B------:R-:W2:Y:S01]  /*1520*/  LDG.E R206, [R2.64] ;  /* 0x0000000602ce7981 */ /* 0x000ea2000c1e1900 */
[----:B------:R-:W-:Y:S01]  /*1530*/  ISETP.NE.U32.AND P4, PT, RZ, c[0x0][0x360], PT ;  /* 0x0000d800ff007a0c */ /* 0x000fe20003f85070 */
[----:B------:R-:W-:Y:S01]  /*1540*/  IMAD.MOV.U32 R116, RZ, RZ, RZ ;  /* 0x000000ffff747224 */ /* 0x000fe200078e00ff */
[----:B------:R-:W-:Y:S02]  /*1550*/  ISETP.NE.U32.AND P0, PT, RZ, c[0x0][0x370], PT ;  /* 0x0000dc00ff007a0c */ /* 0x000fe40003f05070 */
[----:B------:R-:W-:Y:S02]  /*1560*/  ISETP.NE.AND.EX P4, PT, RZ, c[0x0][0x364], PT, P4 ;  /* 0x0000d900ff007a0c */ /* 0x000fe40003f85340 */
[----:B------:R-:W-:Y:S02]  /*1570*/  ISETP.NE.AND.EX P2, PT, RZ, c[0x0][0x374], PT, P0 ;  /* 0x0000dd00ff007a0c */ /* 0x000fe40003f45300 */
[----:B------:R-:W-:Y:S02]  /*1580*/  ISETP.NE.U32.AND P3, PT, RZ, c[0x0][0x348], PT ;  /* 0x0000d200ff007a0c */ /* 0x000fe40003f65070 */
[----:B------:R-:W-:-:S02]  /*1590*/  ISETP.NE.U32.AND P5, PT, RZ, c[0x0][0x358], PT ;  /* 0x0000d600ff007a0c */ /* 0x000fc40003fa5070 */
[----:B------:R-:W-:Y:S02]  /*15a0*/  ISETP.NE.AND.EX P3, PT, RZ, c[0x0][0x34c], PT, P3 ;  /* 0x0000d300ff007a0c */ /* 0x000fe40003f65330 */
[----:B------:R-:W-:Y:S01]  /*15b0*/  ISETP.NE.AND.EX P5, PT, RZ, c[0x0][0x35c], PT, P5 ;  /* 0x0000d700ff007a0c */ /* 0x000fe20003fa5350 */
[----:B------:R-:W-:Y:S02]  /*15c0*/  IMAD.MOV.U32 R115, RZ, RZ, RZ ;  /* 0x000000ffff737224 */ /* 0x000fe400078e00ff */
[----:B------:R-:W-:Y:S02]  /*15d0*/  IMAD.MOV.U32 R113, RZ, RZ, RZ ;  /* 0x000000ffff717224 */ /* 0x000fe400078e00ff */
[----:B------:R-:W-:Y:S01]  /*15e0*/  IMAD.MOV.U32 R11, RZ, RZ, RZ ;  /* 0x000000ffff0b7224 */ /* 0x000fe200078e00ff */
[----:B--2---:R-:W-:Y:S02]  /*15f0*/  SHF.R.S32.HI R221, RZ, 0x1f, R206 ;  /* 0x0000001fffdd7819 */ /* 0x004fe400000114ce */
[----:B------:R-:W-:-:S02]  /*1600*/  @P4 LEA R2, P0, R206, c[0x0][0x360], 0x2 ;  /* 0x0000d800ce024a11 */ /* 0x000fc400078010ff */
[C---:B------:R-:W-:Y:S02]  /*1610*/  @P2 LEA R4, P1, R206.reuse, c[0x0][0x370], 0x2 ;  /* 0x0000dc00ce042a11 */ /* 0x040fe400078210ff */
[C-C-:B------:R-:W-:Y:S02]  /*1620*/  @P4 LEA.HI.X R3, R206.reuse, c[0x0][0x364], R221.reuse, 0x2, P0 ;  /* 0x0000d900ce034a11 */ /* 0x140fe400000f14dd */
[----:B------:R-:W-:Y:S02]  /*1630*/  ISETP.NE.U32.AND P0, PT, RZ, c[0x0][0x350], PT ;  /* 0x0000d400ff007a0c */ /* 0x000fe40003f05070 */
[----:B------:R-:W-:Y:S01]  /*1640*/  @P2 LEA.HI.X R5, R206, c[0x0][0x374], R221, 0x2, P1 ;  /* 0x0000dd00ce052a11 */ /* 0x000fe200008f14dd */
[----:B------:R1:W5:Y:S01]  /*1650*/  @P4 LDG.E R122, [R2.64] ;  /* 0x00000006027a4981 */ /* 0x000362000c1e1900 */
[----:B------:R-:W-:-:S03]  /*1660*/  ISETP.NE.AND.EX P6, PT, RZ, c[0x0][0x354], PT, P0 ;  /* 0x0000d500ff007a0c */ /* 0x000fc60003fc5300 */
[----:B------:R2:W5:Y:S01]  /*1670*/  @P2 LDG.E R116, [R4.64] ;  /* 0x0000000604742981 */ /* 0x000562000c1e1900 */
[----:B------:R-:W-:-:S04]  /*1680*/  LEA R6, P2, R206, c[0x0][0x348], 0x2 ;  /* 0x0000d200ce067a11 */ /* 0x000fc800078410ff */
[----:B------:R-:W-:-:S05]  /*1690*/  LEA.HI.X R7, R206, c[0x0][0x34c], R221, 0x2, P2 ;  /* 0x0000d300ce077a11 */ /* 0x000fca00010f14dd */
[----:B------:R3:W5:Y:S01]  /*16a0*/  @P3 LDG.E R115, [R6.64] ;  /* 0x0000000606733981 */ /* 0x000762000c1e1900 */
[C---:B-1----:R-:W-:Y:S02]  /*16b0*/  LEA R2, P0, R206.reuse, c[0x0][0x358], 0x2 ;  /* 0x0000d600ce027a11 */ /* 0x042fe400078010ff */
[C---:B--2---:R-:W-:Y:S02]  /*16c0*/  LEA R4, P1, R206.reuse, c[0x0][0x350], 0x2 ;  /* 0x0000d400ce047a11 */ /* 0x044fe400078210ff */
[C-C-:B------:R-:W-:Y:S02]  /*16d0*/  LEA.HI.X R3, R206.reuse, c[0x0][0x35c], R221.reuse, 0x2, P0 ;  /* 0x0000d700ce037a11 */ /* 0x140fe400000f14dd */
[----:B------:R-:W-:-:S03]  /*16e0*/  LEA.HI.X R5, R206, c[0x0][0x354], R221, 0x2, P1 ;  /* 0x0000d500ce057a11 */ /* 0x000fc600008f14dd */
[----:B------:R3:W5:Y:S04]  /*16f0*/  @P5 LDG.E R11, [R2.64] ;  /* 0x00000006020b5981 */ /* 0x000768000c1e1900 */
[----:B------:R3:W5:Y:S01]  /*1700*/  @P6 LDG.E R113, [R4.64] ;  /* 0x0000000604716981 */ /* 0x000762000c1e1900 */
[----:B------:R-:W-:Y:S01]  /*1710*/  YIELD ;  /* 0x0000000000007946 */ /* 0x000fe20003800000 */
[----:B------:R-:W-:Y:S02]  /*1720*/  P2R R14, PR, RZ, 0x40 ;  /* 0x00000040ff0e7803 */ /* 0x000fe40000000000 */
[----:B------:R-:W-:Y:S01]  /*1730*/  LOP3.LUT R217, R214, 0xffff, RZ, 0xc0, !PT ;  /* 0x0000ffffd6d97812 */ /* 0x000fe200078ec0ff */
[----:B------:R-:W-:Y:S05]  /*1740*/  @P4 BRA `(.L_x_134) ;  /* 0x0000005000004947 */ /* 0x000fea0003800000 */
[----:B-----5:R-:W-:Y:S01]  /*1750*/  MOV R122, c[0x0][0x168] ;  /* 0x00005a00007a7a02 */ /* 0x020fe20000000f00 */
[----:B------:R-:W-:Y:S05]  /*1760*/  @!P3 BRA `(.L_x_134) ;  /* 0x000000300000b947 */ /* 0x000fea0003800000 */
[----:B------:R-:W2:Y:S04]  /*1770*/  LDG.E R8, [R6.64] ;  /* 0x0000000606087981 */ /* 0x000ea8000c1e1900 */
[----:B------:R-:W2:Y:S02]  /*1780*/  LDG.E R0, [R6.64+0x4] ;  /* 0x0000040606007981 */ /* 0x000ea4000c1e1900 */
[----:B--2---:R-:W-:-:S02]  /*1790*/  IADD3 R122, -R8, R0, RZ ;  /* 0x00000000087a7210 */ /* 0x004fc40007ffe1ff */
.L_x_134:
[----:B------:R-:W-:-:S04]  /*17a0*/  ISETP.NE.U32.AND P0, PT, RZ, c[0x0][0x368], PT ;  /* 0x0000da00ff007a0c */ /* 0x000fc80003f05070 */
[----:B------:R-:W-:-:S13]  /*17b0*/  ISETP.NE.AND.EX P0, PT, RZ, c[0x0][0x36c], PT, P0 ;  /* 0x0000db00ff007a0c */ /* 0x000fda0003f05300 */
[----:B------:R-:W-:Y:S05]  /*17c0*/  @!P0 BRA `(.L_x_135) ;  /* 0x0000004000008947 */ /* 0x000fea0003800000 */
[----:B---3--:R-:W-:-:S04]  /*17d0*/  LEA R4, P0, R206, c[0x0][0x368], 0x2 ;  /* 0x0000da00ce047a11 */ /* 0x008fc800078010ff */
[----:B------:R-:W-:-:S05]  /*17e0*/  LEA.HI.X R5, R206, c[0x0][0x36c], R221, 0x2, P0 ;  /* 0x0000db00ce057a11 */ /* 0x000fca00000f14dd */
[----:B------:R1:W5:Y:S01]  /*17f0*/  LDG.E R9, [R4.64] ;  /* 0x0000000604097981 */ /* 0x000362000c1e1900 */
[----:B------:R-:W-:Y:S05]  /*1800*/  BRA `(.L_x_136) ;  /* 0x0000005000007947 */ /* 0x000fea0003800000 */
.L_x_135:
[----:B------:R-:W-:Y:S01]  /*1810*/  MOV R9, c[0x0][0x1d0] ;  /* 0x0000740000097a02 */ /* 0x000fe20000000f00 */
[----:B------:R-:W-:Y:S05]  /*1820*/  @!P6 BRA `(.L_x_136) ;  /* 0x000000300000e947 */ /* 0x000fea0003800000 */
[----:B---3--:R-:W2:Y:S04]  /*1830*/  LDG.E R6, [R4.64] ;  /* 0x0000000604067981 */ /* 0x008ea8000c1e1900 */
[----:B------:R-:W2:Y:S02]  /*1840*/  LDG.E R0, [R4.64+0x4] ;  /* 0x0000040604007981 */ /* 0x000ea4000c1e1900 */
[----:B--2---:R-:W-:Y:S02]  /*1850*/  IADD3 R9, -R6, R0, RZ ;  /* 0x0000000006097210 */ /* 0x004fe40007ffe1ff */
.L_x_136:
[----:B-1-3--:R1:W2:Y:S04]  /*1860*/  @P5 LDG.E R5, [R2.64] ;  /* 0x0000000602055981 */ /* 0x00a2a8000c1e1900 */
[----:B------:R1:W2:Y:S01]  /*1870*/  @P5 LDG.E R4, [R2.64+0x4] ;  /* 0x0000040602045981 */ /* 0x0002a2000c1e1900 */
[----:B------:R-:W-:Y:S01]  /*1880*/  ISETP.NE.U32.AND P0, PT, RZ, c[0x0][0x378], PT ;  /* 0x0000de00ff007a0c */ /* 0x000fe20003f05070 */
[----:B-----5:R-:W-:-:S03]  /*1890*/  IMAD.MOV.U32 R110, RZ, RZ, R9 ;  /* 0x000000ffff6e7224 */ /* 0x020fc600078e0009 */
[----:B------:R-:W-:Y:S01]  /*18a0*/  ISETP.NE.AND.EX P1, PT, RZ, c[0x0][0x37c], PT, P0 ;  /* 0x0000df00ff007a0c */ /* 0x000fe20003f25300 */
[----:B------:R-:W-:Y:S01]  /*18b0*/  IMAD.MOV.U32 R64, RZ, RZ, c[0x0][0x228] ;  /* 0x00008a00ff407624 */ /* 0x000fe200078e00ff */
[----:B------:R-:W-:-:S04]  /*18c0*/  LOP3.LUT R0, R214, 0xff000000, RZ, 0xc0, !PT ;  /* 0xff000000d6007812 */ /* 0x000fc800078ec0ff */
[----:B------:R-:W-:-:S07]  /*18d0*/  SHF.R.U32.HI R0, RZ, 0x8, R0 ;  /* 0x00000008ff007819 */ /* 0x000fce0000011600 */
[----:B-1----:R-:W-:-:S04]  /*18e0*/  @P1 LEA R2, P0, R206, c[0x0][0x378], 0x2 ;  /* 0x0000de00ce021a11 */ /* 0x002fc800078010ff */
[----:B------:R-:W-:-:S05]  /*18f0*/  @P1 LEA.HI.X R3, R206, c[0x0][0x37c], R221, 0x2, P0 ;  /* 0x0000df00ce031a11 */ /* 0x000fca00000f14dd */
[----:B------:R1:W5:Y:S01]  /*1900*/  @P1 LDG.E R110, [R2.64] ;  /* 0x00000006026e1981 */ /* 0x000362000c1e1900 */
[----:B------:R-:W-:Y:S01]  /*1910*/  BSSY B0, `(.L_x_137) ;  /* 0x000002e000007945 */ /* 0x000fe20003800000 */
[----:B-1----:R-:W-:-:S04]  /*1920*/  LOP3.LUT R2, R214, 0xff0000, RZ, 0xc0, !PT ;  /* 0x00ff0000d6027812 */ /* 0x002fc800078ec0ff */
[----:B------:R-:W-:-:S04]  /*1930*/  LEA.HI R3, R2, R0, RZ, 0x10 ;  /* 0x0000000002037211 */ /* 0x000fc800078f80ff */
[----:B------:R-:W-:Y:S02]  /*1940*/  SHF.R.U32.HI R222, RZ, 0x10, R3 ;  /* 0x00000010ffde7819 */ /* 0x000fe40000011603 */
[----:B------:R-:W-:Y:S02]  /*1950*/  LOP3.LUT R232, R3, 0xff, RZ, 0xc0, !PT ;  /* 0x000000ff03e87812 */ /* 0x000fe400078ec0ff */
[----:B------:R-:W-:-:S04]  /*1960*/  ISETP.NE.AND P1, PT, R222, RZ, PT ;  /* 0x000000ffde00720c */ /* 0x000fc80003f25270 */
[----:B------:R-:W-:Y:S01]  /*1970*/  SEL R109, R222, c[0x0][0x338], P1 ;  /* 0x0000ce00de6d7a07 */ /* 0x000fe20000800000 */
[----:B--2---:R-:W-:Y:S02]  /*1980*/  @P5 IMAD.IADD R64, R4, 0x1, -R5 ;  /* 0x0000000104405824 */ /* 0x004fe400078e0a05 */
[----:B------:R-:W-:-:S04]  /*1990*/  IMAD.IADD R5, R9, 0x1, -R116 ;  /* 0x0000000109057824 */ /* 0x000fc800078e0a74 */
[----:B------:R-:W-:-:S05]  /*19a0*/  IMAD.IADD R127, R5, 0x1, R64 ;  /* 0x00000001057f7824 */ /* 0x000fca00078e0240 */
[C---:B------:R-:W-:Y:S02]  /*19b0*/  ISETP.GE.AND P0, PT, R127.reuse, 0x1, PT ;  /* 0x000000017f00780c */ /* 0x040fe40003f06270 */
[----:B------:R-:W-:-:S04]  /*19c0*/  IADD3 R0, R127, 0x1f, RZ ;  /* 0x0000001f7f007810 */ /* 0x000fc80007ffe0ff */
[----:B------:R-:W-:-:S04]  /*19d0*/  SHF.R.S32.HI R2, RZ, 0x1f, R0 ;  /* 0x0000001fff027819 */ /* 0x000fc80000011400 */
[----:B------:R-:W-:Y:S01]  /*19e0*/  LEA.HI R2, R2, R0, RZ, 0x5 ;  /* 0x0000000002027211 */ /* 0x000fe200078f28ff */
[----:B------:R-:W-:-:S03]  /*19f0*/  IMAD.MOV.U32 R0, RZ, RZ, RZ ;  /* 0x000000ffff007224 */ /* 0x000fc600078e00ff */
[----:B------:R-:W-:Y:S01]  /*1a00*/  SHF.R.S32.HI R112, RZ, 0x5, R2 ;  /* 0x00000005ff707819 */ /* 0x000fe20000011402 */
[----:B------:R-:W-:Y:S05]  /*1a10*/  @!P0 BRA `(.L_x_138) ;  /* 0x000001d000008947 */ /* 0x000fea0003800000 */
[----:B------:R-:W-:Y:S02]  /*1a20*/  IABS R0, R109 ;  /* 0x0000006d00007213 */ /* 0x000fe40000000000 */
[----:B------:R-:W-:-:S03]  /*1a30*/  IADD3 R6, R112, -0x1, R109 ;  /* 0xffffffff70067810 */ /* 0x000fc60007ffe06d */
[----:B------:R-:W-:Y:S01]  /*1a40*/  IMAD.MOV.U32 R4, RZ, RZ, R0 ;  /* 0x000000ffff047224 */ /* 0x000fe200078e0000 */
[----:B------:R-:W-:-:S03]  /*1a50*/  IABS R10, R6 ;  /* 0x00000006000a7213 */ /* 0x000fc60000000000 */
[----:B------:R-:W1:Y:S08]  /*1a60*/  I2F.RP R2, R4 ;  /* 0x0000000400027306 */ /* 0x000e700000209400 */
[----:B-1----:R-:W1:Y:S02]  /*1a70*/  MUFU.RCP R2, R2 ;  /* 0x0000000200027308 */ /* 0x002e640000001000 */
[----:B-1----:R-:W-:-:S06]  /*1a80*/  IADD3 R2, R2, 0xffffffe, RZ ;  /* 0x0ffffffe02027810 */ /* 0x002fcc0007ffe0ff */
[----:B------:R-:W1:Y:S02]  /*1a90*/  F2I.FTZ.U32.TRUNC.NTZ R3, R2 ;  /* 0x0000000200037305 */ /* 0x000e64000021f000 */
[----:B-1----:R-:W-:-:S04]  /*1aa0*/  IMAD.MOV R0, RZ, RZ, -R3 ;  /* 0x000000ffff007224 */ /* 0x002fc800078e0a03 */
[----:B------:R-:W-:Y:S01]  /*1ab0*/  IMAD.MOV.U32 R2, RZ, RZ, R0 ;  /* 0x000000ffff027224 */ /* 0x000fe200078e0000 */
[----:B------:R-:W-:-:S03]  /*1ac0*/  IABS R0, R109 ;  /* 0x0000006d00007213 */ /* 0x000fc60000000000 */
[----:B------:R-:W-:Y:S02]  /*1ad0*/  IMAD R7, R2, R4, RZ ;  /* 0x0000000402077224 */ /* 0x000fe400078e02ff */
[----:B------:R-:W-:Y:S02]  /*1ae0*/  IMAD.MOV.U32 R2, RZ, RZ, RZ ;  /* 0x000000ffff027224 */ /* 0x000fe400078e00ff */
        /* <DEDUP_REMOVED lines=16> */
.L_x_138:
[----:B------:R-:W-:Y:S05]  /*1bf0*/  BSYNC B0 ;  /* 0x0000000000007941 */ /* 0x000fea0003800000 */
.L_x_137:
[----:B------:R-:W-:Y:S01]  /*1c00*/  IMAD R2, R232, R0, RZ ;  /* 0x00000000e8027224 */ /* 0x000fe200078e02ff */
[----:B------:R-:W1:Y:S01]  /*1c10*/  S2R R6, SR_TID.X ;  /* 0x0000000000067919 */ /* 0x000e620000002100 */
[----:B------:R-:W-:Y:S02]  /*1c20*/  IMAD.SHL.U32 R4, R198, 0x40, RZ ;  /* 0x00000040c6047824 */ /* 0x000fe400078e00ff */
[C---:B------:R-:W-:Y:S02]  /*1c30*/  IMAD.IADD R0, R2.reuse, 0x1, R0 ;  /* 0x0000000102007824 */ /* 0x040fe400078e0200 */
[----:B------:R-:W-:Y:S01]  /*1c40*/  IMAD R2, R2, 0x20, -R5 ;  /* 0x0000002002027824 */ /* 0x000fe200078e0a05 */
[----:B------:R-:W-:Y:S02]  /*1c50*/  LOP3.LUT R111, R4, 0x1c0, RZ, 0xc0, !PT ;  /* 0x000001c0046f7812 */ /* 0x000fe400078ec0ff */
[----:B------:R-:W-:-:S02]  /*1c60*/  IMNMX R0, R112, R0, PT ;  /* 0x0000000070007217 */ /* 0x000fc40003800200 */
[----:B------:R-:W-:Y:S02]  /*1c70*/  IMNMX R2, RZ, R2, !PT ;  /* 0x00000002ff027217 */ /* 0x000fe40007800200 */
[----:B------:R-:W-:Y:S01]  /*1c80*/  SHF.R.U32.HI R130, RZ, 0x3, R111 ;  /* 0x00000003ff827819 */ /* 0x000fe2000001166f */
[----:B------:R-:W-:Y:S01]  /*1c90*/  IMAD R0, R0, 0x20, -R5 ;  /* 0x0000002000007824 */ /* 0x000fe200078e0a05 */
[----:B------:R-:W-:-:S04]  /*1ca0*/  SHF.R.U32.HI R105, RZ, 0x5, R2 ;  /* 0x00000005ff697819 */ /* 0x000fc80000011602 */
[----:B------:R-:W-:-:S04]  /*1cb0*/  IMNMX R0, R0, R64, PT ;  /* 0x0000004000007217 */ /* 0x000fc80003800200 */
[----:B------:R-:W-:Y:S02]  /*1cc0*/  ISETP.GT.AND P0, PT, R0, R2, PT ;  /* 0x000000020000720c */ /* 0x000fe40003f04270 */
[----:B-1----:R-:W-:Y:S02]  /*1cd0*/  SHF.R.S32.HI R5, RZ, 0x1f, R6 ;  /* 0x0000001fff057819 */ /* 0x002fe40000011406 */
[----:B------:R-:W-:Y:S02]  /*1ce0*/  LOP3.LUT R2, R111, 0x38, R132, 0xf8, !PT ;  /* 0x000000386f027812 */ /* 0x000fe400078ef884 */
[----:B------:R-:W-:Y:S02]  /*1cf0*/  LEA.HI R5, R5, R6, RZ, 0x6 ;  /* 0x0000000605057211 */ /* 0x000fe400078f30ff */
[----:B------:R-:W-:-:S05]  /*1d00*/  LOP3.LUT R126, R2, R130, RZ, 0x3c, !PT ;  /* 0x00000082027e7212 */ /* 0x000fca00078e3cff */
[----:B------:R-:W-:-:S04]  /*1d10*/  @P0 IADD3 R0, R0, 0x1f, RZ ;  /* 0x0000001f00000810 */ /* 0x000fc80007ffe0ff */
[----:B------:R-:W-:-:S04]  /*1d20*/  @P0 SHF.R.S32.HI R3, RZ, 0x1f, R0 ;  /* 0x0000001fff030819 */ /* 0x000fc80000011400 */
[----:B------:R-:W-:Y:S01]  /*1d30*/  @P0 LEA.HI R4, R3, R0, RZ, 0x5 ;  /* 0x0000000003040211 */ /* 0x000fe200078f28ff */
[----:B------:R-:W-:Y:S02]  /*1d40*/  IMAD.MOV.U32 R0, RZ, RZ, R105 ;  /* 0x000000ffff007224 */ /* 0x000fe400078e0069 */
[----:B------:R-:W-:Y:S01]  /*1d50*/  IMAD.SHL.U32 R3, R5, 0x8, RZ ;  /* 0x0000000805037824 */ /* 0x000fe200078e00ff */
[----:B------:R-:W-:-:S04]  /*1d60*/  @P0 SHF.R.S32.HI R0, RZ, 0x5, R4 ;  /* 0x00000005ff000819 */ /* 0x000fc80000011404 */
[----:B------:R-:W-:Y:S02]  /*1d70*/  ISETP.GT.AND P0, PT, R0, R105, PT ;  /* 0x000000690000720c */ /* 0x000fe40003f04270 */
[----:B------:R-:W-:-:S05]  /*1d80*/  LOP3.LUT R114, R3, 0xfffffe00, RZ, 0xc0, !PT ;  /* 0xfffffe0003727812 */ /* 0x000fca00078ec0ff */
[----:B------:R-:W-:-:S04]  /*1d90*/  IMAD.IADD R2, R114, 0x1, R126 ;  /* 0x0000000172027824 */ /* 0x000fc800078e027e */
[----:B------:R-:W-:Y:S02]  /*1da0*/  IMAD.SHL.U32 R188, R2, 0x2, RZ ;  /* 0x0000000202bc7824 */ /* 0x000fe400078e00ff */
[----:B------:R-:W-:Y:S05]  /*1db0*/  @!P0 BRA `(.L_x_139) ;  /* 0x0000384000008947 */ /* 0x000fea0003800000 */
[----:B------:R-:W-:-:S04]  /*1dc0*/  ISETP.NE.U32.AND P0, PT, RZ, c[0x0][0x340], PT ;  /* 0x0000d000ff007a0c */ /* 0x000fc80003f05070 */
[----:B------:R-:W-:-:S13]  /*1dd0*/  ISETP.NE.AND.EX P2, PT, RZ, c[0x0][0x344], PT, P0 ;  /* 0x0000d100ff007a0c */ /* 0x000fda0003f45300 */
[----:B------:R-:W-:-:S05]  /*1de0*/  @P2 IMAD.WIDE R2, R206, R12, c[0x0][0x340] ;  /* 0x0000d000ce022625 */ /* 0x000fca00078e020c */
[----:B------:R1:W2:Y:S01]  /*1df0*/  @P2 LDG.E R8, [R2.64] ;  /* 0x0000000602082981 */ /* 0x0002a2000c1e1900 */
[--C-:B------:R-:W-:Y:S01]  /*1e00*/  SHF.R.S32.HI R13, RZ, 0x1f, R198.reuse ;  /* 0x0000001fff0d7819 */ /* 0x100fe200000114c6 */
[----:B------:R-:W-:Y:S01]  /*1e10*/  IMAD.IADD R102, R64, 0x1, -R198 ;  /* 0x0000000140667824 */ /* 0x000fe200078e0ac6 */
[C---:B------:R-:W-:Y:S01]  /*1e20*/  IADD3 R103, P0, R198.reuse, R11, RZ ;  /* 0x0000000bc6677210 */ /* 0x040fe20007f1e0ff */
[----:B------:R-:W-:Y:S01]  /*1e30*/  IMAD.MOV.U32 R125, RZ, RZ, c[0x0][0x238] ;  /* 0x00008e00ff7d7624 */ /* 0x000fe200078e00ff */
[----:B------:R-:W-:Y:S01]  /*1e40*/  SHF.R.S32.HI R133, RZ, 0x1f, R132 ;  /* 0x0000001fff857819 */ /* 0x000fe20000011484 */
[----:B------:R-:W-:Y:S01]  /*1e50*/  IMAD.WIDE.U32 R128, R198, c[0x0][0x1e0], RZ ;  /* 0x00007800c6807a25 */ /* 0x000fe200078e00ff */
[----:B------:R-:W-:Y:S02]  /*1e60*/  LEA.HI.X.SX32 R106, R11, R13, 0x1, P0 ;  /* 0x0000000d0b6a7211 */ /* 0x000fe400000f0eff */
[----:B------:R-:W-:Y:S02]  /*1e70*/  IADD3 R46, R0, -0x1, RZ ;  /* 0xffffffff002e7810 */ /* 0x000fe40007ffe0ff */
[----:B------:R-:W-:Y:S01]  /*1e80*/  SEL R10, R221, RZ, !P5 ;  /* 0x000000ffdd0a7207 */ /* 0x000fe20006800000 */
[----:B------:R-:W-:Y:S01]  /*1e90*/  IMAD R4, R106, c[0x0][0x238], RZ ;  /* 0x00008e006a047a24 */ /* 0x000fe200078e02ff */
[----:B------:R-:W-:Y:S01]  /*1ea0*/  SEL R12, R206, RZ, !P5 ;  /* 0x000000ffce0c7207 */ /* 0x000fe20006800000 */
[----:B------:R-:W-:Y:S01]  /*1eb0*/  IMAD R0, R46, -0x20, R102 ;  /* 0xffffffe02e007824 */ /* 0x000fe200078e0266 */
[----:B------:R-:W-:Y:S01]  /*1ec0*/  MOV R119, 0x5 ;  /* 0x0000000500777802 */ /* 0x000fe20000000f00 */
[----:B------:R-:W-:Y:S01]  /*1ed0*/  IMAD R4, R103, c[0x0][0x23c], R4 ;  /* 0x00008f0067047a24 */ /* 0x000fe200078e0204 */
[----:B------:R-:W-:-:S02]  /*1ee0*/  ISETP.GE.AND P6, PT, R132, c[0x0][0x1d4], PT ;  /* 0x0000750084007a0c */ /* 0x000fc40003fc6270 */
[----:B------:R-:W-:Y:S01]  /*1ef0*/  ISETP.GT.AND P0, PT, R0, RZ, PT ;  /* 0x000000ff0000720c */ /* 0x000fe20003f04270 */
[----:B------:R-:W-:Y:S01]  /*1f00*/  IMAD R0, R10, c[0x0][0x248], RZ ;  /* 0x000092000a007a24 */ /* 0x000fe200078e02ff */
[C---:B------:R-:W-:Y:S02]  /*1f10*/  SHF.L.U64.HI R120, R125.reuse, R119, c[0x0][0x23c] ;  /* 0x00008f007d787619 */ /* 0x040fe40000010277 */
[----:B------:R-:W-:Y:S01]  /*1f20*/  SHF.L.U32 R125, R125, 0x5, RZ ;  /* 0x000000057d7d7819 */ /* 0x000fe200000006ff */
[----:B-1----:R-:W-:Y:S01]  /*1f30*/  IMAD.WIDE.U32 R2, R103, c[0x0][0x238], R132 ;  /* 0x00008e0067027a25 */ /* 0x002fe200078e0084 */
[----:B------:R-:W-:Y:S02]  /*1f40*/  ISETP.GE.AND P5, PT, R134, c[0x0][0x1d4], PT ;  /* 0x0000750086007a0c */ /* 0x000fe40003fa6270 */
[----:B------:R-:W-:Y:S02]  /*1f50*/  ISETP.GE.AND P4, PT, R196, c[0x0][0x1d4], PT ;  /* 0x00007500c4007a0c */ /* 0x000fe40003f86270 */
[----:B------:R-:W-:Y:S01]  /*1f60*/  IADD3 R3, R3, R4, RZ ;  /* 0x0000000403037210 */ /* 0x000fe20007ffe0ff */
[----:B------:R-:W-:Y:S01]  /*1f70*/  IMAD R4, R12, c[0x0][0x24c], R0 ;  /* 0x000093000c047a24 */ /* 0x000fe200078e0200 */
[----:B------:R-:W-:Y:S01]  /*1f80*/  ISETP.GE.AND P3, PT, R197, c[0x0][0x1d4], PT ;  /* 0x00007500c5007a0c */ /* 0x000fe20003f66270 */
[----:B------:R-:W-:Y:S01]  /*1f90*/  IMAD.IADD R0, R9, 0x1, R113 ;  /* 0x0000000109007824 */ /* 0x000fe200078e0271 */
[----:B------:R-:W-:Y:S01]  /*1fa0*/  MOV R131, c[0x0][0x27c] ;  /* 0x00009f0000837a02 */ /* 0x000fe20000000f00 */
[----:B------:R-:W-:Y:S01]  /*1fb0*/  IMAD.WIDE.U32 R2, R217, c[0x0][0x240], R2 ;  /* 0x00009000d9027a25 */ /* 0x000fe200078e0002 */
[----:B------:R-:W-:-:S02]  /*1fc0*/  SHF.R.S32.HI R139, RZ, 0x1f, R138 ;  /* 0x0000001fff8b7819 */ /* 0x000fc4000001148a */
[----:B------:R-:W-:Y:S01]  /*1fd0*/  SHF.R.S32.HI R11, RZ, 0x1f, R0 ;  /* 0x0000001fff0b7819 */ /* 0x000fe20000011400 */
[----:B------:R-:W-:Y:S01]  /*1fe0*/  IMAD R3, R217, c[0x0][0x244], R3 ;  /* 0x00009100d9037a24 */ /* 0x000fe200078e0203 */
[----:B-----5:R-:W-:Y:S01]  /*1ff0*/  SHF.R.S32.HI R20, RZ, 0x1f, R110 ;  /* 0x0000001fff147819 */ /* 0x020fe2000001146e */
[----:B------:R-:W-:-:S04]  /*2000*/  IMAD.WIDE.U32 R6, R0, c[0x0][0x1e0], RZ ;  /* 0x0000780000067a25 */ /* 0x000fc800078e00ff */
[----:B------:R-:W-:Y:S01]  /*2010*/  IMAD.WIDE.U32 R78, R12, c[0x0][0x248], R2 ;  /* 0x000092000c4e7a25 */ /* 0x000fe200078e0002 */
[----:B------:R-:W-:-:S03]  /*2020*/  @P0 SHF.R.S32.HI R3, RZ, 0x1f, R46 ;  /* 0x0000001fff030819 */ /* 0x000fc6000001142e */
[----:B------:R-:W-:Y:S01]  /*2030*/  @P0 IMAD R2, R120, R46, RZ ;  /* 0x0000002e78020224 */ /* 0x000fe200078e02ff */
[----:B------:R-:W-:Y:S01]  /*2040*/  @P0 MOV R68, R78 ;  /* 0x0000004e00440202 */ /* 0x000fe20000000f00 */
[----:B------:R-:W-:Y:S02]  /*2050*/  IMAD.IADD R69, R79, 0x1, R4 ;  /* 0x000000014f457824 */ /* 0x000fe400078e0204 */
[-C--:B------:R-:W-:Y:S02]  /*2060*/  @P0 IMAD R2, R3, R125.reuse, R2 ;  /* 0x0000007d03020224 */ /* 0x080fe400078e0202 */
[----:B------:R-:W-:-:S04]  /*2070*/  @P0 IMAD.WIDE.U32 R4, R46, R125, R68 ;  /* 0x0000007d2e040225 */ /* 0x000fc800078e0044 */
[----:B------:R-:W-:Y:S01]  /*2080*/  @P0 IMAD.IADD R3, R5, 0x1, R2 ;  /* 0x0000000105030824 */ /* 0x000fe200078e0202 */
[----:B------:R-:W-:Y:S01]  /*2090*/  @P0 LEA R2, P1, R4, c[0x0][0x220], 0x1 ;  /* 0x0000880004020a11 */ /* 0x000fe200078208ff */
[----:B------:R-:W-:-:S03]  /*20a0*/  IMAD R9, R11, c[0x0][0x1e0], RZ ;  /* 0x000078000b097a24 */ /* 0x000fc600078e02ff */
[----:B------:R-:W-:Y:S01]  /*20b0*/  @P0 LEA.HI.X R3, R4, c[0x0][0x224], R3, 0x1, P1 ;  /* 0x0000890004030a11 */ /* 0x000fe200008f0c03 */
[----:B------:R-:W-:Y:S01]  /*20c0*/  IMAD R5, R0, c[0x0][0x1e4], R9 ;  /* 0x0000790000057a24 */ /* 0x000fe200078e0209 */
[----:B------:R-:W-:Y:S01]  /*20d0*/  ISETP.GE.AND P1, PT, R132, c[0x0][0x27c], PT ;  /* 0x00009f0084007a0c */ /* 0x000fe20003f26270 */
[----:B------:R-:W-:Y:S02]  /*20e0*/  IMAD.MOV.U32 R4, RZ, RZ, R6 ;  /* 0x000000ffff047224 */ /* 0x000fe400078e0006 */
[----:B------:R-:W-:Y:S01]  /*20f0*/  @!PT LDS RZ, [RZ] ;  /* 0x00000000fffff984 */ /* 0x000fe20000000800 */
[----:B------:R-:W-:Y:S01]  /*2100*/  @!PT LDS RZ, [RZ] ;  /* 0x00000000fffff984 */ /* 0x000fe20000000800 */
[----:B------:R-:W-:Y:S01]  /*2110*/  @!PT LDS RZ, [RZ] ;  /* 0x00000000fffff984 */ /* 0x000fe20000000800 */
[----:B------:R1:W-:Y:S01]  /*2120*/  @P0 LDGSTS.E.BYPASS.LTC128B.128 [R188+0xc080], [R2.64], !P6 ;  /* 0x0c08000002bc0fae */ /* 0x0003e2000f101d46 */
[----:B------:R-:W-:-:S03]  /*2130*/  IADD3 R5, R7, R5, RZ ;  /* 0x0000000507057210 */ /* 0x000fc60007ffe0ff */
[----:B------:R1:W-:Y:S02]  /*2140*/  @P0 LDGSTS.E.BYPASS.LTC128B.128 [R188+0xd080], [R2.64+0x80], !P5 ;  /* 0x0d08008002bc0fae */ /* 0x0003e4000e901d46 */
[C---:B------:R-:W-:Y:S02]  /*2150*/  IMAD.WIDE.U32 R4, R217.reuse, c[0x0][0x1e8], R4 ;  /* 0x00007a00d9047a25 */ /* 0x040fe400078e0004 */
[----:B------:R1:W-:Y:S02]  /*2160*/  @P0 LDGSTS.E.BYPASS.LTC128B.128 [R188+0xe080], [R2.64+0x100], !P4 ;  /* 0x0e08010002bc0fae */ /* 0x0003e4000e101d46 */
[----:B------:R-:W-:Y:S02]  /*2170*/  IMAD R5, R217, c[0x0][0x1ec], R5 ;  /* 0x00007b00d9057a24 */ /* 0x000fe400078e0205 */
[----:B------:R1:W-:Y:S01]  /*2180*/  @P0 LDGSTS.E.BYPASS.LTC128B.128 [R188+0xf080], [R2.64+0x180], !P3 ;  /* 0x0f08018002bc0fae */ /* 0x0003e2000d901d46 */
[----:B------:R-:W-:-:S03]  /*2190*/  ISETP.NE.AND P0, PT, R14, RZ, PT ;  /* 0x000000ff0e00720c */ /* 0x000fc60003f05270 */
[----:B------:R-:W0:Y:S01]  /*21a0*/  LDGDEPBAR ;  /* 0x00000000000079af */ /* 0x000e220000000000 */
[----:B------:R-:W-:Y:S01]  /*21b0*/  WARPSYNC 0xffffffff ;  /* 0xffffffff00007948 */ /* 0x000fe20003800000 */
[----:B-1----:R-:W-:-:S04]  /*21c0*/  IMAD R3, R13, c[0x0][0x1e0], RZ ;  /* 0x000078000d037a24 */ /* 0x002fc800078e02ff */
[----:B------:R-:W-:-:S05]  /*21d0*/  IMAD R3, R198, c[0x0][0x1e4], R3 ;  /* 0x00007900c6037a24 */ /* 0x000fca00078e0203 */
[----:B------:R-:W-:Y:S02]  /*21e0*/  IADD3 R104, R129, R3, RZ ;  /* 0x0000000381687210 */ /* 0x000fe40007ffe0ff */
[----:B--2---:R-:W-:Y:S01]  /*21f0*/  @P2 SHF.R.S32.HI R6, RZ, 0x1f, R8 ;  /* 0x0000001fff062819 */ /* 0x004fe20000011408 */
[----:B------:R-:W-:Y:S01]  /*2200*/  @!P2 IMAD.MOV.U32 R8, RZ, RZ, R206 ;  /* 0x000000ffff08a224 */ /* 0x000fe200078e00ce */
[----:B------:R-:W-:-:S04]  /*2210*/  @!P2 MOV R6, R221 ;  /* 0x000000dd0006a202 */ /* 0x000fc80000000f00 */
[----:B------:R-:W-:Y:S02]  /*2220*/  SEL R9, R6, RZ, !P0 ;  /* 0x000000ff06097207 */ /* 0x000fe40004000000 */
[----:B------:R-:W-:-:S03]  /*2230*/  SEL R8, R8, RZ, !P0 ;  /* 0x000000ff08087207 */ /* 0x000fc60004000000 */
[----:B------:R-:W-:Y:S02]  /*2240*/  IMAD R2, R9, c[0x0][0x1f0], RZ ;  /* 0x00007c0009027a24 */ /* 0x000fe400078e02ff */
[----:B------:R-:W-:-:S04]  /*2250*/  IMAD.WIDE.U32 R62, R8, c[0x0][0x1f0], R4 ;  /* 0x00007c00083e7a25 */ /* 0x000fc800078e0004 */
[----:B------:R-:W-:Y:S02]  /*2260*/  IMAD R2, R8, c[0x0][0x1f4], R2 ;  /* 0x00007d0008027a24 */ /* 0x000fe400078e0202 */
[----:B------:R-:W-:Y:S02]  /*2270*/  IMAD.SHL.U32 R4, R131, 0x2, RZ ;  /* 0x0000000283047824 */ /* 0x000fe400078e00ff */
[----:B------:R-:W-:Y:S02]  /*2280*/  IMAD.IADD R61, R63, 0x1, R2 ;  /* 0x000000013f3d7824 */ /* 0x000fe400078e0202 */
[----:B------:R-:W-:Y:S01]  /*2290*/  IADD3 R108, P0, R198, R0, RZ ;  /* 0x00000000c66c7210 */ /* 0x000fe20007f1e0ff */
[----:B------:R-:W-:Y:S01]  /*22a0*/  IMAD R0, R10, c[0x0][0x268], RZ ;  /* 0x00009a000a007a24 */ /* 0x000fe200078e02ff */
[C---:B------:R-:W-:Y:S01]  /*22b0*/  IADD3 R17, -R4.reuse, c[0x0][0x1d4], RZ ;  /* 0x0000750004117a10 */ /* 0x040fe20007ffe1ff */
[----:B------:R-:W-:Y:S01]  /*22c0*/  IMAD.WIDE.U32 R2, R217, c[0x0][0x260], R132 ;  /* 0x00009800d9027a25 */ /* 0x000fe200078e0084 */
[----:B------:R-:W-:Y:S01]  /*22d0*/  SEL R15, RZ, c[0x0][0x27c], !P1 ;  /* 0x00009f00ff0f7a07 */ /* 0x000fe20004800000 */
[----:B------:R-:W-:Y:S01]  /*22e0*/  BAR.SYNC.DEFER_BLOCKING 0x0 ;  /* 0x0000000000007b1d */ /* 0x000fe20000010000 */
[-C--:B------:R-:W-:Y:S01]  /*22f0*/  SEL R16, R4, R17.reuse, !P1 ;  /* 0x0000001104107207 */ /* 0x080fe20004800000 */
[----:B------:R-:W-:Y:S01]  /*2300*/  IMAD.X R107, R13, 0x1, R11, P0 ;  /* 0x000000010d6b7824 */ /* 0x000fe200000e060b */
[----:B------:R-:W-:Y:S01]  /*2310*/  ISETP.GE.AND P0, PT, R134, c[0x0][0x27c], PT ;  /* 0x00009f0086007a0c */ /* 0x000fe20003f06270 */
[----:B------:R-:W-:Y:S01]  /*2320*/  IMAD R5, R217, c[0x0][0x264], R3 ;  /* 0x00009900d9057a24 */ /* 0x000fe200078e0203 */
[----:B------:R-:W-:Y:S01]  /*2330*/  ISETP.GE.AND P2, PT, R131, 0x1, PT ;  /* 0x000000018300780c */ /* 0x000fe20003f46270 */
[----:B------:R-:W-:Y:S01]  /*2340*/  IMAD R22, R12, c[0x0][0x26c], R0 ;  /* 0x00009b000c167a24 */ /* 0x000fe200078e0200 */
[----:B------:R-:W-:Y:S01]  /*2350*/  SEL R17, R4, R17, !P0 ;  /* 0x0000001104117207 */ /* 0x000fe20004000000 */
[----:B------:R-:W-:Y:S01]  /*2360*/  IMAD.MOV.U32 R4, RZ, RZ, R2 ;  /* 0x000000ffff047224 */ /* 0x000fe200078e0002 */
[----:B------:R-:W-:Y:S01]  /*2370*/  ULDC.U8 UR4, c[0x0][0x298] ;  /* 0x0000a60000047ab9 */ /* 0x000fe20000000000 */
[----:B------:R-:W-:-:S02]  /*2380*/  IMAD R0, R13, c[0x0][0x290], RZ ;  /* 0x0000a4000d007a24 */ /* 0x000fc400078e02ff */
[----:B------:R-:W-:Y:S02]  /*2390*/  IMAD R10, R13, c[0x0][0x280], RZ ;  /* 0x0000a0000d0a7a24 */ /* 0x000fe400078e02ff */
[----:B------:R-:W-:-:S04]  /*23a0*/  IMAD.WIDE.U32 R82, R12, c[0x0][0x268], R4 ;  /* 0x00009a000c527a25 */ /* 0x000fc800078e0004 */
[----:B------:R-:W-:Y:S02]  /*23b0*/  IMAD R9, R9, c[0x0][0x218], RZ ;  /* 0x0000860009097a24 */ /* 0x000fe400078e02ff */
[----:B------:R-:W-:-:S04]  /*23c0*/  IMAD.WIDE.U32 R4, R198, c[0x0][0x290], R132 ;  /* 0x0000a400c6047a25 */ /* 0x000fc800078e0084 */
[C---:B------:R-:W-:Y:S02]  /*23d0*/  IMAD R0, R198.reuse, c[0x0][0x294], R0 ;  /* 0x0000a500c6007a24 */ /* 0x040fe400078e0200 */
[----:B------:R-:W-:Y:S02]  /*23e0*/  IMAD R14, R198, c[0x0][0x284], R10 ;  /* 0x0000a100c60e7a24 */ /* 0x000fe400078e020a */
[----:B------:R-:W-:-:S04]  /*23f0*/  IMAD.WIDE.U32 R6, R217, c[0x0][0x210], R132 ;  /* 0x00008400d9067a25 */ /* 0x000fc800078e0084 */
[----:B------:R-:W-:-:S04]  /*2400*/  IMAD.WIDE.U32 R10, R198, c[0x0][0x290], R138 ;  /* 0x0000a400c60a7a25 */ /* 0x000fc800078e008a */
[----:B------:R-:W-:Y:S02]  /*2410*/  IMAD R21, R8, c[0x0][0x21c], R9 ;  /* 0x0000870008157a24 */ /* 0x000fe400078e0209 */
[----:B------:R-:W-:Y:S02]  /*2420*/  IMAD.IADD R9, R5, 0x1, R0 ;  /* 0x0000000105097824 */ /* 0x000fe400078e0200 */
[----:B------:R-:W-:Y:S02]  /*2430*/  IMAD R3, R217, c[0x0][0x214], R7 ;  /* 0x00008500d9037a24 */ /* 0x000fe400078e0207 */
[----:B------:R-:W-:Y:S02]  /*2440*/  IMAD.MOV.U32 R2, RZ, RZ, R6 ;  /* 0x000000ffff027224 */ /* 0x000fe400078e0006 */
[----:B------:R-:W-:Y:S01]  /*2450*/  IMAD.IADD R5, R0, 0x1, R11 ;  /* 0x0000000100057824 */ /* 0x000fe200078e020b */
[----:B------:R-:W-:Y:S01]  /*2460*/  SEL R0, RZ, c[0x0][0x27c], !P0 ;  /* 0x00009f00ff007a07 */ /* 0x000fe20004000000 */
[----:B------:R-:W-:Y:S01]  /*2470*/  IMAD.WIDE.U32 R6, R198, c[0x0][0x280], R132 ;  /* 0x0000a000c6067a25 */ /* 0x000fe200078e0084 */
[----:B------:R-:W-:-:S02]  /*2480*/  IADD3 R11, R132, R15, RZ ;  /* 0x0000000f840b7210 */ /* 0x000fc40007ffe0ff */
[----:B------:R-:W-:Y:S01]  /*2490*/  SHF.R.S32.HI R15, RZ, 0x1f, R17 ;  /* 0x0000001fff0f7819 */ /* 0x000fe20000011411 */
[----:B------:R-:W-:Y:S01]  /*24a0*/  IMAD.WIDE.U32 R12, R198, c[0x0][0x280], R138 ;  /* 0x0000a000c60c7a25 */ /* 0x000fe200078e008a */
[----:B------:R-:W-:Y:S02]  /*24b0*/  IADD3 R101, P1, P0, R62, R128, R132 ;  /* 0x000000803e657210 */ /* 0x000fe4000783e084 */
[----:B------:R-:W-:Y:S01]  /*24c0*/  LEA.HI R15, R15, R17, RZ, 0x4 ;  /* 0x000000110f0f7211 */ /* 0x000fe200078f20ff */
[----:B------:R-:W-:Y:S01]  /*24d0*/  IMAD.WIDE.U32 R80, R8, c[0x0][0x218], R2 ;  /* 0x0000860008507a25 */ /* 0x000fe200078e0002 */
[----:B------:R-:W-:Y:S02]  /*24e0*/  IADD3.X R100, R61, R104, R133, P1, P0 ;  /* 0x000000683d647210 */ /* 0x000fe40000fe0485 */
[----:B------:R-:W-:Y:S01]  /*24f0*/  ISETP.NE.AND P0, PT, RZ, UR4, PT ;  /* 0x00000004ff007c0c */ /* 0x000fe2000bf05270 */
[----:B------:R-:W-:Y:S02]  /*2500*/  IMAD.MOV.U32 R8, RZ, RZ, R4 ;  /* 0x000000ffff087224 */ /* 0x000fe400078e0004 */
[----:B------:R-:W-:Y:S01]  /*2510*/  IMAD.MOV.U32 R4, RZ, RZ, R10 ;  /* 0x000000ffff047224 */ /* 0x000fe200078e000a */
[----:B------:R-:W-:Y:S01]  /*2520*/  SHF.R.S32.HI R10, RZ, 0x1f, R11 ;  /* 0x0000001fff0a7819 */ /* 0x000fe2000001140b */
[----:B------:R-:W-:Y:S01]  /*2530*/  IMAD.IADD R0, R134, 0x1, R0 ;  /* 0x0000000186007824 */ /* 0x000fe200078e0200 */
[----:B------:R-:W-:Y:S01]  /*2540*/  P2R R99, PR, RZ, 0x1 ;  /* 0x00000001ff637803 */ /* 0x000fe20000000000 */
[----:B------:R-:W-:Y:S01]  /*2550*/  IMAD.IADD R7, R7, 0x1, R14 ;  /* 0x0000000107077824 */ /* 0x000fe200078e020e */
[-C--:B------:R-:W-:Y:S01]  /*2560*/  LEA.HI R18, R10, R11.reuse, RZ, 0x6 ;  /* 0x0000000b0a127211 */ /* 0x080fe200078f30ff */
[----:B------:R-:W-:Y:S01]  /*2570*/  IMAD.IADD R3, R14, 0x1, R13 ;  /* 0x000000010e037824 */ /* 0x000fe200078e020d */
[----:B------:R-:W-:Y:S01]  /*2580*/  SHF.R.S32.HI R14, RZ, 0x1f, R16 ;  /* 0x0000001fff0e7819 */ /* 0x000fe20000011410 */
[----:B------:R-:W-:Y:S01]  /*2590*/  IMAD.MOV.U32 R2, RZ, RZ, R12 ;  /* 0x000000ffff027224 */ /* 0x000fe200078e000c */
[----:B------:R-:W-:Y:S01]  /*25a0*/  LEA.HI R12, R10, R11, RZ, 0x3 ;  /* 0x0000000b0a0c7211 */ /* 0x000fe200078f18ff */
[----:B------:R-:W-:Y:S01]  /*25b0*/  IMAD.MOV.U32 R121, RZ, RZ, c[0x0][0x290] ;  /* 0x0000a400ff797624 */ /* 0x000fe200078e00ff */
[----:B------:R-:W-:Y:S01]  /*25c0*/  SHF.R.S32.HI R13, RZ, 0x1f, R0 ;  /* 0x0000001fff0d7819 */ /* 0x000fe20000011400 */
[----:B------:R-:W-:Y:S01]  /*25d0*/  IMAD.MOV.U32 R123, RZ, RZ, c[0x0][0x280] ;  /* 0x0000a000ff7b7624 */ /* 0x000fe200078e00ff */
[----:B------:R-:W-:Y:S01]  /*25e0*/  LEA.HI R10, R14, R16, RZ, 0x4 ;  /* 0x000000100e0a7211 */ /* 0x000fe200078f20ff */
[----:B------:R-:W-:Y:S01]  /*25f0*/  IMAD.SHL.U32 R14, R18, 0x20, RZ ;  /* 0x00000020120e7824 */ /* 0x000fe200078e00ff */
[CC--:B------:R-:W-:Y:S01]  /*2600*/  LEA.HI R11, R13.reuse, R0.reuse, RZ, 0x3 ;  /* 0x000000000d0b7211 */ /* 0x0c0fe200078f18ff */
[----:B------:R-:W-:Y:S01]  /*2610*/  IMAD.MOV.U32 R124, RZ, RZ, c[0x0][0x1e0] ;  /* 0x00007800ff7c7624 */ /* 0x000fe200078e00ff */
[----:B------:R-:W-:Y:S01]  /*2620*/  LEA.HI R16, R13, R0, RZ, 0x6 ;  /* 0x000000000d107211 */ /* 0x000fe200078f30ff */
[----:B------:R-:W-:Y:S01]  /*2630*/  IMAD.WIDE.U32 R70, R110, c[0x0][0x280], R2 ;  /* 0x0000a0006e467a25 */ /* 0x000fe200078e0002 */
[----:B------:R-:W-:-:S02]  /*2640*/  SHF.R.S32.HI R0, RZ, 0x4, R10 ;  /* 0x00000004ff007819 */ /* 0x000fc4000001140a */
[----:B------:R-:W-:Y:S01]  /*2650*/  SHF.R.S32.HI R13, RZ, 0x4, R15 ;  /* 0x00000004ff0d7819 */ /* 0x000fe2000001140f */
[----:B------:R-:W-:Y:S01]  /*2660*/  IMAD.WIDE.U32 R76, R110, c[0x0][0x290], R8 ;  /* 0x0000a4006e4c7a25 */ /* 0x000fe200078e0008 */
[----:B------:R-:W-:Y:S02]  /*2670*/  LEA.HI.SX32 R10, R12, R0, 0x1d ;  /* 0x000000000c0a7211 */ /* 0x000fe400078feaff */
[----:B------:R-:W-:Y:S01]  /*2680*/  LEA.HI.SX32 R0, R11, R13, 0x1d ;  /* 0x0000000d0b007211 */ /* 0x000fe200078feaff */
[----:B------:R-:W-:Y:S01]  /*2690*/  IMAD.WIDE.U32 R74, R110, c[0x0][0x280], R6 ;  /* 0x0000a0006e4a7a25 */ /* 0x000fe200078e0006 */
[----:B------:R-:W-:Y:S02]  /*26a0*/  LOP3.LUT R19, R14, 0x7ffff800, RZ, 0xc0, !PT ;  /* 0x7ffff8000e137812 */ /* 0x000fe400078ec0ff */
[----:B------:R-:W-:Y:S01]  /*26b0*/  SHF.R.S32.HI R14, RZ, 0x1f, R0 ;  /* 0x0000001fff0e7819 */ /* 0x000fe20000011400 */
[----:B------:R-:W-:Y:S01]  /*26c0*/  IMAD.SHL.U32 R65, R10, 0x8, RZ ;  /* 0x000000080a417824 */ /* 0x000fe200078e00ff */
[----:B------:R-:W-:Y:S01]  /*26d0*/  SHF.R.S32.HI R13, RZ, 0x1f, R10 ;  /* 0x0000001fff0d7819 */ /* 0x000fe2000001140a */
[----:B------:R-:W-:Y:S01]  /*26e0*/  IMAD.WIDE.U32 R72, R110, c[0x0][0x290], R4 ;  /* 0x0000a4006e487a25 */ /* 0x000fe200078e0004 */
[----:B------:R-:W-:-:S02]  /*26f0*/  LOP3.LUT R15, R111, 0x38, R12, 0xf8, !PT ;  /* 0x000000386f0f7812 */ /* 0x000fc400078ef80c */
[----:B------:R-:W-:Y:S01]  /*2700*/  LEA.HI R14, R14, R0, RZ, 0x3 ;  /* 0x000000000e0e7211 */ /* 0x000fe200078f18ff */
[----:B------:R-:W-:Y:S01]  /*2710*/  IMAD.IADD R98, R83, 0x1, R22 ;  /* 0x0000000153627824 */ /* 0x000fe200078e0216 */
[----:B------:R-:W-:Y:S01]  /*2720*/  LEA.HI R13, R13, R10, RZ, 0x3 ;  /* 0x0000000a0d0d7211 */ /* 0x000fe200078f18ff */
[----:B------:R-:W-:Y:S01]  /*2730*/  IMAD.IADD R97, R81, 0x1, R21 ;  /* 0x0000000151617824 */ /* 0x000fe200078e0215 */
[----:B------:R-:W-:Y:S01]  /*2740*/  LOP3.LUT R17, R15, R130, RZ, 0x3c, !PT ;  /* 0x000000820f117212 */ /* 0x000fe200078e3cff */
[----:B------:R-:W-:Y:S01]  /*2750*/  IMAD.SHL.U32 R15, R16, 0x20, RZ ;  /* 0x00000020100f7824 */ /* 0x000fe200078e00ff */
[----:B------:R-:W-:Y:S01]  /*2760*/  SHF.L.U32 R66, R0, 0x3, RZ ;  /* 0x0000000300427819 */ /* 0x000fe200000006ff */
[----:B------:R-:W-:Y:S01]  /*2770*/  IMAD.SHL.U32 R14, R14, 0x100, RZ ;  /* 0x000001000e0e7824 */ /* 0x000fe200078e00ff */
[----:B------:R-:W-:Y:S01]  /*2780*/  LOP3.LUT R10, R111, 0x38, R65, 0xf8, !PT ;  /* 0x000000386f0a7812 */ /* 0x000fe200078ef841 */
[----:B------:R-:W-:Y:S01]  /*2790*/  IMAD.SHL.U32 R13, R13, 0x100, RZ ;  /* 0x000001000d0d7824 */ /* 0x000fe200078e00ff */
[----:B------:R-:W-:-:S02]  /*27a0*/  LOP3.LUT R0, R111, 0x38, R66, 0xf8, !PT ;  /* 0x000000386f007812 */ /* 0x000fc400078ef842 */
[----:B------:R-:W-:Y:S02]  /*27b0*/  LOP3.LUT R18, R15, 0x7ffff800, RZ, 0xc0, !PT ;  /* 0x7ffff8000f127812 */ /* 0x000fe400078ec0ff */
[-C--:B------:R-:W-:Y:S02]  /*27c0*/  LOP3.LUT R15, R10, R130.reuse, RZ, 0x3c, !PT ;  /* 0x000000820a0f7212 */ /* 0x080fe400078e3cff */
[----:B------:R-:W-:Y:S02]  /*27d0*/  LOP3.LUT R0, R0, R130, RZ, 0x3c, !PT ;  /* 0x0000008200007212 */ /* 0x000fe400078e3cff */
[----:B------:R-:W-:Y:S02]  /*27e0*/  LOP3.LUT R10, R14, 0x7ffff800, RZ, 0xc0, !PT ;  /* 0x7ffff8000e0a7812 */ /* 0x000fe400078ec0ff */
[----:B------:R-:W-:Y:S02]  /*27f0*/  LOP3.LUT R13, R13, 0x7ffff800, RZ, 0xc0, !PT ;  /* 0x7ffff8000d0d7812 */ /* 0x000fe400078ec0ff */
[----:B------:R-:W-:-:S02]  /*2800*/  LOP3.LUT R16, R111, 0x38, R11, 0xf8, !PT ;  /* 0x000000386f107812 */ /* 0x000fc400078ef80b */
[--C-:B------:R-:W-:Y:S01]  /*2810*/  IADD3 R14, R0, R10, R114.reuse ;  /* 0x0000000a000e7210 */ /* 0x100fe20007ffe072 */
[C---:B------:R-:W-:Y:S01]  /*2820*/  IMAD R0, R20.reuse, c[0x0][0x290], RZ ;  /* 0x0000a40014007a24 */ /* 0x040fe200078e02ff */
[----:B------:R-:W-:Y:S01]  /*2830*/  IADD3 R15, R15, R13, R114 ;  /* 0x0000000d0f0f7210 */ /* 0x000fe20007ffe072 */
[----:B------:R-:W-:Y:S01]  /*2840*/  IMAD R13, R20, c[0x0][0x280], RZ ;  /* 0x0000a000140d7a24 */ /* 0x000fe200078e02ff */
[----:B------:R-:W-:Y:S01]  /*2850*/  LOP3.LUT R16, R16, R130, RZ, 0x3c, !PT ;  /* 0x0000008210107212 */ /* 0x000fe200078e3cff */
[C---:B------:R-:W-:Y:S01]  /*2860*/  IMAD R10, R110.reuse, c[0x0][0x294], R0 ;  /* 0x0000a5006e0a7a24 */ /* 0x040fe200078e0200 */
[--C-:B------:R-:W-:Y:S01]  /*2870*/  IADD3 R17, R17, R19, R114.reuse ;  /* 0x0000001311117210 */ /* 0x100fe20007ffe072 */
[----:B------:R-:W-:Y:S01]  /*2880*/  IMAD R0, R110, c[0x0][0x284], R13 ;  /* 0x0000a1006e007a24 */ /* 0x000fe200078e020d */
[----:B------:R-:W-:Y:S01]  /*2890*/  IADD3 R16, R16, R18, R114 ;  /* 0x0000001210107210 */ /* 0x000fe20007ffe072 */
[----:B------:R-:W-:Y:S01]  /*28a0*/  IMAD.IADD R96, R77, 0x1, R10 ;  /* 0x000000014d607824 */ /* 0x000fe200078e020a */
[----:B------:R-:W-:Y:S01]  /*28b0*/  LOP3.LUT R84, R12, 0xfffffff8, RZ, 0xc0, !PT ;  /* 0xfffffff80c547812 */ /* 0x000fe200078ec0ff */
[----:B------:R-:W-:Y:S01]  /*28c0*/  IMAD.IADD R94, R10, 0x1, R73 ;  /* 0x000000010a5e7824 */ /* 0x000fe200078e0249 */
[----:B------:R-:W-:Y:S01]  /*28d0*/  LOP3.LUT R67, R11, 0xfffffff8, RZ, 0xc0, !PT ;  /* 0xfffffff80b437812 */ /* 0x000fe200078ec0ff */
[----:B------:R-:W-:Y:S01]  /*28e0*/  IMAD.IADD R95, R75, 0x1, R0 ;  /* 0x000000014b5f7824 */ /* 0x000fe200078e0200 */
[CC--:B------:R-:W-:Y:S01]  /*28f0*/  SHF.L.U64.HI R117, R121.reuse, R119.reuse, c[0x0][0x294] ;  /* 0x0000a50079757619 */ /* 0x0c0fe20000010277 */
[----:B------:R-:W-:Y:S01]  /*2900*/  IMAD.SHL.U32 R121, R121, 0x20, RZ ;  /* 0x0000002079797824 */ /* 0x000fe200078e00ff */
[-C--:B------:R-:W-:Y:S01]  /*2910*/  SHF.L.U64.HI R118, R123, R119.reuse, c[0x0][0x284] ;  /* 0x0000a1007b767619 */ /* 0x080fe20000010277 */
[----:B------:R-:W-:Y:S01]  /*2920*/  IMAD.SHL.U32 R90, R17, 0x2, RZ ;  /* 0x00000002115a7824 */ /* 0x000fe200078e00ff */
[C---:B------:R-:W-:Y:S01]  /*2930*/  SHF.L.U64.HI R119, R124.reuse, R119, c[0x0][0x1e4] ;  /* 0x000079007c777619 */ /* 0x040fe20000010277 */
[----:B------:R-:W-:Y:S01]  /*2940*/  IMAD.SHL.U32 R124, R124, 0x20, RZ ;  /* 0x000000207c7c7824 */ /* 0x000fe200078e00ff */
[----:B------:R-:W-:Y:S01]  /*2950*/  SHF.L.U32 R123, R123, 0x5, RZ ;  /* 0x000000057b7b7819 */ /* 0x000fe200000006ff */
[----:B------:R-:W-:Y:S01]  /*2960*/  IMAD.SHL.U32 R89, R16, 0x2, RZ ;  /* 0x0000000210597824 */ /* 0x000fe200078e00ff */
[----:B------:R-:W-:Y:S01]  /*2970*/  IADD3 R91, R0, R71, RZ ;  /* 0x00000047005b7210 */ /* 0x000fe20007ffe0ff */
[----:B------:R-:W-:Y:S01]  /*2980*/  IMAD.SHL.U32 R86, R15, 0x2, RZ ;  /* 0x000000020f567824 */ /* 0x000fe200078e00ff */
[----:B------:R-:W-:Y:S01]  /*2990*/  SHF.R.S32.HI R93, RZ, 0x1f, R84 ;  /* 0x0000001fff5d7819 */ /* 0x000fe20000011454 */
[----:B------:R-:W-:Y:S01]  /*29a0*/  IMAD.SHL.U32 R85, R14, 0x2, RZ ;  /* 0x000000020e557824 */ /* 0x000fe200078e00ff */
[----:B------:R-:W-:-:S02]  /*29b0*/  SHF.R.S32.HI R92, RZ, 0x1f, R67 ;  /* 0x0000001fff5c7819 */ /* 0x000fc40000011443 */
[----:B------:R-:W-:Y:S02]  /*29c0*/  SHF.R.S32.HI R88, RZ, 0x1f, R65 ;  /* 0x0000001fff587819 */ /* 0x000fe40000011441 */
[----:B------:R-:W-:Y:S02]  /*29d0*/  SHF.R.S32.HI R87, RZ, 0x1f, R66 ;  /* 0x0000001fff577819 */ /* 0x000fe40000011442 */
.L_x_158:
[-C--:B------:R-:W-:Y:S01]  /*29e0*/  IMAD R0, R119, R46.reuse, RZ ;  /* 0x0000002e77007224 */ /* 0x080fe200078e02ff */
[----:B------:R-:W-:Y:S01]  /*29f0*/  SHF.R.S32.HI R60, RZ, 0x1f, R46 ;  /* 0x0000001fff3c7819 */ /* 0x000fe2000001142e */
[----:B------:R-:W-:Y:S01]  /*2a00*/  IMAD.WIDE.U32 R10, R124, R46, RZ ;  /* 0x0000002e7c0a7225 */ /* 0x000fe200078e00ff */
[----:B------:R-:W-:Y:S04]  /*2a10*/  DEPBAR.LE SB0, 0x0 ;  /* 0x000080000000791a */ /* 0x000fe80000000000 */
[----:B------:R-:W-:Y:S01]  /*2a20*/  WARPSYNC 0xffffffff ;  /* 0xffffffff00007948 */ /* 0x000fe20003800000 */
[----:B------:R-:W-:Y:S01]  /*2a30*/  BAR.SYNC.DEFER_BLOCKING 0x0 ;  /* 0x0000000000007b1d */ /* 0x000fe20000010000 */
[----:B------:R-:W-:Y:S01]  /*2a40*/  ISETP.GE.AND P1, PT, R131, 0x1, PT ;  /* 0x000000018300780c */ /* 0x000fe20003f26270 */
[----:B-1----:R-:W-:Y:S01]  /*2a50*/  IMAD R2, R60, R124, R0 ;  /* 0x0000007c3c027224 */ /* 0x002fe200078e0200 */
[----:B------:R-:W-:Y:S03]  /*2a60*/  IADD3 R0, P0, R101, R10, RZ ;  /* 0x0000000a65007210 */ /* 0x000fe60007f1e0ff */
[----:B------:R-:W-:Y:S04]  /*2a70*/  IMAD.IADD R13, R11, 0x1, R2 ;  /* 0x000000010b0d7824 */ /* 0x000fe800078e0202 */
[----:B------:R-:W-:Y:S01]  /*2a80*/  IMAD.X R2, R13, 0x1, R100, P0 ;  /* 0x000000010d027824 */ /* 0x000fe200000e0664 */
[C---:B------:R-:W-:Y:S04]  /*2a90*/  LEA R36, P0, R0.reuse, c[0x0][0x1c8], 0x1 ;  /* 0x0000720000247a11 */ /* 0x040fe800078008ff */
[----:B------:R-:W-:Y:S01]  /*2aa0*/  LEA.HI.X R37, R0, c[0x0][0x1cc], R2, 0x1, P0 ;  /* 0x0000730000257a11 */ /* 0x000fe200000f0c02 */
[----:B------:R-:W-:Y:S01]  /*2ab0*/  BSSY B1, `(.L_x_140) ;  /* 0x0000266000017945 */ /* 0x000fe20003800000 */
[----:B------:R-:W-:-:S05]  /*2ac0*/  @!P1 BRA `(.L_x_141) ;  /* 0x000024f000009947 */ /* 0x000fca0003800000 */
[-C--:B------:R-:W-:Y:S01]  /*2ad0*/  IMAD R2, R118, R46.reuse, RZ ;  /* 0x0000002e76027224 */ /* 0x080fe200078e02ff */
[----:B------:R-:W-:Y:S01]  /*2ae0*/  ISETP.NE.AND P1, PT, R99, RZ, PT ;  /* 0x000000ff6300720c */ /* 0x000fe20003f25270 */
[-C--:B------:R-:W-:Y:S02]  /*2af0*/  IMAD R0, R117, R46.reuse, RZ ;  /* 0x0000002e75007224 */ /* 0x080fe400078e02ff */
[----:B------:R-:W-:Y:S02]  /*2b00*/  IMAD R4, R46, -0x20, R64 ;  /* 0xffffffe02e047824 */ /* 0x000fe400078e0240 */
[-C--:B------:R-:W-:Y:S04]  /*2b10*/  IMAD.WIDE.U32 R8, R123, R46.reuse, RZ ;  /* 0x0000002e7b087225 */ /* 0x080fe800078e00ff */
[----:B------:R-:W-:Y:S04]  /*2b20*/  IMAD.WIDE.U32 R14, R121, R46, RZ ;  /* 0x0000002e790e7225 */ /* 0x000fe800078e00ff */
[C---:B------:R-:W-:Y:S02]  /*2b30*/  IMAD R3, R60.reuse, R123, R2 ;  /* 0x0000007b3c037224 */ /* 0x040fe400078e0202 */
[----:B------:R-:W-:Y:S01]  /*2b40*/  IMAD R2, R60, R121, R0 ;  /* 0x000000793c027224 */ /* 0x000fe200078e0200 */
[----:B------:R-:W-:Y:S02]  /*2b50*/  IMNMX R0, R4, 0x20, PT ;  /* 0x0000002004007817 */ /* 0x000fe40003800200 */
[----:B------:R-:W-:Y:S02]  /*2b60*/  IADD3 R22, R9, R3, RZ ;  /* 0x0000000309167210 */ /* 0x000fe40007ffe0ff */
[----:B------:R-:W-:Y:S01]  /*2b70*/  IADD3 R23, R15, R2, RZ ;  /* 0x000000020f177210 */ /* 0x000fe20007ffe0ff */
[----:B------:R-:W-:-:S05]  /*2b80*/  @!P1 BRA `(.L_x_142) ;  /* 0x0000124000009947 */ /* 0x000fca0003800000 */
[----:B------:R-:W-:Y:S01]  /*2b90*/  ISETP.GE.AND P1, PT, R198, R0, PT ;  /* 0x00000000c600720c */ /* 0x000fe20003f26270 */
[----:B------:R-:W-:Y:S01]  /*2ba0*/  BSSY B0, `(.L_x_143) ;  /* 0x000002a000007945 */ /* 0x000fe20003800000 */
[----:B------:R-:W-:Y:S01]  /*2bb0*/  CS2R R16, SRZ ;  /* 0x0000000000107805 */ /* 0x000fe2000001ff00 */
[----:B------:R-:W-:Y:S01]  /*2bc0*/  CS2R R12, SRZ ;  /* 0x00000000000c7805 */ /* 0x000fe2000001ff00 */
[----:B------:R-:W-:Y:S01]  /*2bd0*/  CS2R R6, SRZ ;  /* 0x0000000000067805 */ /* 0x000fe2000001ff00 */
[----:B------:R-:W-:Y:S01]  /*2be0*/  CS2R R2, SRZ ;  /* 0x0000000000027805 */ /* 0x000fe2000001ff00 */
[----:B------:R-:W-:Y:S01]  /*2bf0*/  CS2R R30, SRZ ;  /* 0x00000000001e7805 */ /* 0x000fe2000001ff00 */
[----:B------:R-:W-:Y:S01]  /*2c00*/  CS2R R28, SRZ ;  /* 0x00000000001c7805 */ /* 0x000fe2000001ff00 */
[----:B------:R-:W-:Y:S01]  /*2c10*/  CS2R R26, SRZ ;  /* 0x00000000001a7805 */ /* 0x000fe2000001ff00 */
[----:B------:R-:W-:Y:S04]  /*2c20*/  CS2R R20, SRZ ;  /* 0x0000000000147805 */ /* 0x000fe8000001ff00 */
[----:B------:R-:W-:-:S05]  /*2c30*/  @P1 BRA `(.L_x_144) ;  /* 0x0000020000001947 */ /* 0x000fca0003800000 */
[----:B------:R-:W-:Y:S01]  /*2c40*/  IADD3 R0, P0, R70, R8, RZ ;  /* 0x0000000846007210 */ /* 0x000fe20007f1e0ff */
[----:B------:R-:W-:Y:S01]  /*2c50*/  CS2R R20, SRZ ;  /* 0x0000000000147805 */ /* 0x000fe2000001ff00 */
[----:B------:R-:W-:Y:S01]  /*2c60*/  CS2R R6, SRZ ;  /* 0x0000000000067805 */ /* 0x000fe2000001ff00 */
[----:B------:R-:W-:Y:S01]  /*2c70*/  CS2R R26, SRZ ;  /* 0x00000000001a7805 */ /* 0x000fe2000001ff00 */
[----:B------:R-:W-:Y:S01]  /*2c80*/  CS2R R12, SRZ ;  /* 0x00000000000c7805 */ /* 0x000fe2000001ff00 */
[----:B------:R-:W-:Y:S01]  /*2c90*/  IMAD.X R3, R22, 0x1, R91, P0 ;  /* 0x0000000116037824 */ /* 0x000fe200000e065b */
[----:B------:R-:W-:Y:S01]  /*2ca0*/  IADD3 R2, P0, R72, R14, RZ ;  /* 0x0000000e48027210 */ /* 0x000fe20007f1e0ff */
[----:B------:R-:W-:Y:S01]  /*2cb0*/  CS2R R28, SRZ ;  /* 0x00000000001c7805 */ /* 0x000fe2000001ff00 */
[----:B------:R-:W-:Y:S01]  /*2cc0*/  CS2R R16, SRZ ;  /* 0x0000000000107805 */ /* 0x000fe2000001ff00 */
[----:B------:R-:W-:Y:S02]  /*2cd0*/  CS2R R30, SRZ ;  /* 0x00000000001e7805 */ /* 0x000fe4000001ff00 */
[----:B------:R-:W-:Y:S01]  /*2ce0*/  IMAD.X R5, R23, 0x1, R94, P0 ;  /* 0x0000000117057824 */ /* 0x000fe200000e065e */
[C---:B------:R-:W-:Y:S04]  /*2cf0*/  LEA R8, P0, R0.reuse, c[0x0][0x270], 0x1 ;  /* 0x00009c0000087a11 */ /* 0x040fe800078008ff */
[----:B------:R-:W-:Y:S02]  /*2d00*/  LEA.HI.X R9, R0, c[0x0][0x274], R3, 0x1, P0 ;  /* 0x00009d0000097a11 */ /* 0x000fe400000f0c03 */
[C---:B------:R-:W-:Y:S04]  /*2d10*/  LEA R4, P0, R2.reuse, c[0x0][0x288], 0x1 ;  /* 0x0000a20002047a11 */ /* 0x040fe800078008ff */
[----:B------:R-:W-:Y:S02]  /*2d20*/  LEA.HI.X R5, R2, c[0x0][0x28c], R5, 0x1, P0 ;  /* 0x0000a30002057a11 */ /* 0x000fe400000f0c05 */
[----:B------:R-:W-:Y:S01]  /*2d30*/  ISETP.GE.AND P0, PT, R138, c[0x0][0x27c], PT ;  /* 0x00009f008a007a0c */ /* 0x000fe20003f06270 */
[----:B------:R-:W-:Y:S11]  /*2d40*/  CS2R R2, SRZ ;  /* 0x0000000000027805 */ /* 0x000ff6000001ff00 */
[----:B------:R-:W-:Y:S01]  /*2d50*/  @!UPT UIADD3 URZ, URZ, URZ, URZ ;  /* 0x0000003f3f3ff290 */ /* 0x000fe2000fffe03f */
[----:B------:R1:W5:Y:S04]  /*2d60*/  @!P0 LDG.E.64 R2, [R8.64] ;  /* 0x0000000608028981 */ /* 0x000368000c1e1b00 */
[----:B------:R1:W5:Y:S01]  /*2d70*/  @!P0 LDG.E.64 R20, [R4.64] ;  /* 0x0000000604148981 */ /* 0x000362000c1e1b00 */
[----:B------:R-:W-:Y:S11]  /*2d80*/  ISETP.GE.AND P0, PT, R142, c[0x0][0x27c], PT ;  /* 0x00009f008e007a0c */ /* 0x000ff60003f06270 */
[----:B------:R-:W-:Y:S02]  /*2d90*/  @!UPT UIADD3 URZ, URZ, URZ, URZ ;  /* 0x0000003f3f3ff290 */ /* 0x000fe4000fffe03f */
[----:B------:R1:W5:Y:S04]  /*2da0*/  @!P0 LDG.E.64 R6, [R8.64+0x40] ;  /* 0x0000400608068981 */ /* 0x000368000c1e1b00 */
[----:B------:R1:W5:Y:S01]  /*2db0*/  @!P0 LDG.E.64 R26, [R4.64+0x40] ;  /* 0x00004006041a8981 */ /* 0x000362000c1e1b00 */
[----:B------:R-:W-:Y:S11]  /*2dc0*/  ISETP.GE.AND P0, PT, R140, c[0x0][0x27c], PT ;  /* 0x00009f008c007a0c */ /* 0x000ff60003f06270 */
[----:B------:R-:W-:Y:S02]  /*2dd0*/  @!UPT UIADD3 URZ, URZ, URZ, URZ ;  /* 0x0000003f3f3ff290 */ /* 0x000fe4000fffe03f */
[----:B------:R1:W5:Y:S04]  /*2de0*/  @!P0 LDG.E.64 R12, [R8.64+0x80] ;  /* 0x00008006080c8981 */ /* 0x000368000c1e1b00 */
[----:B------:R1:W5:Y:S01]  /*2df0*/  @!P0 LDG.E.64 R28, [R4.64+0x80] ;  /* 0x00008006041c8981 */ /* 0x000362000c1e1b00 */
[----:B------:R-:W-:Y:S11]  /*2e00*/  ISETP.GE.AND P0, PT, R141, c[0x0][0x27c], PT ;  /* 0x00009f008d007a0c */ /* 0x000ff60003f06270 */
[----:B------:R-:W-:Y:S02]  /*2e10*/  @!UPT UIADD3 URZ, URZ, URZ, URZ ;  /* 0x0000003f3f3ff290 */ /* 0x000fe4000fffe03f */
[----:B------:R1:W5:Y:S04]  /*2e20*/  @!P0 LDG.E.64 R16, [R8.64+0xc0] ;  /* 0x0000c00608108981 */ /* 0x000368000c1e1b00 */
[----:B------:R1:W5:Y:S02]  /*2e30*/  @!P0 LDG.E.64 R30, [R4.64+0xc0] ;  /* 0x0000c006041e8981 */ /* 0x000364000c1e1b00 */
.L_x_144:
[----:B------:R-:W-:Y:S05]  /*2e40*/  BSYNC B0 ;  /* 0x0000000000007941 */ /* 0x000fea0003800000 */
.L_x_143:
[----:B------:R-:W-:-:S05]  /*2e50*/  @P1 BRA `(.L_x_145) ;  /* 0x000022b000001947 */ /* 0x000fca0003800000 */
[----:B------:R-:W-:Y:S01]  /*2e60*/  ISETP.GE.AND P0, PT, R132, c[0x0][0x1d4], PT ;  /* 0x0000750084007a0c */ /* 0x000fe20003f06270 */
[----:B-1---5:R-:W-:Y:S01]  /*2e70*/  IMAD.MOV.U32 R8, RZ, RZ, R16 ;  /* 0x000000ffff087224 */ /* 0x022fe200078e0010 */
[----:B------:R-:W-:Y:S01]  /*2e80*/  MOV R0, R13 ;  /* 0x0000000d00007202 */ /* 0x000fe20000000f00 */
[----:B------:R-:W-:Y:S01]  /*2e90*/  IMAD.MOV.U32 R5, RZ, RZ, R17 ;  /* 0x000000ffff057224 */ /* 0x000fe200078e0011 */
[----:B------:R-:W-:Y:S01]  /*2ea0*/  BSSY B0, `(.L_x_146) ;  /* 0x0000048000007945 */ /* 0x000fe20003800000 */
[----:B------:R-:W-:Y:S03]  /*2eb0*/  IMAD.MOV.U32 R4, RZ, RZ, R12 ;  /* 0x000000ffff047224 */ /* 0x000fe600078e000c */
[----:B------:R-:W-:Y:S01]  /*2ec0*/  PRMT R19, R5, 0x5410, R8 ;  /* 0x0000541005137816 */ /* 0x000fe20000000008 */
[----:B------:R-:W-:Y:S01]  /*2ed0*/  IMAD.MOV.U32 R5, RZ, RZ, R31 ;  /* 0x000000ffff057224 */ /* 0x000fe200078e001f */
[----:B------:R-:W-:Y:S01]  /*2ee0*/  PRMT R18, R0, 0x5410, R4 ;  /* 0x0000541000127816 */ /* 0x000fe20000000004 */
[----:B------:R-:W-:Y:S01]  /*2ef0*/  IMAD.MOV.U32 R4, RZ, RZ, R6 ;  /* 0x000000ffff047224 */ /* 0x000fe200078e0006 */
[----:B------:R-:W-:Y:S01]  /*2f00*/  MOV R8, R30 ;  /* 0x0000001e00087202 */ /* 0x000fe20000000f00 */
[----:B------:R-:W-:Y:S03]  /*2f10*/  IMAD.MOV.U32 R0, RZ, RZ, R7 ;  /* 0x000000ffff007224 */ /* 0x000fe600078e0007 */
[----:B------:R-:W-:Y:S01]  /*2f20*/  PRMT R34, R8, 0x5410, R5 ;  /* 0x0000541008227816 */ /* 0x000fe20000000005 */
[----:B------:R-:W-:Y:S01]  /*2f30*/  IMAD.MOV.U32 R8, RZ, RZ, R28 ;  /* 0x000000ffff087224 */ /* 0x000fe200078e001c */
[----:B------:R-:W-:Y:S01]  /*2f40*/  PRMT R15, R0, 0x5410, R4 ;  /* 0x00005410000f7816 */ /* 0x000fe20000000004 */
[----:B------:R-:W-:Y:S01]  /*2f50*/  IMAD.MOV.U32 R4, RZ, RZ, R26 ;  /* 0x000000ffff047224 */ /* 0x000fe200078e001a */
[----:B------:R-:W-:Y:S02]  /*2f60*/  MOV R5, R29 ;  /* 0x0000001d00057202 */ /* 0x000fe40000000f00 */
[----:B------:R-:W-:Y:S02]  /*2f70*/  MOV R0, R27 ;  /* 0x0000001b00007202 */ /* 0x000fe40000000f00 */
[----:B------:R-:W-:Y:S02]  /*2f80*/  PRMT R33, R8, 0x5410, R5 ;  /* 0x0000541008217816 */ /* 0x000fe40000000005 */
[----:B------:R-:W-:Y:S01]  /*2f90*/  PRMT R32, R4, 0x5410, R0 ;  /* 0x0000541004207816 */ /* 0x000fe20000000000 */
[----:B------:R-:W-:-:S05]  /*2fa0*/  @P0 BRA `(.L_x_147) ;  /* 0x0000037000000947 */ /* 0x000fca0003800000 */
[----:B------:R-:W-:Y:S01]  /*2fb0*/  ISETP.GE.AND P0, PT, R138, c[0x0][0x27c], PT ;  /* 0x00009f008a007a0c */ /* 0x000fe20003f06270 */
[----:B------:R-:W1:Y:S01]  /*2fc0*/  LDS.128 R8, [R188+0xc080] ;  /* 0x00c08000bc087984 */ /* 0x000e620000000c00 */
[----:B------:R-:W-:Y:S01]  /*2fd0*/  MOV R4, R2 ;  /* 0x0000000200047202 */ /* 0x000fe20000000f00 */
[----:B------:R-:W-:Y:S02]  /*2fe0*/  IMAD.MOV.U32 R22, RZ, RZ, R20 ;  /* 0x000000ffff167224 */ /* 0x000fe400078e0014 */
[--C-:B------:R-:W-:Y:S08]  /*2ff0*/  IMAD.MOV.U32 R23, RZ, RZ, R21.reuse ;  /* 0x000000ffff177224 */ /* 0x100ff000078e0015 */
[----:B------:R-:W-:Y:S02]  /*3000*/  @!P0 SHF.R.U64 R20, R20, 0x10, R21 ;  /* 0x0000001014148819 */ /* 0x000fe40000001215 */
[--C-:B------:R-:W-:Y:S01]  /*3010*/  @!P0 SHF.R.U64 R5, R2, 0x10, R3.reuse ;  /* 0x0000001002058819 */ /* 0x100fe20000001203 */
[----:B------:R-:W-:Y:S01]  /*3020*/  IMAD.MOV.U32 R2, RZ, RZ, R3 ;  /* 0x000000ffff027224 */ /* 0x000fe200078e0003 */
[----:B------:R-:W-:Y:S02]  /*3030*/  @!P0 SHF.R.U32.HI R14, RZ, 0x10, R21 ;  /* 0x00000010ff0e8819 */ /* 0x000fe40000011615 */
[----:B------:R-:W-:Y:S02]  /*3040*/  @!P0 SHF.R.U32.HI R0, RZ, 0x10, R3 ;  /* 0x00000010ff008819 */ /* 0x000fe40000011603 */
[----:B------:R-:W-:Y:S02]  /*3050*/  @!P0 PRMT R22, R22, 0x5410, R20 ;  /* 0x0000541016168816 */ /* 0x000fe40000000014 */
[----:B------:R-:W-:Y:S02]  /*3060*/  @!P0 PRMT R4, R4, 0x5410, R5 ;  /* 0x0000541004048816 */ /* 0x000fe40000000005 */
[----:B------:R-:W-:Y:S01]  /*3070*/  @!P0 PRMT R24, R23, 0x5410, R14 ;  /* 0x0000541017188816 */ /* 0x000fe2000000000e */
[----:B------:R-:W-:Y:S01]  /*3080*/  @!P0 IMAD.U32 R5, R22, 0x10000, RZ ;  /* 0x0001000016058824 */ /* 0x000fe200078e00ff */
[----:B------:R-:W-:Y:S02]  /*3090*/  @!P0 PRMT R14, R2, 0x5410, R0 ;  /* 0x00005410020e8816 */ /* 0x000fe40000000000 */
[----:B------:R-:W-:Y:S02]  /*30a0*/  @!P0 SHF.L.U32 R3, R4, 0x10, RZ ;  /* 0x0000001004038819 */ /* 0x000fe400000006ff */
[----:B------:R-:W-:Y:S02]  /*30b0*/  @!P0 LOP3.LUT R21, R22, 0xffff0000, RZ, 0xc0, !PT ;  /* 0xffff000016158812 */ /* 0x000fe400078ec0ff */
[----:B------:R-:W-:Y:S01]  /*30c0*/  @!P0 LOP3.LUT R4, R4, 0xffff0000, RZ, 0xc0, !PT ;  /* 0xffff000004048812 */ /* 0x000fe200078ec0ff */
[C---:B-1----:R-:W-:Y:S01]  /*30d0*/  @!P0 IMAD.U32 R20, R8.reuse, 0x10000, RZ ;  /* 0x0001000008148824 */ /* 0x042fe200078e00ff */
[----:B------:R-:W-:Y:S02]  /*30e0*/  @!P0 LOP3.LUT R0, R8, 0xffff0000, RZ, 0xc0, !PT ;  /* 0xffff000008008812 */ /* 0x000fe400078ec0ff */
[C---:B------:R-:W-:Y:S02]  /*30f0*/  @!P0 LOP3.LUT R2, R9.reuse, 0xffff0000, RZ, 0xc0, !PT ;  /* 0xffff000009028812 */ /* 0x040fe400078ec0ff */
[----:B------:R-:W-:Y:S01]  /*3100*/  @!P0 SHF.L.U32 R22, R9, 0x10, RZ ;  /* 0x0000001009168819 */ /* 0x000fe200000006ff */
[C---:B------:R-:W-:Y:S02]  /*3110*/  @!P0 FMUL.FTZ R23, R0.reuse, R5 ;  /* 0x0000000500178220 */ /* 0x040fe40000410000 */
[----:B------:R-:W-:Y:S02]  /*3120*/  @!P0 FMUL.FTZ R0, R0, R3 ;  /* 0x0000000300008220 */ /* 0x000fe40000410000 */
[----:B------:R-:W-:Y:S02]  /*3130*/  @!P0 FMUL.FTZ R25, R2, R21 ;  /* 0x0000001502198220 */ /* 0x000fe40000410000 */
[----:B------:R-:W-:Y:S01]  /*3140*/  @!P0 FFMA.FTZ R40, R20, R3, -R23 ;  /* 0x0000000314288223 */ /* 0x000fe20000010817 */
[C---:B------:R-:W-:Y:S01]  /*3150*/  @!P0 LOP3.LUT R3, R10.reuse, 0xffff0000, RZ, 0xc0, !PT ;  /* 0xffff00000a038812 */ /* 0x040fe200078ec0ff */
[----:B------:R-:W-:Y:S01]  /*3160*/  @!P0 FFMA.FTZ R0, R5, R20, R0 ;  /* 0x0000001405008223 */ /* 0x000fe20000010000 */
[----:B------:R-:W-:Y:S01]  /*3170*/  @!P0 SHF.L.U32 R23, R10, 0x10, RZ ;  /* 0x000000100a178819 */ /* 0x000fe200000006ff */
[C---:B------:R-:W-:Y:S01]  /*3180*/  @!P0 IMAD.U32 R20, R24.reuse, 0x10000, RZ ;  /* 0x0001000018148824 */ /* 0x040fe200078e00ff */
[----:B------:R-:W-:Y:S01]  /*3190*/  @!P0 LOP3.LUT R24, R24, 0xffff0000, RZ, 0xc0, !PT ;  /* 0xffff000018188812 */ /* 0x000fe200078ec0ff */
[C---:B------:R-:W-:Y:S01]  /*31a0*/  @!P0 IMAD.U32 R5, R14.reuse, 0x10000, RZ ;  /* 0x000100000e058824 */ /* 0x040fe200078e00ff */
[----:B------:R-:W-:Y:S01]  /*31b0*/  @!P0 LOP3.LUT R14, R14, 0xffff0000, RZ, 0xc0, !PT ;  /* 0xffff00000e0e8812 */ /* 0x000fe200078ec0ff */
[-C--:B------:R-:W-:Y:S02]  /*31c0*/  @!P0 FMUL.FTZ R2, R2, R4.reuse ;  /* 0x0000000402028220 */ /* 0x080fe40000410000 */
[----:B------:R-:W-:Y:S01]  /*31d0*/  @!P0 FFMA.FTZ R39, R22, R4, -R25 ;  /* 0x0000000416278223 */ /* 0x000fe20000010819 */
[----:B------:R-:W-:Y:S01]  /*31e0*/  @!P0 LOP3.LUT R4, R11, 0xffff0000, RZ, 0xc0, !PT ;  /* 0xffff00000b048812 */ /* 0x000fe200078ec0ff */
[----:B------:R-:W-:Y:S01]  /*31f0*/  @!P0 FMUL.FTZ R35, R3, R20 ;  /* 0x0000001403238220 */ /* 0x000fe20000410000 */
[----:B------:R-:W-:Y:S01]  /*3200*/  @!P0 SHF.L.U32 R25, R11, 0x10, RZ ;  /* 0x000000100b198819 */ /* 0x000fe200000006ff */
[----:B------:R-:W-:Y:S02]  /*3210*/  @!P0 FMUL.FTZ R3, R3, R5 ;  /* 0x0000000503038220 */ /* 0x000fe40000410000 */
[C---:B------:R-:W-:Y:S02]  /*3220*/  @!P0 FMUL.FTZ R38, R4.reuse, R24 ;  /* 0x0000001804268220 */ /* 0x040fe40000410000 */
[----:B------:R-:W-:Y:S02]  /*3230*/  @!P0 FMUL.FTZ R4, R4, R14 ;  /* 0x0000000e04048220 */ /* 0x000fe40000410000 */
[----:B------:R-:W-:Y:S02]  /*3240*/  @!P0 FFMA.FTZ R2, R21, R22, R2 ;  /* 0x0000001615028223 */ /* 0x000fe40000010002 */
[----:B------:R-:W-:Y:S02]  /*3250*/  @!P0 FFMA.FTZ R3, R20, R23, R3 ;  /* 0x0000001714038223 */ /* 0x000fe40000010003 */
[----:B------:R-:W-:Y:S01]  /*3260*/  @!P0 FFMA.FTZ R35, R23, R5, -R35 ;  /* 0x0000000517238223 */ /* 0x000fe20000010823 */
[----:B------:R-:W-:Y:S01]  /*3270*/  @!P0 F2FP.BF16.PACK_AB R5, R0, R40 ;  /* 0x000000280005823e */ /* 0x000fe200000010ff */
[----:B------:R-:W-:Y:S01]  /*3280*/  @!P0 FFMA.FTZ R38, R25, R14, -R38 ;  /* 0x0000000e19268223 */ /* 0x000fe20000010826 */
[----:B------:R-:W-:Y:S01]  /*3290*/  @!P0 F2FP.BF16.PACK_AB R2, R2, R39 ;  /* 0x000000270202823e */ /* 0x000fe200000010ff */
[----:B------:R-:W-:Y:S01]  /*32a0*/  @!P0 FFMA.FTZ R4, R24, R25, R4 ;  /* 0x0000001918048223 */ /* 0x000fe20000010004 */
[----:B------:R-:W-:Y:S01]  /*32b0*/  @!P0 F2FP.BF16.PACK_AB R3, R3, R35 ;  /* 0x000000230303823e */ /* 0x000fe200000010ff */
[----:B------:R-:W-:Y:S01]  /*32c0*/  @!P0 IMAD.MOV.U32 R8, RZ, RZ, R5 ;  /* 0x000000ffff088224 */ /* 0x000fe200078e0005 */
[----:B------:R-:W-:Y:S02]  /*32d0*/  @!P0 MOV R9, R2 ;  /* 0x0000000200098202 */ /* 0x000fe40000000f00 */
[----:B------:R-:W-:Y:S01]  /*32e0*/  @!P0 F2FP.BF16.PACK_AB R0, R4, R38 ;  /* 0x000000260400823e */ /* 0x000fe200000010ff */
[----:B------:R-:W-:Y:S03]  /*32f0*/  @!P0 IMAD.MOV.U32 R10, RZ, RZ, R3 ;  /* 0x000000ffff0a8224 */ /* 0x000fe600078e0003 */
[----:B------:R-:W-:Y:S05]  /*3300*/  @!P0 MOV R11, R0 ;  /* 0x00000000000b8202 */ /* 0x000fea0000000f00 */
[----:B------:R1:W-:Y:S02]  /*3310*/  STG.E.128 [R36.64], R8 ;  /* 0x0000000824007986 */ /* 0x0003e4000c101d06 */
.L_x_147:
[----:B------:R-:W-:Y:S05]  /*3320*/  BSYNC B0 ;  /* 0x0000000000007941 */ /* 0x000fea0003800000 */
.L_x_146:
[----:B------:R-:W-:Y:S01]  /*3330*/  ISETP.GE.AND P0, PT, R134, c[0x0][0x1d4], PT ;  /* 0x0000750086007a0c */ /* 0x000fe20003f06270 */
[----:B------:R-:W-:Y:S01]  /*3340*/  @!UPT UIADD3 URZ, URZ, URZ, URZ ;  /* 0x0000003f3f3ff290 */ /* 0x000fe2000fffe03f */
[----:B------:R-:W-:Y:S11]  /*3350*/  BSSY B0, `(.L_x_148) ;  /* 0x0000036000007945 */ /* 0x000ff60003800000 */
[----:B------:R-:W-:-:S05]  /*3360*/  @P0 BRA `(.L_x_149) ;  /* 0x0000034000000947 */ /* 0x000fca0003800000 */
[----:B------:R-:W-:Y:S01]  /*3370*/  ISETP.GE.AND P0, PT, R142, c[0x0][0x27c], PT ;  /* 0x00009f008e007a0c */ /* 0x000fe20003f06270 */
[----:B-1----:R-:W1:Y:S11]  /*3380*/  LDS.128 R8, [R188+0xd080] ;  /* 0x00d08000bc087984 */ /* 0x002e760000000c00 */
[----:B------:R-:W-:Y:S01]  /*3390*/  @!UPT UIADD3 URZ, URZ, URZ, URZ ;  /* 0x0000003f3f3ff290 */ /* 0x000fe2000fffe03f */
[----:B------:R-:W-:Y:S02]  /*33a0*/  @!P0 SHF.R.U64 R3, R26, 0x10, R27 ;  /* 0x000000101a038819 */ /* 0x000fe4000000121b */
[----:B------:R-:W-:Y:S02]  /*33b0*/  @!P0 SHF.R.U64 R0, R6, 0x10, R7 ;  /* 0x0000001006008819 */ /* 0x000fe40000001207 */
[----:B------:R-:W-:Y:S02]  /*33c0*/  @!P0 SHF.R.U32.HI R5, RZ, 0x10, R27 ;  /* 0x00000010ff058819 */ /* 0x000fe4000001161b */
[----:B------:R-:W-:Y:S02]  /*33d0*/  @!P0 SHF.R.U32.HI R2, RZ, 0x10, R7 ;  /* 0x00000010ff028819 */ /* 0x000fe40000011607 */
[C---:B------:R-:W-:Y:S02]  /*33e0*/  @!P0 PRMT R4, R32.reuse, 0x5410, R3 ;  /* 0x0000541020048816 */ /* 0x040fe40000000003 */
[C---:B------:R-:W-:Y:S02]  /*33f0*/  @!P0 PRMT R0, R15.reuse, 0x5432, R0 ;  /* 0x000054320f008816 */ /* 0x040fe40000000000 */
[----:B------:R-:W-:Y:S01]  /*3400*/  @!P0 PRMT R21, R32, 0x5432, R5 ;  /* 0x0000543220158816 */ /* 0x000fe20000000005 */
[----:B------:R-:W-:Y:S01]  /*3410*/  @!P0 IMAD.U32 R7, R4, 0x10000, RZ ;  /* 0x0001000004078824 */ /* 0x000fe200078e00ff */
[----:B------:R-:W-:Y:S01]  /*3420*/  @!P0 PRMT R5, R15, 0x5410, R2 ;  /* 0x000054100f058816 */ /* 0x000fe20000000002 */
[----:B------:R-:W-:Y:S01]  /*3430*/  @!P0 IMAD.U32 R6, R0, 0x10000, RZ ;  /* 0x0001000000068824 */ /* 0x000fe200078e00ff */
[----:B------:R-:W-:Y:S02]  /*3440*/  @!P0 LOP3.LUT R15, R4, 0xffff0000, RZ, 0xc0, !PT ;  /* 0xffff0000040f8812 */ /* 0x000fe400078ec0ff */
[----:B------:R-:W-:Y:S01]  /*3450*/  @!P0 LOP3.LUT R4, R0, 0xffff0000, RZ, 0xc0, !PT ;  /* 0xffff000000048812 */ /* 0x000fe200078ec0ff */
[C---:B-1----:R-:W-:Y:S01]  /*3460*/  @!P0 IMAD.U32 R20, R9.reuse, 0x10000, RZ ;  /* 0x0001000009148824 */ /* 0x042fe200078e00ff */
[C---:B------:R-:W-:Y:S02]  /*3470*/  @!P0 LOP3.LUT R2, R8.reuse, 0xffff0000, RZ, 0xc0, !PT ;  /* 0xffff000008028812 */ /* 0x040fe400078ec0ff */
[----:B------:R-:W-:Y:S02]  /*3480*/  @!P0 LOP3.LUT R3, R9, 0xffff0000, RZ, 0xc0, !PT ;  /* 0xffff000009038812 */ /* 0x000fe400078ec0ff */
[----:B------:R-:W-:Y:S01]  /*3490*/  @!P0 SHF.L.U32 R14, R8, 0x10, RZ ;  /* 0x00000010080e8819 */ /* 0x000fe200000006ff */
[C---:B------:R-:W-:Y:S02]  /*34a0*/  @!P0 FMUL.FTZ R22, R2.reuse, R7 ;  /* 0x0000000702168220 */ /* 0x040fe40000410000 */
[----:B------:R-:W-:Y:S02]  /*34b0*/  @!P0 FMUL.FTZ R0, R2, R6 ;  /* 0x0000000602008220 */ /* 0x000fe40000410000 */
[C---:B------:R-:W-:Y:S02]  /*34c0*/  @!P0 FMUL.FTZ R23, R3.reuse, R15 ;  /* 0x0000000f03178220 */ /* 0x040fe40000410000 */
[----:B------:R-:W-:Y:S01]  /*34d0*/  @!P0 FMUL.FTZ R2, R3, R4 ;  /* 0x0000000403028220 */ /* 0x000fe20000410000 */
[----:B------:R-:W-:Y:S01]  /*34e0*/  @!P0 LOP3.LUT R3, R10, 0xffff0000, RZ, 0xc0, !PT ;  /* 0xffff00000a038812 */ /* 0x000fe200078ec0ff */
[----:B------:R-:W-:Y:S01]  /*34f0*/  @!P0 FFMA.FTZ R26, R14, R6, -R22 ;  /* 0x000000060e1a8223 */ /* 0x000fe20000010816 */
[----:B------:R-:W-:Y:S01]  /*3500*/  @!P0 SHF.L.U32 R22, R11, 0x10, RZ ;  /* 0x000000100b168819 */ /* 0x000fe200000006ff */
[----:B------:R-:W-:Y:S01]  /*3510*/  @!P0 FFMA.FTZ R0, R7, R14, R0 ;  /* 0x0000000e07008223 */ /* 0x000fe20000010000 */
[----:B------:R-:W-:Y:S01]  /*3520*/  @!P0 SHF.L.U32 R14, R10, 0x10, RZ ;  /* 0x000000100a0e8819 */ /* 0x000fe200000006ff */
[C---:B------:R-:W-:Y:S01]  /*3530*/  @!P0 IMAD.U32 R7, R21.reuse, 0x10000, RZ ;  /* 0x0001000015078824 */ /* 0x040fe200078e00ff */
[----:B------:R-:W-:Y:S01]  /*3540*/  @!P0 LOP3.LUT R21, R21, 0xffff0000, RZ, 0xc0, !PT ;  /* 0xffff000015158812 */ /* 0x000fe200078ec0ff */
[C---:B------:R-:W-:Y:S01]  /*3550*/  @!P0 IMAD.U32 R6, R5.reuse, 0x10000, RZ ;  /* 0x0001000005068824 */ /* 0x040fe200078e00ff */
[----:B------:R-:W-:Y:S01]  /*3560*/  @!P0 LOP3.LUT R5, R5, 0xffff0000, RZ, 0xc0, !PT ;  /* 0xffff000005058812 */ /* 0x000fe200078ec0ff */
[----:B------:R-:W-:Y:S01]  /*3570*/  @!P0 FFMA.FTZ R25, R20, R4, -R23 ;  /* 0x0000000414198223 */ /* 0x000fe20000010817 */
[----:B------:R-:W-:Y:S01]  /*3580*/  @!P0 LOP3.LUT R4, R11, 0xffff0000, RZ, 0xc0, !PT ;  /* 0xffff00000b048812 */ /* 0x000fe200078ec0ff */
[C---:B------:R-:W-:Y:S02]  /*3590*/  @!P0 FMUL.FTZ R23, R3.reuse, R7 ;  /* 0x0000000703178220 */ /* 0x040fe40000410000 */
        /* <DEDUP_REMOVED lines=10> */
[----:B------:R-:W-:Y:S02]  /*3640*/  @!P0 F2FP.BF16.PACK_AB R3, R3, R23 ;  /* 0x000000170303823e */ /* 0x000fe400000010ff */
[----:B------:R-:W-:Y:S01]  /*3650*/  @!P0 MOV R9, R2 ;  /* 0x0000000200098202 */ /* 0x000fe20000000f00 */
[----:B------:R-:W-:Y:S01]  /*3660*/  @!P0 IMAD.MOV.U32 R8, RZ, RZ, R5 ;  /* 0x000000ffff088224 */ /* 0x000fe200078e0005 */
[----:B------:R-:W-:Y:S01]  /*3670*/  @!P0 F2FP.BF16.PACK_AB R0, R4, R24 ;  /* 0x000000180400823e */ /* 0x000fe200000010ff */
[----:B------:R-:W-:Y:S03]  /*3680*/  @!P0 IMAD.MOV.U32 R10, RZ, RZ, R3 ;  /* 0x000000ffff0a8224 */ /* 0x000fe600078e0003 */
[----:B------:R-:W-:Y:S05]  /*3690*/  @!P0 MOV R11, R0 ;  /* 0x00000000000b8202 */ /* 0x000fea0000000f00 */
[----:B------:R1:W-:Y:S02]  /*36a0*/  STG.E.128 [R36.64+0x80], R8 ;  /* 0x0000800824007986 */ /* 0x0003e4000c101d06 */
.L_x_149:
[----:B------:R-:W-:Y:S05]  /*36b0*/  BSYNC B0 ;  /* 0x0000000000007941 */ /* 0x000fea0003800000 */
.L_x_148:
        /* <DEDUP_REMOVED lines=12> */
[----:B------:R-:W-:Y:S02]  /*3780*/  @!P0 PRMT R0, R18, 0x5432, R0 ;  /* 0x0000543212008816 */ /* 0x000fe40000000000 */
        /* <DEDUP_REMOVED lines=28> */
[-C--:B------:R-:W-:Y:S02]  /*3950*/  @!P0 FMUL.FTZ R4, R4, R5.reuse ;  /* 0x0000000504048220 */ /* 0x080fe40000410000 */
        /* <DEDUP_REMOVED lines=14> */
.L_x_151:
[----:B------:R-:W-:Y:S05]  /*3a40*/  BSYNC B0 ;  /* 0x0000000000007941 */ /* 0x000fea0003800000 */
.L_x_150:
[----:B------:R-:W-:Y:S11]  /*3a50*/  ISETP.GE.AND P0, PT, R197, c[0x0][0x1d4], PT ;  /* 0x00007500c5007a0c */ /* 0x000ff60003f06270 */
[----:B------:R-:W-:Y:S02]  /*3a60*/  @!UPT UIADD3 URZ, URZ, URZ, URZ ;  /* 0x0000003f3f3ff290 */ /* 0x000fe4000fffe03f */
        /* <DEDUP_REMOVED lines=52> */
[----:B------:R1:W-:Y:S01]  /*3db0*/  STG.E.128 [R36.64+0x180], R8 ;  /* 0x0001800824007986 */ /* 0x0003e2000c101d06 */
[----:B------:R-:W-:-:S05]  /*3dc0*/  BRA `(.L_x_145) ;  /* 0x0000134000007947 */ /* 0x000fca0003800000 */
.L_x_142:
        /* <DEDUP_REMOVED lines=17> */
[----:B------:R-:W-:Y:S05]  /*3ee0*/  IADD3 R3, P0, R76, R14, RZ ;  /* 0x0000000e4c037210 */ /* 0x000fea0007f1e0ff */
[----:B------:R-:W-:Y:S01]  /*3ef0*/  IMAD.X R12, R23, 0x1, R96, P0 ;  /* 0x00000001170c7824 */ /* 0x000fe200000e0660 */
[C---:B------:R-:W-:Y:S04]  /*3f00*/  LEA R8, P0, R0.reuse, c[0x0][0x270], 0x1 ;  /* 0x00009c0000087a11 */ /* 0x040fe800078008ff */
[----:B------:R-:W-:Y:S02]  /*3f10*/  LEA.HI.X R9, R0, c[0x0][0x274], R2, 0x1, P0 ;  /* 0x00009d0000097a11 */ /* 0x000fe400000f0c02 */
[C---:B------:R-:W-:Y:S04]  /*3f20*/  LEA R2, P0, R3.reuse, c[0x0][0x288], 0x1 ;  /* 0x0000a20003027a11 */ /* 0x040fe800078008ff */
[----:B------:R-:W-:Y:S02]  /*3f30*/  LEA.HI.X R3, R3, c[0x0][0x28c], R12, 0x1, P0 ;  /* 0x0000a30003037a11 */ /* 0x000fe400000f0c0c */
[----:B------:R-:W-:Y:S11]  /*3f40*/  ISETP.GE.AND P0, PT, R132, c[0x0][0x27c], PT ;  /* 0x00009f0084007a0c */ /* 0x000ff60003f06270 */
[----:B------:R-:W-:Y:S02]  /*3f50*/  @!UPT UIADD3 URZ, URZ, URZ, URZ ;  /* 0x0000003f3f3ff290 */ /* 0x000fe4000fffe03f */
[----:B------:R1:W5:Y:S04]  /*3f60*/  @!P0 LDG.E.128 R4, [R8.64] ;  /* 0x0000000608048981 */ /* 0x000368000c1e1d00 */
[----:B------:R1:W5:Y:S01]  /*3f70*/  @!P0 LDG.E.128 R24, [R2.64] ;  /* 0x0000000602188981 */ /* 0x000362000c1e1d00 */
[----:B------:R-:W-:Y:S11]  /*3f80*/  ISETP.GE.AND P0, PT, R134, c[0x0][0x27c], PT ;  /* 0x00009f0086007a0c */ /* 0x000ff60003f06270 */
[----:B------:R-:W-:Y:S02]  /*3f90*/  @!UPT UIADD3 URZ, URZ, URZ, URZ ;  /* 0x0000003f3f3ff290 */ /* 0x000fe4000fffe03f */
[----:B------:R1:W5:Y:S04]  /*3fa0*/  @!P0 LDG.E.128 R16, [R8.64+0x80] ;  /* 0x0000800608108981 */ /* 0x000368000c1e1d00 */
[----:B------:R1:W5:Y:S02]  /*3fb0*/  @!P0 LDG.E.128 R40, [R2.64+0x80] ;  /* 0x0000800602288981 */ /* 0x000364000c1e1d00 */
.L_x_153:
[----:B------:R-:W-:Y:S05]  /*3fc0*/  BSYNC B0 ;  /* 0x0000000000007941 */ /* 0x000fea0003800000 */
.L_x_152:
[----:B------:R-:W-:Y:S04]  /*3fd0*/  IADD3 R58, P0, R128, R10, RZ ;  /* 0x0000000a803a7210 */ /* 0x000fe80007f1e0ff */
[----:B------:R-:W-:Y:S01]  /*3fe0*/  IADD3.X R57, R13, R104, RZ, P0, !PT ;  /* 0x000000680d397210 */ /* 0x000fe200007fe4ff */
        /* <DEDUP_REMOVED lines=17> */
[----:B------:R-:W-:Y:S01]  /*4100*/  LDS.128 R12, [R86+0xc080] ;  /* 0x00c08000560c7984 */ /* 0x000fe20000000c00 */
[C---:B------:R-:W-:Y:S01]  /*4110*/  IADD3 R0, P1, P0, R62.reuse, R58, R84 ;  /* 0x0000003a3e007210 */ /* 0x040fe2000783e054 */
[----:B------:R-:W-:Y:S01]  /*4120*/  IMAD.MOV.U32 R28, RZ, RZ, R24 ;  /* 0x000000ffff1c7224 */ /* 0x000fe200078e0018 */
[----:B------:R-:W-:Y:S01]  /*4130*/  MOV R22, R26 ;  /* 0x0000001a00167202 */ /* 0x000fe20000000f00 */
[----:B------:R-:W-:Y:S01]  /*4140*/  IMAD.MOV.U32 R9, RZ, RZ, R4 ;  /* 0x000000ffff097224 */ /* 0x000fe200078e0004 */
[CC--:B------:R-:W-:Y:S01]  /*4150*/  IADD3.X R3, R61.reuse, R57.reuse, R93, P1, P0 ;  /* 0x000000393d037210 */ /* 0x0c0fe20000fe045d */
[----:B------:R-:W-:Y:S02]  /*4160*/  IMAD.MOV.U32 R30, RZ, RZ, R25 ;  /* 0x000000ffff1e7224 */ /* 0x000fe400078e0019 */
[----:B------:R-:W1:Y:S04]  /*4170*/  LDS.128 R36, [R90+0xc080] ;  /* 0x00c080005a247984 */ /* 0x000e680000000c00 */
[----:B------:R-:W-:Y:S04]  /*4180*/  @!P2 IADD3 R2, P1, P0, R62, R58, R65 ;  /* 0x0000003a3e02a210 */ /* 0x000fe8000783e041 */
[----:B------:R-:W-:Y:S02]  /*4190*/  @!P2 IADD3.X R8, R61, R57, R88, P1, P0 ;  /* 0x000000393d08a210 */ /* 0x000fe40000fe0458 */
[C---:B------:R-:W-:Y:S04]  /*41a0*/  LEA R52, P0, R0.reuse, c[0x0][0x1c8], 0x1 ;  /* 0x0000720000347a11 */ /* 0x040fe800078008ff */
[----:B------:R-:W-:Y:S01]  /*41b0*/  LEA.HI.X R53, R0, c[0x0][0x1cc], R3, 0x1, P0 ;  /* 0x0000730000357a11 */ /* 0x000fe200000f0c03 */
[----:B------:R-:W-:Y:S01]  /*41c0*/  IMAD.MOV.U32 R3, RZ, RZ, R6 ;  /* 0x000000ffff037224 */ /* 0x000fe200078e0006 */
[C---:B------:R-:W-:Y:S04]  /*41d0*/  @!P2 LEA R50, P0, R2.reuse, c[0x0][0x1c8], 0x1 ;  /* 0x000072000232aa11 */ /* 0x040fe800078008ff */
[----:B------:R-:W-:Y:S01]  /*41e0*/  @!P2 LEA.HI.X R51, R2, c[0x0][0x1cc], R8, 0x1, P0 ;  /* 0x000073000233aa11 */ /* 0x000fe200000f0c08 */
[----:B------:R-:W-:Y:S01]  /*41f0*/  IMAD.MOV.U32 R8, RZ, RZ, R5 ;  /* 0x000000ffff087224 */ /* 0x000fe200078e0005 */
[----:B------:R-:W-:Y:S01]  /*4200*/  ISETP.GE.AND P0, PT, R132, c[0x0][0x27c], PT ;  /* 0x00009f0084007a0c */ /* 0x000fe20003f06270 */
[----:B------:R-:W-:Y:S11]  /*4210*/  IMAD.MOV.U32 R2, RZ, RZ, R7 ;  /* 0x000000ffff027224 */ /* 0x000ff600078e0007 */
[----:B------:R-:W-:Y:S01]  /*4220*/  @!UPT UIADD3 URZ, URZ, URZ, URZ ;  /* 0x0000003f3f3ff290 */ /* 0x000fe2000fffe03f */
[----:B------:R-:W-:Y:S02]  /*4230*/  @!P0 SHF.R.U64 R23, R26, 0x10, R27 ;  /* 0x000000101a178819 */ /* 0x000fe4000000121b */
[----:B------:R-:W-:Y:S02]  /*4240*/  @!P0 SHF.R.U32.HI R0, RZ, 0x10, R7 ;  /* 0x00000010ff008819 */ /* 0x000fe40000011607 */
[----:B------:R-:W-:Y:S01]  /*4250*/  @!P0 SHF.R.U64 R29, R24, 0x10, R25 ;  /* 0x00000010181d8819 */ /* 0x000fe20000001219 */
[----:B------:R-:W-:Y:S01]  /*4260*/  IMAD.MOV.U32 R24, RZ, RZ, R27 ;  /* 0x000000ffff187224 */ /* 0x000fe200078e001b */
[----:B-1----:R-:W-:Y:S02]  /*4270*/  @!P0 LOP3.LUT R26, R37, 0xffff0000, RZ, 0xc0, !PT ;  /* 0xffff0000251a8812 */ /* 0x002fe400078ec0ff */
[C---:B------:R-:W-:Y:S02]  /*4280*/  @!P0 SHF.L.U32 R32, R39.reuse, 0x10, RZ ;  /* 0x0000001027208819 */ /* 0x040fe400000006ff */
[----:B------:R-:W-:Y:S02]  /*4290*/  @!P0 LOP3.LUT R34, R39, 0xffff0000, RZ, 0xc0, !PT ;  /* 0xffff000027228812 */ /* 0x000fe400078ec0ff */
[----:B------:R-:W-:Y:S02]  /*42a0*/  @!P0 SHF.R.U64 R10, R4, 0x10, R5 ;  /* 0x00000010040a8819 */ /* 0x000fe40000001205 */
[----:B------:R-:W-:Y:S02]  /*42b0*/  @!P0 SHF.R.U32.HI R25, RZ, 0x10, R25 ;  /* 0x00000010ff198819 */ /* 0x000fe40000011619 */
[----:B------:R-:W-:Y:S02]  /*42c0*/  @!P0 SHF.R.U32.HI R21, RZ, 0x10, R27 ;  /* 0x00000010ff158819 */ /* 0x000fe4000001161b */
[----:B------:R-:W-:Y:S02]  /*42d0*/  @!P0 PRMT R27, R28, 0x5410, R29 ;  /* 0x000054101c1b8816 */ /* 0x000fe4000000001d */
[----:B------:R-:W-:Y:S02]  /*42e0*/  @!P0 SHF.L.U32 R28, R38, 0x10, RZ ;  /* 0x00000010261c8819 */ /* 0x000fe400000006ff */
[----:B------:R-:W-:Y:S02]  /*42f0*/  @!P0 PRMT R25, R30, 0x5410, R25 ;  /* 0x000054101e198816 */ /* 0x000fe40000000019 */
[----:B------:R-:W-:Y:S02]  /*4300*/  @!P0 LOP3.LUT R30, R38, 0xffff0000, RZ, 0xc0, !PT ;  /* 0xffff0000261e8812 */ /* 0x000fe400078ec0ff */
[----:B------:R-:W-:Y:S01]  /*4310*/  @!P0 PRMT R33, R24, 0x5410, R21 ;  /* 0x0000541018218816 */ /* 0x000fe20000000015 */
[----:B------:R-:W-:Y:S01]  /*4320*/  @!P0 IMAD.U32 R24, R37, 0x10000, RZ ;  /* 0x0001000025188824 */ /* 0x000fe200078e00ff */
[----:B------:R-:W-:Y:S01]  /*4330*/  @!P0 PRMT R29, R22, 0x5410, R23 ;  /* 0x00005410161d8816 */ /* 0x000fe20000000017 */
[C---:B------:R-:W-:Y:S01]  /*4340*/  @!P0 IMAD.U32 R23, R25.reuse, 0x10000, RZ ;  /* 0x0001000019178824 */ /* 0x040fe200078e00ff */
[----:B------:R-:W-:Y:S02]  /*4350*/  @!P0 LOP3.LUT R25, R25, 0xffff0000, RZ, 0xc0, !PT ;  /* 0xffff000019198812 */ /* 0x000fe400078ec0ff */
[----:B------:R-:W-:Y:S02]  /*4360*/  @!P0 SHF.R.U32.HI R4, RZ, 0x10, R5 ;  /* 0x00000010ff048819 */ /* 0x000fe40000011605 */
[----:B------:R-:W-:Y:S02]  /*4370*/  @!P0 SHF.R.U64 R5, R6, 0x10, R7 ;  /* 0x0000001006058819 */ /* 0x000fe40000001207 */
[----:B------:R-:W-:Y:S02]  /*4380*/  @!P0 PRMT R7, R9, 0x5410, R10 ;  /* 0x0000541009078816 */ /* 0x000fe4000000000a */
[----:B------:R-:W-:Y:S02]  /*4390*/  @!P0 SHF.L.U32 R9, R36, 0x10, RZ ;  /* 0x0000001024098819 */ /* 0x000fe400000006ff */
[----:B------:R-:W-:Y:S01]  /*43a0*/  @!P0 PRMT R10, R2, 0x5410, R0 ;  /* 0x00005410020a8816 */ /* 0x000fe20000000000 */
[----:B------:R-:W-:Y:S01]  /*43b0*/  @!P0 IMAD.U32 R0, R12, 0x10000, RZ ;  /* 0x000100000c008824 */ /* 0x000fe200078e00ff */
[----:B------:R-:W-:Y:S01]  /*43c0*/  @!P0 PRMT R6, R8, 0x5410, R4 ;  /* 0x0000541008068816 */ /* 0x000fe20000000004 */
[----:B------:R-:W-:Y:S01]  /*43d0*/  @!P0 IMAD.U32 R2, R7, 0x10000, RZ ;  /* 0x0001000007028824 */ /* 0x000fe200078e00ff */
[----:B------:R-:W-:Y:S01]  /*43e0*/  @!P0 PRMT R8, R3, 0x5410, R5 ;  /* 0x0000541003088816 */ /* 0x000fe20000000005 */
[----:B------:R-:W-:Y:S01]  /*43f0*/  @!P0 IMAD.U32 R5, R27, 0x10000, RZ ;  /* 0x000100001b058824 */ /* 0x000fe200078e00ff */
[----:B------:R-:W-:Y:S01]  /*4400*/  @!P0 SHF.L.U32 R3, R13, 0x10, RZ ;  /* 0x000000100d038819 */ /* 0x000fe200000006ff */
[C---:B------:R-:W-:Y:S01]  /*4410*/  @!P0 IMAD.U32 R4, R6.reuse, 0x10000, RZ ;  /* 0x0001000006048824 */ /* 0x040fe200078e00ff */
[----:B------:R-:W-:Y:S01]  /*4420*/  @!P0 LOP3.LUT R6, R6, 0xffff0000, RZ, 0xc0, !PT ;  /* 0xffff000006068812 */ /* 0x000fe200078ec0ff */
[C---:B------:R-:W-:Y:S01]  /*4430*/  @!P0 FMUL.FTZ R21, R0.reuse, R5 ;  /* 0x0000000500158220 */ /* 0x040fe20000410000 */
[----:B------:R-:W-:Y:S01]  /*4440*/  @!P0 LOP3.LUT R7, R7, 0xffff0000, RZ, 0xc0, !PT ;  /* 0xffff000007078812 */ /* 0x000fe200078ec0ff */
[-C--:B------:R-:W-:Y:S02]  /*4450*/  @!P0 FMUL.FTZ R0, R0, R2.reuse ;  /* 0x0000000200008220 */ /* 0x080fe40000410000 */
[----:B------:R-:W-:Y:S02]  /*4460*/  @!P0 FMUL.FTZ R22, R3, R23 ;  /* 0x0000001703168220 */ /* 0x000fe40000410000 */
[----:B------:R-:W-:Y:S01]  /*4470*/  @!P0 FFMA.FTZ R59, R9, R2, -R21 ;  /* 0x00000002093b8223 */ /* 0x000fe20000010815 */
[----:B------:R-:W-:Y:S01]  /*4480*/  @!P0 LOP3.LUT R2, R13, 0xffff0000, RZ, 0xc0, !PT ;  /* 0xffff00000d028812 */ /* 0x000fe200078ec0ff */
[----:B------:R-:W-:Y:S01]  /*4490*/  @!P0 FFMA.FTZ R0, R5, R9, R0 ;  /* 0x0000000905008223 */ /* 0x000fe20000010000 */
[----:B------:R-:W-:Y:S01]  /*44a0*/  @!P0 LOP3.LUT R5, R12, 0xffff0000, RZ, 0xc0, !PT ;  /* 0xffff00000c058812 */ /* 0x000fe200078ec0ff */
[-C--:B------:R-:W-:Y:S01]  /*44b0*/  @!P0 FFMA.FTZ R56, R24, R4.reuse, -R22 ;  /* 0x0000000418388223 */ /* 0x080fe20000010816 */
[----:B------:R-:W-:Y:S01]  /*44c0*/  @!P0 LOP3.LUT R22, R36, 0xffff0000, RZ, 0xc0, !PT ;  /* 0xffff000024168812 */ /* 0x000fe200078ec0ff */
[C---:B------:R-:W-:Y:S01]  /*44d0*/  @!P0 FMUL.FTZ R9, R2.reuse, R25 ;  /* 0x0000001902098220 */ /* 0x040fe20000410000 */
[----:B------:R-:W-:Y:S01]  /*44e0*/  @!P0 LOP3.LUT R21, R27, 0xffff0000, RZ, 0xc0, !PT ;  /* 0xffff00001b158812 */ /* 0x000fe200078ec0ff */
[----:B------:R-:W-:Y:S02]  /*44f0*/  @!P0 FMUL.FTZ R3, R3, R4 ;  /* 0x0000000403038220 */ /* 0x000fe40000410000 */
[-C--:B------:R-:W-:Y:S02]  /*4500*/  @!P0 FMUL.FTZ R4, R2, R6.reuse ;  /* 0x0000000602048220 */ /* 0x080fe40000410000 */
[----:B------:R-:W-:Y:S02]  /*4510*/  @!P0 FMUL.FTZ R27, R5, R21 ;  /* 0x00000015051b8220 */ /* 0x000fe40000410000 */
[----:B------:R-:W-:Y:S01]  /*4520*/  @!P0 FFMA.FTZ R55, R26, R6, -R9 ;  /* 0x000000061a378223 */ /* 0x000fe20000010809 */
[----:B------:R-:W-:Y:S01]  /*4530*/  @!P0 LOP3.LUT R6, R14, 0xffff0000, RZ, 0xc0, !PT ;  /* 0xffff00000e068812 */ /* 0x000fe200078ec0ff */
[-C--:B------:R-:W-:Y:S02]  /*4540*/  @!P0 FFMA.FTZ R54, R22, R7.reuse, -R27 ;  /* 0x0000000716368223 */ /* 0x080fe4000001081b */
[C---:B------:R-:W-:Y:S01]  /*4550*/  @!P0 IMAD.U32 R27, R29.reuse, 0x10000, RZ ;  /* 0x000100001d1b8824 */ /* 0x040fe200078e00ff */
[----:B------:R-:W-:Y:S01]  /*4560*/  @!P0 LOP3.LUT R29, R29, 0xffff0000, RZ, 0xc0, !PT ;  /* 0xffff00001d1d8812 */ /* 0x000fe200078ec0ff */
[----:B------:R-:W-:Y:S02]  /*4570*/  @!P0 FMUL.FTZ R2, R5, R7 ;  /* 0x0000000705028220 */ /* 0x000fe40000410000 */
[----:B------:R-:W-:Y:S02]  /*4580*/  @!P0 IMAD.U32 R5, R14, 0x10000, RZ ;  /* 0x000100000e058824 */ /* 0x000fe400078e00ff */
[C---:B------:R-:W-:Y:S01]  /*4590*/  @!P0 IMAD.U32 R7, R8.reuse, 0x10000, RZ ;  /* 0x0001000008078824 */ /* 0x040fe200078e00ff */
[----:B------:R-:W-:Y:S01]  /*45a0*/  @!P0 LOP3.LUT R8, R8, 0xffff0000, RZ, 0xc0, !PT ;  /* 0xffff000008088812 */ /* 0x000fe200078ec0ff */
[C---:B------:R-:W-:Y:S02]  /*45b0*/  @!P0 FMUL.FTZ R31, R6.reuse, R29 ;  /* 0x0000001d061f8220 */ /* 0x040fe40000410000 */
[----:B------:R-:W-:Y:S02]  /*45c0*/  @!P0 FMUL.FTZ R9, R5, R27 ;  /* 0x0000001b05098220 */ /* 0x000fe40000410000 */
[-C--:B------:R-:W-:Y:S02]  /*45d0*/  @!P0 FMUL.FTZ R6, R6, R8.reuse ;  /* 0x0000000806068220 */ /* 0x080fe40000410000 */
[----:B------:R-:W-:Y:S01]  /*45e0*/  @!P0 FFMA.FTZ R48, R30, R8, -R31 ;  /* 0x000000081e308223 */ /* 0x000fe2000001081f */
[----:B------:R-:W-:Y:S01]  /*45f0*/  @!P0 LOP3.LUT R8, R15, 0xffff0000, RZ, 0xc0, !PT ;  /* 0xffff00000f088812 */ /* 0x000fe200078ec0ff */
[C---:B------:R-:W-:Y:S01]  /*4600*/  @!P0 IMAD.U32 R31, R33.reuse, 0x10000, RZ ;  /* 0x00010000211f8824 */ /* 0x040fe200078e00ff */
[----:B------:R-:W-:Y:S01]  /*4610*/  @!P0 LOP3.LUT R33, R33, 0xffff0000, RZ, 0xc0, !PT ;  /* 0xffff000021218812 */ /* 0x000fe200078ec0ff */
[-C--:B------:R-:W-:Y:S02]  /*4620*/  @!P0 FMUL.FTZ R5, R5, R7.reuse ;  /* 0x0000000705058220 */ /* 0x080fe40000410000 */
[----:B------:R-:W-:Y:S02]  /*4630*/  @!P0 FFMA.FTZ R49, R28, R7, -R9 ;  /* 0x000000071c318223 */ /* 0x000fe40000010809 */
[----:B------:R-:W-:Y:S02]  /*4640*/  @!P0 IMAD.U32 R7, R15, 0x10000, RZ ;  /* 0x000100000f078824 */ /* 0x000fe400078e00ff */
[C---:B------:R-:W-:Y:S01]  /*4650*/  @!P0 IMAD.U32 R9, R10.reuse, 0x10000, RZ ;  /* 0x000100000a098824 */ /* 0x040fe200078e00ff */
[----:B------:R-:W-:Y:S01]  /*4660*/  @!P0 LOP3.LUT R10, R10, 0xffff0000, RZ, 0xc0, !PT ;  /* 0xffff00000a0a8812 */ /* 0x000fe200078ec0ff */
[----:B------:R-:W-:Y:S01]  /*4670*/  @!P0 FFMA.FTZ R2, R21, R22, R2 ;  /* 0x0000001615028223 */ /* 0x000fe20000010002 */
[----:B------:R-:W-:Y:S01]  /*4680*/  @!P0 F2FP.BF16.PACK_AB R21, R48, R49 ;  /* 0x000000313015823e */ /* 0x000fe200000010ff */
[----:B------:R-:W-:Y:S01]  /*4690*/  @!P0 FMUL.FTZ R35, R7, R31 ;  /* 0x0000001f07238220 */ /* 0x000fe20000410000 */
[----:B------:R-:W-:Y:S01]  /*46a0*/  @!P0 F2FP.BF16.PACK_AB R22, R54, R59 ;  /* 0x0000003b3616823e */ /* 0x000fe200000010ff */
[----:B------:R-:W-:Y:S02]  /*46b0*/  @!P0 FMUL.FTZ R47, R8, R33 ;  /* 0x00000021082f8220 */ /* 0x000fe40000410000 */
[----:B------:R-:W-:Y:S01]  /*46c0*/  @!P0 FFMA.FTZ R3, R23, R24, R3 ;  /* 0x0000001817038223 */ /* 0x000fe20000010003 */
[----:B------:R-:W-:Y:S01]  /*46d0*/  @!P0 MOV R36, R22 ;  /* 0x0000001600248202 */ /* 0x000fe20000000f00 */
[----:B------:R-:W-:Y:S02]  /*46e0*/  @!P0 FFMA.FTZ R4, R25, R26, R4 ;  /* 0x0000001a19048223 */ /* 0x000fe40000010004 */
[-C--:B------:R-:W-:Y:S02]  /*46f0*/  @!P0 FMUL.FTZ R7, R7, R9.reuse ;  /* 0x0000000907078220 */ /* 0x080fe40000410000 */
[----:B------:R-:W-:Y:S01]  /*4700*/  @!P0 FFMA.FTZ R9, R32, R9, -R35 ;  /* 0x0000000920098223 */ /* 0x000fe20000010823 */
[----:B------:R-:W-:Y:S01]  /*4710*/  @!P0 F2FP.BF16.PACK_AB R35, R55, R56 ;  /* 0x000000383723823e */ /* 0x000fe200000010ff */
[----:B------:R-:W-:Y:S01]  /*4720*/  @!P0 FFMA.FTZ R47, R34, R10, -R47 ;  /* 0x0000000a222f8223 */ /* 0x000fe2000001082f */
[----:B------:R-:W-:Y:S01]  /*4730*/  @!P0 F2FP.BF16.PACK_AB R3, R4, R3 ;  /* 0x000000030403823e */ /* 0x000fe200000010ff */
[----:B------:R-:W-:Y:S02]  /*4740*/  @!P0 FFMA.FTZ R5, R27, R28, R5 ;  /* 0x0000001c1b058223 */ /* 0x000fe40000010005 */
[----:B------:R-:W-:Y:S01]  /*4750*/  @!P0 FMUL.FTZ R8, R8, R10 ;  /* 0x0000000a08088220 */ /* 0x000fe20000410000 */
[----:B------:R-:W-:Y:S01]  /*4760*/  @!P0 F2FP.BF16.PACK_AB R10, R47, R9 ;  /* 0x000000092f0a823e */ /* 0x000fe200000010ff */
[----:B------:R-:W-:Y:S01]  /*4770*/  @!P0 FFMA.FTZ R6, R29, R30, R6 ;  /* 0x0000001e1d068223 */ /* 0x000fe20000010006 */
[----:B------:R-:W-:Y:S01]  /*4780*/  @!P0 F2FP.BF16.PACK_AB R9, R2, R0 ;  /* 0x000000000209823e */ /* 0x000fe200000010ff */
[----:B------:R-:W-:Y:S01]  /*4790*/  @!P0 FFMA.FTZ R7, R31, R32, R7 ;  /* 0x000000201f078223 */ /* 0x000fe20000010007 */
[----:B------:R-:W-:Y:S01]  /*47a0*/  @!P0 MOV R39, R10 ;  /* 0x0000000a00278202 */ /* 0x000fe20000000f00 */
[----:B------:R-:W-:Y:S01]  /*47b0*/  @!P0 FFMA.FTZ R8, R33, R34, R8 ;  /* 0x0000002221088223 */ /* 0x000fe20000010008 */
[----:B------:R-:W-:Y:S01]  /*47c0*/  @!P0 F2FP.BF16.PACK_AB R2, R6, R5 ;  /* 0x000000050602823e */ /* 0x000fe200000010ff */
[----:B------:R-:W-:Y:S02]  /*47d0*/  @!P0 IMAD.MOV.U32 R37, RZ, RZ, R35 ;  /* 0x000000ffff258224 */ /* 0x000fe400078e0023 */
[----:B------:R-:W-:Y:S01]  /*47e0*/  @!P0 IMAD.MOV.U32 R38, RZ, RZ, R21 ;  /* 0x000000ffff268224 */ /* 0x000fe200078e0015 */
[----:B------:R-:W-:Y:S01]  /*47f0*/  @!P0 F2FP.BF16.PACK_AB R0, R8, R7 ;  /* 0x000000070800823e */ /* 0x000fe200000010ff */
[----:B------:R-:W-:Y:S01]  /*4800*/  @!P0 IMAD.MOV.U32 R12, RZ, RZ, R9 ;  /* 0x000000ffff0c8224 */ /* 0x000fe200078e0009 */
[----:B------:R-:W-:Y:S01]  /*4810*/  @!P0 MOV R14, R2 ;  /* 0x00000002000e8202 */ /* 0x000fe20000000f00 */
[----:B------:R-:W-:Y:S01]  /*4820*/  @!P0 IMAD.MOV.U32 R13, RZ, RZ, R3 ;  /* 0x000000ffff0d8224 */ /* 0x000fe200078e0003 */
[----:B------:R1:W-:Y:S01]  /*4830*/  STG.E.128 [R52.64], R36 ;  /* 0x0000002434007986 */ /* 0x0003e2000c101d06 */
[----:B------:R-:W-:Y:S07]  /*4840*/  @!P0 IMAD.MOV.U32 R15, RZ, RZ, R0 ;  /* 0x000000ffff0f8224 */ /* 0x000fee00078e0000 */
[----:B------:R1:W-:Y:S02]  /*4850*/  @!P2 STG.E.128 [R50.64], R12 ;  /* 0x0000000c3200a986 */ /* 0x0003e4000c101d06 */
.L_x_155:
[----:B------:R-:W-:Y:S05]  /*4860*/  BSYNC B0 ;  /* 0x0000000000007941 */ /* 0x000fea0003800000 */
.L_x_154:
[----:B------:R-:W-:Y:S11]  /*4870*/  ISETP.GE.AND P0, PT, R134, c[0x0][0x1d4], PT ;  /* 0x0000750086007a0c */ /* 0x000ff60003f06270 */
[----:B------:R-:W-:Y:S02]  /*4880*/  @!UPT UIADD3 URZ, URZ, URZ, URZ ;  /* 0x0000003f3f3ff290 */ /* 0x000fe4000fffe03f */
[----:B------:R-:W-:-:S05]  /*4890*/  @P0 BRA `(.L_x_145) ;  /* 0x0000087000000947 */ /* 0x000fca0003800000 */
[----:B------:R-:W-:Y:S01]  /*48a0*/  IADD3 R0, P1, P0, R62, R58, R67 ;  /* 0x0000003a3e007210 */ /* 0x000fe2000783e043 */
[----:B-1----:R-:W-:Y:S03]  /*48b0*/  LDS.128 R12, [R85+0xc080] ;  /* 0x00c08000550c7984 */ /* 0x002fe60000000c00 */
[----:B------:R-:W-:Y:S02]  /*48c0*/  IADD3.X R2, R61, R57, R92, P1, P0 ;  /* 0x000000393d027210 */ /* 0x000fe40000fe045c */
[C---:B------:R-:W-:Y:S03]  /*48d0*/  LEA R48, P0, R0.reuse, c[0x0][0x1c8], 0x1 ;  /* 0x0000720000307a11 */ /* 0x040fe600078008ff */
[----:B------:R-:W1:Y:S01]  /*48e0*/  LDS.128 R32, [R89+0xc080] ;  /* 0x00c0800059207984 */ /* 0x000e620000000c00 */
[----:B------:R-:W-:Y:S02]  /*48f0*/  LEA.HI.X R49, R0, c[0x0][0x1cc], R2, 0x1, P0 ;  /* 0x0000730000317a11 */ /* 0x000fe400000f0c02 */
[----:B------:R-:W-:Y:S11]  /*4900*/  ISETP.GE.AND P0, PT, R134, c[0x0][0x27c], PT ;  /* 0x00009f0086007a0c */ /* 0x000ff60003f06270 */
[----:B------:R-:W-:Y:S02]  /*4910*/  @!UPT UIADD3 URZ, URZ, URZ, URZ ;  /* 0x0000003f3f3ff290 */ /* 0x000fe4000fffe03f */
[--C-:B------:R-:W-:Y:S02]  /*4920*/  @!P0 SHF.R.U32.HI R2, RZ, 0x10, R17.reuse ;  /* 0x00000010ff028819 */ /* 0x100fe40000011611 */
[----:B------:R-:W-:Y:S02]  /*4930*/  @!P0 SHF.R.U64 R3, R16, 0x10, R17 ;  /* 0x0000001010038819 */ /* 0x000fe40000001211 */
[--C-:B------:R-:W-:Y:S02]  /*4940*/  @!P0 SHF.R.U32.HI R5, RZ, 0x10, R41.reuse ;  /* 0x00000010ff058819 */ /* 0x100fe40000011629 */
[----:B------:R-:W-:Y:S02]  /*4950*/  @!P0 SHF.R.U64 R6, R40, 0x10, R41 ;  /* 0x0000001028068819 */ /* 0x000fe40000001229 */
[----:B------:R-:W-:Y:S02]  /*4960*/  @!P0 PRMT R5, R44, 0x5410, R5 ;  /* 0x000054102c058816 */ /* 0x000fe40000000005 */
[----:B------:R-:W-:Y:S02]  /*4970*/  @!P0 SHF.R.U32.HI R9, RZ, 0x10, R43 ;  /* 0x00000010ff098819 */ /* 0x000fe4000001162b */
[--C-:B------:R-:W-:Y:S01]  /*4980*/  @!P0 SHF.R.U64 R4, R18, 0x10, R19.reuse ;  /* 0x0000001012048819 */ /* 0x100fe20000001213 */
[----:B------:R-:W-:Y:S01]  /*4990*/  @!P0 IMAD.U32 R21, R5, 0x10000, RZ ;  /* 0x0001000005158824 */ /* 0x000fe200078e00ff */
[----:B------:R-:W-:Y:S02]  /*49a0*/  @!P0 SHF.R.U32.HI R0, RZ, 0x10, R19 ;  /* 0x00000010ff008819 */ /* 0x000fe40000011613 */
[----:B------:R-:W-:Y:S02]  /*49b0*/  @!P0 SHF.R.U64 R7, R42, 0x10, R43 ;  /* 0x000000102a078819 */ /* 0x000fe4000000122b */
[----:B------:R-:W-:Y:S02]  /*49c0*/  @!P0 PRMT R8, R44, 0x5432, R6 ;  /* 0x000054322c088816 */ /* 0x000fe40000000006 */
[----:B------:R-:W-:Y:S02]  /*49d0*/  @!P0 PRMT R10, R20, 0x5410, R4 ;  /* 0x00005410140a8816 */ /* 0x000fe40000000004 */
[----:B------:R-:W-:Y:S01]  /*49e0*/  @!P0 PRMT R26, R45, 0x5410, R7 ;  /* 0x000054102d1a8816 */ /* 0x000fe20000000007 */
[----:B------:R-:W-:Y:S01]  /*49f0*/  @!P0 IMAD.U32 R16, R8, 0x10000, RZ ;  /* 0x0001000008108824 */ /* 0x000fe200078e00ff */
[C---:B-1----:R-:W-:Y:S01]  /*4a00*/  @!P0 LOP3.LUT R23, R33.reuse, 0xffff0000, RZ, 0xc0, !PT ;  /* 0xffff000021178812 */ /* 0x042fe200078ec0ff */
[----:B------:R-:W-:Y:S01]  /*4a10*/  @!P0 IMAD.U32 R22, R33, 0x10000, RZ ;  /* 0x0001000021168824 */ /* 0x000fe200078e00ff */
[C---:B------:R-:W-:Y:S01]  /*4a20*/  @!P0 SHF.L.U32 R29, R35.reuse, 0x10, RZ ;  /* 0x00000010231d8819 */ /* 0x040fe200000006ff */
[----:B------:R-:W-:Y:S01]  /*4a30*/  @!P0 IMAD.U32 R17, R32, 0x10000, RZ ;  /* 0x0001000020118824 */ /* 0x000fe200078e00ff */
[----:B------:R-:W-:Y:S01]  /*4a40*/  @!P0 LOP3.LUT R31, R35, 0xffff0000, RZ, 0xc0, !PT ;  /* 0xffff0000231f8812 */ /* 0x000fe200078ec0ff */
[----:B------:R-:W-:Y:S01]  /*4a50*/  @!P0 IMAD.U32 R24, R26, 0x10000, RZ ;  /* 0x000100001a188824 */ /* 0x000fe200078e00ff */
[C---:B------:R-:W-:Y:S01]  /*4a60*/  @!P0 PRMT R2, R11.reuse, 0x5410, R2 ;  /* 0x000054100b028816 */ /* 0x040fe20000000002 */
[----:B------:R-:W-:Y:S01]  /*4a70*/  @!P0 IMAD.U32 R25, R34, 0x10000, RZ ;  /* 0x0001000022198824 */ /* 0x000fe200078e00ff */
[----:B------:R-:W-:Y:S01]  /*4a80*/  @!P0 PRMT R6, R11, 0x5432, R3 ;  /* 0x000054320b068816 */ /* 0x000fe20000000003 */
[----:B------:R-:W-:Y:S01]  /*4a90*/  @!P0 IMAD.U32 R3, R13, 0x10000, RZ ;  /* 0x000100000d038824 */ /* 0x000fe200078e00ff */
[----:B------:R-:W-:Y:S01]  /*4aa0*/  @!P0 PRMT R11, R45, 0x5432, R9 ;  /* 0x000054322d0b8816 */ /* 0x000fe20000000009 */
[----:B------:R-:W-:Y:S01]  /*4ab0*/  @!P0 IMAD.U32 R4, R2, 0x10000, RZ ;  /* 0x0001000002048824 */ /* 0x000fe200078e00ff */
[----:B------:R-:W-:Y:S01]  /*4ac0*/  @!P0 PRMT R9, R20, 0x5432, R0 ;  /* 0x0000543214098816 */ /* 0x000fe20000000000 */
[C---:B------:R-:W-:Y:S01]  /*4ad0*/  @!P0 FMUL.FTZ R7, R3.reuse, R21 ;  /* 0x0000001503078220 */ /* 0x040fe20000410000 */
[----:B------:R-:W-:Y:S01]  /*4ae0*/  @!P0 LOP3.LUT R2, R2, 0xffff0000, RZ, 0xc0, !PT ;  /* 0xffff000002028812 */ /* 0x000fe200078ec0ff */
[-C--:B------:R-:W-:Y:S01]  /*4af0*/  @!P0 FMUL.FTZ R3, R3, R4.reuse ;  /* 0x0000000403038220 */ /* 0x080fe20000410000 */
[----:B------:R-:W-:Y:S01]  /*4b00*/  @!P0 LOP3.LUT R30, R11, 0xffff0000, RZ, 0xc0, !PT ;  /* 0xffff00000b1e8812 */ /* 0x000fe200078ec0ff */
[----:B------:R-:W-:Y:S01]  /*4b10*/  @!P0 FFMA.FTZ R45, R22, R4, -R7 ;  /* 0x00000004162d8223 */ /* 0x000fe20000010807 */
[----:B------:R-:W-:Y:S01]  /*4b20*/  @!P0 LOP3.LUT R0, R13, 0xffff0000, RZ, 0xc0, !PT ;  /* 0xffff00000d008812 */ /* 0x000fe200078ec0ff */
[C---:B------:R-:W-:Y:S01]  /*4b30*/  @!P0 IMAD.U32 R7, R6.reuse, 0x10000, RZ ;  /* 0x0001000006078824 */ /* 0x040fe200078e00ff */
[----:B------:R-:W-:Y:S01]  /*4b40*/  @!P0 LOP3.LUT R6, R6, 0xffff0000, RZ, 0xc0, !PT ;  /* 0xffff000006068812 */ /* 0x000fe200078ec0ff */
[----:B------:R-:W-:Y:S01]  /*4b50*/  @!P0 IMAD.U32 R28, R11, 0x10000, RZ ;  /* 0x000100000b1c8824 */ /* 0x000fe200078e00ff */
[----:B------:R-:W-:Y:S01]  /*4b60*/  @!P0 LOP3.LUT R11, R10, 0xffff0000, RZ, 0xc0, !PT ;  /* 0xffff00000a0b8812 */ /* 0x000fe200078ec0ff */
[----:B------:R-:W-:Y:S01]  /*4b70*/  @!P0 FMUL.FTZ R4, R0, R2 ;  /* 0x0000000200048220 */ /* 0x000fe20000410000 */
[----:B------:R-:W-:Y:S02]  /*4b80*/  @!P0 LOP3.LUT R20, R5, 0xffff0000, RZ, 0xc0, !PT ;  /* 0xffff000005148812 */ /* 0x000fe400078ec0ff */
[----:B------:R-:W-:Y:S02]  /*4b90*/  @!P0 SHF.L.U32 R5, R12, 0x10, RZ ;  /* 0x000000100c058819 */ /* 0x000fe400000006ff */
[----:B------:R-:W-:Y:S01]  /*4ba0*/  @!P0 LOP3.LUT R26, R26, 0xffff0000, RZ, 0xc0, !PT ;  /* 0xffff00001a1a8812 */ /* 0x000fe200078ec0ff */
[----:B------:R-:W-:Y:S02]  /*4bb0*/  @!P0 FMUL.FTZ R18, R0, R20 ;  /* 0x0000001400128220 */ /* 0x000fe40000410000 */
[----:B------:R-:W-:Y:S02]  /*4bc0*/  @!P0 FMUL.FTZ R19, R5, R16 ;  /* 0x0000001005138220 */ /* 0x000fe40000410000 */
[----:B------:R-:W-:Y:S01]  /*4bd0*/  @!P0 FFMA.FTZ R44, R23, R2, -R18 ;  /* 0x00000002172c8223 */ /* 0x000fe20000010812 */
[----:B------:R-:W-:Y:S01]  /*4be0*/  @!P0 LOP3.LUT R2, R12, 0xffff0000, RZ, 0xc0, !PT ;  /* 0xffff00000c028812 */ /* 0x000fe200078ec0ff */
[-C--:B------:R-:W-:Y:S01]  /*4bf0*/  @!P0 FMUL.FTZ R0, R5, R7.reuse ;  /* 0x0000000705008220 */ /* 0x080fe20000410000 */
[----:B------:R-:W-:Y:S01]  /*4c00*/  @!P0 SHF.L.U32 R5, R14, 0x10, RZ ;  /* 0x000000100e058819 */ /* 0x000fe200000006ff */
[----:B------:R-:W-:Y:S01]  /*4c10*/  @!P0 FFMA.FTZ R43, R17, R7, -R19 ;  /* 0x00000007112b8223 */ /* 0x000fe20000010813 */
[----:B------:R-:W-:Y:S01]  /*4c20*/  @!P0 LOP3.LUT R19, R32, 0xffff0000, RZ, 0xc0, !PT ;  /* 0xffff000020138812 */ /* 0x000fe200078ec0ff */
[----:B------:R-:W-:Y:S01]  /*4c30*/  @!P0 IMAD.U32 R7, R10, 0x10000, RZ ;  /* 0x000100000a078824 */ /* 0x000fe200078e00ff */
[----:B------:R-:W-:Y:S01]  /*4c40*/  @!P0 LOP3.LUT R18, R8, 0xffff0000, RZ, 0xc0, !PT ;  /* 0xffff000008128812 */ /* 0x000fe200078ec0ff */
[C---:B------:R-:W-:Y:S02]  /*4c50*/  @!P0 FMUL.FTZ R27, R5.reuse, R24 ;  /* 0x00000018051b8220 */ /* 0x040fe40000410000 */
[-C--:B------:R-:W-:Y:S02]  /*4c60*/  @!P0 FMUL.FTZ R5, R5, R7.reuse ;  /* 0x0000000705058220 */ /* 0x080fe40000410000 */
[C---:B------:R-:W-:Y:S02]  /*4c70*/  @!P0 FMUL.FTZ R8, R2.reuse, R18 ;  /* 0x0000001202088220 */ /* 0x040fe40000410000 */
[-C--:B------:R-:W-:Y:S02]  /*4c80*/  @!P0 FMUL.FTZ R2, R2, R6.reuse ;  /* 0x0000000602028220 */ /* 0x080fe40000410000 */
[----:B------:R-:W-:Y:S01]  /*4c90*/  @!P0 FFMA.FTZ R42, R19, R6, -R8 ;  /* 0x00000006132a8223 */ /* 0x000fe20000010808 */
[----:B------:R-:W-:Y:S01]  /*4ca0*/  @!P0 LOP3.LUT R6, R14, 0xffff0000, RZ, 0xc0, !PT ;  /* 0xffff00000e068812 */ /* 0x000fe200078ec0ff */
[----:B------:R-:W-:Y:S01]  /*4cb0*/  @!P0 FFMA.FTZ R41, R25, R7, -R27 ;  /* 0x0000000719298223 */ /* 0x000fe2000001081b */
[----:B------:R-:W-:Y:S01]  /*4cc0*/  @!P0 LOP3.LUT R27, R34, 0xffff0000, RZ, 0xc0, !PT ;  /* 0xffff0000221b8812 */ /* 0x000fe200078ec0ff */
[C---:B------:R-:W-:Y:S01]  /*4cd0*/  @!P0 IMAD.U32 R7, R15.reuse, 0x10000, RZ ;  /* 0x000100000f078824 */ /* 0x040fe200078e00ff */
[----:B------:R-:W-:Y:S01]  /*4ce0*/  @!P0 LOP3.LUT R8, R15, 0xffff0000, RZ, 0xc0, !PT ;  /* 0xffff00000f088812 */ /* 0x000fe200078ec0ff */
[C---:B------:R-:W-:Y:S01]  /*4cf0*/  @!P0 IMAD.U32 R10, R9.reuse, 0x10000, RZ ;  /* 0x00010000090a8824 */ /* 0x040fe200078e00ff */
[----:B------:R-:W-:Y:S01]  /*4d00*/  @!P0 LOP3.LUT R9, R9, 0xffff0000, RZ, 0xc0, !PT ;  /* 0xffff000009098812 */ /* 0x000fe200078ec0ff */
[----:B------:R-:W-:Y:S02]  /*4d10*/  @!P0 FMUL.FTZ R38, R6, R26 ;  /* 0x0000001a06268220 */ /* 0x000fe40000410000 */
[----:B------:R-:W-:Y:S02]  /*4d20*/  @!P0 FFMA.FTZ R0, R16, R17, R0 ;  /* 0x0000001110008223 */ /* 0x000fe40000010000 */
[----:B------:R-:W-:Y:S02]  /*4d30*/  @!P0 FMUL.FTZ R37, R7, R28 ;  /* 0x0000001c07258220 */ /* 0x000fe40000410000 */
[----:B------:R-:W-:Y:S02]  /*4d40*/  @!P0 FMUL.FTZ R36, R8, R30 ;  /* 0x0000001e08248220 */ /* 0x000fe40000410000 */
[----:B------:R-:W-:Y:S02]  /*4d50*/  @!P0 FFMA.FTZ R2, R18, R19, R2 ;  /* 0x0000001312028223 */ /* 0x000fe40000010002 */
[----:B------:R-:W-:Y:S02]  /*4d60*/  @!P0 FFMA.FTZ R38, R27, R11, -R38 ;  /* 0x0000000b1b268223 */ /* 0x000fe40000010826 */
[----:B------:R-:W-:Y:S02]  /*4d70*/  @!P0 FFMA.FTZ R3, R21, R22, R3 ;  /* 0x0000001615038223 */ /* 0x000fe40000010003 */
[----:B------:R-:W-:Y:S01]  /*4d80*/  @!P0 FFMA.FTZ R40, R29, R10, -R37 ;  /* 0x0000000a1d288223 */ /* 0x000fe20000010825 */
[----:B------:R-:W-:Y:S01]  /*4d90*/  @!P0 F2FP.BF16.PACK_AB R37, R44, R45 ;  /* 0x0000002d2c25823e */ /* 0x000fe200000010ff */
[----:B------:R-:W-:Y:S01]  /*4da0*/  @!P0 FFMA.FTZ R39, R31, R9, -R36 ;  /* 0x000000091f278223 */ /* 0x000fe20000010824 */
[----:B------:R-:W-:Y:S01]  /*4db0*/  @!P0 F2FP.BF16.PACK_AB R36, R42, R43 ;  /* 0x0000002b2a24823e */ /* 0x000fe200000010ff */
[----:B------:R-:W-:Y:S02]  /*4dc0*/  @!P0 FMUL.FTZ R6, R6, R11 ;  /* 0x0000000b06068220 */ /* 0x000fe40000410000 */
[----:B------:R-:W-:Y:S01]  /*4dd0*/  @!P0 FFMA.FTZ R4, R20, R23, R4 ;  /* 0x0000001714048223 */ /* 0x000fe20000010004 */
[----:B------:R-:W-:Y:S01]  /*4de0*/  @!P0 MOV R32, R36 ;  /* 0x0000002400208202 */ /* 0x000fe20000000f00 */
[----:B------:R-:W-:Y:S01]  /*4df0*/  @!P0 FMUL.FTZ R7, R7, R10 ;  /* 0x0000000a07078220 */ /* 0x000fe20000410000 */
[----:B------:R-:W-:Y:S01]  /*4e00*/  @!P0 F2FP.BF16.PACK_AB R10, R38, R41 ;  /* 0x00000029260a823e */ /* 0x000fe200000010ff */
[----:B------:R-:W-:Y:S01]  /*4e10*/  @!P0 FFMA.FTZ R5, R24, R25, R5 ;  /* 0x0000001918058223 */ /* 0x000fe20000010005 */
[----:B------:R-:W-:Y:S01]  /*4e20*/  @!P0 F2FP.BF16.PACK_AB R11, R39, R40 ;  /* 0x00000028270b823e */ /* 0x000fe200000010ff */
[----:B------:R-:W-:Y:S01]  /*4e30*/  @!P0 FMUL.FTZ R8, R8, R9 ;  /* 0x0000000908088220 */ /* 0x000fe20000410000 */
[----:B------:R-:W-:Y:S01]  /*4e40*/  @!P0 F2FP.BF16.PACK_AB R9, R2, R0 ;  /* 0x000000000209823e */ /* 0x000fe200000010ff */
[----:B------:R-:W-:Y:S01]  /*4e50*/  @!P0 FFMA.FTZ R6, R26, R27, R6 ;  /* 0x0000001b1a068223 */ /* 0x000fe20000010006 */
[----:B------:R-:W-:Y:S01]  /*4e60*/  @!P0 MOV R35, R11 ;  /* 0x0000000b00238202 */ /* 0x000fe20000000f00 */
[----:B------:R-:W-:Y:S01]  /*4e70*/  @!P0 FFMA.FTZ R7, R28, R29, R7 ;  /* 0x0000001d1c078223 */ /* 0x000fe20000010007 */
[----:B------:R-:W-:Y:S01]  /*4e80*/  @!P0 F2FP.BF16.PACK_AB R3, R4, R3 ;  /* 0x000000030403823e */ /* 0x000fe200000010ff */
[----:B------:R-:W-:Y:S01]  /*4e90*/  @!P0 IMAD.MOV.U32 R33, RZ, RZ, R37 ;  /* 0x000000ffff218224 */ /* 0x000fe200078e0025 */
[----:B------:R-:W-:Y:S01]  /*4ea0*/  @!P0 F2FP.BF16.PACK_AB R2, R6, R5 ;  /* 0x000000050602823e */ /* 0x000fe200000010ff */
[----:B------:R-:W-:Y:S02]  /*4eb0*/  @!P0 IMAD.MOV.U32 R34, RZ, RZ, R10 ;  /* 0x000000ffff228224 */ /* 0x000fe400078e000a */
[----:B------:R-:W-:Y:S01]  /*4ec0*/  @!P0 FFMA.FTZ R8, R30, R31, R8 ;  /* 0x0000001f1e088223 */ /* 0x000fe20000010008 */
[----:B------:R-:W-:Y:S01]  /*4ed0*/  @!P0 MOV R14, R2 ;  /* 0x00000002000e8202 */ /* 0x000fe20000000f00 */
[----:B------:R-:W-:Y:S01]  /*4ee0*/  @!P0 IMAD.MOV.U32 R12, RZ, RZ, R9 ;  /* 0x000000ffff0c8224 */ /* 0x000fe200078e0009 */
[----:B------:R1:W-:Y:S01]  /*4ef0*/  STG.E.128 [R48.64], R32 ;  /* 0x0000002030007986 */ /* 0x0003e2000c101d06 */
[----:B------:R-:W-:Y:S01]  /*4f00*/  @!P0 IMAD.MOV.U32 R13, RZ, RZ, R3 ;  /* 0x000000ffff0d8224 */ /* 0x000fe200078e0003 */
[----:B------:R-:W-:Y:S05]  /*4f10*/  @!P0 F2FP.BF16.PACK_AB R0, R8, R7 ;  /* 0x000000070800823e */ /* 0x000fea00000010ff */
[----:B------:R-:W-:Y:S01]  /*4f20*/  @!P0 IMAD.MOV.U32 R15, RZ, RZ, R0 ;  /* 0x000000ffff0f8224 */ /* 0x000fe200078e0000 */
[----:B------:R-:W-:Y:S11]  /*4f30*/  ISETP.GE.AND P0, PT, R66, c[0x0][0x1d4], PT ;  /* 0x0000750042007a0c */ /* 0x000ff60003f06270 */
[----:B------:R-:W-:Y:S02]  /*4f40*/  @!UPT UIADD3 URZ, URZ, URZ, URZ ;  /* 0x0000003f3f3ff290 */ /* 0x000fe4000fffe03f */
[----:B------:R-:W-:-:S05]  /*4f50*/  @P0 BRA `(.L_x_145) ;  /* 0x000001b000000947 */ /* 0x000fca0003800000 */
[----:B------:R-:W-:Y:S04]  /*4f60*/  IADD3 R0, P1, P0, R62, R58, R66 ;  /* 0x0000003a3e007210 */ /* 0x000fe8000783e042 */
[----:B------:R-:W-:Y:S02]  /*4f70*/  IADD3.X R3, R61, R57, R87, P1, P0 ;  /* 0x000000393d037210 */ /* 0x000fe40000fe0457 */
[C---:B------:R-:W-:Y:S04]  /*4f80*/  LEA R2, P0, R0.reuse, c[0x0][0x1c8], 0x1 ;  /* 0x0000720000027a11 */ /* 0x040fe800078008ff */
[----:B------:R-:W-:Y:S05]  /*4f90*/  LEA.HI.X R3, R0, c[0x0][0x1cc], R3, 0x1, P0 ;  /* 0x0000730000037a11 */ /* 0x000fea00000f0c03 */
[----:B------:R2:W-:Y:S01]  /*4fa0*/  STG.E.128 [R2.64], R12 ;  /* 0x0000000c02007986 */ /* 0x0005e2000c101d06 */
[----:B------:R-:W-:-:S05]  /*4fb0*/  BRA `(.L_x_145) ;  /* 0x0000015000007947 */ /* 0x000fca0003800000 */
.L_x_141:
[----:B------:R-:W-:Y:S05]  /*4fc0*/  IMAD R0, R46, -0x20, R64 ;  /* 0xffffffe02e007824 */ /* 0x000fea00078e0240 */
[----:B------:R-:W-:Y:S04]  /*4fd0*/  IMNMX R0, R0, 0x20, PT ;  /* 0x0000002000007817 */ /* 0x000fe80003800200 */
[----:B------:R-:W-:Y:S11]  /*4fe0*/  ISETP.GE.AND P0, PT, R198, R0, PT ;  /* 0x00000000c600720c */ /* 0x000ff60003f06270 */
[----:B------:R-:W-:Y:S02]  /*4ff0*/  @!UPT UIADD3 URZ, URZ, URZ, URZ ;  /* 0x0000003f3f3ff290 */ /* 0x000fe4000fffe03f */
[----:B------:R-:W-:-:S05]  /*5000*/  @P0 BRA `(.L_x_145) ;  /* 0x0000010000000947 */ /* 0x000fca0003800000 */
[----:B------:R-:W-:Y:S11]  /*5010*/  ISETP.GE.AND P0, PT, R132, c[0x0][0x1d4], PT ;  /* 0x0000750084007a0c */ /* 0x000ff60003f06270 */
[----:B------:R-:W-:Y:S02]  /*5020*/  @!UPT UIADD3 URZ, URZ, URZ, URZ ;  /* 0x0000003f3f3ff290 */ /* 0x000fe4000fffe03f */
[----:B------:R-:W1:Y:S04]  /*5030*/  @!P0 LDS.128 R8, [R188+0xc080] ;  /* 0x00c08000bc088984 */ /* 0x000e680000000c00 */
[----:B-1----:R-:W-:Y:S01]  /*5040*/  @!P0 STG.E.128 [R36.64], R8 ;  /* 0x0000000824008986 */ /* 0x002fe2000c101d06 */
[----:B------:R-:W-:Y:S11]  /*5050*/  ISETP.GE.AND P0, PT, R134, c[0x0][0x1d4], PT ;  /* 0x0000750086007a0c */ /* 0x000ff60003f06270 */
[----:B------:R-:W-:Y:S02]  /*5060*/  @!UPT UIADD3 URZ, URZ, URZ, URZ ;  /* 0x0000003f3f3ff290 */ /* 0x000fe4000fffe03f */
[----:B------:R-:W1:Y:S04]  /*5070*/  @!P0 LDS.128 R4, [R188+0xd080] ;  /* 0x00d08000bc048984 */ /* 0x000e680000000c00 */
[----:B-1----:R-:W-:Y:S01]  /*5080*/  @!P0 STG.E.128 [R36.64+0x80], R4 ;  /* 0x0000800424008986 */ /* 0x002fe2000c101d06 */
[----:B------:R-:W-:Y:S11]  /*5090*/  ISETP.GE.AND P0, PT, R196, c[0x0][0x1d4], PT ;  /* 0x00007500c4007a0c */ /* 0x000ff60003f06270 */
[----:B------:R-:W-:Y:S02]  /*50a0*/  @!UPT UIADD3 URZ, URZ, URZ, URZ ;  /* 0x0000003f3f3ff290 */ /* 0x000fe4000fffe03f */
[----:B------:R-:W1:Y:S04]  /*50b0*/  @!P0 LDS.128 R4, [R188+0xe080] ;  /* 0x00e08000bc048984 */ /* 0x000e680000000c00 */
[----:B-1----:R-:W-:Y:S01]  /*50c0*/  @!P0 STG.E.128 [R36.64+0x100], R4 ;  /* 0x0001000424008986 */ /* 0x002fe2000c101d06 */
[----:B------:R-:W-:Y:S11]  /*50d0*/  ISETP.GE.AND P0, PT, R197, c[0x0][0x1d4], PT ;  /* 0x00007500c5007a0c */ /* 0x000ff60003f06270 */
[----:B------:R-:W-:Y:S02]  /*50e0*/  @!UPT UIADD3 URZ, URZ, URZ, URZ ;  /* 0x0000003f3f3ff290 */ /* 0x000fe4000fffe03f */
[----:B------:R-:W1:Y:S04]  /*50f0*/  @!P0 LDS.128 R4, [R188+0xf080] ;  /* 0x00f08000bc048984 */ /* 0x000e680000000c00 */
[----:B-1----:R1:W-:Y:S02]  /*5100*/  @!P0 STG.E.128 [R36.64+0x180], R4 ;  /* 0x0001800424008986 */ /* 0x0023e4000c101d06 */
.L_x_145:
[----:B------:R-:W-:Y:S05]  /*5110*/  BSYNC B1 ;  /* 0x0000000000017941 */ /* 0x000fea0003800000 */
.L_x_140:
[----:B-1---5:R-:W-:Y:S01]  /*5120*/  IMAD.SHL.U32 R6, R46, 0x20, RZ ;  /* 0x000000202e067824 */ /* 0x022fe200078e00ff */
[----:B------:R-:W-:Y:S03]  /*5130*/  BSSY B0, `(.L_x_156) ;  /* 0x0000036000007945 */ /* 0x000fe60003800000 */
[----:B------:R-:W-:Y:S05]  /*5140*/  IMAD.IADD R0, R102, 0x1, -R6 ;  /* 0x0000000166007824 */ /* 0x000fea00078e0a06 */
[----:B------:R-:W-:Y:S11]  /*5150*/  ISETP.GE.AND P0, PT, R0, 0x1, PT ;  /* 0x000000010000780c */ /* 0x000ff60003f06270 */
[----:B------:R-:W-:Y:S02]  /*5160*/  @!UPT UIADD3 URZ, URZ, URZ, URZ ;  /* 0x0000003f3f3ff290 */ /* 0x000fe4000fffe03f */
[C---:B------:R-:W-:Y:S01]  /*5170*/  @P0 LEA R0, P1, R46.reuse, R103, 0x5 ;  /* 0x000000672e000211 */ /* 0x040fe200078228ff */
[----:B------:R-:W-:Y:S01]  /*5180*/  @P0 IMAD.MOV.U32 R4, RZ, RZ, R82 ;  /* 0x000000ffff040224 */ /* 0x000fe200078e0052 */
[----:B------:R-:W-:Y:S02]  /*5190*/  @P0 MOV R5, R98 ;  /* 0x0000006200050202 */ /* 0x000fe40000000f00 */
[----:B--2---:R-:W-:Y:S03]  /*51a0*/  @P0 LEA.HI.X R2, R46, R106, R60, 0x5, P1 ;  /* 0x0000006a2e020211 */ /* 0x004fe600008f2c3c */
[----:B------:R-:W-:Y:S04]  /*51b0*/  @P0 IMAD.WIDE.U32 R4, R0, c[0x0][0x258], R4 ;  /* 0x0000960000040a25 */ /* 0x000fe800078e0004 */
[----:B------:R-:W-:Y:S04]  /*51c0*/  @P0 IMAD R2, R2, c[0x0][0x258], RZ ;  /* 0x0000960002020a24 */ /* 0x000fe800078e02ff */
[----:B------:R-:W-:Y:S01]  /*51d0*/  @P0 IMAD R0, R0, c[0x0][0x25c], R2 ;  /* 0x0000970000000a24 */ /* 0x000fe200078e0202 */
[C---:B------:R-:W-:Y:S03]  /*51e0*/  @P0 LEA R2, P1, R4.reuse, c[0x0][0x250], 0x1 ;  /* 0x0000940004020a11 */ /* 0x040fe600078208ff */
[----:B------:R-:W-:Y:S05]  /*51f0*/  @P0 IMAD.IADD R0, R5, 0x1, R0 ;  /* 0x0000000105000824 */ /* 0x000fea00078e0200 */
[----:B------:R-:W-:Y:S02]  /*5200*/  @P0 LEA.HI.X R3, R4, c[0x0][0x254], R0, 0x1, P1 ;  /* 0x0000950004030a11 */ /* 0x000fe400008f0c00 */
[----:B------:R-:W-:Y:S03]  /*5210*/  IADD3 R0, -R6, R64, RZ ;  /* 0x0000004006007210 */ /* 0x000fe60007ffe1ff */
[----:B------:R-:W-:Y:S01]  /*5220*/  @!PT LDS RZ, [RZ] ;  /* 0x00000000fffff984 */ /* 0x000fe20000000800 */
[----:B------:R-:W-:Y:S01]  /*5230*/  @!PT LDS RZ, [RZ] ;  /* 0x00000000fffff984 */ /* 0x000fe20000000800 */
[----:B------:R-:W-:Y:S01]  /*5240*/  @!PT LDS RZ, [RZ] ;  /* 0x00000000fffff984 */ /* 0x000fe20000000800 */
[----:B------:R1:W-:Y:S01]  /*5250*/  @P0 LDGSTS.E.BYPASS.LTC128B.128 [R188+0x8080], [R2.64], !P6 ;  /* 0x0808000002bc0fae */ /* 0x0003e2000f101d46 */
[----:B------:R-:W-:Y:S03]  /*5260*/  IMNMX R0, R0, 0x20, PT ;  /* 0x0000002000007817 */ /* 0x000fe60003800200 */
[----:B------:R1:W-:Y:S04]  /*5270*/  @P0 LDGSTS.E.BYPASS.LTC128B.128 [R188+0x9080], [R2.64+0x80], !P5 ;  /* 0x0908008002bc0fae */ /* 0x0003e8000e901d46 */
[----:B------:R1:W-:Y:S04]  /*5280*/  @P0 LDGSTS.E.BYPASS.LTC128B.128 [R188+0xa080], [R2.64+0x100], !P4 ;  /* 0x0a08010002bc0fae */ /* 0x0003e8000e101d46 */
[----:B------:R1:W-:Y:S01]  /*5290*/  @P0 LDGSTS.E.BYPASS.LTC128B.128 [R188+0xb080], [R2.64+0x180], !P3 ;  /* 0x0b08018002bc0fae */ /* 0x0003e2000d901d46 */
[----:B------:R-:W-:Y:S03]  /*52a0*/  ISETP.GE.AND P0, PT, R198, R0, PT ;  /* 0x00000000c600720c */ /* 0x000fe60003f06270 */
[----:B------:R-:W0:Y:S01]  /*52b0*/  LDGDEPBAR ;  /* 0x00000000000079af */ /* 0x000e220000000000 */
[----:B------:R-:W-:Y:S04]  /*52c0*/  DEPBAR.LE SB0, 0x0 ;  /* 0x000080000000791a */ /* 0x000fe80000000000 */
[----:B------:R-:W-:Y:S06]  /*52d0*/  BAR.SYNC.DEFER_BLOCKING 0x0 ;  /* 0x0000000000007b1d */ /* 0x000fec0000010000 */
[----:B------:R-:W-:-:S05]  /*52e0*/  @P0 BRA `(.L_x_157) ;  /* 0x000001a000000947 */ /* 0x000fca0003800000 */
[C---:B-1----:R-:W-:Y:S01]  /*52f0*/  LEA R0, P0, R46.reuse, R108, 0x5 ;  /* 0x0000006c2e007211 */ /* 0x042fe200078028ff */
[----:B------:R-:W-:Y:S02]  /*5300*/  IMAD.MOV.U32 R4, RZ, RZ, R80 ;  /* 0x000000ffff047224 */ /* 0x000fe400078e0050 */
[----:B------:R-:W-:Y:S01]  /*5310*/  IMAD.MOV.U32 R5, RZ, RZ, R97 ;  /* 0x000000ffff057224 */ /* 0x000fe200078e0061 */
[----:B------:R-:W-:Y:S03]  /*5320*/  LEA.HI.X R2, R46, R107, R60, 0x5, P0 ;  /* 0x0000006b2e027211 */ /* 0x000fe600000f2c3c */
[----:B------:R-:W-:Y:S04]  /*5330*/  IMAD.WIDE.U32 R4, R0, c[0x0][0x208], R4 ;  /* 0x0000820000047a25 */ /* 0x000fe800078e0004 */
[----:B------:R-:W-:Y:S04]  /*5340*/  IMAD R2, R2, c[0x0][0x208], RZ ;  /* 0x0000820002027a24 */ /* 0x000fe800078e02ff */
[----:B------:R-:W-:Y:S01]  /*5350*/  IMAD R0, R0, c[0x0][0x20c], R2 ;  /* 0x0000830000007a24 */ /* 0x000fe200078e0202 */
[C---:B------:R-:W-:Y:S03]  /*5360*/  LEA R2, P0, R4.reuse, c[0x0][0x1f8], 0x1 ;  /* 0x00007e0004027a11 */ /* 0x040fe600078008ff */
[----:B------:R-:W-:Y:S05]  /*5370*/  IMAD.IADD R0, R5, 0x1, R0 ;  /* 0x0000000105007824 */ /* 0x000fea00078e0200 */
[----:B------:R-:W-:Y:S02]  /*5380*/  LEA.HI.X R3, R4, c[0x0][0x1fc], R0, 0x1, P0 ;  /* 0x00007f0004037a11 */ /* 0x000fe400000f0c00 */
        /* <DEDUP_REMOVED lines=16> */
.L_x_157:
[----:B-1----:R-:W-:Y:S05]  /*5490*/  BSYNC B0 ;  /* 0x0000000000007941 */ /* 0x002fea0003800000 */
.L_x_156:
[C---:B------:R-:W-:Y:S02]  /*54a0*/  ISETP.GT.AND P0, PT, R46.reuse, R105, PT ;  /* 0x000000692e00720c */ /* 0x040fe40003f04270 */
[----:B------:R-:W-:Y:S11]  /*54b0*/  IADD3 R46, R46, -0x1, RZ ;  /* 0xffffffff2e2e7810 */ /* 0x000ff60007ffe0ff */
[----:B------:R-:W-:Y:S01]  /*54c0*/  @P0 SHF.R.S32.HI R2, RZ, 0x1f, R46 ;  /* 0x0000001fff020819 */ /* 0x000fe2000001142e */
[----:B------:R-:W-:Y:S01]  /*54d0*/  @P0 IMAD R0, R120, R46, RZ ;  /* 0x0000002e78000224 */ /* 0x000fe200078e02ff */
[----:B------:R-:W-:Y:S01]  /*54e0*/  @P0 MOV R5, R69 ;  /* 0x0000004500050202 */ /* 0x000fe20000000f00 */
[----:B------:R-:W-:Y:S02]  /*54f0*/  @P0 IMAD.MOV.U32 R4, RZ, RZ, R78 ;  /* 0x000000ffff040224 */ /* 0x000fe400078e004e */
[-C--:B------:R-:W-:Y:S02]  /*5500*/  @P0 IMAD R0, R2, R125.reuse, R0 ;  /* 0x0000007d02000224 */ /* 0x080fe400078e0200 */
[----:B------:R-:W-:Y:S04]  /*5510*/  @P0 IMAD.WIDE.U32 R4, R46, R125, R4 ;  /* 0x0000007d2e040225 */ /* 0x000fe800078e0004 */
[----:B------:R-:W-:Y:S01]  /*5520*/  @P0 IMAD.IADD R0, R5, 0x1, R0 ;  /* 0x0000000105000824 */ /* 0x000fe200078e0200 */
[C---:B------:R-:W-:Y:S04]  /*5530*/  @P0 LEA R2, P1, R4.reuse, c[0x0][0x220], 0x1 ;  /* 0x0000880004020a11 */ /* 0x040fe800078208ff */
[----:B------:R-:W-:Y:S05]  /*5540*/  @P0 LEA.HI.X R3, R4, c[0x0][0x224], R0, 0x1, P1 ;  /* 0x0000890004030a11 */ /* 0x000fea00008f0c00 */
[----:B------:R-:W-:Y:S01]  /*5550*/  @!PT LDS RZ, [RZ] ;  /* 0x00000000fffff984 */ /* 0x000fe20000000800 */
[----:B------:R-:W-:Y:S01]  /*5560*/  @!PT LDS RZ, [RZ] ;  /* 0x00000000fffff984 */ /* 0x000fe20000000800 */
[----:B------:R-:W-:Y:S01]  /*5570*/  @!PT LDS RZ, [RZ] ;  /* 0x00000000fffff984 */ /* 0x000fe20000000800 */
[----:B------:R1:W-:Y:S04]  /*5580*/  @P0 LDGSTS.E.BYPASS.LTC128B.128 [R188+0xc080], [R2.64], !P6 ;  /* 0x0c08000002bc0fae */ /* 0x0003e8000f101d46 */
[----:B------:R1:W-:Y:S04]  /*5590*/  @P0 LDGSTS.E.BYPASS.LTC128B.128 [R188+0xd080], [R2.64+0x80], !P5 ;  /* 0x0d08008002bc0fae */ /* 0x0003e8000e901d46 */
[----:B------:R1:W-:Y:S04]  /*55a0*/  @P0 LDGSTS.E.BYPASS.LTC128B.128 [R188+0xe080], [R2.64+0x100], !P4 ;  /* 0x0e08010002bc0fae */ /* 0x0003e8000e101d46 */
[----:B------:R1:W-:Y:S04]  /*55b0*/  @P0 LDGSTS.E.BYPASS.LTC128B.128 [R188+0xf080], [R2.64+0x180], !P3 ;  /* 0x0f08018002bc0fae */ /* 0x0003e8000d901d46 */
[----:B------:R-:W0:Y:S01]  /*55c0*/  LDGDEPBAR ;  /* 0x00000000000079af */ /* 0x000e220000000000 */
[----:B------:R-:W-:-:S05]  /*55d0*/  @P0 BRA `(.L_x_158) ;  /* 0xffffd40000000947 */ /* 0x000fca000383ffff */
[----:B------:R-:W-:Y:S01]  /*55e0*/  WARPSYNC 0xffffffff ;  /* 0xffffffff00007948 */ /* 0x000fe20003800000 */
[----:B------:R-:W-:Y:S06]  /*55f0*/  BAR.SYNC.DEFER_BLOCKING 0x0 ;  /* 0x0000000000007b1d */ /* 0x000fec0000010000 */
.L_x_139:
[----:B------:R-:W-:Y:S01]  /*5600*/  ISETP.GE.AND P0, PT, R127, 0x1, PT ;  /* 0x000000017f00780c */ /* 0x000fe20003f06270 */
[----:B------:R-:W-:Y:S01]  /*5610*/  BSSY B0, `(.L_x_159) ;  /* 0x0000021000007945 */ /* 0x000fe20003800000 */
[----:B------:R-:W-:Y:S01]  /*5620*/  IMAD.IADD R9, R113, 0x1, R116 ;  /* 0x0000000171097824 */ /* 0x000fe200078e0274 */
[----:B------:R-:W-:-:S10]  /*5630*/  MOV R0, RZ ;  /* 0x000000ff00007202 */ /* 0x000fd40000000f00 */
[----:B------:R-:W-:Y:S05]  /*5640*/  @!P0 BRA `(.L_x_160) ;  /* 0x000001d000008947 */ /* 0x000fea0003800000 */
[----:B------:R-:W-:Y:S02]  /*5650*/  IABS R0, R109 ;  /* 0x0000006d00007213 */ /* 0x000fe40000000000 */
[----:B------:R-:W-:-:S03]  /*5660*/  IADD3 R5, R112, -0x1, R109 ;  /* 0xffffffff70057810 */ /* 0x000fc60007ffe06d */
[----:B------:R-:W-:Y:S01]  /*5670*/  IMAD.MOV.U32 R4, RZ, RZ, R0 ;  /* 0x000000ffff047224 */ /* 0x000fe200078e0000 */
[----:B------:R-:W-:-:S03]  /*5680*/  IABS R8, R5 ;  /* 0x0000000500087213 */ /* 0x000fc60000000000 */
[----:B-1----:R-:W1:Y:S08]  /*5690*/  I2F.RP R2, R4 ;  /* 0x0000000400027306 */ /* 0x002e700000209400 */
        /* <DEDUP_REMOVED lines=24> */
.L_x_160:
[----:B------:R-:W-:Y:S05]  /*5820*/  BSYNC B0 ;  /* 0x0000000000007941 */ /* 0x000fea0003800000 */
.L_x_159:
[----:B------:R-:W-:Y:S01]  /*5830*/  IMAD R207, R232, R0, RZ ;  /* 0x00000000e8cf7224 */ /* 0x000fe200078e02ff */
[----:B------:R-:W-:Y:S01]  /*5840*/  MOV R20, RZ ;  /* 0x000000ff00147202 */ /* 0x000fe20000000f00 */
[----:B------:R-:W-:Y:S01]  /*5850*/  IMAD.MOV.U32 R136, RZ, RZ, RZ ;  /* 0x000000ffff887224 */ /* 0x000fe200078e00ff */
[----:B------:R-:W-:Y:S01]  /*5860*/  CS2R R90, SRZ ;  /* 0x00000000005a7805 */ /* 0x000fe2000001ff00 */
[--C-:B-1----:R-:W-:Y:S01]  /*5870*/  IMAD.IADD R2, R207, 0x1, R0.reuse ;  /* 0x00000001cf027824 */ /* 0x102fe200078e0200 */
[----:B------:R-:W-:Y:S01]  /*5880*/  PRMT R0, RZ, 0x7610, R0 ;  /* 0x00007610ff007816 */ /* 0x000fe20000000000 */
        /* <DEDUP_REMOVED lines=66> */
[----:B------:R-:W-:-:S04]  /*5cb0*/  ISETP.NE.U32.AND P0, PT, RZ, c[0x0][0x340], PT ;  /* 0x0000d000ff007a0c */ /* 0x000fc80003f05070 */
[----:B------:R-:W-:-:S13]  /*5cc0*/  ISETP.NE.AND.EX P0, PT, RZ, c[0x0][0x344], PT, P0 ;  /* 0x0000d100ff007a0c */ /* 0x000fda0003f05300 */
[----:B------:R-:W-:-:S04]  /*5cd0*/  @P0 IMAD.MOV.U32 R2, RZ, RZ, 0x4 ;  /* 0x00000004ff020424 */ /* 0x000fc800078e00ff */
[----:B------:R-:W-:-:S05]  /*5ce0*/  @P0 IMAD.WIDE R2, R206, R2, c[0x0][0x340] ;  /* 0x0000d000ce020625 */ /* 0x000fca00078e0202 */
[----:B------:R1:W2:Y:S01]  /*5cf0*/  @P0 LDG.E R17, [R2.64] ;  /* 0x0000000602110981 */ /* 0x0002a2000c1e1900 */
[----:B------:R-:W-:Y:S01]  /*5d00*/  SHF.R.S32.HI R0, RZ, 0x1f, R115 ;  /* 0x0000001fff007819 */ /* 0x000fe20000011473 */
[----:B------:R-:W-:Y:S01]  /*5d10*/  IMAD.MOV.U32 R4, RZ, RZ, c[0x0][0x2c4] ;  /* 0x0000b100ff047624 */ /* 0x000fe200078e00ff */
[----:B------:R-:W-:Y:S01]  /*5d20*/  ISETP.NE.U32.AND P2, PT, RZ, c[0x0][0x348], PT ;  /* 0x0000d200ff007a0c */ /* 0x000fe20003f45070 */
[----:B------:R-:W-:Y:S01]  /*5d30*/  IMAD.MOV.U32 R12, RZ, RZ, R132 ;  /* 0x000000ffff0c7224 */ /* 0x000fe200078e0084 */
[----:B------:R-:W-:Y:S01]  /*5d40*/  ISETP.GE.AND P5, PT, R134, c[0x0][0x1d4], PT ;  /* 0x0000750086007a0c */ /* 0x000fe20003fa6270 */
[----:B------:R-:W-:Y:S01]  /*5d50*/  IMAD R0, R0, c[0x0][0x178], RZ ;  /* 0x00005e0000007a24 */ /* 0x000fe200078e02ff */
[----:B------:R-:W-:Y:S02]  /*5d60*/  ISETP.NE.AND P3, PT, R4, 0x1, PT ;  /* 0x000000010400780c */ /* 0x000fe40003f65270 */
[----:B------:R-:W-:Y:S01]  /*5d70*/  ISETP.NE.AND.EX P2, PT, RZ, c[0x0][0x34c], PT, P2 ;  /* 0x0000d300ff007a0c */ /* 0x000fe20003f45320 */
[----:B------:R-:W-:Y:S01]  /*5d80*/  IMAD R0, R115, c[0x0][0x17c], R0 ;  /* 0x00005f0073007a24 */ /* 0x000fe200078e0200 */
[----:B------:R-:W-:-:S02]  /*5d90*/  SHF.R.S32.HI R6, RZ, 0x1f, R198 ;  /* 0x0000001fff067819 */ /* 0x000fc400000114c6 */
[----:B------:R-:W-:Y:S02]  /*5da0*/  SEL R7, R221, RZ, !P2 ;  /* 0x000000ffdd077207 */ /* 0x000fe40005000000 */
[----:B------:R-:W-:Y:S02]  /*5db0*/  IADD3 R4, P1, R198, R9, RZ ;  /* 0x00000009c6047210 */ /* 0x000fe40007f3e0ff */
[----:B------:R-:W-:Y:S01]  /*5dc0*/  ISETP.GE.AND P4, PT, R132, c[0x0][0x1d4], PT ;  /* 0x0000750084007a0c */ /* 0x000fe20003f86270 */
[----:B------:R-:W-:Y:S01]  /*5dd0*/  IMAD R7, R7, c[0x0][0x1c0], RZ ;  /* 0x0000700007077a24 */ /* 0x000fe200078e02ff */
[----:B------:R-:W-:Y:S02]  /*5de0*/  LOP3.LUT R219, R219, 0xfffffffb, RZ, 0xc0, !PT ;  /* 0xfffffffbdbdb7812 */ /* 0x000fe400078ec0ff */
[----:B------:R-:W-:Y:S02]  /*5df0*/  LEA.HI.X.SX32 R6, R9, R6, 0x1, P1 ;  /* 0x0000000609067211 */ /* 0x000fe400008f0eff */
[----:B------:R-:W-:Y:S01]  /*5e00*/  @P5 LOP3.LUT R219, R219, 0x4, RZ, 0xfc, !PT ;  /* 0x00000004dbdb5812 */ /* 0x000fe200078efcff */
[----:B-1----:R-:W-:Y:S01]  /*5e10*/  IMAD.WIDE.U32 R2, R115, c[0x0][0x178], RZ ;  /* 0x00005e0073027a25 */ /* 0x002fe200078e00ff */
[----:B------:R-:W-:-:S02]  /*5e20*/  SEL R11, RZ, 0xffffffff, P5 ;  /* 0xffffffffff0b7807 */ /* 0x000fc40002800000 */
[----:B------:R-:W-:Y:S01]  /*5e30*/  LOP3.LUT R219, R219, 0xfffffff7, RZ, 0xc0, !PT ;  /* 0xfffffff7dbdb7812 */ /* 0x000fe200078ec0ff */
[----:B------:R-:W-:Y:S01]  /*5e40*/  IMAD.IADD R3, R3, 0x1, R0 ;  /* 0x0000000103037824 */ /* 0x000fe200078e0200 */
[----:B------:R-:W-:Y:S01]  /*5e50*/  LEA R0, R216, R198, 0x5 ;  /* 0x000000c6d8007211 */ /* 0x000fe200078e28ff */
[----:B------:R-:W-:Y:S01]  /*5e60*/  IMAD R14, R6, c[0x0][0x208], RZ ;  /* 0x00008200060e7a24 */ /* 0x000fe200078e02ff */
[----:B------:R-:W-:Y:S01]  /*5e70*/  SHF.R.S32.HI R13, RZ, 0x1f, R132 ;  /* 0x0000001fff0d7819 */ /* 0x000fe20000011484 */
[----:B------:R-:W-:Y:S01]  /*5e80*/  IMAD.WIDE.U32 R2, R217, c[0x0][0x1b8], R2 ;  /* 0x00006e00d9027a25 */ /* 0x000fe200078e0002 */
[----:B------:R-:W-:Y:S02]  /*5e90*/  SHF.L.U32 R19, R11, 0x1, RZ ;  /* 0x000000010b137819 */ /* 0x000fe400000006ff */
[----:B------:R-:W-:Y:S01]  /*5ea0*/  @P4 LOP3.LUT R219, R219, 0x8, RZ, 0xfc, !PT ;  /* 0x00000008dbdb4812 */ /* 0x000fe200078efcff */
[----:B------:R-:W-:Y:S01]  /*5eb0*/  IMAD R10, R213, 0x80, R0 ;  /* 0x00000080d50a7824 */ /* 0x000fe200078e0200 */
[----:B------:R-:W-:Y:S01]  /*5ec0*/  ISETP.GE.AND P1, PT, R197, c[0x0][0x1d4], PT ;  /* 0x00007500c5007a0c */ /* 0x000fe20003f26270 */
[----:B------:R-:W-:Y:S01]  /*5ed0*/  IMAD R3, R217, c[0x0][0x1bc], R3 ;  /* 0x00006f00d9037a24 */ /* 0x000fe200078e0203 */
[----:B------:R-:W-:Y:S01]  /*5ee0*/  LOP3.LUT R219, R219, 0xfffffffd, RZ, 0xc0, !PT ;  /* 0xfffffffddbdb7812 */ /* 0x000fe200078ec0ff */
[----:B------:R-:W-:Y:S01]  /*5ef0*/  @P3 IMAD.HI.U32 R5, R10, c[0x0][0x2c8], RZ ;  /* 0x0000b2000a053a27 */ /* 0x000fe200078e00ff */
[----:B------:R-:W-:-:S02]  /*5f00*/  SEL R15, RZ, 0x1, P4 ;  /* 0x00000001ff0f7807 */ /* 0x000fc40002000000 */
[----:B------:R-:W-:Y:S01]  /*5f10*/  ISETP.GE.AND P5, PT, R132, c[0x0][0x198], PT ;  /* 0x0000660084007a0c */ /* 0x000fe20003fa6270 */
[----:B------:R-:W-:Y:S01]  /*5f20*/  IMAD.MOV.U32 R0, RZ, RZ, R10 ;  /* 0x000000ffff007224 */ /* 0x000fe200078e000a */
[----:B------:R-:W-:Y:S01]  /*5f30*/  @P3 SHF.R.U32.HI R0, RZ, c[0x0][0x2cc], R5 ;  /* 0x0000b300ff003a19 */ /* 0x000fe20000011605 */
[----:B------:R-:W-:Y:S01]  /*5f40*/  IMAD.WIDE.U32 R8, R4, c[0x0][0x208], R12 ;  /* 0x0000820004087a25 */ /* 0x000fe200078e000c */
[----:B------:R-:W-:Y:S02]  /*5f50*/  SEL R5, R206, RZ, !P2 ;  /* 0x000000ffce057207 */ /* 0x000fe40005000000 */
[----:B------:R-:W-:Y:S02]  /*5f60*/  ISETP.GE.AND P2, PT, R196, c[0x0][0x1d4], PT ;  /* 0x00007500c4007a0c */ /* 0x000fe40003f46270 */
[----:B------:R-:W-:Y:S01]  /*5f70*/  SHF.R.S32.HI R11, RZ, 0x1f, R0 ;  /* 0x0000001fff0b7819 */ /* 0x000fe20000011400 */
[----:B------:R-:W-:Y:S01]  /*5f80*/  IMAD R16, R5, c[0x0][0x1c4], R7 ;  /* 0x0000710005107a24 */ /* 0x000fe200078e0207 */
[----:B------:R-:W-:Y:S01]  /*5f90*/  LOP3.LUT R15, R19, 0x2, R15, 0xe2, !PT ;  /* 0x00000002130f7812 */ /* 0x000fe200078ee20f */
[----:B------:R-:W-:Y:S01]  /*5fa0*/  IMAD.WIDE.U32 R2, R5, c[0x0][0x1c0], R2 ;  /* 0x0000700005027a25 */ /* 0x000fe200078e0002 */
[----:B------:R-:W-:-:S02]  /*5fb0*/  ISETP.GE.AND P4, PT, R134, c[0x0][0x198], PT ;  /* 0x0000660086007a0c */ /* 0x000fc40003f86270 */
[----:B------:R-:W-:Y:S01]  /*5fc0*/  ISETP.GE.AND P3, PT, R196, c[0x0][0x198], PT ;  /* 0x00006600c4007a0c */ /* 0x000fe20003f66270 */
[----:B------:R-:W-:Y:S01]  /*5fd0*/  IMAD R5, R6, c[0x0][0x1e0], RZ ;  /* 0x0000780006057a24 */ /* 0x000fe200078e02ff */
[----:B------:R-:W-:Y:S01]  /*5fe0*/  IADD3 R77, R220, -0x1, RZ ;  /* 0xffffffffdc4d7810 */ /* 0x000fe20007ffe0ff */
[----:B------:R-:W-:Y:S02]  /*5ff0*/  IMAD.IADD R3, R3, 0x1, R16 ;  /* 0x0000000103037824 */ /* 0x000fe400078e0210 */
[C---:B------:R-:W-:Y:S01]  /*6000*/  IMAD R18, R4.reuse, c[0x0][0x1e4], R5 ;  /* 0x0000790004127a24 */ /* 0x040fe200078e0205 */
[----:B------:R-:W-:Y:S01]  /*6010*/  @P2 LOP3.LUT R219, R219, 0x2, RZ, 0xfc, !PT ;  /* 0x00000002dbdb2812 */ /* 0x000fe200078efcff */
[----:B------:R-:W-:Y:S02]  /*6020*/  IMAD.MOV R5, RZ, RZ, -R0 ;  /* 0x000000ffff057224 */ /* 0x000fe400078e0a00 */
[----:B------:R-:W-:Y:S01]  /*6030*/  IMAD.WIDE.U32 R6, R4, c[0x0][0x1e0], R12 ;  /* 0x0000780004067a25 */ /* 0x000fe200078e000c */
[----:B------:R-:W-:-:S03]  /*6040*/  LOP3.LUT R219, R219, 0xfffffffe, RZ, 0xc0, !PT ;  /* 0xfffffffedbdb7812 */ /* 0x000fc600078ec0ff */
[----:B------:R-:W-:Y:S01]  /*6050*/  IMAD R16, R4, c[0x0][0x20c], R14 ;  /* 0x0000830004107a24 */ /* 0x000fe200078e020e */
[----:B------:R-:W-:Y:S01]  /*6060*/  IADD3 R7, R7, R18, RZ ;  /* 0x0000001207077210 */ /* 0x000fe20007ffe0ff */
[----:B------:R-:W-:Y:S01]  /*6070*/  IMAD R10, R5, c[0x0][0x2c4], R10 ;  /* 0x0000b100050a7a24 */ /* 0x000fe200078e020a */
[----:B------:R-:W-:Y:S01]  /*6080*/  @P1 LOP3.LUT R219, R219, 0x1, RZ, 0xfc, !PT ;  /* 0x00000001dbdb1812 */ /* 0x000fe200078efcff */
[----:B------:R-:W-:Y:S01]  /*6090*/  IMAD R4, R11, c[0x0][0x1b0], RZ ;  /* 0x00006c000b047a24 */ /* 0x000fe200078e02ff */
[----:B------:R-:W-:Y:S01]  /*60a0*/  SEL R11, RZ, 0x4, P2 ;  /* 0x00000004ff0b7807 */ /* 0x000fe20001000000 */
[----:B------:R-:W-:Y:S01]  /*60b0*/  IMAD.WIDE.U32 R2, R0, c[0x0][0x1b0], R2 ;  /* 0x00006c0000027a25 */ /* 0x000fe200078e0002 */
[----:B------:R-:W-:-:S03]  /*60c0*/  ISETP.GE.AND P2, PT, R197, c[0x0][0x198], PT ;  /* 0x00006600c5007a0c */ /* 0x000fc60003f46270 */
[----:B------:R-:W-:Y:S01]  /*60d0*/  IMAD R14, R0, c[0x0][0x1b4], R4 ;  /* 0x00006d00000e7a24 */ /* 0x000fe200078e0204 */
[----:B------:R-:W-:Y:S01]  /*60e0*/  SHF.R.S32.HI R0, RZ, 0x1f, R10 ;  /* 0x0000001fff007819 */ /* 0x000fe2000001140a */
[----:B------:R-:W-:Y:S01]  /*60f0*/  IMAD.IADD R5, R9, 0x1, R16 ;  /* 0x0000000109057824 */ /* 0x000fe200078e0210 */
[----:B------:R-:W-:Y:S01]  /*6100*/  SEL R4, RZ, 0x8, P1 ;  /* 0x00000008ff047807 */ /* 0x000fe20000800000 */
[----:B------:R-:W-:Y:S01]  /*6110*/  IMAD.IADD R3, R3, 0x1, R14 ;  /* 0x0000000103037824 */ /* 0x000fe200078e020e */
[----:B------:R-:W-:Y:S01]  /*6120*/  ISETP.NE.U32.AND P1, PT, RZ, c[0x0][0x350], PT ;  /* 0x0000d400ff007a0c */ /* 0x000fe20003f25070 */
[----:B------:R-:W-:Y:S01]  /*6130*/  IMAD R0, R0, c[0x0][0x1a8], RZ ;  /* 0x00006a0000007a24 */ /* 0x000fe200078e02ff */
[----:B------:R-:W-:Y:S01]  /*6140*/  LOP3.LUT R55, R4, R15, R11, 0xfe, !PT ;  /* 0x0000000f04377212 */ /* 0x000fe200078efe0b */
[----:B------:R-:W-:Y:S01]  /*6150*/  IMAD.WIDE.U32 R6, R217, c[0x0][0x1e8], R6 ;  /* 0x00007a00d9067a25 */ /* 0x000fe200078e0006 */
[----:B------:R-:W-:Y:S02]  /*6160*/  MOV R4, R8 ;  /* 0x0000000800047202 */ /* 0x000fe40000000f00 */
[----:B------:R-:W-:Y:S01]  /*6170*/  ISETP.NE.AND.EX P1, PT, RZ, c[0x0][0x354], PT, P1 ;  /* 0x0000d500ff007a0c */ /* 0x000fe20003f25310 */
[----:B------:R-:W-:-:S02]  /*6180*/  IMAD R11, R10, c[0x0][0x1ac], R0 ;  /* 0x00006b000a0b7a24 */ /* 0x000fc400078e0200 */
[----:B------:R-:W-:-:S04]  /*6190*/  IMAD.WIDE.U32 R8, R10, c[0x0][0x1a8], R2 ;  /* 0x00006a000a087a25 */ /* 0x000fc800078e0002 */
[----:B------:R-:W-:Y:S01]  /*61a0*/  IMAD.WIDE.U32 R2, R217, c[0x0][0x210], R4 ;  /* 0x00008400d9027a25 */ /* 0x000fe200078e0004 */
[----:B------:R-:W-:-:S03]  /*61b0*/  IADD3 R9, R9, R11, RZ ;  /* 0x0000000b09097210 */ /* 0x000fc60007ffe0ff */
[C---:B------:R-:W-:Y:S02]  /*61c0*/  IMAD R5, R217.reuse, c[0x0][0x1ec], R7 ;  /* 0x00007b00d9057a24 */ /* 0x040fe400078e0207 */
[----:B------:R-:W-:Y:S02]  /*61d0*/  IMAD R3, R217, c[0x0][0x214], R3 ;  /* 0x00008500d9037a24 */ /* 0x000fe400078e0203 */
[----:B------:R-:W-:Y:S02]  /*61e0*/  IMAD.MOV.U32 R4, RZ, RZ, R6 ;  /* 0x000000ffff047224 */ /* 0x000fe400078e0006 */
[----:B------:R-:W-:Y:S01]  /*61f0*/  IMAD R15, R213, 0x80, R198 ;  /* 0x00000080d50f7824 */ /* 0x000fe200078e02c6 */
[----:B--2---:R-:W-:Y:S01]  /*6200*/  @P0 SHF.R.S32.HI R0, RZ, 0x1f, R17 ;  /* 0x0000001fff000819 */ /* 0x004fe20000011411 */
[----:B------:R-:W-:Y:S02]  /*6210*/  @!P0 IMAD.MOV.U32 R0, RZ, RZ, R221 ;  /* 0x000000ffff008224 */ /* 0x000fe400078e00dd */
[----:B------:R-:W-:Y:S01]  /*6220*/  @!P0 IMAD.MOV.U32 R17, RZ, RZ, R206 ;  /* 0x000000ffff118224 */ /* 0x000fe200078e00ce */
[----:B------:R-:W-:-:S02]  /*6230*/  LEA R21, P0, R8, c[0x0][0x160], 0x1 ;  /* 0x0000580008157a11 */ /* 0x000fc400078008ff */
[----:B------:R-:W-:Y:S02]  /*6240*/  SEL R7, R0, RZ, !P1 ;  /* 0x000000ff00077207 */ /* 0x000fe40004800000 */
[----:B------:R-:W-:Y:S02]  /*6250*/  SEL R0, R17, RZ, !P1 ;  /* 0x000000ff11007207 */ /* 0x000fe40004800000 */
[----:B------:R-:W-:Y:S01]  /*6260*/  LEA.HI.X R19, R8, c[0x0][0x164], R9, 0x1, P0 ;  /* 0x0000590008137a11 */ /* 0x000fe200000f0c09 */
[C---:B------:R-:W-:Y:S02]  /*6270*/  IMAD R6, R7.reuse, c[0x0][0x1f0], RZ ;  /* 0x00007c0007067a24 */ /* 0x040fe400078e02ff */
[----:B------:R-:W-:Y:S02]  /*6280*/  IMAD R7, R7, c[0x0][0x218], RZ ;  /* 0x0000860007077a24 */ /* 0x000fe400078e02ff */
[----:B------:R-:W-:-:S04]  /*6290*/  IMAD.WIDE.U32 R210, R0, c[0x0][0x218], R2 ;  /* 0x0000860000d27a25 */ /* 0x000fc800078e0002 */
[----:B------:R-:W-:-:S04]  /*62a0*/  IMAD.WIDE.U32 R208, R0, c[0x0][0x1f0], R4 ;  /* 0x00007c0000d07a25 */ /* 0x000fc800078e0004 */
[C---:B------:R-:W-:Y:S02]  /*62b0*/  IMAD R2, R0.reuse, c[0x0][0x1f4], R6 ;  /* 0x00007d0000027a24 */ /* 0x040fe400078e0206 */
[----:B------:R-:W-:-:S03]  /*62c0*/  IMAD R0, R0, c[0x0][0x21c], R7 ;  /* 0x0000870000007a24 */ /* 0x000fc600078e0207 */
[----:B------:R-:W-:Y:S01]  /*62d0*/  IADD3 R214, R209, R2, RZ ;  /* 0x00000002d1d67210 */ /* 0x000fe20007ffe0ff */
[----:B------:R-:W-:Y:S01]  /*62e0*/  IMAD.IADD R218, R211, 0x1, R0 ;  /* 0x00000001d3da7824 */ /* 0x000fe200078e0200 */
[----:B------:R-:W-:Y:S05]  /*62f0*/  BRA.DIV ~URZ, `(.L_x_162) ;  /* 0x000102327f007947 */ /* 0x000fea000b800000 */
[----:B------:R1:W2:Y:S02]  /*6300*/  SHFL.IDX PT, R4, R19, RZ, 0x181f ;  /* 0x00181fff13047589 */ /* 0x0002a400000e0000 */
.L_x_293:
[----:B------:R-:W-:Y:S05]  /*6310*/  BRA.DIV ~URZ, `(.L_x_163) ;  /* 0x000102827f007947 */ /* 0x000fea000b800000 */
[----:B------:R3:W4:Y:S02]  /*6320*/  SHFL.IDX PT, R0, R21, RZ, 0x181f ;  /* 0x00181fff15007589 */ /* 0x00072400000e0000 */
.L_x_294:
[----:B------:R-:W-:Y:S01]  /*6330*/  IMAD R38, R122, c[0x0][0x2c4], RZ ;  /* 0x0000b1007a267a24 */ /* 0x000fe200078e02ff */
[----:B------:R-:W-:Y:S01]  /*6340*/  SHF.R.S32.HI R51, RZ, 0x1f, R134 ;  /* 0x0000001fff337819 */ /* 0x000fe20000011486 */
[----:B------:R-:W-:Y:S01]  /*6350*/  BSSY B0, `(.L_x_164) ;  /* 0x0000017000007945 */ /* 0x000fe20003800000 */
[----:B------:R-:W-:Y:S02]  /*6360*/  SHF.R.S32.HI R20, RZ, 0x1f, R197 ;  /* 0x0000001fff147819 */ /* 0x000fe400000114c5 */
[----:B------:R-:W-:Y:S02]  /*6370*/  ISETP.GE.AND P6, PT, R15, R38, PT ;  /* 0x000000260f00720c */ /* 0x000fe40003fc6270 */
[----:B------:R-:W-:Y:S02]  /*6380*/  LEA.HI R50, R51, R134, RZ, 0x3 ;  /* 0x0000008633327211 */ /* 0x000fe400078f18ff */
[----:B------:R-:W-:-:S02]  /*6390*/  SHF.R.S32.HI R18, RZ, 0x1f, R196 ;  /* 0x0000001fff127819 */ /* 0x000fc400000114c4 */
[----:B------:R-:W-:-:S04]  /*63a0*/  LOP3.LUT R14, R50, 0xfffffff8, RZ, 0xc0, !PT ;  /* 0xfffffff8320e7812 */ /* 0x000fc800078ec0ff */
[----:B------:R-:W-:-:S03]  /*63b0*/  SHF.R.S32.HI R25, RZ, 0x1f, R14 ;  /* 0x0000001fff197819 */ /* 0x000fc6000001140e */
[----:B------:R-:W-:Y:S05]  /*63c0*/  @P6 BRA `(.L_x_165) ;  /* 0x000000f000006947 */ /* 0x000fea0003800000 */
[----:B----4-:R-:W-:-:S04]  /*63d0*/  LEA R10, P0, R132, R0, 0x1 ;  /* 0x00000000840a7211 */ /* 0x010fc800078008ff */
[----:B--2---:R-:W-:Y:S02]  /*63e0*/  LEA.HI.X R11, R132, R4, R13, 0x1, P0 ;  /* 0x00000004840b7211 */ /* 0x004fe400000f0c0d */
[----:B------:R-:W-:-:S03]  /*63f0*/  LEA R8, P0, R14, R0, 0x1 ;  /* 0x000000000e087211 */ /* 0x000fc600078008ff */
[----:B------:R-:W-:Y:S01]  /*6400*/  @!PT LDS RZ, [RZ] ;  /* 0x00000000fffff984 */ /* 0x000fe20000000800 */
[----:B------:R-:W-:Y:S01]  /*6410*/  @!PT LDS RZ, [RZ] ;  /* 0x00000000fffff984 */ /* 0x000fe20000000800 */
[----:B------:R-:W-:Y:S01]  /*6420*/  @!PT LDS RZ, [RZ] ;  /* 0x00000000fffff984 */ /* 0x000fe20000000800 */
[----:B------:R2:W-:Y:S01]  /*6430*/  LDGSTS.E.BYPASS.LTC128B.128 [R188+0x10080], [R10.64], !P5 ;  /* 0x100800000abc7fae */ /* 0x0005e2000e901d46 */
[----:B------:R-:W-:Y:S02]  /*6440*/  LEA.HI.X R9, R14, R4, R25, 0x1, P0 ;  /* 0x000000040e097211 */ /* 0x000fe400000f0c19 */
[----:B------:R-:W-:-:S03]  /*6450*/  LEA R6, P0, R196, R0, 0x1 ;  /* 0x00000000c4067211 */ /* 0x000fc600078008ff */
[----:B------:R2:W-:Y:S01]  /*6460*/  LDGSTS.E.BYPASS.LTC128B.128 [R188+0x14080], [R8.64], !P4 ;  /* 0x1408000008bc7fae */ /* 0x0005e2000e101d46 */
[----:B------:R-:W-:Y:S02]  /*6470*/  LEA.HI.X R7, R196, R4, R18, 0x1, P0 ;  /* 0x00000004c4077211 */ /* 0x000fe400000f0c12 */
[----:B------:R-:W-:-:S03]  /*6480*/  LEA R2, P0, R197, R0, 0x1 ;  /* 0x00000000c5027211 */ /* 0x000fc600078008ff */
[----:B------:R2:W-:Y:S01]  /*6490*/  LDGSTS.E.BYPASS.LTC128B.128 [R188+0x18080], [R6.64], !P3 ;  /* 0x1808000006bc7fae */ /* 0x0005e2000d901d46 */
[----:B------:R-:W-:-:S05]  /*64a0*/  LEA.HI.X R3, R197, R4, R20, 0x1, P0 ;  /* 0x00000004c5037211 */ /* 0x000fca00000f0c14 */
[----:B------:R2:W-:Y:S04]  /*64b0*/  LDGSTS.E.BYPASS.LTC128B.128 [R188+0x1c080], [R2.64], !P2 ;  /* 0x1c08000002bc7fae */ /* 0x0005e8000d101d46 */
.L_x_165:
[----:B------:R-:W-:Y:S05]  /*64c0*/  BSYNC B0 ;  /* 0x0000000000007941 */ /* 0x000fea0003800000 */
.L_x_164:
[----:B------:R-:W-:Y:S05]  /*64d0*/  BRA.DIV ~URZ, `(.L_x_166) ;  /* 0x000101227f007947 */ /* 0x000fea000b800000 */
[----:B--2---:R2:W1:Y:S04]  /*64e0*/  SHFL.IDX PT, R6, R19, 0x1, 0x181f ;  /* 0x00381f0013067f89 */ /* 0x00446800000e0000 */
[----:B----4-:R2:W4:Y:S02]  /*64f0*/  SHFL.IDX PT, R0, R21, 0x1, 0x181f ;  /* 0x00381f0015007f89 */ /* 0x01052400000e0000 */
.L_x_295:
[----:B------:R-:W-:Y:S01]  /*6500*/  IADD3 R3, R15, 0x20, RZ ;  /* 0x000000200f037810 */ /* 0x000fe20007ffe0ff */
[----:B------:R-:W-:Y:S01]  /*6510*/  BSSY B0, `(.L_x_167) ;  /* 0x0000014000007945 */ /* 0x000fe20003800000 */
[----:B------:R-:W-:Y:S02]  /*6520*/  LOP3.LUT R2, R126, R114, RZ, 0xfc, !PT ;  /* 0x000000727e027212 */ /* 0x000fe400078efcff */
[----:B------:R-:W-:Y:S02]  /*6530*/  ISETP.GE.AND P0, PT, R3, R38, PT ;  /* 0x000000260300720c */ /* 0x000fe40003f06270 */
[----:B------:R-:W-:-:S11]  /*6540*/  LEA R4, R2, 0x10080, 0x1 ;  /* 0x0001008002047811 */ /* 0x000fd600078e08ff */
[----:B------:R-:W-:Y:S05]  /*6550*/  @P0 BRA `(.L_x_168) ;  /* 0x000000f000000947 */ /* 0x000fea0003800000 */
[----:B----4-:R-:W-:-:S04]  /*6560*/  LEA R16, P0, R132, R0, 0x1 ;  /* 0x0000000084107211 */ /* 0x010fc800078008ff */
[----:B-1----:R-:W-:Y:S02]  /*6570*/  LEA.HI.X R17, R132, R6, R13, 0x1, P0 ;  /* 0x0000000684117211 */ /* 0x002fe400000f0c0d */
        /* <DEDUP_REMOVED lines=13> */
.L_x_168:
[----:B------:R-:W-:Y:S05]  /*6650*/  BSYNC B0 ;  /* 0x0000000000007941 */ /* 0x000fea0003800000 */
.L_x_167:
[----:B------:R-:W-:Y:S05]  /*6660*/  BRA.DIV ~URZ, `(.L_x_169) ;  /* 0x000100527f007947 */ /* 0x000fea000b800000 */
[----:B-1----:R1:W2:Y:S02]  /*6670*/  SHFL.IDX PT, R6, R19, 0x2, 0x181f ;  /* 0x00581f0013067f89 */ /* 0x0022a400000e0000 */
.L_x_296:
[----:B------:R-:W-:Y:S05]  /*6680*/  BRA.DIV ~URZ, `(.L_x_170) ;  /* 0x000100a27f007947 */ /* 0x000fea000b800000 */
[----:B----4-:R4:W1:Y:S02]  /*6690*/  SHFL.IDX PT, R0, R21, 0x2, 0x181f ;  /* 0x00581f0015007f89 */ /* 0x01086400000e0000 */
.L_x_297:
[----:B------:R-:W-:Y:S01]  /*66a0*/  IADD3 R2, R15, 0x40, RZ ;  /* 0x000000400f027810 */ /* 0x000fe20007ffe0ff */
[----:B------:R-:W-:Y:S03]  /*66b0*/  BSSY B0, `(.L_x_171) ;  /* 0x0000012000007945 */ /* 0x000fe60003800000 */
[----:B------:R-:W-:-:S13]  /*66c0*/  ISETP.GE.AND P0, PT, R2, R38, PT ;  /* 0x000000260200720c */ /* 0x000fda0003f06270 */
[----:B------:R-:W-:Y:S05]  /*66d0*/  @P0 BRA `(.L_x_172) ;  /* 0x000000f000000947 */ /* 0x000fea0003800000 */
[----:B-1----:R-:W-:-:S04]  /*66e0*/  LEA R16, P0, R132, R0, 0x1 ;  /* 0x0000000084107211 */ /* 0x002fc800078008ff */
        /* <DEDUP_REMOVED lines=14> */
.L_x_172:
[----:B------:R-:W-:Y:S05]  /*67d0*/  BSYNC B0 ;  /* 0x0000000000007941 */ /* 0x000fea0003800000 */
.L_x_171:
[----:B------:R-:W-:Y:S05]  /*67e0*/  BRA.DIV ~URZ, `(.L_x_173) ;  /* 0x0000ffa27f007947 */ /* 0x000fea000b800000 */
[----:B--2---:R2:W3:Y:S04]  /*67f0*/  SHFL.IDX PT, R6, R19, 0x3, 0x181f ;  /* 0x00781f0013067f89 */ /* 0x0044e800000e0000 */
[----:B-1----:R2:W1:Y:S02]  /*6800*/  SHFL.IDX PT, R0, R21, 0x3, 0x181f ;  /* 0x00781f0015007f89 */ /* 0x00246400000e0000 */
.L_x_298:
[----:B------:R-:W-:Y:S02]  /*6810*/  IADD3 R2, R15, 0x60, RZ ;  /* 0x000000600f027810 */ /* 0x000fe40007ffe0ff */
[----:B------:R-:W-:Y:S02]  /*6820*/  SHF.R.S32.HI R56, RZ, 0x1f, R77 ;  /* 0x0000001fff387819 */ /* 0x000fe4000001144d */
[----:B------:R-:W-:-:S13]  /*6830*/  ISETP.GE.AND P0, PT, R2, R38, PT ;  /* 0x000000260200720c */ /* 0x000fda0003f06270 */
[----:B-1----:R-:W-:-:S04]  /*6840*/  @!P0 LEA R8, P1, R196, R0, 0x1 ;  /* 0x00000000c4088211 */ /* 0x002fc800078208ff */
[----:B---3--:R-:W-:Y:S02]  /*6850*/  @!P0 LEA.HI.X R9, R196, R6, R18, 0x1, P1 ;  /* 0x00000006c4098211 */ /* 0x008fe400008f0c12 */
[----:B------:R-:W-:-:S04]  /*6860*/  @!P0 LEA R16, P1, R132, R0, 0x1 ;  /* 0x0000000084108211 */ /* 0x000fc800078208ff */
[----:B------:R-:W-:Y:S02]  /*6870*/  @!P0 LEA.HI.X R17, R132, R6, R13, 0x1, P1 ;  /* 0x0000000684118211 */ /* 0x000fe400008f0c0d */
[----:B------:R-:W-:-:S03]  /*6880*/  @!P0 LEA R10, P1, R14, R0, 0x1 ;  /* 0x000000000e0a8211 */ /* 0x000fc600078208ff */
[----:B------:R-:W-:Y:S01]  /*6890*/  @!PT LDS RZ, [RZ] ;  /* 0x00000000fffff984 */ /* 0x000fe20000000800 */
[----:B------:R-:W-:Y:S01]  /*68a0*/  @!PT LDS RZ, [RZ] ;  /* 0x00000000fffff984 */ /* 0x000fe20000000800 */
[----:B------:R-:W-:Y:S01]  /*68b0*/  @!PT LDS RZ, [RZ] ;  /* 0x00000000fffff984 */ /* 0x000fe20000000800 */
[----:B------:R1:W-:Y:S01]  /*68c0*/  @!P0 LDGSTS.E.BYPASS.LTC128B.128 [R4+0x3000], [R16.64], !P5 ;  /* 0x0300000010048fae */ /* 0x0003e2000e901d46 */
[----:B------:R-:W-:Y:S02]  /*68d0*/  @!P0 LEA.HI.X R11, R14, R6, R25, 0x1, P1 ;  /* 0x000000060e0b8211 */ /* 0x000fe400008f0c19 */
[----:B------:R-:W-:Y:S01]  /*68e0*/  @!P0 LEA R2, P1, R197, R0, 0x1 ;  /* 0x00000000c5028211 */ /* 0x000fe200078208ff */
[----:B------:R-:W-:Y:S01]  /*68f0*/  IMAD.IADD R0, R127, 0x1, -R198 ;  /* 0x000000017f007824 */ /* 0x000fe200078e0ac6 */
[----:B------:R-:W-:Y:S01]  /*6900*/  LOP3.LUT P5, RZ, R219, 0x1, RZ, 0xc0, !PT ;  /* 0x00000001dbff7812 */ /* 0x000fe200078ac0ff */
[----:B------:R1:W-:Y:S01]  /*6910*/  @!P0 LDGSTS.E.BYPASS.LTC128B.128 [R4+0x7000], [R10.64], !P4 ;  /* 0x070000000a048fae */ /* 0x0003e2000e101d46 */
[----:B------:R-:W-:Y:S01]  /*6920*/  @!P0 LEA.HI.X R3, R197, R6, R20, 0x1, P1 ;  /* 0x00000006c5038211 */ /* 0x000fe200008f0c14 */
[----:B------:R-:W-:Y:S01]  /*6930*/  IMAD R0, R77, -0x20, R0 ;  /* 0xffffffe04d007824 */ /* 0x000fe200078e0200 */
[----:B------:R-:W-:Y:S01]  /*6940*/  LOP3.LUT P4, RZ, R219, 0x2, RZ, 0xc0, !PT ;  /* 0x00000002dbff7812 */ /* 0x000fe2000788c0ff */
[----:B------:R1:W-:Y:S04]  /*6950*/  @!P0 LDGSTS.E.BYPASS.LTC128B.128 [R4+0xb000], [R8.64], !P3 ;  /* 0x0b00000008048fae */ /* 0x0003e8000d901d46 */
[----:B------:R1:W-:Y:S01]  /*6960*/  @!P0 LDGSTS.E.BYPASS.LTC128B.128 [R4+0xf000], [R2.64], !P2 ;  /* 0x0f00000002048fae */ /* 0x0003e2000d101d46 */
[----:B------:R-:W-:-:S03]  /*6970*/  ISETP.GE.AND P0, PT, R0, 0x1, PT ;  /* 0x000000010000780c */ /* 0x000fc60003f06270 */
[----:B------:R-:W0:Y:S01]  /*6980*/  LDGDEPBAR ;  /* 0x00000000000079af */ /* 0x000e220000000000 */
[----:B------:R-:W-:Y:S01]  /*6990*/  WARPSYNC 0xffffffff ;  /* 0xffffffff00007948 */ /* 0x000fe20003800000 */
[----:B------:R-:W-:Y:S02]  /*69a0*/  BSSY B0, `(.L_x_174) ;  /* 0x0000014000007945 */ /* 0x000fe40003800000 */
[----:B------:R-:W-:Y:S06]  /*69b0*/  BAR.SYNC.DEFER_BLOCKING 0x0 ;  /* 0x0000000000007b1d */ /* 0x000fec0000010000 */
[----:B------:R-:W-:Y:S05]  /*69c0*/  @!P0 BRA `(.L_x_175) ;  /* 0x0000011000008947 */ /* 0x000fea0003800000 */
[----:B------:R-:W-:Y:S01]  /*69d0*/  IMAD R0, R56, c[0x0][0x1e0], RZ ;  /* 0x0000780038007a24 */ /* 0x000fe200078e02ff */
[----:B------:R-:W-:Y:S01]  /*69e0*/  LOP3.LUT P2, RZ, R219, 0x8, RZ, 0xc0, !PT ;  /* 0x00000008dbff7812 */ /* 0x000fe2000784c0ff */
[----:B-1----:R-:W-:Y:S01]  /*69f0*/  IMAD.WIDE.U32 R4, R77, c[0x0][0x1e0], RZ ;  /* 0x000078004d047a25 */ /* 0x002fe200078e00ff */
[----:B------:R-:W-:-:S03]  /*6a00*/  LOP3.LUT P3, RZ, R219, 0x4, RZ, 0xc0, !PT ;  /* 0x00000004dbff7812 */ /* 0x000fc6000786c0ff */
[----:B------:R-:W-:Y:S01]  /*6a10*/  IMAD R2, R77, c[0x0][0x1e4], R0 ;  /* 0x000079004d027a24 */ /* 0x000fe200078e0200 */
[----:B------:R-:W-:-:S03]  /*6a20*/  LEA R0, P1, R4, R208, 0x5 ;  /* 0x000000d004007211 */ /* 0x000fc600078228ff */
[----:B------:R-:W-:Y:S01]  /*6a30*/  IMAD.IADD R3, R5, 0x1, R2 ;  /* 0x0000000105037824 */ /* 0x000fe200078e0202 */
[----:B------:R-:W-:-:S04]  /*6a40*/  LEA R2, P0, R0, c[0x0][0x1c8], 0x1 ;  /* 0x0000720000027a11 */ /* 0x000fc800078008ff */
[----:B------:R-:W-:-:S04]  /*6a50*/  LEA.HI.X R3, R4, R214, R3, 0x5, P1 ;  /* 0x000000d604037211 */ /* 0x000fc800008f2c03 */
[----:B------:R-:W-:-:S05]  /*6a60*/  LEA.HI.X R3, R0, c[0x0][0x1cc], R3, 0x1, P0 ;  /* 0x0000730000037a11 */ /* 0x000fca00000f0c03 */
[----:B------:R-:W-:Y:S01]  /*6a70*/  @!PT LDS RZ, [RZ] ;  /* 0x00000000fffff984 */ /* 0x000fe20000000800 */
[----:B------:R-:W-:Y:S01]  /*6a80*/  @!PT LDS RZ, [RZ] ;  /* 0x00000000fffff984 */ /* 0x000fe20000000800 */
[----:B------:R-:W-:Y:S01]  /*6a90*/  @!PT LDS RZ, [RZ] ;  /* 0x00000000fffff984 */ /* 0x000fe20000000800 */
[----:B------:R1:W-:Y:S04]  /*6aa0*/  LDGSTS.E.BYPASS.LTC128B.128 [R188+0xc080], [R2.64], !P2 ;  /* 0x0c08000002bc7fae */ /* 0x0003e8000d101d46 */
[----:B------:R1:W-:Y:S04]  /*6ab0*/  LDGSTS.E.BYPASS.LTC128B.128 [R188+0xd080], [R2.64+0x80], !P3 ;  /* 0x0d08008002bc7fae */ /* 0x0003e8000d901d46 */
[----:B------:R1:W-:Y:S04]  /*6ac0*/  LDGSTS.E.BYPASS.LTC128B.128 [R188+0xe080], [R2.64+0x100], !P4 ;  /* 0x0e08010002bc7fae */ /* 0x0003e8000e101d46 */
[----:B------:R1:W-:Y:S02]  /*6ad0*/  LDGSTS.E.BYPASS.LTC128B.128 [R188+0xf080], [R2.64+0x180], !P5 ;  /* 0x0f08018002bc7fae */ /* 0x0003e4000e901d46 */
.L_x_175:
[----:B------:R-:W-:Y:S05]  /*6ae0*/  BSYNC B0 ;  /* 0x0000000000007941 */ /* 0x000fea0003800000 */
.L_x_174:
[----:B------:R-:W-:Y:S01]  /*6af0*/  ISETP.LT.AND P0, PT, RZ, c[0x0][0x27c], PT ;  /* 0x00009f00ff007a0c */ /* 0x000fe20003f01270 */
[----:B------:R-:W0:-:S12]  /*6b00*/  LDGDEPBAR ;  /* 0x00000000000079af */ /* 0x000e180000000000 */
[----:B------:R-:W-:Y:S05]  /*6b10*/  @P0 BRA `(.L_x_176) ;  /* 0x0000002000000947 */ /* 0x000fea0003800000 */
[----:B------:R-:W-:-:S04]  /*6b20*/  DEPBAR.LE SB0, 0x1 ;  /* 0x000080400000791a */ /* 0x000fc80000000000 */
[----:B------:R-:W-:Y:S05]  /*6b30*/  BRA `(.L_x_177) ;  /* 0x0000685000007947 */ /* 0x000fea0003800000 */
.L_x_176:
[----:B-----5:R-:W-:Y:S01]  /*6b40*/  SHF.R.S32.HI R0, RZ, 0x1f, R110 ;  /* 0x0000001fff007819 */ /* 0x020fe2000001146e */
[----:B------:R-:W-:Y:S01]  /*6b50*/  ULDC.U8 UR4, c[0x0][0x298] ;  /* 0x0000a60000047ab9 */ /* 0x000fe20000000000 */
[----:B-1----:R-:W-:Y:S01]  /*6b60*/  IMAD.WIDE.U32 R4, R110, c[0x0][0x280], RZ ;  /* 0x0000a0006e047a25 */ /* 0x002fe200078e00ff */
[----:B------:R-:W-:Y:S01]  /*6b70*/  ISETP.NE.AND P1, PT, RZ, UR4, PT ;  /* 0x00000004ff007c0c */ /* 0x000fe2000bf25270 */
[----:B------:R-:W-:Y:S02]  /*6b80*/  BSSY B2, `(.L_x_177) ;  /* 0x0000680000027945 */ /* 0x000fe40003800000 */
[----:B------:R-:W-:Y:S01]  /*6b90*/  IMAD R2, R0, c[0x0][0x280], RZ ;  /* 0x0000a00000027a24 */ /* 0x000fe200078e02ff */
[----:B------:R-:W-:Y:S01]  /*6ba0*/  LEA R7, P0, R4, c[0x0][0x270], 0x1 ;  /* 0x00009c0004077a11 */ /* 0x000fe200078008ff */
[----:B------:R-:W-:Y:S02]  /*6bb0*/  IMAD R0, R0, c[0x0][0x290], RZ ;  /* 0x0000a40000007a24 */ /* 0x000fe400078e02ff */
[----:B------:R-:W-:-:S05]  /*6bc0*/  IMAD R2, R110, c[0x0][0x284], R2 ;  /* 0x0000a1006e027a24 */ /* 0x000fca00078e0202 */
[----:B------:R-:W-:Y:S01]  /*6bd0*/  IADD3 R6, R2, R5, RZ ;  /* 0x0000000502067210 */ /* 0x000fe20007ffe0ff */
[----:B------:R-:W-:-:S04]  /*6be0*/  IMAD.WIDE.U32 R2, R110, c[0x0][0x290], RZ ;  /* 0x0000a4006e027a25 */ /* 0x000fc800078e00ff */
[----:B------:R-:W-:Y:S01]  /*6bf0*/  IMAD R5, R110, c[0x0][0x294], R0 ;  /* 0x0000a5006e057a24 */ /* 0x000fe200078e0200 */
[----:B------:R-:W-:Y:S02]  /*6c00*/  LEA.HI.X R0, R4, c[0x0][0x274], R6, 0x1, P0 ;  /* 0x00009d0004007a11 */ /* 0x000fe400000f0c06 */
[----:B------:R-:W-:Y:S02]  /*6c10*/  LEA R6, P0, R2, c[0x0][0x288], 0x1 ;  /* 0x0000a20002067a11 */ /* 0x000fe400078008ff */
[----:B------:R-:W-:-:S04]  /*6c20*/  IADD3 R3, R5, R3, RZ ;  /* 0x0000000305037210 */ /* 0x000fc80007ffe0ff */
[----:B------:R-:W-:Y:S01]  /*6c30*/  LEA.HI.X R2, R2, c[0x0][0x28c], R3, 0x1, P0 ;  /* 0x0000a30002027a11 */ /* 0x000fe200000f0c03 */
[----:B------:R-:W-:Y:S05]  /*6c40*/  @!P1 BRA `(.L_x_178) ;  /* 0x0000318000009947 */ /* 0x000fea0003800000 */
[----:B------:R-:W1:Y:S01]  /*6c50*/  SHFL.IDX PT, R3, R2, RZ, 0x181f ;  /* 0x00181fff02037589 */ /* 0x000e6200000e0000 */
[----:B------:R-:W-:Y:S01]  /*6c60*/  BSSY B0, `(.L_x_179) ;  /* 0x0000038000007945 */ /* 0x000fe20003800000 */
[----:B--2-4-:R-:W-:Y:S01]  /*6c70*/  CS2R R20, SRZ ;  /* 0x0000000000147805 */ /* 0x014fe2000001ff00 */
[----:B------:R-:W-:Y:S01]  /*6c80*/  CS2R R18, SRZ ;  /* 0x0000000000127805 */ /* 0x000fe2000001ff00 */
[----:B------:R-:W2:Y:S01]  /*6c90*/  SHFL.IDX PT, R5, R0, RZ, 0x181f ;  /* 0x00181fff00057589 */ /* 0x000ea200000e0000 */
[----:B------:R-:W-:Y:S01]  /*6ca0*/  CS2R R16, SRZ ;  /* 0x0000000000107805 */ /* 0x000fe2000001ff00 */
[----:B------:R-:W-:Y:S01]  /*6cb0*/  CS2R R14, SRZ ;  /* 0x00000000000e7805 */ /* 0x000fe2000001ff00 */
[----:B------:R-:W-:Y:S01]  /*6cc0*/  CS2R R12, SRZ ;  /* 0x00000000000c7805 */ /* 0x000fe2000001ff00 */
[----:B------:R-:W3:Y:S01]  /*6cd0*/  SHFL.IDX PT, R4, R7, RZ, 0x181f ;  /* 0x00181fff07047589 */ /* 0x000ee200000e0000 */
[----:B------:R-:W-:Y:S01]  /*6ce0*/  CS2R R10, SRZ ;  /* 0x00000000000a7805 */ /* 0x000fe2000001ff00 */
[----:B------:R-:W-:-:S02]  /*6cf0*/  CS2R R8, SRZ ;  /* 0x0000000000087805 */ /* 0x000fc4000001ff00 */
[----:B------:R4:W1:Y:S02]  /*6d00*/  SHFL.IDX PT, R2, R6, RZ, 0x181f ;  /* 0x00181fff06027589 */ /* 0x00086400000e0000 */
[----:B----4-:R-:W-:Y:S01]  /*6d10*/  CS2R R6, SRZ ;  /* 0x0000000000067805 */ /* 0x010fe2000001ff00 */
[----:B------:R-:W-:Y:S05]  /*6d20*/  @P6 BRA `(.L_x_180) ;  /* 0x000002b000006947 */ /* 0x000fea0003800000 */
[C---:B-123--:R-:W-:Y:S01]  /*6d30*/  ISETP.GE.AND P0, PT, R142.reuse, c[0x0][0x27c], PT ;  /* 0x00009f008e007a0c */ /* 0x04efe20003f06270 */
[----:B------:R-:W-:Y:S01]  /*6d40*/  IMAD.SHL.U32 R0, R142, 0x2, RZ ;  /* 0x000000028e007824 */ /* 0x000fe200078e00ff */
[----:B------:R-:W-:Y:S01]  /*6d50*/  SHF.R.S32.HI R7, RZ, 0x1f, R142 ;  /* 0x0000001fff077819 */ /* 0x000fe2000001148e */
[----:B------:R-:W-:Y:S01]  /*6d60*/  CS2R R16, SRZ ;  /* 0x0000000000107805 */ /* 0x000fe2000001ff00 */
[----:B------:R-:W-:Y:S01]  /*6d70*/  ISETP.GE.AND P2, PT, R140, c[0x0][0x27c], PT ;  /* 0x00009f008c007a0c */ /* 0x000fe20003f46270 */
[----:B------:R-:W-:Y:S01]  /*6d80*/  CS2R R8, SRZ ;  /* 0x0000000000087805 */ /* 0x000fe2000001ff00 */
[----:B------:R-:W-:-:S07]  /*6d90*/  SHF.L.U64.HI R7, R142, 0x1, R7 ;  /* 0x000000018e077819 */ /* 0x000fce0000010207 */
[----:B------:R-:W-:-:S05]  /*6da0*/  @!P0 IADD3 R10, P1, R4, R0, RZ ;  /* 0x00000000040a8210 */ /* 0x000fca0007f3e0ff */
[----:B------:R-:W-:Y:S01]  /*6db0*/  @!P0 IMAD.X R11, R5, 0x1, R7, P1 ;  /* 0x00000001050b8824 */ /* 0x000fe200008e0607 */
[----:B------:R-:W-:Y:S01]  /*6dc0*/  @!P0 IADD3 R6, P1, R2, R0, RZ ;  /* 0x0000000002068210 */ /* 0x000fe20007f3e0ff */
[----:B------:R-:W-:-:S03]  /*6dd0*/  IMAD.SHL.U32 R0, R140, 0x2, RZ ;  /* 0x000000028c007824 */ /* 0x000fc600078e00ff */
[----:B------:R1:W5:Y:S01]  /*6de0*/  @!P0 LD.E.64 R16, [R10.64] ;  /* 0x000000060a108980 */ /* 0x000362000c101b00 */
[----:B------:R-:W-:-:S05]  /*6df0*/  @!P0 IMAD.X R7, R3, 0x1, R7, P1 ;  /* 0x0000000103078824 */ /* 0x000fca00008e0607 */
[----:B------:R2:W5:Y:S01]  /*6e00*/  @!P0 LD.E.64 R8, [R6.64] ;  /* 0x0000000606088980 */ /* 0x000562000c101b00 */
[----:B------:R-:W-:Y:S02]  /*6e10*/  @!P2 IADD3 R12, P0, R4, R0, RZ ;  /* 0x00000000040ca210 */ /* 0x000fe40007f1e0ff */
[----:B------:R-:W-:Y:S02]  /*6e20*/  ISETP.GE.AND P1, PT, R138, c[0x0][0x27c], PT ;  /* 0x00009f008a007a0c */ /* 0x000fe40003f26270 */
[----:B-1----:R-:W-:-:S04]  /*6e30*/  SHF.R.S32.HI R10, RZ, 0x1f, R140 ;  /* 0x0000001fff0a7819 */ /* 0x002fc8000001148c */
[----:B--2---:R-:W-:-:S05]  /*6e40*/  SHF.L.U64.HI R6, R140, 0x1, R10 ;  /* 0x000000018c067819 */ /* 0x004fca000001020a */
[----:B------:R-:W-:Y:S01]  /*6e50*/  @!P2 IMAD.X R13, R5, 0x1, R6, P0 ;  /* 0x00000001050da824 */ /* 0x000fe200000e0606 */
[----:B------:R-:W-:-:S05]  /*6e60*/  @!P2 IADD3 R22, P0, R2, R0, RZ ;  /* 0x000000000216a210 */ /* 0x000fca0007f1e0ff */
[----:B------:R-:W-:Y:S01]  /*6e70*/  @!P2 IMAD.X R23, R3, 0x1, R6, P0 ;  /* 0x000000010317a824 */ /* 0x000fe200000e0606 */
[----:B------:R-:W-:Y:S01]  /*6e80*/  ISETP.GE.AND P0, PT, R141, c[0x0][0x27c], PT ;  /* 0x00009f008d007a0c */ /* 0x000fe20003f06270 */
[----:B------:R-:W-:Y:S01]  /*6e90*/  CS2R R14, SRZ ;  /* 0x00000000000e7805 */ /* 0x000fe2000001ff00 */
[----:B------:R-:W-:Y:S01]  /*6ea0*/  CS2R R6, SRZ ;  /* 0x0000000000067805 */ /* 0x000fe2000001ff00 */
[----:B------:R-:W-:Y:S01]  /*6eb0*/  @!P1 IMAD.WIDE R18, R138, 0x2, R4 ;  /* 0x000000028a129825 */ /* 0x000fe200078e0204 */
[----:B------:R-:W-:-:S03]  /*6ec0*/  SHF.R.S32.HI R20, RZ, 0x1f, R141 ;  /* 0x0000001fff147819 */ /* 0x000fc6000001148d */
[----:B------:R-:W-:Y:S01]  /*6ed0*/  @!P1 IMAD.WIDE R10, R138, 0x2, R2 ;  /* 0x000000028a0a9825 */ /* 0x000fe200078e0202 */
[----:B------:R1:W5:Y:S03]  /*6ee0*/  @!P1 LD.E.64 R14, [R18.64] ;  /* 0x00000006120e9980 */ /* 0x000366000c101b00 */
[C---:B------:R-:W-:Y:S01]  /*6ef0*/  IMAD.SHL.U32 R0, R141.reuse, 0x2, RZ ;  /* 0x000000028d007824 */ /* 0x040fe200078e00ff */
[----:B------:R2:W5:Y:S04]  /*6f00*/  @!P1 LD.E.64 R6, [R10.64] ;  /* 0x000000060a069980 */ /* 0x000568000c101b00 */
[----:B------:R-:W-:Y:S02]  /*6f10*/  @!P0 IADD3 R4, P1, R4, R0, RZ ;  /* 0x0000000004048210 */ /* 0x000fe40007f3e0ff */
[----:B--2---:R-:W-:Y:S01]  /*6f20*/  SHF.L.U64.HI R10, R141, 0x1, R20 ;  /* 0x000000018d0a7819 */ /* 0x004fe20000010214 */
[----:B-1----:R-:W-:-:S04]  /*6f30*/  CS2R R18, SRZ ;  /* 0x0000000000127805 */ /* 0x002fc8000001ff00 */
[----:B------:R-:W-:Y:S01]  /*6f40*/  @!P0 IMAD.X R5, R5, 0x1, R10, P1 ;  /* 0x0000000105058824 */ /* 0x000fe200008e060a */
[----:B------:R-:W-:Y:S01]  /*6f50*/  @!P0 IADD3 R2, P1, R2, R0, RZ ;  /* 0x0000000002028210 */ /* 0x000fe20007f3e0ff */
[----:B------:R1:W5:Y:S01]  /*6f60*/  @!P2 LD.E.64 R18, [R12.64] ;  /* 0x000000060c12a980 */ /* 0x000362000c101b00 */
[----:B------:R-:W-:-:S03]  /*6f70*/  CS2R R20, SRZ ;  /* 0x0000000000147805 */ /* 0x000fc6000001ff00 */
[----:B------:R-:W-:Y:S02]  /*6f80*/  @!P0 IMAD.X R3, R3, 0x1, R10, P1 ;  /* 0x0000000103038824 */ /* 0x000fe400008e060a */
[----:B------:R-:W-:Y:S01]  /*6f90*/  CS2R R10, SRZ ;  /* 0x00000000000a7805 */ /* 0x000fe2000001ff00 */
[----:B------:R2:W5:Y:S05]  /*6fa0*/  @!P0 LD.E.64 R20, [R4.64] ;  /* 0x0000000604148980 */ /* 0x00056a000c101b00 */
[----:B------:R2:W5:Y:S01]  /*6fb0*/  @!P2 LD.E.64 R10, [R22.64] ;  /* 0x00000006160aa980 */ /* 0x000562000c101b00 */
[----:B-1----:R-:W-:-:S06]  /*6fc0*/  CS2R R12, SRZ ;  /* 0x00000000000c7805 */ /* 0x002fcc000001ff00 */
[----:B------:R2:W5:Y:S02]  /*6fd0*/  @!P0 LD.E.64 R12, [R2.64] ;  /* 0x00000006020c8980 */ /* 0x000564000c101b00 */
.L_x_180:
[----:B-123--:R-:W-:Y:S05]  /*6fe0*/  BSYNC B0 ;  /* 0x0000000000007941 */ /* 0x00efea0003800000 */
.L_x_179:
[----:B-----5:R-:W-:Y:S01]  /*6ff0*/  IMAD.MOV.U32 R35, RZ, RZ, R14 ;  /* 0x000000ffff237224 */ /* 0x020fe200078e000e */
[----:B------:R-:W-:Y:S01]  /*7000*/  SHF.R.U64 R2, R14, 0x10, R15 ;  /* 0x000000100e027819 */ /* 0x000fe2000000120f */
[----:B------:R-:W-:Y:S01]  /*7010*/  IMAD.MOV.U32 R30, RZ, RZ, R18 ;  /* 0x000000ffff1e7224 */ /* 0x000fe200078e0012 */
[--C-:B------:R-:W-:Y:S01]  /*7020*/  SHF.R.U64 R28, R18, 0x10, R19.reuse ;  /* 0x00000010121c7819 */ /* 0x100fe20000001213 */
[----:B------:R-:W-:Y:S01]  /*7030*/  IMAD.MOV.U32 R29, RZ, RZ, R19 ;  /* 0x000000ffff1d7224 */ /* 0x000fe200078e0013 */
[----:B------:R-:W-:Y:S01]  /*7040*/  PRMT R35, R35, 0x5410, R2 ;  /* 0x0000541023237816 */ /* 0x000fe20000000002 */
[----:B------:R-:W-:Y:S01]  /*7050*/  IMAD R2, R213, -0x80, R38 ;  /* 0xffffff80d5027824 */ /* 0x000fe200078e0226 */
[----:B------:R-:W-:Y:S01]  /*7060*/  PRMT R28, R30, 0x5410, R28 ;  /* 0x000054101e1c7816 */ /* 0x000fe2000000001c */
[----:B------:R-:W-:Y:S01]  /*7070*/  IMAD.MOV.U32 R36, RZ, RZ, R15 ;  /* 0x000000ffff247224 */ /* 0x000fe200078e000f */
[----:B------:R-:W-:Y:S01]  /*7080*/  SHF.R.U32.HI R23, RZ, 0x10, R19 ;  /* 0x00000010ff177819 */ /* 0x000fe20000011613 */
[----:B------:R-:W-:Y:S01]  /*7090*/  IMAD.MOV.U32 R26, RZ, RZ, R20 ;  /* 0x000000ffff1a7224 */ /* 0x000fe200078e0014 */
[----:B------:R-:W-:Y:S01]  /*70a0*/  IMNMX R30, R2, 0x80, PT ;  /* 0x00000080021e7817 */ /* 0x000fe20003800200 */
[----:B------:R-:W-:Y:S01]  /*70b0*/  IMAD.MOV.U32 R25, RZ, RZ, R21 ;  /* 0x000000ffff197224 */ /* 0x000fe200078e0015 */
[----:B------:R-:W-:Y:S01]  /*70c0*/  SHF.R.U32.HI R31, RZ, 0x10, R15 ;  /* 0x00000010ff1f7819 */ /* 0x000fe2000001160f */
[----:B------:R-:W-:Y:S01]  /*70d0*/  IMAD.MOV.U32 R34, RZ, RZ, R16 ;  /* 0x000000ffff227224 */ /* 0x000fe200078e0010 */
[----:B------:R-:W-:Y:S01]  /*70e0*/  ISETP.GE.AND P0, PT, R198, R30, PT ;  /* 0x0000001ec600720c */ /* 0x000fe20003f06270 */
[----:B------:R-:W-:Y:S01]  /*70f0*/  IMAD.MOV.U32 R33, RZ, RZ, R17 ;  /* 0x000000ffff217224 */ /* 0x000fe200078e0011 */
[--C-:B------:R-:W-:Y:S01]  /*7100*/  SHF.R.U64 R24, R20, 0x10, R21.reuse ;  /* 0x0000001014187819 */ /* 0x100fe20000001215 */
[----:B------:R-:W-:Y:S01]  /*7110*/  IMAD.MOV.U32 R22, RZ, RZ, R6 ;  /* 0x000000ffff167224 */ /* 0x000fe200078e0006 */
[----:B------:R-:W-:Y:S01]  /*7120*/  SHF.R.U32.HI R19, RZ, 0x10, R21 ;  /* 0x00000010ff137819 */ /* 0x000fe20000011615 */
        /* <DEDUP_REMOVED lines=9> */
[----:B------:R-:W-:Y:S01]  /*71c0*/  SHF.R.U64 R16, R8, 0x10, R9 ;  /* 0x0000001008107819 */ /* 0x000fe20000001209 */
[----:B------:R-:W-:Y:S01]  /*71d0*/  IMAD.MOV.U32 R5, RZ, RZ, R13 ;  /* 0x000000ffff057224 */ /* 0x000fe200078e000d */
[----:B------:R-:W-:Y:S01]  /*71e0*/  SHF.R.U32.HI R7, RZ, 0x10, R9 ;  /* 0x00000010ff077819 */ /* 0x000fe20000011609 */
[--C-:B------:R-:W-:Y:S01]  /*71f0*/  IMAD.MOV.U32 R9, RZ, RZ, R11.reuse ;  /* 0x000000ffff097224 */ /* 0x100fe200078e000b */
[----:B------:R-:W-:Y:S01]  /*7200*/  SHF.R.U64 R8, R10, 0x10, R11 ;  /* 0x000000100a087819 */ /* 0x000fe2000000120b */
[----:B------:R-:W-:-:S04]  /*7210*/  DEPBAR.LE SB0, 0x1 ;  /* 0x000080400000791a */ /* 0x000fc80000000000 */
[----:B------:R-:W-:Y:S01]  /*7220*/  SHF.R.U32.HI R3, RZ, 0x10, R11 ;  /* 0x00000010ff037819 */ /* 0x000fe2000001160b */
[----:B------:R-:W-:Y:S01]  /*7230*/  BSSY B1, `(.L_x_181) ;  /* 0x00000b9000017945 */ /* 0x000fe20003800000 */
[--C-:B------:R-:W-:Y:S02]  /*7240*/  SHF.R.U64 R4, R12, 0x10, R13.reuse ;  /* 0x000000100c047819 */ /* 0x100fe4000000120d */
[----:B------:R-:W-:Y:S02]  /*7250*/  SHF.R.U32.HI R0, RZ, 0x10, R13 ;  /* 0x00000010ff007819 */ /* 0x000fe4000001160d */
[----:B------:R-:W-:Y:S02]  /*7260*/  PRMT R23, R29, 0x5410, R23 ;  /* 0x000054101d177816 */ /* 0x000fe40000000017 */
[----:B------:R-:W-:Y:S02]  /*7270*/  PRMT R29, R25, 0x5410, R19 ;  /* 0x00005410191d7816 */ /* 0x000fe40000000013 */
[----:B------:R-:W-:-:S02]  /*7280*/  PRMT R26, R26, 0x5410, R24 ;  /* 0x000054101a1a7816 */ /* 0x000fc40000000018 */
[----:B------:R-:W-:Y:S02]  /*7290*/  PRMT R19, R22, 0x5410, R20 ;  /* 0x0000541016137816 */ /* 0x000fe40000000014 */
[----:B------:R-:W-:Y:S02]  /*72a0*/  PRMT R31, R36, 0x5410, R31 ;  /* 0x00005410241f7816 */ /* 0x000fe4000000001f */
[----:B------:R-:W-:Y:S02]  /*72b0*/  PRMT R32, R34, 0x5410, R32 ;  /* 0x0000541022207816 */ /* 0x000fe40000000020 */
[----:B------:R-:W-:Y:S02]  /*72c0*/  PRMT R27, R33, 0x5410, R27 ;  /* 0x00005410211b7816 */ /* 0x000fe4000000001b */
[----:B------:R-:W-:Y:S02]  /*72d0*/  PRMT R21, R21, 0x5410, R15 ;  /* 0x0000541015157816 */ /* 0x000fe4000000000f */
[----:B------:R-:W-:-:S02]  /*72e0*/  PRMT R18, R18, 0x5410, R16 ;  /* 0x0000541012127816 */ /* 0x000fc40000000010 */
[----:B------:R-:W-:Y:S02]  /*72f0*/  PRMT R17, R17, 0x5410, R7 ;  /* 0x0000541011117816 */ /* 0x000fe40000000007 */
[----:B------:R-:W-:Y:S02]  /*7300*/  PRMT R20, R14, 0x5410, R8 ;  /* 0x000054100e147816 */ /* 0x000fe40000000008 */
[----:B------:R-:W-:Y:S02]  /*7310*/  PRMT R22, R9, 0x5410, R3 ;  /* 0x0000541009167816 */ /* 0x000fe40000000003 */
[----:B------:R-:W-:Y:S02]  /*7320*/  PRMT R24, R6, 0x5410, R4 ;  /* 0x0000541006187816 */ /* 0x000fe40000000004 */
[----:B------:R-:W-:Y:S01]  /*7330*/  PRMT R25, R5, 0x5410, R0 ;  /* 0x0000541005197816 */ /* 0x000fe20000000000 */
[----:B------:R-:W-:Y:S06]  /*7340*/  BAR.SYNC.DEFER_BLOCKING 0x0 ;  /* 0x0000000000007b1d */ /* 0x000fec0000010000 */
[----:B------:R-:W-:Y:S05]  /*7350*/  @P0 BRA `(.L_x_182) ;  /* 0x00000a6000000947 */ /* 0x000fea0003800000 */
[----:B------:R-:W-:Y:S01]  /*7360*/  ISETP.GE.AND P0, PT, R138, c[0x0][0x27c], PT ;  /* 0x00009f008a007a0c */ /* 0x000fe20003f06270 */
[----:B------:R-:W-:-:S12]  /*7370*/  BSSY B0, `(.L_x_183) ;  /* 0x0000028000007945 */ /* 0x000fd80003800000 */
[----:B------:R-:W-:Y:S05]  /*7380*/  @P0 BRA `(.L_x_184) ;  /* 0x0000026000000947 */ /* 0x000fea0003800000 */
[----:B------:R-:W1:Y:S01]  /*7390*/  LDS.128 R4, [R188+0x10080] ;  /* 0x01008000bc047984 */ /* 0x000e620000000c00 */
[----:B------:R-:W-:Y:S01]  /*73a0*/  SHF.L.U32 R3, R35, 0x10, RZ ;  /* 0x0000001023037819 */ /* 0x000fe200000006ff */
[----:B------:R-:W-:Y:S01]  /*73b0*/  IMAD.U32 R0, R19, 0x10000, RZ ;  /* 0x0001000013007824 */ /* 0x000fe200078e00ff */
[----:B------:R-:W-:Y:S02]  /*73c0*/  LOP3.LUT R2, R35, 0xffff0000, RZ, 0xc0, !PT ;  /* 0xffff000023027812 */ /* 0x000fe400078ec0ff */
[C---:B-1----:R-:W-:Y:S01]  /*73d0*/  SHF.L.U32 R9, R4.reuse, 0x10, RZ ;  /* 0x0000001004097819 */ /* 0x042fe200000006ff */
[----:B------:R-:W-:Y:S01]  /*73e0*/  IMAD.U32 R13, R7, 0x10000, RZ ;  /* 0x00010000070d7824 */ /* 0x000fe200078e00ff */
[----:B------:R-:W-:Y:S02]  /*73f0*/  LOP3.LUT R8, R4, 0xffff0000, RZ, 0xc0, !PT ;  /* 0xffff000004087812 */ /* 0x000fe400078ec0ff */
[C---:B------:R-:W-:Y:S02]  /*7400*/  SHF.L.U32 R12, R5.reuse, 0x10, RZ ;  /* 0x00000010050c7819 */ /* 0x040fe400000006ff */
[----:B------:R-:W-:Y:S01]  /*7410*/  LOP3.LUT R4, R5, 0xffff0000, RZ, 0xc0, !PT ;  /* 0xffff000005047812 */ /* 0x000fe200078ec0ff */
[CC--:B------:R-:W-:Y:S01]  /*7420*/  FMUL.FTZ R15, R8.reuse, R0.reuse ;  /* 0x00000000080f7220 */ /* 0x0c0fe20000410000 */
[----:B------:R-:W-:Y:S01]  /*7430*/  LOP3.LUT R5, R19, 0xffff0000, RZ, 0xc0, !PT ;  /* 0xffff000013057812 */ /* 0x000fe200078ec0ff */
[-C--:B------:R-:W-:Y:S01]  /*7440*/  FMUL.FTZ R14, R8, R3.reuse ;  /* 0x00000003080e7220 */ /* 0x080fe20000410000 */
[C---:B------:R-:W-:Y:S01]  /*7450*/  SHF.L.U32 R11, R6.reuse, 0x10, RZ ;  /* 0x00000010060b7819 */ /* 0x040fe200000006ff */
[----:B------:R-:W-:Y:S01]  /*7460*/  FFMA.FTZ R16, R9, R3, -R15 ;  /* 0x0000000309107223 */ /* 0x000fe2000001080f */
[----:B------:R-:W-:Y:S01]  /*7470*/  LOP3.LUT R10, R6, 0xffff0000, RZ, 0xc0, !PT ;  /* 0xffff0000060a7812 */ /* 0x000fe200078ec0ff */
[CC--:B------:R-:W-:Y:S01]  /*7480*/  FMUL.FTZ R8, R4.reuse, R5.reuse ;  /* 0x0000000504087220 */ /* 0x0c0fe20000410000 */
[----:B------:R-:W-:Y:S01]  /*7490*/  LOP3.LUT R6, R7, 0xffff0000, RZ, 0xc0, !PT ;  /* 0xffff000007067812 */ /* 0x000fe200078ec0ff */
[----:B------:R-:W-:Y:S01]  /*74a0*/  FFMA.FTZ R15, R9, R0, R14 ;  /* 0x00000000090f7223 */ /* 0x000fe2000001000e */
[----:B------:R-:W-:Y:S01]  /*74b0*/  LOP3.LUT R0, R21, 0xffff0000, RZ, 0xc0, !PT ;  /* 0xffff000015007812 */ /* 0x000fe200078ec0ff */
[-C--:B------:R-:W-:Y:S01]  /*74c0*/  FMUL.FTZ R7, R4, R2.reuse ;  /* 0x0000000204077220 */ /* 0x080fe20000410000 */
[----:B------:R-:W-:Y:S01]  /*74d0*/  SHF.L.U32 R4, R31, 0x10, RZ ;  /* 0x000000101f047819 */ /* 0x000fe200000006ff */
[C---:B------:R-:W-:Y:S01]  /*74e0*/  FFMA.FTZ R14, R12.reuse, R2, -R8 ;  /* 0x000000020c0e7223 */ /* 0x040fe20000010808 */
[----:B------:R-:W-:Y:S01]  /*74f0*/  SHF.L.U32 R2, R21, 0x10, RZ ;  /* 0x0000001015027819 */ /* 0x000fe200000006ff */
[----:B------:R-:W-:Y:S01]  /*7500*/  FFMA.FTZ R9, R12, R5, R7 ;  /* 0x000000050c097223 */ /* 0x000fe20000010007 */
[----:B------:R-:W-:Y:S01]  /*7510*/  LOP3.LUT R3, R31, 0xffff0000, RZ, 0xc0, !PT ;  /* 0xffff00001f037812 */ /* 0x000fe200078ec0ff */
[----:B------:R-:W-:-:S02]  /*7520*/  FMUL.FTZ R7, R6, R0 ;  /* 0x0000000006077220 */ /* 0x000fc40000410000 */
[C---:B------:R-:W-:Y:S02]  /*7530*/  FMUL.FTZ R8, R10.reuse, R2 ;  /* 0x000000020a087220 */ /* 0x040fe40000410000 */
[-C--:B------:R-:W-:Y:S02]  /*7540*/  FMUL.FTZ R5, R10, R4.reuse ;  /* 0x000000040a057220 */ /* 0x080fe40000410000 */
[-C--:B------:R-:W-:Y:S02]  /*7550*/  FMUL.FTZ R6, R6, R3.reuse ;  /* 0x0000000306067220 */ /* 0x080fe40000410000 */
[----:B------:R-:W-:Y:S01]  /*7560*/  FFMA.FTZ R8, R11, R4, -R8 ;  /* 0x000000040b087223 */ /* 0x000fe20000010808 */
[----:B------:R-:W-:Y:S01]  /*7570*/  F2FP.BF16.PACK_AB R4, R15, R16 ;  /* 0x000000100f04723e */ /* 0x000fe200000010ff */
[----:B------:R-:W-:Y:S01]  /*7580*/  FFMA.FTZ R2, R11, R2, R5 ;  /* 0x000000020b027223 */ /* 0x000fe20000010005 */
[----:B------:R-:W-:Y:S01]  /*7590*/  F2FP.BF16.PACK_AB R5, R9, R14 ;  /* 0x0000000e0905723e */ /* 0x000fe200000010ff */
[----:B------:R-:W-:-:S02]  /*75a0*/  FFMA.FTZ R3, R13, R3, -R7 ;  /* 0x000000030d037223 */ /* 0x000fc40000010807 */
[----:B------:R-:W-:Y:S01]  /*75b0*/  FFMA.FTZ R0, R13, R0, R6 ;  /* 0x000000000d007223 */ /* 0x000fe20000010006 */
[----:B------:R-:W-:-:S04]  /*75c0*/  F2FP.BF16.PACK_AB R6, R2, R8 ;  /* 0x000000080206723e */ /* 0x000fc800000010ff */
[----:B------:R-:W-:-:S05]  /*75d0*/  F2FP.BF16.PACK_AB R7, R0, R3 ;  /* 0x000000030007723e */ /* 0x000fca00000010ff */
[----:B------:R1:W-:Y:S02]  /*75e0*/  STS.128 [R188+0x10080], R4 ;  /* 0x01008004bc007388 */ /* 0x0003e40000000c00 */
.L_x_184:
[----:B------:R-:W-:Y:S05]  /*75f0*/  BSYNC B0 ;  /* 0x0000000000007941 */ /* 0x000fea0003800000 */
.L_x_183:
[----:B------:R-:W-:Y:S01]  /*7600*/  ISETP.GE.AND P0, PT, R142, c[0x0][0x27c], PT ;  /* 0x00009f008e007a0c */ /* 0x000fe20003f06270 */
[----:B------:R-:W-:-:S12]  /*7610*/  BSSY B0, `(.L_x_185) ;  /* 0x0000028000007945 */ /* 0x000fd80003800000 */
[----:B------:R-:W-:Y:S05]  /*7620*/  @P0 BRA `(.L_x_186) ;  /* 0x0000026000000947 */ /* 0x000fea0003800000 */
[----:B-1----:R-:W1:Y:S01]  /*7630*/  LDS.128 R4, [R188+0x14080] ;  /* 0x01408000bc047984 */ /* 0x002e620000000c00 */
        /* <DEDUP_REMOVED lines=8> */
[-C--:B------:R-:W-:Y:S01]  /*76c0*/  FMUL.FTZ R15, R8, R0.reuse ;  /* 0x00000000080f7220 */ /* 0x080fe20000410000 */
        /* <DEDUP_REMOVED lines=28> */
.L_x_186:
[----:B------:R-:W-:Y:S05]  /*7890*/  BSYNC B0 ;  /* 0x0000000000007941 */ /* 0x000fea0003800000 */
.L_x_185:
        /* <DEDUP_REMOVED lines=18> */
[-C--:B------:R-:W-:Y:S01]  /*79c0*/  FMUL.FTZ R8, R4, R5.reuse ;  /* 0x0000000504087220 */ /* 0x080fe20000410000 */
[----:B------:R-:W-:Y:S01]  /*79d0*/  LOP3.LUT R6, R7, 0xffff0000, RZ, 0xc0, !PT ;  /* 0xffff000007067812 */ /* 0x000fe200078ec0ff */
[----:B------:R-:W-:Y:S01]  /*79e0*/  FFMA.FTZ R15, R9, R0, R14 ;  /* 0x00000000090f7223 */ /* 0x000fe2000001000e */
[----:B------:R-:W-:Y:S01]  /*79f0*/  LOP3.LUT R0, R22, 0xffff0000, RZ, 0xc0, !PT ;  /* 0xffff000016007812 */ /* 0x000fe200078ec0ff */
[-C--:B------:R-:W-:Y:S01]  /*7a00*/  FMUL.FTZ R7, R4, R2.reuse ;  /* 0x0000000204077220 */ /* 0x080fe20000410000 */
[C---:B------:R-:W-:Y:S01]  /*7a10*/  SHF.L.U32 R4, R23.reuse, 0x10, RZ ;  /* 0x0000001017047819 */ /* 0x040fe200000006ff */
[----:B------:R-:W-:Y:S01]  /*7a20*/  FFMA.FTZ R14, R12, R2, -R8 ;  /* 0x000000020c0e7223 */ /* 0x000fe20000010808 */
        /* <DEDUP_REMOVED lines=16> */
.L_x_188:
[----:B------:R-:W-:Y:S05]  /*7b30*/  BSYNC B0 ;  /* 0x0000000000007941 */ /* 0x000fea0003800000 */
.L_x_187:
[----:B------:R-:W-:-:S13]  /*7b40*/  ISETP.GE.AND P0, PT, R141, c[0x0][0x27c], PT ;  /* 0x00009f008d007a0c */ /* 0x000fda0003f06270 */
        /* <DEDUP_REMOVED lines=39> */
.L_x_182:
[----:B------:R-:W-:Y:S05]  /*7dc0*/  BSYNC B1 ;  /* 0x0000000000017941 */ /* 0x000fea0003800000 */
.L_x_181:
[----:B------:R-:W-:Y:S01]  /*7dd0*/  IADD3 R0, R198, 0x20, RZ ;  /* 0x00000020c6007810 */ /* 0x000fe20007ffe0ff */
[----:B------:R-:W-:Y:S03]  /*7de0*/  BSSY B1, `(.L_x_189) ;  /* 0x00000a9000017945 */ /* 0x000fe60003800000 */
[----:B------:R-:W-:-:S13]  /*7df0*/  ISETP.GE.AND P0, PT, R0, R30, PT ;  /* 0x0000001e0000720c */ /* 0x000fda0003f06270 */
[----:B------:R-:W-:Y:S05]  /*7e00*/  @P0 BRA `(.L_x_190) ;  /* 0x00000a6000000947 */ /* 0x000fea0003800000 */
        /* <DEDUP_REMOVED lines=14> */
[C---:B------:R-:W-:Y:S01]  /*7ef0*/  FMUL.FTZ R14, R3.reuse, R8 ;  /* 0x00000008030e7220 */ /* 0x040fe20000410000 */
[C---:B------:R-:W-:Y:S01]  /*7f00*/  SHF.L.U32 R11, R6.reuse, 0x10, RZ ;  /* 0x00000010060b7819 */ /* 0x040fe200000006ff */
[-C--:B------:R-:W-:Y:S01]  /*7f10*/  FFMA.FTZ R16, R3, R9.reuse, -R15 ;  /* 0x0000000903107223 */ /* 0x080fe2000001080f */
[----:B------:R-:W-:Y:S01]  /*7f20*/  LOP3.LUT R10, R6, 0xffff0000, RZ, 0xc0, !PT ;  /* 0xffff0000060a7812 */ /* 0x000fe200078ec0ff */
[-C--:B------:R-:W-:Y:S01]  /*7f30*/  FMUL.FTZ R8, R5, R4.reuse ;  /* 0x0000000405087220 */ /* 0x080fe20000410000 */
[----:B------:R-:W-:Y:S01]  /*7f40*/  LOP3.LUT R6, R7, 0xffff0000, RZ, 0xc0, !PT ;  /* 0xffff000007067812 */ /* 0x000fe200078ec0ff */
[----:B------:R-:W-:Y:S01]  /*7f50*/  FFMA.FTZ R15, R0, R9, R14 ;  /* 0x00000009000f7223 */ /* 0x000fe2000001000e */
[----:B------:R-:W-:Y:S01]  /*7f60*/  LOP3.LUT R0, R21, 0xffff0000, RZ, 0xc0, !PT ;  /* 0xffff000015007812 */ /* 0x000fe200078ec0ff */
[C---:B------:R-:W-:Y:S01]  /*7f70*/  FMUL.FTZ R7, R2.reuse, R4 ;  /* 0x0000000402077220 */ /* 0x040fe20000410000 */
[----:B------:R-:W-:Y:S01]  /*7f80*/  SHF.L.U32 R4, R31, 0x10, RZ ;  /* 0x000000101f047819 */ /* 0x000fe200000006ff */
[-C--:B------:R-:W-:Y:S01]  /*7f90*/  FFMA.FTZ R14, R2, R12.reuse, -R8 ;  /* 0x0000000c020e7223 */ /* 0x080fe20000010808 */
[----:B------:R-:W-:Y:S01]  /*7fa0*/  SHF.L.U32 R2, R21, 0x10, RZ ;  /* 0x0000001015027819 */ /* 0x000fe200000006ff */
[----:B------:R-:W-:Y:S01]  /*7fb0*/  FFMA.FTZ R9, R5, R12, R7 ;  /* 0x0000000c05097223 */ /* 0x000fe20000010007 */
[----:B------:R-:W-:Y:S01]  /*7fc0*/  LOP3.LUT R3, R31, 0xffff0000, RZ, 0xc0, !PT ;  /* 0xffff00001f037812 */ /* 0x000fe200078ec0ff */
[----:B------:R-:W-:-:S02]  /*7fd0*/  FMUL.FTZ R7, R0, R6 ;  /* 0x0000000600077220 */ /* 0x000fc40000410000 */
[-C--:B------:R-:W-:Y:S02]  /*7fe0*/  FMUL.FTZ R8, R2, R10.reuse ;  /* 0x0000000a02087220 */ /* 0x080fe40000410000 */
[C---:B------:R-:W-:Y:S02]  /*7ff0*/  FMUL.FTZ R5, R4.reuse, R10 ;  /* 0x0000000a04057220 */ /* 0x040fe40000410000 */
[----:B------:R-:W-:Y:S02]  /*8000*/  FMUL.FTZ R6, R3, R6 ;  /* 0x0000000603067220 */ /* 0x000fe40000410000 */
[-C--:B------:R-:W-:Y:S01]  /*8010*/  FFMA.FTZ R8, R4, R11.reuse, -R8 ;  /* 0x0000000b04087223 */ /* 0x080fe20000010808 */
        /* <DEDUP_REMOVED lines=8> */
.L_x_192:
[----:B------:R-:W-:Y:S05]  /*80a0*/  BSYNC B0 ;  /* 0x0000000000007941 */ /* 0x000fea0003800000 */
.L_x_191:
        /* <DEDUP_REMOVED lines=41> */
.L_x_194:
[----:B------:R-:W-:Y:S05]  /*8340*/  BSYNC B0 ;  /* 0x0000000000007941 */ /* 0x000fea0003800000 */
.L_x_193:
        /* <DEDUP_REMOVED lines=41> */
.L_x_196:
[----:B------:R-:W-:Y:S05]  /*85e0*/  BSYNC B0 ;  /* 0x0000000000007941 */ /* 0x000fea0003800000 */
.L_x_195:
        /* <DEDUP_REMOVED lines=40> */
.L_x_190:
[----:B------:R-:W-:Y:S05]  /*8870*/  BSYNC B1 ;  /* 0x0000000000017941 */ /* 0x000fea0003800000 */
.L_x_189:
        /* <DEDUP_REMOVED lines=45> */
.L_x_200:
[----:B------:R-:W-:Y:S05]  /*8b50*/  BSYNC B0 ;  /* 0x0000000000007941 */ /* 0x000fea0003800000 */
.L_x_199:
        /* <DEDUP_REMOVED lines=41> */
.L_x_202:
[----:B------:R-:W-:Y:S05]  /*8df0*/  BSYNC B0 ;  /* 0x0000000000007941 */ /* 0x000fea0003800000 */
.L_x_201:
        /* <DEDUP_REMOVED lines=41> */
.L_x_204:
[----:B------:R-:W-:Y:S05]  /*9090*/  BSYNC B0 ;  /* 0x0000000000007941 */ /* 0x000fea0003800000 */
.L_x_203:
        /* <DEDUP_REMOVED lines=40> */
.L_x_198:
[----:B------:R-:W-:Y:S05]  /*9320*/  BSYNC B1 ;  /* 0x0000000000017941 */ /* 0x000fea0003800000 */
.L_x_197:
[----:B------:R-:W-:-:S04]  /*9330*/  IADD3 R0, R198, 0x60, RZ ;  /* 0x00000060c6007810 */ /* 0x000fc80007ffe0ff */
        /* <DEDUP_REMOVED lines=43> */
.L_x_207:
[----:B------:R-:W-:Y:S05]  /*95f0*/  BSYNC B0 ;  /* 0x0000000000007941 */ /* 0x000fea0003800000 */
.L_x_206:
        /* <DEDUP_REMOVED lines=41> */
.L_x_209:
[----:B------:R-:W-:Y:S05]  /*9890*/  BSYNC B0 ;  /* 0x0000000000007941 */ /* 0x000fea0003800000 */
.L_x_208:
        /* <DEDUP_REMOVED lines=41> */
.L_x_211:
[----:B------:R-:W-:Y:S05]  /*9b30*/  BSYNC B0 ;  /* 0x0000000000007941 */ /* 0x000fea0003800000 */
.L_x_210:
        /* <DEDUP_REMOVED lines=39> */
[----:B------:R1:W-:Y:S01]  /*9db0*/  STS.128 [R188+0x1f080], R4 ;  /* 0x01f08004bc007388 */ /* 0x0003e20000000c00 */
[----:B------:R-:W-:Y:S05]  /*9dc0*/  BRA `(.L_x_205) ;  /* 0x000035b000007947 */ /* 0x000fea0003800000 */
.L_x_178:
[----:B------:R-:W1:Y:S01]  /*9dd0*/  SHFL.IDX PT, R28, R0, RZ, 0x181f ;  /* 0x00181fff001c7589 */ /* 0x000e6200000e0000 */
[----:B------:R-:W-:Y:S01]  /*9de0*/  BSSY B0, `(.L_x_212) ;  /* 0x0000023000007945 */ /* 0x000fe20003800000 */
[----:B------:R-:W-:Y:S01]  /*9df0*/  CS2R R10, SRZ ;  /* 0x00000000000a7805 */ /* 0x000fe2000001ff00 */
[----:B------:R-:W-:Y:S01]  /*9e00*/  CS2R R8, SRZ ;  /* 0x0000000000087805 */ /* 0x000fe2000001ff00 */
[----:B------:R-:W3:Y:S01]  /*9e10*/  SHFL.IDX PT, R15, R7, RZ, 0x181f ;  /* 0x00181fff070f7589 */ /* 0x000ee200000e0000 */
[----:B------:R-:W-:Y:S01]  /*9e20*/  CS2R R22, SRZ ;  /* 0x0000000000167805 */ /* 0x000fe2000001ff00 */
[----:B--2-4-:R-:W-:Y:S01]  /*9e30*/  CS2R R20, SRZ ;  /* 0x0000000000147805 */ /* 0x014fe2000001ff00 */
[----:B------:R-:W-:Y:S01]  /*9e40*/  CS2R R4, SRZ ;  /* 0x0000000000047805 */ /* 0x000fe2000001ff00 */
[----:B------:R-:W2:Y:S01]  /*9e50*/  SHFL.IDX PT, R27, R2, RZ, 0x181f ;  /* 0x00181fff021b7589 */ /* 0x000ea200000e0000 */
[----:B------:R-:W-:Y:S01]  /*9e60*/  CS2R R18, SRZ ;  /* 0x0000000000127805 */ /* 0x000fe2000001ff00 */
[----:B------:R-:W-:-:S02]  /*9e70*/  CS2R R16, SRZ ;  /* 0x0000000000107805 */ /* 0x000fc4000001ff00 */
[----:B------:R4:W1:Y:S02]  /*9e80*/  SHFL.IDX PT, R26, R6, RZ, 0x181f ;  /* 0x00181fff061a7589 */ /* 0x00086400000e0000 */
[----:B----4-:R-:W-:Y:S01]  /*9e90*/  CS2R R6, SRZ ;  /* 0x0000000000067805 */ /* 0x010fe2000001ff00 */
[----:B------:R-:W-:Y:S05]  /*9ea0*/  @P6 BRA `(.L_x_213) ;  /* 0x0000016000006947 */ /* 0x000fea0003800000 */
[----:B-123--:R-:W-:Y:S02]  /*9eb0*/  ISETP.GE.AND P1, PT, R132, c[0x0][0x27c], PT ;  /* 0x00009f0084007a0c */ /* 0x00efe40003f26270 */
[----:B------:R-:W-:-:S11]  /*9ec0*/  ISETP.GE.AND P0, PT, R134, c[0x0][0x27c], PT ;  /* 0x00009f0086007a0c */ /* 0x000fd60003f06270 */
[C---:B------:R-:W-:Y:S01]  /*9ed0*/  @!P1 IMAD.SHL.U32 R4, R132.reuse, 0x2, RZ ;  /* 0x0000000284049824 */ /* 0x040fe200078e00ff */
[----:B------:R-:W-:Y:S02]  /*9ee0*/  @!P1 SHF.L.U64.HI R0, R132, 0x1, R13 ;  /* 0x0000000184009819 */ /* 0x000fe4000001020d */
[----:B------:R-:W-:Y:S02]  /*9ef0*/  @!P0 SHF.L.U64.HI R5, R14, 0x1, R25 ;  /* 0x000000010e058819 */ /* 0x000fe40000010219 */
[----:B------:R-:W-:-:S05]  /*9f00*/  @!P1 IADD3 R2, P2, R15, R4, RZ ;  /* 0x000000040f029210 */ /* 0x000fca0007f5e0ff */
[--C-:B------:R-:W-:Y:S01]  /*9f10*/  @!P1 IMAD.X R3, R28, 0x1, R0.reuse, P2 ;  /* 0x000000011c039824 */ /* 0x100fe200010e0600 */
[----:B------:R-:W-:Y:S01]  /*9f20*/  @!P1 IADD3 R24, P2, R26, R4, RZ ;  /* 0x000000041a189210 */ /* 0x000fe20007f5e0ff */
[----:B------:R-:W-:Y:S01]  /*9f30*/  @!P0 IMAD.SHL.U32 R4, R14, 0x2, RZ ;  /* 0x000000020e048824 */ /* 0x000fe200078e00ff */
[----:B------:R-:W-:Y:S01]  /*9f40*/  CS2R R10, SRZ ;  /* 0x00000000000a7805 */ /* 0x000fe2000001ff00 */
[----:B------:R-:W-:Y:S01]  /*9f50*/  CS2R R8, SRZ ;  /* 0x0000000000087805 */ /* 0x000fe2000001ff00 */
[----:B------:R-:W-:Y:S01]  /*9f60*/  CS2R R6, SRZ ;  /* 0x0000000000067805 */ /* 0x000fe2000001ff00 */
[----:B------:R-:W-:Y:S01]  /*9f70*/  @!P1 IMAD.X R25, R27, 0x1, R0, P2 ;  /* 0x000000011b199824 */ /* 0x000fe200010e0600 */
[-C--:B------:R-:W-:Y:S01]  /*9f80*/  @!P0 IADD3 R14, P2, R15, R4.reuse, RZ ;  /* 0x000000040f0e8210 */ /* 0x080fe20007f5e0ff */
[----:B------:R1:W5:Y:S04]  /*9f90*/  @!P1 LD.E.128 R20, [R2.64] ;  /* 0x0000000602149980 */ /* 0x000368000c101d00 */
[--C-:B------:R-:W-:Y:S01]  /*9fa0*/  @!P0 IMAD.X R15, R28, 0x1, R5.reuse, P2 ;  /* 0x000000011c0f8824 */ /* 0x100fe200010e0605 */
[----:B------:R-:W-:Y:S01]  /*9fb0*/  @!P0 IADD3 R12, P2, R26, R4, RZ ;  /* 0x000000041a0c8210 */ /* 0x000fe20007f5e0ff */
[----:B------:R1:W5:Y:S04]  /*9fc0*/  @!P1 LD.E.128 R16, [R24.64] ;  /* 0x0000000618109980 */ /* 0x000368000c101d00 */
[----:B------:R-:W-:Y:S01]  /*9fd0*/  @!P0 IMAD.X R13, R27, 0x1, R5, P2 ;  /* 0x000000011b0d8824 */ /* 0x000fe200010e0605 */
[----:B------:R1:W5:Y:S01]  /*9fe0*/  @!P0 LD.E.128 R8, [R14.64] ;  /* 0x000000060e088980 */ /* 0x000362000c101d00 */
[----:B------:R-:W-:-:S06]  /*9ff0*/  CS2R R4, SRZ ;  /* 0x0000000000047805 */ /* 0x000fcc000001ff00 */
[----:B------:R1:W5:Y:S02]  /*a000*/  @!P0 LD.E.128 R4, [R12.64] ;  /* 0x000000060c048980 */ /* 0x000364000c101d00 */
.L_x_213:
[----:B-123--:R-:W-:Y:S05]  /*a010*/  BSYNC B0 ;  /* 0x0000000000007941 */ /* 0x00efea0003800000 */
.L_x_212:
[--C-:B-----5:R-:W-:Y:S01]  /*a020*/  IMAD.MOV.U32 R36, RZ, RZ, R21.reuse ;  /* 0x000000ffff247224 */ /* 0x120fe200078e0015 */
[--C-:B------:R-:W-:Y:S01]  /*a030*/  SHF.R.U32.HI R0, RZ, 0x10, R21.reuse ;  /* 0x00000010ff007819 */ /* 0x100fe20000011615 */
[----:B------:R-:W-:Y:S01]  /*a040*/  IMAD.MOV.U32 R37, RZ, RZ, R20 ;  /* 0x000000ffff257224 */ /* 0x000fe200078e0014 */
[----:B------:R-:W-:Y:S01]  /*a050*/  SHF.R.U64 R35, R20, 0x10, R21 ;  /* 0x0000001014237819 */ /* 0x000fe20000001215 */
[--C-:B------:R-:W-:Y:S01]  /*a060*/  IMAD.MOV.U32 R33, RZ, RZ, R23.reuse ;  /* 0x000000ffff217224 */ /* 0x100fe200078e0017 */
[----:B------:R-:W-:Y:S01]  /*a070*/  PRMT R41, R36, 0x5410, R0 ;  /* 0x0000541024297816 */ /* 0x000fe20000000000 */
[----:B------:R-:W-:Y:S01]  /*a080*/  IMAD R0, R213, -0x80, R38 ;  /* 0xffffff80d5007824 */ /* 0x000fe200078e0226 */
[--C-:B------:R-:W-:Y:S01]  /*a090*/  SHF.R.U64 R32, R22, 0x10, R23.reuse ;  /* 0x0000001016207819 */ /* 0x100fe20000001217 */
[----:B------:R-:W-:Y:S01]  /*a0a0*/  IMAD.MOV.U32 R27, RZ, RZ, R10 ;  /* 0x000000ffff1b7224 */ /* 0x000fe200078e000a */
[----:B------:R-:W-:Y:S01]  /*a0b0*/  SHF.R.U32.HI R28, RZ, 0x10, R23 ;  /* 0x00000010ff1c7819 */ /* 0x000fe20000011617 */
[--C-:B------:R-:W-:Y:S01]  /*a0c0*/  IMAD.MOV.U32 R26, RZ, RZ, R11.reuse ;  /* 0x000000ffff1a7224 */ /* 0x100fe200078e000b */
[----:B------:R-:W-:Y:S01]  /*a0d0*/  IMNMX R52, R0, 0x80, PT ;  /* 0x0000008000347817 */ /* 0x000fe20003800200 */
[----:B------:R-:W-:Y:S01]  /*a0e0*/  IMAD.MOV.U32 R34, RZ, RZ, R22 ;  /* 0x000000ffff227224 */ /* 0x000fe200078e0016 */
[--C-:B------:R-:W-:Y:S01]  /*a0f0*/  SHF.R.U64 R25, R10, 0x10, R11.reuse ;  /* 0x000000100a197819 */ /* 0x100fe2000000120b */
[----:B------:R-:W-:Y:S01]  /*a100*/  IMAD.MOV.U32 R31, RZ, RZ, R8 ;  /* 0x000000ffff1f7224 */ /* 0x000fe200078e0008 */
[----:B------:R-:W-:Y:S01]  /*a110*/  ISETP.GE.AND P0, PT, R198, R52, PT ;  /* 0x00000034c600720c */ /* 0x000fe20003f06270 */
[----:B------:R-:W-:Y:S01]  /*a120*/  IMAD.MOV.U32 R23, RZ, RZ, R16 ;  /* 0x000000ffff177224 */ /* 0x000fe200078e0010 */
[----:B------:R-:W-:Y:S01]  /*a130*/  SHF.R.U32.HI R20, RZ, 0x10, R11 ;  /* 0x00000010ff147819 */ /* 0x000fe2000001160b */
[----:B------:R-:W-:Y:S01]  /*a140*/  IMAD.MOV.U32 R11, RZ, RZ, R5 ;  /* 0x000000ffff0b7224 */ /* 0x000fe200078e0005 */
[--C-:B------:R-:W-:Y:S01]  /*a150*/  SHF.R.U64 R29, R8, 0x10, R9.reuse ;  /* 0x00000010081d7819 */ /* 0x100fe20000001209 */
[----:B------:R-:W-:Y:S01]  /*a160*/  IMAD.MOV.U32 R30, RZ, RZ, R9 ;  /* 0x000000ffff1e7224 */ /* 0x000fe200078e0009 */
[--C-:B------:R-:W-:Y:S01]  /*a170*/  SHF.R.U64 R21, R16, 0x10, R17.reuse ;  /* 0x0000001010157819 */ /* 0x100fe20000001211 */
[----:B------:R-:W-:Y:S01]  /*a180*/  IMAD.MOV.U32 R22, RZ, RZ, R17 ;  /* 0x000000ffff167224 */ /* 0x000fe200078e0011 */
[--C-:B------:R-:W-:Y:S01]  /*a190*/  SHF.R.U64 R10, R4, 0x10, R5.reuse ;  /* 0x00000010040a7819 */ /* 0x100fe20000001205 */
[----:B------:R-:W-:Y:S01]  /*a1a0*/  IMAD.MOV.U32 R16, RZ, RZ, R18 ;  /* 0x000000ffff107224 */ /* 0x000fe200078e0012 */
[----:B------:R-:W-:Y:S01]  /*a1b0*/  SHF.R.U32.HI R3, RZ, 0x10, R5 ;  /* 0x00000010ff037819 */ /* 0x000fe20000011605 */
[----:B------:R-:W-:Y:S01]  /*a1c0*/  IMAD.MOV.U32 R15, RZ, RZ, R19 ;  /* 0x000000ffff0f7224 */ /* 0x000fe200078e0013 */
[----:B------:R-:W-:Y:S01]  /*a1d0*/  SHF.R.U32.HI R24, RZ, 0x10, R9 ;  /* 0x00000010ff187819 */ /* 0x000fe20000011609 */
[----:B------:R-:W-:Y:S01]  /*a1e0*/  IMAD.MOV.U32 R12, RZ, RZ, R4 ;  /* 0x000000ffff0c7224 */ /* 0x000fe200078e0004 */
[----:B------:R-:W-:Y:S01]  /*a1f0*/  SHF.R.U32.HI R13, RZ, 0x10, R17 ;  /* 0x00000010ff0d7819 */ /* 0x000fe20000011611 */
[----:B------:R-:W-:Y:S01]  /*a200*/  IMAD.MOV.U32 R8, RZ, RZ, R6 ;  /* 0x000000ffff087224 */ /* 0x000fe200078e0006 */
[----:B------:R-:W-:Y:S01]  /*a210*/  SHF.R.U64 R14, R18, 0x10, R19 ;  /* 0x00000010120e7819 */ /* 0x000fe20000001213 */
[----:B------:R-:W-:Y:S01]  /*a220*/  IMAD.MOV.U32 R5, RZ, RZ, R7 ;  /* 0x000000ffff057224 */ /* 0x000fe200078e0007 */
[----:B------:R-:W-:Y:S01]  /*a230*/  SHF.R.U32.HI R9, RZ, 0x10, R19 ;  /* 0x00000010ff097819 */ /* 0x000fe20000011613 */
[----:B------:R-:W-:-:S04]  /*a240*/  DEPBAR.LE SB0, 0x1 ;  /* 0x000080400000791a */ /* 0x000fc80000000000 */
[--C-:B------:R-:W-:Y:S01]  /*a250*/  SHF.R.U64 R4, R6, 0x10, R7.reuse ;  /* 0x0000001006047819 */ /* 0x100fe20000001207 */
[----:B------:R-:W-:Y:S01]  /*a260*/  BSSY B1, `(.L_x_214) ;  /* 0x00000cf000017945 */ /* 0x000fe20003800000 */
[----:B------:R-:W-:Y:S02]  /*a270*/  SHF.R.U32.HI R2, RZ, 0x10, R7 ;  /* 0x00000010ff027819 */ /* 0x000fe40000011607 */
        /* <DEDUP_REMOVED lines=13> */
[----:B------:R-:W-:Y:S02]  /*a350*/  SHF.R.S32.HI R54, RZ, 0x3, R50 ;  /* 0x00000003ff367819 */ /* 0x000fe40000011432 */
[----:B------:R-:W-:Y:S02]  /*a360*/  PRMT R44, R8, 0x5410, R4 ;  /* 0x00005410082c7816 */ /* 0x000fe40000000004 */
[----:B------:R-:W-:Y:S01]  /*a370*/  PRMT R46, R5, 0x5410, R2 ;  /* 0x00005410052e7816 */ /* 0x000fe20000000002 */
[----:B------:R-:W-:Y:S06]  /*a380*/  BAR.SYNC.DEFER_BLOCKING 0x0 ;  /* 0x0000000000007b1d */ /* 0x000fec0000010000 */
[----:B------:R-:W-:Y:S05]  /*a390*/  @P0 BRA `(.L_x_215) ;  /* 0x00000bb000000947 */ /* 0x000fea0003800000 */
[----:B------:R-:W-:Y:S01]  /*a3a0*/  ISETP.GE.AND P0, PT, R132, c[0x0][0x27c], PT ;  /* 0x00009f0084007a0c */ /* 0x000fe20003f06270 */
[----:B------:R-:W-:-:S12]  /*a3b0*/  BSSY B0, `(.L_x_216) ;  /* 0x0000059000007945 */ /* 0x000fd80003800000 */
[----:B------:R-:W-:Y:S05]  /*a3c0*/  @P0 BRA `(.L_x_217) ;  /* 0x0000057000000947 */ /* 0x000fea0003800000 */
[----:B------:R-:W-:Y:S01]  /*a3d0*/  MOV R0, c[0x0][0x27c] ;  /* 0x00009f0000007a02 */ /* 0x000fe20000000f00 */
[----:B------:R-:W1:Y:S03]  /*a3e0*/  LDS.128 R8, [R188+0x10080] ;  /* 0x01008000bc087984 */ /* 0x000e660000000c00 */
[----:B------:R-:W-:-:S04]  /*a3f0*/  LEA.HI R0, R0, R216, RZ, 0x1d ;  /* 0x000000d800007211 */ /* 0x000fc800078fe8ff */
[----:B------:R-:W-:Y:S01]  /*a400*/  SHF.R.S32.HI R3, RZ, 0x1f, R0 ;  /* 0x0000001fff037819 */ /* 0x000fe20000011400 */
[----:B------:R-:W-:-:S03]  /*a410*/  IMAD.SHL.U32 R2, R0, 0x8, RZ ;  /* 0x0000000800027824 */ /* 0x000fc600078e00ff */
[----:B------:R-:W-:Y:S02]  /*a420*/  LEA.HI R0, R3, R0, RZ, 0x3 ;  /* 0x0000000003007211 */ /* 0x000fe400078f18ff */
[----:B------:R-:W-:Y:S02]  /*a430*/  LOP3.LUT R2, R111, 0x38, R2, 0xf8, !PT ;  /* 0x000000386f027812 */ /* 0x000fe400078ef802 */
[----:B------:R-:W-:Y:S02]  /*a440*/  SHF.L.U32 R0, R0, 0xa, RZ ;  /* 0x0000000a00007819 */ /* 0x000fe400000006ff */
[----:B------:R-:W-:Y:S02]  /*a450*/  LOP3.LUT R2, R2, R130, RZ, 0x3c, !PT ;  /* 0x0000008202027212 */ /* 0x000fe400078e3cff */
[----:B------:R-:W-:-:S04]  /*a460*/  LOP3.LUT R0, R0, 0x7fffe000, RZ, 0xc0, !PT ;  /* 0x7fffe00000007812 */ /* 0x000fc800078ec0ff */
[----:B------:R-:W-:Y:S02]  /*a470*/  IADD3 R0, R2, R0, R114 ;  /* 0x0000000002007210 */ /* 0x000fe40007ffe072 */
[----:B------:R-:W-:-:S03]  /*a480*/  SHF.L.U32 R2, R34, 0x10, RZ ;  /* 0x0000001022027819 */ /* 0x000fc600000006ff */
[----:B------:R-:W-:Y:S02]  /*a490*/  IMAD.SHL.U32 R24, R0, 0x2, RZ ;  /* 0x0000000200187824 */ /* 0x000fe400078e00ff */
[----:B------:R-:W-:-:S03]  /*a4a0*/  IMAD.U32 R0, R35, 0x10000, RZ ;  /* 0x0001000023007824 */ /* 0x000fc600078e00ff */
[----:B------:R-:W2:Y:S01]  /*a4b0*/  LDS.128 R4, [R24+0x10080] ;  /* 0x0100800018047984 */ /* 0x000ea20000000c00 */
[C---:B-1----:R-:W-:Y:S01]  /*a4c0*/  SHF.L.U32 R12, R8.reuse, 0x10, RZ ;  /* 0x00000010080c7819 */ /* 0x042fe200000006ff */
[----:B------:R-:W-:Y:S01]  /*a4d0*/  IMAD.U32 R20, R11, 0x10000, RZ ;  /* 0x000100000b147824 */ /* 0x000fe200078e00ff */
[----:B------:R-:W-:Y:S01]  /*a4e0*/  LOP3.LUT R13, R8, 0xffff0000, RZ, 0xc0, !PT ;  /* 0xffff0000080d7812 */ /* 0x000fe200078ec0ff */
[----:B------:R-:W-:Y:S01]  /*a4f0*/  IMAD.U32 R14, R9, 0x10000, RZ ;  /* 0x00010000090e7824 */ /* 0x000fe200078e00ff */
[----:B------:R-:W-:Y:S02]  /*a500*/  LOP3.LUT R21, R11, 0xffff0000, RZ, 0xc0, !PT ;  /* 0xffff00000b157812 */ /* 0x000fe400078ec0ff */
[----:B------:R-:W-:Y:S02]  /*a510*/  LOP3.LUT R22, R9, 0xffff0000, RZ, 0xc0, !PT ;  /* 0xffff000009167812 */ /* 0x000fe400078ec0ff */
[C---:B------:R-:W-:Y:S02]  /*a520*/  SHF.L.U32 R16, R10.reuse, 0x10, RZ ;  /* 0x000000100a107819 */ /* 0x040fe400000006ff */
[----:B------:R-:W-:-:S02]  /*a530*/  LOP3.LUT R17, R10, 0xffff0000, RZ, 0xc0, !PT ;  /* 0xffff00000a117812 */ /* 0x000fc400078ec0ff */
[C---:B--2---:R-:W-:Y:S01]  /*a540*/  SHF.L.U32 R3, R4.reuse, 0x10, RZ ;  /* 0x0000001004037819 */ /* 0x044fe200000006ff */
[----:B------:R-:W-:Y:S01]  /*a550*/  IMAD.U32 R9, R5, 0x10000, RZ ;  /* 0x0001000005097824 */ /* 0x000fe200078e00ff */
[----:B------:R-:W-:Y:S01]  /*a560*/  LOP3.LUT R8, R4, 0xffff0000, RZ, 0xc0, !PT ;  /* 0xffff000004087812 */ /* 0x000fe200078ec0ff */
[----:B------:R-:W-:Y:S01]  /*a570*/  IMAD.U32 R15, R7, 0x10000, RZ ;  /* 0x00010000070f7824 */ /* 0x000fe200078e00ff */
[----:B------:R-:W-:Y:S01]  /*a580*/  LOP3.LUT R4, R34, 0xffff0000, RZ, 0xc0, !PT ;  /* 0xffff000022047812 */ /* 0x000fe200078ec0ff */
[----:B------:R-:W-:Y:S01]  /*a590*/  FMUL.FTZ R11, R3, R2 ;  /* 0x00000002030b7220 */ /* 0x000fe20000410000 */
[----:B------:R-:W-:Y:S02]  /*a5a0*/  LOP3.LUT R19, R5, 0xffff0000, RZ, 0xc0, !PT ;  /* 0xffff000005137812 */ /* 0x000fe400078ec0ff */
[----:B------:R-:W-:Y:S01]  /*a5b0*/  SHF.L.U32 R5, R6, 0x10, RZ ;  /* 0x0000001006057819 */ /* 0x000fe200000006ff */
[-C--:B------:R-:W-:Y:S01]  /*a5c0*/  FFMA.FTZ R30, R12, R0.reuse, -R11 ;  /* 0x000000000c1e7223 */ /* 0x080fe2000001080b */
[----:B------:R-:W-:Y:S01]  /*a5d0*/  LOP3.LUT R10, R6, 0xffff0000, RZ, 0xc0, !PT ;  /* 0xffff0000060a7812 */ /* 0x000fe200078ec0ff */
[----:B------:R-:W-:Y:S01]  /*a5e0*/  FMUL.FTZ R6, R3, R0 ;  /* 0x0000000003067220 */ /* 0x000fe20000410000 */
[----:B------:R-:W-:Y:S01]  /*a5f0*/  LOP3.LUT R18, R7, 0xffff0000, RZ, 0xc0, !PT ;  /* 0xffff000007127812 */ /* 0x000fe200078ec0ff */
[----:B------:R-:W-:Y:S01]  /*a600*/  FMUL.FTZ R7, R8, R4 ;  /* 0x0000000408077220 */ /* 0x000fe20000410000 */
[----:B------:R-:W-:Y:S01]  /*a610*/  LOP3.LUT R3, R35, 0xffff0000, RZ, 0xc0, !PT ;  /* 0xffff000023037812 */ /* 0x000fe200078ec0ff */
[----:B------:R-:W-:Y:S01]  /*a620*/  FFMA.FTZ R29, R12, R2, R6 ;  /* 0x000000020c1d7223 */ /* 0x000fe20000010006 */
[----:B------:R-:W-:Y:S01]  /*a630*/  SHF.L.U32 R0, R37, 0x10, RZ ;  /* 0x0000001025007819 */ /* 0x000fe200000006ff */
[----:B------:R-:W-:Y:S01]  /*a640*/  IMAD.U32 R2, R41, 0x10000, RZ ;  /* 0x0001000029027824 */ /* 0x000fe200078e00ff */
[----:B------:R-:W-:Y:S01]  /*a650*/  SHF.L.U32 R6, R36, 0x10, RZ ;  /* 0x0000001024067819 */ /* 0x000fe200000006ff */
[----:B------:R-:W-:-:S02]  /*a660*/  FFMA.FTZ R28, R13, R3, -R7 ;  /* 0x000000030d1c7223 */ /* 0x000fc40000010807 */
[C---:B------:R-:W-:Y:S02]  /*a670*/  FMUL.FTZ R7, R9.reuse, R0 ;  /* 0x0000000009077220 */ /* 0x040fe40000410000 */
[----:B------:R-:W-:Y:S02]  /*a680*/  FMUL.FTZ R8, R8, R3 ;  /* 0x0000000308087220 */ /* 0x000fe40000410000 */
[-C--:B------:R-:W-:Y:S02]  /*a690*/  FMUL.FTZ R3, R9, R2.reuse ;  /* 0x0000000209037220 */ /* 0x080fe40000410000 */
[----:B------:R-:W-:Y:S02]  /*a6a0*/  FFMA.FTZ R26, R14, R2, -R7 ;  /* 0x000000020e1a7223 */ /* 0x000fe40000010807 */
[----:B------:R-:W-:Y:S02]  /*a6b0*/  IMAD.U32 R2, R39, 0x10000, RZ ;  /* 0x0001000027027824 */ /* 0x000fe400078e00ff */
[----:B------:R-:W-:-:S02]  /*a6c0*/  FFMA.FTZ R27, R13, R4, R8 ;  /* 0x000000040d1b7223 */ /* 0x000fc40000010008 */
[----:B------:R-:W-:Y:S01]  /*a6d0*/  FFMA.FTZ R25, R14, R0, R3 ;  /* 0x000000000e197223 */ /* 0x000fe20000010003 */
[----:B------:R-:W-:Y:S01]  /*a6e0*/  LOP3.LUT R3, R39, 0xffff0000, RZ, 0xc0, !PT ;  /* 0xffff000027037812 */ /* 0x000fe200078ec0ff */
[C---:B------:R-:W-:Y:S01]  /*a6f0*/  FMUL.FTZ R4, R5.reuse, R6 ;  /* 0x0000000605047220 */ /* 0x040fe20000410000 */
[----:B------:R-:W-:Y:S01]  /*a700*/  LOP3.LUT R0, R36, 0xffff0000, RZ, 0xc0, !PT ;  /* 0xffff000024007812 */ /* 0x000fe200078ec0ff */
[-C--:B------:R-:W-:Y:S01]  /*a710*/  FMUL.FTZ R9, R5, R2.reuse ;  /* 0x0000000205097220 */ /* 0x080fe20000410000 */
[----:B------:R-:W-:Y:S01]  /*a720*/  SHF.L.U32 R5, R38, 0x10, RZ ;  /* 0x0000001026057819 */ /* 0x000fe200000006ff */
[----:B------:R-:W-:Y:S01]  /*a730*/  FFMA.FTZ R23, R16, R2, -R4 ;  /* 0x0000000210177223 */ /* 0x000fe20000010804 */
[----:B------:R-:W-:Y:S01]  /*a740*/  SHF.L.U32 R2, R40, 0x10, RZ ;  /* 0x0000001028027819 */ /* 0x000fe200000006ff */
[----:B------:R-:W-:Y:S02]  /*a750*/  FMUL.FTZ R7, R10, R3 ;  /* 0x000000030a077220 */ /* 0x000fe40000410000 */
[----:B------:R-:W-:-:S02]  /*a760*/  FMUL.FTZ R4, R15, R5 ;  /* 0x000000050f047220 */ /* 0x000fc40000410000 */
[----:B------:R-:W-:Y:S02]  /*a770*/  FMUL.FTZ R8, R10, R0 ;  /* 0x000000000a087220 */ /* 0x000fe40000410000 */
[----:B------:R-:W-:Y:S02]  /*a780*/  FFMA.FTZ R14, R16, R6, R9 ;  /* 0x00000006100e7223 */ /* 0x000fe40000010009 */
[----:B------:R-:W-:Y:S01]  /*a790*/  FFMA.FTZ R11, R17, R0, R7 ;  /* 0x00000000110b7223 */ /* 0x000fe20000010007 */
[----:B------:R-:W-:Y:S01]  /*a7a0*/  LOP3.LUT R0, R38, 0xffff0000, RZ, 0xc0, !PT ;  /* 0xffff000026007812 */ /* 0x000fe200078ec0ff */
[-C--:B------:R-:W-:Y:S02]  /*a7b0*/  FMUL.FTZ R6, R15, R2.reuse ;  /* 0x000000020f067220 */ /* 0x080fe40000410000 */
[C---:B------:R-:W-:Y:S01]  /*a7c0*/  FFMA.FTZ R13, R20.reuse, R2, -R4 ;  /* 0x00000002140d7223 */ /* 0x040fe20000010804 */
[----:B------:R-:W-:Y:S01]  /*a7d0*/  LOP3.LUT R2, R37, 0xffff0000, RZ, 0xc0, !PT ;  /* 0xffff000025027812 */ /* 0x000fe200078ec0ff */
[----:B------:R-:W-:Y:S01]  /*a7e0*/  FFMA.FTZ R10, R17, R3, -R8 ;  /* 0x00000003110a7223 */ /* 0x000fe20000010808 */
[----:B------:R-:W-:Y:S01]  /*a7f0*/  LOP3.LUT R4, R41, 0xffff0000, RZ, 0xc0, !PT ;  /* 0xffff000029047812 */ /* 0x000fe200078ec0ff */
[----:B------:R-:W-:Y:S01]  /*a800*/  FFMA.FTZ R12, R20, R5, R6 ;  /* 0x00000005140c7223 */ /* 0x000fe20000010006 */
[----:B------:R-:W-:Y:S01]  /*a810*/  LOP3.LUT R3, R40, 0xffff0000, RZ, 0xc0, !PT ;  /* 0xffff000028037812 */ /* 0x000fe200078ec0ff */
[----:B------:R-:W-:Y:S01]  /*a820*/  FMUL.FTZ R8, R19, R2 ;  /* 0x0000000213087220 */ /* 0x000fe20000410000 */
[----:B------:R-:W-:Y:S01]  /*a830*/  F2FP.BF16.PACK_AB R10, R10, R23 ;  /* 0x000000170a0a723e */ /* 0x000fe200000010ff */
[----:B------:R-:W-:-:S02]  /*a840*/  FMUL.FTZ R6, R18, R0 ;  /* 0x0000000012067220 */ /* 0x000fc40000410000 */
[-C--:B------:R-:W-:Y:S02]  /*a850*/  FMUL.FTZ R7, R19, R4.reuse ;  /* 0x0000000413077220 */ /* 0x080fe40000410000 */
[-C--:B------:R-:W-:Y:S02]  /*a860*/  FMUL.FTZ R5, R18, R3.reuse ;  /* 0x0000000312057220 */ /* 0x080fe40000410000 */
[----:B------:R-:W-:Y:S01]  /*a870*/  FFMA.FTZ R9, R22, R4, -R8 ;  /* 0x0000000416097223 */ /* 0x000fe20000010808 */
[----:B------:R-:W-:Y:S01]  /*a880*/  F2FP.BF16.PACK_AB R8, R28, R30 ;  /* 0x0000001e1c08723e */ /* 0x000fe200000010ff */
[----:B------:R-:W-:Y:S01]  /*a890*/  FFMA.FTZ R3, R21, R3, -R6 ;  /* 0x0000000315037223 */ /* 0x000fe20000010806 */
[----:B------:R-:W-:Y:S01]  /*a8a0*/  F2FP.BF16.PACK_AB R6, R11, R14 ;  /* 0x0000000e0b06723e */ /* 0x000fe200000010ff */
[----:B------:R-:W-:Y:S01]  /*a8b0*/  FFMA.FTZ R2, R22, R2, R7 ;  /* 0x0000000216027223 */ /* 0x000fe20000010007 */
[----:B------:R-:W-:Y:S01]  /*a8c0*/  F2FP.BF16.PACK_AB R9, R9, R26 ;  /* 0x0000001a0909723e */ /* 0x000fe200000010ff */
[----:B------:R-:W-:Y:S01]  /*a8d0*/  FFMA.FTZ R0, R21, R0, R5 ;  /* 0x0000000015007223 */ /* 0x000fe20000010005 */
[----:B------:R-:W-:-:S02]  /*a8e0*/  F2FP.BF16.PACK_AB R11, R3, R13 ;  /* 0x0000000d030b723e */ /* 0x000fc400000010ff */
[----:B------:R-:W-:Y:S02]  /*a8f0*/  F2FP.BF16.PACK_AB R4, R27, R29 ;  /* 0x0000001d1b04723e */ /* 0x000fe400000010ff */
[----:B------:R-:W-:Y:S01]  /*a900*/  F2FP.BF16.PACK_AB R5, R2, R25 ;  /* 0x000000190205723e */ /* 0x000fe200000010ff */
[----:B------:R1:W-:Y:S01]  /*a910*/  STS.128 [R188+0x10080], R8 ;  /* 0x01008008bc007388 */ /* 0x0003e20000000c00 */
[----:B------:R-:W-:-:S05]  /*a920*/  F2FP.BF16.PACK_AB R7, R0, R12 ;  /* 0x0000000c0007723e */ /* 0x000fca00000010ff */
[----:B------:R1:W-:Y:S02]  /*a930*/  STS.128 [R24+0x10080], R4 ;  /* 0x0100800418007388 */ /* 0x0003e40000000c00 */
.L_x_217:
[----:B------:R-:W-:Y:S05]  /*a940*/  BSYNC B0 ;  /* 0x0000000000007941 */ /* 0x000fea0003800000 */
.L_x_216:
[----:B------:R-:W-:-:S13]  /*a950*/  ISETP.GE.AND P0, PT, R134, c[0x0][0x27c], PT ;  /* 0x00009f0086007a0c */ /* 0x000fda0003f06270 */
[----:B------:R-:W-:Y:S05]  /*a960*/  @P0 BRA `(.L_x_215) ;  /* 0x000005e000000947 */ /* 0x000fea0003800000 */
[----:B------:R-:W-:Y:S01]  /*a970*/  IMAD.MOV.U32 R0, RZ, RZ, c[0x0][0x27c] ;  /* 0x00009f00ff007624 */ /* 0x000fe200078e00ff */
[----:B------:R-:W-:Y:S02]  /*a980*/  LEA.HI R2, R51, R134, RZ, 0x6 ;  /* 0x0000008633027211 */ /* 0x000fe400078f30ff */
[----:B------:R-:W-:Y:S02]  /*a990*/  LOP3.LUT R3, R111, 0x38, R50, 0xf8, !PT ;  /* 0x000000386f037812 */ /* 0x000fe400078ef832 */
[----:B------:R-:W-:Y:S01]  /*a9a0*/  LEA.HI R0, R0, R54, RZ, 0x1d ;  /* 0x0000003600007211 */ /* 0x000fe200078fe8ff */
[----:B------:R-:W-:Y:S01]  /*a9b0*/  IMAD.SHL.U32 R2, R2, 0x80, RZ ;  /* 0x0000008002027824 */ /* 0x000fe200078e00ff */
[----:B-1----:R-:W-:Y:S02]  /*a9c0*/  LOP3.LUT R4, R3, R130, RZ, 0x3c, !PT ;  /* 0x0000008203047212 */ /* 0x002fe400078e3cff */
[----:B------:R-:W-:Y:S02]  /*a9d0*/  SHF.R.S32.HI R5, RZ, 0x1f, R0 ;  /* 0x0000001fff057819 */ /* 0x000fe40000011400 */
[----:B------:R-:W-:-:S02]  /*a9e0*/  LOP3.LUT R2, R2, 0xffffe000, RZ, 0xc0, !PT ;  /* 0xffffe00002027812 */ /* 0x000fc400078ec0ff */
[----:B------:R-:W-:Y:S02]  /*a9f0*/  LEA.HI R3, R5, R0, RZ, 0x3 ;  /* 0x0000000005037211 */ /* 0x000fe400078f18ff */
[----:B------:R-:W-:Y:S02]  /*aa00*/  SHF.L.U32 R6, R0, 0x3, RZ ;  /* 0x0000000300067819 */ /* 0x000fe400000006ff */
[----:B------:R-:W-:Y:S01]  /*aa10*/  IADD3 R0, R4, R2, R114 ;  /* 0x0000000204007210 */ /* 0x000fe20007ffe072 */
[----:B------:R-:W-:Y:S01]  /*aa20*/  IMAD.SHL.U32 R2, R3, 0x400, RZ ;  /* 0x0000040003027824 */ /* 0x000fe200078e00ff */
[----:B------:R-:W-:Y:S02]  /*aa30*/  LOP3.LUT R5, R111, 0x38, R6, 0xf8, !PT ;  /* 0x000000386f057812 */ /* 0x000fe400078ef806 */
[----:B------:R-:W-:Y:S02]  /*aa40*/  LEA R28, R0, 0x10080, 0x1 ;  /* 0x00010080001c7811 */ /* 0x000fe400078e08ff */
[----:B------:R-:W-:-:S02]  /*aa50*/  LOP3.LUT R3, R5, R130, RZ, 0x3c, !PT ;  /* 0x0000008205037212 */ /* 0x000fc400078e3cff */
[----:B------:R-:W-:Y:S01]  /*aa60*/  LOP3.LUT R0, R2, 0x7fffe000, RZ, 0xc0, !PT ;  /* 0x7fffe00002007812 */ /* 0x000fe200078ec0ff */
[----:B------:R-:W1:Y:S03]  /*aa70*/  LDS.128 R8, [R28] ;  /* 0x000000001c087984 */ /* 0x000e660000000c00 */
[----:B------:R-:W-:-:S05]  /*aa80*/  IADD3 R0, R3, R0, R114 ;  /* 0x0000000003007210 */ /* 0x000fca0007ffe072 */
[----:B------:R-:W-:Y:S01]  /*aa90*/  IMAD.SHL.U32 R26, R0, 0x2, RZ ;  /* 0x00000002001a7824 */ /* 0x000fe200078e00ff */
[----:B------:R-:W-:-:S04]  /*aaa0*/  SHF.L.U32 R0, R43, 0x10, RZ ;  /* 0x000000102b007819 */ /* 0x000fc800000006ff */
[----:B------:R-:W2:Y:S01]  /*aab0*/  LDS.128 R4, [R26+0x10080] ;  /* 0x010080001a047984 */ /* 0x000ea20000000c00 */
[----:B-1----:R-:W-:Y:S01]  /*aac0*/  SHF.L.U32 R12, R8, 0x10, RZ ;  /* 0x00000010080c7819 */ /* 0x002fe200000006ff */
[C---:B------:R-:W-:Y:S01]  /*aad0*/  IMAD.U32 R18, R9.reuse, 0x10000, RZ ;  /* 0x0001000009127824 */ /* 0x040fe200078e00ff */
        /* <DEDUP_REMOVED lines=11> */
[----:B------:R-:W-:Y:S01]  /*ab90*/  IMAD.U32 R8, R6, 0x10000, RZ ;  /* 0x0001000006087824 */ /* 0x000fe200078e00ff */
[----:B------:R-:W-:Y:S01]  /*aba0*/  LOP3.LUT R4, R42, 0xffff0000, RZ, 0xc0, !PT ;  /* 0xffff00002a047812 */ /* 0x000fe200078ec0ff */
[-C--:B------:R-:W-:Y:S01]  /*abb0*/  FMUL.FTZ R3, R2, R5.reuse ;  /* 0x0000000502037220 */ /* 0x080fe20000410000 */
[----:B------:R-:W-:Y:S01]  /*abc0*/  LOP3.LUT R10, R6, 0xffff0000, RZ, 0xc0, !PT ;  /* 0xffff0000060a7812 */ /* 0x000fe200078ec0ff */
[-C--:B------:R-:W-:Y:S01]  /*abd0*/  FMUL.FTZ R6, R2, R0.reuse ;  /* 0x0000000002067220 */ /* 0x080fe20000410000 */
[----:B------:R-:W-:Y:S01]  /*abe0*/  LOP3.LUT R2, R43, 0xffff0000, RZ, 0xc0, !PT ;  /* 0xffff00002b027812 */ /* 0x000fe200078ec0ff */
[----:B------:R-:W-:Y:S01]  /*abf0*/  FFMA.FTZ R32, R12, R0, -R3 ;  /* 0x000000000c207223 */ /* 0x000fe20000010803 */
[----:B------:R-:W-:Y:S01]  /*ac00*/  SHF.L.U32 R0, R47, 0x10, RZ ;  /* 0x000000102f007819 */ /* 0x000fe200000006ff */
[----:B------:R-:W-:Y:S01]  /*ac10*/  IMAD.U32 R3, R44, 0x10000, RZ ;  /* 0x000100002c037824 */ /* 0x000fe200078e00ff */
[----:B------:R-:W-:Y:S01]  /*ac20*/  SHF.L.U32 R15, R7, 0x10, RZ ;  /* 0x00000010070f7819 */ /* 0x000fe200000006ff */
[----:B------:R-:W-:Y:S01]  /*ac30*/  FMUL.FTZ R11, R9, R4 ;  /* 0x00000004090b7220 */ /* 0x000fe20000410000 */
[----:B------:R-:W-:Y:S01]  /*ac40*/  LOP3.LUT R19, R7, 0xffff0000, RZ, 0xc0, !PT ;  /* 0xffff000007137812 */ /* 0x000fe200078ec0ff */
[----:B------:R-:W-:Y:S01]  /*ac50*/  FFMA.FTZ R31, R12, R5, R6 ;  /* 0x000000050c1f7223 */ /* 0x000fe20000010006 */
[----:B------:R-:W-:Y:S01]  /*ac60*/  LOP3.LUT R6, R44, 0xffff0000, RZ, 0xc0, !PT ;  /* 0xffff00002c067812 */ /* 0x000fe200078ec0ff */
[----:B------:R-:W-:-:S02]  /*ac70*/  FMUL.FTZ R5, R8, R3 ;  /* 0x0000000308057220 */ /* 0x000fc40000410000 */
[-C--:B------:R-:W-:Y:S02]  /*ac80*/  FMUL.FTZ R7, R9, R2.reuse ;  /* 0x0000000209077220 */ /* 0x080fe40000410000 */
[----:B------:R-:W-:Y:S02]  /*ac90*/  FFMA.FTZ R30, R14, R2, -R11 ;  /* 0x000000020e1e7223 */ /* 0x000fe4000001080b */
[-C--:B------:R-:W-:Y:S02]  /*aca0*/  FMUL.FTZ R2, R8, R0.reuse ;  /* 0x0000000008027220 */ /* 0x080fe40000410000 */
[----:B------:R-:W-:Y:S01]  /*acb0*/  FFMA.FTZ R27, R13, R0, -R5 ;  /* 0x000000000d1b7223 */ /* 0x000fe20000010805 */
[----:B------:R-:W-:Y:S01]  /*acc0*/  LOP3.LUT R0, R47, 0xffff0000, RZ, 0xc0, !PT ;  /* 0xffff00002f007812 */ /* 0x000fe200078ec0ff */
[----:B------:R-:W-:Y:S02]  /*acd0*/  FFMA.FTZ R29, R14, R4, R7 ;  /* 0x000000040e1d7223 */ /* 0x000fe40000010007 */
[----:B------:R-:W-:-:S02]  /*ace0*/  FMUL.FTZ R4, R10, R6 ;  /* 0x000000060a047220 */ /* 0x000fc40000410000 */
[----:B------:R-:W-:Y:S01]  /*acf0*/  FFMA.FTZ R25, R13, R3, R2 ;  /* 0x000000030d197223 */ /* 0x000fe20000010002 */
[----:B------:R-:W-:Y:S01]  /*ad00*/  SHF.L.U32 R2, R45, 0x10, RZ ;  /* 0x000000102d027819 */ /* 0x000fe200000006ff */
[----:B------:R-:W-:Y:S02]  /*ad10*/  IMAD.U32 R3, R49, 0x10000, RZ ;  /* 0x0001000031037824 */ /* 0x000fe400078e00ff */
[----:B------:R-:W-:Y:S02]  /*ad20*/  IMAD.U32 R5, R46, 0x10000, RZ ;  /* 0x000100002e057824 */ /* 0x000fe400078e00ff */
[-C--:B------:R-:W-:Y:S02]  /*ad30*/  FMUL.FTZ R10, R10, R0.reuse ;  /* 0x000000000a0a7220 */ /* 0x080fe40000410000 */
[----:B------:R-:W-:Y:S01]  /*ad40*/  FFMA.FTZ R24, R17, R0, -R4 ;  /* 0x0000000011187223 */ /* 0x000fe20000010804 */
[----:B------:R-:W-:Y:S01]  /*ad50*/  SHF.L.U32 R0, R48, 0x10, RZ ;  /* 0x0000001030007819 */ /* 0x000fe200000006ff */
[----:B------:R-:W-:-:S02]  /*ad60*/  FMUL.FTZ R7, R16, R3 ;  /* 0x0000000310077220 */ /* 0x000fc40000410000 */
[----:B------:R-:W-:Y:S02]  /*ad70*/  FMUL.FTZ R4, R15, R5 ;  /* 0x000000050f047220 */ /* 0x000fe40000410000 */
[----:B------:R-:W-:Y:S02]  /*ad80*/  FMUL.FTZ R8, R16, R2 ;  /* 0x0000000210087220 */ /* 0x000fe40000410000 */
[----:B------:R-:W-:Y:S01]  /*ad90*/  FFMA.FTZ R14, R17, R6, R10 ;  /* 0x00000006110e7223 */ /* 0x000fe2000001000a */
[----:B------:R-:W-:Y:S01]  /*ada0*/  F2FP.BF16.PACK_AB R10, R24, R27 ;  /* 0x0000001b180a723e */ /* 0x000fe200000010ff */
[----:B------:R-:W-:Y:S01]  /*adb0*/  FFMA.FTZ R13, R18, R2, R7 ;  /* 0x00000002120d7223 */ /* 0x000fe20000010007 */
[----:B------:R-:W-:Y:S01]  /*adc0*/  LOP3.LUT R2, R45, 0xffff0000, RZ, 0xc0, !PT ;  /* 0xffff00002d027812 */ /* 0x000fe200078ec0ff */
[-C--:B------:R-:W-:Y:S02]  /*add0*/  FMUL.FTZ R6, R15, R0.reuse ;  /* 0x000000000f067220 */ /* 0x080fe40000410000 */
[----:B------:R-:W-:Y:S01]  /*ade0*/  FFMA.FTZ R11, R21, R0, -R4 ;  /* 0x00000000150b7223 */ /* 0x000fe20000010804 */
[----:B------:R-:W-:Y:S01]  /*adf0*/  LOP3.LUT R0, R46, 0xffff0000, RZ, 0xc0, !PT ;  /* 0xffff00002e007812 */ /* 0x000fe200078ec0ff */
[----:B------:R-:W-:Y:S01]  /*ae00*/  FFMA.FTZ R16, R18, R3, -R8 ;  /* 0x0000000312107223 */ /* 0x000fe20000010808 */
[----:B------:R-:W-:Y:S01]  /*ae10*/  LOP3.LUT R4, R49, 0xffff0000, RZ, 0xc0, !PT ;  /* 0xffff000031047812 */ /* 0x000fe200078ec0ff */
[----:B------:R-:W-:Y:S01]  /*ae20*/  FFMA.FTZ R12, R21, R5, R6 ;  /* 0x00000005150c7223 */ /* 0x000fe20000010006 */
[----:B------:R-:W-:Y:S01]  /*ae30*/  LOP3.LUT R3, R48, 0xffff0000, RZ, 0xc0, !PT ;  /* 0xffff000030037812 */ /* 0x000fe200078ec0ff */
[----:B------:R-:W-:-:S02]  /*ae40*/  FMUL.FTZ R8, R20, R2 ;  /* 0x0000000214087220 */ /* 0x000fc40000410000 */
[C---:B------:R-:W-:Y:S02]  /*ae50*/  FMUL.FTZ R6, R19.reuse, R0 ;  /* 0x0000000013067220 */ /* 0x040fe40000410000 */
[-C--:B------:R-:W-:Y:S02]  /*ae60*/  FMUL.FTZ R7, R20, R4.reuse ;  /* 0x0000000414077220 */ /* 0x080fe40000410000 */
[-C--:B------:R-:W-:Y:S02]  /*ae70*/  FMUL.FTZ R5, R19, R3.reuse ;  /* 0x0000000313057220 */ /* 0x080fe40000410000 */
[C---:B------:R-:W-:Y:S01]  /*ae80*/  FFMA.FTZ R9, R23.reuse, R4, -R8 ;  /* 0x0000000417097223 */ /* 0x040fe20000010808 */
        /* <DEDUP_REMOVED lines=9> */
[----:B------:R1:W-:Y:S01]  /*af20*/  STS.128 [R28], R8 ;  /* 0x000000081c007388 */ /* 0x0003e20000000c00 */
[----:B------:R-:W-:-:S05]  /*af30*/  F2FP.BF16.PACK_AB R7, R0, R12 ;  /* 0x0000000c0007723e */ /* 0x000fca00000010ff */
[----:B------:R1:W-:Y:S02]  /*af40*/  STS.128 [R26+0x10080], R4 ;  /* 0x010080041a007388 */ /* 0x0003e40000000c00 */
.L_x_215:
[----:B------:R-:W-:Y:S05]  /*af50*/  BSYNC B1 ;  /* 0x0000000000017941 */ /* 0x000fea0003800000 */
.L_x_214:
[----:B------:R-:W-:Y:S01]  /*af60*/  IADD3 R3, R198, 0x20, RZ ;  /* 0x00000020c6037810 */ /* 0x000fe20007ffe0ff */
[----:B------:R-:W-:Y:S03]  /*af70*/  BSSY B1, `(.L_x_218) ;  /* 0x00000c8000017945 */ /* 0x000fe60003800000 */
[----:B------:R-:W-:-:S13]  /*af80*/  ISETP.GE.AND P0, PT, R3, R52, PT ;  /* 0x000000340300720c */ /* 0x000fda0003f06270 */
[----:B------:R-:W-:Y:S05]  /*af90*/  @P0 BRA `(.L_x_219) ;  /* 0x00000c5000000947 */ /* 0x000fea0003800000 */
[----:B------:R-:W-:Y:S01]  /*afa0*/  ISETP.GE.AND P0, PT, R132, c[0x0][0x27c], PT ;  /* 0x00009f0084007a0c */ /* 0x000fe20003f06270 */
[----:B------:R-:W-:Y:S01]  /*afb0*/  IMAD.SHL.U32 R0, R3, 0x40, RZ ;  /* 0x0000004003007824 */ /* 0x000fe200078e00ff */
[----:B------:R-:W-:Y:S01]  /*afc0*/  SHF.R.S32.HI R2, RZ, 0x1f, R3 ;  /* 0x0000001fff027819 */ /* 0x000fe20000011403 */
[----:B------:R-:W-:Y:S03]  /*afd0*/  BSSY B0, `(.L_x_220) ;  /* 0x0000061000007945 */ /* 0x000fe60003800000 */
[----:B------:R-:W-:Y:S02]  /*afe0*/  LEA.HI R2, R2, R3, RZ, 0x3 ;  /* 0x0000000302027211 */ /* 0x000fe400078f18ff */
[----:B------:R-:W-:-:S03]  /*aff0*/  LOP3.LUT R0, R0, 0x1c0, RZ, 0xc0, !PT ;  /* 0x000001c000007812 */ /* 0x000fc600078ec0ff */
[----:B------:R-:W-:Y:S01]  /*b000*/  IMAD.SHL.U32 R2, R2, 0x40, RZ ;  /* 0x0000004002027824 */ /* 0x000fe200078e00ff */
[----:B------:R-:W-:-:S04]  /*b010*/  SHF.R.U32.HI R53, RZ, 0x3, R0 ;  /* 0x00000003ff357819 */ /* 0x000fc80000011600 */
[----:B------:R-:W-:Y:S01]  /*b020*/  LOP3.LUT R19, R2, 0xfffffe00, RZ, 0xc0, !PT ;  /* 0xfffffe0002137812 */ /* 0x000fe200078ec0ff */
[----:B------:R-:W-:Y:S05]  /*b030*/  @P0 BRA `(.L_x_221) ;  /* 0x000005a000000947 */ /* 0x000fea0003800000 */
[----:B-1----:R-:W-:Y:S01]  /*b040*/  IMAD.MOV.U32 R4, RZ, RZ, c[0x0][0x27c] ;  /* 0x00009f00ff047624 */ /* 0x002fe200078e00ff */
[----:B------:R-:W-:-:S04]  /*b050*/  LOP3.LUT R2, R0, 0x38, R132, 0xf8, !PT ;  /* 0x0000003800027812 */ /* 0x000fc800078ef884 */
[----:B------:R-:W-:Y:S02]  /*b060*/  LEA.HI R4, R4, R216, RZ, 0x1d ;  /* 0x000000d804047211 */ /* 0x000fe400078fe8ff */
[----:B------:R-:W-:Y:S02]  /*b070*/  LOP3.LUT R2, R19, R2, R53, 0xf6, !PT ;  /* 0x0000000213027212 */ /* 0x000fe400078ef635 */
[----:B------:R-:W-:Y:S01]  /*b080*/  SHF.R.S32.HI R5, RZ, 0x1f, R4 ;  /* 0x0000001fff057819 */ /* 0x000fe20000011404 */
[----:B------:R-:W-:Y:S01]  /*b090*/  IMAD.SHL.U32 R3, R4, 0x8, RZ ;  /* 0x0000000804037824 */ /* 0x000fe200078e00ff */
[----:B------:R-:W-:Y:S02]  /*b0a0*/  LEA R27, R2, 0x10080, 0x1 ;  /* 0x00010080021b7811 */ /* 0x000fe400078e08ff */
[----:B------:R-:W-:Y:S02]  /*b0b0*/  LEA.HI R4, R5, R4, RZ, 0x3 ;  /* 0x0000000405047211 */ /* 0x000fe400078f18ff */
[----:B------:R-:W-:Y:S01]  /*b0c0*/  LOP3.LUT R3, R0, 0x38, R3, 0xf8, !PT ;  /* 0x0000003800037812 */ /* 0x000fe200078ef803 */
[----:B------:R-:W1:Y:S01]  /*b0d0*/  LDS.128 R8, [R27] ;  /* 0x000000001b087984 */ /* 0x000e620000000c00 */
[----:B------:R-:W-:-:S02]  /*b0e0*/  SHF.L.U32 R4, R4, 0xa, RZ ;  /* 0x0000000a04047819 */ /* 0x000fc400000006ff */
        /* <DEDUP_REMOVED lines=12> */
[C---:B------:R-:W-:Y:S02]  /*b1b0*/  SHF.L.U32 R17, R10.reuse, 0x10, RZ ;  /* 0x000000100a117819 */ /* 0x040fe400000006ff */
[----:B------:R-:W-:Y:S02]  /*b1c0*/  LOP3.LUT R18, R10, 0xffff0000, RZ, 0xc0, !PT ;  /* 0xffff00000a127812 */ /* 0x000fe400078ec0ff */
        /* <DEDUP_REMOVED lines=9> */
[----:B------:R-:W-:Y:S01]  /*b260*/  FFMA.FTZ R33, R2, R12, -R4 ;  /* 0x0000000c02217223 */ /* 0x000fe20000010804 */
[----:B------:R-:W-:Y:S01]  /*b270*/  LOP3.LUT R15, R6, 0xffff0000, RZ, 0xc0, !PT ;  /* 0xffff0000060f7812 */ /* 0x000fe200078ec0ff */
[----:B------:R-:W-:Y:S01]  /*b280*/  FMUL.FTZ R6, R2, R8 ;  /* 0x0000000802067220 */ /* 0x000fe20000410000 */
[----:B------:R-:W-:Y:S01]  /*b290*/  LOP3.LUT R20, R7, 0xffff0000, RZ, 0xc0, !PT ;  /* 0xffff000007147812 */ /* 0x000fe200078ec0ff */
[----:B------:R-:W-:Y:S01]  /*b2a0*/  FMUL.FTZ R7, R5, R9 ;  /* 0x0000000905077220 */ /* 0x000fe20000410000 */
[----:B------:R-:W-:Y:S01]  /*b2b0*/  LOP3.LUT R4, R35, 0xffff0000, RZ, 0xc0, !PT ;  /* 0xffff000023047812 */ /* 0x000fe200078ec0ff */
[----:B------:R-:W-:Y:S01]  /*b2c0*/  FFMA.FTZ R32, R3, R12, R6 ;  /* 0x0000000c03207223 */ /* 0x000fe20000010006 */
[----:B------:R-:W-:Y:S01]  /*b2d0*/  SHF.L.U32 R2, R37, 0x10, RZ ;  /* 0x0000001025027819 */ /* 0x000fe200000006ff */
[----:B------:R-:W-:-:S02]  /*b2e0*/  IMAD.U32 R3, R41, 0x10000, RZ ;  /* 0x0001000029037824 */ /* 0x000fc400078e00ff */
[----:B------:R-:W-:Y:S01]  /*b2f0*/  FFMA.FTZ R31, R4, R13, -R7 ;  /* 0x0000000d041f7223 */ /* 0x000fe20000010807 */
[----:B------:R-:W-:Y:S01]  /*b300*/  SHF.L.U32 R7, R36, 0x10, RZ ;  /* 0x0000001024077819 */ /* 0x000fe200000006ff */
[----:B------:R-:W-:Y:S02]  /*b310*/  FMUL.FTZ R9, R4, R9 ;  /* 0x0000000904097220 */ /* 0x000fe40000410000 */
[-C--:B------:R-:W-:Y:S02]  /*b320*/  FMUL.FTZ R6, R2, R10.reuse ;  /* 0x0000000a02067220 */ /* 0x080fe40000410000 */
[----:B------:R-:W-:Y:S02]  /*b330*/  FMUL.FTZ R4, R3, R10 ;  /* 0x0000000a03047220 */ /* 0x000fe40000410000 */
[----:B------:R-:W-:Y:S02]  /*b340*/  FFMA.FTZ R30, R5, R13, R9 ;  /* 0x0000000d051e7223 */ /* 0x000fe40000010009 */
[----:B------:R-:W-:Y:S01]  /*b350*/  FFMA.FTZ R29, R3, R14, -R6 ;  /* 0x0000000e031d7223 */ /* 0x000fe20000010806 */
[----:B------:R-:W-:Y:S01]  /*b360*/  SHF.L.U32 R6, R38, 0x10, RZ ;  /* 0x0000001026067819 */ /* 0x000fe200000006ff */
[----:B------:R-:W-:-:S02]  /*b370*/  IMAD.U32 R3, R39, 0x10000, RZ ;  /* 0x0001000027037824 */ /* 0x000fc400078e00ff */
[-C--:B------:R-:W-:Y:S02]  /*b380*/  FMUL.FTZ R5, R7, R11.reuse ;  /* 0x0000000b07057220 */ /* 0x080fe40000410000 */
[----:B------:R-:W-:Y:S01]  /*b390*/  FFMA.FTZ R28, R2, R14, R4 ;  /* 0x0000000e021c7223 */ /* 0x000fe20000010004 */
[----:B------:R-:W-:Y:S01]  /*b3a0*/  LOP3.LUT R4, R39, 0xffff0000, RZ, 0xc0, !PT ;  /* 0xffff000027047812 */ /* 0x000fe200078ec0ff */
[C---:B------:R-:W-:Y:S01]  /*b3b0*/  FMUL.FTZ R11, R3.reuse, R11 ;  /* 0x0000000b030b7220 */ /* 0x040fe20000410000 */
[----:B------:R-:W-:Y:S01]  /*b3c0*/  LOP3.LUT R2, R36, 0xffff0000, RZ, 0xc0, !PT ;  /* 0xffff000024027812 */ /* 0x000fe200078ec0ff */
[----:B------:R-:W-:Y:S02]  /*b3d0*/  FFMA.FTZ R25, R3, R17, -R5 ;  /* 0x0000001103197223 */ /* 0x000fe40000010805 */
[----:B------:R-:W-:Y:S02]  /*b3e0*/  IMAD.U32 R3, R40, 0x10000, RZ ;  /* 0x0001000028037824 */ /* 0x000fe400078e00ff */
[----:B------:R-:W-:-:S02]  /*b3f0*/  FMUL.FTZ R5, R6, R16 ;  /* 0x0000001006057220 */ /* 0x000fc40000410000 */
[-C--:B------:R-:W-:Y:S02]  /*b400*/  FMUL.FTZ R8, R4, R15.reuse ;  /* 0x0000000f04087220 */ /* 0x080fe40000410000 */
[C---:B------:R-:W-:Y:S02]  /*b410*/  FMUL.FTZ R9, R2.reuse, R15 ;  /* 0x0000000f02097220 */ /* 0x040fe40000410000 */
[----:B------:R-:W-:Y:S02]  /*b420*/  FFMA.FTZ R14, R7, R17, R11 ;  /* 0x00000011070e7223 */ /* 0x000fe4000001000b */
[C---:B------:R-:W-:Y:S02]  /*b430*/  FMUL.FTZ R7, R3.reuse, R16 ;  /* 0x0000001003077220 */ /* 0x040fe40000410000 */
[----:B------:R-:W-:Y:S01]  /*b440*/  FFMA.FTZ R13, R3, R22, -R5 ;  /* 0x00000016030d7223 */ /* 0x000fe20000010805 */
[----:B------:R-:W-:Y:S01]  /*b450*/  LOP3.LUT R3, R37, 0xffff0000, RZ, 0xc0, !PT ;  /* 0xffff000025037812 */ /* 0x000fe200078ec0ff */
[-C--:B------:R-:W-:Y:S01]  /*b460*/  FFMA.FTZ R11, R2, R18.reuse, R8 ;  /* 0x00000012020b7223 */ /* 0x080fe20000010008 */
[----:B------:R-:W-:Y:S01]  /*b470*/  LOP3.LUT R5, R41, 0xffff0000, RZ, 0xc0, !PT ;  /* 0xffff000029057812 */ /* 0x000fe200078ec0ff */
[----:B------:R-:W-:Y:S01]  /*b480*/  FFMA.FTZ R10, R4, R18, -R9 ;  /* 0x00000012040a7223 */ /* 0x000fe20000010809 */
[----:B------:R-:W-:Y:S01]  /*b490*/  LOP3.LUT R2, R38, 0xffff0000, RZ, 0xc0, !PT ;  /* 0xffff000026027812 */ /* 0x000fe200078ec0ff */
[----:B------:R-:W-:Y:S01]  /*b4a0*/  FMUL.FTZ R9, R3, R21 ;  /* 0x0000001503097220 */ /* 0x000fe20000410000 */
[----:B------:R-:W-:Y:S01]  /*b4b0*/  LOP3.LUT R4, R40, 0xffff0000, RZ, 0xc0, !PT ;  /* 0xffff000028047812 */ /* 0x000fe200078ec0ff */
[----:B------:R-:W-:Y:S01]  /*b4c0*/  FFMA.FTZ R12, R6, R22, R7 ;  /* 0x00000016060c7223 */ /* 0x000fe20000010007 */
[----:B------:R-:W-:Y:S01]  /*b4d0*/  F2FP.BF16.PACK_AB R10, R10, R25 ;  /* 0x000000190a0a723e */ /* 0x000fe200000010ff */
[----:B------:R-:W-:-:S02]  /*b4e0*/  FMUL.FTZ R8, R5, R21 ;  /* 0x0000001505087220 */ /* 0x000fc40000410000 */
[-C--:B------:R-:W-:Y:S02]  /*b4f0*/  FMUL.FTZ R7, R2, R20.reuse ;  /* 0x0000001402077220 */ /* 0x080fe40000410000 */
[C---:B------:R-:W-:Y:S02]  /*b500*/  FMUL.FTZ R6, R4.reuse, R20 ;  /* 0x0000001404067220 */ /* 0x040fe40000410000 */
[-C--:B------:R-:W-:Y:S02]  /*b510*/  FFMA.FTZ R9, R5, R24.reuse, -R9 ;  /* 0x0000001805097223 */ /* 0x080fe40000010809 */
[----:B------:R-:W-:Y:S01]  /*b520*/  FFMA.FTZ R5, R3, R24, R8 ;  /* 0x0000001803057223 */ /* 0x000fe20000010008 */
[----:B------:R-:W-:Y:S01]  /*b530*/  F2FP.BF16.PACK_AB R8, R31, R33 ;  /* 0x000000211f08723e */ /* 0x000fe200000010ff */
[----:B------:R-:W-:Y:S01]  /*b540*/  FFMA.FTZ R3, R4, R23, -R7 ;  /* 0x0000001704037223 */ /* 0x000fe20000010807 */
[----:B------:R-:W-:Y:S01]  /*b550*/  F2FP.BF16.PACK_AB R9, R9, R29 ;  /* 0x0000001d0909723e */ /* 0x000fe200000010ff */
[----:B------:R-:W-:Y:S01]  /*b560*/  FFMA.FTZ R2, R2, R23, R6 ;  /* 0x0000001702027223 */ /* 0x000fe20000010006 */
[----:B------:R-:W-:-:S02]  /*b570*/  F2FP.BF16.PACK_AB R6, R11, R14 ;  /* 0x0000000e0b06723e */ /* 0x000fc400000010ff */
[----:B------:R-:W-:Y:S02]  /*b580*/  F2FP.BF16.PACK_AB R11, R3, R13 ;  /* 0x0000000d030b723e */ /* 0x000fe400000010ff */
[----:B------:R-:W-:Y:S02]  /*b590*/  F2FP.BF16.PACK_AB R4, R30, R32 ;  /* 0x000000201e04723e */ /* 0x000fe400000010ff */
[----:B------:R-:W-:Y:S01]  /*b5a0*/  F2FP.BF16.PACK_AB R5, R5, R28 ;  /* 0x0000001c0505723e */ /* 0x000fe200000010ff */
[----:B------:R1:W-:Y:S01]  /*b5b0*/  STS.128 [R27], R8 ;  /* 0x000000081b007388 */ /* 0x0003e20000000c00 */
[----:B------:R-:W-:-:S05]  /*b5c0*/  F2FP.BF16.PACK_AB R7, R2, R12 ;  /* 0x0000000c0207723e */ /* 0x000fca00000010ff */
[----:B------:R1:W-:Y:S02]  /*b5d0*/  STS.128 [R26+0x10080], R4 ;  /* 0x010080041a007388 */ /* 0x0003e40000000c00 */
.L_x_221:
[----:B------:R-:W-:Y:S05]  /*b5e0*/  BSYNC B0 ;  /* 0x0000000000007941 */ /* 0x000fea0003800000 */
.L_x_220:
[----:B------:R-:W-:-:S13]  /*b5f0*/  ISETP.GE.AND P0, PT, R134, c[0x0][0x27c], PT ;  /* 0x00009f0086007a0c */ /* 0x000fda0003f06270 */
[----:B------:R-:W-:Y:S05]  /*b600*/  @P0 BRA `(.L_x_219) ;  /* 0x000005e000000947 */ /* 0x000fea0003800000 */
[----:B------:R-:W-:Y:S01]  /*b610*/  IMAD.MOV.U32 R2, RZ, RZ, c[0x0][0x27c] ;  /* 0x00009f00ff027624 */ /* 0x000fe200078e00ff */
[----:B-1----:R-:W-:Y:S02]  /*b620*/  LEA.HI R4, R51, R134, RZ, 0x6 ;  /* 0x0000008633047211 */ /* 0x002fe400078f30ff */
[----:B------:R-:W-:Y:S02]  /*b630*/  LOP3.LUT R3, R0, 0x38, R50, 0xf8, !PT ;  /* 0x0000003800037812 */ /* 0x000fe400078ef832 */
[----:B------:R-:W-:Y:S01]  /*b640*/  LEA.HI R2, R2, R54, RZ, 0x1d ;  /* 0x0000003602027211 */ /* 0x000fe200078fe8ff */
[----:B------:R-:W-:Y:S01]  /*b650*/  IMAD.SHL.U32 R6, R4, 0x80, RZ ;  /* 0x0000008004067824 */ /* 0x000fe200078e00ff */
[----:B------:R-:W-:Y:S02]  /*b660*/  LOP3.LUT R3, R3, R53, RZ, 0x3c, !PT ;  /* 0x0000003503037212 */ /* 0x000fe400078e3cff */
[----:B------:R-:W-:Y:S02]  /*b670*/  SHF.R.S32.HI R4, RZ, 0x1f, R2 ;  /* 0x0000001fff047819 */ /* 0x000fe40000011402 */
[----:B------:R-:W-:-:S02]  /*b680*/  SHF.L.U32 R5, R2, 0x3, RZ ;  /* 0x0000000302057819 */ /* 0x000fc400000006ff */
[----:B------:R-:W-:Y:S02]  /*b690*/  LEA.HI R2, R4, R2, RZ, 0x3 ;  /* 0x0000000204027211 */ /* 0x000fe400078f18ff */
[----:B------:R-:W-:Y:S02]  /*b6a0*/  LOP3.LUT R6, R6, 0xffffe000, RZ, 0xc0, !PT ;  /* 0xffffe00006067812 */ /* 0x000fe400078ec0ff */
[----:B------:R-:W-:Y:S01]  /*b6b0*/  LOP3.LUT R4, R0, 0x38, R5, 0xf8, !PT ;  /* 0x0000003800047812 */ /* 0x000fe200078ef805 */
[----:B------:R-:W-:Y:S01]  /*b6c0*/  IMAD.SHL.U32 R2, R2, 0x400, RZ ;  /* 0x0000040002027824 */ /* 0x000fe200078e00ff */
[----:B------:R-:W-:Y:S02]  /*b6d0*/  IADD3 R0, R3, R6, R19 ;  /* 0x0000000603007210 */ /* 0x000fe40007ffe013 */
[----:B------:R-:W-:Y:S02]  /*b6e0*/  LOP3.LUT R3, R4, R53, RZ, 0x3c, !PT ;  /* 0x0000003504037212 */ /* 0x000fe400078e3cff */
[----:B------:R-:W-:-:S02]  /*b6f0*/  LEA R26, R0, 0x10080, 0x1 ;  /* 0x00010080001a7811 */ /* 0x000fc400078e08ff */
[----:B------:R-:W-:Y:S01]  /*b700*/  LOP3.LUT R0, R2, 0x7fffe000, RZ, 0xc0, !PT ;  /* 0x7fffe00002007812 */ /* 0x000fe200078ec0ff */
[----:B------:R-:W-:Y:S02]  /*b710*/  IMAD.U32 R2, R42, 0x10000, RZ ;  /* 0x000100002a027824 */ /* 0x000fe400078e00ff */
[----:B------:R-:W1:Y:S01]  /*b720*/  LDS.128 R8, [R26] ;  /* 0x000000001a087984 */ /* 0x000e620000000c00 */
[----:B------:R-:W-:-:S05]  /*b730*/  IADD3 R0, R3, R0, R19 ;  /* 0x0000000003007210 */ /* 0x000fca0007ffe013 */
[----:B------:R-:W-:Y:S01]  /*b740*/  IMAD.SHL.U32 R24, R0, 0x2, RZ ;  /* 0x0000000200187824 */ /* 0x000fe200078e00ff */
[----:B------:R-:W-:-:S04]  /*b750*/  SHF.L.U32 R0, R43, 0x10, RZ ;  /* 0x000000102b007819 */ /* 0x000fc800000006ff */
[----:B------:R-:W2:Y:S01]  /*b760*/  LDS.128 R4, [R24+0x10080] ;  /* 0x0100800018047984 */ /* 0x000ea20000000c00 */
[C---:B-1----:R-:W-:Y:S01]  /*b770*/  SHF.L.U32 R12, R8.reuse, 0x10, RZ ;  /* 0x00000010080c7819 */ /* 0x042fe200000006ff */
[C---:B------:R-:W-:Y:S01]  /*b780*/  IMAD.U32 R14, R9.reuse, 0x10000, RZ ;  /* 0x00010000090e7824 */ /* 0x040fe200078e00ff */
[----:B------:R-:W-:Y:S01]  /*b790*/  LOP3.LUT R13, R8, 0xffff0000, RZ, 0xc0, !PT ;  /* 0xffff0000080d7812 */ /* 0x000fe200078ec0ff */
[C---:B------:R-:W-:Y:S01]  /*b7a0*/  IMAD.U32 R16, R10.reuse, 0x10000, RZ ;  /* 0x000100000a107824 */ /* 0x040fe200078e00ff */
[----:B------:R-:W-:Y:S02]  /*b7b0*/  LOP3.LUT R22, R9, 0xffff0000, RZ, 0xc0, !PT ;  /* 0xffff000009167812 */ /* 0x000fe400078ec0ff */
[C---:B------:R-:W-:Y:S02]  /*b7c0*/  SHF.L.U32 R20, R11.reuse, 0x10, RZ ;  /* 0x000000100b147819 */ /* 0x040fe400000006ff */
[----:B------:R-:W-:Y:S02]  /*b7d0*/  LOP3.LUT R21, R11, 0xffff0000, RZ, 0xc0, !PT ;  /* 0xffff00000b157812 */ /* 0x000fe400078ec0ff */
[----:B------:R-:W-:Y:S01]  /*b7e0*/  LOP3.LUT R17, R10, 0xffff0000, RZ, 0xc0, !PT ;  /* 0xffff00000a117812 */ /* 0x000fe200078ec0ff */
[C---:B--2---:R-:W-:Y:S01]  /*b7f0*/  IMAD.U32 R3, R4.reuse, 0x10000, RZ ;  /* 0x0001000004037824 */ /* 0x044fe200078e00ff */
[----:B------:R-:W-:-:S02]  /*b800*/  LOP3.LUT R8, R4, 0xffff0000, RZ, 0xc0, !PT ;  /* 0xffff000004087812 */ /* 0x000fc400078ec0ff */
[----:B------:R-:W-:Y:S01]  /*b810*/  LOP3.LUT R4, R42, 0xffff0000, RZ, 0xc0, !PT ;  /* 0xffff00002a047812 */ /* 0x000fe200078ec0ff */
[-C--:B------:R-:W-:Y:S01]  /*b820*/  FMUL.FTZ R11, R2, R3.reuse ;  /* 0x00000003020b7220 */ /* 0x080fe20000410000 */
[C---:B------:R-:W-:Y:S02]  /*b830*/  SHF.L.U32 R9, R5.reuse, 0x10, RZ ;  /* 0x0000001005097819 */ /* 0x040fe400000006ff */
[----:B------:R-:W-:Y:S01]  /*b840*/  LOP3.LUT R19, R5, 0xffff0000, RZ, 0xc0, !PT ;  /* 0xffff000005137812 */ /* 0x000fe200078ec0ff */
[C---:B------:R-:W-:Y:S01]  /*b850*/  IMAD.U32 R5, R6.reuse, 0x10000, RZ ;  /* 0x0001000006057824 */ /* 0x040fe200078e00ff */
[----:B------:R-:W-:Y:S01]  /*b860*/  LOP3.LUT R10, R6, 0xffff0000, RZ, 0xc0, !PT ;  /* 0xffff0000060a7812 */ /* 0x000fe200078ec0ff */
[C---:B------:R-:W-:Y:S01]  /*b870*/  FMUL.FTZ R6, R0.reuse, R3 ;  /* 0x0000000300067220 */ /* 0x040fe20000410000 */
[C---:B------:R-:W-:Y:S01]  /*b880*/  SHF.L.U32 R15, R7.reuse, 0x10, RZ ;  /* 0x00000010070f7819 */ /* 0x040fe200000006ff */
[----:B------:R-:W-:Y:S01]  /*b890*/  FFMA.FTZ R31, R0, R12, -R11 ;  /* 0x0000000c001f7223 */ /* 0x000fe2000001080b */
[----:B------:R-:W-:Y:S01]  /*b8a0*/  LOP3.LUT R18, R7, 0xffff0000, RZ, 0xc0, !PT ;  /* 0xffff000007127812 */ /* 0x000fe200078ec0ff */
[----:B------:R-:W-:Y:S01]  /*b8b0*/  FMUL.FTZ R7, R4, R8 ;  /* 0x0000000804077220 */ /* 0x000fe20000410000 */
[----:B------:R-:W-:Y:S01]  /*b8c0*/  LOP3.LUT R3, R43, 0xffff0000, RZ, 0xc0, !PT ;  /* 0xffff00002b037812 */ /* 0x000fe200078ec0ff */
[----:B------:R-:W-:-:S02]  /*b8d0*/  IMAD.U32 R0, R45, 0x10000, RZ ;  /* 0x000100002d007824 */ /* 0x000fc400078e00ff */
[----:B------:R-:W-:Y:S01]  /*b8e0*/  FFMA.FTZ R30, R2, R12, R6 ;  /* 0x0000000c021e7223 */ /* 0x000fe20000010006 */
[----:B------:R-:W-:Y:S01]  /*b8f0*/  SHF.L.U32 R2, R49, 0x10, RZ ;  /* 0x0000001031027819 */ /* 0x000fe200000006ff */
[C---:B------:R-:W-:Y:S02]  /*b900*/  FFMA.FTZ R29, R3.reuse, R13, -R7 ;  /* 0x0000000d031d7223 */ /* 0x040fe40000010807 */
[-C--:B------:R-:W-:Y:S02]  /*b910*/  FMUL.FTZ R7, R0, R9.reuse ;  /* 0x0000000900077220 */ /* 0x080fe40000410000 */
[----:B------:R-:W-:Y:S02]  /*b920*/  FMUL.FTZ R8, R3, R8 ;  /* 0x0000000803087220 */ /* 0x000fe40000410000 */
[C---:B------:R-:W-:Y:S02]  /*b930*/  FMUL.FTZ R3, R2.reuse, R9 ;  /* 0x0000000902037220 */ /* 0x040fe40000410000 */
[----:B------:R-:W-:Y:S01]  /*b940*/  FFMA.FTZ R27, R2, R14, -R7 ;  /* 0x0000000e021b7223 */ /* 0x000fe20000010807 */
[----:B------:R-:W-:Y:S01]  /*b950*/  SHF.L.U32 R2, R47, 0x10, RZ ;  /* 0x000000102f027819 */ /* 0x000fe200000006ff */
[----:B------:R-:W-:-:S02]  /*b960*/  IMAD.U32 R6, R44, 0x10000, RZ ;  /* 0x000100002c067824 */ /* 0x000fc400078e00ff */
[----:B------:R-:W-:Y:S02]  /*b970*/  FFMA.FTZ R28, R4, R13, R8 ;  /* 0x0000000d041c7223 */ /* 0x000fe40000010008 */
[----:B------:R-:W-:Y:S01]  /*b980*/  FFMA.FTZ R25, R0, R14, R3 ;  /* 0x0000000e00197223 */ /* 0x000fe20000010003 */
[----:B------:R-:W-:Y:S01]  /*b990*/  LOP3.LUT R3, R47, 0xffff0000, RZ, 0xc0, !PT ;  /* 0xffff00002f037812 */ /* 0x000fe200078ec0ff */
[-C--:B------:R-:W-:Y:S01]  /*b9a0*/  FMUL.FTZ R4, R6, R5.reuse ;  /* 0x0000000506047220 */ /* 0x080fe20000410000 */
[----:B------:R-:W-:Y:S01]  /*b9b0*/  LOP3.LUT R0, R44, 0xffff0000, RZ, 0xc0, !PT ;  /* 0xffff00002c007812 */ /* 0x000fe200078ec0ff */
[----:B------:R-:W-:Y:S02]  /*b9c0*/  FMUL.FTZ R9, R2, R5 ;  /* 0x0000000502097220 */ /* 0x000fe40000410000 */
[----:B------:R-:W-:Y:S02]  /*b9d0*/  IMAD.U32 R5, R46, 0x10000, RZ ;  /* 0x000100002e057824 */ /* 0x000fe400078e00ff */
[----:B------:R-:W-:Y:S01]  /*b9e0*/  FFMA.FTZ R23, R2, R16, -R4 ;  /* 0x0000001002177223 */ /* 0x000fe20000010804 */
[----:B------:R-:W-:Y:S01]  /*b9f0*/  SHF.L.U32 R2, R48, 0x10, RZ ;  /* 0x0000001030027819 */ /* 0x000fe200000006ff */
[----:B------:R-:W-:-:S02]  /*ba00*/  FMUL.FTZ R7, R3, R10 ;  /* 0x0000000a03077220 */ /* 0x000fc40000410000 */
[----:B------:R-:W-:Y:S02]  /*ba10*/  FMUL.FTZ R4, R5, R15 ;  /* 0x0000000f05047220 */ /* 0x000fe40000410000 */
[----:B------:R-:W-:Y:S02]  /*ba20*/  FMUL.FTZ R8, R0, R10 ;  /* 0x0000000a00087220 */ /* 0x000fe40000410000 */
[----:B------:R-:W-:Y:S02]  /*ba30*/  FFMA.FTZ R14, R6, R16, R9 ;  /* 0x00000010060e7223 */ /* 0x000fe40000010009 */
[----:B------:R-:W-:Y:S01]  /*ba40*/  FFMA.FTZ R11, R0, R17, R7 ;  /* 0x00000011000b7223 */ /* 0x000fe20000010007 */
[----:B------:R-:W-:Y:S01]  /*ba50*/  LOP3.LUT R0, R46, 0xffff0000, RZ, 0xc0, !PT ;  /* 0xffff00002e007812 */ /* 0x000fe200078ec0ff */
[C---:B------:R-:W-:Y:S02]  /*ba60*/  FMUL.FTZ R6, R2.reuse, R15 ;  /* 0x0000000f02067220 */ /* 0x040fe40000410000 */
[-C--:B------:R-:W-:Y:S01]  /*ba70*/  FFMA.FTZ R13, R2, R20.reuse, -R4 ;  /* 0x00000014020d7223 */ /* 0x080fe20000010804 */
        /* <DEDUP_REMOVED lines=8> */
[C---:B------:R-:W-:Y:S02]  /*bb00*/  FMUL.FTZ R7, R4.reuse, R19 ;  /* 0x0000001304077220 */ /* 0x040fe40000410000 */
[----:B------:R-:W-:Y:S02]  /*bb10*/  FMUL.FTZ R5, R3, R18 ;  /* 0x0000001203057220 */ /* 0x000fe40000410000 */
        /* <DEDUP_REMOVED lines=13> */
.L_x_219:
[----:B------:R-:W-:Y:S05]  /*bbf0*/  BSYNC B1 ;  /* 0x0000000000017941 */ /* 0x000fea0003800000 */
.L_x_218:
[----:B------:R-:W-:Y:S01]  /*bc00*/  IADD3 R0, R198, 0x40, RZ ;  /* 0x00000040c6007810 */ /* 0x000fe20007ffe0ff */
[----:B------:R-:W-:Y:S03]  /*bc10*/  BSSY B1, `(.L_x_222) ;  /* 0x00000bb000017945 */ /* 0x000fe60003800000 */
[----:B------:R-:W-:-:S13]  /*bc20*/  ISETP.GE.AND P0, PT, R0, R52, PT ;  /* 0x000000340000720c */ /* 0x000fda0003f06270 */
[----:B------:R-:W-:Y:S05]  /*bc30*/  @P0 BRA `(.L_x_223) ;  /* 0x00000b8000000947 */ /* 0x000fea0003800000 */
[----:B------:R-:W-:Y:S01]  /*bc40*/  ISETP.GE.AND P0, PT, R132, c[0x0][0x27c], PT ;  /* 0x00009f0084007a0c */ /* 0x000fe20003f06270 */
[----:B------:R-:W-:Y:S01]  /*bc50*/  BSSY B0, `(.L_x_224) ;  /* 0x000005d000007945 */ /* 0x000fe20003800000 */
[----:B------:R-:W-:-:S11]  /*bc60*/  SHF.R.U32.HI R32, RZ, 0x3, R243 ;  /* 0x00000003ff207819 */ /* 0x000fd600000116f3 */
[----:B------:R-:W-:Y:S05]  /*bc70*/  @P0 BRA `(.L_x_225) ;  /* 0x000005a000000947 */ /* 0x000fea0003800000 */
[----:B------:R-:W-:Y:S01]  /*bc80*/  IMAD.MOV.U32 R3, RZ, RZ, c[0x0][0x27c] ;  /* 0x00009f00ff037624 */ /* 0x000fe200078e00ff */
[----:B------:R-:W-:-:S04]  /*bc90*/  LOP3.LUT R0, R243, 0x38, R132, 0xf8, !PT ;  /* 0x00000038f3007812 */ /* 0x000fc800078ef884 */
[----:B------:R-:W-:Y:S02]  /*bca0*/  LEA.HI R3, R3, R216, RZ, 0x1d ;  /* 0x000000d803037211 */ /* 0x000fe400078fe8ff */
[----:B------:R-:W-:Y:S02]  /*bcb0*/  LOP3.LUT R0, R245, R0, R32, 0xf6, !PT ;  /* 0x00000000f5007212 */ /* 0x000fe400078ef620 */
[----:B-1----:R-:W-:Y:S01]  /*bcc0*/  SHF.R.S32.HI R4, RZ, 0x1f, R3 ;  /* 0x0000001fff047819 */ /* 0x002fe20000011403 */
        /* <DEDUP_REMOVED lines=26> */
[-C--:B------:R-:W-:Y:S01]  /*be70*/  FMUL.FTZ R11, R2, R3.reuse ;  /* 0x00000003020b7220 */ /* 0x080fe20000410000 */
        /* <DEDUP_REMOVED lines=13> */
[-C--:B------:R-:W-:Y:S02]  /*bf50*/  FMUL.FTZ R7, R0, R9.reuse ;  /* 0x0000000900077220 */ /* 0x080fe40000410000 */
[----:B------:R-:W-:Y:S02]  /*bf60*/  FMUL.FTZ R8, R3, R8 ;  /* 0x0000000803087220 */ /* 0x000fe40000410000 */
[C---:B------:R-:W-:Y:S02]  /*bf70*/  FMUL.FTZ R3, R2.reuse, R9 ;  /* 0x0000000902037220 */ /* 0x040fe40000410000 */
[----:B------:R-:W-:Y:S02]  /*bf80*/  FFMA.FTZ R27, R2, R14, -R7 ;  /* 0x0000000e021b7223 */ /* 0x000fe40000010807 */
[----:B------:R-:W-:Y:S02]  /*bf90*/  IMAD.U32 R2, R39, 0x10000, RZ ;  /* 0x0001000027027824 */ /* 0x000fe400078e00ff */
[----:B------:R-:W-:-:S02]  /*bfa0*/  FFMA.FTZ R28, R4, R13, R8 ;  /* 0x0000000d041c7223 */ /* 0x000fc40000010008 */
[----:B------:R-:W-:Y:S01]  /*bfb0*/  FFMA.FTZ R25, R0, R14, R3 ;  /* 0x0000000e00197223 */ /* 0x000fe20000010003 */
[----:B------:R-:W-:Y:S01]  /*bfc0*/  LOP3.LUT R3, R39, 0xffff0000, RZ, 0xc0, !PT ;  /* 0xffff000027037812 */ /* 0x000fe200078ec0ff */
[-C--:B------:R-:W-:Y:S01]  /*bfd0*/  FMUL.FTZ R4, R6, R5.reuse ;  /* 0x0000000506047220 */ /* 0x080fe20000410000 */
[----:B------:R-:W-:Y:S01]  /*bfe0*/  LOP3.LUT R0, R36, 0xffff0000, RZ, 0xc0, !PT ;  /* 0xffff000024007812 */ /* 0x000fe200078ec0ff */
[----:B------:R-:W-:Y:S01]  /*bff0*/  FMUL.FTZ R9, R2, R5 ;  /* 0x0000000502097220 */ /* 0x000fe20000410000 */
[----:B------:R-:W-:Y:S01]  /*c000*/  SHF.L.U32 R5, R38, 0x10, RZ ;  /* 0x0000001026057819 */ /* 0x000fe200000006ff */
[----:B------:R-:W-:Y:S02]  /*c010*/  FFMA.FTZ R23, R2, R16, -R4 ;  /* 0x0000001002177223 */ /* 0x000fe40000010804 */
[----:B------:R-:W-:Y:S02]  /*c020*/  IMAD.U32 R2, R40, 0x10000, RZ ;  /* 0x0001000028027824 */ /* 0x000fe400078e00ff */
        /* <DEDUP_REMOVED lines=31> */
.L_x_225:
[----:B------:R-:W-:Y:S05]  /*c220*/  BSYNC B0 ;  /* 0x0000000000007941 */ /* 0x000fea0003800000 */
.L_x_224:
[----:B------:R-:W-:-:S13]  /*c230*/  ISETP.GE.AND P0, PT, R134, c[0x0][0x27c], PT ;  /* 0x00009f0086007a0c */ /* 0x000fda0003f06270 */
[----:B------:R-:W-:Y:S05]  /*c240*/  @P0 BRA `(.L_x_223) ;  /* 0x0000057000000947 */ /* 0x000fea0003800000 */
[----:B------:R-:W-:Y:S01]  /*c250*/  MOV R0, c[0x0][0x27c] ;  /* 0x00009f0000007a02 */ /* 0x000fe20000000f00 */
[----:B-1----:R-:W1:Y:S03]  /*c260*/  LDS.128 R8, [R247] ;  /* 0x00000000f7087984 */ /* 0x002e660000000c00 */
        /* <DEDUP_REMOVED lines=71> */
[C---:B------:R-:W-:Y:S02]  /*c6e0*/  FMUL.FTZ R5, R3.reuse, R18 ;  /* 0x0000001203057220 */ /* 0x040fe40000410000 */
[----:B------:R-:W-:Y:S01]  /*c6f0*/  FFMA.FTZ R9, R4, R22, -R8 ;  /* 0x0000001604097223 */ /* 0x000fe20000010808 */
[----:B------:R-:W-:Y:S01]  /*c700*/  F2FP.BF16.PACK_AB R8, R28, R30 ;  /* 0x0000001e1c08723e */ /* 0x000fe200000010ff */
[-C--:B------:R-:W-:Y:S01]  /*c710*/  FFMA.FTZ R3, R3, R21.reuse, -R6 ;  /* 0x0000001503037223 */ /* 0x080fe20000010806 */
        /* <DEDUP_REMOVED lines=10> */
.L_x_223:
[----:B------:R-:W-:Y:S05]  /*c7c0*/  BSYNC B1 ;  /* 0x0000000000017941 */ /* 0x000fea0003800000 */
.L_x_222:
[----:B------:R-:W-:-:S04]  /*c7d0*/  IADD3 R0, R198, 0x60, RZ ;  /* 0x00000060c6007810 */ /* 0x000fc80007ffe0ff */
        /* <DEDUP_REMOVED lines=96> */
.L_x_227:
[----:B------:R-:W-:Y:S05]  /*cde0*/  BSYNC B0 ;  /* 0x0000000000007941 */ /* 0x000fea0003800000 */
.L_x_226:
        /* <DEDUP_REMOVED lines=89> */
.L_x_205:
[----:B------:R-:W-:Y:S05]  /*d380*/  BSYNC B2 ;  /* 0x0000000000027941 */ /* 0x000fea0003800000 */
.L_x_177:
[----:B------:R-:W-:-:S04]  /*d390*/  DEPBAR.LE SB0, 0x0 ;  /* 0x000080000000791a */ /* 0x000fc80000000000 */
[----:B------:R-:W-:Y:S01]  /*d3a0*/  BAR.SYNC.DEFER_BLOCKING 0x0 ;  /* 0x0000000000007b1d */ /* 0x000fe20000010000 */
[----:B------:R-:W-:Y:S01]  /*d3b0*/  IMAD R0, R56, c[0x0][0x208], RZ ;  /* 0x0000820038007a24 */ /* 0x000fe200078e02ff */
[----:B------:R-:W-:Y:S01]  /*d3c0*/  LOP3.LUT P6, RZ, R219, 0x4, RZ, 0xc0, !PT ;  /* 0x00000004dbff7812 */ /* 0x000fe200078cc0ff */
[----:B-1----:R-:W-:Y:S01]  /*d3d0*/  IMAD.WIDE.U32 R2, R77, c[0x0][0x208], RZ ;  /* 0x000082004d027a25 */ /* 0x002fe200078e00ff */
[----:B------:R-:W-:-:S03]  /*d3e0*/  IADD3 R220, R220, -0x2, RZ ;  /* 0xfffffffedcdc7810 */ /* 0x000fc60007ffe0ff */
[C---:B------:R-:W-:Y:S01]  /*d3f0*/  IMAD R4, R77.reuse, c[0x0][0x20c], R0 ;  /* 0x000083004d047a24 */ /* 0x040fe200078e0200 */
[----:B------:R-:W-:Y:S01]  /*d400*/  LEA R0, P0, R2, R210, 0x5 ;  /* 0x000000d202007211 */ /* 0x000fe200078028ff */
[----:B------:R-:W-:Y:S02]  /*d410*/  IMAD R76, R77, -0x20, R127 ;  /* 0xffffffe04d4c7824 */ /* 0x000fe400078e027f */
[----:B------:R-:W-:-:S05]  /*d420*/  IMAD.IADD R3, R3, 0x1, R4 ;  /* 0x0000000103037824 */ /* 0x000fca00078e0204 */
[----:B------:R-:W-:Y:S02]  /*d430*/  LEA.HI.X R2, R2, R218, R3, 0x5, P0 ;  /* 0x000000da02027211 */ /* 0x000fe400000f2c03 */
[----:B------:R-:W-:-:S04]  /*d440*/  LEA R4, P0, R0, c[0x0][0x1f8], 0x1 ;  /* 0x00007e0000047a11 */ /* 0x000fc800078008ff */
[----:B------:R-:W-:Y:S01]  /*d450*/  R2P PR, R216, 0x6 ;  /* 0x00000006d8007804 */ /* 0x000fe20000000000 */
[----:B------:R-:W-:Y:S01]  /*d460*/  LDSM.16.M88.4 R12, [R182] ;  /* 0x00000000b60c783b */ /* 0x000fe20000000200 */
[----:B------:R-:W-:Y:S01]  /*d470*/  LEA.HI.X R5, R0, c[0x0][0x1fc], R2, 0x1, P0 ;  /* 0x00007f0000057a11 */ /* 0x000fe200000f0c02 */
[----:B------:R-:W-:Y:S01]  /*d480*/  IMAD.MOV.U32 R2, RZ, RZ, 0x40 ;  /* 0x00000040ff027424 */ /* 0x000fe200078e00ff */
[C---:B------:R-:W-:Y:S01]  /*d490*/  LOP3.LUT R0, R55.reuse, 0x1, RZ, 0xc0, !PT ;  /* 0x0000000137007812 */ /* 0x040fe200078ec0ff */
[----:B--2-4-:R-:W1:Y:S01]  /*d4a0*/  LDSM.16.M88.4 R20, [R176] ;  /* 0x00000000b014783b */ /* 0x014e620000000200 */
[----:B------:R-:W-:Y:S02]  /*d4b0*/  ISETP.GT.AND P0, PT, R76, R198, PT ;  /* 0x000000c64c00720c */ /* 0x000fe40003f04270 */
[----:B------:R-:W-:Y:S01]  /*d4c0*/  LOP3.LUT P3, RZ, R55, 0x2, RZ, 0xc0, !PT ;  /* 0x0000000237ff7812 */ /* 0x000fe2000786c0ff */
[----:B------:R-:W-:Y:S01]  /*d4d0*/  LDSM.16.M88.4 R8, [R183] ;  /* 0x00000000b708783b */ /* 0x000fe20000000200 */
[----:B------:R-:W-:-:S02]  /*d4e0*/  ISETP.NE.U32.OR P0, PT, R0, 0x1, !P0 ;  /* 0x000000010000780c */ /* 0x000fc40004705470 */
[C---:B------:R-:W-:Y:S01]  /*d4f0*/  IADD3 R0, R176.reuse, 0x20, RZ ;  /* 0x00000020b0007810 */ /* 0x040fe20007ffe0ff */
[----:B------:R-:W2:Y:S01]  /*d500*/  LDSM.16.M88.4 R40, [R176+0x800] ;  /* 0x00080000b028783b */ /* 0x000ea20000000200 */
[----:B------:R-:W-:Y:S02]  /*d510*/  @P1 IADD3 R0, R176, -0x20, RZ ;  /* 0xffffffe0b0001810 */ /* 0x000fe40007ffe0ff */
[C---:B------:R-:W-:Y:S02]  /*d520*/  LOP3.LUT P1, RZ, R55.reuse, 0x4, RZ, 0xc0, !PT ;  /* 0x0000000437ff7812 */ /* 0x040fe4000782c0ff */
[CC--:B------:R-:W-:Y:S01]  /*d530*/  ISETP.LE.OR P3, PT, R76.reuse, R198.reuse, !P3 ;  /* 0x000000c64c00720c */ /* 0x0c0fe20005f63670 */
[----:B------:R-:W3:Y:S01]  /*d540*/  LDSM.16.M88.4 R28, [R0] ;  /* 0x00000000001c783b */ /* 0x000ee20000000200 */
[----:B------:R-:W-:Y:S02]  /*d550*/  ISETP.LE.OR P1, PT, R76, R198, !P1 ;  /* 0x000000c64c00720c */ /* 0x000fe40004f23670 */
[----:B------:R-:W-:Y:S01]  /*d560*/  SEL R2, R2, 0xffffffc0, !P2 ;  /* 0xffffffc002027807 */ /* 0x000fe20005000000 */
[----:B------:R-:W4:Y:S04]  /*d570*/  LDSM.16.M88.4 R56, [R0+0x800] ;  /* 0x000800000038783b */ /* 0x000f280000000200 */
[----:B------:R-:W-:Y:S01]  /*d580*/  @!PT LDS RZ, [RZ] ;  /* 0x00000000fffff984 */ /* 0x000fe20000000800 */
[----:B------:R-:W-:Y:S01]  /*d590*/  @!PT LDS RZ, [RZ] ;  /* 0x00000000fffff984 */ /* 0x000fe20000000800 */
[----:B------:R-:W-:Y:S01]  /*d5a0*/  @!PT LDS RZ, [RZ] ;  /* 0x00000000fffff984 */ /* 0x000fe20000000800 */
[----:B------:R2:W-:Y:S01]  /*d5b0*/  LDGSTS.E.BYPASS.LTC128B.128 [R188+0x8080], [R4.64], !P0 ;  /* 0x0808000004bc7fae */ /* 0x0005e2000c101d46 */
[----:B------:R-:W-:Y:S01]  /*d5c0*/  LOP3.LUT P0, RZ, R55, 0x8, RZ, 0xc0, !PT ;  /* 0x0000000837ff7812 */ /* 0x000fe2000780c0ff */
[----:B------:R-:W-:-:S02]  /*d5d0*/  IMAD.IADD R3, R176, 0x1, R2 ;  /* 0x00000001b0037824 */ /* 0x000fc400078e0202 */
[----:B------:R2:W-:Y:S01]  /*d5e0*/  LDGSTS.E.BYPASS.LTC128B.128 [R188+0x9080], [R4.64+0x80], !P3 ;  /* 0x0908008004bc7fae */ /* 0x0005e2000d901d46 */
[----:B------:R-:W-:Y:S01]  /*d5f0*/  ISETP.LE.OR P0, PT, R76, R198, !P0 ;  /* 0x000000c64c00720c */ /* 0x000fe20004703670 */
[----:B------:R-:W-:Y:S02]  /*d600*/  IMAD.IADD R177, R2, 0x1, R0 ;  /* 0x0000000102b17824 */ /* 0x000fe400078e0200 */
[----:B------:R3:W-:Y:S01]  /*d610*/  LDGSTS.E.BYPASS.LTC128B.128 [R188+0xa080], [R4.64+0x100], !P1 ;  /* 0x0a08010004bc7fae */ /* 0x0007e2000c901d46 */
[C---:B-1----:R-:W-:Y:S09]  /*d620*/  HMMA.16816.F32.BF16 R16, R12.reuse, R20, RZ ;  /* 0x000000140c10723c */ /* 0x042ff200000418ff */
[----:B------:R1:W-:Y:S04]  /*d630*/  LDGSTS.E.BYPASS.LTC128B.128 [R188+0xb080], [R4.64+0x180], !P0 ;  /* 0x0b08018004bc7fae */ /* 0x0003e8000c101d46 */
[----:B------:R-:W-:Y:S01]  /*d640*/  LDSM.16.M88.4 R44, [R3] ;  /* 0x00000000032c783b */ /* 0x000fe20000000200 */
[C---:B------:R-:W-:Y:S03]  /*d650*/  HMMA.16816.F32.BF16 R24, R12.reuse, R22, RZ ;  /* 0x000000160c18723c */ /* 0x040fe600000418ff */
[----:B------:R-:W-:Y:S04]  /*d660*/  LDSM.16.M88.4 R20, [R184] ;  /* 0x00000000b814783b */ /* 0x000fe80000000200 */
[----:B------:R-:W-:Y:S01]  /*d670*/  LDSM.16.M88.4 R48, [R177] ;  /* 0x00000000b130783b */ /* 0x000fe20000000200 */
[----:B--2---:R-:W-:Y:S03]  /*d680*/  HMMA.16816.F32.BF16 R32, R12, R40, RZ ;  /* 0x000000280c20723c */ /* 0x004fe600000418ff */
[----:B------:R-:W-:Y:S04]  /*d690*/  LDSM.16.M88.4 R52, [R3+0x800] ;  /* 0x000800000334783b */ /* 0x000fe80000000200 */
[----:B------:R-:W-:Y:S01]  /*d6a0*/  LDSM.16.M88.4 R60, [R176+0x1000] ;  /* 0x00100000b03c783b */ /* 0x000fe20000000200 */
[C---:B---3--:R-:W-:Y:S03]  /*d6b0*/  HMMA.16816.F32.BF16 R16, R8.reuse, R28, R16 ;  /* 0x0000001c0810723c */ /* 0x048fe60000041810 */
[----:B------:R-:W-:Y:S04]  /*d6c0*/  LDSM.16.M88.4 R68, [R0+0x1000] ;  /* 0x001000000044783b */ /* 0x000fe80000000200 */
[----:B-1----:R-:W1:Y:S01]  /*d6d0*/  LDSM.16.M88.4 R4, [R185] ;  /* 0x00000000b904783b */ /* 0x002e620000000200 */
[----:B------:R-:W-:Y:S03]  /*d6e0*/  HMMA.16816.F32.BF16 R36, R8, R30, R24 ;  /* 0x0000001e0824723c */ /* 0x000fe60000041818 */
[----:B------:R-:W2:Y:S04]  /*d6f0*/  LDSM.16.M88.4 R24, [R182+0x4000] ;  /* 0x00400000b618783b */ /* 0x000ea80000000200 */
[----:B------:R-:W-:Y:S01]  /*d700*/  LDSM.16.M88.4 R28, [R176+0x1800] ;  /* 0x00180000b01c783b */ /* 0x000fe20000000200 */
[----:B------:R-:W-:Y:S03]  /*d710*/  HMMA.16816.F32.BF16 R40, R12, R42, RZ ;  /* 0x0000002a0c28723c */ /* 0x000fe600000418ff */
[----:B------:R-:W-:Y:S04]  /*d720*/  LDSM.16.M88.4 R64, [R3+0x1000] ;  /* 0x001000000340783b */ /* 0x000fe80000000200 */
[----:B------:R-:W-:Y:S01]  /*d730*/  LDSM.16.M88.4 R72, [R177+0x2000] ;  /* 0x00200000b148783b */ /* 0x000fe20000000200 */
[C---:B----4-:R-:W-:Y:S03]  /*d740*/  HMMA.16816.F32.BF16 R32, R8.reuse, R56, R32 ;  /* 0x000000380820723c */ /* 0x050fe60000041820 */
[----:B------:R-:W0:Y:S11]  /*d750*/  LDGDEPBAR ;  /* 0x00000000000079af */ /* 0x000e360000000000 */
[----:B------:R-:W-:Y:S02]  /*d760*/  @!UPT UIADD3 URZ, URZ, URZ, URZ ;  /* 0x0000003f3f3ff290 */ /* 0x000fe4000fffe03f */
[----:B------:R-:W-:Y:S01]  /*d770*/  HMMA.16816.F32.BF16 R40, R8, R58, R40 ;  /* 0x0000003a0828723c */ /* 0x000fe20000041828 */
[----:B------:R-:W-:Y:S07]  /*d780*/  LDSM.16.M88.4 R56, [R177+0x1000] ;  /* 0x00100000b138783b */ /* 0x000fee0000000200 */
[C---:B-1----:R-:W-:Y:S08]  /*d790*/  HMMA.16816.F32.BF16 R16, R4.reuse, R44, R16 ;  /* 0x0000002c0410723c */ /* 0x042ff00000041810 */
[C---:B------:R-:W-:Y:S01]  /*d7a0*/  HMMA.16816.F32.BF16 R36, R4.reuse, R46, R36 ;  /* 0x0000002e0424723c */ /* 0x040fe20000041824 */
[----:B------:R-:W1:Y:S07]  /*d7b0*/  LDSM.16.M88.4 R44, [R177+0x800] ;  /* 0x00080000b12c783b */ /* 0x000e6e0000000200 */
[----:B------:R-:W-:Y:S08]  /*d7c0*/  HMMA.16816.F32.BF16 R32, R4, R52, R32 ;  /* 0x000000340420723c */ /* 0x000ff00000041820 */
[C---:B------:R-:W-:Y:S01]  /*d7d0*/  HMMA.16816.F32.BF16 R12, R20.reuse, R48, R16 ;  /* 0x00000030140c723c */ /* 0x040fe20000041810 */
[----:B------:R-:W3:Y:S07]  /*d7e0*/  LDSM.16.M88.4 R16, [R183+0x4000] ;  /* 0x00400000b710783b */ /* 0x000eee0000000200 */
[----:B------:R-:W-:Y:S01]  /*d7f0*/  HMMA.16816.F32.BF16 R36, R20, R50, R36 ;  /* 0x000000321424723c */ /* 0x000fe20000041824 */
[----:B------:R-:W-:Y:S07]  /*d800*/  LDSM.16.M88.4 R48, [R0+0x1800] ;  /* 0x001800000030783b */ /* 0x000fee0000000200 */
[----:B------:R-:W-:Y:S01]  /*d810*/  HMMA.16816.F32.BF16 R40, R4, R54, R40 ;  /* 0x000000360428723c */ /* 0x000fe20000041828 */
[----:B------:R-:W-:Y:S07]  /*d820*/  LDSM.16.M88.4 R52, [R3+0x1800] ;  /* 0x001800000334783b */ /* 0x000fee0000000200 */
[----:B--2---:R-:W-:Y:S01]  /*d830*/  HMMA.16816.F32.BF16 R8, R24, R60, R12 ;  /* 0x0000003c1808723c */ /* 0x004fe2000004180c */
[----:B------:R-:W2:Y:S07]  /*d840*/  LDSM.16.M88.4 R12, [R185+0x4000] ;  /* 0x00400000b90c783b */ /* 0x000eae0000000200 */
[----:B-1----:R-:W-:Y:S08]  /*d850*/  HMMA.16816.F32.BF16 R32, R20, R44, R32 ;  /* 0x0000002c1420723c */ /* 0x002ff00000041820 */
[----:B------:R-:W-:Y:S01]  /*d860*/  HMMA.16816.F32.BF16 R36, R24, R62, R36 ;  /* 0x0000003e1824723c */ /* 0x000fe20000041824 */
[----:B------:R-:W-:Y:S07]  /*d870*/  LDSM.16.M88.4 R60, [R3+0x2000] ;  /* 0x00200000033c783b */ /* 0x000fee0000000200 */
[----:B---3--:R-:W-:Y:S01]  /*d880*/  HMMA.16816.F32.BF16 R4, R16, R68, R8 ;  /* 0x000000441004723c */ /* 0x008fe20000041808 */
[----:B------:R-:W1:Y:S07]  /*d890*/  LDSM.16.M88.4 R8, [R184+0x4000] ;  /* 0x00400000b808783b */ /* 0x000e6e0000000200 */
[----:B------:R-:W-:Y:S01]  /*d8a0*/  HMMA.16816.F32.BF16 R40, R20, R46, R40 ;  /* 0x0000002e1428723c */ /* 0x000fe20000041828 */
[----:B------:R-:W-:Y:S07]  /*d8b0*/  LDSM.16.M88.4 R44, [R177+0x1800] ;  /* 0x00180000b12c783b */ /* 0x000fee0000000200 */
[----:B------:R-:W-:Y:S08]  /*d8c0*/  HMMA.16816.F32.BF16 R32, R24, R28, R32 ;  /* 0x0000001c1820723c */ /* 0x000ff00000041820 */
[----:B------:R-:W-:Y:S01]  /*d8d0*/  HMMA.16816.F32.BF16 R36, R16, R70, R36 ;  /* 0x000000461024723c */ /* 0x000fe20000041824 */
[----:B------:R-:W-:Y:S07]  /*d8e0*/  LDSM.16.M88.4 R68, [R176+0x2000] ;  /* 0x00200000b044783b */ /* 0x000fee0000000200 */
[----:B--2---:R-:W-:Y:S01]  /*d8f0*/  HMMA.16816.F32.BF16 R20, R12, R64, R4 ;  /* 0x000000400c14723c */ /* 0x004fe20000041804 */
[----:B------:R-:W2:Y:S07]  /*d900*/  LDSM.16.M88.4 R4, [R182+0x8000] ;  /* 0x00800000b604783b */ /* 0x000eae0000000200 */
[----:B------:R-:W-:Y:S01]  /*d910*/  HMMA.16816.F32.BF16 R40, R24, R30, R40 ;  /* 0x0000001e1828723c */ /* 0x000fe20000041828 */
[----:B------:R-:W-:Y:S04]  /*d920*/  LDSM.16.M88.4 R28, [R183+0x8000] ;  /* 0x00800000b71c783b */ /* 0x000fe80000000200 */
[----:B------:R-:W-:Y:S03]  /*d930*/  LDSM.16.M88.4 R24, [R185+0x8000] ;  /* 0x00800000b918783b */ /* 0x000fe60000000200 */
[----:B------:R-:W-:Y:S08]  /*d940*/  HMMA.16816.F32.BF16 R32, R16, R48, R32 ;  /* 0x000000301020723c */ /* 0x000ff00000041820 */
[----:B------:R-:W-:Y:S01]  /*d950*/  HMMA.16816.F32.BF16 R36, R12, R66, R36 ;  /* 0x000000420c24723c */ /* 0x000fe20000041824 */
[----:B------:R-:W3:Y:S07]  /*d960*/  LDSM.16.M88.4 R64, [R0+0x2000] ;  /* 0x002000000040783b */ /* 0x000eee0000000200 */
[----:B-1----:R-:W-:Y:S08]  /*d970*/  HMMA.16816.F32.BF16 R20, R8, R56, R20 ;  /* 0x000000380814723c */ /* 0x002ff00000041814 */
[----:B------:R-:W-:Y:S01]  /*d980*/  HMMA.16816.F32.BF16 R40, R16, R50, R40 ;  /* 0x000000321028723c */ /* 0x000fe20000041828 */
[----:B------:R-:W1:Y:S07]  /*d990*/  LDSM.16.M88.4 R48, [R176+0x2800] ;  /* 0x00280000b030783b */ /* 0x000e6e0000000200 */
[----:B------:R-:W-:Y:S08]  /*d9a0*/  HMMA.16816.F32.BF16 R32, R12, R52, R32 ;  /* 0x000000340c20723c */ /* 0x000ff00000041820 */
[----:B------:R-:W-:Y:S01]  /*d9b0*/  HMMA.16816.F32.BF16 R36, R8, R58, R36 ;  /* 0x0000003a0824723c */ /* 0x000fe20000041824 */
[----:B------:R-:W4:Y:S07]  /*d9c0*/  LDSM.16.M88.4 R56, [R0+0x2800] ;  /* 0x002800000038783b */ /* 0x000f2e0000000200 */
[----:B--2---:R-:W-:Y:S01]  /*d9d0*/  HMMA.16816.F32.BF16 R16, R4, R68, R20 ;  /* 0x000000440410723c */ /* 0x004fe20000041814 */
[----:B------:R-:W2:Y:S07]  /*d9e0*/  LDSM.16.M88.4 R20, [R184+0x8000] ;  /* 0x00800000b814783b */ /* 0x000eae0000000200 */
[----:B------:R-:W-:Y:S01]  /*d9f0*/  HMMA.16816.F32.BF16 R40, R12, R54, R40 ;  /* 0x000000360c28723c */ /* 0x000fe20000041828 */
[----:B------:R-:W-:Y:S07]  /*da00*/  LDSM.16.M88.4 R52, [R177+0x2800] ;  /* 0x00280000b134783b */ /* 0x000fee0000000200 */
[----:B------:R-:W-:Y:S08]  /*da10*/  HMMA.16816.F32.BF16 R32, R8, R44, R32 ;  /* 0x0000002c0820723c */ /* 0x000ff00000041820 */
[----:B------:R-:W-:Y:S01]  /*da20*/  HMMA.16816.F32.BF16 R36, R4, R70, R36 ;  /* 0x000000460424723c */ /* 0x000fe20000041824 */
[----:B------:R-:W-:Y:S07]  /*da30*/  LDSM.16.M88.4 R68, [R0+0x3000] ;  /* 0x003000000044783b */ /* 0x000fee0000000200 */
[----:B---3--:R-:W-:Y:S01]  /*da40*/  HMMA.16816.F32.BF16 R12, R28, R64, R16 ;  /* 0x000000401c0c723c */ /* 0x008fe20000041810 */
[----:B------:R-:W-:Y:S07]  /*da50*/  LDSM.16.M88.4 R16, [R182+0xc000] ;  /* 0x00c00000b610783b */ /* 0x000fee0000000200 */
[----:B------:R-:W-:Y:S01]  /*da60*/  HMMA.16816.F32.BF16 R40, R8, R46, R40 ;  /* 0x0000002e0828723c */ /* 0x000fe20000041828 */
[----:B------:R-:W3:Y:S07]  /*da70*/  LDSM.16.M88.4 R44, [R3+0x2800] ;  /* 0x00280000032c783b */ /* 0x000eee0000000200 */
[----:B-1----:R-:W-:Y:S08]  /*da80*/  HMMA.16816.F32.BF16 R32, R4, R48, R32 ;  /* 0x000000300420723c */ /* 0x002ff00000041820 */
[----:B------:R-:W-:Y:S01]  /*da90*/  HMMA.16816.F32.BF16 R36, R28, R66, R36 ;  /* 0x000000421c24723c */ /* 0x000fe20000041824 */
[----:B------:R-:W1:Y:S07]  /*daa0*/  LDSM.16.M88.4 R64, [R176+0x3000] ;  /* 0x00300000b040783b */ /* 0x000e6e0000000200 */
[----:B------:R-:W-:Y:S01]  /*dab0*/  HMMA.16816.F32.BF16 R8, R24, R60, R12 ;  /* 0x0000003c1808723c */ /* 0x000fe2000004180c */
[----:B------:R-:W1:Y:S07]  /*dac0*/  LDSM.16.M88.4 R12, [R183+0xc000] ;  /* 0x00c00000b70c783b */ /* 0x000e6e0000000200 */
[----:B------:R-:W-:Y:S01]  /*dad0*/  HMMA.16816.F32.BF16 R40, R4, R50, R40 ;  /* 0x000000320428723c */ /* 0x000fe20000041828 */
[----:B------:R-:W1:Y:S07]  /*dae0*/  LDSM.16.M88.4 R48, [R176+0x3800] ;  /* 0x00380000b030783b */ /* 0x000e6e0000000200 */
[----:B----4-:R-:W-:Y:S08]  /*daf0*/  HMMA.16816.F32.BF16 R32, R28, R56, R32 ;  /* 0x000000381c20723c */ /* 0x010ff00000041820 */
[----:B------:R-:W-:Y:S01]  /*db00*/  HMMA.16816.F32.BF16 R36, R24, R62, R36 ;  /* 0x0000003e1824723c */ /* 0x000fe20000041824 */
[----:B------:R-:W-:Y:S07]  /*db10*/  LDSM.16.M88.4 R60, [R3+0x3000] ;  /* 0x00300000033c783b */ /* 0x000fee0000000200 */
[----:B--2---:R-:W-:Y:S01]  /*db20*/  HMMA.16816.F32.BF16 R4, R20, R72, R8 ;  /* 0x000000481404723c */ /* 0x004fe20000041808 */
[----:B------:R-:W2:Y:S07]  /*db30*/  LDSM.16.M88.4 R8, [R185+0xc000] ;  /* 0x00c00000b908783b */ /* 0x000eae0000000200 */
[----:B------:R-:W-:Y:S01]  /*db40*/  HMMA.16816.F32.BF16 R40, R28, R58, R40 ;  /* 0x0000003a1c28723c */ /* 0x000fe20000041828 */
[----:B------:R-:W-:Y:S07]  /*db50*/  LDSM.16.M88.4 R56, [R177+0x3000] ;  /* 0x00300000b138783b */ /* 0x000fee0000000200 */
[----:B---3--:R-:W-:Y:S08]  /*db60*/  HMMA.16816.F32.BF16 R32, R24, R44, R32 ;  /* 0x0000002c1820723c */ /* 0x008ff00000041820 */
[----:B------:R-:W-:Y:S08]  /*db70*/  HMMA.16816.F32.BF16 R28, R20, R74, R36 ;  /* 0x0000004a141c723c */ /* 0x000ff00000041824 */
[----:B-1----:R-:W-:Y:S08]  /*db80*/  HMMA.16816.F32.BF16 R4, R16, R64, R4 ;  /* 0x000000401004723c */ /* 0x002ff00000041804 */
[----:B------:R-:W-:Y:S01]  /*db90*/  HMMA.16816.F32.BF16 R36, R24, R46, R40 ;  /* 0x0000002e1824723c */ /* 0x000fe20000041828 */
[----:B------:R-:W1:Y:S04]  /*dba0*/  LDSM.16.M88.4 R44, [R0+0x3800] ;  /* 0x00380000002c783b */ /* 0x000e680000000200 */
[----:B------:R-:W-:Y:S03]  /*dbb0*/  LDSM.16.M88.4 R40, [R3+0x3800] ;  /* 0x003800000328783b */ /* 0x000fe60000000200 */
[----:B------:R-:W-:Y:S08]  /*dbc0*/  HMMA.16816.F32.BF16 R32, R20, R52, R32 ;  /* 0x000000341420723c */ /* 0x000ff00000041820 */
[----:B------:R-:W-:Y:S08]  /*dbd0*/  HMMA.16816.F32.BF16 R28, R16, R66, R28 ;  /* 0x00000042101c723c */ /* 0x000ff0000004181c */
[----:B------:R-:W-:Y:S01]  /*dbe0*/  HMMA.16816.F32.BF16 R24, R12, R68, R4 ;  /* 0x000000440c18723c */ /* 0x000fe20000041804 */
[----:B------:R-:W3:Y:S07]  /*dbf0*/  LDSM.16.M88.4 R4, [R184+0xc000] ;  /* 0x00c00000b804783b */ /* 0x000eee0000000200 */
[----:B------:R-:W-:Y:S08]  /*dc00*/  HMMA.16816.F32.BF16 R20, R20, R54, R36 ;  /* 0x000000361414723c */ /* 0x000ff00000041824 */
[----:B------:R-:W-:Y:S08]  /*dc10*/  HMMA.16816.F32.BF16 R36, R16, R48, R32 ;  /* 0x000000301024723c */ /* 0x000ff00000041820 */
[----:B------:R-:W-:Y:S08]  /*dc20*/  HMMA.16816.F32.BF16 R32, R12, R70, R28 ;  /* 0x000000460c20723c */ /* 0x000ff0000004181c */
[----:B--2---:R-:W-:Y:S08]  /*dc30*/  HMMA.16816.F32.BF16 R28, R8, R60, R24 ;  /* 0x0000003c081c723c */ /* 0x004ff00000041818 */
[----:B------:R-:W-:Y:S08]  /*dc40*/  HMMA.16816.F32.BF16 R16, R16, R50, R20 ;  /* 0x000000321010723c */ /* 0x000ff00000041814 */
[----:B-1----:R-:W-:Y:S08]  /*dc50*/  HMMA.16816.F32.BF16 R20, R12, R44, R36 ;  /* 0x0000002c0c14723c */ /* 0x002ff00000041824 */
[----:B------:R-:W-:Y:S01]  /*dc60*/  HMMA.16816.F32.BF16 R24, R8, R62, R32 ;  /* 0x0000003e0818723c */ /* 0x000fe20000041820 */
[----:B------:R-:W1:Y:S01]  /*dc70*/  LDSM.16.M88.4 R32, [R177+0x3800] ;  /* 0x00380000b120783b */ /* 0x000e620000000200 */
[----:B------:R-:W-:-:S06]  /*dc80*/  DEPBAR.LE SB0, 0x0 ;  /* 0x000080000000791a */ /* 0x000fcc0000000000 */
[----:B---3--:R-:W-:Y:S08]  /*dc90*/  HMMA.16816.F32.BF16 R28, R4, R56, R28 ;  /* 0x00000038041c723c */ /* 0x008ff0000004181c */
[----:B------:R-:W-:Y:S08]  /*dca0*/  HMMA.16816.F32.BF16 R12, R12, R46, R16 ;  /* 0x0000002e0c0c723c */ /* 0x000ff00000041810 */
[----:B------:R-:W-:Y:S08]  /*dcb0*/  HMMA.16816.F32.BF16 R16, R8, R40, R20 ;  /* 0x000000280810723c */ /* 0x000ff00000041814 */
[----:B------:R-:W-:Y:S01]  /*dcc0*/  HMMA.16816.F32.BF16 R20, R4, R58, R24 ;  /* 0x0000003a0414723c */ /* 0x000fe20000041818 */
[----:B------:R-:W-:-:S04]  /*dcd0*/  FMUL.FTZ R0, R28, c[0x0][0x320] ;  /* 0x0000c8001c007a20 */ /* 0x000fc80000410000 */
[----:B------:R2:W3:Y:S03]  /*dce0*/  MUFU.TANH R26, R0 ;  /* 0x00000000001a7308 */ /* 0x0004e60000002400 */
[----:B------:R-:W-:Y:S08]  /*dcf0*/  HMMA.16816.F32.BF16 R8, R8, R42, R12 ;  /* 0x0000002a0808723c */ /* 0x000ff0000004180c */
[----:B-1----:R-:W-:Y:S01]  /*dd00*/  HMMA.16816.F32.BF16 R12, R4, R32, R16 ;  /* 0x00000020040c723c */ /* 0x002fe20000041810 */
[----:B--2---:R-:W-:-:S04]  /*dd10*/  FMUL.FTZ R0, R29, c[0x0][0x320] ;  /* 0x0000c8001d007a20 */ /* 0x004fc80000410000 */
[----:B------:R1:W2:Y:S11]  /*dd20*/  MUFU.TANH R25, R0 ;  /* 0x0000000000197308 */ /* 0x0002b60000002400 */
[----:B------:R-:W-:Y:S01]  /*dd30*/  HMMA.16816.F32.BF16 R8, R4, R34, R8 ;  /* 0x000000220408723c */ /* 0x000fe20000041808 */
[----:B-1----:R-:W-:-:S04]  /*dd40*/  FMUL.FTZ R0, R30, c[0x0][0x320] ;  /* 0x0000c8001e007a20 */ /* 0x002fc80000410000 */
[----:B------:R1:W-:Y:S11]  /*dd50*/  MUFU.TANH R24, R0 ;  /* 0x0000000000187308 */ /* 0x0003f60000002400 */
[----:B------:R-:W-:Y:S08]  /*dd60*/  @!UPT UIADD3 URZ, URZ, URZ, URZ ;  /* 0x0000003f3f3ff290 */ /* 0x000ff0000fffe03f */
[----:B------:R-:W-:-:S04]  /*dd70*/  FMUL.FTZ R2, R8, c[0x0][0x320] ;  /* 0x0000c80008027a20 */ /* 0x000fc80000410000 */
[----:B------:R-:W-:Y:S01]  /*dd80*/  MUFU.TANH R4, R2 ;  /* 0x0000000200047308 */ /* 0x000fe20000002400 */
[----:B-1----:R-:W-:-:S07]  /*dd90*/  FMUL.FTZ R0, R31, c[0x0][0x320] ;  /* 0x0000c8001f007a20 */ /* 0x002fce0000410000 */
[----:B------:R1:W4:Y:S02]  /*dda0*/  MUFU.TANH R3, R0 ;  /* 0x0000000000037308 */ /* 0x0003240000002400 */
[----:B-1----:R-:W-:-:S06]  /*ddb0*/  FMUL.FTZ R0, R20, c[0x0][0x320] ;  /* 0x0000c80014007a20 */ /* 0x002fcc0000410000 */
[----:B------:R1:W1:Y:S02]  /*ddc0*/  MUFU.TANH R17, R0 ;  /* 0x0000000000117308 */ /* 0x0002640000002400 */
[----:B-1----:R-:W-:-:S06]  /*ddd0*/  FMUL.FTZ R0, R21, c[0x0][0x320] ;  /* 0x0000c80015007a20 */ /* 0x002fcc0000410000 */
[----:B------:R1:W1:Y:S02]  /*dde0*/  MUFU.TANH R21, R0 ;  /* 0x0000000000157308 */ /* 0x0002640000002400 */
[----:B-1----:R-:W-:-:S06]  /*ddf0*/  FMUL.FTZ R0, R22, c[0x0][0x320] ;  /* 0x0000c80016007a20 */ /* 0x002fcc0000410000 */
[----:B------:R1:W1:Y:S02]  /*de00*/  MUFU.TANH R20, R0 ;  /* 0x0000000000147308 */ /* 0x0002640000002400 */
[----:B-1----:R-:W-:-:S06]  /*de10*/  FMUL.FTZ R0, R23, c[0x0][0x320] ;  /* 0x0000c80017007a20 */ /* 0x002fcc0000410000 */
[----:B------:R1:W-:Y:S02]  /*de20*/  MUFU.TANH R19, R0 ;  /* 0x0000000000137308 */ /* 0x0003e40000002400 */
[----:B-1----:R-:W-:-:S06]  /*de30*/  FMUL.FTZ R0, R12, c[0x0][0x320] ;  /* 0x0000c8000c007a20 */ /* 0x002fcc0000410000 */
[----:B------:R1:W1:Y:S02]  /*de40*/  MUFU.TANH R12, R0 ;  /* 0x00000000000c7308 */ /* 0x0002640000002400 */
[----:B-1----:R-:W-:-:S06]  /*de50*/  FMUL.FTZ R0, R13, c[0x0][0x320] ;  /* 0x0000c8000d007a20 */ /* 0x002fcc0000410000 */
[----:B------:R1:W1:Y:S02]  /*de60*/  MUFU.TANH R13, R0 ;  /* 0x00000000000d7308 */ /* 0x0002640000002400 */
[----:B-1----:R-:W-:-:S06]  /*de70*/  FMUL.FTZ R0, R14, c[0x0][0x320] ;  /* 0x0000c8000e007a20 */ /* 0x002fcc0000410000 */
[----:B------:R1:W1:Y:S02]  /*de80*/  MUFU.TANH R14, R0 ;  /* 0x00000000000e7308 */ /* 0x0002640000002400 */
[----:B-1----:R-:W-:Y:S01]  /*de90*/  IMAD.IADD R0, R76, 0x1, -R199 ;  /* 0x000000014c007824 */ /* 0x002fe200078e0ac7 */
[----:B------:R-:W-:Y:S04]  /*dea0*/  BAR.SYNC.DEFER_BLOCKING 0x0 ;  /* 0x0000000000007b1d */ /* 0x000fe80000010000 */
[C---:B------:R-:W-:Y:S02]  /*deb0*/  ISETP.GT.AND P1, PT, R0.reuse, RZ, PT ;  /* 0x000000ff0000720c */ /* 0x040fe40003f24270 */
[C---:B------:R-:W-:Y:S02]  /*dec0*/  ISETP.GT.AND P0, PT, R0.reuse, 0x1, PT ;  /* 0x000000010000780c */ /* 0x040fe40003f04270 */
[----:B------:R-:W-:-:S02]  /*ded0*/  ISETP.GT.AND P3, PT, R0, 0x8, PT ;  /* 0x000000080000780c */ /* 0x000fc40003f64270 */
[----:B---3--:R-:W-:Y:S02]  /*dee0*/  FSEL R5, R26, -INF , P1 ;  /* 0xff8000001a057808 */ /* 0x008fe40000800000 */
[----:B--2---:R-:W-:Y:S02]  /*def0*/  FSEL R7, R25, -INF , P0 ;  /* 0xff80000019077808 */ /* 0x004fe40000000000 */
[----:B----4-:R-:W-:Y:S01]  /*df00*/  FSEL R18, R3, -INF , P0 ;  /* 0xff80000003127808 */ /* 0x010fe20000000000 */
[----:B------:R-:W-:Y:S01]  /*df10*/  FMUL.FTZ R3, R9, c[0x0][0x320] ;  /* 0x0000c80009037a20 */ /* 0x000fe20000410000 */
[C---:B------:R-:W-:Y:S02]  /*df20*/  ISETP.GT.AND P0, PT, R0.reuse, 0x9, PT ;  /* 0x000000090000780c */ /* 0x040fe40003f04270 */
[----:B------:R-:W-:Y:S02]  /*df30*/  FSEL R6, R17, -INF , P3 ;  /* 0xff80000011067808 */ /* 0x000fe40001800000 */
[----:B------:R-:W-:Y:S01]  /*df40*/  FMNMX.FTZ R2, R5, R7, !PT ;  /* 0x0000000705027209 */ /* 0x000fe20007810000 */
[----:B------:R-:W1:Y:S01]  /*df50*/  MUFU.TANH R3, R3 ;  /* 0x0000000300037308 */ /* 0x000e620000002400 */
[----:B------:R-:W-:-:S02]  /*df60*/  ISETP.GT.AND P2, PT, R0, 0x10, PT ;  /* 0x000000100000780c */ /* 0x000fc40003f44270 */
[----:B------:R-:W-:Y:S02]  /*df70*/  FSEL R9, R21, -INF , P0 ;  /* 0xff80000015097808 */ /* 0x000fe40000000000 */
[----:B------:R-:W-:Y:S02]  /*df80*/  FMNMX.FTZ R2, R6, R2, !PT ;  /* 0x0000000206027209 */ /* 0x000fe40007810000 */
[----:B------:R-:W-:Y:S02]  /*df90*/  FSEL R17, R20, -INF , P3 ;  /* 0xff80000014117808 */ /* 0x000fe40001800000 */
        /* <DEDUP_REMOVED lines=8> */
[----:B------:R-:W-:-:S02]  /*e020*/  FSEL R22, R14, -INF , P2 ;  /* 0xff8000000e167808 */ /* 0x000fc40001000000 */
[----:B------:R-:W-:Y:S02]  /*e030*/  ISETP.GT.AND P0, PT, R0, 0x19, PT ;  /* 0x000000190000780c */ /* 0x000fe40003f04270 */
[----:B------:R-:W-:Y:S01]  /*e040*/  FSEL R14, R4, -INF , P1 ;  /* 0xff800000040e7808 */ /* 0x000fe20000800000 */
[----:B------:R-:W-:Y:S01]  /*e050*/  FMUL.FTZ R4, R11, c[0x0][0x320] ;  /* 0x0000c8000b047a20 */ /* 0x000fe20000410000 */
[----:B------:R-:W-:Y:S02]  /*e060*/  FMNMX.FTZ R0, R13, R2, !PT ;  /* 0x000000020d007209 */ /* 0x000fe40007810000 */
[----:B-1----:R-:W-:Y:S01]  /*e070*/  FSEL R20, R3, -INF , P0 ;  /* 0xff80000003147808 */ /* 0x002fe20000000000 */
[----:B------:R-:W-:Y:S01]  /*e080*/  FMUL.FTZ R3, R15, c[0x0][0x320] ;  /* 0x0000c8000f037a20 */ /* 0x000fe20000410000 */
[----:B------:R-:W-:Y:S01]  /*e090*/  FMNMX.FTZ R0, R14, R0, !PT ;  /* 0x000000000e007209 */ /* 0x000fe20007810000 */
[----:B------:R-:W1:Y:S01]  /*e0a0*/  MUFU.TANH R4, R4 ;  /* 0x0000000400047308 */ /* 0x000e620000002400 */
[----:B------:R-:W-:-:S02]  /*e0b0*/  LOP3.LUT P2, RZ, R219, 0x8, RZ, 0xc0, !PT ;  /* 0x00000008dbff7812 */ /* 0x000fc4000784c0ff */
[----:B------:R-:W-:-:S05]  /*e0c0*/  FMNMX.FTZ R0, R20, R0, !PT ;  /* 0x0000000014007209 */ /* 0x000fca0007810000 */
[----:B------:R-:W2:Y:S01]  /*e0d0*/  SHFL.BFLY PT, R2, R0, 0x2, 0x1f ;  /* 0x0c401f0000027f89 */ /* 0x000ea200000e0000 */
[----:B------:R3:W4:Y:S01]  /*e0e0*/  MUFU.TANH R15, R3 ;  /* 0x00000003000f7308 */ /* 0x0007220000002400 */
[----:B-1----:R-:W-:Y:S01]  /*e0f0*/  FSEL R23, R4, -INF , P0 ;  /* 0xff80000004177808 */ /* 0x002fe20000000000 */
[----:B---3--:R-:W-:Y:S01]  /*e100*/  FMUL.FTZ R3, R10, c[0x0][0x320] ;  /* 0x0000c8000a037a20 */ /* 0x008fe20000410000 */
[----:B----4-:R-:W-:-:S05]  /*e110*/  FSEL R10, R15, -INF , P3 ;  /* 0xff8000000f0a7808 */ /* 0x010fca0001800000 */
[----:B------:R1:W3:Y:S01]  /*e120*/  MUFU.TANH R8, R3 ;  /* 0x0000000300087308 */ /* 0x0002e20000002400 */
[----:B--2---:R-:W-:-:S05]  /*e130*/  FMNMX.FTZ R0, R0, R2, !PT ;  /* 0x0000000200007209 */ /* 0x004fca0007810000 */
[----:B------:R-:W2:Y:S01]  /*e140*/  SHFL.BFLY PT, R2, R0, 0x1, 0x1f ;  /* 0x0c201f0000027f89 */ /* 0x000ea200000e0000 */
[----:B-1----:R-:W-:Y:S02]  /*e150*/  FMNMX.FTZ R3, R16, R18, !PT ;  /* 0x0000001210037209 */ /* 0x002fe40007810000 */
[----:B---3--:R-:W-:Y:S02]  /*e160*/  FSEL R11, R8, -INF , P1 ;  /* 0xff800000080b7808 */ /* 0x008fe40000800000 */
[----:B------:R-:W-:-:S04]  /*e170*/  FMNMX.FTZ R3, R17, R3, !PT ;  /* 0x0000000311037209 */ /* 0x000fc80007810000 */
[----:B------:R-:W-:-:S04]  /*e180*/  FMNMX.FTZ R3, R21, R3, !PT ;  /* 0x0000000315037209 */ /* 0x000fc80007810000 */
[----:B------:R-:W-:-:S04]  /*e190*/  FMNMX.FTZ R3, R22, R3, !PT ;  /* 0x0000000316037209 */ /* 0x000fc80007810000 */
[----:B------:R-:W-:Y:S02]  /*e1a0*/  FMNMX.FTZ R3, R10, R3, !PT ;  /* 0x000000030a037209 */ /* 0x000fe40007810000 */
[----:B--2---:R-:W-:Y:S02]  /*e1b0*/  FMNMX.FTZ R135, R0, R2, !PT ;  /* 0x0000000200877209 */ /* 0x004fe40007810000 */
[----:B------:R-:W-:Y:S02]  /*e1c0*/  FMNMX.FTZ R3, R11, R3, !PT ;  /* 0x000000030b037209 */ /* 0x000fe40007810000 */
[C---:B------:R-:W-:Y:S01]  /*e1d0*/  FSETP.NEU.FTZ.AND P0, PT, R135.reuse, -INF , PT ;  /* 0xff8000008700780b */ /* 0x040fe20003f1d000 */
[----:B------:R-:W-:Y:S01]  /*e1e0*/  FMUL.FTZ R2, R135, c[0x0][0x2d0] ;  /* 0x0000b40087027a20 */ /* 0x000fe20000410000 */
[----:B------:R-:W-:-:S04]  /*e1f0*/  FMNMX.FTZ R3, R23, R3, !PT ;  /* 0x0000000317037209 */ /* 0x000fc80007810000 */
[----:B------:R-:W-:Y:S01]  /*e200*/  FSEL R2, R2, RZ, P0 ;  /* 0x000000ff02027208 */ /* 0x000fe20000000000 */
[----:B------:R-:W1:Y:S01]  /*e210*/  SHFL.BFLY PT, R4, R3, 0x2, 0x1f ;  /* 0x0c401f0003047f89 */ /* 0x000e6200000e0000 */
[----:B------:R-:W-:-:S03]  /*e220*/  ISETP.GT.AND P0, PT, R77, R207, PT ;  /* 0x000000cf4d00720c */ /* 0x000fc60003f04270 */
[----:B------:R-:W-:-:S04]  /*e230*/  FFMA.FTZ R0, R5, c[0x0][0x2d0], -R2 ;  /* 0x0000b40005007a23 */ /* 0x000fc80000010802 */
[----:B------:R1:W-:Y:S02]  /*e240*/  MUFU.EX2 R205, R0 ;  /* 0x0000000000cd7308 */ /* 0x0003e40000000800 */
[----:B-1----:R-:W-:Y:S01]  /*e250*/  FMNMX.FTZ R0, R3, R4, !PT ;  /* 0x0000000403007209 */ /* 0x002fe20007810000 */
[----:B------:R-:W-:-:S03]  /*e260*/  FFMA.FTZ R3, R7, c[0x0][0x2d0], -R2 ;  /* 0x0000b40007037a23 */ /* 0x000fc60000010802 */
[----:B------:R-:W-:Y:S01]  /*e270*/  @P0 IMAD.WIDE.U32 R4, R220, c[0x0][0x1e0], RZ ;  /* 0x00007800dc040a25 */ /* 0x000fe200078e00ff */
[----:B------:R-:W1:Y:S01]  /*e280*/  SHFL.BFLY PT, R8, R0, 0x1, 0x1f ;  /* 0x0c201f0000087f89 */ /* 0x000e6200000e0000 */
[----:B------:R2:W-:Y:S02]  /*e290*/  MUFU.EX2 R202, R3 ;  /* 0x0000000300ca7308 */ /* 0x0005e40000000800 */
[----:B------:R-:W-:-:S06]  /*e2a0*/  FFMA.FTZ R7, R12, c[0x0][0x2d0], -R2 ;  /* 0x0000b4000c077a23 */ /* 0x000fcc0000010802 */
[----:B------:R-:W-:Y:S01]  /*e2b0*/  MUFU.EX2 R203, R7 ;  /* 0x0000000700cb7308 */ /* 0x000fe20000000800 */
[----:B--2---:R-:W-:Y:S01]  /*e2c0*/  FFMA.FTZ R3, R6, c[0x0][0x2d0], -R2 ;  /* 0x0000b40006037a23 */ /* 0x004fe20000010802 */
[----:B------:R-:W-:-:S06]  /*e2d0*/  @P0 SHF.R.S32.HI R6, RZ, 0x1f, R220 ;  /* 0x0000001fff060819 */ /* 0x000fcc00000114dc */
[----:B------:R2:W-:Y:S01]  /*e2e0*/  MUFU.EX2 R201, R3 ;  /* 0x0000000300c97308 */ /* 0x0005e20000000800 */
[----:B------:R-:W-:Y:S01]  /*e2f0*/  @P0 IMAD R6, R6, c[0x0][0x1e0], RZ ;  /* 0x0000780006060a24 */ /* 0x000fe200078e02ff */
[----:B-1----:R-:W-:Y:S01]  /*e300*/  FMNMX.FTZ R8, R0, R8, !PT ;  /* 0x0000000800087209 */ /* 0x002fe20007810000 */
[----:B------:R-:W-:Y:S02]  /*e310*/  FFMA.FTZ R0, R13, c[0x0][0x2d0], -R2 ;  /* 0x0000b4000d007a23 */ /* 0x000fe40000010802 */
[----:B------:R-:W-:-:S03]  /*e320*/  @P0 IMAD R6, R220, c[0x0][0x1e4], R6 ;  /* 0x00007900dc060a24 */ /* 0x000fc600078e0206 */
[----:B------:R1:W3:Y:S01]  /*e330*/  MUFU.EX2 R200, R0 ;  /* 0x0000000000c87308 */ /* 0x0002e20000000800 */
[----:B------:R-:W-:Y:S02]  /*e340*/  @P0 IMAD.IADD R5, R5, 0x1, R6 ;  /* 0x0000000105050824 */ /* 0x000fe400078e0206 */
[----:B--2---:R-:W-:-:S05]  /*e350*/  FFMA.FTZ R3, R9, c[0x0][0x2d0], -R2 ;  /* 0x0000b40009037a23 */ /* 0x004fca0000010802 */
[----:B------:R2:W4:Y:S01]  /*e360*/  MUFU.EX2 R204, R3 ;  /* 0x0000000300cc7308 */ /* 0x0005220000000800 */
[----:B-1----:R-:W-:Y:S01]  /*e370*/  FMUL.FTZ R0, R8, c[0x0][0x2d0] ;  /* 0x0000b40008007a20 */ /* 0x002fe20000410000 */
[----:B---3--:R-:W-:Y:S02]  /*e380*/  F2FP.BF16.PACK_AB R128, R200, R203 ;  /* 0x000000cbc880723e */ /* 0x008fe400000010ff */
[----:B--2---:R-:W-:Y:S02]  /*e390*/  @P0 LEA R3, P1, R4, R208, 0x5 ;  /* 0x000000d004030211 */ /* 0x004fe400078228ff */
[----:B----4-:R-:W-:Y:S02]  /*e3a0*/  F2FP.BF16.PACK_AB R6, R204, R201 ;  /* 0x000000c9cc06723e */ /* 0x010fe400000010ff */
[----:B------:R-:W-:Y:S02]  /*e3b0*/  @P0 LEA.HI.X R5, R4, R214, R5, 0x5, P1 ;  /* 0x000000d604050211 */ /* 0x000fe400008f2c05 */
[----:B------:R-:W-:-:S04]  /*e3c0*/  @P0 LEA R4, P1, R3, c[0x0][0x1c8], 0x1 ;  /* 0x0000720003040a11 */ /* 0x000fc800078208ff */
[----:B------:R-:W-:Y:S01]  /*e3d0*/  @P0 LEA.HI.X R5, R3, c[0x0][0x1cc], R5, 0x1, P1 ;  /* 0x0000730003050a11 */ /* 0x000fe200008f0c05 */
[--C-:B------:R-:W-:Y:S01]  /*e3e0*/  FFMA.FTZ R3, R14, c[0x0][0x2d0], -R2.reuse ;  /* 0x0000b4000e037a23 */ /* 0x100fe20000010802 */
[----:B------:R-:W-:Y:S01]  /*e3f0*/  FSETP.NEU.FTZ.AND P1, PT, R8, -INF , PT ;  /* 0xff8000000800780b */ /* 0x000fe20003f3d000 */
[----:B------:R-:W-:Y:S02]  /*e400*/  FFMA.FTZ R2, R20, c[0x0][0x2d0], -R2 ;  /* 0x0000b40014027a23 */ /* 0x000fe40000010802 */
[----:B------:R1:W-:Y:S01]  /*e410*/  MUFU.EX2 R191, R3 ;  /* 0x0000000300bf7308 */ /* 0x0003e20000000800 */
[----:B------:R-:W-:Y:S01]  /*e420*/  FSEL R0, R0, RZ, P1 ;  /* 0x000000ff00007208 */ /* 0x000fe20000800000 */
[----:B------:R2:W-:Y:S04]  /*e430*/  @P0 LDGSTS.E.BYPASS.LTC128B.128 [R188+0xc080], [R4.64], !P2 ;  /* 0x0c08000004bc0fae */ /* 0x0005e8000d101d46 */
[----:B------:R2:W-:Y:S02]  /*e440*/  @P0 LDGSTS.E.BYPASS.LTC128B.128 [R188+0xd080], [R4.64+0x80], !P6 ;  /* 0x0d08008004bc0fae */ /* 0x0005e4000f101d46 */
[----:B------:R3:W4:Y:S02]  /*e450*/  MUFU.EX2 R190, R2 ;  /* 0x0000000200be7308 */ /* 0x0007240000000800 */
[----:B------:R2:W-:Y:S04]  /*e460*/  @P0 LDGSTS.E.BYPASS.LTC128B.128 [R188+0xe080], [R4.64+0x100], !P4 ;  /* 0x0e08010004bc0fae */ /* 0x0005e8000e101d46 */
[----:B------:R2:W-:Y:S01]  /*e470*/  @P0 LDGSTS.E.BYPASS.LTC128B.128 [R188+0xf080], [R4.64+0x180], !P5 ;  /* 0x0f08018004bc0fae */ /* 0x0005e2000e901d46 */
[----:B------:R-:W-:Y:S01]  /*e480*/  ISETP.GE.AND P0, PT, R220, R207, PT ;  /* 0x000000cfdc00720c */ /* 0x000fe20003f06270 */
[----:B-1----:R-:W-:-:S02]  /*e490*/  FFMA.FTZ R3, R16, c[0x0][0x2d0], -R0 ;  /* 0x0000b40010037a23 */ /* 0x002fc40000010800 */
[----:B------:R-:W1:Y:S02]  /*e4a0*/  LDSM.16.MT88.4 R12, [R178] ;  /* 0x00000000b20c783b */ /* 0x000e640000004200 */
[----:B------:R2:W-:Y:S02]  /*e4b0*/  MUFU.EX2 R189, R3 ;  /* 0x0000000300bd7308 */ /* 0x0005e40000000800 */
[----:B------:R-:W-:Y:S01]  /*e4c0*/  LDSM.16.MT88.4 R24, [R181] ;  /* 0x00000000b518783b */ /* 0x000fe20000004200 */
[--C-:B---3--:R-:W-:Y:S01]  /*e4d0*/  FFMA.FTZ R2, R22, c[0x0][0x2d0], -R0.reuse ;  /* 0x0000b40016027a23 */ /* 0x108fe20000010800 */
[----:B----4-:R-:W-:Y:S02]  /*e4e0*/  F2FP.BF16.PACK_AB R130, R190, R191 ;  /* 0x000000bfbe82723e */ /* 0x010fe400000010ff */
[----:B------:R-:W-:Y:S02]  /*e4f0*/  LDSM.16.MT88.4 R148, [R178+0x800] ;  /* 0x00080000b294783b */ /* 0x000fe40000004200 */
[----:B------:R3:W-:Y:S02]  /*e500*/  MUFU.EX2 R186, R2 ;  /* 0x0000000200ba7308 */ /* 0x0007e40000000800 */
[----:B------:R-:W-:Y:S04]  /*e510*/  LDSM.16.MT88.4 R156, [R179+0x800] ;  /* 0x00080000b39c783b */ /* 0x000fe80000004200 */
[----:B------:R-:W-:Y:S01]  /*e520*/  LDSM.16.MT88.4 R32, [R181+0x800] ;  /* 0x00080000b520783b */ /* 0x000fe20000004200 */
[----:B--2---:R-:W-:-:S03]  /*e530*/  FFMA.FTZ R3, R18, c[0x0][0x2d0], -R0 ;  /* 0x0000b40012037a23 */ /* 0x004fc60000010800 */
[----:B------:R-:W-:Y:S01]  /*e540*/  LDSM.16.MT88.4 R56, [R181+0x1000] ;  /* 0x00100000b538783b */ /* 0x000fe20000004200 */
[----:B------:R2:W4:Y:S01]  /*e550*/  MUFU.EX2 R143, R3 ;  /* 0x00000003008f7308 */ /* 0x0005220000000800 */
[----:B------:R-:W-:Y:S02]  /*e560*/  F2FP.BF16.PACK_AB R4, R202, R205 ;  /* 0x000000cdca04723e */ /* 0x000fe400000010ff */
[----:B------:R-:W-:Y:S01]  /*e570*/  LDSM.16.MT88.4 R36, [R180] ;  /* 0x00000000b424783b */ /* 0x000fe20000004200 */
[----:B---3--:R-:W-:-:S03]  /*e580*/  FFMA.FTZ R2, R10, c[0x0][0x2d0], -R0 ;  /* 0x0000b4000a027a23 */ /* 0x008fc60000010800 */
[----:B------:R-:W-:Y:S01]  /*e590*/  LDSM.16.MT88.4 R48, [R179+0x1000] ;  /* 0x00100000b330783b */ /* 0x000fe20000004200 */
[----:B------:R3:W1:Y:S03]  /*e5a0*/  MUFU.EX2 R136, R2 ;  /* 0x0000000200887308 */ /* 0x0006660000000800 */
[----:B------:R-:W-:Y:S04]  /*e5b0*/  LDSM.16.MT88.4 R40, [R178+0x1000] ;  /* 0x00100000b228783b */ /* 0x000fe80000004200 */
[----:B------:R-:W-:Y:S01]  /*e5c0*/  LDSM.16.MT88.4 R64, [R180+0x800] ;  /* 0x00080000b440783b */ /* 0x000fe20000004200 */
[----:B--2---:R-:W-:Y:S01]  /*e5d0*/  FFMA.FTZ R3, R17, c[0x0][0x2d0], -R0 ;  /* 0x0000b40011037a23 */ /* 0x004fe20000010800 */
[----:B----4-:R-:W-:-:S02]  /*e5e0*/  F2FP.BF16.PACK_AB R5, R143, R189 ;  /* 0x000000bd8f05723e */ /* 0x010fc400000010ff */
[----:B------:R-:W2:Y:S01]  /*e5f0*/  LDSM.16.MT88.4 R16, [R179] ;  /* 0x00000000b310783b */ /* 0x000ea20000004200 */
[----:B------:R4:W-:Y:S03]  /*e600*/  MUFU.EX2 R137, R3 ;  /* 0x0000000300897308 */ /* 0x0009e60000000800 */
[----:B------:R-:W2:Y:S01]  /*e610*/  LDSM.16.MT88.4 R60, [R181+0x1800] ;  /* 0x00180000b53c783b */ /* 0x000ea20000004200 */
[--C-:B---3--:R-:W-:Y:S01]  /*e620*/  FFMA.FTZ R2, R11, c[0x0][0x2d0], -R0.reuse ;  /* 0x0000b4000b027a23 */ /* 0x108fe20000010800 */
[----:B-1----:R-:W-:Y:S02]  /*e630*/  F2FP.BF16.PACK_AB R129, R136, R186 ;  /* 0x000000ba8881723e */ /* 0x002fe400000010ff */
[----:B------:R-:W1:Y:S01]  /*e640*/  LDSM.16.MT88.4 R68, [R180+0x1000] ;  /* 0x00100000b444783b */ /* 0x000e620000004200 */
[----:B------:R3:W-:Y:S03]  /*e650*/  MUFU.EX2 R10, R2 ;  /* 0x00000002000a7308 */ /* 0x0007e60000000800 */
[----:B------:R-:W-:Y:S04]  /*e660*/  LDSM.16.MT88.4 R72, [R178+0x2000] ;  /* 0x00200000b248783b */ /* 0x000fe80000004200 */
[----:B------:R-:W-:Y:S01]  /*e670*/  LDSM.16.MT88.4 R80, [R179+0x2000] ;  /* 0x00200000b350783b */ /* 0x000fe20000004200 */
[----:B----4-:R-:W-:-:S02]  /*e680*/  FFMA.FTZ R3, R21, c[0x0][0x2d0], -R0 ;  /* 0x0000b40015037a23 */ /* 0x010fc40000010800 */
[----:B------:R-:W-:Y:S01]  /*e690*/  FFMA.FTZ R0, R23, c[0x0][0x2d0], -R0 ;  /* 0x0000b40017007a23 */ /* 0x000fe20000010800 */
[----:B------:R-:W-:Y:S01]  /*e6a0*/  LDSM.16.MT88.4 R84, [R180+0x1800] ;  /* 0x00180000b454783b */ /* 0x000fe20000004200 */
[----:B------:R-:W4:Y:S03]  /*e6b0*/  MUFU.EX2 R187, R3 ;  /* 0x0000000300bb7308 */ /* 0x000f260000000800 */
[----:B------:R-:W-:Y:S01]  /*e6c0*/  LDSM.16.MT88.4 R88, [R181+0x2000] ;  /* 0x00200000b558783b */ /* 0x000fe20000004200 */
[----:B---3--:R-:W-:-:S03]  /*e6d0*/  FADD.FTZ R2, R205, R202 ;  /* 0x000000cacd027221 */ /* 0x008fc60000010000 */
[----:B------:R-:W-:Y:S01]  /*e6e0*/  LDSM.16.MT88.4 R116, [R178+0x3000] ;  /* 0x00300000b274783b */ /* 0x000fe20000004200 */
[----:B------:R-:W3:Y:S03]  /*e6f0*/  MUFU.EX2 R9, R0 ;  /* 0x0000000000097308 */ /* 0x000ee60000000800 */
[----:B------:R-:W-:Y:S04]  /*e700*/  LDSM.16.MT88.4 R112, [R179+0x3000] ;  /* 0x00300000b370783b */ /* 0x000fe80000004200 */
[----:B------:R-:W-:Y:S01]  /*e710*/  LDSM.16.MT88.4 R96, [R180+0x2000] ;  /* 0x00200000b460783b */ /* 0x000fe20000004200 */
[----:B----4-:R-:W-:Y:S01]  /*e720*/  F2FP.BF16.PACK_AB R7, R187, R137 ;  /* 0x00000089bb07723e */ /* 0x010fe200000010ff */
[----:B------:R-:W-:-:S02]  /*e730*/  FADD.FTZ R3, R201, R2 ;  /* 0x00000002c9037221 */ /* 0x000fc40000010000 */
[----:B------:R-:W-:Y:S04]  /*e740*/  LDSM.16.MT88.4 R120, [R181+0x2800] ;  /* 0x00280000b578783b */ /* 0x000fe80000004200 */
[----:B------:R-:W-:Y:S01]  /*e750*/  HMMA.16816.F32.BF16 R144, R4, R12, RZ ;  /* 0x0000000c0490723c */ /* 0x000fe200000418ff */
[----:B---3--:R-:W-:Y:S01]  /*e760*/  F2FP.BF16.PACK_AB R131, R9, R10 ;  /* 0x0000000a0983723e */ /* 0x008fe200000010ff */
[----:B-----5:R-:W-:Y:S01]  /*e770*/  LDSM.16.MT88.4 R108, [R181+0x3000] ;  /* 0x00300000b56c783b */ /* 0x020fe20000004200 */
[----:B------:R-:W-:-:S03]  /*e780*/  FADD.FTZ R0, R189, R143 ;  /* 0x0000008fbd007221 */ /* 0x000fc60000010000 */
[----:B------:R-:W-:Y:S01]  /*e790*/  LDSM.16.MT88.4 R104, [R180+0x3000] ;  /* 0x00300000b468783b */ /* 0x000fe20000004200 */
[----:B------:R-:W-:Y:S01]  /*e7a0*/  FADD.FTZ R2, R137, R0 ;  /* 0x0000000089027221 */ /* 0x000fe20000010000 */
[C---:B------:R-:W-:Y:S01]  /*e7b0*/  HMMA.16816.F32.BF16 R12, R4.reuse, R14, RZ ;  /* 0x0000000e040c723c */ /* 0x040fe200000418ff */
[----:B------:R-:W-:Y:S01]  /*e7c0*/  FADD.FTZ R0, R204, R3 ;  /* 0x00000003cc007221 */ /* 0x000fe20000010000 */
[----:B------:R-:W-:Y:S01]  /*e7d0*/  LDSM.16.MT88.4 R172, [R180+0x2800] ;  /* 0x00280000b4ac783b */ /* 0x000fe20000004200 */
[----:B------:R-:W-:Y:S02]  /*e7e0*/  FADD.FTZ R2, R187, R2 ;  /* 0x00000002bb027221 */ /* 0x000fe40000010000 */
[----:B------:R-:W-:Y:S01]  /*e7f0*/  FADD.FTZ R0, R203, R0 ;  /* 0x00000000cb007221 */ /* 0x000fe20000010000 */
[----:B------:R-:W-:Y:S01]  /*e800*/  LDSM.16.MT88.4 R192, [R178+0x3800] ;  /* 0x00380000b2c0783b */ /* 0x000fe20000004200 */
[----:B------:R-:W-:Y:S01]  /*e810*/  FADD.FTZ R2, R186, R2 ;  /* 0x00000002ba027221 */ /* 0x000fe20000010000 */
[----:B--2---:R-:W-:Y:S01]  /*e820*/  HMMA.16816.F32.BF16 R152, R4, R16, RZ ;  /* 0x000000100498723c */ /* 0x004fe200000418ff */
[----:B------:R-:W-:Y:S01]  /*e830*/  FADD.FTZ R0, R200, R0 ;  /* 0x00000000c8007221 */ /* 0x000fe20000010000 */
[----:B------:R-:W0:Y:S01]  /*e840*/  LDGDEPBAR ;  /* 0x00000000000079af */ /* 0x000e220000000000 */
[----:B------:R-:W-:-:S02]  /*e850*/  FADD.FTZ R2, R136, R2 ;  /* 0x0000000288027221 */ /* 0x000fc40000010000 */
[----:B------:R-:W-:Y:S02]  /*e860*/  FADD.FTZ R0, R191, R0 ;  /* 0x00000000bf007221 */ /* 0x000fe40000010000 */
[----:B------:R-:W-:Y:S01]  /*e870*/  FADD.FTZ R2, R10, R2 ;  /* 0x000000020a027221 */ /* 0x000fe20000010000 */
[C---:B------:R-:W-:Y:S08]  /*e880*/  HMMA.16816.F32.BF16 R16, R4.reuse, R18, RZ ;  /* 0x000000120410723c */ /* 0x040ff000000418ff */
[C---:B------:R-:W-:Y:S08]  /*e890*/  HMMA.16816.F32.BF16 R20, R4.reuse, R24, RZ ;  /* 0x000000180414723c */ /* 0x040ff000000418ff */
[----:B------:R-:W-:Y:S08]  /*e8a0*/  HMMA.16816.F32.BF16 R24, R4, R26, RZ ;  /* 0x0000001a0418723c */ /* 0x000ff000000418ff */
[C---:B------:R-:W-:Y:S08]  /*e8b0*/  HMMA.16816.F32.BF16 R144, R128.reuse, R148, R144 ;  /* 0x000000948090723c */ /* 0x040ff00000041890 */
[C---:B------:R-:W-:Y:S01]  /*e8c0*/  HMMA.16816.F32.BF16 R148, R128.reuse, R150, R12 ;  /* 0x000000968094723c */ /* 0x040fe2000004180c */
[----:B------:R-:W2:Y:S07]  /*e8d0*/  LDSM.16.MT88.4 R12, [R179+0x1800] ;  /* 0x00180000b30c783b */ /* 0x000eae0000004200 */
[C---:B------:R-:W-:Y:S08]  /*e8e0*/  HMMA.16816.F32.BF16 R152, R128.reuse, R156, R152 ;  /* 0x0000009c8098723c */ /* 0x040ff00000041898 */
[C---:B------:R-:W-:Y:S01]  /*e8f0*/  HMMA.16816.F32.BF16 R156, R128.reuse, R158, R16 ;  /* 0x0000009e809c723c */ /* 0x040fe20000041810 */
[----:B------:R-:W3:Y:S07]  /*e900*/  LDSM.16.MT88.4 R16, [R178+0x1800] ;  /* 0x00180000b210783b */ /* 0x000eee0000004200 */
[C---:B------:R-:W-:Y:S08]  /*e910*/  HMMA.16816.F32.BF16 R20, R128.reuse, R32, R20 ;  /* 0x000000208014723c */ /* 0x040ff00000041814 */
[----:B------:R-:W-:Y:S08]  /*e920*/  HMMA.16816.F32.BF16 R24, R128, R34, R24 ;  /* 0x000000228018723c */ /* 0x000ff00000041818 */
[C---:B------:R-:W-:Y:S08]  /*e930*/  HMMA.16816.F32.BF16 R52, R4.reuse, R56, RZ ;  /* 0x000000380434723c */ /* 0x040ff000000418ff */
[C---:B------:R-:W-:Y:S08]  /*e940*/  HMMA.16816.F32.BF16 R28, R4.reuse, R36, RZ ;  /* 0x00000024041c723c */ /* 0x040ff000000418ff */
[C---:B------:R-:W-:Y:S08]  /*e950*/  HMMA.16816.F32.BF16 R32, R4.reuse, R38, RZ ;  /* 0x000000260420723c */ /* 0x040ff000000418ff */
[C---:B------:R-:W-:Y:S08]  /*e960*/  HMMA.16816.F32.BF16 R56, R4.reuse, R58, RZ ;  /* 0x0000003a0438723c */ /* 0x040ff000000418ff */
[C---:B------:R-:W-:Y:S08]  /*e970*/  HMMA.16816.F32.BF16 R44, R4.reuse, R48, RZ ;  /* 0x00000030042c723c */ /* 0x040ff000000418ff */
[C---:B------:R-:W-:Y:S08]  /*e980*/  HMMA.16816.F32.BF16 R36, R4.reuse, R40, RZ ;  /* 0x000000280424723c */ /* 0x040ff000000418ff */
[C---:B------:R-:W-:Y:S08]  /*e990*/  HMMA.16816.F32.BF16 R48, R4.reuse, R50, RZ ;  /* 0x000000320430723c */ /* 0x040ff000000418ff */
[----:B------:R-:W-:Y:S08]  /*e9a0*/  HMMA.16816.F32.BF16 R40, R4, R42, RZ ;  /* 0x0000002a0428723c */ /* 0x000ff000000418ff */
[C---:B------:R-:W-:Y:S08]  /*e9b0*/  HMMA.16816.F32.BF16 R28, R128.reuse, R64, R28 ;  /* 0x00000040801c723c */ /* 0x040ff0000004181c */
[C---:B------:R-:W-:Y:S08]  /*e9c0*/  HMMA.16816.F32.BF16 R32, R128.reuse, R66, R32 ;  /* 0x000000428020723c */ /* 0x040ff00000041820 */
[C---:B------:R-:W-:Y:S08]  /*e9d0*/  HMMA.16816.F32.BF16 R52, R128.reuse, R60, R52 ;  /* 0x0000003c8034723c */ /* 0x040ff00000041834 */
[----:B------:R-:W-:Y:S08]  /*e9e0*/  HMMA.16816.F32.BF16 R56, R128, R62, R56 ;  /* 0x0000003e8038723c */ /* 0x000ff00000041838 */
[C---:B-1----:R-:W-:Y:S08]  /*e9f0*/  HMMA.16816.F32.BF16 R60, R4.reuse, R68, RZ ;  /* 0x00000044043c723c */ /* 0x042ff000000418ff */
[----:B------:R-:W-:Y:S08]  /*ea00*/  HMMA.16816.F32.BF16 R64, R4, R70, RZ ;  /* 0x000000460440723c */ /* 0x000ff000000418ff */
[C---:B--2---:R-:W-:Y:S08]  /*ea10*/  HMMA.16816.F32.BF16 R44, R128.reuse, R12, R44 ;  /* 0x0000000c802c723c */ /* 0x044ff0000004182c */
[C---:B------:R-:W-:Y:S01]  /*ea20*/  HMMA.16816.F32.BF16 R48, R128.reuse, R14, R48 ;  /* 0x0000000e8030723c */ /* 0x040fe20000041830 */
[----:B------:R-:W1:Y:S07]  /*ea30*/  LDSM.16.MT88.4 R12, [R178+0x2800] ;  /* 0x00280000b20c783b */ /* 0x000e6e0000004200 */
[C---:B---3--:R-:W-:Y:S08]  /*ea40*/  HMMA.16816.F32.BF16 R36, R128.reuse, R16, R36 ;  /* 0x000000108024723c */ /* 0x048ff00000041824 */
[----:B------:R-:W-:Y:S01]  /*ea50*/  HMMA.16816.F32.BF16 R40, R128, R18, R40 ;  /* 0x000000128028723c */ /* 0x000fe20000041828 */
[----:B------:R-:W2:Y:S07]  /*ea60*/  LDSM.16.MT88.4 R16, [R179+0x2800] ;  /* 0x00280000b310783b */ /* 0x000eae0000004200 */
[C---:B------:R-:W-:Y:S08]  /*ea70*/  HMMA.16816.F32.BF16 R68, R4.reuse, R72, RZ ;  /* 0x000000480444723c */ /* 0x040ff000000418ff */
[C---:B------:R-:W-:Y:S08]  /*ea80*/  HMMA.16816.F32.BF16 R72, R4.reuse, R74, RZ ;  /* 0x0000004a0448723c */ /* 0x040ff000000418ff */
[C---:B------:R-:W-:Y:S08]  /*ea90*/  HMMA.16816.F32.BF16 R76, R4.reuse, R80, RZ ;  /* 0x00000050044c723c */ /* 0x040ff000000418ff */
[----:B------:R-:W-:Y:S08]  /*eaa0*/  HMMA.16816.F32.BF16 R80, R4, R82, RZ ;  /* 0x000000520450723c */ /* 0x000ff000000418ff */
[C---:B------:R-:W-:Y:S08]  /*eab0*/  HMMA.16816.F32.BF16 R60, R128.reuse, R84, R60 ;  /* 0x00000054803c723c */ /* 0x040ff0000004183c */
[----:B------:R-:W-:Y:S08]  /*eac0*/  HMMA.16816.F32.BF16 R64, R128, R86, R64 ;  /* 0x000000568040723c */ /* 0x000ff00000041840 */
[C---:B------:R-:W-:Y:S08]  /*ead0*/  HMMA.16816.F32.BF16 R84, R4.reuse, R88, RZ ;  /* 0x000000580454723c */ /* 0x040ff000000418ff */
[----:B------:R-:W-:Y:S08]  /*eae0*/  HMMA.16816.F32.BF16 R88, R4, R90, RZ ;  /* 0x0000005a0458723c */ /* 0x000ff000000418ff */
[C---:B-1----:R-:W-:Y:S08]  /*eaf0*/  HMMA.16816.F32.BF16 R68, R128.reuse, R12, R68 ;  /* 0x0000000c8044723c */ /* 0x042ff00000041844 */
[C---:B------:R-:W-:Y:S08]  /*eb00*/  HMMA.16816.F32.BF16 R72, R128.reuse, R14, R72 ;  /* 0x0000000e8048723c */ /* 0x040ff00000041848 */
[C---:B--2---:R-:W-:Y:S08]  /*eb10*/  HMMA.16816.F32.BF16 R76, R128.reuse, R16, R76 ;  /* 0x00000010804c723c */ /* 0x044ff0000004184c */
[----:B------:R-:W-:Y:S08]  /*eb20*/  HMMA.16816.F32.BF16 R80, R128, R18, R80 ;  /* 0x000000128050723c */ /* 0x000ff00000041850 */
[C---:B------:R-:W-:Y:S08]  /*eb30*/  HMMA.16816.F32.BF16 R100, R4.reuse, R116, RZ ;  /* 0x000000740464723c */ /* 0x040ff000000418ff */
[C---:B------:R-:W-:Y:S08]  /*eb40*/  HMMA.16816.F32.BF16 R12, R4.reuse, R118, RZ ;  /* 0x00000076040c723c */ /* 0x040ff000000418ff */
[C---:B------:R-:W-:Y:S08]  /*eb50*/  HMMA.16816.F32.BF16 R16, R4.reuse, R112, RZ ;  /* 0x000000700410723c */ /* 0x040ff000000418ff */
[C---:B------:R-:W-:Y:S01]  /*eb60*/  HMMA.16816.F32.BF16 R116, R4.reuse, R114, RZ ;  /* 0x000000720474723c */ /* 0x040fe200000418ff */
[----:B------:R-:W1:Y:S07]  /*eb70*/  LDSM.16.MT88.4 R112, [R179+0x3800] ;  /* 0x00380000b370783b */ /* 0x000e6e0000004200 */
[----:B------:R-:W-:Y:S08]  /*eb80*/  HMMA.16816.F32.BF16 R92, R4, R96, RZ ;  /* 0x00000060045c723c */ /* 0x000ff000000418ff */
[C---:B------:R-:W-:Y:S08]  /*eb90*/  HMMA.16816.F32.BF16 R84, R128.reuse, R120, R84 ;  /* 0x000000788054723c */ /* 0x040ff00000041854 */
[----:B------:R-:W-:Y:S01]  /*eba0*/  HMMA.16816.F32.BF16 R88, R128, R122, R88 ;  /* 0x0000007a8058723c */ /* 0x000fe20000041858 */
[----:B------:R-:W2:Y:S07]  /*ebb0*/  LDSM.16.MT88.4 R120, [R181+0x3800] ;  /* 0x00380000b578783b */ /* 0x000eae0000004200 */
[C---:B------:R-:W-:Y:S08]  /*ebc0*/  HMMA.16816.F32.BF16 R96, R4.reuse, R98, RZ ;  /* 0x000000620460723c */ /* 0x040ff000000418ff */
[C---:B------:R-:W-:Y:S08]  /*ebd0*/  HMMA.16816.F32.BF16 R124, R4.reuse, R108, RZ ;  /* 0x0000006c047c723c */ /* 0x040ff000000418ff */
[C---:B------:R-:W-:Y:S08]  /*ebe0*/  HMMA.16816.F32.BF16 R160, R4.reuse, R110, RZ ;  /* 0x0000006e04a0723c */ /* 0x040ff000000418ff */
[C---:B------:R-:W-:Y:S08]  /*ebf0*/  HMMA.16816.F32.BF16 R164, R4.reuse, R104, RZ ;  /* 0x0000006804a4723c */ /* 0x040ff000000418ff */
[----:B------:R-:W-:Y:S01]  /*ec00*/  HMMA.16816.F32.BF16 R168, R4, R106, RZ ;  /* 0x0000006a04a8723c */ /* 0x000fe200000418ff */
[----:B------:R-:W3:Y:S07]  /*ec10*/  LDSM.16.MT88.4 R4, [R180+0x3800] ;  /* 0x00380000b404783b */ /* 0x000eee0000004200 */
[C---:B-1----:R-:W-:Y:S08]  /*ec20*/  HMMA.16816.F32.BF16 R108, R128.reuse, R112, R16 ;  /* 0x00000070806c723c */ /* 0x042ff00000041810 */
[C---:B------:R-:W-:Y:S08]  /*ec30*/  HMMA.16816.F32.BF16 R112, R128.reuse, R114, R116 ;  /* 0x000000728070723c */ /* 0x040ff00000041874 */
[C---:B--2---:R-:W-:Y:S08]  /*ec40*/  HMMA.16816.F32.BF16 R116, R128.reuse, R120, R124 ;  /* 0x000000788074723c */ /* 0x044ff0000004187c */
[C---:B------:R-:W-:Y:S08]  /*ec50*/  HMMA.16816.F32.BF16 R92, R128.reuse, R172, R92 ;  /* 0x000000ac805c723c */ /* 0x040ff0000004185c */
[C---:B------:R-:W-:Y:S08]  /*ec60*/  HMMA.16816.F32.BF16 R96, R128.reuse, R174, R96 ;  /* 0x000000ae8060723c */ /* 0x040ff00000041860 */
[C---:B------:R-:W-:Y:S08]  /*ec70*/  HMMA.16816.F32.BF16 R100, R128.reuse, R192, R100 ;  /* 0x000000c08064723c */ /* 0x040ff00000041864 */
[C---:B------:R-:W-:Y:S07]  /*ec80*/  HMMA.16816.F32.BF16 R104, R128.reuse, R194, R12 ;  /* 0x000000c28068723c */ /* 0x040fee000004180c */
[----:B------:R-:W-:Y:S01]  /*ec90*/  FADD.FTZ R195, R190, R0 ;  /* 0x00000000bec37221 */ /* 0x000fe20000010000 */
[----:B------:R-:W-:Y:S01]  /*eca0*/  HMMA.16816.F32.BF16 R120, R128, R122, R160 ;  /* 0x0000007a8078723c */ /* 0x000fe200000418a0 */
[----:B------:R-:W-:-:S07]  /*ecb0*/  FADD.FTZ R194, R9, R2 ;  /* 0x0000000209c27221 */ /* 0x000fce0000010000 */
[C---:B---3--:R-:W-:Y:S08]  /*ecc0*/  HMMA.16816.F32.BF16 R124, R128.reuse, R4, R164 ;  /* 0x00000004807c723c */ /* 0x048ff000000418a4 */
[----:B------:R-:W-:Y:S01]  /*ecd0*/  HMMA.16816.F32.BF16 R128, R128, R6, R168 ;  /* 0x000000068080723c */ /* 0x000fe200000418a8 */
[----:B------:R-:W-:Y:S07]  /*ece0*/  @!UPT UIADD3 URZ, URZ, URZ, URZ ;  /* 0x0000003f3f3ff290 */ /* 0x000fee000fffe03f */
[----:B------:R-:W-:Y:S11]  /*ecf0*/  @!P0 BRA `(.L_x_228) ;  /* 0x00001ff000008947 */ /* 0x000ff60003800000 */
[----:B------:R-:W-:Y:S02]  /*ed00*/  MOV R189, R220 ;  /* 0x000000dc00bd7202 */ /* 0x000fe40000000f00 */
[----:B------:R-:W-:-:S02]  /*ed10*/  MOV R137, R8 ;  /* 0x0000000800897202 */ /* 0x000fc40000000f00 */
[----:B------:R-:W-:Y:S02]  /*ed20*/  MOV R136, R135 ;  /* 0x0000008700887202 */ /* 0x000fe40000000f00 */
.L_x_229:
[----:B------:R-:W-:Y:S04]  /*ed30*/  DEPBAR.LE SB0, 0x0 ;  /* 0x000080000000791a */ /* 0x000fe80000000000 */
[----:B------:R-:W-:Y:S01]  /*ed40*/  WARPSYNC 0xffffffff ;  /* 0xffffffff00007948 */ /* 0x000fe20003800000 */
[----:B------:R-:W-:Y:S01]  /*ed50*/  BAR.SYNC.DEFER_BLOCKING 0x0 ;  /* 0x0000000000007b1d */ /* 0x000fe20000010000 */
[----:B------:R-:W-:Y:S02]  /*ed60*/  R2P PR, R216, 0x6 ;  /* 0x00000006d8007804 */ /* 0x000fe40000000000 */
[----:B------:R-:W-:Y:S02]  /*ed70*/  SHF.R.S32.HI R2, RZ, 0x1f, R189 ;  /* 0x0000001fff027819 */ /* 0x000fe400000114bd */
[----:B------:R-:W-:Y:S02]  /*ed80*/  IADD3 R0, R176, 0x20, RZ ;  /* 0x00000020b0007810 */ /* 0x000fe40007ffe0ff */
[----:B------:R-:W-:Y:S01]  /*ed90*/  ISETP.GE.AND P3, PT, R132, c[0x0][0x1d4], PT ;  /* 0x0000750084007a0c */ /* 0x000fe20003f66270 */
[----:B------:R-:W-:Y:S01]  /*eda0*/  IMAD R3, R2, c[0x0][0x208], RZ ;  /* 0x0000820002037a24 */ /* 0x000fe200078e02ff */
[----:B------:R-:W-:Y:S02]  /*edb0*/  ISETP.GE.AND P4, PT, R134, c[0x0][0x1d4], PT ;  /* 0x0000750086007a0c */ /* 0x000fe40003f86270 */
[----:B------:R-:W-:Y:S01]  /*edc0*/  ISETP.GE.AND P5, PT, R196, c[0x0][0x1d4], PT ;  /* 0x00007500c4007a0c */ /* 0x000fe20003fa6270 */
[----:B------:R-:W-:Y:S01]  /*edd0*/  IMAD R3, R189, c[0x0][0x20c], R3 ;  /* 0x00008300bd037a24 */ /* 0x000fe200078e0203 */
[----:B------:R-:W-:Y:S02]  /*ede0*/  ISETP.GE.AND P6, PT, R197, c[0x0][0x1d4], PT ;  /* 0x00007500c5007a0c */ /* 0x000fe40003fc6270 */
[----:B------:R-:W-:Y:S01]  /*edf0*/  @P1 IADD3 R0, R176, -0x20, RZ ;  /* 0xffffffe0b0001810 */ /* 0x000fe20007ffe0ff */
[----:B------:R-:W-:Y:S08]  /*ee00*/  LDSM.16.M88.4 R16, [R182] ;  /* 0x00000000b610783b */ /* 0x000ff00000000200 */
[----:B------:R-:W1:Y:S08]  /*ee10*/  LDSM.16.M88.4 R8, [R176] ;  /* 0x00000000b008783b */ /* 0x000e700000000200 */
[----:B------:R-:W2:Y:S08]  /*ee20*/  LDSM.16.M88.4 R160, [R176+0x800] ;  /* 0x00080000b0a0783b */ /* 0x000eb00000000200 */
[----:B------:R-:W-:Y:S08]  /*ee30*/  LDSM.16.M88.4 R164, [R183] ;  /* 0x00000000b7a4783b */ /* 0x000ff00000000200 */
[----:B------:R-:W3:Y:S08]  /*ee40*/  LDSM.16.M88.4 R168, [R0] ;  /* 0x0000000000a8783b */ /* 0x000ef00000000200 */
[----:B------:R-:W4:Y:S01]  /*ee50*/  LDSM.16.M88.4 R172, [R0+0x800] ;  /* 0x0008000000ac783b */ /* 0x000f220000000200 */
[C---:B-1----:R-:W-:Y:S08]  /*ee60*/  HMMA.16816.F32.BF16 R4, R16.reuse, R8, RZ ;  /* 0x000000081004723c */ /* 0x042ff000000418ff */
[C---:B------:R-:W-:Y:S08]  /*ee70*/  HMMA.16816.F32.BF16 R8, R16.reuse, R10, RZ ;  /* 0x0000000a1008723c */ /* 0x040ff000000418ff */
[C---:B--2---:R-:W-:Y:S07]  /*ee80*/  HMMA.16816.F32.BF16 R12, R16.reuse, R160, RZ ;  /* 0x000000a0100c723c */ /* 0x044fee00000418ff */
[----:B------:R-:W-:Y:S01]  /*ee90*/  IMAD.WIDE.U32 R160, R189, c[0x0][0x208], RZ ;  /* 0x00008200bda07a25 */ /* 0x000fe200078e00ff */
[----:B------:R-:W-:Y:S04]  /*eea0*/  HMMA.16816.F32.BF16 R16, R16, R162, RZ ;  /* 0x000000a21010723c */ /* 0x000fe800000418ff */
[C---:B------:R-:W-:Y:S02]  /*eeb0*/  LEA R2, P0, R160.reuse, R210, 0x5 ;  /* 0x000000d2a0027211 */ /* 0x040fe400078028ff */
[----:B------:R-:W-:Y:S02]  /*eec0*/  IADD3 R3, R161, R3, RZ ;  /* 0x00000003a1037210 */ /* 0x000fe40007ffe0ff */
[C---:B---3--:R-:W-:Y:S05]  /*eed0*/  HMMA.16816.F32.BF16 R4, R164.reuse, R168, R4 ;  /* 0x000000a8a404723c */ /* 0x048fea0000041804 */
[----:B------:R-:W-:Y:S02]  /*eee0*/  LEA.HI.X R3, R160, R218, R3, 0x5, P0 ;  /* 0x000000daa0037211 */ /* 0x000fe400000f2c03 */
[C---:B------:R-:W-:Y:S01]  /*eef0*/  LEA R186, P0, R2.reuse, c[0x0][0x1f8], 0x1 ;  /* 0x00007e0002ba7a11 */ /* 0x040fe200078008ff */
[C---:B------:R-:W-:Y:S04]  /*ef00*/  HMMA.16816.F32.BF16 R8, R164.reuse, R170, R8 ;  /* 0x000000aaa408723c */ /* 0x040fe80000041808 */
[----:B------:R-:W-:Y:S02]  /*ef10*/  LEA.HI.X R187, R2, c[0x0][0x1fc], R3, 0x1, P0 ;  /* 0x00007f0002bb7a11 */ /* 0x000fe400000f0c03 */
[C---:B------:R-:W-:Y:S02]  /*ef20*/  IADD3 R2, R176.reuse, 0x40, RZ ;  /* 0x00000040b0027810 */ /* 0x040fe40007ffe0ff */
[C---:B----4-:R-:W-:Y:S01]  /*ef30*/  HMMA.16816.F32.BF16 R12, R164.reuse, R172, R12 ;  /* 0x000000aca40c723c */ /* 0x050fe2000004180c */
[----:B------:R-:W-:Y:S01]  /*ef40*/  @!PT LDS RZ, [RZ] ;  /* 0x00000000fffff984 */ /* 0x000fe20000000800 */
[----:B------:R-:W-:Y:S01]  /*ef50*/  @!PT LDS RZ, [RZ] ;  /* 0x00000000fffff984 */ /* 0x000fe20000000800 */
[----:B------:R-:W-:Y:S01]  /*ef60*/  @!PT LDS RZ, [RZ] ;  /* 0x00000000fffff984 */ /* 0x000fe20000000800 */
[----:B------:R1:W-:Y:S02]  /*ef70*/  LDGSTS.E.BYPASS.LTC128B.128 [R188+0x8080], [R186.64], !P3 ;  /* 0x08080000babc7fae */ /* 0x0003e4000d901d46 */
[C---:B------:R-:W-:Y:S02]  /*ef80*/  ISETP.GT.AND P0, PT, R189.reuse, R207, PT ;  /* 0x000000cfbd00720c */ /* 0x040fe40003f04270 */
[----:B------:R-:W-:Y:S02]  /*ef90*/  @P2 IADD3 R2, R176, -0x40, RZ ;  /* 0xffffffc0b0022810 */ /* 0x000fe40007ffe0ff */
[----:B------:R-:W-:Y:S01]  /*efa0*/  IADD3 R189, R189, -0x1, RZ ;  /* 0xffffffffbdbd7810 */ /* 0x000fe20007ffe0ff */
[----:B------:R-:W-:Y:S01]  /*efb0*/  HMMA.16816.F32.BF16 R16, R164, R174, R16 ;  /* 0x000000aea410723c */ /* 0x000fe20000041810 */
[----:B------:R1:W-:Y:S08]  /*efc0*/  LDGSTS.E.BYPASS.LTC128B.128 [R188+0x9080], [R186.64+0x80], !P4 ;  /* 0x09080080babc7fae */ /* 0x0003f0000e101d46 */
[----:B------:R1:W-:Y:S08]  /*efd0*/  LDGSTS.E.BYPASS.LTC128B.128 [R188+0xa080], [R186.64+0x100], !P5 ;  /* 0x0a080100babc7fae */ /* 0x0003f0000e901d46 */
[----:B------:R1:W-:Y:S08]  /*efe0*/  LDGSTS.E.BYPASS.LTC128B.128 [R188+0xb080], [R186.64+0x180], !P6 ;  /* 0x0b080180babc7fae */ /* 0x0003f0000f101d46 */
[----:B------:R-:W-:Y:S08]  /*eff0*/  LDSM.16.M88.4 R160, [R185] ;  /* 0x00000000b9a0783b */ /* 0x000ff00000000200 */
[----:B------:R-:W2:Y:S08]  /*f000*/  LDSM.16.M88.4 R168, [R2] ;  /* 0x0000000002a8783b */ /* 0x000eb00000000200 */
[----:B------:R-:W3:Y:S08]  /*f010*/  LDSM.16.M88.4 R164, [R2+0x800] ;  /* 0x0008000002a4783b */ /* 0x000ef00000000200 */
[----:B------:R-:W0:Y:S08]  /*f020*/  LDGDEPBAR ;  /* 0x00000000000079af */ /* 0x000e300000000000 */
[----:B------:R-:W-:Y:S01]  /*f030*/  LDSM.16.M88.4 R172, [R177] ;  /* 0x00000000b1ac783b */ /* 0x000fe20000000200 */
[C---:B--2---:R-:W-:Y:S08]  /*f040*/  HMMA.16816.F32.BF16 R4, R160.reuse, R168, R4 ;  /* 0x000000a8a004723c */ /* 0x044ff00000041804 */
[C---:B------:R-:W-:Y:S01]  /*f050*/  HMMA.16816.F32.BF16 R8, R160.reuse, R170, R8 ;  /* 0x000000aaa008723c */ /* 0x040fe20000041808 */
[----:B------:R-:W2:Y:S07]  /*f060*/  LDSM.16.M88.4 R168, [R184] ;  /* 0x00000000b8a8783b */ /* 0x000eae0000000200 */
[C---:B---3--:R-:W-:Y:S08]  /*f070*/  HMMA.16816.F32.BF16 R12, R160.reuse, R164, R12 ;  /* 0x000000a4a00c723c */ /* 0x048ff0000004180c */
[----:B------:R-:W-:Y:S01]  /*f080*/  HMMA.16816.F32.BF16 R16, R160, R166, R16 ;  /* 0x000000a6a010723c */ /* 0x000fe20000041810 */
[----:B------:R-:W3:Y:S08]  /*f090*/  LDSM.16.M88.4 R160, [R177+0x800] ;  /* 0x00080000b1a0783b */ /* 0x000ef00000000200 */
[----:B------:R-:W-:Y:S01]  /*f0a0*/  LDSM.16.M88.4 R164, [R182+0x4000] ;  /* 0x00400000b6a4783b */ /* 0x000fe20000000200 */
[C---:B--2---:R-:W-:Y:S08]  /*f0b0*/  HMMA.16816.F32.BF16 R4, R168.reuse, R172, R4 ;  /* 0x000000aca804723c */ /* 0x044ff00000041804 */
[C---:B------:R-:W-:Y:S01]  /*f0c0*/  HMMA.16816.F32.BF16 R8, R168.reuse, R174, R8 ;  /* 0x000000aea808723c */ /* 0x040fe20000041808 */
[----:B------:R-:W2:Y:S07]  /*f0d0*/  LDSM.16.M88.4 R172, [R176+0x1000] ;  /* 0x00100000b0ac783b */ /* 0x000eae0000000200 */
        /* <DEDUP_REMOVED lines=79> */
[----:B------:R-:W3:Y:S01]  /*f5d0*/  LDSM.16.M88.4 R160, [R177+0x3800] ;  /* 0x00380000b1a0783b */ /* 0x000ee20000000200 */
[----:B------:R-:W-:Y:S07]  /*f5e0*/  DEPBAR.LE SB0, 0x0 ;  /* 0x000080000000791a */ /* 0x000fee0000000000 */
[----:B------:R-:W-:Y:S01]  /*f5f0*/  BAR.SYNC.DEFER_BLOCKING 0x0 ;  /* 0x0000000000007b1d */ /* 0x000fe20000010000 */
[C---:B--2---:R-:W-:Y:S08]  /*f600*/  HMMA.16816.F32.BF16 R4, R168.reuse, R172, R4 ;  /* 0x000000aca804723c */ /* 0x044ff00000041804 */
[C---:B------:R-:W-:Y:S08]  /*f610*/  HMMA.16816.F32.BF16 R8, R168.reuse, R174, R8 ;  /* 0x000000aea808723c */ /* 0x040ff00000041808 */
[C---:B---3--:R-:W-:Y:S08]  /*f620*/  HMMA.16816.F32.BF16 R12, R168.reuse, R160, R12 ;  /* 0x000000a0a80c723c */ /* 0x048ff0000004180c */
[----:B------:R-:W-:Y:S04]  /*f630*/  HMMA.16816.F32.BF16 R16, R168, R162, R16 ;  /* 0x000000a2a810723c */ /* 0x000fe80000041810 */
[----:B------:R-:W-:Y:S04]  /*f640*/  FMUL.FTZ R0, R4, c[0x0][0x320] ;  /* 0x0000c80004007a20 */ /* 0x000fe80000410000 */
[----:B------:R2:W-:Y:S11]  /*f650*/  MUFU.TANH R165, R0 ;  /* 0x0000000000a57308 */ /* 0x0005f60000002400 */
[----:B------:R-:W-:Y:S05]  /*f660*/  @!UPT UIADD3 URZ, URZ, URZ, URZ ;  /* 0x0000003f3f3ff290 */ /* 0x000fea000fffe03f */
[----:B------:R-:W-:Y:S04]  /*f670*/  FMUL.FTZ R2, R18, c[0x0][0x320] ;  /* 0x0000c80012027a20 */ /* 0x000fe80000410000 */
[----:B------:R-:W-:Y:S01]  /*f680*/  MUFU.TANH R143, R2 ;  /* 0x00000002008f7308 */ /* 0x000fe20000002400 */
[----:B--2---:R-:W-:Y:S09]  /*f690*/  FMUL.FTZ R0, R5, c[0x0][0x320] ;  /* 0x0000c80005007a20 */ /* 0x004ff20000410000 */
[----:B------:R2:W-:Y:S02]  /*f6a0*/  MUFU.TANH R164, R0 ;  /* 0x0000000000a47308 */ /* 0x0005e40000002400 */
[----:B--2---:R-:W-:Y:S08]  /*f6b0*/  FMUL.FTZ R0, R6, c[0x0][0x320] ;  /* 0x0000c80006007a20 */ /* 0x004ff00000410000 */
[----:B------:R2:W3:Y:S02]  /*f6c0*/  MUFU.TANH R166, R0 ;  /* 0x0000000000a67308 */ /* 0x0004e40000002400 */
[----:B--2---:R-:W-:Y:S01]  /*f6d0*/  FMUL.FTZ R0, R7, c[0x0][0x320] ;  /* 0x0000c80007007a20 */ /* 0x004fe20000410000 */
[----:B---3--:R-:W-:Y:S07]  /*f6e0*/  FMNMX.FTZ R3, R166, R137, !PT ;  /* 0x00000089a6037209 */ /* 0x008fee0007810000 */
[----:B------:R2:W3:Y:S02]  /*f6f0*/  MUFU.TANH R167, R0 ;  /* 0x0000000000a77308 */ /* 0x0004e40000002400 */
[----:B--2---:R-:W-:Y:S01]  /*f700*/  FMUL.FTZ R0, R8, c[0x0][0x320] ;  /* 0x0000c80008007a20 */ /* 0x004fe20000410000 */
[----:B---3--:R-:W-:Y:S07]  /*f710*/  FMNMX.FTZ R3, R167, R3, !PT ;  /* 0x00000003a7037209 */ /* 0x008fee0007810000 */
[----:B------:R2:W3:Y:S02]  /*f720*/  MUFU.TANH R6, R0 ;  /* 0x0000000000067308 */ /* 0x0004e40000002400 */
[----:B--2---:R-:W-:Y:S08]  /*f730*/  FMUL.FTZ R0, R9, c[0x0][0x320] ;  /* 0x0000c80009007a20 */ /* 0x004ff00000410000 */
[----:B------:R2:W4:Y:S02]  /*f740*/  MUFU.TANH R8, R0 ;  /* 0x0000000000087308 */ /* 0x0005240000002400 */
[----:B--2---:R-:W-:Y:S08]  /*f750*/  FMUL.FTZ R0, R10, c[0x0][0x320] ;  /* 0x0000c8000a007a20 */ /* 0x004ff00000410000 */
[----:B------:R2:W5:Y:S02]  /*f760*/  MUFU.TANH R9, R0 ;  /* 0x0000000000097308 */ /* 0x0005640000002400 */
[----:B--2---:R-:W-:Y:S08]  /*f770*/  FMUL.FTZ R0, R11, c[0x0][0x320] ;  /* 0x0000c8000b007a20 */ /* 0x004ff00000410000 */
[----:B------:R2:W-:Y:S02]  /*f780*/  MUFU.TANH R10, R0 ;  /* 0x00000000000a7308 */ /* 0x0005e40000002400 */
[----:B--2---:R-:W-:Y:S08]  /*f790*/  FMUL.FTZ R0, R12, c[0x0][0x320] ;  /* 0x0000c8000c007a20 */ /* 0x004ff00000410000 */
[----:B------:R2:W1:Y:S02]  /*f7a0*/  MUFU.TANH R162, R0 ;  /* 0x0000000000a27308 */ /* 0x0004640000002400 */
[----:B--2---:R-:W-:Y:S08]  /*f7b0*/  FMUL.FTZ R0, R13, c[0x0][0x320] ;  /* 0x0000c8000d007a20 */ /* 0x004ff00000410000 */
[----:B------:R2:W1:Y:S02]  /*f7c0*/  MUFU.TANH R163, R0 ;  /* 0x0000000000a37308 */ /* 0x0004640000002400 */
[----:B--2---:R-:W-:Y:S08]  /*f7d0*/  FMUL.FTZ R0, R14, c[0x0][0x320] ;  /* 0x0000c8000e007a20 */ /* 0x004ff00000410000 */
[----:B------:R2:W1:Y:S02]  /*f7e0*/  MUFU.TANH R190, R0 ;  /* 0x0000000000be7308 */ /* 0x0004640000002400 */
[----:B--2---:R-:W-:Y:S08]  /*f7f0*/  FMUL.FTZ R0, R15, c[0x0][0x320] ;  /* 0x0000c8000f007a20 */ /* 0x004ff00000410000 */
[----:B------:R2:W-:Y:S02]  /*f800*/  MUFU.TANH R191, R0 ;  /* 0x0000000000bf7308 */ /* 0x0005e40000002400 */
[----:B--2---:R-:W-:Y:S08]  /*f810*/  FMUL.FTZ R0, R16, c[0x0][0x320] ;  /* 0x0000c80010007a20 */ /* 0x004ff00000410000 */
[----:B------:R2:W1:Y:S02]  /*f820*/  MUFU.TANH R192, R0 ;  /* 0x0000000000c07308 */ /* 0x0004640000002400 */
[----:B--2---:R-:W-:Y:S08]  /*f830*/  FMUL.FTZ R0, R17, c[0x0][0x320] ;  /* 0x0000c80011007a20 */ /* 0x004ff00000410000 */
[----:B------:R2:W1:Y:S02]  /*f840*/  MUFU.TANH R193, R0 ;  /* 0x0000000000c17308 */ /* 0x0004640000002400 */
[----:B--2---:R-:W-:Y:S04]  /*f850*/  FMNMX.FTZ R0, R165, R136, !PT ;  /* 0x00000088a5007209 */ /* 0x004fe80007810000 */
[----:B------:R-:W-:Y:S01]  /*f860*/  FMNMX.FTZ R2, R164, R0, !PT ;  /* 0x00000000a4027209 */ /* 0x000fe20007810000 */
[----:B------:R-:W-:Y:S03]  /*f870*/  FMUL.FTZ R0, R19, c[0x0][0x320] ;  /* 0x0000c80013007a20 */ /* 0x000fe60000410000 */
[----:B---3--:R-:W-:Y:S01]  /*f880*/  FMNMX.FTZ R2, R6, R2, !PT ;  /* 0x0000000206027209 */ /* 0x008fe20007810000 */
[----:B------:R4:W2:Y:S03]  /*f890*/  MUFU.TANH R160, R0 ;  /* 0x0000000000a07308 */ /* 0x0008a60000002400 */
[----:B----4-:R-:W-:Y:S02]  /*f8a0*/  FMNMX.FTZ R0, R8, R2, !PT ;  /* 0x0000000208007209 */ /* 0x010fe40007810000 */
[----:B-----5:R-:W-:Y:S02]  /*f8b0*/  FMNMX.FTZ R2, R9, R3, !PT ;  /* 0x0000000309027209 */ /* 0x020fe40007810000 */
[----:B-1----:R-:W-:Y:S02]  /*f8c0*/  FMNMX.FTZ R0, R162, R0, !PT ;  /* 0x00000000a2007209 */ /* 0x002fe40007810000 */
[----:B------:R-:W-:Y:S02]  /*f8d0*/  FMNMX.FTZ R2, R10, R2, !PT ;  /* 0x000000020a027209 */ /* 0x000fe40007810000 */
[----:B------:R-:W-:Y:S02]  /*f8e0*/  FMNMX.FTZ R0, R163, R0, !PT ;  /* 0x00000000a3007209 */ /* 0x000fe40007810000 */
[----:B------:R-:W-:Y:S02]  /*f8f0*/  FMNMX.FTZ R2, R190, R2, !PT ;  /* 0x00000002be027209 */ /* 0x000fe40007810000 */
[----:B------:R-:W-:Y:S02]  /*f900*/  FMNMX.FTZ R3, R192, R0, !PT ;  /* 0x00000000c0037209 */ /* 0x000fe40007810000 */
[----:B------:R-:W-:Y:S02]  /*f910*/  FMNMX.FTZ R0, R191, R2, !PT ;  /* 0x00000002bf007209 */ /* 0x000fe40007810000 */
[----:B------:R-:W-:Y:S02]  /*f920*/  FMNMX.FTZ R3, R193, R3, !PT ;  /* 0x00000003c1037209 */ /* 0x000fe40007810000 */
[----:B------:R-:W-:Y:S03]  /*f930*/  FMNMX.FTZ R0, R143, R0, !PT ;  /* 0x000000008f007209 */ /* 0x000fe60007810000 */
[----:B------:R-:W1:Y:S01]  /*f940*/  SHFL.BFLY PT, R4, R3, 0x2, 0x1f ;  /* 0x0c401f0003047f89 */ /* 0x000e6200000e0000 */
[----:B--2---:R-:W-:Y:S07]  /*f950*/  FMNMX.FTZ R0, R160, R0, !PT ;  /* 0x00000000a0007209 */ /* 0x004fee0007810000 */
[----:B------:R-:W2:Y:S01]  /*f960*/  SHFL.BFLY PT, R2, R0, 0x2, 0x1f ;  /* 0x0c401f0000027f89 */ /* 0x000ea200000e0000 */
[----:B-1----:R-:W-:Y:S07]  /*f970*/  FMNMX.FTZ R4, R3, R4, !PT ;  /* 0x0000000403047209 */ /* 0x002fee0007810000 */
[----:B------:R-:W1:Y:S01]  /*f980*/  SHFL.BFLY PT, R5, R4, 0x1, 0x1f ;  /* 0x0c201f0004057f89 */ /* 0x000e6200000e0000 */
[----:B--2---:R-:W-:Y:S07]  /*f990*/  FMNMX.FTZ R0, R0, R2, !PT ;  /* 0x0000000200007209 */ /* 0x004fee0007810000 */
[----:B------:R-:W2:Y:S01]  /*f9a0*/  SHFL.BFLY PT, R3, R0, 0x1, 0x1f ;  /* 0x0c201f0000037f89 */ /* 0x000ea200000e0000 */
[----:B-1----:R-:W-:Y:S05]  /*f9b0*/  FMNMX.FTZ R135, R4, R5, !PT ;  /* 0x0000000504877209 */ /* 0x002fea0007810000 */
[C---:B------:R-:W-:Y:S02]  /*f9c0*/  FMUL.FTZ R161, R135.reuse, c[0x0][0x2d0] ;  /* 0x0000b40087a17a20 */ /* 0x040fe40000410000 */
[----:B------:R-:W-:Y:S01]  /*f9d0*/  FADD.FTZ R2, -R135, R136 ;  /* 0x0000008887027221 */ /* 0x000fe20000010100 */
[----:B--2---:R-:W-:Y:S01]  /*f9e0*/  FMNMX.FTZ R3, R0, R3, !PT ;  /* 0x0000000300037209 */ /* 0x004fe20007810000 */
[--C-:B------:R-:W-:Y:S02]  /*f9f0*/  FFMA.FTZ R4, R165, c[0x0][0x2d0], -R161.reuse ;  /* 0x0000b400a5047a23 */ /* 0x100fe400000108a1 */
[--C-:B------:R-:W-:Y:S02]  /*fa00*/  FFMA.FTZ R5, R6, c[0x0][0x2d0], -R161.reuse ;  /* 0x0000b40006057a23 */ /* 0x100fe400000108a1 */
[----:B------:R1:W-:Y:S01]  /*fa10*/  MUFU.EX2 R187, R4 ;  /* 0x0000000400bb7308 */ /* 0x0003e20000000800 */
[C---:B------:R-:W-:Y:S02]  /*fa20*/  FMUL.FTZ R136, R3.reuse, c[0x0][0x2d0] ;  /* 0x0000b40003887a20 */ /* 0x040fe40000410000 */
[----:B------:R-:W-:Y:S02]  /*fa30*/  FMUL.FTZ R0, R2, c[0x0][0x2d0] ;  /* 0x0000b40002007a20 */ /* 0x000fe40000410000 */
[--C-:B------:R-:W-:Y:S05]  /*fa40*/  FFMA.FTZ R8, R8, c[0x0][0x2d0], -R161.reuse ;  /* 0x0000b40008087a23 */ /* 0x100fea00000108a1 */
[----:B------:R-:W-:Y:S10]  /*fa50*/  MUFU.EX2 R175, R5 ;  /* 0x0000000500af7308 */ /* 0x000ff40000000800 */
[----:B------:R2:W3:Y:S01]  /*fa60*/  MUFU.EX2 R2, R0 ;  /* 0x0000000000027308 */ /* 0x0004e20000000800 */
[----:B-1----:R-:W-:Y:S09]  /*fa70*/  FFMA.FTZ R4, R164, c[0x0][0x2d0], -R161 ;  /* 0x0000b400a4047a23 */ /* 0x002ff200000108a1 */
[----:B------:R1:W-:Y:S10]  /*fa80*/  MUFU.EX2 R186, R4 ;  /* 0x0000000400ba7308 */ /* 0x0003f40000000800 */
[----:B------:R4:W-:Y:S01]  /*fa90*/  MUFU.EX2 R174, R8 ;  /* 0x0000000800ae7308 */ /* 0x0009e20000000800 */
[----:B--2---:R-:W-:Y:S02]  /*faa0*/  FADD.FTZ R0, -R3, R137 ;  /* 0x0000008903007221 */ /* 0x004fe40000010100 */
[----:B---3--:R-:W-:Y:S02]  /*fab0*/  FMUL.FTZ R16, R2, R156 ;  /* 0x0000009c02107220 */ /* 0x008fe40000410000 */
[----:B------:R-:W-:Y:S02]  /*fac0*/  FMUL.FTZ R0, R0, c[0x0][0x2d0] ;  /* 0x0000b40000007a20 */ /* 0x000fe40000410000 */
[C---:B------:R-:W-:Y:S02]  /*fad0*/  FMUL.FTZ R17, R2.reuse, R157 ;  /* 0x0000009d02117220 */ /* 0x040fe40000410000 */
[C---:B------:R-:W-:Y:S01]  /*fae0*/  FMUL.FTZ R20, R2.reuse, R20 ;  /* 0x0000001402147220 */ /* 0x040fe20000410000 */
[----:B-1----:R-:W-:Y:S01]  /*faf0*/  @P0 SHF.R.S32.HI R4, RZ, 0x1f, R189 ;  /* 0x0000001fff040819 */ /* 0x002fe200000114bd */
[----:B------:R-:W1:Y:S01]  /*fb00*/  MUFU.EX2 R0, R0 ;  /* 0x0000000000007308 */ /* 0x000e620000000800 */
[C---:B------:R-:W-:Y:S02]  /*fb10*/  FMUL.FTZ R21, R2.reuse, R21 ;  /* 0x0000001502157220 */ /* 0x040fe40000410000 */
[----:B------:R-:W-:Y:S02]  /*fb20*/  FMUL.FTZ R24, R2, R24 ;  /* 0x0000001802187220 */ /* 0x000fe40000410000 */
[----:B------:R-:W-:Y:S02]  /*fb30*/  @P0 IMAD R6, R4, c[0x0][0x1e0], RZ ;  /* 0x0000780004060a24 */ /* 0x000fe400078e02ff */
[C---:B------:R-:W-:Y:S04]  /*fb40*/  @P0 IMAD.WIDE.U32 R4, R189.reuse, c[0x0][0x1e0], RZ ;  /* 0x00007800bd040a25 */ /* 0x040fe800078e00ff */
[----:B------:R-:W-:Y:S01]  /*fb50*/  @P0 IMAD R7, R189, c[0x0][0x1e4], R6 ;  /* 0x00007900bd070a24 */ /* 0x000fe200078e0206 */
[----:B------:R-:W-:Y:S01]  /*fb60*/  @P0 LEA R6, P1, R4, R208, 0x5 ;  /* 0x000000d004060211 */ /* 0x000fe200078228ff */
[C---:B----4-:R-:W-:Y:S02]  /*fb70*/  FMUL.FTZ R8, R2.reuse, R148 ;  /* 0x0000009402087220 */ /* 0x050fe40000410000 */
[----:B------:R-:W-:Y:S01]  /*fb80*/  FMUL.FTZ R25, R2, R25 ;  /* 0x0000001902197220 */ /* 0x000fe20000410000 */
[----:B------:R-:W-:Y:S01]  /*fb90*/  @P0 IADD3 R7, R5, R7, RZ ;  /* 0x0000000705070210 */ /* 0x000fe20007ffe0ff */
[--C-:B------:R-:W-:Y:S02]  /*fba0*/  FFMA.FTZ R5, R166, c[0x0][0x2d0], -R136.reuse ;  /* 0x0000b400a6057a23 */ /* 0x100fe40000010888 */
[----:B------:R-:W-:Y:S01]  /*fbb0*/  FMUL.FTZ R28, R2, R28 ;  /* 0x0000001c021c7220 */ /* 0x000fe20000410000 */
[----:B------:R-:W-:Y:S01]  /*fbc0*/  @P0 LEA.HI.X R7, R4, R214, R7, 0x5, P1 ;  /* 0x000000d604070211 */ /* 0x000fe200008f2c07 */
[----:B------:R2:W-:Y:S01]  /*fbd0*/  MUFU.EX2 R171, R5 ;  /* 0x0000000500ab7308 */ /* 0x0005e20000000800 */
[----:B------:R-:W-:Y:S01]  /*fbe0*/  @P0 LEA R4, P1, R6, c[0x0][0x1c8], 0x1 ;  /* 0x0000720006040a11 */ /* 0x000fe200078208ff */
[----:B------:R-:W-:Y:S02]  /*fbf0*/  FMUL.FTZ R29, R2, R29 ;  /* 0x0000001d021d7220 */ /* 0x000fe40000410000 */
[C---:B-1----:R-:W-:Y:S02]  /*fc00*/  FMUL.FTZ R11, R0.reuse, R151 ;  /* 0x00000097000b7220 */ /* 0x042fe40000410000 */
        /* <DEDUP_REMOVED lines=8> */
[----:B------:R-:W-:Y:S01]  /*fc90*/  FMUL.FTZ R32, R2, R32 ;  /* 0x0000002002207220 */ /* 0x000fe20000410000 */
[----:B--2---:R-:W-:Y:S01]  /*fca0*/  @P0 LEA.HI.X R5, R6, c[0x0][0x1cc], R7, 0x1, P1 ;  /* 0x0000730006050a11 */ /* 0x004fe200008f0c07 */
[--C-:B------:R-:W-:Y:S02]  /*fcb0*/  FFMA.FTZ R6, R167, c[0x0][0x2d0], -R136.reuse ;  /* 0x0000b400a7067a23 */ /* 0x100fe40000010888 */
[----:B------:R-:W-:Y:S02]  /*fcc0*/  FMUL.FTZ R7, R0, R147 ;  /* 0x0000009300077220 */ /* 0x000fe40000410000 */
[----:B------:R1:W-:Y:S01]  /*fcd0*/  @P0 LDGSTS.E.BYPASS.LTC128B.128 [R188+0xc080], [R4.64], !P3 ;  /* 0x0c08000004bc0fae */ /* 0x0003e2000d901d46 */
[----:B------:R2:W3:Y:S01]  /*fce0*/  MUFU.EX2 R170, R6 ;  /* 0x0000000600aa7308 */ /* 0x0004e20000000800 */
[----:B------:R-:W-:Y:S02]  /*fcf0*/  FMUL.FTZ R33, R2, R33 ;  /* 0x0000002102217220 */ /* 0x000fe40000410000 */
[C---:B------:R-:W-:Y:S02]  /*fd00*/  FMUL.FTZ R34, R0.reuse, R34 ;  /* 0x0000002200227220 */ /* 0x040fe40000410000 */
[----:B------:R-:W-:Y:S02]  /*fd10*/  FMUL.FTZ R35, R0, R35 ;  /* 0x0000002300237220 */ /* 0x000fe40000410000 */
[----:B------:R1:W-:Y:S01]  /*fd20*/  @P0 LDGSTS.E.BYPASS.LTC128B.128 [R188+0xd080], [R4.64+0x80], !P4 ;  /* 0x0d08008004bc0fae */ /* 0x0003e2000e101d46 */
[C---:B------:R-:W-:Y:S02]  /*fd30*/  FMUL.FTZ R36, R2.reuse, R36 ;  /* 0x0000002402247220 */ /* 0x040fe40000410000 */
[----:B------:R-:W-:Y:S02]  /*fd40*/  FMUL.FTZ R37, R2, R37 ;  /* 0x0000002502257220 */ /* 0x000fe40000410000 */
[C---:B------:R-:W-:Y:S02]  /*fd50*/  FMUL.FTZ R38, R0.reuse, R38 ;  /* 0x0000002600267220 */ /* 0x040fe40000410000 */
[----:B------:R-:W-:Y:S01]  /*fd60*/  FMUL.FTZ R39, R0, R39 ;  /* 0x0000002700277220 */ /* 0x000fe20000410000 */
[----:B------:R1:W-:Y:S01]  /*fd70*/  @P0 LDGSTS.E.BYPASS.LTC128B.128 [R188+0xe080], [R4.64+0x100], !P5 ;  /* 0x0e08010004bc0fae */ /* 0x0003e2000e901d46 */
[C---:B------:R-:W-:Y:S02]  /*fd80*/  FMUL.FTZ R40, R2.reuse, R40 ;  /* 0x0000002802287220 */ /* 0x040fe40000410000 */
[----:B------:R-:W-:Y:S02]  /*fd90*/  FMUL.FTZ R41, R2, R41 ;  /* 0x0000002902297220 */ /* 0x000fe40000410000 */
[C---:B------:R-:W-:Y:S02]  /*fda0*/  FMUL.FTZ R42, R0.reuse, R42 ;  /* 0x0000002a002a7220 */ /* 0x040fe40000410000 */
[----:B------:R-:W-:Y:S01]  /*fdb0*/  FMUL.FTZ R43, R0, R43 ;  /* 0x0000002b002b7220 */ /* 0x000fe20000410000 */
[----:B------:R1:W-:Y:S01]  /*fdc0*/  @P0 LDGSTS.E.BYPASS.LTC128B.128 [R188+0xf080], [R4.64+0x180], !P6 ;  /* 0x0f08018004bc0fae */ /* 0x0003e2000f101d46 */
[--C-:B--2---:R-:W-:Y:S02]  /*fdd0*/  FFMA.FTZ R6, R9, c[0x0][0x2d0], -R136.reuse ;  /* 0x0000b40009067a23 */ /* 0x104fe40000010888 */
[C---:B------:R-:W-:Y:S02]  /*fde0*/  FMUL.FTZ R9, R2.reuse, R149 ;  /* 0x0000009502097220 */ /* 0x040fe40000410000 */
[----:B------:R2:W-:Y:S01]  /*fdf0*/  MUFU.EX2 R169, R6 ;  /* 0x0000000600a97308 */ /* 0x0005e20000000800 */
[C---:B------:R-:W-:Y:S02]  /*fe00*/  FMUL.FTZ R44, R2.reuse, R44 ;  /* 0x0000002c022c7220 */ /* 0x040fe40000410000 */
[----:B------:R-:W4:Y:S01]  /*fe10*/  LDSM.16.MT88.4 R12, [R178] ;  /* 0x00000000b20c783b */ /* 0x000f220000004200 */
[----:B------:R-:W-:Y:S02]  /*fe20*/  FMUL.FTZ R45, R2, R45 ;  /* 0x0000002d022d7220 */ /* 0x000fe40000410000 */
[C---:B------:R-:W-:Y:S02]  /*fe30*/  FMUL.FTZ R46, R0.reuse, R46 ;  /* 0x0000002e002e7220 */ /* 0x040fe40000410000 */
[----:B------:R-:W-:Y:S02]  /*fe40*/  FMUL.FTZ R47, R0, R47 ;  /* 0x0000002f002f7220 */ /* 0x000fe40000410000 */
[C---:B------:R-:W-:Y:S01]  /*fe50*/  FMUL.FTZ R48, R2.reuse, R48 ;  /* 0x0000003002307220 */ /* 0x040fe20000410000 */
[----:B------:R-:W5:Y:S01]  /*fe60*/  LDSM.16.MT88.4 R164, [R179] ;  /* 0x00000000b3a4783b */ /* 0x000f620000004200 */
[----:B------:R-:W-:Y:S02]  /*fe70*/  FMUL.FTZ R49, R2, R49 ;  /* 0x0000003102317220 */ /* 0x000fe40000410000 */
[C---:B------:R-:W-:Y:S02]  /*fe80*/  FMUL.FTZ R50, R0.reuse, R50 ;  /* 0x0000003200327220 */ /* 0x040fe40000410000 */
[----:B------:R-:W-:Y:S02]  /*fe90*/  FMUL.FTZ R51, R0, R51 ;  /* 0x0000003300337220 */ /* 0x000fe40000410000 */
[C---:B------:R-:W-:Y:S01]  /*fea0*/  FMUL.FTZ R52, R2.reuse, R52 ;  /* 0x0000003402347220 */ /* 0x040fe20000410000 */
[----:B------:R-:W-:Y:S01]  /*feb0*/  LDSM.16.MT88.4 R156, [R179+0x800] ;  /* 0x00080000b39c783b */ /* 0x000fe20000004200 */
[----:B------:R-:W-:Y:S02]  /*fec0*/  FMUL.FTZ R53, R2, R53 ;  /* 0x0000003502357220 */ /* 0x000fe40000410000 */
[--C-:B-1----:R-:W-:Y:S02]  /*fed0*/  FFMA.FTZ R4, R10, c[0x0][0x2d0], -R136.reuse ;  /* 0x0000b4000a047a23 */ /* 0x102fe40000010888 */
[----:B------:R-:W-:Y:S01]  /*fee0*/  FMUL.FTZ R5, R2, R145 ;  /* 0x0000009102057220 */ /* 0x000fe20000410000 */
[----:B---3--:R-:W-:Y:S01]  /*fef0*/  F2FP.BF16.PACK_AB R145, R170, R171 ;  /* 0x000000abaa91723e */ /* 0x008fe200000010ff */
[----:B------:R-:W1:Y:S01]  /*ff00*/  MUFU.EX2 R168, R4 ;  /* 0x0000000400a87308 */ /* 0x000e620000000800 */
[----:B--2---:R-:W-:Y:S01]  /*ff10*/  FMUL.FTZ R6, R0, R146 ;  /* 0x0000009200067220 */ /* 0x004fe20000410000 */
[----:B------:R-:W-:Y:S01]  /*ff20*/  F2FP.BF16.PACK_AB R146, R174, R175 ;  /* 0x000000afae92723e */ /* 0x000fe200000010ff */
[C---:B------:R-:W-:Y:S01]  /*ff30*/  FMUL.FTZ R10, R0.reuse, R150 ;  /* 0x00000096000a7220 */ /* 0x040fe20000410000 */
[----:B------:R-:W0:Y:S01]  /*ff40*/  LDGDEPBAR ;  /* 0x00000000000079af */ /* 0x000e220000000000 */
[C---:B------:R-:W-:Y:S02]  /*ff50*/  FMUL.FTZ R54, R0.reuse, R54 ;  /* 0x0000003600367220 */ /* 0x040fe40000410000 */
[----:B------:R-:W-:Y:S02]  /*ff60*/  FMUL.FTZ R55, R0, R55 ;  /* 0x0000003700377220 */ /* 0x000fe40000410000 */
[C---:B------:R-:W-:Y:S02]  /*ff70*/  FMUL.FTZ R56, R2.reuse, R56 ;  /* 0x0000003802387220 */ /* 0x040fe40000410000 */
[----:B------:R-:W-:Y:S01]  /*ff80*/  FMUL.FTZ R57, R2, R57 ;  /* 0x0000003902397220 */ /* 0x000fe20000410000 */
[----:B------:R-:W2:Y:S01]  /*ff90*/  LDSM.16.MT88.4 R148, [R181] ;  /* 0x00000000b594783b */ /* 0x000ea20000004200 */
[C---:B------:R-:W-:Y:S02]  /*ffa0*/  FMUL.FTZ R58, R0.reuse, R58 ;  /* 0x0000003a003a7220 */ /* 0x040fe40000410000 */
[----:B------:R-:W-:Y:S02]  /*ffb0*/  FMUL.FTZ R59, R0, R59 ;  /* 0x0000003b003b7220 */ /* 0x000fe40000410000 */
[C---:B------:R-:W-:Y:S02]  /*ffc0*/  FMUL.FTZ R60, R2.reuse, R60 ;  /* 0x0000003c023c7220 */ /* 0x040fe40000410000 */
[----:B------:R-:W-:Y:S02]  /*ffd0*/  FMUL.FTZ R61, R2, R61 ;  /* 0x0000003d023d7220 */ /* 0x000fe40000410000 */
[C---:B------:R-:W-:Y:S02]  /*ffe0*/  FMUL.FTZ R62, R0.reuse, R62 ;  /* 0x0000003e003e7220 */ /* 0x040fe40000410000 */
[----:B------:R-:W-:Y:S01]  /*fff0*/  FMUL.FTZ R63, R0, R63 ;  /* 0x0000003f003f7220 */ /* 0x000fe20000410000 */
[----:B-1----:R-:W-:Y:S01]  /*10000*/  F2FP.BF16.PACK_AB R147, R168, R169 ;  /* 0x000000a9a893723e */ /* 0x002fe200000010ff */
[----:B------:R-:W-:Y:S01]  /*10010*/  FMUL.FTZ R4, R2, R144 ;  /* 0x0000009002047220 */ /* 0x000fe20000410000 */
[----:B------:R-:W-:Y:S01]  /*10020*/  F2FP.BF16.PACK_AB R144, R186, R187 ;  /* 0x000000bbba90723e */ /* 0x000fe200000010ff */
[C---:B------:R-:W-:Y:S02]  /*10030*/  FMUL.FTZ R64, R2.reuse, R64 ;  /* 0x0000004002407220 */ /* 0x040fe40000410000 */
[----:B------:R-:W-:Y:S02]  /*10040*/  FMUL.FTZ R65, R2, R65 ;  /* 0x0000004102417220 */ /* 0x000fe40000410000 */
[C---:B------:R-:W-:Y:S02]  /*10050*/  FMUL.FTZ R66, R0.reuse, R66 ;  /* 0x0000004200427220 */ /* 0x040fe40000410000 */
[C---:B----4-:R-:W-:Y:S05]  /*10060*/  HMMA.16816.F32.BF16 R4, R144.reuse, R12, R4 ;  /* 0x0000000c9004723c */ /* 0x050fea0000041804 */
[----:B------:R-:W-:Y:S02]  /*10070*/  FMUL.FTZ R67, R0, R67 ;  /* 0x0000004300437220 */ /* 0x000fe40000410000 */
[C---:B------:R-:W-:Y:S01]  /*10080*/  FMUL.FTZ R12, R2.reuse, R152 ;  /* 0x00000098020c7220 */ /* 0x040fe20000410000 */
[C---:B------:R-:W-:Y:S04]  /*10090*/  HMMA.16816.F32.BF16 R8, R144.reuse, R14, R8 ;  /* 0x0000000e9008723c */ /* 0x040fe80000041808 */
[C---:B------:R-:W-:Y:S02]  /*100a0*/  FMUL.FTZ R13, R2.reuse, R153 ;  /* 0x00000099020d7220 */ /* 0x040fe40000410000 */
[----:B------:R-:W-:Y:S02]  /*100b0*/  FMUL.FTZ R68, R2, R68 ;  /* 0x0000004402447220 */ /* 0x000fe40000410000 */
[C---:B------:R-:W-:Y:S04]  /*100c0*/  FMUL.FTZ R14, R0.reuse, R154 ;  /* 0x0000009a000e7220 */ /* 0x040fe80000410000 */
[----:B------:R-:W-:Y:S02]  /*100d0*/  FMUL.FTZ R15, R0, R155 ;  /* 0x0000009b000f7220 */ /* 0x000fe40000410000 */
[----:B------:R-:W1:Y:S01]  /*100e0*/  LDSM.16.MT88.4 R152, [R180] ;  /* 0x00000000b498783b */ /* 0x000e620000004200 */
[----:B------:R-:W-:Y:S02]  /*100f0*/  FMUL.FTZ R69, R2, R69 ;  /* 0x0000004502457220 */ /* 0x000fe40000410000 */
[C---:B------:R-:W-:Y:S02]  /*10100*/  FMUL.FTZ R70, R0.reuse, R70 ;  /* 0x0000004600467220 */ /* 0x040fe40000410000 */
[C---:B-----5:R-:W-:Y:S03]  /*10110*/  HMMA.16816.F32.BF16 R12, R144.reuse, R164, R12 ;  /* 0x000000a4900c723c */ /* 0x060fe6000004180c */
[----:B------:R-:W-:Y:S02]  /*10120*/  FMUL.FTZ R71, R0, R71 ;  /* 0x0000004700477220 */ /* 0x000fe40000410000 */
[C---:B------:R-:W-:Y:S02]  /*10130*/  FMUL.FTZ R72, R2.reuse, R72 ;  /* 0x0000004802487220 */ /* 0x040fe40000410000 */
[----:B------:R-:W-:Y:S01]  /*10140*/  FMUL.FTZ R73, R2, R73 ;  /* 0x0000004902497220 */ /* 0x000fe20000410000 */
[C---:B------:R-:W-:Y:S04]  /*10150*/  HMMA.16816.F32.BF16 R16, R144.reuse, R166, R16 ;  /* 0x000000a69010723c */ /* 0x040fe80000041810 */
[C---:B------:R-:W-:Y:S02]  /*10160*/  FMUL.FTZ R74, R0.reuse, R74 ;  /* 0x0000004a004a7220 */ /* 0x040fe40000410000 */
[----:B------:R-:W-:Y:S02]  /*10170*/  FMUL.FTZ R75, R0, R75 ;  /* 0x0000004b004b7220 */ /* 0x000fe40000410000 */
[C---:B--2---:R-:W-:Y:S04]  /*10180*/  HMMA.16816.F32.BF16 R20, R144.reuse, R148, R20 ;  /* 0x000000949014723c */ /* 0x044fe80000041814 */
[C---:B------:R-:W-:Y:S02]  /*10190*/  FMUL.FTZ R76, R2.reuse, R76 ;  /* 0x0000004c024c7220 */ /* 0x040fe40000410000 */
[----:B------:R-:W-:Y:S02]  /*101a0*/  FMUL.FTZ R77, R2, R77 ;  /* 0x0000004d024d7220 */ /* 0x000fe40000410000 */
[C---:B------:R-:W-:Y:S01]  /*101b0*/  HMMA.16816.F32.BF16 R24, R144.reuse, R150, R24 ;  /* 0x000000969018723c */ /* 0x040fe20000041818 */
[----:B------:R-:W2:Y:S03]  /*101c0*/  LDSM.16.MT88.4 R148, [R178+0x1000] ;  /* 0x00100000b294783b */ /* 0x000ea60000004200 */
[C---:B------:R-:W-:Y:S02]  /*101d0*/  FMUL.FTZ R78, R0.reuse, R78 ;  /* 0x0000004e004e7220 */ /* 0x040fe40000410000 */
[----:B------:R-:W-:Y:S02]  /*101e0*/  FMUL.FTZ R79, R0, R79 ;  /* 0x0000004f004f7220 */ /* 0x000fe40000410000 */
[C---:B------:R-:W-:Y:S01]  /*101f0*/  FMUL.FTZ R80, R2.reuse, R80 ;  /* 0x0000005002507220 */ /* 0x040fe20000410000 */
[C---:B-1----:R-:W-:Y:S03]  /*10200*/  HMMA.16816.F32.BF16 R28, R144.reuse, R152, R28 ;  /* 0x00000098901c723c */ /* 0x042fe6000004181c */
[----:B------:R-:W-:Y:S02]  /*10210*/  FMUL.FTZ R81, R2, R81 ;  /* 0x0000005102517220 */ /* 0x000fe40000410000 */
[C---:B------:R-:W-:Y:S02]  /*10220*/  FMUL.FTZ R82, R0.reuse, R82 ;  /* 0x0000005200527220 */ /* 0x040fe40000410000 */
[----:B------:R-:W-:Y:S01]  /*10230*/  FMUL.FTZ R83, R0, R83 ;  /* 0x0000005300537220 */ /* 0x000fe20000410000 */
[C---:B------:R-:W-:Y:S01]  /*10240*/  HMMA.16816.F32.BF16 R32, R144.reuse, R154, R32 ;  /* 0x0000009a9020723c */ /* 0x040fe20000041820 */
[----:B------:R-:W1:Y:S03]  /*10250*/  LDSM.16.MT88.4 R152, [R179+0x1000] ;  /* 0x00100000b398783b */ /* 0x000e660000004200 */
[C---:B------:R-:W-:Y:S02]  /*10260*/  FMUL.FTZ R84, R2.reuse, R84 ;  /* 0x0000005402547220 */ /* 0x040fe40000410000 */
[----:B------:R-:W-:Y:S02]  /*10270*/  FMUL.FTZ R85, R2, R85 ;  /* 0x0000005502557220 */ /* 0x000fe40000410000 */
[C---:B------:R-:W-:Y:S04]  /*10280*/  FMUL.FTZ R86, R0.reuse, R86 ;  /* 0x0000005600567220 */ /* 0x040fe80000410000 */
[----:B------:R-:W-:Y:S02]  /*10290*/  FMUL.FTZ R87, R0, R87 ;  /* 0x0000005700577220 */ /* 0x000fe40000410000 */
[C---:B------:R-:W-:Y:S02]  /*102a0*/  FMUL.FTZ R88, R2.reuse, R88 ;  /* 0x0000005802587220 */ /* 0x040fe40000410000 */
[----:B------:R-:W-:Y:S02]  /*102b0*/  FMUL.FTZ R89, R2, R89 ;  /* 0x0000005902597220 */ /* 0x000fe40000410000 */
[C---:B------:R-:W-:Y:S02]  /*102c0*/  FMUL.FTZ R90, R0.reuse, R90 ;  /* 0x0000005a005a7220 */ /* 0x040fe40000410000 */
[----:B------:R-:W-:Y:S01]  /*102d0*/  FMUL.FTZ R91, R0, R91 ;  /* 0x0000005b005b7220 */ /* 0x000fe20000410000 */
[C---:B--2---:R-:W-:Y:S03]  /*102e0*/  HMMA.16816.F32.BF16 R36, R144.reuse, R148, R36 ;  /* 0x000000949024723c */ /* 0x044fe60000041824 */
[C---:B------:R-:W-:Y:S02]  /*102f0*/  FMUL.FTZ R92, R2.reuse, R92 ;  /* 0x0000005c025c7220 */ /* 0x040fe40000410000 */
[----:B------:R-:W-:Y:S02]  /*10300*/  FMUL.FTZ R93, R2, R93 ;  /* 0x0000005d025d7220 */ /* 0x000fe40000410000 */
[C---:B------:R-:W-:Y:S01]  /*10310*/  FMUL.FTZ R94, R0.reuse, R94 ;  /* 0x0000005e005e7220 */ /* 0x040fe20000410000 */
[C---:B------:R-:W-:Y:S01]  /*10320*/  HMMA.16816.F32.BF16 R40, R144.reuse, R150, R40 ;  /* 0x000000969028723c */ /* 0x040fe20000041828 */
[----:B------:R-:W2:Y:S03]  /*10330*/  LDSM.16.MT88.4 R148, [R181+0x1000] ;  /* 0x00100000b594783b */ /* 0x000ea60000004200 */
[----:B------:R-:W-:Y:S02]  /*10340*/  FMUL.FTZ R95, R0, R95 ;  /* 0x0000005f005f7220 */ /* 0x000fe40000410000 */
[C---:B------:R-:W-:Y:S02]  /*10350*/  FMUL.FTZ R96, R2.reuse, R96 ;  /* 0x0000006002607220 */ /* 0x040fe40000410000 */
[----:B------:R-:W-:Y:S01]  /*10360*/  FMUL.FTZ R97, R2, R97 ;  /* 0x0000006102617220 */ /* 0x000fe20000410000 */
[C---:B-1----:R-:W-:Y:S03]  /*10370*/  HMMA.16816.F32.BF16 R44, R144.reuse, R152, R44 ;  /* 0x00000098902c723c */ /* 0x042fe6000004182c */
[C---:B------:R-:W-:Y:S02]  /*10380*/  FMUL.FTZ R98, R0.reuse, R98 ;  /* 0x0000006200627220 */ /* 0x040fe40000410000 */
[----:B------:R-:W-:Y:S02]  /*10390*/  FMUL.FTZ R99, R0, R99 ;  /* 0x0000006300637220 */ /* 0x000fe40000410000 */
[C---:B------:R-:W-:Y:S01]  /*103a0*/  FMUL.FTZ R100, R2.reuse, R100 ;  /* 0x0000006402647220 */ /* 0x040fe20000410000 */
[C---:B------:R-:W-:Y:S01]  /*103b0*/  HMMA.16816.F32.BF16 R48, R144.reuse, R154, R48 ;  /* 0x0000009a9030723c */ /* 0x040fe20000041830 */
[----:B------:R-:W1:Y:S03]  /*103c0*/  LDSM.16.MT88.4 R152, [R180+0x1000] ;  /* 0x00100000b498783b */ /* 0x000e660000004200 */
[----:B------:R-:W-:Y:S02]  /*103d0*/  FMUL.FTZ R101, R2, R101 ;  /* 0x0000006502657220 */ /* 0x000fe40000410000 */
[C---:B------:R-:W-:Y:S02]  /*103e0*/  FMUL.FTZ R102, R0.reuse, R102 ;  /* 0x0000006600667220 */ /* 0x040fe40000410000 */
[----:B------:R-:W-:Y:S04]  /*103f0*/  FMUL.FTZ R103, R0, R103 ;  /* 0x0000006700677220 */ /* 0x000fe80000410000 */
[C---:B------:R-:W-:Y:S02]  /*10400*/  FMUL.FTZ R104, R2.reuse, R104 ;  /* 0x0000006802687220 */ /* 0x040fe40000410000 */
[----:B------:R-:W-:Y:S02]  /*10410*/  FMUL.FTZ R105, R2, R105 ;  /* 0x0000006902697220 */ /* 0x000fe40000410000 */
[C---:B------:R-:W-:Y:S02]  /*10420*/  FMUL.FTZ R106, R0.reuse, R106 ;  /* 0x0000006a006a7220 */ /* 0x040fe40000410000 */
[----:B------:R-:W-:Y:S02]  /*10430*/  FMUL.FTZ R107, R0, R107 ;  /* 0x0000006b006b7220 */ /* 0x000fe40000410000 */
[C---:B------:R-:W-:Y:S01]  /*10440*/  FMUL.FTZ R108, R2.reuse, R108 ;  /* 0x0000006c026c7220 */ /* 0x040fe20000410000 */
[C---:B--2---:R-:W-:Y:S03]  /*10450*/  HMMA.16816.F32.BF16 R52, R144.reuse, R148, R52 ;  /* 0x000000949034723c */ /* 0x044fe60000041834 */
[----:B------:R-:W-:Y:S02]  /*10460*/  FMUL.FTZ R109, R2, R109 ;  /* 0x0000006d026d7220 */ /* 0x000fe40000410000 */
[C---:B------:R-:W-:Y:S02]  /*10470*/  FMUL.FTZ R110, R0.reuse, R110 ;  /* 0x0000006e006e7220 */ /* 0x040fe40000410000 */
[----:B------:R-:W-:Y:S01]  /*10480*/  FMUL.FTZ R111, R0, R111 ;  /* 0x0000006f006f7220 */ /* 0x000fe20000410000 */
[C---:B------:R-:W-:Y:S01]  /*10490*/  HMMA.16816.F32.BF16 R56, R144.reuse, R150, R56 ;  /* 0x000000969038723c */ /* 0x040fe20000041838 */
[----:B------:R-:W2:Y:S03]  /*104a0*/  LDSM.16.MT88.4 R148, [R178+0x2000] ;  /* 0x00200000b294783b */ /* 0x000ea60000004200 */
[C---:B------:R-:W-:Y:S02]  /*104b0*/  FMUL.FTZ R112, R2.reuse, R112 ;  /* 0x0000007002707220 */ /* 0x040fe40000410000 */
[----:B------:R-:W-:Y:S02]  /*104c0*/  FMUL.FTZ R113, R2, R113 ;  /* 0x0000007102717220 */ /* 0x000fe40000410000 */
[----:B------:R-:W-:Y:S01]  /*104d0*/  FMUL.FTZ R114, R0, R114 ;  /* 0x0000007200727220 */ /* 0x000fe20000410000 */
[C---:B-1----:R-:W-:Y:S03]  /*104e0*/  HMMA.16816.F32.BF16 R60, R144.reuse, R152, R60 ;  /* 0x00000098903c723c */ /* 0x042fe6000004183c */
[--C-:B------:R-:W-:Y:S02]  /*104f0*/  FFMA.FTZ R137, R162, c[0x0][0x2d0], -R161.reuse ;  /* 0x0000b400a2897a23 */ /* 0x100fe400000108a1 */
[----:B------:R-:W-:Y:S02]  /*10500*/  FMUL.FTZ R115, R0, R115 ;  /* 0x0000007300737220 */ /* 0x000fe40000410000 */
[----:B------:R1:W-:Y:S01]  /*10510*/  MUFU.EX2 R173, R137 ;  /* 0x0000008900ad7308 */ /* 0x0003e20000000800 */
[C---:B------:R-:W-:Y:S01]  /*10520*/  HMMA.16816.F32.BF16 R64, R144.reuse, R154, R64 ;  /* 0x0000009a9040723c */ /* 0x040fe20000041840 */
[----:B------:R-:W3:Y:S03]  /*10530*/  LDSM.16.MT88.4 R152, [R179+0x2000] ;  /* 0x00200000b398783b */ /* 0x000ee60000004200 */
        /* <DEDUP_REMOVED lines=9> */
[----:B-1----:R-:W-:Y:S02]  /*105d0*/  FFMA.FTZ R137, R163, c[0x0][0x2d0], -R161 ;  /* 0x0000b400a3897a23 */ /* 0x002fe400000108a1 */
[C---:B------:R-:W-:Y:S02]  /*105e0*/  FMUL.FTZ R124, R2.reuse, R124 ;  /* 0x0000007c027c7220 */ /* 0x040fe40000410000 */
[----:B------:R1:W-:Y:S01]  /*105f0*/  MUFU.EX2 R172, R137 ;  /* 0x0000008900ac7308 */ /* 0x0003e20000000800 */
[C---:B------:R-:W-:Y:S01]  /*10600*/  HMMA.16816.F32.BF16 R72, R144.reuse, R150, R72 ;  /* 0x000000969048723c */ /* 0x040fe20000041848 */
[----:B------:R-:W2:Y:S03]  /*10610*/  LDSM.16.MT88.4 R148, [R181+0x2000] ;  /* 0x00200000b594783b */ /* 0x000ea60000004200 */
[----:B------:R-:W-:Y:S02]  /*10620*/  FMUL.FTZ R125, R2, R125 ;  /* 0x0000007d027d7220 */ /* 0x000fe40000410000 */
[C---:B------:R-:W-:Y:S02]  /*10630*/  FMUL.FTZ R126, R0.reuse, R126 ;  /* 0x0000007e007e7220 */ /* 0x040fe40000410000 */
[----:B------:R-:W-:Y:S01]  /*10640*/  FMUL.FTZ R127, R0, R127 ;  /* 0x0000007f007f7220 */ /* 0x000fe20000410000 */
[C---:B---3--:R-:W-:Y:S03]  /*10650*/  HMMA.16816.F32.BF16 R76, R144.reuse, R152, R76 ;  /* 0x00000098904c723c */ /* 0x048fe6000004184c */
[C---:B------:R-:W-:Y:S02]  /*10660*/  FMUL.FTZ R128, R2.reuse, R128 ;  /* 0x0000008002807220 */ /* 0x040fe40000410000 */
[----:B------:R-:W-:Y:S02]  /*10670*/  FMUL.FTZ R129, R2, R129 ;  /* 0x0000008102817220 */ /* 0x000fe40000410000 */
[----:B------:R-:W-:Y:S01]  /*10680*/  FMUL.FTZ R130, R0, R130 ;  /* 0x0000008200827220 */ /* 0x000fe20000410000 */
[C---:B------:R-:W-:Y:S01]  /*10690*/  HMMA.16816.F32.BF16 R80, R144.reuse, R154, R80 ;  /* 0x0000009a9050723c */ /* 0x040fe20000041850 */
[----:B------:R-:W3:Y:S03]  /*106a0*/  LDSM.16.MT88.4 R152, [R180+0x2000] ;  /* 0x00200000b498783b */ /* 0x000ee60000004200 */
[----:B-1----:R-:W-:Y:S02]  /*106b0*/  FFMA.FTZ R137, R190, c[0x0][0x2d0], -R136 ;  /* 0x0000b400be897a23 */ /* 0x002fe40000010888 */
[----:B------:R-:W-:Y:S02]  /*106c0*/  FMUL.FTZ R131, R0, R131 ;  /* 0x0000008300837220 */ /* 0x000fe40000410000 */
[----:B------:R1:W-:Y:S01]  /*106d0*/  MUFU.EX2 R164, R137 ;  /* 0x0000008900a47308 */ /* 0x0003e20000000800 */
[----:B------:R-:W-:Y:S03]  /*106e0*/  FFMA.FTZ R2, R2, R195, R187 ;  /* 0x000000c302027223 */ /* 0x000fe600000100bb */
[----:B------:R-:W-:Y:S02]  /*106f0*/  FFMA.FTZ R0, R0, R194, R171 ;  /* 0x000000c200007223 */ /* 0x000fe400000100ab */
[----:B------:R-:W-:Y:S02]  /*10700*/  FADD.FTZ R2, R186, R2 ;  /* 0x00000002ba027221 */ /* 0x000fe40000010000 */
[----:B------:R-:W-:Y:S02]  /*10710*/  FADD.FTZ R0, R170, R0 ;  /* 0x00000000aa007221 */ /* 0x000fe40000010000 */
[----:B------:R-:W-:Y:S02]  /*10720*/  FADD.FTZ R2, R175, R2 ;  /* 0x00000002af027221 */ /* 0x000fe40000010000 */
[----:B------:R-:W-:Y:S01]  /*10730*/  FADD.FTZ R0, R169, R0 ;  /* 0x00000000a9007221 */ /* 0x000fe20000010000 */
[C---:B--2---:R-:W-:Y:S08]  /*10740*/  HMMA.16816.F32.BF16 R84, R144.reuse, R148, R84 ;  /* 0x000000949054723c */ /* 0x044ff00000041854 */
[C---:B------:R-:W-:Y:S01]  /*10750*/  HMMA.16816.F32.BF16 R88, R144.reuse, R150, R88 ;  /* 0x000000969058723c */ /* 0x040fe20000041858 */
[----:B------:R-:W2:Y:S03]  /*10760*/  LDSM.16.MT88.4 R148, [R178+0x3000] ;  /* 0x00300000b294783b */ /* 0x000ea60000004200 */
[--C-:B-1----:R-:W-:Y:S04]  /*10770*/  FFMA.FTZ R137, R191, c[0x0][0x2d0], -R136.reuse ;  /* 0x0000b400bf897a23 */ /* 0x102fe80000010888 */
[----:B------:R1:W4:Y:S01]  /*10780*/  MUFU.EX2 R165, R137 ;  /* 0x0000008900a57308 */ /* 0x0003220000000800 */
[C---:B---3--:R-:W-:Y:S08]  /*10790*/  HMMA.16816.F32.BF16 R92, R144.reuse, R152, R92 ;  /* 0x00000098905c723c */ /* 0x048ff0000004185c */
[C---:B------:R-:W-:Y:S01]  /*107a0*/  HMMA.16816.F32.BF16 R96, R144.reuse, R154, R96 ;  /* 0x0000009a9060723c */ /* 0x040fe20000041860 */
[----:B------:R-:W3:Y:S03]  /*107b0*/  LDSM.16.MT88.4 R152, [R179+0x3000] ;  /* 0x00300000b398783b */ /* 0x000ee60000004200 */
[--C-:B-1----:R-:W-:Y:S04]  /*107c0*/  FFMA.FTZ R137, R192, c[0x0][0x2d0], -R161.reuse ;  /* 0x0000b400c0897a23 */ /* 0x102fe800000108a1 */
[----:B------:R1:W-:Y:S01]  /*107d0*/  MUFU.EX2 R167, R137 ;  /* 0x0000008900a77308 */ /* 0x0003e20000000800 */
[C---:B--2---:R-:W-:Y:S08]  /*107e0*/  HMMA.16816.F32.BF16 R100, R144.reuse, R148, R100 ;  /* 0x000000949064723c */ /* 0x044ff00000041864 */
[C---:B------:R-:W-:Y:S01]  /*107f0*/  HMMA.16816.F32.BF16 R104, R144.reuse, R150, R104 ;  /* 0x000000969068723c */ /* 0x040fe20000041868 */
[----:B------:R-:W2:Y:S07]  /*10800*/  LDSM.16.MT88.4 R148, [R181+0x3000] ;  /* 0x00300000b594783b */ /* 0x000eae0000004200 */
[C---:B---3--:R-:W-:Y:S04]  /*10810*/  HMMA.16816.F32.BF16 R108, R144.reuse, R152, R108 ;  /* 0x00000098906c723c */ /* 0x048fe8000004186c */
[----:B-1----:R-:W-:Y:S01]  /*10820*/  FFMA.FTZ R137, R193, c[0x0][0x2d0], -R161 ;  /* 0x0000b400c1897a23 */ /* 0x002fe200000108a1 */
[----:B----4-:R-:W-:Y:S03]  /*10830*/  F2FP.BF16.PACK_AB R161, R165, R164 ;  /* 0x000000a4a5a1723e */ /* 0x010fe600000010ff */
[----:B------:R-:W1:Y:S01]  /*10840*/  MUFU.EX2 R166, R137 ;  /* 0x0000008900a67308 */ /* 0x000e620000000800 */
[C---:B------:R-:W-:Y:S01]  /*10850*/  HMMA.16816.F32.BF16 R112, R144.reuse, R154, R112 ;  /* 0x0000009a9070723c */ /* 0x040fe20000041870 */
[----:B------:R-:W3:Y:S07]  /*10860*/  LDSM.16.MT88.4 R152, [R180+0x3000] ;  /* 0x00300000b498783b */ /* 0x000eee0000004200 */
[C---:B--2---:R-:W-:Y:S04]  /*10870*/  HMMA.16816.F32.BF16 R116, R144.reuse, R148, R116 ;  /* 0x000000949074723c */ /* 0x044fe80000041874 */
[----:B-1----:R-:W-:Y:S01]  /*10880*/  F2FP.BF16.PACK_AB R162, R166, R167 ;  /* 0x000000a7a6a2723e */ /* 0x002fe200000010ff */
[--C-:B------:R-:W-:Y:S02]  /*10890*/  FFMA.FTZ R137, R143, c[0x0][0x2d0], -R136.reuse ;  /* 0x0000b4008f897a23 */ /* 0x100fe40000010888 */
[----:B------:R-:W-:Y:S01]  /*108a0*/  FFMA.FTZ R136, R160, c[0x0][0x2d0], -R136 ;  /* 0x0000b400a0887a23 */ /* 0x000fe20000010888 */
[----:B------:R-:W-:Y:S01]  /*108b0*/  F2FP.BF16.PACK_AB R160, R172, R173 ;  /* 0x000000adaca0723e */ /* 0x000fe200000010ff */
[C---:B------:R-:W-:Y:S01]  /*108c0*/  HMMA.16816.F32.BF16 R120, R144.reuse, R150, R120 ;  /* 0x000000969078723c */ /* 0x040fe20000041878 */
[----:B------:R-:W1:Y:S01]  /*108d0*/  LDSM.16.MT88.4 R148, [R178+0x800] ;  /* 0x00080000b294783b */ /* 0x000e620000004200 */
[----:B------:R-:W-:Y:S06]  /*108e0*/  MUFU.EX2 R137, R137 ;  /* 0x0000008900897308 */ /* 0x000fec0000000800 */
[C---:B---3--:R-:W-:Y:S04]  /*108f0*/  HMMA.16816.F32.BF16 R124, R144.reuse, R152, R124 ;  /* 0x00000098907c723c */ /* 0x048fe8000004187c */
[----:B------:R-:W2:Y:S04]  /*10900*/  MUFU.EX2 R136, R136 ;  /* 0x0000008800887308 */ /* 0x000ea80000000800 */
[----:B------:R-:W-:Y:S04]  /*10910*/  HMMA.16816.F32.BF16 R128, R144, R154, R128 ;  /* 0x0000009a9080723c */ /* 0x000fe80000041880 */
[----:B--2---:R-:W-:Y:S07]  /*10920*/  F2FP.BF16.PACK_AB R163, R136, R137 ;  /* 0x0000008988a3723e */ /* 0x004fee00000010ff */
[C---:B-1----:R-:W-:Y:S01]  /*10930*/  HMMA.16816.F32.BF16 R144, R160.reuse, R148, R4 ;  /* 0x00000094a090723c */ /* 0x042fe20000041804 */
[----:B------:R-:W1:Y:S07]  /*10940*/  LDSM.16.MT88.4 R4, [R181+0x800] ;  /* 0x00080000b504783b */ /* 0x000e6e0000004200 */
[C---:B------:R-:W-:Y:S01]  /*10950*/  HMMA.16816.F32.BF16 R148, R160.reuse, R150, R8 ;  /* 0x00000096a094723c */ /* 0x040fe20000041808 */
[----:B------:R-:W2:Y:S07]  /*10960*/  LDSM.16.MT88.4 R8, [R180+0x800] ;  /* 0x00080000b408783b */ /* 0x000eae0000004200 */
[C---:B------:R-:W-:Y:S01]  /*10970*/  HMMA.16816.F32.BF16 R152, R160.reuse, R156, R12 ;  /* 0x0000009ca098723c */ /* 0x040fe2000004180c */
[----:B------:R-:W3:Y:S07]  /*10980*/  LDSM.16.MT88.4 R12, [R178+0x1800] ;  /* 0x00180000b20c783b */ /* 0x000eee0000004200 */
[C---:B------:R-:W-:Y:S08]  /*10990*/  HMMA.16816.F32.BF16 R156, R160.reuse, R158, R16 ;  /* 0x0000009ea09c723c */ /* 0x040ff00000041810 */
        /* <DEDUP_REMOVED lines=35> */
[C---:B-1----:R-:W-:Y:S07]  /*10bd0*/  HMMA.16816.F32.BF16 R116, R160.reuse, R4, R116 ;  /* 0x00000004a074723c */ /* 0x042fee0000041874 */
[----:B------:R-:W-:Y:S01]  /*10be0*/  FADD.FTZ R4, R174, R2 ;  /* 0x00000002ae047221 */ /* 0x000fe20000010000 */
[C---:B------:R-:W-:Y:S04]  /*10bf0*/  HMMA.16816.F32.BF16 R120, R160.reuse, R6, R120 ;  /* 0x00000006a078723c */ /* 0x040fe80000041878 */
[----:B------:R-:W-:Y:S02]  /*10c00*/  FADD.FTZ R2, R168, R0 ;  /* 0x00000000a8027221 */ /* 0x000fe40000010000 */
[----:B------:R-:W-:Y:S02]  /*10c10*/  FADD.FTZ R0, R173, R4 ;  /* 0x00000004ad007221 */ /* 0x000fe40000010000 */
[C---:B--2---:R-:W-:Y:S04]  /*10c20*/  HMMA.16816.F32.BF16 R124, R160.reuse, R8, R124 ;  /* 0x00000008a07c723c */ /* 0x044fe8000004187c */
[----:B------:R-:W-:Y:S02]  /*10c30*/  FADD.FTZ R2, R164, R2 ;  /* 0x00000002a4027221 */ /* 0x000fe40000010000 */
[----:B------:R-:W-:Y:S01]  /*10c40*/  FADD.FTZ R0, R172, R0 ;  /* 0x00000000ac007221 */ /* 0x000fe20000010000 */
[-C--:B------:R-:W-:Y:S01]  /*10c50*/  MOV R8, R3.reuse ;  /* 0x0000000300087202 */ /* 0x080fe20000000f00 */
[----:B------:R-:W-:Y:S01]  /*10c60*/  FADD.FTZ R4, R165, R2 ;  /* 0x00000002a5047221 */ /* 0x000fe20000010000 */
[----:B------:R-:W-:Y:S03]  /*10c70*/  HMMA.16816.F32.BF16 R128, R160, R10, R128 ;  /* 0x0000000aa080723c */ /* 0x000fe60000041880 */
[----:B------:R-:W-:Y:S02]  /*10c80*/  FADD.FTZ R2, R167, R0 ;  /* 0x00000000a7027221 */ /* 0x000fe40000010000 */
[----:B------:R-:W-:Y:S01]  /*10c90*/  FADD.FTZ R0, R137, R4 ;  /* 0x0000000489007221 */ /* 0x000fe20000010000 */
[----:B------:R-:W-:Y:S01]  /*10ca0*/  MOV R137, R3 ;  /* 0x0000000300897202 */ /* 0x000fe20000000f00 */
[----:B------:R-:W-:Y:S02]  /*10cb0*/  FADD.FTZ R195, R166, R2 ;  /* 0x00000002a6c37221 */ /* 0x000fe40000010000 */
[----:B------:R-:W-:Y:S03]  /*10cc0*/  FADD.FTZ R194, R136, R0 ;  /* 0x0000000088c27221 */ /* 0x000fe60000010000 */
[----:B------:R-:W-:Y:S01]  /*10cd0*/  MOV R136, R135 ;  /* 0x0000008700887202 */ /* 0x000fe20000000f00 */
[----:B------:R-:W-:-:S05]  /*10ce0*/  @P0 BRA `(.L_x_229) ;  /* 0xffffe04000000947 */ /* 0x000fca000383ffff */
.L_x_228:
[----:B------:R-:W-:Y:S01]  /*10cf0*/  @!UPT UIADD3 URZ, URZ, URZ, URZ ;  /* 0x0000003f3f3ff290 */ /* 0x000fe2000fffe03f */
[----:B------:R-:W-:Y:S05]  /*10d00*/  BRA.DIV ~URZ, `(.L_x_230) ;  /* 0x00005b427f007947 */ /* 0x000fea000b800000 */
[----:B------:R-:W1:Y:S04]  /*10d10*/  SHFL.BFLY PT, R0, R195, 0x2, 0x1f ;  /* 0x0c401f00c3007f89 */ /* 0x000e6800000e0000 */
[----:B------:R-:W2:Y:S01]  /*10d20*/  SHFL.BFLY PT, R2, R194, 0x2, 0x1f ;  /* 0x0c401f00c2027f89 */ /* 0x000ea200000e0000 */
[----:B-1----:R-:W-:-:S02]  /*10d30*/  FADD.FTZ R0, R0, R195 ;  /* 0x000000c300007221 */ /* 0x002fc40000010000 */
[----:B--2---:R-:W-:-:S03]  /*10d40*/  FADD.FTZ R4, R2, R194 ;  /* 0x000000c202047221 */ /* 0x004fc60000010000 */
[----:B------:R-:W1:Y:S04]  /*10d50*/  SHFL.BFLY PT, R5, R0, 0x1, 0x1f ;  /* 0x0c201f0000057f89 */ /* 0x000e6800000e0000 */
[----:B------:R2:W3:Y:S01]  /*10d60*/  SHFL.BFLY PT, R3, R4, 0x1, 0x1f ;  /* 0x0c201f0004037f89 */ /* 0x0004e200000e0000 */
[----:B-1----:R-:W-:-:S05]  /*10d70*/  FADD.FTZ R0, R0, R5 ;  /* 0x0000000500007221 */ /* 0x002fca0000010000 */
.L_x_299:
[----:B------:R-:W-:Y:S01]  /*10d80*/  FSETP.NE.FTZ.AND P1, PT, R0, RZ, PT ;  /* 0x000000ff0000720b */ /* 0x000fe20003f35000 */
[----:B---3--:R-:W-:Y:S01]  /*10d90*/  FADD.FTZ R3, R3, R4 ;  /* 0x0000000403037221 */ /* 0x008fe20000010000 */
[----:B------:R-:W-:Y:S02]  /*10da0*/  MOV R2, RZ ;  /* 0x000000ff00027202 */ /* 0x000fe40000000f00 */
[----:B------:R-:W-:Y:S02]  /*10db0*/  MOV R136, 0xff800000 ;  /* 0xff80000000887802 */ /* 0x000fe40000000f00 */
[----:B------:R-:W-:-:S07]  /*10dc0*/  FSETP.NE.FTZ.AND P0, PT, R3, RZ, PT ;  /* 0x000000ff0300720b */ /* 0x000fce0003f15000 */
[----:B------:R-:W1:Y:S01]  /*10dd0*/  @P1 MUFU.RCP R2, R0 ;  /* 0x0000000000021308 */ /* 0x000e620000001000 */
[----:B--2---:R-:W-:-:S05]  /*10de0*/  @P1 MOV R4, 0x3f317218 ;  /* 0x3f31721800041802 */ /* 0x004fca0000000f00 */
[----:B------:R-:W-:Y:S02]  /*10df0*/  @P1 FMUL.FTZ R4, R4, c[0x0][0x2d0] ;  /* 0x0000b40004041a20 */ /* 0x000fe40000410000 */
[----:B------:R2:W-:Y:S01]  /*10e00*/  @P1 MUFU.LG2 R5, R0 ;  /* 0x0000000000051308 */ /* 0x0005e20000000c00 */
        /* <DEDUP_REMOVED lines=34> */
[C---:B------:R-:W-:Y:S01]  /*11030*/  FMUL.FTZ R156, R2.reuse, R20 ;  /* 0x00000014029c7220 */ /* 0x040fe20000410000 */
[----:B------:R-:W-:Y:S01]  /*11040*/  MOV R20, 0xff800000 ;  /* 0xff80000000147802 */ /* 0x000fe20000000f00 */
        /* <DEDUP_REMOVED lines=31> */
[----:B------:R2:W3:Y:S01]  /*11240*/  @P0 MUFU.LG2 R2, R3 ;  /* 0x0000000300020308 */ /* 0x0004e20000000c00 */
[----:B-1----:R-:W-:-:S02]  /*11250*/  FMUL.FTZ R120, R0, R146 ;  /* 0x0000009200787220 */ /* 0x002fc40000410000 */
[C---:B------:R-:W-:Y:S02]  /*11260*/  FMUL.FTZ R121, R0.reuse, R147 ;  /* 0x0000009300797220 */ /* 0x040fe40000410000 */
[C---:B------:R-:W-:Y:S02]  /*11270*/  FMUL.FTZ R146, R0.reuse, R150 ;  /* 0x0000009600927220 */ /* 0x040fe40000410000 */
[C---:B------:R-:W-:Y:S02]  /*11280*/  FMUL.FTZ R147, R0.reuse, R151 ;  /* 0x0000009700937220 */ /* 0x040fe40000410000 */
[C---:B------:R-:W-:Y:S02]  /*11290*/  FMUL.FTZ R124, R0.reuse, R154 ;  /* 0x0000009a007c7220 */ /* 0x040fe40000410000 */
[C---:B------:R-:W-:Y:S02]  /*112a0*/  FMUL.FTZ R125, R0.reuse, R155 ;  /* 0x0000009b007d7220 */ /* 0x040fe40000410000 */
[----:B------:R-:W-:-:S02]  /*112b0*/  FMUL.FTZ R150, R0, R22 ;  /* 0x0000001600967220 */ /* 0x000fc40000410000 */
[C---:B------:R-:W-:Y:S01]  /*112c0*/  FMUL.FTZ R151, R0.reuse, R23 ;  /* 0x0000001700977220 */ /* 0x040fe20000410000 */
[----:B--2---:R-:W-:Y:S01]  /*112d0*/  @P0 MOV R3, 0x3f317218 ;  /* 0x3f31721800030802 */ /* 0x004fe20000000f00 */
[C---:B------:R-:W-:Y:S02]  /*112e0*/  FMUL.FTZ R154, R0.reuse, R34 ;  /* 0x00000022009a7220 */ /* 0x040fe40000410000 */
[C---:B------:R-:W-:Y:S02]  /*112f0*/  FMUL.FTZ R155, R0.reuse, R35 ;  /* 0x00000023009b7220 */ /* 0x040fe40000410000 */
[----:B------:R-:W-:Y:S02]  /*11300*/  @P1 FMUL.FTZ R5, R5, 0.69314718246459960938 ;  /* 0x3f31721805051820 */ /* 0x000fe40000410000 */
        /* <DEDUP_REMOVED lines=15> */
[----:B------:R-:W-:Y:S02]  /*11400*/  FMUL.FTZ R55, R0, R67 ;  /* 0x0000004300377220 */ /* 0x000fe40000410000 */
[----:B------:R-:W-:Y:S01]  /*11410*/  @P1 FFMA.FTZ R136, R4, R135, R5 ;  /* 0x0000008704881223 */ /* 0x000fe20000010005 */
[----:B------:R-:W-:Y:S01]  /*11420*/  MOV R4, 0x1 ;  /* 0x0000000100047802 */ /* 0x000fe20000000f00 */
        /* <DEDUP_REMOVED lines=8> */
[----:B---3--:R-:W-:-:S02]  /*114b0*/  @P0 FMUL.FTZ R2, R2, 0.69314718246459960938 ;  /* 0x3f31721802020820 */ /* 0x008fc40000410000 */
[----:B------:R-:W-:Y:S02]  /*114c0*/  @P0 FMUL.FTZ R3, R3, c[0x0][0x2d0] ;  /* 0x0000b40003030a20 */ /* 0x000fe40000410000 */
        /* <DEDUP_REMOVED lines=32> */
.L_x_161:
[----:B------:R-:W1:Y:S01]  /*116d0*/  S2R R2, SR_TID.X ;  /* 0x0000000000027919 */ /* 0x000e620000002100 */
[----:B------:R-:W-:Y:S01]  /*116e0*/  BSSY B0, `(.L_x_231) ;  /* 0x0000010000007945 */ /* 0x000fe20003800000 */
[----:B-1----:R-:W-:-:S13]  /*116f0*/  LOP3.LUT P0, RZ, R2, 0xff, RZ, 0xc0, !PT ;  /* 0x000000ff02ff7812 */ /* 0x002fda000780c0ff */
[----:B------:R-:W-:Y:S05]  /*11700*/  @P0 BRA `(.L_x_232) ;  /* 0x000000d000000947 */ /* 0x000fea0003800000 */
[----:B------:R-:W1:Y:S01]  /*11710*/  S2R R4, SR_LANEID ;  /* 0x0000000000047919 */ /* 0x000e620000000000 */
[----:B------:R-:W-:Y:S01]  /*11720*/  VOTEU.ANY UR4, UPT, PT ;  /* 0x0000000000047886 */ /* 0x000fe200038e0100 */
[----:B------:R-:W-:Y:S01]  /*11730*/  IMAD.MOV.U32 R5, RZ, RZ, c[0x0][0x564] ;  /* 0x00015900ff057624 */ /* 0x000fe200078e00ff */
[----:B------:R-:W1:Y:S08]  /*11740*/  FLO.U32 R3, UR4 ;  /* 0x0000000400037d00 */ /* 0x000e7000080e0000 */
[----:B------:R-:W2:Y:S01]  /*11750*/  POPC R2, UR4 ;  /* 0x0000000400027d09 */ /* 0x000ea20008000000 */
[----:B-1----:R-:W-:Y:S01]  /*11760*/  ISETP.EQ.U32.AND P0, PT, R3, R4, PT ;  /* 0x000000040300720c */ /* 0x002fe20003f02070 */
[----:B------:R-:W-:-:S12]  /*11770*/  IMAD.MOV.U32 R4, RZ, RZ, c[0x0][0x560] ;  /* 0x00015800ff047624 */ /* 0x000fd800078e00ff */
[----:B--2---:R1:W2:Y:S04]  /*11780*/  @P0 ATOMG.E.ADD.STRONG.GPU PT, R2, [R4.64], R2 ;  /* 0x00000002040209a8 */ /* 0x0042a800081ee1c6 */
[----:B-1----:R-:W1:Y:S04]  /*11790*/  S2R R4, SR_LTMASK ;  /* 0x0000000000047919 */ /* 0x002e680000003900 */
[----:B--2---:R1:W2:Y:S02]  /*117a0*/  SHFL.IDX PT, R3, R2, R3, 0x1f ;  /* 0x00001f0302037589 */ /* 0x0042a400000e0000 */
[----:B-1----:R-:W-:-:S06]  /*117b0*/  LOP3.LUT R2, R4, UR4, RZ, 0xc0, !PT ;  /* 0x0000000404027c12 */ /* 0x002fcc000f8ec0ff */
[----:B------:R-:W2:Y:S02]  /*117c0*/  POPC R2, R2 ;  /* 0x0000000200027309 */ /* 0x000ea40000000000 */
[----:B--2---:R-:W-:-:S06]  /*117d0*/  IADD3 R212, R3, c[0x0][0xc], R2 ;  /* 0x0000030003d47a10 */ /* 0x004fcc0007ffe002 */
.L_x_232:
[----:B------:R-:W-:Y:S05]  /*117e0*/  BSYNC B0 ;  /* 0x0000000000007941 */ /* 0x000fea0003800000 */
.L_x_231:
[----:B------:R-:W-:Y:S01]  /*117f0*/  PRMT R0, R0, 0x9910, RZ ;  /* 0x0000991000007816 */ /* 0x000fe200000000ff */
[----:B------:R-:W-:Y:S01]  /*11800*/  BSSY B1, `(.L_x_233) ;  /* 0x00003df000017945 */ /* 0x000fe20003800000 */
[----:B------:R-:W-:Y:S02]  /*11810*/  IMAD.MOV.U32 R21, RZ, RZ, R212 ;  /* 0x000000ffff157224 */ /* 0x000fe400078e00d4 */
[----:B------:R-:W-:-:S13]  /*11820*/  ISETP.NE.AND P0, PT, R0, RZ, PT ;  /* 0x000000ff0000720c */ /* 0x000fda0003f05270 */
[----:B------:R-:W-:Y:S05]  /*11830*/  @!P0 BRA `(.L_x_234) ;  /* 0x0000308000008947 */ /* 0x000fea0003800000 */
[----:B------:R-:W-:Y:S01]  /*11840*/  WARPSYNC 0xffffffff ;  /* 0xffffffff00007948 */ /* 0x000fe20003800000 */
[----:B------:R-:W-:Y:S01]  /*11850*/  BAR.SYNC.DEFER_BLOCKING 0x1, 0x100 ;  /* 0x0044000000007b1d */ /* 0x000fe20000010000 */
[----:B------:R-:W-:Y:S01]  /*11860*/  F2FP.BF16.PACK_AB R0, R161, R160 ;  /* 0x000000a0a100723e */ /* 0x000fe200000010ff */
[----:B------:R-:W-:Y:S01]  /*11870*/  IMAD.MOV.U32 R6, RZ, RZ, 0x4 ;  /* 0x00000004ff067424 */ /* 0x000fe200078e00ff */
[----:B------:R-:W-:Y:S01]  /*11880*/  F2FP.BF16.PACK_AB R2, R121, R120 ;  /* 0x000000787902723e */ /* 0x000fe200000010ff */
[----:B------:R-:W-:Y:S01]  /*11890*/  IMAD.MOV.U32 R13, RZ, RZ, c[0x0][0x388] ;  /* 0x0000e200ff0d7624 */ /* 0x000fe200078e00ff */
[----:B------:R-:W-:Y:S01]  /*118a0*/  F2FP.BF16.PACK_AB R3, R145, R144 ;  /* 0x000000909103723e */ /* 0x000fe200000010ff */
[----:B------:R-:W-:Y:S01]  /*118b0*/  IMAD.WIDE R6, R206, R6, c[0x0][0x500] ;  /* 0x00014000ce067625 */ /* 0x000fe200078e0206 */
[----:B------:R-:W-:Y:S02]  /*118c0*/  F2FP.BF16.PACK_AB R4, R97, R96 ;  /* 0x000000606104723e */ /* 0x000fe400000010ff */
[----:B------:R-:W-:-:S02]  /*118d0*/  ISETP.NE.U32.AND P0, PT, RZ, c[0x0][0x508], PT ;  /* 0x00014200ff007a0c */ /* 0x000fc40003f05070 */
[----:B------:R-:W-:Y:S02]  /*118e0*/  ISETP.NE.U32.AND P2, PT, RZ, c[0x0][0x500], PT ;  /* 0x00014000ff007a0c */ /* 0x000fe40003f45070 */
[----:B------:R-:W-:Y:S02]  /*118f0*/  ISETP.NE.AND.EX P1, PT, RZ, c[0x0][0x50c], PT, P0 ;  /* 0x00014300ff007a0c */ /* 0x000fe40003f25300 */
[----:B------:R-:W-:Y:S01]  /*11900*/  ISETP.NE.AND.EX P2, PT, RZ, c[0x0][0x504], PT, P2 ;  /* 0x00014100ff007a0c */ /* 0x000fe20003f45320 */
[----:B------:R1:W-:Y:S04]  /*11910*/  STS [R223+0x80], R0 ;  /* 0x00008000df007388 */ /* 0x0003e80000000800 */
[----:B------:R2:W-:Y:S04]  /*11920*/  STS [R223+0x480], R2 ;  /* 0x00048002df007388 */ /* 0x0005e80000000800 */
[----:B------:R3:W-:Y:S01]  /*11930*/  STS [R224], R3 ;  /* 0x00000003e0007388 */ /* 0x0007e20000000800 */
[----:B-1----:R-:W-:-:S02]  /*11940*/  F2FP.BF16.PACK_AB R0, R147, R146 ;  /* 0x000000929300723e */ /* 0x002fc400000010ff */
[----:B--2---:R-:W-:-:S03]  /*11950*/  F2FP.BF16.PACK_AB R2, R149, R148 ;  /* 0x000000949502723e */ /* 0x004fc600000010ff */
[----:B------:R1:W-:Y:S01]  /*11960*/  STS [R224+0x400], R0 ;  /* 0x00040000e0007388 */ /* 0x0003e20000000800 */
[----:B---3--:R-:W-:-:S03]  /*11970*/  F2FP.BF16.PACK_AB R3, R125, R124 ;  /* 0x0000007c7d03723e */ /* 0x008fc600000010ff */
[----:B------:R2:W-:Y:S04]  /*11980*/  STS [R226+0x80], R2 ;  /* 0x00008002e2007388 */ /* 0x0005e80000000800 */
[----:B------:R3:W-:Y:S01]  /*11990*/  STS [R226+0x480], R3 ;  /* 0x00048003e2007388 */ /* 0x0007e20000000800 */
[----:B-1----:R-:W-:Y:S02]  /*119a0*/  F2FP.BF16.PACK_AB R0, R153, R152 ;  /* 0x000000989900723e */ /* 0x002fe400000010ff */
[----:B--2---:R-:W-:-:S03]  /*119b0*/  F2FP.BF16.PACK_AB R2, R129, R128 ;  /* 0x000000808102723e */ /* 0x004fc600000010ff */
[----:B------:R1:W-:Y:S01]  /*119c0*/  STS [R225], R0 ;  /* 0x00000000e1007388 */ /* 0x0003e20000000800 */
[----:B---3--:R-:W-:-:S03]  /*119d0*/  F2FP.BF16.PACK_AB R3, R157, R156 ;  /* 0x0000009c9d03723e */ /* 0x008fc600000010ff */
[----:B------:R2:W-:Y:S04]  /*119e0*/  STS [R225+0x400], R2 ;  /* 0x00040002e1007388 */ /* 0x0005e80000000800 */
[----:B------:R3:W-:Y:S01]  /*119f0*/  STS [R230+0x80], R3 ;  /* 0x00008003e6007388 */ /* 0x0007e20000000800 */
        /* <DEDUP_REMOVED lines=8> */
[----:B------:R1:W-:Y:S01]  /*11a80*/  STS [R229+0x80], R0 ;  /* 0x00008000e5007388 */ /* 0x0003e20000000800 */
        /* <DEDUP_REMOVED lines=80> */
[----:B------:R3:W-:Y:S04]  /*11f90*/  STS [R226+0xc480], R4 ;  /* 0x00c48004e2007388 */ /* 0x0007e80000000800 */
[----:B------:R4:W-:Y:S01]  /*11fa0*/  STS [R225+0xc000], R2 ;  /* 0x00c00002e1007388 */ /* 0x0009e20000000800 */
[----:B-1----:R-:W-:Y:S02]  /*11fb0*/  F2FP.BF16.PACK_AB R0, R169, R168 ;  /* 0x000000a8a900723e */ /* 0x002fe400000010ff */
[----:B--2---:R-:W-:-:S03]  /*11fc0*/  F2FP.BF16.PACK_AB R3, R165, R164 ;  /* 0x000000a4a503723e */ /* 0x004fc600000010ff */
[----:B------:R1:W-:Y:S01]  /*11fd0*/  STS [R225+0xc400], R0 ;  /* 0x00c40000e1007388 */ /* 0x0003e20000000800 */
[----:B---3--:R-:W-:-:S03]  /*11fe0*/  @P1 LEA R4, P0, R206, c[0x0][0x508], 0x2 ;  /* 0x00014200ce041a11 */ /* 0x008fc600078010ff */
[----:B------:R2:W-:Y:S01]  /*11ff0*/  STS [R230+0xc080], R3 ;  /* 0x00c08003e6007388 */ /* 0x0005e20000000800 */
[----:B----4-:R-:W-:Y:S02]  /*12000*/  F2FP.BF16.PACK_AB R2, R107, R106 ;  /* 0x0000006a6b02723e */ /* 0x010fe400000010ff */
[----:B------:R-:W-:-:S03]  /*12010*/  @P1 LEA.HI.X R5, R206, c[0x0][0x50c], R221, 0x2, P0 ;  /* 0x00014300ce051a11 */ /* 0x000fc600000f14dd */
[----:B------:R3:W-:Y:S01]  /*12020*/  STS [R230+0xc480], R2 ;  /* 0x00c48002e6007388 */ /* 0x0007e20000000800 */
[----:B-1----:R-:W-:Y:S02]  /*12030*/  F2FP.BF16.PACK_AB R0, R117, R116 ;  /* 0x000000747500723e */ /* 0x002fe400000010ff */
[----:B--2---:R-:W-:-:S03]  /*12040*/  F2FP.BF16.PACK_AB R3, R103, R102 ;  /* 0x000000666703723e */ /* 0x004fc600000010ff */
[----:B------:R1:W-:Y:S04]  /*12050*/  STS [R228+0xc000], R0 ;  /* 0x00c00000e4007388 */ /* 0x0003e80000000800 */
[----:B------:R2:W-:Y:S01]  /*12060*/  STS [R228+0xc400], R3 ;  /* 0x00c40003e4007388 */ /* 0x0005e20000000800 */
[----:B---3--:R-:W-:-:S05]  /*12070*/  F2FP.BF16.PACK_AB R2, R113, R112 ;  /* 0x000000707102723e */ /* 0x008fca00000010ff */
[----:B------:R3:W-:Y:S01]  /*12080*/  STS [R229+0xc080], R2 ;  /* 0x00c08002e5007388 */ /* 0x0007e20000000800 */
[----:B-1----:R-:W-:Y:S02]  /*12090*/  F2FP.BF16.PACK_AB R0, R99, R98 ;  /* 0x000000626300723e */ /* 0x002fe400000010ff */
[----:B--2---:R-:W-:-:S03]  /*120a0*/  F2FP.BF16.PACK_AB R3, R105, R104 ;  /* 0x000000686903723e */ /* 0x004fc600000010ff */
[----:B------:R1:W-:Y:S04]  /*120b0*/  STS [R229+0xc480], R0 ;  /* 0x00c48000e5007388 */ /* 0x0003e80000000800 */
[----:B------:R2:W-:Y:S01]  /*120c0*/  STS [R227+0xc000], R3 ;  /* 0x00c00003e3007388 */ /* 0x0005e20000000800 */
[----:B---3--:R-:W-:Y:S01]  /*120d0*/  IMAD.MOV.U32 R2, RZ, RZ, RZ ;  /* 0x000000ffff027224 */ /* 0x008fe200078e00ff */
[----:B-1----:R-:W-:-:S05]  /*120e0*/  F2FP.BF16.PACK_AB R0, R91, R90 ;  /* 0x0000005a5b00723e */ /* 0x002fca00000010ff */
[----:B------:R1:W-:Y:S04]  /*120f0*/  STS [R227+0xc400], R0 ;  /* 0x00c40000e3007388 */ /* 0x0003e80000000800 */
[----:B------:R-:W-:Y:S06]  /*12100*/  BAR.SYNC.DEFER_BLOCKING 0x1, 0x100 ;  /* 0x0044000000007b1d */ /* 0x000fec0000010000 */
[----:B------:R1:W5:Y:S04]  /*12110*/  @P1 LDG.E R13, [R4.64] ;  /* 0x00000006040d1981 */ /* 0x000368000c1e1900 */
[----:B------:R1:W5:Y:S01]  /*12120*/  @P2 LDG.E R2, [R6.64] ;  /* 0x0000000606022981 */ /* 0x000362000c1e1900 */
[----:B------:R-:W-:-:S04]  /*12130*/  ISETP.NE.AND P0, PT, R222, RZ, PT ;  /* 0x000000ffde00720c */ /* 0x000fc80003f05270 */
[----:B--2---:R-:W-:Y:S01]  /*12140*/  SEL R3, R222, c[0x0][0x3d4], P0 ;  /* 0x0000f500de037a07 */ /* 0x004fe20000000000 */
[----:B------:R-:W-:Y:S05]  /*12150*/  @P1 BRA `(.L_x_235) ;  /* 0x0000004000001947 */ /* 0x000fea0003800000 */
[----:B------:R-:W-:Y:S05]  /*12160*/  @!P2 BRA `(.L_x_235) ;  /* 0x000000300000a947 */ /* 0x000fea0003800000 */
[----:B-1----:R1:W2:Y:S04]  /*12170*/  LDG.E R0, [R6.64] ;  /* 0x0000000606007981 */ /* 0x0022a8000c1e1900 */
[----:B-1----:R-:W2:Y:S02]  /*12180*/  LDG.E R6, [R6.64+0x4] ;  /* 0x0000040606067981 */ /* 0x002ea4000c1e1900 */
[----:B--2--5:R-:W-:Y:S02]  /*12190*/  IADD3 R13, -R0, R6, RZ ;  /* 0x00000006000d7210 */ /* 0x024fe40007ffe1ff */
.L_x_235:
[----:B-1----:R-:W2:Y:S01]  /*121a0*/  LDL R4, [R1+0x8] ;  /* 0x0000080001047983 */ /* 0x002ea20000100800 */
[----:B------:R-:W-:Y:S01]  /*121b0*/  IMAD.MOV.U32 R11, RZ, RZ, 0x368 ;  /* 0x00000368ff0b7424 */ /* 0x000fe200078e00ff */
[----:B------:R-:W-:Y:S01]  /*121c0*/  ISETP.GT.AND P2, PT, R3, 0x1, PT ;  /* 0x000000010300780c */ /* 0x000fe20003f44270 */
[----:B------:R-:W-:Y:S01]  /*121d0*/  IMAD.MOV.U32 R0, RZ, RZ, c[0x0][0x4e8] ;  /* 0x00013a00ff007624 */ /* 0x000fe200078e00ff */
[----:B------:R-:W3:Y:S01]  /*121e0*/  LDL R111, [R1+0x4] ;  /* 0x00000400016f7983 */ /* 0x000ee20000100800 */
[----:B------:R-:W-:-:S02]  /*121f0*/  ISETP.NE.U32.AND P0, PT, RZ, c[0x0][0x500], PT ;  /* 0x00014000ff007a0c */ /* 0x000fc40003f05070 */
[----:B------:R-:W-:Y:S02]  /*12200*/  SEL R11, R11, 0x328, P2 ;  /* 0x000003280b0b7807 */ /* 0x000fe40001000000 */
[----:B------:R-:W-:Y:S02]  /*12210*/  ISETP.NE.AND P3, PT, R0, 0x1, PT ;  /* 0x000000010000780c */ /* 0x000fe40003f65270 */
[----:B------:R-:W1:Y:S01]  /*12220*/  LDC.64 R6, c[0x0][R11+0x170] ;  /* 0x00005c000b067b82 */ /* 0x000e620000000a00 */
[----:B------:R-:W-:-:S04]  /*12230*/  ISETP.NE.AND.EX P0, PT, RZ, c[0x0][0x504], PT, P0 ;  /* 0x00014100ff007a0c */ /* 0x000fc80003f05300 */
[----:B------:R-:W-:-:S03]  /*12240*/  SEL R0, R206, RZ, !P0 ;  /* 0x000000ffce007207 */ /* 0x000fc60004000000 */
[----:B------:R-:W4:Y:S08]  /*12250*/  LDC.64 R14, c[0x0][R11+0x168] ;  /* 0x00005a000b0e7b82 */ /* 0x000f300000000a00 */
[----:B------:R1:W2:Y:S08]  /*12260*/  LDC.64 R16, c[0x0][R11+0x178] ;  /* 0x00005e000b107b82 */ /* 0x0002b00000000a00 */
[----:B------:R1:W2:Y:S01]  /*12270*/  LDC.64 R18, c[0x0][R11+0x160] ;  /* 0x000058000b127b82 */ /* 0x0002a20000000a00 */
[----:B------:R-:W4:Y:S01]  /*12280*/  S2R R114, SR_TID.X ;  /* 0x0000000000727919 */ /* 0x000f220000002100 */
[----:B-1----:R-:W-:-:S02]  /*12290*/  IMAD R3, R7, R0, RZ ;  /* 0x0000000007037224 */ /* 0x002fc400078e02ff */
[----:B----4-:R-:W-:Y:S01]  /*122a0*/  IMAD R10, R15, R217, RZ ;  /* 0x000000d90f0a7224 */ /* 0x010fe200078e02ff */
[----:B-----5:R-:W-:-:S04]  /*122b0*/  SHF.R.S32.HI R110, RZ, 0x1f, R114 ;  /* 0x0000001fff6e7819 */ /* 0x020fc80000011472 */
[----:B------:R-:W-:-:S04]  /*122c0*/  LEA.HI R110, R110, R114, RZ, 0x5 ;  /* 0x000000726e6e7211 */ /* 0x000fc800078f28ff */
[----:B------:R-:W-:Y:S01]  /*122d0*/  LOP3.LUT R110, R110, 0xffffffe0, RZ, 0xc0, !PT ;  /* 0xffffffe06e6e7812 */ /* 0x000fe200078ec0ff */
[----:B------:R-:W-:-:S04]  /*122e0*/  IMAD R13, R13, c[0x0][0x4e8], RZ ;  /* 0x00013a000d0d7a24 */ /* 0x000fc800078e02ff */
[----:B------:R-:W-:Y:S01]  /*122f0*/  IMAD.IADD R110, R114, 0x1, -R110 ;  /* 0x00000001726e7824 */ /* 0x000fe200078e0a6e */
[----:B------:R-:W-:Y:S01]  /*12300*/  LOP3.LUT R219, R219, 0xfffffffd, RZ, 0xc0, !PT ;  /* 0xfffffffddbdb7812 */ /* 0x000fe200078ec0ff */
[----:B--2---:R-:W-:Y:S01]  /*12310*/  IMAD R8, R213, 0x80, R4 ;  /* 0x00000080d5087824 */ /* 0x004fe200078e0204 */
[----:B------:R-:W-:-:S03]  /*12320*/  SEL R4, R221, RZ, !P0 ;  /* 0x000000ffdd047207 */ /* 0x000fc60004000000 */
[----:B------:R-:W-:-:S04]  /*12330*/  @P3 IMAD.HI.U32 R9, R8, c[0x0][0x4ec], RZ ;  /* 0x00013b0008093a27 */ /* 0x000fc800078e00ff */
[C---:B------:R-:W-:Y:S02]  /*12340*/  IMAD R11, R6.reuse, R4, R3 ;  /* 0x00000004060b7224 */ /* 0x040fe400078e0203 */
[----:B------:R-:W-:-:S04]  /*12350*/  IMAD.WIDE.U32 R4, R6, R0, RZ ;  /* 0x0000000006047225 */ /* 0x000fc800078e00ff */
[----:B------:R-:W-:-:S04]  /*12360*/  IMAD.WIDE.U32 R6, R14, R217, RZ ;  /* 0x000000d90e067225 */ /* 0x000fc800078e00ff */
[----:B------:R-:W-:Y:S01]  /*12370*/  IMAD.MOV.U32 R3, RZ, RZ, R8 ;  /* 0x000000ffff037224 */ /* 0x000fe200078e0008 */
[----:B------:R-:W-:Y:S02]  /*12380*/  @P3 SHF.R.U32.HI R3, RZ, c[0x0][0x4f0], R9 ;  /* 0x00013c00ff033a19 */ /* 0x000fe40000011609 */
[----:B------:R-:W-:Y:S01]  /*12390*/  SEL R9, R232, RZ, P2 ;  /* 0x000000ffe8097207 */ /* 0x000fe20001000000 */
[----:B------:R-:W-:Y:S01]  /*123a0*/  IMAD.IADD R12, R5, 0x1, R11 ;  /* 0x00000001050c7824 */ /* 0x000fe200078e020b */
[----:B------:R-:W-:Y:S01]  /*123b0*/  IADD3 R14, P1, P0, R4, R6, R2 ;  /* 0x00000006040e7210 */ /* 0x000fe2000783e002 */
[----:B------:R-:W-:Y:S01]  /*123c0*/  IMAD.IADD R4, R7, 0x1, R10 ;  /* 0x0000000107047824 */ /* 0x000fe200078e020a */
[----:B------:R-:W-:Y:S01]  /*123d0*/  SHF.R.S32.HI R10, RZ, 0x1f, R2 ;  /* 0x0000001fff0a7819 */ /* 0x000fe20000011402 */
[----:B------:R-:W-:Y:S02]  /*123e0*/  IMAD R11, R17, R9, RZ ;  /* 0x00000009110b7224 */ /* 0x000fe400078e02ff */
[----:B------:R-:W-:-:S02]  /*123f0*/  IMAD.MOV R5, RZ, RZ, -R3 ;  /* 0x000000ffff057224 */ /* 0x000fc400078e0a03 */
        /* <DEDUP_REMOVED lines=13> */
[----:B------:R-:W-:Y:S02]  /*124d0*/  IMAD.MOV.U32 R7, RZ, RZ, c[0x0][0x4ac] ;  /* 0x00012b00ff077624 */ /* 0x000fe400078e00ff */
[----:B------:R-:W-:Y:S01]  /*124e0*/  IMAD.IADD R5, R5, 0x1, R3 ;  /* 0x0000000105057824 */ /* 0x000fe200078e0203 */
[----:B------:R-:W-:Y:S02]  /*124f0*/  LEA R3, P0, R4, R6, 0x2 ;  /* 0x0000000604037211 */ /* 0x000fe400078010ff */
[----:B------:R-:W-:-:S04]  /*12500*/  SEL R7, R7, c[0x0][0x454], P2 ;  /* 0x0001150007077a07 */ /* 0x000fc80001000000 */
[----:B------:R-:W-:Y:S01]  /*12510*/  LEA.HI.X R5, R4, R7, R5, 0x2, P0 ;  /* 0x0000000704057211 */ /* 0x000fe200000f1405 */
[----:B------:R-:W-:Y:S04]  /*12520*/  SHFL.IDX PT, R6, R3, RZ, 0x1c1f ;  /* 0x001c1fff03067589 */ /* 0x000fe800000e0000 */
[----:B------:R-:W1:Y:S01]  /*12530*/  SHFL.IDX PT, R7, R5, RZ, 0x1c1f ;  /* 0x001c1fff05077589 */ /* 0x000e6200000e0000 */
[----:B------:R-:W-:-:S03]  /*12540*/  LOP3.LUT P0, RZ, R110, 0x3, RZ, 0xc0, !PT ;  /* 0x000000036eff7812 */ /* 0x000fc6000780c0ff */
[----:B------:R3:W-:Y:S04]  /*12550*/  SHFL.IDX PT, R4, R3, 0x1, 0x1c1f ;  /* 0x003c1f0003047f89 */ /* 0x0007e800000e0000 */
[----:B------:R-:W2:Y:S01]  /*12560*/  SHFL.IDX PT, R5, R5, 0x1, 0x1c1f ;  /* 0x003c1f0005057f89 */ /* 0x000ea200000e0000 */
[----:B---3--:R-:W-:-:S05]  /*12570*/  IMAD R3, R213, 0x80, R111 ;  /* 0x00000080d5037824 */ /* 0x008fca00078e026f */
[C---:B------:R-:W-:Y:S02]  /*12580*/  ISETP.GE.OR P1, PT, R3.reuse, R13, P0 ;  /* 0x0000000d0300720c */ /* 0x040fe40000726670 */
[----:B------:R-:W-:-:S04]  /*12590*/  IADD3 R9, R3, 0x8, RZ ;  /* 0x0000000803097810 */ /* 0x000fc80007ffe0ff */
[----:B------:R-:W-:-:S07]  /*125a0*/  ISETP.GE.OR P0, PT, R9, R13, P0 ;  /* 0x0000000d0900720c */ /* 0x000fce0000706670 */
[----:B-1----:R1:W-:Y:S01]  /*125b0*/  @!P1 ST.E [R6.64], R136 ;  /* 0x0000008806009985 */ /* 0x0023e2000c101906 */
[----:B------:R-:W-:-:S05]  /*125c0*/  ISETP.GE.AND P1, PT, R9, R13, PT ;  /* 0x0000000d0900720c */ /* 0x000fca0003f26270 */
[----:B--2---:R1:W-:Y:S01]  /*125d0*/  @!P0 ST.E [R4.64], R20 ;  /* 0x0000001404008985 */ /* 0x0043e2000c101906 */
[----:B------:R-:W-:-:S07]  /*125e0*/  ISETP.GE.AND P0, PT, R3, R13, PT ;  /* 0x0000000d0300720c */ /* 0x000fce0003f06270 */
[----:B------:R-:W-:Y:S01]  /*125f0*/  @P1 LOP3.LUT R219, R219, 0x2, RZ, 0xfc, !PT ;  /* 0x00000002dbdb1812 */ /* 0x000fe200078efcff */
[----:B------:R-:W-:Y:S05]  /*12600*/  @P2 BRA `(.L_x_236) ;  /* 0x0000098000002947 */ /* 0x000fea0003800000 */
[----:B------:R-:W-:Y:S01]  /*12610*/  IMAD R10, R10, c[0x0][0x3a0], RZ ;  /* 0x0000e8000a0a7a24 */ /* 0x000fe200078e02ff */
[----:B-1----:R-:W-:Y:S01]  /*12620*/  LEA R6, R216, R198, 0x5 ;  /* 0x000000c6d8067211 */ /* 0x002fe200078e28ff */
[C---:B------:R-:W-:Y:S01]  /*12630*/  IMAD.WIDE.U32 R4, R2.reuse, c[0x0][0x3a0], RZ ;  /* 0x0000e80002047a25 */ /* 0x040fe200078e00ff */
[----:B------:R-:W-:Y:S01]  /*12640*/  SHF.R.S32.HI R7, RZ, 0x1f, R0 ;  /* 0x0000001fff077819 */ /* 0x000fe20000011400 */
[----:B------:R1:W2:Y:S01]  /*12650*/  LDS.128 R36, [R188+0x80] ;  /* 0x00008000bc247984 */ /* 0x0002a20000000c00 */
[C---:B------:R-:W-:Y:S01]  /*12660*/  LEA R6, R213.reuse, R6, 0x7 ;  /* 0x00000006d5067211 */ /* 0x040fe200078e38ff */
[----:B------:R-:W-:Y:S01]  /*12670*/  IMAD R2, R2, c[0x0][0x3a4], R10 ;  /* 0x0000e90002027a24 */ /* 0x000fe200078e020a */
[----:B------:R-:W-:Y:S01]  /*12680*/  LEA R14, R213, R198, 0x7 ;  /* 0x000000c6d50e7211 */ /* 0x000fe200078e38ff */
[----:B------:R1:W3:Y:S03]  /*12690*/  LDS.128 R52, [R188+0x1080] ;  /* 0x00108000bc347984 */ /* 0x0002e60000000c00 */
[----:B------:R-:W-:Y:S01]  /*126a0*/  IADD3 R3, R5, R2, RZ ;  /* 0x0000000205037210 */ /* 0x000fe20007ffe0ff */
[----:B------:R1:W4:Y:S01]  /*126b0*/  LDS.128 R68, [R188+0x2080] ;  /* 0x00208000bc447984 */ /* 0x0003220000000c00 */
[----:B------:R-:W-:-:S03]  /*126c0*/  MOV R2, R4 ;  /* 0x0000000400027202 */ /* 0x000fc60000000f00 */
[----:B------:R1:W1:Y:S02]  /*126d0*/  LDS.128 R84, [R188+0x3080] ;  /* 0x00308000bc547984 */ /* 0x0002640000000c00 */
[----:B------:R-:W-:Y:S01]  /*126e0*/  IMAD.WIDE.U32 R4, R217, c[0x0][0x3e8], R2 ;  /* 0x0000fa00d9047a25 */ /* 0x000fe200078e0002 */
[----:B------:R-:W-:Y:S01]  /*126f0*/  MOV R2, R6 ;  /* 0x0000000600027202 */ /* 0x000fe20000000f00 */
[----:B------:R1:W1:Y:S02]  /*12700*/  LDS.128 R32, [R188+0x4080] ;  /* 0x00408000bc207984 */ /* 0x0002640000000c00 */
[----:B------:R-:W-:Y:S02]  /*12710*/  IMAD R3, R7, c[0x0][0x3f0], RZ ;  /* 0x0000fc0007037a24 */ /* 0x000fe400078e02ff */
[----:B------:R-:W-:Y:S01]  /*12720*/  @P3 IMAD.HI.U32 R7, R6, c[0x0][0x4ec], RZ ;  /* 0x00013b0006073a27 */ /* 0x000fe200078e00ff */
[----:B------:R1:W1:Y:S03]  /*12730*/  LDS.128 R48, [R188+0x5080] ;  /* 0x00508000bc307984 */ /* 0x0002660000000c00 */
[----:B------:R-:W-:Y:S01]  /*12740*/  IMAD R5, R217, c[0x0][0x3ec], R5 ;  /* 0x0000fb00d9057a24 */ /* 0x000fe200078e0205 */
[----:B------:R1:W1:Y:S01]  /*12750*/  LDS.128 R64, [R188+0x6080] ;  /* 0x00608000bc407984 */ /* 0x0002620000000c00 */
[----:B------:R-:W-:Y:S01]  /*12760*/  @P3 SHF.R.U32.HI R2, RZ, c[0x0][0x4f0], R7 ;  /* 0x00013c00ff023a19 */ /* 0x000fe20000011607 */
[----:B------:R-:W-:-:S02]  /*12770*/  IMAD R8, R0, c[0x0][0x3f4], R3 ;  /* 0x0000fd0000087a24 */ /* 0x000fc400078e0203 */
[----:B------:R1:W1:Y:S01]  /*12780*/  LDS.128 R80, [R188+0x7080] ;  /* 0x00708000bc507984 */ /* 0x0002620000000c00 */
[----:B------:R-:W-:Y:S01]  /*12790*/  IMAD.WIDE.U32 R4, R0, c[0x0][0x3f0], R4 ;  /* 0x0000fc0000047a25 */ /* 0x000fe200078e0004 */
[----:B------:R-:W-:Y:S02]  /*127a0*/  SHF.R.S32.HI R3, RZ, 0x1f, R2 ;  /* 0x0000001fff037819 */ /* 0x000fe40000011402 */
[----:B------:R1:W1:Y:S01]  /*127b0*/  LDS.128 R28, [R188+0x8080] ;  /* 0x00808000bc1c7984 */ /* 0x0002620000000c00 */
[----:B------:R-:W-:Y:S02]  /*127c0*/  IADD3 R0, -R2, RZ, RZ ;  /* 0x000000ff02007210 */ /* 0x000fe40007ffe1ff */
[----:B------:R-:W-:Y:S01]  /*127d0*/  IADD3 R5, R5, R8, RZ ;  /* 0x0000000805057210 */ /* 0x000fe20007ffe0ff */
[----:B------:R1:W1:Y:S01]  /*127e0*/  LDS.128 R44, [R188+0x9080] ;  /* 0x00908000bc2c7984 */ /* 0x0002620000000c00 */
[----:B------:R-:W-:Y:S02]  /*127f0*/  IMAD R3, R3, c[0x0][0x3e0], RZ ;  /* 0x0000f80003037a24 */ /* 0x000fe400078e02ff */
[----:B------:R-:W-:Y:S01]  /*12800*/  IMAD R0, R0, c[0x0][0x4e8], R6 ;  /* 0x00013a0000007a24 */ /* 0x000fe200078e0206 */
[----:B------:R1:W1:Y:S01]  /*12810*/  LDS.128 R60, [R188+0xa080] ;  /* 0x00a08000bc3c7984 */ /* 0x0002620000000c00 */
[----:B------:R-:W-:-:S02]  /*12820*/  IMAD R6, R2, c[0x0][0x3e4], R3 ;  /* 0x0000f90002067a24 */ /* 0x000fc400078e0203 */
[----:B------:R-:W-:Y:S01]  /*12830*/  IMAD.WIDE.U32 R2, R2, c[0x0][0x3e0], R4 ;  /* 0x0000f80002027a25 */ /* 0x000fe200078e0004 */
[----:B------:R1:W1:Y:S01]  /*12840*/  LDS.128 R76, [R188+0xb080] ;  /* 0x00b08000bc4c7984 */ /* 0x0002620000000c00 */
[----:B------:R-:W-:-:S03]  /*12850*/  SHF.R.S32.HI R4, RZ, 0x1f, R0 ;  /* 0x0000001fff047819 */ /* 0x000fc60000011400 */
[----:B------:R1:W1:Y:S01]  /*12860*/  LDS.128 R24, [R188+0xc080] ;  /* 0x00c08000bc187984 */ /* 0x0002620000000c00 */
[----:B------:R-:W-:Y:S01]  /*12870*/  IADD3 R3, R3, R6, RZ ;  /* 0x0000000603037210 */ /* 0x000fe20007ffe0ff */
[----:B------:R-:W-:Y:S02]  /*12880*/  IMAD R4, R4, c[0x0][0x3d8], RZ ;  /* 0x0000f60004047a24 */ /* 0x000fe400078e02ff */
[----:B------:R1:W1:Y:S02]  /*12890*/  LDS.128 R40, [R188+0xd080] ;  /* 0x00d08000bc287984 */ /* 0x0002640000000c00 */
[C---:B------:R-:W-:Y:S02]  /*128a0*/  IMAD.WIDE.U32 R2, R0.reuse, c[0x0][0x3d8], R2 ;  /* 0x0000f60000027a25 */ /* 0x040fe400078e0002 */
[----:B------:R1:W1:Y:S02]  /*128b0*/  LDS.128 R56, [R188+0xe080] ;  /* 0x00e08000bc387984 */ /* 0x0002640000000c00 */
[----:B------:R-:W-:Y:S01]  /*128c0*/  IMAD R0, R0, c[0x0][0x3dc], R4 ;  /* 0x0000f70000007a24 */ /* 0x000fe200078e0204 */
[----:B------:R-:W-:Y:S01]  /*128d0*/  LEA R16, P0, R2, c[0x0][0x380], 0x1 ;  /* 0x0000e00002107a11 */ /* 0x000fe200078008ff */
[----:B------:R1:W1:Y:S03]  /*128e0*/  LDS.128 R72, [R188+0xf080] ;  /* 0x00f08000bc487984 */ /* 0x0002660000000c00 */
[----:B------:R-:W-:-:S04]  /*128f0*/  IADD3 R0, R3, R0, RZ ;  /* 0x0000000003007210 */ /* 0x000fc80007ffe0ff */
[----:B------:R-:W-:Y:S01]  /*12900*/  LEA.HI.X R15, R2, c[0x0][0x384], R0, 0x1, P0 ;  /* 0x0000e100020f7a11 */ /* 0x000fe200000f0c00 */
[----:B------:R-:W-:Y:S05]  /*12910*/  BRA.DIV ~URZ, `(.L_x_237) ;  /* 0x000040a27f007947 */ /* 0x000fea000b800000 */
[----:B--234-:R2:W3:Y:S02]  /*12920*/  SHFL.IDX PT, R12, R15, RZ, 0x181f ;  /* 0x00181fff0f0c7589 */ /* 0x01c4e400000e0000 */
.L_x_300:
[----:B------:R-:W-:Y:S05]  /*12930*/  BRA.DIV ~URZ, `(.L_x_238) ;  /* 0x000040f27f007947 */ /* 0x000fea000b800000 */
[----:B------:R4:W2:Y:S02]  /*12940*/  SHFL.IDX PT, R0, R16, RZ, 0x181f ;  /* 0x00181fff10007589 */ /* 0x0008a400000e0000 */
.L_x_301:
[----:B------:R-:W-:Y:S01]  /*12950*/  ISETP.GE.AND P0, PT, R14, R13, PT ;  /* 0x0000000d0e00720c */ /* 0x000fe20003f06270 */
[----:B------:R-:W-:Y:S01]  /*12960*/  BSSY B0, `(.L_x_239) ;  /* 0x0000019000007945 */ /* 0x000fe20003800000 */
[----:B------:R-:W-:Y:S02]  /*12970*/  SHF.R.S32.HI R2, RZ, 0x1f, R134 ;  /* 0x0000001fff027819 */ /* 0x000fe40000011486 */
[----:B------:R-:W-:Y:S02]  /*12980*/  SHF.R.S32.HI R18, RZ, 0x1f, R196 ;  /* 0x0000001fff127819 */ /* 0x000fe400000114c4 */
[----:B------:R-:W-:Y:S02]  /*12990*/  LEA.HI R2, R2, R134, RZ, 0x3 ;  /* 0x0000008602027211 */ /* 0x000fe400078f18ff */
[----:B------:R-:W-:Y:S02]  /*129a0*/  SHF.R.S32.HI R20, RZ, 0x1f, R197 ;  /* 0x0000001fff147819 */ /* 0x000fe400000114c5 */
[----:B------:R-:W-:-:S02]  /*129b0*/  LOP3.LUT R4, R2, 0xfffffff8, RZ, 0xc0, !PT ;  /* 0xfffffff802047812 */ /* 0x000fc400078ec0ff */
[----:B------:R-:W-:Y:S02]  /*129c0*/  SHF.R.S32.HI R17, RZ, 0x1f, R132 ;  /* 0x0000001fff117819 */ /* 0x000fe40000011484 */
[----:B------:R-:W-:Y:S01]  /*129d0*/  SHF.R.S32.HI R19, RZ, 0x1f, R4 ;  /* 0x0000001fff137819 */ /* 0x000fe20000011404 */
[----:B------:R-:W-:Y:S05]  /*129e0*/  @P0 BRA `(.L_x_240) ;  /* 0x0000010000000947 */ /* 0x000fea0003800000 */
[----:B------:R-:W-:Y:S02]  /*129f0*/  ISETP.GE.AND P3, PT, R132, c[0x0][0x3c8], PT ;  /* 0x0000f20084007a0c */ /* 0x000fe40003f66270 */
[----:B------:R-:W-:Y:S02]  /*12a00*/  ISETP.GE.AND P2, PT, R134, c[0x0][0x3c8], PT ;  /* 0x0000f20086007a0c */ /* 0x000fe40003f46270 */
[----:B------:R-:W-:Y:S02]  /*12a10*/  ISETP.GE.AND P1, PT, R196, c[0x0][0x3c8], PT ;  /* 0x0000f200c4007a0c */ /* 0x000fe40003f26270 */
[----:B------:R-:W-:-:S07]  /*12a20*/  ISETP.GE.AND P0, PT, R197, c[0x0][0x3c8], PT ;  /* 0x0000f200c5007a0c */ /* 0x000fce0003f06270 */
[-C--:B--2---:R-:W-:Y:S02]  /*12a30*/  @!P3 LEA R10, P4, R132, R0.reuse, 0x1 ;  /* 0x00000000840ab211 */ /* 0x084fe400078808ff */
[-C--:B------:R-:W-:Y:S02]  /*12a40*/  @!P2 LEA R8, P6, R4, R0.reuse, 0x1 ;  /* 0x000000000408a211 */ /* 0x080fe400078c08ff */
[----:B------:R-:W-:Y:S02]  /*12a50*/  @!P1 LEA R6, P5, R196, R0, 0x1 ;  /* 0x00000000c4069211 */ /* 0x000fe400078a08ff */
[----:B---3--:R-:W-:Y:S02]  /*12a60*/  @!P3 LEA.HI.X R11, R132, R12, R17, 0x1, P4 ;  /* 0x0000000c840bb211 */ /* 0x008fe400020f0c11 */
[----:B------:R-:W-:Y:S02]  /*12a70*/  @!P0 LEA R2, P4, R197, R0, 0x1 ;  /* 0x00000000c5028211 */ /* 0x000fe400078808ff */
[-C--:B------:R-:W-:Y:S01]  /*12a80*/  @!P2 LEA.HI.X R9, R4, R12.reuse, R19, 0x1, P6 ;  /* 0x0000000c0409a211 */ /* 0x080fe200030f0c13 */
[----:B------:R2:W-:Y:S01]  /*12a90*/  @!P3 ST.E.128 [R10.64], R36 ;  /* 0x000000240a00b985 */ /* 0x0005e2000c101d06 */
[----:B------:R-:W-:-:S02]  /*12aa0*/  @!P1 LEA.HI.X R7, R196, R12, R18, 0x1, P5 ;  /* 0x0000000cc4079211 */ /* 0x000fc400028f0c12 */
[----:B------:R-:W-:Y:S01]  /*12ab0*/  @!P0 LEA.HI.X R3, R197, R12, R20, 0x1, P4 ;  /* 0x0000000cc5038211 */ /* 0x000fe200020f0c14 */
[----:B-1----:R2:W-:Y:S04]  /*12ac0*/  @!P2 ST.E.128 [R8.64], R32 ;  /* 0x000000200800a985 */ /* 0x0025e8000c101d06 */
[----:B------:R2:W-:Y:S04]  /*12ad0*/  @!P1 ST.E.128 [R6.64], R28 ;  /* 0x0000001c06009985 */ /* 0x0005e8000c101d06 */
[----:B------:R2:W-:Y:S02]  /*12ae0*/  @!P0 ST.E.128 [R2.64], R24 ;  /* 0x0000001802008985 */ /* 0x0005e4000c101d06 */
.L_x_240:
[----:B------:R-:W-:Y:S05]  /*12af0*/  BSYNC B0 ;  /* 0x0000000000007941 */ /* 0x000fea0003800000 */
.L_x_239:
[----:B------:R-:W-:Y:S05]  /*12b00*/  BRA.DIV ~URZ, `(.L_x_241) ;  /* 0x00003f827f007947 */ /* 0x000fea000b800000 */
[----:B---3--:R3:W4:Y:S04]  /*12b10*/  SHFL.IDX PT, R12, R15, 0x1, 0x181f ;  /* 0x00381f000f0c7f89 */ /* 0x00872800000e0000 */
[----:B--2---:R3:W2:Y:S02]  /*12b20*/  SHFL.IDX PT, R0, R16, 0x1, 0x181f ;  /* 0x00381f0010007f89 */ /* 0x0046a400000e0000 */
.L_x_302:
[----:B------:R-:W-:Y:S01]  /*12b30*/  IADD3 R2, R14, 0x20, RZ ;  /* 0x000000200e027810 */ /* 0x000fe20007ffe0ff */
[----:B------:R-:W-:Y:S03]  /*12b40*/  BSSY B0, `(.L_x_242) ;  /* 0x0000013000007945 */ /* 0x000fe60003800000 */
[----:B------:R-:W-:-:S13]  /*12b50*/  ISETP.GE.AND P0, PT, R2, R13, PT ;  /* 0x0000000d0200720c */ /* 0x000fda0003f06270 */
        /* <DEDUP_REMOVED lines=8> */
[----:B----4-:R-:W-:Y:S02]  /*12be0*/  @!P3 LEA.HI.X R11, R132, R12, R17, 0x1, P4 ;  /* 0x0000000c840bb211 */ /* 0x010fe400020f0c11 */
        /* <DEDUP_REMOVED lines=8> */
.L_x_243:
[----:B------:R-:W-:Y:S05]  /*12c70*/  BSYNC B0 ;  /* 0x0000000000007941 */ /* 0x000fea0003800000 */
.L_x_242:
[----:B------:R-:W-:Y:S05]  /*12c80*/  BRA.DIV ~URZ, `(.L_x_244) ;  /* 0x00003ec27f007947 */ /* 0x000fea000b800000 */
[----:B----4-:R4:W3:Y:S02]  /*12c90*/  SHFL.IDX PT, R12, R15, 0x2, 0x181f ;  /* 0x00581f000f0c7f89 */ /* 0x0108e400000e0000 */
.L_x_303:
[----:B------:R-:W-:Y:S05]  /*12ca0*/  BRA.DIV ~URZ, `(.L_x_245) ;  /* 0x00003f127f007947 */ /* 0x000fea000b800000 */
[----:B--2---:R2:W4:Y:S02]  /*12cb0*/  SHFL.IDX PT, R0, R16, 0x2, 0x181f ;  /* 0x00581f0010007f89 */ /* 0x00452400000e0000 */
.L_x_304:
        /* <DEDUP_REMOVED lines=8> */
[-C--:B----4-:R-:W-:Y:S02]  /*12d40*/  @!P3 LEA R10, P4, R132, R0.reuse, 0x1 ;  /* 0x00000000840ab211 */ /* 0x090fe400078808ff */
        /* <DEDUP_REMOVED lines=11> */
.L_x_247:
[----:B------:R-:W-:Y:S05]  /*12e00*/  BSYNC B0 ;  /* 0x0000000000007941 */ /* 0x000fea0003800000 */
.L_x_246:
[----:B------:R-:W-:Y:S05]  /*12e10*/  BRA.DIV ~URZ, `(.L_x_248) ;  /* 0x00003e027f007947 */ /* 0x000fea000b800000 */
[----:B---3--:R3:W2:Y:S04]  /*12e20*/  SHFL.IDX PT, R10, R15, 0x3, 0x181f ;  /* 0x00781f000f0a7f89 */ /* 0x0086a800000e0000 */
[----:B----4-:R3:W4:Y:S02]  /*12e30*/  SHFL.IDX PT, R0, R16, 0x3, 0x181f ;  /* 0x00781f0010007f89 */ /* 0x01072400000e0000 */
.L_x_305:
[----:B------:R-:W-:-:S04]  /*12e40*/  IADD3 R2, R14, 0x60, RZ ;  /* 0x000000600e027810 */ /* 0x000fc80007ffe0ff */
[----:B------:R-:W-:-:S13]  /*12e50*/  ISETP.GE.AND P0, PT, R2, R13, PT ;  /* 0x0000000d0200720c */ /* 0x000fda0003f06270 */
[----:B------:R-:W-:Y:S05]  /*12e60*/  @P0 BRA `(.L_x_249) ;  /* 0x0000278000000947 */ /* 0x000fea0003800000 */
[----:B------:R-:W-:Y:S02]  /*12e70*/  ISETP.GE.AND P2, PT, R132, c[0x0][0x3c8], PT ;  /* 0x0000f20084007a0c */ /* 0x000fe40003f46270 */
[----:B------:R-:W-:Y:S02]  /*12e80*/  ISETP.GE.AND P1, PT, R134, c[0x0][0x3c8], PT ;  /* 0x0000f20086007a0c */ /* 0x000fe40003f26270 */
[----:B------:R-:W-:-:S09]  /*12e90*/  ISETP.GE.AND P0, PT, R196, c[0x0][0x3c8], PT ;  /* 0x0000f200c4007a0c */ /* 0x000fd20003f06270 */
[-C--:B----4-:R-:W-:Y:S02]  /*12ea0*/  @!P2 LEA R8, P5, R132, R0.reuse, 0x1 ;  /* 0x000000008408a211 */ /* 0x090fe400078a08ff */
[-C--:B------:R-:W-:Y:S02]  /*12eb0*/  @!P1 LEA R6, P4, R4, R0.reuse, 0x1 ;  /* 0x0000000004069211 */ /* 0x080fe400078808ff */
[----:B------:R-:W-:Y:S02]  /*12ec0*/  @!P0 LEA R2, P3, R196, R0, 0x1 ;  /* 0x00000000c4028211 */ /* 0x000fe400078608ff */
[-C--:B--2---:R-:W-:Y:S02]  /*12ed0*/  @!P2 LEA.HI.X R9, R132, R10.reuse, R17, 0x1, P5 ;  /* 0x0000000a8409a211 */ /* 0x084fe400028f0c11 */
[-C--:B------:R-:W-:Y:S02]  /*12ee0*/  @!P1 LEA.HI.X R7, R4, R10.reuse, R19, 0x1, P4 ;  /* 0x0000000a04079211 */ /* 0x080fe400020f0c13 */
[----:B------:R-:W-:Y:S01]  /*12ef0*/  @!P0 LEA.HI.X R3, R196, R10, R18, 0x1, P3 ;  /* 0x0000000ac4038211 */ /* 0x000fe200018f0c12 */
[----:B-1----:R1:W-:Y:S04]  /*12f00*/  @!P2 ST.E.128 [R8.64], R84 ;  /* 0x000000540800a985 */ /* 0x0023e8000c101d06 */
[----:B------:R1:W-:Y:S04]  /*12f10*/  @!P1 ST.E.128 [R6.64], R80 ;  /* 0x0000005006009985 */ /* 0x0003e8000c101d06 */
[----:B------:R1:W-:Y:S01]  /*12f20*/  @!P0 ST.E.128 [R2.64], R76 ;  /* 0x0000004c02008985 */ /* 0x0003e2000c101d06 */
[----:B------:R-:W-:-:S13]  /*12f30*/  ISETP.GE.AND P0, PT, R197, c[0x0][0x3c8], PT ;  /* 0x0000f200c5007a0c */ /* 0x000fda0003f06270 */
[----:B------:R-:W-:Y:S05]  /*12f40*/  @P0 BRA `(.L_x_249) ;  /* 0x000026a000000947 */ /* 0x000fea0003800000 */
[----:B-1----:R-:W-:-:S04]  /*12f50*/  LEA R2, P0, R197, R0, 0x1 ;  /* 0x00000000c5027211 */ /* 0x002fc800078008ff */
[----:B------:R-:W-:-:S05]  /*12f60*/  LEA.HI.X R3, R197, R10, R20, 0x1, P0 ;  /* 0x0000000ac5037211 */ /* 0x000fca00000f0c14 */
[----:B------:R1:W-:Y:S01]  /*12f70*/  ST.E.128 [R2.64], R72 ;  /* 0x0000004802007985 */ /* 0x0003e2000c101d06 */
[----:B------:R-:W-:Y:S05]  /*12f80*/  BRA `(.L_x_249) ;  /* 0x0000266000007947 */ /* 0x000fea0003800000 */
.L_x_236:
[----:B------:R-:W-:Y:S02]  /*12f90*/  IMAD R10, R10, c[0x0][0x408], RZ ;  /* 0x000102000a0a7a24 */ /* 0x000fe400078e02ff */
[----:B-1----:R-:W-:-:S04]  /*12fa0*/  IMAD.WIDE.U32 R4, R2, c[0x0][0x408], RZ ;  /* 0x0001020002047a25 */ /* 0x002fc800078e00ff */
[----:B------:R-:W-:-:S05]  /*12fb0*/  IMAD R2, R2, c[0x0][0x40c], R10 ;  /* 0x0001030002027a24 */ /* 0x000fca00078e020a */
[----:B------:R-:W-:Y:S02]  /*12fc0*/  IADD3 R3, R5, R2, RZ ;  /* 0x0000000205037210 */ /* 0x000fe40007ffe0ff */
[----:B------:R-:W-:Y:S02]  /*12fd0*/  MOV R2, R4 ;  /* 0x0000000400027202 */ /* 0x000fe40000000f00 */
[----:B------:R-:W-:-:S03]  /*12fe0*/  SHF.R.S32.HI R5, RZ, 0x1f, R0 ;  /* 0x0000001fff057819 */ /* 0x000fc60000011400 */
[----:B------:R-:W-:-:S04]  /*12ff0*/  IMAD.WIDE.U32 R2, R217, c[0x0][0x438], R2 ;  /* 0x00010e00d9027a25 */ /* 0x000fc800078e0002 */
[----:B------:R-:W-:Y:S02]  /*13000*/  IMAD R4, R5, c[0x0][0x440], RZ ;  /* 0x0001100005047a24 */ /* 0x000fe400078e02ff */
[----:B------:R-:W-:Y:S02]  /*13010*/  IMAD R3, R217, c[0x0][0x43c], R3 ;  /* 0x00010f00d9037a24 */ /* 0x000fe400078e0203 */
[----:B------:R-:W-:-:S04]  /*13020*/  @P3 IMAD.HI.U32 R5, R8, c[0x0][0x4ec], RZ ;  /* 0x00013b0008053a27 */ /* 0x000fc800078e00ff */
[C---:B------:R-:W-:Y:S02]  /*13030*/  IMAD R4, R0.reuse, c[0x0][0x444], R4 ;  /* 0x0001110000047a24 */ /* 0x040fe400078e0204 */
[----:B------:R-:W-:Y:S01]  /*13040*/  IMAD.WIDE.U32 R2, R0, c[0x0][0x440], R2 ;  /* 0x0001100000027a25 */ /* 0x000fe200078e0002 */
[----:B------:R-:W-:Y:S02]  /*13050*/  MOV R0, R8 ;  /* 0x0000000800007202 */ /* 0x000fe40000000f00 */
[----:B------:R-:W-:Y:S02]  /*13060*/  @P3 SHF.R.U32.HI R0, RZ, c[0x0][0x4f0], R5 ;  /* 0x00013c00ff003a19 */ /* 0x000fe40000011605 */
[----:B------:R-:W-:Y:S02]  /*13070*/  IADD3 R3, R3, R4, RZ ;  /* 0x0000000403037210 */ /* 0x000fe40007ffe0ff */
[----:B------:R-:W-:Y:S02]  /*13080*/  SHF.R.S32.HI R5, RZ, 0x1f, R0 ;  /* 0x0000001fff057819 */ /* 0x000fe40000011400 */
[----:B------:R-:W-:Y:S01]  /*13090*/  IADD3 R4, -R0, RZ, RZ ;  /* 0x000000ff00047210 */ /* 0x000fe20007ffe1ff */
[----:B------:R-:W-:-:S04]  /*130a0*/  IMAD.WIDE.U32 R2, R232, c[0x0][0x448], R2 ;  /* 0x00011200e8027a25 */ /* 0x000fc800078e0002 */
        /* <DEDUP_REMOVED lines=15> */
.L_x_306:
[----:B------:R-:W-:Y:S05]  /*131a0*/  BRA.DIV ~URZ, `(.L_x_251) ;  /* 0x00003ba27f007947 */ /* 0x000fea000b800000 */
[----:B------:R3:W4:Y:S02]  /*131b0*/  SHFL.IDX PT, R0, R17, RZ, 0x1c1f ;  /* 0x001c1fff11007589 */ /* 0x00072400000e0000 */
.L_x_307:
[----:B------:R-:W-:Y:S01]  /*131c0*/  BSSY B0, `(.L_x_252) ;  /* 0x00000b3000007945 */ /* 0x000fe20003800000 */
[----:B------:R-:W-:Y:S05]  /*131d0*/  @P0 BRA `(.L_x_253) ;  /* 0x00000b1000000947 */ /* 0x000fea0003800000 */
[----:B------:R-:W-:Y:S02]  /*131e0*/  ISETP.GE.AND P2, PT, R199, c[0x0][0x3c8], PT ;  /* 0x0000f200c7007a0c */ /* 0x000fe40003f46270 */
[----:B------:R-:W-:Y:S02]  /*131f0*/  ISETP.GE.AND P1, PT, R241, c[0x0][0x3c8], PT ;  /* 0x0000f200f1007a0c */ /* 0x000fe40003f26270 */
[----:B------:R-:W-:Y:S02]  /*13200*/  ISETP.GE.AND P0, PT, R240, c[0x0][0x3c8], PT ;  /* 0x0000f200f0007a0c */ /* 0x000fe40003f06270 */
[----:B------:R-:W-:Y:S02]  /*13210*/  ISETP.GE.AND P6, PT, R239, c[0x0][0x3c8], PT ;  /* 0x0000f200ef007a0c */ /* 0x000fe40003fc6270 */
[----:B------:R-:W-:-:S02]  /*13220*/  ISETP.GE.AND P5, PT, R238, c[0x0][0x3c8], PT ;  /* 0x0000f200ee007a0c */ /* 0x000fc40003fa6270 */
[----:B------:R-:W-:Y:S02]  /*13230*/  SHF.R.S32.HI R8, RZ, 0x1f, R241 ;  /* 0x0000001fff087819 */ /* 0x000fe400000114f1 */
[----:B------:R-:W-:Y:S01]  /*13240*/  SHF.R.S32.HI R5, RZ, 0x1f, R240 ;  /* 0x0000001fff057819 */ /* 0x000fe200000114f0 */
[----:B----4-:R-:W-:Y:S01]  /*13250*/  @!P2 IMAD.MOV.U32 R2, RZ, RZ, R0 ;  /* 0x000000ffff02a224 */ /* 0x010fe200078e0000 */
[----:B------:R-:W-:Y:S01]  /*13260*/  ISETP.GE.AND P4, PT, R237, c[0x0][0x3c8], PT ;  /* 0x0000f200ed007a0c */ /* 0x000fe20003f86270 */
[----:B--2---:R-:W-:Y:S01]  /*13270*/  @!P2 IMAD.MOV.U32 R3, RZ, RZ, R4 ;  /* 0x000000ffff03a224 */ /* 0x004fe200078e0004 */
[----:B------:R-:W-:-:S03]  /*13280*/  SHF.R.S32.HI R10, RZ, 0x1f, R239 ;  /* 0x0000001fff0a7819 */ /* 0x000fc600000114ef */
[----:B------:R-:W-:Y:S01]  /*13290*/  @!P2 IMAD.WIDE R6, R199, 0x4, R2 ;  /* 0x00000004c706a825 */ /* 0x000fe200078e0202 */
[----:B------:R-:W-:-:S04]  /*132a0*/  @!P1 LEA R2, P3, R241, R0, 0x2 ;  /* 0x00000000f1029211 */ /* 0x000fc800078610ff */
[----:B------:R2:W-:Y:S01]  /*132b0*/  @!P2 ST.E.64 [R6.64], R160 ;  /* 0x000000a00600a985 */ /* 0x0005e2000c101b06 */
[----:B------:R-:W-:Y:S02]  /*132c0*/  @!P1 LEA.HI.X R3, R241, R4, R8, 0x2, P3 ;  /* 0x00000004f1039211 */ /* 0x000fe400018f1408 */
[----:B------:R-:W-:-:S03]  /*132d0*/  ISETP.GE.AND P3, PT, R236, c[0x0][0x3c8], PT ;  /* 0x0000f200ec007a0c */ /* 0x000fc60003f66270 */
[----:B------:R4:W-:Y:S01]  /*132e0*/  @!P1 ST.E.64 [R2.64], R144 ;  /* 0x0000009002009985 */ /* 0x0009e2000c101b06 */
[----:B--2---:R-:W-:-:S04]  /*132f0*/  @!P0 LEA R6, P2, R240, R0, 0x2 ;  /* 0x00000000f0068211 */ /* 0x004fc800078410ff */
[----:B------:R-:W-:Y:S02]  /*13300*/  @!P0 LEA.HI.X R7, R240, R4, R5, 0x2, P2 ;  /* 0x00000004f0078211 */ /* 0x000fe400010f1405 */
[-C--:B----4-:R-:W-:Y:S02]  /*13310*/  @!P6 LEA R2, P1, R239, R0.reuse, 0x2 ;  /* 0x00000000ef02e211 */ /* 0x090fe400078210ff */
[----:B------:R-:W-:Y:S01]  /*13320*/  SHF.R.S32.HI R5, RZ, 0x1f, R238 ;  /* 0x0000001fff057819 */ /* 0x000fe200000114ee */
[----:B------:R2:W-:Y:S01]  /*13330*/  @!P0 ST.E.64 [R6.64], R148 ;  /* 0x0000009406008985 */ /* 0x0005e2000c101b06 */
[----:B------:R-:W-:Y:S02]  /*13340*/  @!P5 LEA R8, P0, R238, R0, 0x2 ;  /* 0x00000000ee08d211 */ /* 0x000fe400078010ff */
[----:B------:R-:W-:Y:S02]  /*13350*/  ISETP.GE.AND P2, PT, R235, c[0x0][0x3c8], PT ;  /* 0x0000f200eb007a0c */ /* 0x000fe40003f46270 */
[----:B------:R-:W-:-:S02]  /*13360*/  @!P6 LEA.HI.X R3, R239, R4, R10, 0x2, P1 ;  /* 0x00000004ef03e211 */ /* 0x000fc400008f140a */
[----:B------:R-:W-:Y:S02]  /*13370*/  @!P5 LEA.HI.X R9, R238, R4, R5, 0x2, P0 ;  /* 0x00000004ee09d211 */ /* 0x000fe400000f1405 */
[----:B------:R-:W-:Y:S01]  /*13380*/  ISETP.GE.AND P1, PT, R234, c[0x0][0x3c8], PT ;  /* 0x0000f200ea007a0c */ /* 0x000fe20003f26270 */
[----:B------:R4:W-:Y:S01]  /*13390*/  @!P6 ST.E.64 [R2.64], R152 ;  /* 0x000000980200e985 */ /* 0x0009e2000c101b06 */
[----:B------:R-:W-:Y:S02]  /*133a0*/  ISETP.GE.AND P6, PT, R231, c[0x0][0x3c8], PT ;  /* 0x0000f200e7007a0c */ /* 0x000fe40003fc6270 */
[----:B------:R-:W-:Y:S01]  /*133b0*/  IADD3 R5, R199, 0x70, RZ ;  /* 0x00000070c7057810 */ /* 0x000fe20007ffe0ff */
[----:B------:R5:W-:Y:S01]  /*133c0*/  @!P5 ST.E.64 [R8.64], R156 ;  /* 0x0000009c0800d985 */ /* 0x000be2000c101b06 */
[----:B--2---:R-:W-:-:S04]  /*133d0*/  @!P4 LEA R6, P0, R237, R0, 0x2 ;  /* 0x00000000ed06c211 */ /* 0x004fc800078010ff */
[----:B------:R-:W-:Y:S02]  /*133e0*/  @!P4 LEA.HI.X R7, R237, R4, R252, 0x2, P0 ;  /* 0x00000004ed07c211 */ /* 0x000fe400000f14fc */
[----:B------:R-:W-:-:S03]  /*133f0*/  ISETP.GE.AND P0, PT, R233, c[0x0][0x3c8], PT ;  /* 0x0000f200e9007a0c */ /* 0x000fc60003f06270 */
[----:B------:R2:W-:Y:S01]  /*13400*/  @!P4 ST.E.64 [R6.64], R24 ;  /* 0x000000180600c985 */ /* 0x0005e2000c101b06 */
[CC--:B----4-:R-:W-:Y:S02]  /*13410*/  @!P3 LEA R2, P5, R236.reuse, R0.reuse, 0x2 ;  /* 0x00000000ec02b211 */ /* 0x0d0fe400078a10ff */
[C---:B------:R-:W-:Y:S02]  /*13420*/  @!P2 LEA R10, P4, R235.reuse, R0, 0x2 ;  /* 0x00000000eb0aa211 */ /* 0x040fe400078810ff */
[-C--:B------:R-:W-:Y:S02]  /*13430*/  @!P3 LEA.HI.X R3, R236, R4.reuse, R251, 0x2, P5 ;  /* 0x00000004ec03b211 */ /* 0x080fe400028f14fb */
[----:B------:R-:W-:-:S03]  /*13440*/  @!P2 LEA.HI.X R11, R235, R4, R250, 0x2, P4 ;  /* 0x00000004eb0ba211 */ /* 0x000fc600020f14fa */
[----:B------:R4:W-:Y:S01]  /*13450*/  @!P3 ST.E.64 [R2.64], R28 ;  /* 0x0000001c0200b985 */ /* 0x0009e2000c101b06 */
[----:B-----5:R-:W-:-:S03]  /*13460*/  @!P0 LEA R8, P4, R233, R0, 0x2 ;  /* 0x00000000e9088211 */ /* 0x020fc600078810ff */
[----:B------:R5:W-:Y:S01]  /*13470*/  @!P2 ST.E.64 [R10.64], R162 ;  /* 0x000000a20a00a985 */ /* 0x000be2000c101b06 */
[----:B------:R-:W-:Y:S02]  /*13480*/  @!P0 LEA.HI.X R9, R233, R4, R248, 0x2, P4 ;  /* 0x00000004e9098211 */ /* 0x000fe400020f14f8 */
[----:B------:R-:W-:Y:S02]  /*13490*/  ISETP.GE.AND P4, PT, R5, c[0x0][0x3c8], PT ;  /* 0x0000f20005007a0c */ /* 0x000fe40003f86270 */
[----:B--2---:R-:W-:-:S04]  /*134a0*/  @!P1 LEA R6, P3, R234, R0, 0x2 ;  /* 0x00000000ea069211 */ /* 0x004fc800078610ff */
[----:B------:R-:W-:-:S05]  /*134b0*/  @!P1 LEA.HI.X R7, R234, R4, R249, 0x2, P3 ;  /* 0x00000004ea079211 */ /* 0x000fca00018f14f9 */
[----:B------:R2:W-:Y:S01]  /*134c0*/  @!P1 ST.E.64 [R6.64], R36 ;  /* 0x0000002406009985 */ /* 0x0005e2000c101b06 */
[C---:B----4-:R-:W-:Y:S02]  /*134d0*/  IADD3 R3, R199.reuse, 0x58, RZ ;  /* 0x00000058c7037810 */ /* 0x050fe40007ffe0ff */
[----:B------:R-:W-:Y:S01]  /*134e0*/  IADD3 R2, R199, 0x60, RZ ;  /* 0x00000060c7027810 */ /* 0x000fe20007ffe0ff */
[----:B------:R4:W-:Y:S01]  /*134f0*/  @!P0 ST.E.64 [R8.64], R32 ;  /* 0x0000002008008985 */ /* 0x0009e2000c101b06 */
[----:B------:R-:W-:Y:S02]  /*13500*/  ISETP.GE.AND P2, PT, R3, c[0x0][0x3c8], PT ;  /* 0x0000f20003007a0c */ /* 0x000fe40003f46270 */
[----:B------:R-:W-:Y:S02]  /*13510*/  ISETP.GE.AND P5, PT, R2, c[0x0][0x3c8], PT ;  /* 0x0000f20002007a0c */ /* 0x000fe40003fa6270 */
[----:B-----5:R-:W-:Y:S02]  /*13520*/  @!P6 LEA R10, P0, R231, R0, 0x2 ;  /* 0x00000000e70ae211 */ /* 0x020fe400078010ff */
[----:B------:R-:W-:-:S02]  /*13530*/  SHF.R.S32.HI R13, RZ, 0x1f, R2 ;  /* 0x0000001fff0d7819 */ /* 0x000fc40000011402 */
[----:B--2---:R-:W-:Y:S02]  /*13540*/  IADD3 R6, R199, 0x68, RZ ;  /* 0x00000068c7067810 */ /* 0x004fe40007ffe0ff */
[----:B------:R-:W-:Y:S02]  /*13550*/  SHF.R.S32.HI R7, RZ, 0x1f, R231 ;  /* 0x0000001fff077819 */ /* 0x000fe400000114e7 */
[----:B------:R-:W-:Y:S02]  /*13560*/  ISETP.GE.AND P3, PT, R6, c[0x0][0x3c8], PT ;  /* 0x0000f20006007a0c */ /* 0x000fe40003f66270 */
[----:B----4-:R-:W-:Y:S02]  /*13570*/  SHF.R.S32.HI R9, RZ, 0x1f, R3 ;  /* 0x0000001fff097819 */ /* 0x010fe40000011403 */
[----:B------:R-:W-:Y:S02]  /*13580*/  @!P2 LEA R8, P1, R3, R0, 0x2 ;  /* 0x000000000308a211 */ /* 0x000fe400078210ff */
[----:B------:R-:W-:-:S02]  /*13590*/  @!P6 LEA.HI.X R11, R231, R4, R7, 0x2, P0 ;  /* 0x00000004e70be211 */ /* 0x000fc400000f1407 */
[----:B------:R-:W-:Y:S02]  /*135a0*/  @!P2 LEA.HI.X R9, R3, R4, R9, 0x2, P1 ;  /* 0x000000040309a211 */ /* 0x000fe400008f1409 */
[----:B------:R-:W-:Y:S01]  /*135b0*/  IADD3 R3, R199, 0x78, RZ ;  /* 0x00000078c7037810 */ /* 0x000fe20007ffe0ff */
[----:B------:R2:W-:Y:S01]  /*135c0*/  @!P6 ST.E.64 [R10.64], R44 ;  /* 0x0000002c0a00e985 */ /* 0x0005e2000c101b06 */
[C---:B------:R-:W-:Y:S02]  /*135d0*/  @!P5 LEA R12, P0, R2.reuse, R0, 0x2 ;  /* 0x00000000020cd211 */ /* 0x040fe400078010ff */
[----:B------:R-:W-:Y:S01]  /*135e0*/  SHF.R.S32.HI R7, RZ, 0x1f, R5 ;  /* 0x0000001fff077819 */ /* 0x000fe20000011405 */
[----:B------:R4:W-:Y:S01]  /*135f0*/  @!P2 ST.E.64 [R8.64], R40 ;  /* 0x000000280800a985 */ /* 0x0009e2000c101b06 */
[----:B------:R-:W-:Y:S02]  /*13600*/  ISETP.GE.AND P2, PT, R3, c[0x0][0x3c8], PT ;  /* 0x0000f20003007a0c */ /* 0x000fe40003f46270 */
[----:B------:R-:W-:-:S02]  /*13610*/  @!P5 LEA.HI.X R13, R2, R4, R13, 0x2, P0 ;  /* 0x00000004020dd211 */ /* 0x000fc400000f140d */
[----:B------:R-:W-:-:S03]  /*13620*/  IADD3 R2, R199, 0x80, RZ ;  /* 0x00000080c7027810 */ /* 0x000fc60007ffe0ff */
[----:B------:R5:W-:Y:S01]  /*13630*/  @!P5 ST.E.64 [R12.64], R52 ;  /* 0x000000340c00d985 */ /* 0x000be2000c101b06 */
[----:B------:R-:W-:Y:S02]  /*13640*/  ISETP.GE.AND P5, PT, R2, c[0x0][0x3c8], PT ;  /* 0x0000f20002007a0c */ /* 0x000fe40003fa6270 */
[CC--:B--2---:R-:W-:Y:S02]  /*13650*/  @!P4 LEA R10, P0, R5.reuse, R0.reuse, 0x2 ;  /* 0x00000000050ac211 */ /* 0x0c4fe400078010ff */
[----:B----4-:R-:W-:Y:S02]  /*13660*/  SHF.R.S32.HI R9, RZ, 0x1f, R6 ;  /* 0x0000001fff097819 */ /* 0x010fe40000011406 */
[C---:B------:R-:W-:Y:S02]  /*13670*/  @!P3 LEA R8, P1, R6.reuse, R0, 0x2 ;  /* 0x000000000608b211 */ /* 0x040fe400078210ff */
[-C--:B------:R-:W-:Y:S02]  /*13680*/  @!P4 LEA.HI.X R11, R5, R4.reuse, R7, 0x2, P0 ;  /* 0x00000004050bc211 */ /* 0x080fe400000f1407 */
[----:B------:R-:W-:-:S02]  /*13690*/  @!P3 LEA.HI.X R9, R6, R4, R9, 0x2, P1 ;  /* 0x000000040609b211 */ /* 0x000fc400008f1409 */
[C---:B------:R-:W-:Y:S02]  /*136a0*/  IADD3 R6, R199.reuse, 0x88, RZ ;  /* 0x00000088c7067810 */ /* 0x040fe40007ffe0ff */
[----:B------:R-:W-:Y:S01]  /*136b0*/  SHF.R.S32.HI R7, RZ, 0x1f, R3 ;  /* 0x0000001fff077819 */ /* 0x000fe20000011403 */
[----:B------:R2:W-:Y:S01]  /*136c0*/  @!P3 ST.E.64 [R8.64], R48 ;  /* 0x000000300800b985 */ /* 0x0005e2000c101b06 */
[----:B------:R-:W-:Y:S02]  /*136d0*/  IADD3 R5, R199, 0x90, RZ ;  /* 0x00000090c7057810 */ /* 0x000fe40007ffe0ff */
[----:B------:R-:W-:Y:S01]  /*136e0*/  ISETP.GE.AND P3, PT, R6, c[0x0][0x3c8], PT ;  /* 0x0000f20006007a0c */ /* 0x000fe20003f66270 */
[----:B------:R4:W-:Y:S01]  /*136f0*/  @!P4 ST.E.64 [R10.64], R60 ;  /* 0x0000003c0a00c985 */ /* 0x0009e2000c101b06 */
[----:B------:R-:W-:Y:S02]  /*13700*/  ISETP.GE.AND P6, PT, R5, c[0x0][0x3c8], PT ;  /* 0x0000f20005007a0c */ /* 0x000fe40003fc6270 */
[----:B------:R-:W-:-:S02]  /*13710*/  ISETP.GE.AND P4, PT, R2, c[0x0][0x3c8], PT ;  /* 0x0000f20002007a0c */ /* 0x000fc40003f86270 */
[----:B-----5:R-:W-:Y:S02]  /*13720*/  SHF.R.S32.HI R13, RZ, 0x1f, R2 ;  /* 0x0000001fff0d7819 */ /* 0x020fe40000011402 */
[----:B------:R-:W-:-:S04]  /*13730*/  @!P5 LEA R12, P0, R2, R0, 0x2 ;  /* 0x00000000020cd211 */ /* 0x000fc800078010ff */
[----:B------:R-:W-:Y:S02]  /*13740*/  @!P5 LEA.HI.X R13, R2, R4, R13, 0x2, P0 ;  /* 0x00000004020dd211 */ /* 0x000fe400000f140d */
[----:B------:R-:W-:Y:S02]  /*13750*/  IADD3 R2, R199, 0xb0, RZ ;  /* 0x000000b0c7027810 */ /* 0x000fe40007ffe0ff */
[-C--:B------:R-:W-:Y:S02]  /*13760*/  @!P6 LEA R14, P0, R5, R0.reuse, 0x2 ;  /* 0x00000000050ee211 */ /* 0x080fe400078010ff */
[----:B--2---:R-:W-:-:S04]  /*13770*/  @!P2 LEA R8, P1, R3, R0, 0x2 ;  /* 0x000000000308a211 */ /* 0x004fc800078210ff */
[----:B------:R-:W-:Y:S02]  /*13780*/  @!P2 LEA.HI.X R9, R3, R4, R7, 0x2, P1 ;  /* 0x000000040309a211 */ /* 0x000fe400008f1407 */
[----:B------:R-:W-:Y:S02]  /*13790*/  IADD3 R7, R199, 0x98, RZ ;  /* 0x00000098c7077810 */ /* 0x000fe40007ffe0ff */
[----:B----4-:R-:W-:Y:S01]  /*137a0*/  @!P3 LEA R10, P1, R6, R0, 0x2 ;  /* 0x00000000060ab211 */ /* 0x010fe200078210ff */
[----:B------:R2:W-:Y:S01]  /*137b0*/  @!P2 ST.E.64 [R8.64], R56 ;  /* 0x000000380800a985 */ /* 0x0005e2000c101b06 */
[----:B------:R-:W-:Y:S02]  /*137c0*/  ISETP.GE.AND P2, PT, R7, c[0x0][0x3c8], PT ;  /* 0x0000f20007007a0c */ /* 0x000fe40003f46270 */
[----:B------:R-:W-:Y:S01]  /*137d0*/  SHF.R.S32.HI R3, RZ, 0x1f, R5 ;  /* 0x0000001fff037819 */ /* 0x000fe20000011405 */
[----:B------:R4:W-:Y:S03]  /*137e0*/  @!P4 ST.E.64 [R12.64], R68 ;  /* 0x000000440c00c985 */ /* 0x0009e6000c101b06 */
[----:B------:R-:W-:-:S02]  /*137f0*/  @!P6 LEA.HI.X R15, R5, R4, R3, 0x2, P0 ;  /* 0x00000004050fe211 */ /* 0x000fc400000f1403 */
[C---:B------:R-:W-:Y:S02]  /*13800*/  IADD3 R3, R199.reuse, 0xa8, RZ ;  /* 0x000000a8c7037810 */ /* 0x040fe40007ffe0ff */
[----:B------:R-:W-:Y:S02]  /*13810*/  SHF.R.S32.HI R5, RZ, 0x1f, R7 ;  /* 0x0000001fff057819 */ /* 0x000fe40000011407 */
[----:B--2---:R-:W-:Y:S02]  /*13820*/  SHF.R.S32.HI R9, RZ, 0x1f, R6 ;  /* 0x0000001fff097819 */ /* 0x004fe40000011406 */
[----:B------:R-:W-:Y:S02]  /*13830*/  IADD3 R8, R199, 0xa0, RZ ;  /* 0x000000a0c7087810 */ /* 0x000fe40007ffe0ff */
[----:B------:R-:W-:Y:S02]  /*13840*/  @!P3 LEA.HI.X R11, R6, R4, R9, 0x2, P1 ;  /* 0x00000004060bb211 */ /* 0x000fe400008f1409 */
[----:B------:R-:W-:-:S02]  /*13850*/  ISETP.GE.AND P5, PT, R8, c[0x0][0x3c8], PT ;  /* 0x0000f20008007a0c */ /* 0x000fc40003fa6270 */
[----:B------:R-:W-:Y:S01]  /*13860*/  @!P2 LEA R6, P1, R7, R0, 0x2 ;  /* 0x000000000706a211 */ /* 0x000fe200078210ff */
[----:B------:R2:W-:Y:S01]  /*13870*/  @!P3 ST.E.64 [R10.64], R64 ;  /* 0x000000400a00b985 */ /* 0x0005e2000c101b06 */
[----:B------:R-:W-:Y:S02]  /*13880*/  ISETP.GE.AND P3, PT, R3, c[0x0][0x3c8], PT ;  /* 0x0000f20003007a0c */ /* 0x000fe40003f66270 */
[----:B------:R-:W-:Y:S01]  /*13890*/  @!P2 LEA.HI.X R7, R7, R4, R5, 0x2, P1 ;  /* 0x000000040707a211 */ /* 0x000fe200008f1405 */
[----:B------:R-:W-:Y:S01]  /*138a0*/  @!P6 ST.E.64 [R14.64], R76 ;  /* 0x0000004c0e00e985 */ /* 0x000fe2000c101b06 */
[----:B------:R-:W-:Y:S02]  /*138b0*/  ISETP.GE.AND P6, PT, R2, c[0x0][0x3c8], PT ;  /* 0x0000f20002007a0c */ /* 0x000fe40003fc6270 */
[----:B------:R-:W-:Y:S01]  /*138c0*/  IADD3 R5, R199, 0xc0, RZ ;  /* 0x000000c0c7057810 */ /* 0x000fe20007ffe0ff */
[----:B------:R5:W-:Y:S01]  /*138d0*/  @!P2 ST.E.64 [R6.64], R72 ;  /* 0x000000480600a985 */ /* 0x000be2000c101b06 */
[----:B------:R-:W-:-:S02]  /*138e0*/  SHF.R.S32.HI R9, RZ, 0x1f, R8 ;  /* 0x0000001fff097819 */ /* 0x000fc40000011408 */
[C---:B----4-:R-:W-:Y:S02]  /*138f0*/  @!P5 LEA R12, P0, R8.reuse, R0, 0x2 ;  /* 0x00000000080cd211 */ /* 0x050fe400078010ff */
[----:B------:R-:W-:Y:S02]  /*13900*/  ISETP.GE.AND P4, PT, R5, c[0x0][0x3c8], PT ;  /* 0x0000f20005007a0c */ /* 0x000fe40003f86270 */
[----:B------:R-:W-:Y:S02]  /*13910*/  @!P5 LEA.HI.X R13, R8, R4, R9, 0x2, P0 ;  /* 0x00000004080dd211 */ /* 0x000fe400000f1409 */
[----:B------:R-:W-:Y:S02]  /*13920*/  SHF.R.S32.HI R9, RZ, 0x1f, R3 ;  /* 0x0000001fff097819 */ /* 0x000fe40000011403 */
[C---:B------:R-:W-:Y:S01]  /*13930*/  @!P3 LEA R8, P1, R3.reuse, R0, 0x2 ;  /* 0x000000000308b211 */ /* 0x040fe200078210ff */
[----:B------:R4:W-:Y:S03]  /*13940*/  @!P5 ST.E.64 [R12.64], R84 ;  /* 0x000000540c00d985 */ /* 0x0009e6000c101b06 */
[----:B------:R-:W-:-:S02]  /*13950*/  @!P3 LEA.HI.X R9, R3, R4, R9, 0x2, P1 ;  /* 0x000000040309b211 */ /* 0x000fc400008f1409 */
[----:B------:R-:W-:-:S03]  /*13960*/  IADD3 R3, R199, 0xc8, RZ ;  /* 0x000000c8c7037810 */ /* 0x000fc60007ffe0ff */
[----:B------:R1:W-:Y:S01]  /*13970*/  @!P3 ST.E.64 [R8.64], R80 ;  /* 0x000000500800b985 */ /* 0x0003e2000c101b06 */
[----:B--2---:R-:W-:Y:S02]  /*13980*/  @!P6 LEA R10, P0, R2, R0, 0x2 ;  /* 0x00000000020ae211 */ /* 0x004fe400078010ff */
[----:B------:R-:W-:Y:S02]  /*13990*/  ISETP.GE.AND P1, PT, R3, c[0x0][0x3c8], PT ;  /* 0x0000f20003007a0c */ /* 0x000fe40003f26270 */
[----:B-----5:R-:W-:Y:S02]  /*139a0*/  IADD3 R6, R199, 0xb8, RZ ;  /* 0x000000b8c7067810 */ /* 0x020fe40007ffe0ff */
[----:B------:R-:W-:Y:S02]  /*139b0*/  SHF.R.S32.HI R7, RZ, 0x1f, R2 ;  /* 0x0000001fff077819 */ /* 0x000fe40000011402 */
[----:B------:R-:W-:Y:S02]  /*139c0*/  ISETP.GE.AND P2, PT, R6, c[0x0][0x3c8], PT ;  /* 0x0000f20006007a0c */ /* 0x000fe40003f46270 */
[----:B------:R-:W-:-:S02]  /*139d0*/  @!P6 LEA.HI.X R11, R2, R4, R7, 0x2, P0 ;  /* 0x00000004020be211 */ /* 0x000fc400000f1407 */
[----:B------:R-:W-:Y:S02]  /*139e0*/  IADD3 R2, R199, 0xd0, RZ ;  /* 0x000000d0c7027810 */ /* 0x000fe40007ffe0ff */
[----:B------:R-:W-:Y:S01]  /*139f0*/  SHF.R.S32.HI R7, RZ, 0x1f, R5 ;  /* 0x0000001fff077819 */ /* 0x000fe20000011405 */
[----:B------:R2:W-:Y:S01]  /*13a00*/  @!P6 ST.E.64 [R10.64], R92 ;  /* 0x0000005c0a00e985 */ /* 0x0005e2000c101b06 */
[C---:B----4-:R-:W-:Y:S02]  /*13a10*/  @!P4 LEA R12, P0, R5.reuse, R0, 0x2 ;  /* 0x00000000050cc211 */ /* 0x050fe400078010ff */
[----:B------:R-:W-:Y:S02]  /*13a20*/  ISETP.GE.AND P5, PT, R2, c[0x0][0x3c8], PT ;  /* 0x0000f20002007a0c */ /* 0x000fe40003fa6270 */
[----:B------:R-:W-:Y:S02]  /*13a30*/  @!P4 LEA.HI.X R13, R5, R4, R7, 0x2, P0 ;  /* 0x00000004050dc211 */ /* 0x000fe400000f1407 */
[----:B------:R-:W-:-:S02]  /*13a40*/  IADD3 R7, R199, 0xe0, RZ ;  /* 0x000000e0c7077810 */ /* 0x000fc40007ffe0ff */
[----:B-1----:R-:W-:Y:S02]  /*13a50*/  SHF.R.S32.HI R9, RZ, 0x1f, R6 ;  /* 0x0000001fff097819 */ /* 0x002fe40000011406 */
[C---:B------:R-:W-:Y:S02]  /*13a60*/  @!P2 LEA R8, P3, R6.reuse, R0, 0x2 ;  /* 0x000000000608a211 */ /* 0x040fe400078610ff */
[----:B------:R-:W-:Y:S02]  /*13a70*/  SHF.R.S32.HI R5, RZ, 0x1f, R2 ;  /* 0x0000001fff057819 */ /* 0x000fe40000011402 */
[----:B------:R-:W-:Y:S02]  /*13a80*/  @!P2 LEA.HI.X R9, R6, R4, R9, 0x2, P3 ;  /* 0x000000040609a211 */ /* 0x000fe400018f1409 */
[----:B------:R-:W-:Y:S02]  /*13a90*/  IADD3 R6, R199, 0xd8, RZ ;  /* 0x000000d8c7067810 */ /* 0x000fe40007ffe0ff */
[----:B------:R-:W-:Y:S01]  /*13aa0*/  ISETP.GE.AND P6, PT, R7, c[0x0][0x3c8], PT ;  /* 0x0000f20007007a0c */ /* 0x000fe20003fc6270 */
[----:B------:R1:W-:Y:S04]  /*13ab0*/  @!P2 ST.E.64 [R8.64], R88 ;  /* 0x000000580800a985 */ /* 0x0003e8000c101b06 */
[----:B------:R4:W-:Y:S01]  /*13ac0*/  @!P4 ST.E.64 [R12.64], R100 ;  /* 0x000000640c00c985 */ /* 0x0009e2000c101b06 */
[----:B------:R-:W-:-:S02]  /*13ad0*/  ISETP.GE.AND P4, PT, R6, c[0x0][0x3c8], PT ;  /* 0x0000f20006007a0c */ /* 0x000fc40003f86270 */
[----:B--2---:R-:W-:-:S04]  /*13ae0*/  @!P5 LEA R10, P0, R2, R0, 0x2 ;  /* 0x00000000020ad211 */ /* 0x004fc800078010ff */
[----:B------:R-:W-:Y:S02]  /*13af0*/  @!P5 LEA.HI.X R11, R2, R4, R5, 0x2, P0 ;  /* 0x00000004020bd211 */ /* 0x000fe400000f1405 */
[----:B------:R-:W-:Y:S02]  /*13b00*/  IADD3 R5, R199, 0xe8, RZ ;  /* 0x000000e8c7057810 */ /* 0x000fe40007ffe0ff */
[----:B------:R-:W-:Y:S02]  /*13b10*/  SHF.R.S32.HI R2, RZ, 0x1f, R6 ;  /* 0x0000001fff027819 */ /* 0x000fe40000011406 */
[----:B------:R-:W-:Y:S02]  /*13b20*/  ISETP.GE.AND P3, PT, R5, c[0x0][0x3c8], PT ;  /* 0x0000f20005007a0c */ /* 0x000fe40003f66270 */
[----:B-1----:R-:W-:Y:S02]  /*13b30*/  SHF.R.S32.HI R9, RZ, 0x1f, R3 ;  /* 0x0000001fff097819 */ /* 0x002fe40000011403 */
[----:B------:R-:W-:-:S02]  /*13b40*/  @!P1 LEA R8, P2, R3, R0, 0x2 ;  /* 0x0000000003089211 */ /* 0x000fc400078410ff */
[----:B----4-:R-:W-:Y:S02]  /*13b50*/  @!P6 LEA R12, P0, R7, R0, 0x2 ;  /* 0x00000000070ce211 */ /* 0x010fe400078010ff */
[----:B------:R-:W-:Y:S02]  /*13b60*/  @!P1 LEA.HI.X R9, R3, R4, R9, 0x2, P2 ;  /* 0x0000000403099211 */ /* 0x000fe400010f1409 */
[----:B------:R-:W-:-:S03]  /*13b70*/  IADD3 R3, R199, 0xf0, RZ ;  /* 0x000000f0c7037810 */ /* 0x000fc60007ffe0ff */
[----:B------:R1:W-:Y:S01]  /*13b80*/  @!P1 ST.E.64 [R8.64], R96 ;  /* 0x0000006008009985 */ /* 0x0003e2000c101b06 */
[C---:B------:R-:W-:Y:S02]  /*13b90*/  @!P4 LEA R14, P1, R6.reuse, R0, 0x2 ;  /* 0x00000000060ec211 */ /* 0x040fe400078210ff */
[----:B------:R-:W-:Y:S01]  /*13ba0*/  ISETP.GE.AND P2, PT, R3, c[0x0][0x3c8], PT ;  /* 0x0000f20003007a0c */ /* 0x000fe20003f46270 */
[----:B------:R2:W-:Y:S01]  /*13bb0*/  @!P5 ST.E.64 [R10.64], R108 ;  /* 0x0000006c0a00d985 */ /* 0x0005e2000c101b06 */
[----:B------:R-:W-:Y:S02]  /*13bc0*/  @!P4 LEA.HI.X R15, R6, R4, R2, 0x2, P1 ;  /* 0x00000004060fc211 */ /* 0x000fe400008f1402 */
[----:B------:R-:W-:Y:S02]  /*13bd0*/  IADD3 R2, R199, 0xf8, RZ ;  /* 0x000000f8c7027810 */ /* 0x000fe40007ffe0ff */
[----:B------:R-:W-:Y:S01]  /*13be0*/  SHF.R.S32.HI R6, RZ, 0x1f, R5 ;  /* 0x0000001fff067819 */ /* 0x000fe20000011405 */
[----:B------:R4:W-:Y:S01]  /*13bf0*/  @!P4 ST.E.64 [R14.64], R166 ;  /* 0x000000a60e00c985 */ /* 0x0009e2000c101b06 */
[----:B------:R-:W-:-:S02]  /*13c00*/  ISETP.GE.AND P1, PT, R2, c[0x0][0x3c8], PT ;  /* 0x0000f20002007a0c */ /* 0x000fc40003f26270 */
[----:B-1----:R-:W-:-:S04]  /*13c10*/  SHF.R.S32.HI R8, RZ, 0x1f, R7 ;  /* 0x0000001fff087819 */ /* 0x002fc80000011407 */
[----:B------:R-:W-:Y:S02]  /*13c20*/  @!P6 LEA.HI.X R13, R7, R4, R8, 0x2, P0 ;  /* 0x00000004070de211 */ /* 0x000fe400000f1408 */
[----:B--2---:R-:W-:-:S03]  /*13c30*/  @!P3 LEA R10, P0, R5, R0, 0x2 ;  /* 0x00000000050ab211 */ /* 0x004fc600078010ff */
[----:B------:R4:W-:Y:S01]  /*13c40*/  @!P6 ST.E.64 [R12.64], R164 ;  /* 0x000000a40c00e985 */ /* 0x0009e2000c101b06 */
[----:B------:R-:W-:Y:S02]  /*13c50*/  @!P3 LEA.HI.X R11, R5, R4, R6, 0x2, P0 ;  /* 0x00000004050bb211 */ /* 0x000fe400000f1406 */
[----:B------:R-:W-:Y:S02]  /*13c60*/  SHF.R.S32.HI R5, RZ, 0x1f, R3 ;  /* 0x0000001fff057819 */ /* 0x000fe40000011403 */
[C---:B------:R-:W-:Y:S01]  /*13c70*/  @!P2 LEA R8, P0, R3.reuse, R0, 0x2 ;  /* 0x000000000308a211 */ /* 0x040fe200078010ff */
[----:B------:R4:W-:Y:S03]  /*13c80*/  @!P3 ST.E.64 [R10.64], R116 ;  /* 0x000000740a00b985 */ /* 0x0009e6000c101b06 */
[----:B------:R-:W-:Y:S02]  /*13c90*/  @!P2 LEA.HI.X R9, R3, R4, R5, 0x2, P0 ;  /* 0x000000040309a211 */ /* 0x000fe400000f1405 */
[----:B------:R-:W-:-:S02]  /*13ca0*/  SHF.R.S32.HI R3, RZ, 0x1f, R2 ;  /* 0x0000001fff037819 */ /* 0x000fc40000011402 */
[C---:B------:R-:W-:Y:S01]  /*13cb0*/  @!P1 LEA R6, P0, R2.reuse, R0, 0x2 ;  /* 0x0000000002069211 */ /* 0x040fe200078010ff */
[----:B------:R4:W-:Y:S03]  /*13cc0*/  @!P2 ST.E.64 [R8.64], R112 ;  /* 0x000000700800a985 */ /* 0x0009e6000c101b06 */
[----:B------:R-:W-:-:S05]  /*13cd0*/  @!P1 LEA.HI.X R7, R2, R4, R3, 0x2, P0 ;  /* 0x0000000402079211 */ /* 0x000fca00000f1403 */
[----:B------:R4:W-:Y:S04]  /*13ce0*/  @!P1 ST.E.64 [R6.64], R104 ;  /* 0x0000006806009985 */ /* 0x0009e8000c101b06 */
.L_x_253:
[----:B------:R-:W-:Y:S05]  /*13cf0*/  BSYNC B0 ;  /* 0x0000000000007941 */ /* 0x000fea0003800000 */
.L_x_252:
[----:B------:R-:W-:Y:S05]  /*13d00*/  BRA.DIV ~URZ, `(.L_x_254) ;  /* 0x000030a27f007947 */ /* 0x000fea000b800000 */
[----:B--2---:R2:W1:Y:S04]  /*13d10*/  SHFL.IDX PT, R4, R16, 0x1, 0x1c1f ;  /* 0x003c1f0010047f89 */ /* 0x00446800000e0000 */
[----:B----4-:R2:W4:Y:S02]  /*13d20*/  SHFL.IDX PT, R0, R17, 0x1, 0x1c1f ;  /* 0x003c1f0011007f89 */ /* 0x01052400000e0000 */
.L_x_308:
[----:B------:R-:W-:-:S13]  /*13d30*/  LOP3.LUT P0, RZ, R219, 0x2, RZ, 0xc0, !PT ;  /* 0x00000002dbff7812 */ /* 0x000fda000780c0ff */
[----:B------:R-:W-:Y:S05]  /*13d40*/  @P0 BRA `(.L_x_249) ;  /* 0x000018a000000947 */ /* 0x000fea0003800000 */
[----:B------:R-:W-:Y:S02]  /*13d50*/  ISETP.GE.AND P2, PT, R199, c[0x0][0x3c8], PT ;  /* 0x0000f200c7007a0c */ /* 0x000fe40003f46270 */
[----:B------:R-:W-:Y:S02]  /*13d60*/  ISETP.GE.AND P1, PT, R241, c[0x0][0x3c8], PT ;  /* 0x0000f200f1007a0c */ /* 0x000fe40003f26270 */
[----:B------:R-:W-:Y:S02]  /*13d70*/  ISETP.GE.AND P0, PT, R240, c[0x0][0x3c8], PT ;  /* 0x0000f200f0007a0c */ /* 0x000fe40003f06270 */
[----:B------:R-:W-:Y:S02]  /*13d80*/  ISETP.GE.AND P3, PT, R239, c[0x0][0x3c8], PT ;  /* 0x0000f200ef007a0c */ /* 0x000fe40003f66270 */
[----:B------:R-:W-:Y:S02]  /*13d90*/  ISETP.GE.AND P5, PT, R238, c[0x0][0x3c8], PT ;  /* 0x0000f200ee007a0c */ /* 0x000fe40003fa6270 */
[----:B------:R-:W-:-:S02]  /*13da0*/  SHF.R.S32.HI R5, RZ, 0x1f, R241 ;  /* 0x0000001fff057819 */ /* 0x000fc400000114f1 */
[----:B------:R-:W-:Y:S01]  /*13db0*/  SHF.R.S32.HI R10, RZ, 0x1f, R240 ;  /* 0x0000001fff0a7819 */ /* 0x000fe200000114f0 */
[----:B----4-:R-:W-:Y:S02]  /*13dc0*/  @!P2 IMAD.MOV.U32 R2, RZ, RZ, R0 ;  /* 0x000000ffff02a224 */ /* 0x010fe400078e0000 */
[----:B-1----:R-:W-:Y:S01]  /*13dd0*/  @!P2 IMAD.MOV.U32 R3, RZ, RZ, R4 ;  /* 0x000000ffff03a224 */ /* 0x002fe200078e0004 */
[----:B------:R-:W-:-:S03]  /*13de0*/  @!P1 LEA R8, P4, R241, R0, 0x2 ;  /* 0x00000000f1089211 */ /* 0x000fc600078810ff */
[----:B------:R-:W-:Y:S01]  /*13df0*/  @!P2 IMAD.WIDE R2, R199, 0x4, R2 ;  /* 0x00000004c702a825 */ /* 0x000fe200078e0202 */
[----:B------:R-:W-:Y:S02]  /*13e00*/  @!P1 LEA.HI.X R9, R241, R4, R5, 0x2, P4 ;  /* 0x00000004f1099211 */ /* 0x000fe400020f1405 */
[----:B------:R-:W-:Y:S02]  /*13e10*/  SHF.R.S32.HI R5, RZ, 0x1f, R239 ;  /* 0x0000001fff057819 */ /* 0x000fe400000114ef */
[----:B------:R1:W-:Y:S01]  /*13e20*/  @!P2 ST.E.64 [R2.64], R120 ;  /* 0x000000780200a985 */ /* 0x0003e2000c101b06 */
[C---:B------:R-:W-:Y:S02]  /*13e30*/  @!P0 LEA R6, P2, R240.reuse, R0, 0x2 ;  /* 0x00000000f0068211 */ /* 0x040fe400078410ff */
[----:B------:R-:W-:Y:S01]  /*13e40*/  ISETP.GE.AND P4, PT, R237, c[0x0][0x3c8], PT ;  /* 0x0000f200ed007a0c */ /* 0x000fe20003f86270 */
[----:B------:R4:W-:Y:S01]  /*13e50*/  @!P1 ST.E.64 [R8.64], R146 ;  /* 0x0000009208009985 */ /* 0x0009e2000c101b06 */
[----:B------:R-:W-:-:S02]  /*13e60*/  @!P0 LEA.HI.X R7, R240, R4, R10, 0x2, P2 ;  /* 0x00000004f0078211 */ /* 0x000fc400010f140a */
[----:B------:R-:W-:-:S03]  /*13e70*/  ISETP.GE.AND P2, PT, R236, c[0x0][0x3c8], PT ;  /* 0x0000f200ec007a0c */ /* 0x000fc60003f46270 */
[----:B------:R5:W-:Y:S01]  /*13e80*/  @!P0 ST.E.64 [R6.64], R124 ;  /* 0x0000007c06008985 */ /* 0x000be2000c101b06 */
[-C--:B------:R-:W-:Y:S02]  /*13e90*/  @!P5 LEA R10, P0, R238, R0.reuse, 0x2 ;  /* 0x00000000ee0ad211 */ /* 0x080fe400078010ff */
[----:B-1----:R-:W-:-:S04]  /*13ea0*/  @!P3 LEA R2, P6, R239, R0, 0x2 ;  /* 0x00000000ef02b211 */ /* 0x002fc800078c10ff */
[----:B------:R-:W-:Y:S02]  /*13eb0*/  @!P3 LEA.HI.X R3, R239, R4, R5, 0x2, P6 ;  /* 0x00000004ef03b211 */ /* 0x000fe400030f1405 */
[----:B------:R-:W-:Y:S02]  /*13ec0*/  SHF.R.S32.HI R5, RZ, 0x1f, R238 ;  /* 0x0000001fff057819 */ /* 0x000fe400000114ee */
[C---:B----4-:R-:W-:Y:S01]  /*13ed0*/  @!P4 LEA R8, P1, R237.reuse, R0, 0x2 ;  /* 0x00000000ed08c211 */ /* 0x050fe200078210ff */
[----:B------:R1:W-:Y:S01]  /*13ee0*/  @!P3 ST.E.64 [R2.64], R128 ;  /* 0x000000800200b985 */ /* 0x0003e2000c101b06 */
[----:B------:R-:W-:Y:S02]  /*13ef0*/  @!P5 LEA.HI.X R11, R238, R4, R5, 0x2, P0 ;  /* 0x00000004ee0bd211 */ /* 0x000fe400000f1405 */
[----:B-----5:R-:W-:Y:S02]  /*13f00*/  @!P2 LEA R6, P0, R236, R0, 0x2 ;  /* 0x00000000ec06a211 */ /* 0x020fe400078010ff */
[----:B------:R-:W-:Y:S01]  /*13f10*/  @!P4 LEA.HI.X R9, R237, R4, R252, 0x2, P1 ;  /* 0x00000004ed09c211 */ /* 0x000fe200008f14fc */
[----:B------:R4:W-:Y:S01]  /*13f20*/  @!P5 ST.E.64 [R10.64], R150 ;  /* 0x000000960a00d985 */ /* 0x0009e2000c101b06 */
[----:B------:R-:W-:-:S02]  /*13f30*/  ISETP.GE.AND P5, PT, R235, c[0x0][0x3c8], PT ;  /* 0x0000f200eb007a0c */ /* 0x000fc40003fa6270 */
[----:B------:R-:W-:Y:S01]  /*13f40*/  ISETP.GE.AND P6, PT, R234, c[0x0][0x3c8], PT ;  /* 0x0000f200ea007a0c */ /* 0x000fe20003fc6270 */
[----:B------:R5:W-:Y:S01]  /*13f50*/  @!P4 ST.E.64 [R8.64], R26 ;  /* 0x0000001a0800c985 */ /* 0x000be2000c101b06 */
[----:B------:R-:W-:Y:S02]  /*13f60*/  @!P2 LEA.HI.X R7, R236, R4, R251, 0x2, P0 ;  /* 0x00000004ec07a211 */ /* 0x000fe400000f14fb */
[----:B------:R-:W-:Y:S02]  /*13f70*/  ISETP.GE.AND P0, PT, R233, c[0x0][0x3c8], PT ;  /* 0x0000f200e9007a0c */ /* 0x000fe40003f06270 */
[----:B------:R-:W-:Y:S01]  /*13f80*/  ISETP.GE.AND P4, PT, R231, c[0x0][0x3c8], PT ;  /* 0x0000f200e7007a0c */ /* 0x000fe20003f86270 */
[----:B------:R2:W-:Y:S01]  /*13f90*/  @!P2 ST.E.64 [R6.64], R22 ;  /* 0x000000160600a985 */ /* 0x0005e2000c101b06 */
[----:B------:R-:W-:-:S03]  /*13fa0*/  IADD3 R5, R199, 0x68, RZ ;  /* 0x00000068c7057810 */ /* 0x000fc60007ffe0ff */
[----:B------:R-:W-:-:S04]  /*13fb0*/  @!P5 LEA R12, P1, R235, R0, 0x2 ;  /* 0x00000000eb0cd211 */ /* 0x000fc800078210ff */
[----:B------:R-:W-:Y:S02]  /*13fc0*/  @!P5 LEA.HI.X R13, R235, R4, R250, 0x2, P1 ;  /* 0x00000004eb0dd211 */ /* 0x000fe400008f14fa */
[----:B-1----:R-:W-:-:S03]  /*13fd0*/  IADD3 R2, R199, 0x58, RZ ;  /* 0x00000058c7027810 */ /* 0x002fc60007ffe0ff */
[----:B------:R-:W-:Y:S01]  /*13fe0*/  @!P5 ST.E.64 [R12.64], R154 ;  /* 0x0000009a0c00d985 */ /* 0x000fe2000c101b06 */
[----:B------:R-:W-:Y:S02]  /*13ff0*/  ISETP.GE.AND P3, PT, R2, c[0x0][0x3c8], PT ;  /* 0x0000f20002007a0c */ /* 0x000fe40003f66270 */
[----:B------:R-:W-:Y:S02]  /*14000*/  SHF.R.S32.HI R3, RZ, 0x1f, R2 ;  /* 0x0000001fff037819 */ /* 0x000fe40000011402 */
[----:B----4-:R-:W-:-:S04]  /*14010*/  @!P6 LEA R10, P2, R234, R0, 0x2 ;  /* 0x00000000ea0ae211 */ /* 0x010fc800078410ff */
[----:B------:R-:W-:Y:S02]  /*14020*/  @!P6 LEA.HI.X R11, R234, R4, R249, 0x2, P2 ;  /* 0x00000004ea0be211 */ /* 0x000fe400010f14f9 */
[-C--:B-----5:R-:W-:Y:S02]  /*14030*/  @!P0 LEA R8, P2, R233, R0.reuse, 0x2 ;  /* 0x00000000e9088211 */ /* 0x0a0fe400078410ff */
[----:B--2---:R-:W-:Y:S01]  /*14040*/  IADD3 R6, R199, 0x60, RZ ;  /* 0x00000060c7067810 */ /* 0x004fe20007ffe0ff */
[----:B------:R1:W-:Y:S01]  /*14050*/  @!P6 ST.E.64 [R10.64], R34 ;  /* 0x000000220a00e985 */ /* 0x0003e2000c101b06 */
[C---:B------:R-:W-:Y:S02]  /*14060*/  @!P3 LEA R14, P1, R2.reuse, R0, 0x2 ;  /* 0x00000000020eb211 */ /* 0x040fe400078210ff */
[-C--:B------:R-:W-:Y:S02]  /*14070*/  @!P0 LEA.HI.X R9, R233, R4.reuse, R248, 0x2, P2 ;  /* 0x00000004e9098211 */ /* 0x080fe400010f14f8 */
[----:B------:R-:W-:-:S02]  /*14080*/  @!P3 LEA.HI.X R15, R2, R4, R3, 0x2, P1 ;  /* 0x00000004020fb211 */ /* 0x000fc400008f1403 */
[----:B------:R-:W-:Y:S01]  /*14090*/  ISETP.GE.AND P3, PT, R6, c[0x0][0x3c8], PT ;  /* 0x0000f20006007a0c */ /* 0x000fe20003f66270 */
[----:B------:R2:W-:Y:S01]  /*140a0*/  @!P0 ST.E.64 [R8.64], R30 ;  /* 0x0000001e08008985 */ /* 0x0005e2000c101b06 */
[----:B------:R-:W-:Y:S02]  /*140b0*/  ISETP.GE.AND P2, PT, R5, c[0x0][0x3c8], PT ;  /* 0x0000f20005007a0c */ /* 0x000fe40003f46270 */
[C---:B------:R-:W-:Y:S02]  /*140c0*/  IADD3 R3, R199.reuse, 0x70, RZ ;  /* 0x00000070c7037810 */ /* 0x040fe40007ffe0ff */
[----:B------:R-:W-:Y:S02]  /*140d0*/  IADD3 R7, R199, 0x78, RZ ;  /* 0x00000078c7077810 */ /* 0x000fe40007ffe0ff */
[----:B------:R-:W-:Y:S02]  /*140e0*/  ISETP.GE.AND P6, PT, R3, c[0x0][0x3c8], PT ;  /* 0x0000f20003007a0c */ /* 0x000fe40003fc6270 */
[----:B------:R-:W-:-:S03]  /*140f0*/  ISETP.GE.AND P5, PT, R7, c[0x0][0x3c8], PT ;  /* 0x0000f20007007a0c */ /* 0x000fc60003fa6270 */
[C---:B------:R-:W-:Y:S02]  /*14100*/  @!P3 LEA R16, P1, R6.reuse, R0, 0x2 ;  /* 0x000000000610b211 */ /* 0x040fe400078210ff */
[----:B-1----:R-:W-:Y:S02]  /*14110*/  SHF.R.S32.HI R11, RZ, 0x1f, R6 ;  /* 0x0000001fff0b7819 */ /* 0x002fe40000011406 */
[----:B------:R-:W-:Y:S02]  /*14120*/  SHF.R.S32.HI R10, RZ, 0x1f, R5 ;  /* 0x0000001fff0a7819 */ /* 0x000fe40000011405 */
[----:B---3--:R-:W-:Y:S02]  /*14130*/  @!P3 LEA.HI.X R17, R6, R4, R11, 0x2, P1 ;  /* 0x000000040611b211 */ /* 0x008fe400008f140b */
[----:B------:R-:W-:Y:S02]  /*14140*/  ISETP.GE.AND P1, PT, R2, c[0x0][0x3c8], PT ;  /* 0x0000f20002007a0c */ /* 0x000fe40003f26270 */
[----:B--2---:R-:W-:-:S02]  /*14150*/  SHF.R.S32.HI R9, RZ, 0x1f, R231 ;  /* 0x0000001fff097819 */ /* 0x004fc400000114e7 */
[----:B------:R-:W-:Y:S02]  /*14160*/  @!P4 LEA R8, P0, R231, R0, 0x2 ;  /* 0x00000000e708c211 */ /* 0x000fe400078010ff */
[----:B------:R-:W-:Y:S02]  /*14170*/  IADD3 R2, R199, 0x80, RZ ;  /* 0x00000080c7027810 */ /* 0x000fe40007ffe0ff */
[----:B------:R-:W-:Y:S02]  /*14180*/  @!P4 LEA.HI.X R9, R231, R4, R9, 0x2, P0 ;  /* 0x00000004e709c211 */ /* 0x000fe400000f1409 */
[C---:B------:R-:W-:Y:S02]  /*14190*/  @!P2 LEA R12, P0, R5.reuse, R0, 0x2 ;  /* 0x00000000050ca211 */ /* 0x040fe400078010ff */
[----:B------:R-:W-:Y:S01]  /*141a0*/  SHF.R.S32.HI R6, RZ, 0x1f, R7 ;  /* 0x0000001fff067819 */ /* 0x000fe20000011407 */
[----:B------:R1:W-:Y:S01]  /*141b0*/  @!P4 ST.E.64 [R8.64], R42 ;  /* 0x0000002a0800c985 */ /* 0x0003e2000c101b06 */
[----:B------:R-:W-:-:S02]  /*141c0*/  @!P2 LEA.HI.X R13, R5, R4, R10, 0x2, P0 ;  /* 0x00000004050da211 */ /* 0x000fc400000f140a */
[----:B------:R-:W-:Y:S01]  /*141d0*/  IADD3 R5, R199, 0x88, RZ ;  /* 0x00000088c7057810 */ /* 0x000fe20007ffe0ff */
[----:B------:R-:W-:Y:S01]  /*141e0*/  @!P1 ST.E.64 [R14.64], R38 ;  /* 0x000000260e009985 */ /* 0x000fe2000c101b06 */
[----:B------:R-:W-:-:S03]  /*141f0*/  @!P6 LEA R10, P1, R3, R0, 0x2 ;  /* 0x00000000030ae211 */ /* 0x000fc600078210ff */
[----:B------:R-:W-:Y:S01]  /*14200*/  @!P3 ST.E.64 [R16.64], R50 ;  /* 0x000000321000b985 */ /* 0x000fe2000c101b06 */
[----:B------:R-:W-:-:S03]  /*14210*/  ISETP.GE.AND P3, PT, R2, c[0x0][0x3c8], PT ;  /* 0x0000f20002007a0c */ /* 0x000fc60003f66270 */
[----:B------:R2:W-:Y:S01]  /*14220*/  @!P2 ST.E.64 [R12.64], R46 ;  /* 0x0000002e0c00a985 */ /* 0x0005e2000c101b06 */
[----:B------:R-:W-:Y:S02]  /*14230*/  ISETP.GE.AND P2, PT, R3, c[0x0][0x3c8], PT ;  /* 0x0000f20003007a0c */ /* 0x000fe40003f46270 */
[----:B-1----:R-:W-:Y:S02]  /*14240*/  SHF.R.S32.HI R9, RZ, 0x1f, R3 ;  /* 0x0000001fff097819 */ /* 0x002fe40000011403 */
[----:B------:R-:W-:Y:S02]  /*14250*/  @!P5 LEA R8, P0, R7, R0, 0x2 ;  /* 0x000000000708d211 */ /* 0x000fe400078010ff */
[-C--:B------:R-:W-:Y:S02]  /*14260*/  @!P6 LEA.HI.X R11, R3, R4.reuse, R9, 0x2, P1 ;  /* 0x00000004030be211 */ /* 0x080fe400008f1409 */
[----:B------:R-:W-:Y:S02]  /*14270*/  ISETP.GE.AND P6, PT, R5, c[0x0][0x3c8], PT ;  /* 0x0000f20005007a0c */ /* 0x000fe40003fc6270 */
[----:B------:R-:W-:-:S03]  /*14280*/  @!P5 LEA.HI.X R9, R7, R4, R6, 0x2, P0 ;  /* 0x000000040709d211 */ /* 0x000fc600000f1406 */
[----:B------:R1:W-:Y:S01]  /*14290*/  @!P2 ST.E.64 [R10.64], R58 ;  /* 0x0000003a0a00a985 */ /* 0x0003e2000c101b06 */
[----:B------:R-:W-:Y:S02]  /*142a0*/  IADD3 R6, R199, 0x90, RZ ;  /* 0x00000090c7067810 */ /* 0x000fe40007ffe0ff */
[----:B--2---:R-:W-:Y:S01]  /*142b0*/  SHF.R.S32.HI R13, RZ, 0x1f, R2 ;  /* 0x0000001fff0d7819 */ /* 0x004fe20000011402 */
[----:B------:R2:W-:Y:S01]  /*142c0*/  @!P5 ST.E.64 [R8.64], R54 ;  /* 0x000000360800d985 */ /* 0x0005e2000c101b06 */
[----:B------:R-:W-:Y:S02]  /*142d0*/  ISETP.GE.AND P4, PT, R6, c[0x0][0x3c8], PT ;  /* 0x0000f20006007a0c */ /* 0x000fe40003f86270 */
[-C--:B------:R-:W-:Y:S02]  /*142e0*/  @!P3 LEA R14, P1, R2, R0.reuse, 0x2 ;  /* 0x00000000020eb211 */ /* 0x080fe400078210ff */
[----:B------:R-:W-:Y:S02]  /*142f0*/  SHF.R.S32.HI R16, RZ, 0x1f, R5 ;  /* 0x0000001fff107819 */ /* 0x000fe40000011405 */
[----:B------:R-:W-:-:S02]  /*14300*/  @!P6 LEA R12, P0, R5, R0, 0x2 ;  /* 0x00000000050ce211 */ /* 0x000fc400078010ff */
[-C--:B------:R-:W-:Y:S02]  /*14310*/  @!P3 LEA.HI.X R15, R2, R4.reuse, R13, 0x2, P1 ;  /* 0x00000004020fb211 */ /* 0x080fe400008f140d */
[----:B------:R-:W-:Y:S02]  /*14320*/  IADD3 R7, R199, 0x98, RZ ;  /* 0x00000098c7077810 */ /* 0x000fe40007ffe0ff */
[----:B------:R-:W-:Y:S02]  /*14330*/  @!P6 LEA.HI.X R13, R5, R4, R16, 0x2, P0 ;  /* 0x00000004050de211 */ /* 0x000fe400000f1410 */
[----:B------:R-:W-:Y:S02]  /*14340*/  ISETP.GE.AND P3, PT, R7, c[0x0][0x3c8], PT ;  /* 0x0000f20007007a0c */ /* 0x000fe40003f66270 */
[C---:B------:R-:W-:Y:S02]  /*14350*/  IADD3 R5, R199.reuse, 0xa0, RZ ;  /* 0x000000a0c7057810 */ /* 0x040fe40007ffe0ff */
[----:B------:R-:W-:-:S02]  /*14360*/  IADD3 R3, R199, 0xa8, RZ ;  /* 0x000000a8c7037810 */ /* 0x000fc40007ffe0ff */
[----:B------:R-:W-:Y:S02]  /*14370*/  ISETP.GE.AND P2, PT, R5, c[0x0][0x3c8], PT ;  /* 0x0000f20005007a0c */ /* 0x000fe40003f46270 */
[----:B------:R-:W-:Y:S02]  /*14380*/  ISETP.GE.AND P1, PT, R3, c[0x0][0x3c8], PT ;  /* 0x0000f20003007a0c */ /* 0x000fe40003f26270 */
[----:B-1----:R-:W-:Y:S02]  /*14390*/  SHF.R.S32.HI R11, RZ, 0x1f, R6 ;  /* 0x0000001fff0b7819 */ /* 0x002fe40000011406 */
[C---:B------:R-:W-:Y:S02]  /*143a0*/  @!P4 LEA R10, P0, R6.reuse, R0, 0x2 ;  /* 0x00000000060ac211 */ /* 0x040fe400078010ff */
[----:B--2---:R-:W-:Y:S02]  /*143b0*/  SHF.R.S32.HI R9, RZ, 0x1f, R7 ;  /* 0x0000001fff097819 */ /* 0x004fe40000011407 */
[----:B------:R-:W-:-:S02]  /*143c0*/  @!P4 LEA.HI.X R11, R6, R4, R11, 0x2, P0 ;  /* 0x00000004060bc211 */ /* 0x000fc400000f140b */
[----:B------:R-:W-:Y:S02]  /*143d0*/  ISETP.GE.AND P0, PT, R2, c[0x0][0x3c8], PT ;  /* 0x0000f20002007a0c */ /* 0x000fe40003f06270 */
[----:B------:R-:W-:Y:S02]  /*143e0*/  @!P3 LEA R8, P5, R7, R0, 0x2 ;  /* 0x000000000708b211 */ /* 0x000fe400078a10ff */
[----:B------:R-:W-:Y:S02]  /*143f0*/  IADD3 R6, R199, 0xb0, RZ ;  /* 0x000000b0c7067810 */ /* 0x000fe40007ffe0ff */
[----:B------:R-:W-:Y:S02]  /*14400*/  @!P3 LEA.HI.X R9, R7, R4, R9, 0x2, P5 ;  /* 0x000000040709b211 */ /* 0x000fe400028f1409 */
[----:B------:R-:W-:Y:S02]  /*14410*/  IADD3 R7, R199, 0xb8, RZ ;  /* 0x000000b8c7077810 */ /* 0x000fe40007ffe0ff */
[----:B------:R-:W-:-:S02]  /*14420*/  ISETP.GE.AND P5, PT, R6, c[0x0][0x3c8], PT ;  /* 0x0000f20006007a0c */ /* 0x000fc40003fa6270 */
[----:B------:R-:W-:Y:S01]  /*14430*/  SHF.R.S32.HI R2, RZ, 0x1f, R3 ;  /* 0x0000001fff027819 */ /* 0x000fe20000011403 */
[----:B------:R1:W-:Y:S01]  /*14440*/  @!P0 ST.E.64 [R14.64], R66 ;  /* 0x000000420e008985 */ /* 0x0003e2000c101b06 */
[----:B------:R-:W-:-:S03]  /*14450*/  @!P2 LEA R16, P0, R5, R0, 0x2 ;  /* 0x000000000510a211 */ /* 0x000fc600078010ff */
[----:B------:R2:W-:Y:S04]  /*14460*/  @!P6 ST.E.64 [R12.64], R62 ;  /* 0x0000003e0c00e985 */ /* 0x0005e8000c101b06 */
[----:B------:R-:W-:Y:S04]  /*14470*/  @!P4 ST.E.64 [R10.64], R74 ;  /* 0x0000004a0a00c985 */ /* 0x000fe8000c101b06 */
[----:B------:R3:W-:Y:S01]  /*14480*/  @!P3 ST.E.64 [R8.64], R70 ;  /* 0x000000460800b985 */ /* 0x0007e2000c101b06 */
[----:B-1----:R-:W-:Y:S02]  /*14490*/  @!P1 LEA R14, P6, R3, R0, 0x2 ;  /* 0x00000000030e9211 */ /* 0x002fe400078c10ff */
[----:B--2---:R-:W-:-:S02]  /*144a0*/  SHF.R.S32.HI R12, RZ, 0x1f, R5 ;  /* 0x0000001fff0c7819 */ /* 0x004fc40000011405 */
[-C--:B------:R-:W-:Y:S02]  /*144b0*/  @!P1 LEA.HI.X R15, R3, R4.reuse, R2, 0x2, P6 ;  /* 0x00000004030f9211 */ /* 0x080fe400030f1402 */
[----:B------:R-:W-:Y:S02]  /*144c0*/  @!P2 LEA.HI.X R17, R5, R4, R12, 0x2, P0 ;  /* 0x000000040511a211 */ /* 0x000fe400000f140c */
[----:B------:R-:W-:Y:S02]  /*144d0*/  ISETP.GE.AND P0, PT, R7, c[0x0][0x3c8], PT ;  /* 0x0000f20007007a0c */ /* 0x000fe40003f06270 */
[----:B------:R-:W-:Y:S01]  /*144e0*/  SHF.R.S32.HI R5, RZ, 0x1f, R6 ;  /* 0x0000001fff057819 */ /* 0x000fe20000011406 */
[----:B------:R1:W-:Y:S01]  /*144f0*/  @!P2 ST.E.64 [R16.64], R82 ;  /* 0x000000521000a985 */ /* 0x0003e2000c101b06 */
[----:B------:R-:W-:Y:S02]  /*14500*/  @!P5 LEA R12, P4, R6, R0, 0x2 ;  /* 0x00000000060cd211 */ /* 0x000fe400078810ff */
[----:B------:R-:W-:Y:S01]  /*14510*/  IADD3 R3, R199, 0xc0, RZ ;  /* 0x000000c0c7037810 */ /* 0x000fe20007ffe0ff */
[----:B------:R2:W-:Y:S01]  /*14520*/  @!P1 ST.E.64 [R14.64], R78 ;  /* 0x0000004e0e009985 */ /* 0x0005e2000c101b06 */
[----:B---3--:R-:W-:-:S02]  /*14530*/  SHF.R.S32.HI R9, RZ, 0x1f, R7 ;  /* 0x0000001fff097819 */ /* 0x008fc40000011407 */
[----:B------:R-:W-:Y:S02]  /*14540*/  IADD3 R2, R199, 0xc8, RZ ;  /* 0x000000c8c7027810 */ /* 0x000fe40007ffe0ff */
[----:B------:R-:W-:Y:S02]  /*14550*/  @!P5 LEA.HI.X R13, R6, R4, R5, 0x2, P4 ;  /* 0x00000004060dd211 */ /* 0x000fe400020f1405 */
[----:B------:R-:W-:Y:S02]  /*14560*/  @!P0 LEA R8, P3, R7, R0, 0x2 ;  /* 0x0000000007088211 */ /* 0x000fe400078610ff */
[----:B------:R-:W-:Y:S01]  /*14570*/  ISETP.GE.AND P4, PT, R3, c[0x0][0x3c8], PT ;  /* 0x0000f20003007a0c */ /* 0x000fe20003f86270 */
[----:B------:R-:W-:Y:S01]  /*14580*/  @!P5 ST.E.64 [R12.64], R94 ;  /* 0x0000005e0c00d985 */ /* 0x000fe2000c101b06 */
[----:B------:R-:W-:Y:S02]  /*14590*/  @!P0 LEA.HI.X R9, R7, R4, R9, 0x2, P3 ;  /* 0x0000000407098211 */ /* 0x000fe400018f1409 */
[----:B------:R-:W-:-:S02]  /*145a0*/  ISETP.GE.AND P3, PT, R2, c[0x0][0x3c8], PT ;  /* 0x0000f20002007a0c */ /* 0x000fc40003f66270 */
[C---:B------:R-:W-:Y:S01]  /*145b0*/  IADD3 R5, R199.reuse, 0xd0, RZ ;  /* 0x000000d0c7057810 */ /* 0x040fe20007ffe0ff */
[----:B------:R3:W-:Y:S01]  /*145c0*/  @!P0 ST.E.64 [R8.64], R86 ;  /* 0x0000005608008985 */ /* 0x0007e2000c101b06 */
[----:B------:R-:W-:Y:S02]  /*145d0*/  SHF.R.S32.HI R11, RZ, 0x1f, R3 ;  /* 0x0000001fff0b7819 */ /* 0x000fe40000011403 */
[----:B------:R-:W-:Y:S02]  /*145e0*/  IADD3 R7, R199, 0xd8, RZ ;  /* 0x000000d8c7077810 */ /* 0x000fe40007ffe0ff */
[----:B------:R-:W-:Y:S02]  /*145f0*/  SHF.R.S32.HI R6, RZ, 0x1f, R2 ;  /* 0x0000001fff067819 */ /* 0x000fe40000011402 */
[----:B------:R-:W-:Y:S02]  /*14600*/  @!P4 LEA R10, P2, R3, R0, 0x2 ;  /* 0x00000000030ac211 */ /* 0x000fe400078410ff */
[----:B------:R-:W-:-:S02]  /*14610*/  ISETP.GE.AND P6, PT, R5, c[0x0][0x3c8], PT ;  /* 0x0000f20005007a0c */ /* 0x000fc40003fc6270 */
[C---:B-1----:R-:W-:Y:S02]  /*14620*/  @!P3 LEA R16, P1, R2.reuse, R0, 0x2 ;  /* 0x000000000210b211 */ /* 0x042fe400078210ff */
[-C--:B------:R-:W-:Y:S02]  /*14630*/  @!P4 LEA.HI.X R11, R3, R4.reuse, R11, 0x2, P2 ;  /* 0x00000004030bc211 */ /* 0x080fe400010f140b */
[----:B------:R-:W-:Y:S02]  /*14640*/  ISETP.GE.AND P4, PT, R7, c[0x0][0x3c8], PT ;  /* 0x0000f20007007a0c */ /* 0x000fe40003f86270 */
[----:B------:R-:W-:Y:S02]  /*14650*/  @!P3 LEA.HI.X R17, R2, R4, R6, 0x2, P1 ;  /* 0x000000040211b211 */ /* 0x000fe400008f1406 */
[----:B------:R-:W-:Y:S02]  /*14660*/  IADD3 R6, R199, 0xe0, RZ ;  /* 0x000000e0c7067810 */ /* 0x000fe40007ffe0ff */
[----:B------:R-:W-:-:S02]  /*14670*/  ISETP.GE.AND P5, PT, R3, c[0x0][0x3c8], PT ;  /* 0x0000f20003007a0c */ /* 0x000fc40003fa6270 */
[----:B------:R-:W-:Y:S02]  /*14680*/  ISETP.GE.AND P3, PT, R6, c[0x0][0x3c8], PT ;  /* 0x0000f20006007a0c */ /* 0x000fe40003f66270 */
[----:B--2---:R-:W-:Y:S02]  /*14690*/  @!P6 LEA R14, P1, R5, R0, 0x2 ;  /* 0x00000000050ee211 */ /* 0x004fe400078210ff */
[C---:B------:R-:W-:Y:S02]  /*146a0*/  IADD3 R3, R199.reuse, 0xf0, RZ ;  /* 0x000000f0c7037810 */ /* 0x040fe40007ffe0ff */
[----:B---3--:R-:W-:Y:S02]  /*146b0*/  IADD3 R8, R199, 0xe8, RZ ;  /* 0x000000e8c7087810 */ /* 0x008fe40007ffe0ff */
[----:B------:R-:W-:Y:S02]  /*146c0*/  SHF.R.S32.HI R9, RZ, 0x1f, R5 ;  /* 0x0000001fff097819 */ /* 0x000fe40000011405 */
[----:B------:R-:W-:Y:S01]  /*146d0*/  ISETP.GE.AND P2, PT, R8, c[0x0][0x3c8], PT ;  /* 0x0000f20008007a0c */ /* 0x000fe20003f46270 */
[----:B------:R1:W-:Y:S01]  /*146e0*/  @!P5 ST.E.64 [R10.64], R158 ;  /* 0x0000009e0a00d985 */ /* 0x0003e2000c101b06 */
[----:B------:R-:W-:-:S02]  /*146f0*/  SHF.R.S32.HI R13, RZ, 0x1f, R7 ;  /* 0x0000001fff0d7819 */ /* 0x000fc40000011407 */
[----:B------:R-:W-:Y:S02]  /*14700*/  @!P4 LEA R12, P0, R7, R0, 0x2 ;  /* 0x00000000070cc211 */ /* 0x000fe400078010ff */
[-C--:B------:R-:W-:Y:S02]  /*14710*/  @!P6 LEA.HI.X R15, R5, R4.reuse, R9, 0x2, P1 ;  /* 0x00000004050fe211 */ /* 0x080fe400008f1409 */
[----:B------:R-:W-:Y:S02]  /*14720*/  ISETP.GE.AND P1, PT, R3, c[0x0][0x3c8], PT ;  /* 0x0000f20003007a0c */ /* 0x000fe40003f26270 */
[----:B------:R-:W-:Y:S02]  /*14730*/  @!P4 LEA.HI.X R13, R7, R4, R13, 0x2, P0 ;  /* 0x00000004070dc211 */ /* 0x000fe400000f140d */
[----:B------:R-:W-:Y:S02]  /*14740*/  SHF.R.S32.HI R5, RZ, 0x1f, R6 ;  /* 0x0000001fff057819 */ /* 0x000fe40000011406 */
[----:B------:R-:W-:-:S13]  /*14750*/  ISETP.GE.AND P5, PT, R2, c[0x0][0x3c8], PT ;  /* 0x0000f20002007a0c */ /* 0x000fda0003fa6270 */
[----:B------:R-:W-:Y:S01]  /*14760*/  @!P5 ST.E.64 [R16.64], R172 ;  /* 0x000000ac1000d985 */ /* 0x000fe2000c101b06 */
[----:B-1----:R-:W-:-:S03]  /*14770*/  @!P3 LEA R10, P0, R6, R0, 0x2 ;  /* 0x00000000060ab211 */ /* 0x002fc600078010ff */
[----:B------:R-:W-:Y:S01]  /*14780*/  @!P6 ST.E.64 [R14.64], R170 ;  /* 0x000000aa0e00e985 */ /* 0x000fe2000c101b06 */
[----:B------:R-:W-:-:S03]  /*14790*/  @!P3 LEA.HI.X R11, R6, R4, R5, 0x2, P0 ;  /* 0x00000004060bb211 */ /* 0x000fc600000f1405 */
[----:B------:R-:W-:Y:S01]  /*147a0*/  @!P4 ST.E.64 [R12.64], R168 ;  /* 0x000000a80c00c985 */ /* 0x000fe2000c101b06 */
[----:B------:R-:W-:Y:S02]  /*147b0*/  SHF.R.S32.HI R5, RZ, 0x1f, R8 ;  /* 0x0000001fff057819 */ /* 0x000fe40000011408 */
[C---:B------:R-:W-:Y:S01]  /*147c0*/  @!P2 LEA R6, P0, R8.reuse, R0, 0x2 ;  /* 0x000000000806a211 */ /* 0x040fe200078010ff */
[----:B------:R-:W-:Y:S03]  /*147d0*/  @!P3 ST.E.64 [R10.64], R106 ;  /* 0x0000006a0a00b985 */ /* 0x000fe6000c101b06 */
[----:B------:R-:W-:Y:S02]  /*147e0*/  @!P2 LEA.HI.X R7, R8, R4, R5, 0x2, P0 ;  /* 0x000000040807a211 */ /* 0x000fe400000f1405 */
[----:B------:R-:W-:Y:S02]  /*147f0*/  SHF.R.S32.HI R5, RZ, 0x1f, R3 ;  /* 0x0000001fff057819 */ /* 0x000fe40000011403 */
[C---:B------:R-:W-:Y:S01]  /*14800*/  @!P1 LEA R2, P0, R3.reuse, R0, 0x2 ;  /* 0x0000000003029211 */ /* 0x040fe200078010ff */
[----:B------:R-:W-:Y:S03]  /*14810*/  @!P2 ST.E.64 [R6.64], R102 ;  /* 0x000000660600a985 */ /* 0x000fe6000c101b06 */
[----:B------:R-:W-:-:S05]  /*14820*/  @!P1 LEA.HI.X R3, R3, R4, R5, 0x2, P0 ;  /* 0x0000000403039211 */ /* 0x000fca00000f1405 */
[----:B------:R1:W-:Y:S02]  /*14830*/  @!P1 ST.E.64 [R2.64], R98 ;  /* 0x0000006202009985 */ /* 0x0003e4000c101b06 */
[----:B-1----:R-:W-:-:S04]  /*14840*/  IADD3 R2, R199, 0xf8, RZ ;  /* 0x000000f8c7027810 */ /* 0x002fc80007ffe0ff */
[----:B------:R-:W-:-:S13]  /*14850*/  ISETP.GE.AND P0, PT, R2, c[0x0][0x3c8], PT ;  /* 0x0000f20002007a0c */ /* 0x000fda0003f06270 */
[----:B------:R-:W-:Y:S05]  /*14860*/  @P0 BRA `(.L_x_249) ;  /* 0x00000d8000000947 */ /* 0x000fea0003800000 */
[----:B------:R-:W-:Y:S02]  /*14870*/  LEA R6, P0, R2, R0, 0x2 ;  /* 0x0000000002067211 */ /* 0x000fe400078010ff */
[----:B------:R-:W-:-:S04]  /*14880*/  SHF.R.S32.HI R0, RZ, 0x1f, R2 ;  /* 0x0000001fff007819 */ /* 0x000fc80000011402 */
[----:B------:R-:W-:-:S05]  /*14890*/  LEA.HI.X R7, R2, R4, R0, 0x2, P0 ;  /* 0x0000000402077211 */ /* 0x000fca00000f1400 */
[----:B------:R1:W-:Y:S01]  /*148a0*/  ST.E.64 [R6.64], R90 ;  /* 0x0000005a06007985 */ /* 0x0003e2000c101b06 */
[----:B------:R-:W-:Y:S05]  /*148b0*/  BRA `(.L_x_249) ;  /* 0x00000d3000007947 */ /* 0x000fea0003800000 */
.L_x_234:
[----:B------:R-:W-:Y:S01]  /*148c0*/  ISETP.NE.U32.AND P0, PT, RZ, c[0x0][0x508], PT ;  /* 0x00014200ff007a0c */ /* 0x000fe20003f05070 */
[----:B------:R-:W-:Y:S01]  /*148d0*/  IMAD.MOV.U32 R4, RZ, RZ, 0x4 ;  /* 0x00000004ff047424 */ /* 0x000fe200078e00ff */
[----:B------:R-:W-:Y:S01]  /*148e0*/  ISETP.NE.U32.AND P2, PT, RZ, c[0x0][0x500], PT ;  /* 0x00014000ff007a0c */ /* 0x000fe20003f45070 */
[----:B------:R-:W-:Y:S01]  /*148f0*/  IMAD.MOV.U32 R6, RZ, RZ, RZ ;  /* 0x000000ffff067224 */ /* 0x000fe200078e00ff */
[----:B------:R-:W-:Y:S01]  /*14900*/  ISETP.NE.AND.EX P1, PT, RZ, c[0x0][0x50c], PT, P0 ;  /* 0x00014300ff007a0c */ /* 0x000fe20003f25300 */
[----:B------:R-:W-:Y:S01]  /*14910*/  IMAD.MOV.U32 R19, RZ, RZ, c[0x0][0x388] ;  /* 0x0000e200ff137624 */ /* 0x000fe200078e00ff */
[----:B------:R-:W-:Y:S01]  /*14920*/  ISETP.NE.AND.EX P2, PT, RZ, c[0x0][0x504], PT, P2 ;  /* 0x00014100ff007a0c */ /* 0x000fe20003f45320 */
[----:B------:R-:W-:-:S10]  /*14930*/  IMAD.WIDE R4, R206, R4, c[0x0][0x500] ;  /* 0x00014000ce047625 */ /* 0x000fd400078e0204 */
[C---:B------:R-:W-:Y:S02]  /*14940*/  @P1 LEA R2, P0, R206.reuse, c[0x0][0x508], 0x2 ;  /* 0x00014200ce021a11 */ /* 0x040fe400078010ff */
[----:B------:R1:W5:Y:S02]  /*14950*/  @P2 LDG.E R6, [R4.64] ;  /* 0x0000000604062981 */ /* 0x000364000c1e1900 */
[----:B------:R-:W-:-:S05]  /*14960*/  @P1 LEA.HI.X R3, R206, c[0x0][0x50c], R221, 0x2, P0 ;  /* 0x00014300ce031a11 */ /* 0x000fca00000f14dd */
[----:B------:R1:W5:Y:S01]  /*14970*/  @P1 LDG.E R19, [R2.64] ;  /* 0x0000000602131981 */ /* 0x000362000c1e1900 */
[----:B------:R-:W-:-:S04]  /*14980*/  ISETP.NE.AND P0, PT, R222, RZ, PT ;  /* 0x000000ffde00720c */ /* 0x000fc80003f05270 */
[----:B------:R-:W-:Y:S01]  /*14990*/  SEL R18, R222, c[0x0][0x3d4], P0 ;  /* 0x0000f500de127a07 */ /* 0x000fe20000000000 */
[----:B------:R-:W-:Y:S05]  /*149a0*/  @P1 BRA `(.L_x_255) ;  /* 0x0000004000001947 */ /* 0x000fea0003800000 */
[----:B------:R-:W-:Y:S05]  /*149b0*/  @!P2 BRA `(.L_x_255) ;  /* 0x000000300000a947 */ /* 0x000fea0003800000 */
[----:B------:R2:W3:Y:S04]  /*149c0*/  LDG.E R0, [R4.64] ;  /* 0x0000000604007981 */ /* 0x0004e8000c1e1900 */
[----:B-12---:R-:W3:Y:S02]  /*149d0*/  LDG.E R4, [R4.64+0x4] ;  /* 0x0000040604047981 */ /* 0x006ee4000c1e1900 */
[----:B---3-5:R-:W-:Y:S02]  /*149e0*/  IADD3 R19, -R0, R4, RZ ;  /* 0x0000000400137210 */ /* 0x028fe40007ffe1ff */
.L_x_255:
[----:B-1----:R-:W1:Y:S01]  /*149f0*/  S2R R2, SR_TID.X ;  /* 0x0000000000027919 */ /* 0x002e620000002100 */
[----:B------:R-:W-:Y:S01]  /*14a00*/  BSSY B0, `(.L_x_256) ;  /* 0x0000035000007945 */ /* 0x000fe20003800000 */
[----:B------:R-:W-:Y:S02]  /*14a10*/  SEL R12, R206, RZ, !P2 ;  /* 0x000000ffce0c7207 */ /* 0x000fe40005000000 */
[----:B------:R-:W-:-:S02]  /*14a20*/  SEL R20, R221, RZ, !P2 ;  /* 0x000000ffdd147207 */ /* 0x000fc40005000000 */
[----:B-----5:R-:W-:Y:S02]  /*14a30*/  SHF.R.S32.HI R17, RZ, 0x1f, R6 ;  /* 0x0000001fff117819 */ /* 0x020fe40000011406 */
[----:B-1----:R-:W-:-:S13]  /*14a40*/  ISETP.GT.AND P0, PT, R2, 0x7f, PT ;  /* 0x0000007f0200780c */ /* 0x002fda0003f04270 */
[----:B------:R-:W-:Y:S05]  /*14a50*/  @P0 BRA `(.L_x_257) ;  /* 0x000002f000000947 */ /* 0x000fea0003800000 */
[----:B------:R-:W-:Y:S01]  /*14a60*/  IMAD R0, R19, c[0x0][0x4e8], RZ ;  /* 0x00013a0013007a24 */ /* 0x000fe200078e02ff */
[----:B------:R-:W-:-:S04]  /*14a70*/  LEA R13, R213, R2, 0x7 ;  /* 0x00000002d50d7211 */ /* 0x000fc800078e38ff */
[----:B------:R-:W-:-:S13]  /*14a80*/  ISETP.GE.AND P0, PT, R13, R0, PT ;  /* 0x000000000d00720c */ /* 0x000fda0003f06270 */
[----:B------:R-:W-:Y:S05]  /*14a90*/  @P0 BRA `(.L_x_257) ;  /* 0x000002b000000947 */ /* 0x000fea0003800000 */
[----:B------:R-:W-:Y:S01]  /*14aa0*/  IMAD.MOV.U32 R0, RZ, RZ, 0x368 ;  /* 0x00000368ff007424 */ /* 0x000fe200078e00ff */
[----:B------:R-:W-:-:S04]  /*14ab0*/  ISETP.GT.AND P2, PT, R18, 0x1, PT ;  /* 0x000000011200780c */ /* 0x000fc80003f44270 */
[----:B------:R-:W-:-:S04]  /*14ac0*/  SEL R0, R0, 0x328, P2 ;  /* 0x0000032800007807 */ /* 0x000fc80001000000 */
[----:B------:R1:W2:Y:S08]  /*14ad0*/  LDC.64 R8, c[0x0][R0+0x170] ;  /* 0x00005c0000087b82 */ /* 0x0002b00000000a00 */
[----:B------:R1:W3:Y:S08]  /*14ae0*/  LDC.64 R4, c[0x0][R0+0x168] ;  /* 0x00005a0000047b82 */ /* 0x0002f00000000a00 */
[----:B------:R1:W4:Y:S08]  /*14af0*/  LDC.64 R14, c[0x0][R0+0x178] ;  /* 0x00005e00000e7b82 */ /* 0x0003300000000a00 */
[----:B------:R1:W5:Y:S02]  /*14b00*/  LDC.64 R10, c[0x0][R0+0x160] ;  /* 0x00005800000a7b82 */ /* 0x0003640000000a00 */
[----:B-1----:R-:W-:-:S02]  /*14b10*/  IMAD.MOV.U32 R0, RZ, RZ, c[0x0][0x4e8] ;  /* 0x00013a00ff007624 */ /* 0x002fc400078e00ff */
[-C--:B--2---:R-:W-:Y:S02]  /*14b20*/  IMAD R7, R9, R12.reuse, RZ ;  /* 0x0000000c09077224 */ /* 0x084fe400078e02ff */
[----:B------:R-:W-:Y:S01]  /*14b30*/  IMAD.WIDE.U32 R2, R8, R12, RZ ;  /* 0x0000000c08027225 */ /* 0x000fe200078e00ff */
[----:B------:R-:W-:Y:S02]  /*14b40*/  ISETP.NE.AND P0, PT, R0, 0x1, PT ;  /* 0x000000010000780c */ /* 0x000fe40003f05270 */
[----:B------:R-:W-:Y:S01]  /*14b50*/  MOV R0, R13 ;  /* 0x0000000d00007202 */ /* 0x000fe20000000f00 */
[----:B------:R-:W-:Y:S01]  /*14b60*/  IMAD R8, R8, R20, R7 ;  /* 0x0000001408087224 */ /* 0x000fe200078e0207 */
[----:B------:R-:W-:Y:S01]  /*14b70*/  SEL R7, R232, RZ, P2 ;  /* 0x000000ffe8077207 */ /* 0x000fe20001000000 */
[-C--:B---3--:R-:W-:Y:S02]  /*14b80*/  IMAD R9, R5, R217.reuse, RZ ;  /* 0x000000d905097224 */ /* 0x088fe400078e02ff */
[----:B------:R-:W-:Y:S01]  /*14b90*/  IMAD.WIDE.U32 R4, R4, R217, RZ ;  /* 0x000000d904047225 */ /* 0x000fe200078e00ff */
[----:B------:R-:W-:-:S03]  /*14ba0*/  IADD3 R3, R3, R8, RZ ;  /* 0x0000000803037210 */ /* 0x000fc60007ffe0ff */
[----:B------:R-:W-:Y:S02]  /*14bb0*/  IMAD.IADD R9, R5, 0x1, R9 ;  /* 0x0000000105097824 */ /* 0x000fe400078e0209 */
[----:B------:R-:W-:-:S04]  /*14bc0*/  @P0 IMAD.HI.U32 R16, R13, c[0x0][0x4ec], RZ ;  /* 0x00013b000d100a27 */ /* 0x000fc800078e00ff */
[-C--:B----4-:R-:W-:Y:S01]  /*14bd0*/  IMAD R8, R15, R7.reuse, RZ ;  /* 0x000000070f087224 */ /* 0x090fe200078e02ff */
[----:B------:R-:W-:Y:S02]  /*14be0*/  @P0 SHF.R.U32.HI R0, RZ, c[0x0][0x4f0], R16 ;  /* 0x00013c00ff000a19 */ /* 0x000fe40000011610 */
[----:B------:R-:W-:Y:S01]  /*14bf0*/  IADD3 R16, P1, P0, R2, R4, R6 ;  /* 0x0000000402107210 */ /* 0x000fe2000783e006 */
[----:B------:R-:W-:-:S03]  /*14c00*/  IMAD.WIDE.U32 R4, R14, R7, RZ ;  /* 0x000000070e047225 */ /* 0x000fc600078e00ff */
[----:B------:R-:W-:Y:S01]  /*14c10*/  IADD3.X R9, R3, R9, R17, P1, P0 ;  /* 0x0000000903097210 */ /* 0x000fe20000fe0411 */
[----:B------:R-:W-:Y:S01]  /*14c20*/  IMAD.MOV R2, RZ, RZ, -R0 ;  /* 0x000000ffff027224 */ /* 0x000fe200078e0a00 */
[----:B------:R-:W-:Y:S01]  /*14c30*/  IADD3 R5, R5, R8, RZ ;  /* 0x0000000805057210 */ /* 0x000fe20007ffe0ff */
[----:B------:R-:W-:Y:S01]  /*14c40*/  IMAD.MOV.U32 R8, RZ, RZ, c[0x0][0x4a8] ;  /* 0x00012a00ff087624 */ /* 0x000fe200078e00ff */
[----:B------:R-:W-:Y:S01]  /*14c50*/  IADD3 R4, P1, P0, R0, R16, R4 ;  /* 0x0000001000047210 */ /* 0x000fe2000783e004 */
[----:B------:R-:W-:Y:S01]  /*14c60*/  IMAD R2, R2, c[0x0][0x4e8], R13 ;  /* 0x00013a0002027a24 */ /* 0x000fe200078e020d */
[----:B------:R-:W-:-:S03]  /*14c70*/  SHF.R.S32.HI R3, RZ, 0x1f, R0 ;  /* 0x0000001fff037819 */ /* 0x000fc60000011400 */
[----:B-----5:R-:W-:Y:S01]  /*14c80*/  IMAD R0, R11, R2, RZ ;  /* 0x000000020b007224 */ /* 0x020fe200078e02ff */
        /* <DEDUP_REMOVED lines=12> */
.L_x_257:
[----:B------:R-:W-:Y:S05]  /*14d50*/  BSYNC B0 ;  /* 0x0000000000007941 */ /* 0x000fea0003800000 */
.L_x_256:
[----:B------:R-:W-:-:S13]  /*14d60*/  ISETP.GT.AND P0, PT, R18, 0x1, PT ;  /* 0x000000011200780c */ /* 0x000fda0003f04270 */
[----:B------:R-:W-:Y:S05]  /*14d70*/  @P0 BRA `(.L_x_249) ;  /* 0x0000087000000947 */ /* 0x000fea0003800000 */
[----:B------:R-:W-:Y:S01]  /*14d80*/  MOV R2, c[0x0][0x4e8] ;  /* 0x00013a0000027a02 */ /* 0x000fe20000000f00 */
[----:B-1----:R-:W-:Y:S01]  /*14d90*/  IMAD R0, R17, c[0x0][0x3a0], RZ ;  /* 0x0000e80011007a24 */ /* 0x002fe200078e02ff */
[----:B------:R-:W-:Y:S01]  /*14da0*/  LEA R4, R216, R198, 0x5 ;  /* 0x000000c6d8047211 */ /* 0x000fe200078e28ff */
[----:B------:R-:W-:Y:S01]  /*14db0*/  IMAD R5, R20, c[0x0][0x3f0], RZ ;  /* 0x0000fc0014057a24 */ /* 0x000fe200078e02ff */
[----:B------:R-:W-:Y:S01]  /*14dc0*/  ISETP.NE.AND P0, PT, R2, 0x1, PT ;  /* 0x000000010200780c */ /* 0x000fe20003f05270 */
[C---:B------:R-:W-:Y:S01]  /*14dd0*/  IMAD.WIDE.U32 R2, R6.reuse, c[0x0][0x3a0], RZ ;  /* 0x0000e80006027a25 */ /* 0x040fe200078e00ff */
[C---:B------:R-:W-:Y:S02]  /*14de0*/  LEA R4, R213.reuse, R4, 0x7 ;  /* 0x00000004d5047211 */ /* 0x040fe400078e38ff */
[----:B------:R-:W-:Y:S01]  /*14df0*/  LEA R15, R213, R198, 0x7 ;  /* 0x000000c6d50f7211 */ /* 0x000fe200078e38ff */
[----:B------:R-:W-:Y:S01]  /*14e00*/  IMAD R6, R6, c[0x0][0x3a4], R0 ;  /* 0x0000e90006067a24 */ /* 0x000fe200078e0200 */
[----:B------:R-:W-:Y:S01]  /*14e10*/  MOV R0, R4 ;  /* 0x0000000400007202 */ /* 0x000fe20000000f00 */
[----:B------:R-:W-:-:S03]  /*14e20*/  IMAD R7, R12, c[0x0][0x3f4], R5 ;  /* 0x0000fd000c077a24 */ /* 0x000fc600078e0205 */
[----:B------:R-:W-:-:S03]  /*14e30*/  IADD3 R3, R3, R6, RZ ;  /* 0x0000000603037210 */ /* 0x000fc60007ffe0ff */
[----:B------:R-:W-:-:S04]  /*14e40*/  @P0 IMAD.HI.U32 R6, R4, c[0x0][0x4ec], RZ ;  /* 0x00013b0004060a27 */ /* 0x000fc800078e00ff */
[----:B------:R-:W-:Y:S01]  /*14e50*/  IMAD.WIDE.U32 R2, R217, c[0x0][0x3e8], R2 ;  /* 0x0000fa00d9027a25 */ /* 0x000fe200078e0002 */
[----:B------:R-:W-:-:S03]  /*14e60*/  @P0 SHF.R.U32.HI R0, RZ, c[0x0][0x4f0], R6 ;  /* 0x00013c00ff000a19 */ /* 0x000fc60000011606 */
[----:B------:R-:W-:Y:S01]  /*14e70*/  IMAD R3, R217, c[0x0][0x3ec], R3 ;  /* 0x0000fb00d9037a24 */ /* 0x000fe200078e0203 */
[----:B------:R-:W-:Y:S02]  /*14e80*/  SHF.R.S32.HI R6, RZ, 0x1f, R0 ;  /* 0x0000001fff067819 */ /* 0x000fe40000011400 */
[----:B------:R-:W-:Y:S01]  /*14e90*/  IADD3 R5, -R0, RZ, RZ ;  /* 0x000000ff00057210 */ /* 0x000fe20007ffe1ff */
[----:B------:R-:W-:-:S04]  /*14ea0*/  IMAD.WIDE.U32 R2, R12, c[0x0][0x3f0], R2 ;  /* 0x0000fc000c027a25 */ /* 0x000fc800078e0002 */
[----:B------:R-:W-:Y:S01]  /*14eb0*/  IMAD R6, R6, c[0x0][0x3e0], RZ ;  /* 0x0000f80006067a24 */ /* 0x000fe200078e02ff */
[----:B------:R-:W-:Y:S01]  /*14ec0*/  IADD3 R3, R3, R7, RZ ;  /* 0x0000000703037210 */ /* 0x000fe20007ffe0ff */
        /* <DEDUP_REMOVED lines=13> */
.L_x_309:
[----:B------:R-:W-:Y:S05]  /*14fa0*/  BRA.DIV ~URZ, `(.L_x_259) ;  /* 0x00001f327f007947 */ /* 0x000fea000b800000 */
[----:B------:R3:W4:Y:S02]  /*14fb0*/  SHFL.IDX PT, R0, R16, RZ, 0x181f ;  /* 0x00181fff10007589 */ /* 0x00072400000e0000 */
.L_x_310:
[----:B------:R-:W-:Y:S01]  /*14fc0*/  IMAD R14, R19, c[0x0][0x4e8], RZ ;  /* 0x00013a00130e7a24 */ /* 0x000fe200078e02ff */
[----:B------:R-:W-:Y:S01]  /*14fd0*/  SHF.R.S32.HI R4, RZ, 0x1f, R134 ;  /* 0x0000001fff047819 */ /* 0x000fe20000011486 */
[----:B------:R-:W-:Y:S01]  /*14fe0*/  BSSY B0, `(.L_x_260) ;  /* 0x0000019000007945 */ /* 0x000fe20003800000 */
[----:B------:R-:W-:Y:S02]  /*14ff0*/  SHF.R.S32.HI R17, RZ, 0x1f, R132 ;  /* 0x0000001fff117819 */ /* 0x000fe40000011484 */
[----:B------:R-:W-:Y:S02]  /*15000*/  ISETP.GE.AND P0, PT, R15, R14, PT ;  /* 0x0000000e0f00720c */ /* 0x000fe40003f06270 */
[----:B------:R-:W-:Y:S02]  /*15010*/  LEA.HI R4, R4, R134, RZ, 0x3 ;  /* 0x0000008604047211 */ /* 0x000fe400078f18ff */
[----:B------:R-:W-:-:S02]  /*15020*/  SHF.R.S32.HI R20, RZ, 0x1f, R197 ;  /* 0x0000001fff147819 */ /* 0x000fc400000114c5 */
[----:B------:R-:W-:Y:S02]  /*15030*/  LOP3.LUT R4, R4, 0xfffffff8, RZ, 0xc0, !PT ;  /* 0xfffffff804047812 */ /* 0x000fe400078ec0ff */
[----:B------:R-:W-:Y:S02]  /*15040*/  SHF.R.S32.HI R19, RZ, 0x1f, R196 ;  /* 0x0000001fff137819 */ /* 0x000fe400000114c4 */
[----:B------:R-:W-:-:S03]  /*15050*/  SHF.R.S32.HI R18, RZ, 0x1f, R4 ;  /* 0x0000001fff127819 */ /* 0x000fc60000011404 */
        /* <DEDUP_REMOVED lines=8> */
[----:B--2---:R-:W-:Y:S02]  /*150e0*/  @!P3 LEA.HI.X R11, R132, R12, R17, 0x1, P4 ;  /* 0x0000000c840bb211 */ /* 0x004fe400020f0c11 */
[----:B------:R-:W-:Y:S02]  /*150f0*/  @!P0 LEA R2, P4, R197, R0, 0x1 ;  /* 0x00000000c5028211 */ /* 0x000fe400078808ff */
[-C--:B------:R-:W-:Y:S01]  /*15100*/  @!P2 LEA.HI.X R9, R4, R12.reuse, R18, 0x1, P6 ;  /* 0x0000000c0409a211 */ /* 0x080fe200030f0c12 */
[----:B------:R2:W-:Y:S01]  /*15110*/  @!P3 ST.E.128 [R10.64], RZ ;  /* 0x000000ff0a00b985 */ /* 0x0005e2000c101d06 */
[----:B------:R-:W-:-:S02]  /*15120*/  @!P1 LEA.HI.X R7, R196, R12, R19, 0x1, P5 ;  /* 0x0000000cc4079211 */ /* 0x000fc400028f0c13 */
[----:B------:R-:W-:Y:S01]  /*15130*/  @!P0 LEA.HI.X R3, R197, R12, R20, 0x1, P4 ;  /* 0x0000000cc5038211 */ /* 0x000fe200020f0c14 */
[----:B------:R2:W-:Y:S04]  /*15140*/  @!P2 ST.E.128 [R8.64], RZ ;  /* 0x000000ff0800a985 */ /* 0x0005e8000c101d06 */
[----:B------:R2:W-:Y:S04]  /*15150*/  @!P1 ST.E.128 [R6.64], RZ ;  /* 0x000000ff06009985 */ /* 0x0005e8000c101d06 */
[----:B------:R2:W-:Y:S02]  /*15160*/  @!P0 ST.E.128 [R2.64], RZ ;  /* 0x000000ff02008985 */ /* 0x0005e4000c101d06 */
.L_x_261:
[----:B------:R-:W-:Y:S05]  /*15170*/  BSYNC B0 ;  /* 0x0000000000007941 */ /* 0x000fea0003800000 */
.L_x_260:
[----:B------:R-:W-:Y:S05]  /*15180*/  BRA.DIV ~URZ, `(.L_x_262) ;  /* 0x00001db27f007947 */ /* 0x000fea000b800000 */
[----:B--2---:R2:W1:Y:S04]  /*15190*/  SHFL.IDX PT, R12, R13, 0x1, 0x181f ;  /* 0x00381f000d0c7f89 */ /* 0x00446800000e0000 */
[----:B----4-:R2:W4:Y:S02]  /*151a0*/  SHFL.IDX PT, R0, R16, 0x1, 0x181f ;  /* 0x00381f0010007f89 */ /* 0x01052400000e0000 */
.L_x_311:
        /* <DEDUP_REMOVED lines=11> */
[----:B-1----:R-:W-:Y:S02]  /*15260*/  @!P3 LEA.HI.X R11, R132, R12, R17, 0x1, P4 ;  /* 0x0000000c840bb211 */ /* 0x002fe400020f0c11 */
        /* <DEDUP_REMOVED lines=8> */
.L_x_264:
[----:B------:R-:W-:Y:S05]  /*152f0*/  BSYNC B0 ;  /* 0x0000000000007941 */ /* 0x000fea0003800000 */
.L_x_263:
[----:B------:R-:W-:Y:S05]  /*15300*/  BRA.DIV ~URZ, `(.L_x_265) ;  /* 0x00001cf27f007947 */ /* 0x000fea000b800000 */
[----:B-1----:R1:W2:Y:S02]  /*15310*/  SHFL.IDX PT, R12, R13, 0x2, 0x181f ;  /* 0x00581f000d0c7f89 */ /* 0x0022a400000e0000 */
.L_x_312:
[----:B------:R-:W-:Y:S05]  /*15320*/  BRA.DIV ~URZ, `(.L_x_266) ;  /* 0x00001d427f007947 */ /* 0x000fea000b800000 */
[----:B----4-:R4:W1:Y:S02]  /*15330*/  SHFL.IDX PT, R0, R16, 0x2, 0x181f ;  /* 0x00581f0010007f89 */ /* 0x01086400000e0000 */
.L_x_313:
        /* <DEDUP_REMOVED lines=8> */
[-C--:B-1----:R-:W-:Y:S02]  /*153c0*/  @!P3 LEA R10, P4, R132, R0.reuse, 0x1 ;  /* 0x00000000840ab211 */ /* 0x082fe400078808ff */
        /* <DEDUP_REMOVED lines=11> */
.L_x_268:
[----:B------:R-:W-:Y:S05]  /*15480*/  BSYNC B0 ;  /* 0x0000000000007941 */ /* 0x000fea0003800000 */
.L_x_267:
[----:B------:R-:W-:Y:S05]  /*15490*/  BRA.DIV ~URZ, `(.L_x_269) ;  /* 0x00001c327f007947 */ /* 0x000fea000b800000 */
[----:B--2---:R2:W3:Y:S04]  /*154a0*/  SHFL.IDX PT, R12, R13, 0x3, 0x181f ;  /* 0x00781f000d0c7f89 */ /* 0x0044e800000e0000 */
[----:B-1----:R2:W1:Y:S02]  /*154b0*/  SHFL.IDX PT, R0, R16, 0x3, 0x181f ;  /* 0x00781f0010007f89 */ /* 0x00246400000e0000 */
.L_x_314:
[----:B------:R-:W-:-:S04]  /*154c0*/  IADD3 R2, R15, 0x60, RZ ;  /* 0x000000600f027810 */ /* 0x000fc80007ffe0ff */
        /* <DEDUP_REMOVED lines=9> */
[----:B---3--:R-:W-:Y:S02]  /*15560*/  @!P3 LEA.HI.X R11, R132, R12, R17, 0x1, P4 ;  /* 0x0000000c840bb211 */ /* 0x008fe400020f0c11 */
        /* <DEDUP_REMOVED lines=8> */
.L_x_249:
[----:B------:R-:W-:Y:S05]  /*155f0*/  BSYNC B1 ;  /* 0x0000000000017941 */ /* 0x000fea0003800000 */
.L_x_233:
[----:B-1--4-:R-:W4:Y:S02]  /*15600*/  LDL R0, [R1] ;  /* 0x0000000001007983 */ /* 0x012f240000100800 */
[----:B----4-:R-:W-:-:S13]  /*15610*/  ISETP.NE.AND P0, PT, R0, RZ, PT ;  /* 0x000000ff0000720c */ /* 0x010fda0003f05270 */
[----:B------:R-:W-:Y:S01]  /*15620*/  @P0 WARPSYNC 0xffffffff ;  /* 0xffffffff00000948 */ /* 0x000fe20003800000 */
[----:B------:R-:W-:Y:S06]  /*15630*/  @P0 BAR.SYNC.DEFER_BLOCKING 0x5, 0x100 ;  /* 0x0144000000000b1d */ /* 0x000fec0000010000 */
[----:B------:R-:W1:Y:S04]  /*15640*/  @P0 LDS.128 R212, [0x20080] ;  /* 0x02008000ffd40984 */ /* 0x000e680000000c00 */
[----:B------:R-:W-:Y:S06]  /*15650*/  @P0 BAR.ARV 0x4, 0x100 ;  /* 0x0104000000000b1d */ /* 0x000fec0000002000 */
[----:B------:R-:W-:Y:S05]  /*15660*/  @P0 BRA `(.L_x_270) ;  /* 0x00000ae000000947 */ /* 0x000fea0003800000 */
[----:B------:R-:W4:Y:S01]  /*15670*/  S2R R0, SR_TID.X ;  /* 0x0000000000007919 */ /* 0x000f220000002100 */
[----:B------:R-:W-:Y:S01]  /*15680*/  IMAD.MOV.U32 R7, RZ, RZ, RZ ;  /* 0x000000ffff077224 */ /* 0x000fe200078e00ff */
[----:B--2-4-:R-:W-:-:S04]  /*15690*/  LOP3.LUT R13, R0, 0x1f, RZ, 0xc0, !PT ;  /* 0x0000001f000d7812 */ /* 0x014fc800078ec0ff */
[----:B------:R-:W-:Y:S01]  /*156a0*/  ISETP.NE.AND P6, PT, R13, 0x1f, PT ;  /* 0x0000001f0d00780c */ /* 0x000fe20003fc5270 */
[----:B------:R-:W-:Y:S10]  /*156b0*/  BRA.DIV ~URZ, `(.L_x_271) ;  /* 0x00001ad27f007947 */ /* 0x000ff4000b800000 */
[----:B------:R2:W4:Y:S02]  /*156c0*/  SHFL.IDX PT, R9, R21, RZ, 0x1f ;  /* 0x00001fff15097589 */ /* 0x00052400000e0000 */
.L_x_315:
[----:B------:R-:W-:Y:S05]  /*156d0*/  BRA.DIV ~URZ, `(.L_x_272) ;  /* 0x00001b227f007947 */ /* 0x000fea000b800000 */
[----:B------:R2:W4:Y:S02]  /*156e0*/  SHFL.IDX PT, R8, R21, 0x1, 0x1f ;  /* 0x00201f0015087f89 */ /* 0x00052400000e0000 */
.L_x_316:
[----:B-1----:R-:W-:Y:S02]  /*156f0*/  IMAD.IADD R0, R215, 0x1, R13 ;  /* 0x00000001d7007824 */ /* 0x002fe400078e020d */
[----:B------:R-:W-:-:S03]  /*15700*/  IMAD.MOV.U32 R6, RZ, RZ, RZ ;  /* 0x000000ffff067224 */ /* 0x000fc600078e00ff */
[----:B------:R-:W-:-:S13]  /*15710*/  ISETP.GE.OR P0, PT, R0, c[0x0][0x53c], !P6 ;  /* 0x00014f0000007a0c */ /* 0x000fda0007706670 */
[----:B------:R-:W-:Y:S01]  /*15720*/  @!P0 MOV R2, 0x4 ;  /* 0x0000000400028802 */ /* 0x000fe20000000f00 */
[----:B------:R-:W-:-:S04]  /*15730*/  @!P0 IMAD.MOV.U32 R4, RZ, RZ, 0x4 ;  /* 0x00000004ff048424 */ /* 0x000fc800078e00ff */
        /* <DEDUP_REMOVED lines=9> */
[----:B---3--:R-:W-:Y:S01]  /*157d0*/  MOV R12, RZ ;  /* 0x000000ff000c7202 */ /* 0x008fe20000000f00 */
[----:B-----5:R-:W-:Y:S01]  /*157e0*/  IMAD R0, R7, R6, RZ ;  /* 0x0000000607007224 */ /* 0x020fe200078e02ff */
[----:B------:R-:W-:Y:S07]  /*157f0*/  BRA.DIV ~URZ, `(.L_x_273) ;  /* 0x00001a727f007947 */ /* 0x000fee000b800000 */
[----:B------:R1:W3:Y:S02]  /*15800*/  SHFL.UP PT, R4, R0, 0x1, RZ ;  /* 0x0420000000047989 */ /* 0x0002e400000e00ff */
.L_x_317:
        /* <DEDUP_REMOVED lines=16> */
.L_x_318:
[----:B---3--:R-:W-:Y:S01]  /*15910*/  IMAD R0, R0, c[0x0][0x538], RZ ;  /* 0x00014e0000007a24 */ /* 0x008fe200078e02ff */
[----:B------:R-:W-:Y:S04]  /*15920*/  BSSY B1, `(.L_x_275) ;  /* 0x000007d000017945 */ /* 0x000fe80003800000 */
[----:B----4-:R-:W-:-:S04]  /*15930*/  IADD3 R8, R0, R8, RZ ;  /* 0x0000000800087210 */ /* 0x010fc80007ffe0ff */
[----:B------:R-:W-:-:S13]  /*15940*/  ISETP.GT.AND P0, PT, R8, R9, PT ;  /* 0x000000090800720c */ /* 0x000fda0003f04270 */
[----:B------:R-:W-:Y:S05]  /*15950*/  @P0 BRA `(.L_x_276) ;  /* 0x0000024000000947 */ /* 0x000fea0003800000 */
.L_x_280:
[----:B------:R-:W-:-:S04]  /*15960*/  IADD3 R0, R215, 0x1f, RZ ;  /* 0x0000001fd7007810 */ /* 0x000fc80007ffe0ff */
[----:B------:R-:W-:-:S13]  /*15970*/  ISETP.GE.AND P0, PT, R0, c[0x0][0x53c], PT ;  /* 0x00014f0000007a0c */ /* 0x000fda0003f06270 */
[----:B------:R-:W-:Y:S05]  /*15980*/  @P0 BRA `(.L_x_277) ;  /* 0x0000072000000947 */ /* 0x000fea0003800000 */
[----:B------:R-:W-:Y:S01]  /*15990*/  MOV R215, R0 ;  /* 0x0000000000d77202 */ /* 0x000fe20000000f00 */
[----:B------:R-:W-:-:S03]  /*159a0*/  CS2R R6, SRZ ;  /* 0x0000000000067805 */ /* 0x000fc6000001ff00 */
[----:B------:R-:W-:-:S04]  /*159b0*/  IADD3 R0, R215, R13, RZ ;  /* 0x0000000dd7007210 */ /* 0x000fc80007ffe0ff */
[----:B------:R-:W-:-:S13]  /*159c0*/  ISETP.GE.OR P0, PT, R0, c[0x0][0x53c], !P6 ;  /* 0x00014f0000007a0c */ /* 0x000fda0007706670 */
[----:B-1----:R-:W-:Y:S02]  /*159d0*/  @!P0 MOV R4, 0x4 ;  /* 0x0000000400048802 */ /* 0x002fe40000000f00 */
[----:B------:R-:W-:-:S03]  /*159e0*/  @!P0 MOV R2, 0x4 ;  /* 0x0000000400028802 */ /* 0x000fc60000000f00 */
[----:B------:R-:W-:-:S04]  /*159f0*/  @!P0 IMAD.WIDE R4, R0, R4, c[0x0][0x580] ;  /* 0x0001600000048625 */ /* 0x000fc800078e0204 */
[----:B------:R-:W-:Y:S01]  /*15a00*/  @!P0 IMAD.WIDE R2, R0, R2, c[0x0][0x578] ;  /* 0x00015e0000028625 */ /* 0x000fe200078e0202 */
[----:B------:R-:W3:Y:S04]  /*15a10*/  @!P0 LDG.E R6, [R4.64] ;  /* 0x0000000604068981 */ /* 0x000ee8000c1e1900 */
[----:B------:R-:W3:Y:S02]  /*15a20*/  @!P0 LDG.E R7, [R2.64] ;  /* 0x0000000602078981 */ /* 0x000ee4000c1e1900 */
[----:B---3--:R-:W-:Y:S01]  /*15a30*/  IMAD R0, R7, R6, RZ ;  /* 0x0000000607007224 */ /* 0x008fe200078e02ff */
[----:B------:R-:W-:Y:S05]  /*15a40*/  BRA.DIV ~URZ, `(.L_x_278) ;  /* 0x00001a027f007947 */ /* 0x000fea000b800000 */
[----:B------:R1:W3:Y:S02]  /*15a50*/  SHFL.UP PT, R2, R0, 0x1, RZ ;  /* 0x0420000000027989 */ /* 0x0002e400000e00ff */
.L_x_319:
        /* <DEDUP_REMOVED lines=16> */
.L_x_320:
[----:B---3--:R-:W-:-:S05]  /*15b60*/  IMAD R0, R0, c[0x0][0x538], RZ ;  /* 0x00014e0000007a24 */ /* 0x008fca00078e02ff */
[----:B------:R-:W-:-:S04]  /*15b70*/  IADD3 R8, R0, R8, RZ ;  /* 0x0000000800087210 */ /* 0x000fc80007ffe0ff */
[----:B------:R-:W-:-:S13]  /*15b80*/  ISETP.GT.AND P0, PT, R8, R9, PT ;  /* 0x000000090800720c */ /* 0x000fda0003f04270 */
[----:B-12---:R-:W-:Y:S05]  /*15b90*/  @!P0 BRA `(.L_x_280) ;  /* 0xfffffdc000008947 */ /* 0x006fea000383ffff */
.L_x_276:
[----:B------:R-:W-:-:S05]  /*15ba0*/  IADD3 R10, -R0, R8, RZ ;  /* 0x00000008000a7210 */ /* 0x000fca0007ffe1ff */
[----:B------:R-:W-:-:S05]  /*15bb0*/  IMAD R0, R4, c[0x0][0x538], R10 ;  /* 0x00014e0004007a24 */ /* 0x000fca00078e020a */
[----:B------:R-:W-:Y:S01]  /*15bc0*/  ISETP.GT.AND P0, PT, R0, R9, PT ;  /* 0x000000090000720c */ /* 0x000fe20003f04270 */
[----:B------:R-:W-:-:S12]  /*15bd0*/  BRA.DIV ~URZ, `(.L_x_281) ;  /* 0x00001a627f007947 */ /* 0x000fd8000b800000 */
[----:B------:R-:W-:-:S04]  /*15be0*/  VOTE.ANY R8, PT, !P0 ;  /* 0x0000000000087806 */ /* 0x000fc800040e0100 */
.L_x_321:
[----:B------:R3:W4:Y:S01]  /*15bf0*/  POPC R11, R8 ;  /* 0x00000008000b7309 */ /* 0x0007220000000000 */
[----:B------:R-:W-:Y:S05]  /*15c00*/  BRA.DIV ~URZ, `(.L_x_282) ;  /* 0x00001a827f007947 */ /* 0x000fea000b800000 */
[----:B----4-:R4:W1:Y:S04]  /*15c10*/  SHFL.IDX PT, R6, R6, R11, 0x1f ;  /* 0x00001f0b06067589 */ /* 0x01086800000e0000 */
[----:B------:R4:W2:Y:S02]  /*15c20*/  SHFL.IDX PT, R7, R7, R11, 0x1f ;  /* 0x00001f0b07077589 */ /* 0x0008a400000e0000 */
.L_x_322:
[----:B------:R-:W-:Y:S01]  /*15c30*/  ISETP.NE.AND P0, PT, R8, RZ, PT ;  /* 0x000000ff0800720c */ /* 0x000fe20003f05270 */
[----:B------:R-:W-:-:S12]  /*15c40*/  BSSY B0, `(.L_x_283) ;  /* 0x0000005000007945 */ /* 0x000fd80003800000 */
[----:B------:R-:W-:Y:S05]  /*15c50*/  @!P0 BRA `(.L_x_284) ;  /* 0x0000003000008947 */ /* 0x000fea0003800000 */
[----:B------:R-:W-:Y:S01]  /*15c60*/  IADD3 R3, R11, -0x1, RZ ;  /* 0xffffffff0b037810 */ /* 0x000fe20007ffe0ff */
[----:B------:R-:W-:Y:S05]  /*15c70*/  BRA.DIV ~URZ, `(.L_x_285) ;  /* 0x00001ae27f007947 */ /* 0x000fea000b800000 */
[----:B------:R3:W4:Y:S02]  /*15c80*/  SHFL.IDX PT, R12, R4, R3, 0x1f ;  /* 0x00001f03040c7589 */ /* 0x00072400000e0000 */
.L_x_284:
[----:B------:R-:W-:Y:S05]  /*15c90*/  BSYNC B0 ;  /* 0x0000000000007941 */ /* 0x000fea0003800000 */
.L_x_283:
[----:B-1-3--:R-:W-:Y:S01]  /*15ca0*/  IABS R4, R6 ;  /* 0x0000000600047213 */ /* 0x00afe20000000000 */
[----:B----4-:R-:W-:Y:S02]  /*15cb0*/  IMAD R212, R12, c[0x0][0x538], R10 ;  /* 0x00014e000cd47a24 */ /* 0x010fe400078e020a */
[----:B------:R-:W-:Y:S01]  /*15cc0*/  IMAD.IADD R215, R11, 0x1, R215 ;  /* 0x000000010bd77824 */ /* 0x000fe200078e02d7 */
[----:B------:R-:W1:Y:S01]  /*15cd0*/  I2F.RP R2, R4 ;  /* 0x0000000400027306 */ /* 0x000e620000209400 */
[----:B------:R-:W-:-:S07]  /*15ce0*/  IMAD.IADD R8, R9, 0x1, -R212 ;  /* 0x0000000109087824 */ /* 0x000fce00078e0ad4 */
[----:B-1----:R-:W1:Y:S02]  /*15cf0*/  MUFU.RCP R2, R2 ;  /* 0x0000000200027308 */ /* 0x002e640000001000 */
[----:B-1----:R-:W-:-:S06]  /*15d00*/  IADD3 R2, R2, 0xffffffe, RZ ;  /* 0x0ffffffe02027810 */ /* 0x002fcc0007ffe0ff */
[----:B------:R1:W3:Y:S02]  /*15d10*/  F2I.FTZ.U32.TRUNC.NTZ R3, R2 ;  /* 0x0000000200037305 */ /* 0x0002e4000021f000 */
[----:B-12---:R-:W-:Y:S01]  /*15d20*/  IABS R2, R7 ;  /* 0x0000000700027213 */ /* 0x006fe20000000000 */
[----:B---3--:R-:W-:-:S03]  /*15d30*/  IMAD.MOV R0, RZ, RZ, -R3 ;  /* 0x000000ffff007224 */ /* 0x008fc600078e0a03 */
[----:B------:R-:W-:Y:S01]  /*15d40*/  MOV R5, R2 ;  /* 0x0000000200057202 */ /* 0x000fe20000000f00 */
[----:B------:R-:W-:Y:S01]  /*15d50*/  IMAD.MOV.U32 R10, RZ, RZ, R0 ;  /* 0x000000ffff0a7224 */ /* 0x000fe200078e0000 */
[----:B------:R-:W-:Y:S01]  /*15d60*/  IABS R0, R6 ;  /* 0x0000000600007213 */ /* 0x000fe20000000000 */
[----:B------:R-:W-:Y:S01]  /*15d70*/  IMAD.MOV.U32 R2, RZ, RZ, RZ ;  /* 0x000000ffff027224 */ /* 0x000fe200078e00ff */
[----:B------:R-:W1:Y:S01]  /*15d80*/  I2F.RP R12, R5 ;  /* 0x00000005000c7306 */ /* 0x000e620000209400 */
[----:B------:R-:W-:Y:S01]  /*15d90*/  IMAD R9, R10, R4, RZ ;  /* 0x000000040a097224 */ /* 0x000fe200078e02ff */
[----:B------:R-:W-:Y:S01]  /*15da0*/  IABS R10, R8 ;  /* 0x00000008000a7213 */ /* 0x000fe20000000000 */
[----:B------:R-:W-:Y:S02]  /*15db0*/  IMAD.MOV R0, RZ, RZ, -R0 ;  /* 0x000000ffff007224 */ /* 0x000fe400078e0a00 */
[----:B------:R-:W-:-:S03]  /*15dc0*/  IMAD.HI.U32 R9, R3, R9, R2 ;  /* 0x0000000903097227 */ /* 0x000fc600078e0002 */
[----:B------:R-:W-:Y:S01]  /*15dd0*/  MOV R3, R0 ;  /* 0x0000000000037202 */ /* 0x000fe20000000f00 */
[----:B------:R-:W-:-:S04]  /*15de0*/  IMAD.MOV.U32 R2, RZ, RZ, R10 ;  /* 0x000000ffff027224 */ /* 0x000fc800078e000a */
[----:B------:R-:W-:-:S04]  /*15df0*/  IMAD.HI.U32 R0, R9, R2, RZ ;  /* 0x0000000209007227 */ /* 0x000fc800078e00ff */
[----:B------:R-:W-:Y:S02]  /*15e00*/  IMAD R2, R0, R3, R2 ;  /* 0x0000000300027224 */ /* 0x000fe400078e0202 */
[----:B-1----:R-:W1:Y:S03]  /*15e10*/  MUFU.RCP R3, R12 ;  /* 0x0000000c00037308 */ /* 0x002e660000001000 */
        /* <DEDUP_REMOVED lines=9> */
[----:B------:R-:W-:Y:S01]  /*15eb0*/  @P2 IADD3 R0, R0, 0x1, RZ ;  /* 0x0000000100002810 */ /* 0x000fe20007ffe0ff */
[----:B-1----:R-:W-:-:S05]  /*15ec0*/  IMAD.MOV R2, RZ, RZ, -R3 ;  /* 0x000000ffff027224 */ /* 0x002fca00078e0a03 */
[----:B------:R-:W-:Y:S01]  /*15ed0*/  @!P1 IMAD.MOV R0, RZ, RZ, -R0 ;  /* 0x000000ffff009224 */ /* 0x000fe200078e0a00 */
[----:B------:R-:W-:Y:S02]  /*15ee0*/  MOV R4, R2 ;  /* 0x0000000200047202 */ /* 0x000fe40000000f00 */
[----:B------:R-:W-:Y:S02]  /*15ef0*/  IABS R2, R7 ;  /* 0x0000000700027213 */ /* 0x000fe40000000000 */
[----:B------:R-:W-:Y:S01]  /*15f00*/  @!P0 LOP3.LUT R0, RZ, R6, RZ, 0x33, !PT ;  /* 0x00000006ff008212 */ /* 0x000fe200078e33ff */
[----:B------:R-:W-:Y:S02]  /*15f10*/  IMAD R4, R4, R5, RZ ;  /* 0x0000000504047224 */ /* 0x000fe400078e02ff */
[----:B------:R-:W-:Y:S01]  /*15f20*/  IMAD.MOV R9, RZ, RZ, -R2 ;  /* 0x000000ffff097224 */ /* 0x000fe200078e0a02 */
[----:B------:R-:W-:Y:S01]  /*15f30*/  IABS R10, R0 ;  /* 0x00000000000a7213 */ /* 0x000fe20000000000 */
[----:B------:R-:W-:-:S02]  /*15f40*/  IMAD.MOV.U32 R2, RZ, RZ, RZ ;  /* 0x000000ffff027224 */ /* 0x000fc400078e00ff */
[----:B------:R-:W-:Y:S02]  /*15f50*/  IMAD R6, R0, R6, RZ ;  /* 0x0000000600067224 */ /* 0x000fe400078e02ff */
[----:B------:R-:W-:Y:S01]  /*15f60*/  IMAD.HI.U32 R2, R3, R4, R2 ;  /* 0x0000000403027227 */ /* 0x000fe200078e0002 */
[----:B------:R-:W-:Y:S02]  /*15f70*/  MOV R4, R9 ;  /* 0x0000000900047202 */ /* 0x000fe40000000f00 */
[----:B------:R-:W-:Y:S01]  /*15f80*/  IADD3 R213, R8, -R6, RZ ;  /* 0x8000000608d57210 */ /* 0x000fe20007ffe0ff */
[----:B------:R-:W-:-:S04]  /*15f90*/  IMAD.MOV.U32 R3, RZ, RZ, R10 ;  /* 0x000000ffff037224 */ /* 0x000fc800078e000a */
        /* <DEDUP_REMOVED lines=11> */
[----:B------:R-:W-:-:S04]  /*16050*/  @!P0 LOP3.LUT R2, RZ, R7, RZ, 0x33, !PT ;  /* 0x00000007ff028212 */ /* 0x000fc800078e33ff */
[----:B------:R-:W-:Y:S01]  /*16060*/  IADD3 R3, -R2, RZ, RZ ;  /* 0x000000ff02037210 */ /* 0x000fe20007ffe1ff */
[----:B------:R-:W-:-:S04]  /*16070*/  IMAD R2, R7, 0x1000000, R2 ;  /* 0x0100000007027824 */ /* 0x000fc800078e0202 */
[----:B------:R-:W-:-:S04]  /*16080*/  IMAD R0, R7, R3, R0 ;  /* 0x0000000307007224 */ /* 0x000fc800078e0200 */
[----:B------:R-:W-:Y:S01]  /*16090*/  IMAD R214, R0, 0x10000, R2 ;  /* 0x0001000000d67824 */ /* 0x000fe200078e0202 */
[----:B------:R-:W-:Y:S05]  /*160a0*/  BRA `(.L_x_286) ;  /* 0x0000004000007947 */ /* 0x000fea0003800000 */
.L_x_277:
[----:B------:R-:W-:Y:S01]  /*160b0*/  IMAD.MOV.U32 R212, RZ, RZ, R9 ;  /* 0x000000ffffd47224 */ /* 0x000fe200078e0009 */
[----:B------:R-:W-:Y:S01]  /*160c0*/  MOV R214, RZ ;  /* 0x000000ff00d67202 */ /* 0x000fe20000000f00 */
[----:B------:R-:W-:Y:S01]  /*160d0*/  IMAD.MOV.U32 R213, RZ, RZ, RZ ;  /* 0x000000ffffd57224 */ /* 0x000fe200078e00ff */
[----:B------:R-:W-:Y:S02]  /*160e0*/  MOV R215, c[0x0][0x53c] ;  /* 0x00014f0000d77a02 */ /* 0x000fe40000000f00 */
.L_x_286:
[----:B------:R-:W-:Y:S05]  /*160f0*/  BSYNC B1 ;  /* 0x0000000000017941 */ /* 0x000fea0003800000 */
.L_x_275:
[----:B------:R-:W-:Y:S01]  /*16100*/  WARPSYNC 0xffffffff ;  /* 0xffffffff00007948 */ /* 0x000fe20003800000 */
[----:B------:R-:W-:Y:S01]  /*16110*/  BAR.SYNC.DEFER_BLOCKING 0x4, 0x100 ;  /* 0x0104000000007b1d */ /* 0x000fe20000010000 */
[----:B------:R-:W-:-:S13]  /*16120*/  ISETP.NE.AND P0, PT, R13, RZ, PT ;  /* 0x000000ff0d00720c */ /* 0x000fda0003f05270 */
[----:B------:R3:W-:Y:S04]  /*16130*/  @!P0 STS.128 [0x20080], R212 ;  /* 0x020080d4ff008388 */ /* 0x0007e80000000c00 */
[----:B------:R-:W-:Y:S06]  /*16140*/  BAR.ARV 0x5, 0x100 ;  /* 0x0144000000007b1d */ /* 0x000fec0000002000 */
.L_x_270:
[----:B-1----:R-:W-:-:S13]  /*16150*/  ISETP.GE.AND P0, PT, R215, c[0x0][0x53c], PT ;  /* 0x00014f00d7007a0c */ /* 0x002fda0003f06270 */
[----:B--23--:R-:W-:Y:S01]  /*16160*/  @P0 CALL.REL.NOINC `(.L_x_287) ;  /* 0x0000001000000944 */ /* 0x00cfe20003c00000 */
[----:B------:R-:W-:Y:S05]  /*16170*/  BRA `(.L_x_288) ;  /* 0xfffeb38000007947 */ /* 0x000fea000383ffff */
.L_x_287:
[----:B------:R-:W-:Y:S05]  /*16180*/  EXIT ;  /* 0x000000000000794d */ /* 0x000fea0003800000 */
.L_x_125:
[----:B------:R-:W-:Y:S01]  /*16190*/  IMAD.MOV.U32 R0, RZ, RZ, R5 ;  /* 0x000000ffff007224 */ /* 0x000fe200078e0005 */
[----:B------:R-:W-:Y:S02]  /*161a0*/  MOV R2, 0x1 ;  /* 0x0000000100027802 */ /* 0x000fe40000000f00 */
[----:B------:R-:W-:Y:S02]  /*161b0*/  MOV R3, 0x161d0 ;  /* 0x000161d000037802 */ /* 0x000fe40000000f00 */
[----:B--2---:R-:W-:Y:S05]  /*161c0*/  CALL.REL.NOINC `($__internal_6_$__cuda_sm70_shflsync_up_p) ;  /* 0x0000169000007944 */ /* 0x004fea0003c00000 */
[----:B------:R-:W-:Y:S01]  /*161d0*/  MOV R0, R4 ;  /* 0x0000000400007202 */ /* 0x000fe20000000f00 */
[----:B------:R-:W-:Y:S05]  /*161e0*/  BRA `(.L_x_289) ;  /* 0xfffea26000007947 */ /* 0x000fea000383ffff */
.L_x_126:
[----:B------:R-:W-:Y:S01]  /*161f0*/  IMAD.MOV.U32 R0, RZ, RZ, R5 ;  /* 0x000000ffff007224 */ /* 0x000fe200078e0005 */
[----:B------:R-:W-:Y:S02]  /*16200*/  MOV R2, 0x2 ;  /* 0x0000000200027802 */ /* 0x000fe40000000f00 */
[----:B------:R-:W-:Y:S02]  /*16210*/  MOV R3, 0x16230 ;  /* 0x0001623000037802 */ /* 0x000fe40000000f00 */
[----:B--2---:R-:W-:Y:S05]  /*16220*/  CALL.REL.NOINC `($__internal_6_$__cuda_sm70_shflsync_up_p) ;  /* 0x0000163000007944 */ /* 0x004fea0003c00000 */
[----:B------:R-:W-:Y:S01]  /*16230*/  SEL R0, R4, RZ, P4 ;  /* 0x000000ff04007207 */ /* 0x000fe20002000000 */
[----:B------:R-:W-:Y:S01]  /*16240*/  IMAD.MOV.U32 R2, RZ, RZ, 0x4 ;  /* 0x00000004ff027424 */ /* 0x000fe200078e00ff */
[----:B------:R-:W-:-:S03]  /*16250*/  MOV R3, 0x16280 ;  /* 0x0001628000037802 */ /* 0x000fc60000000f00 */
[----:B------:R-:W-:Y:S02]  /*16260*/  IMAD.IADD R0, R5, 0x1, R0 ;  /* 0x0000000105007824 */ /* 0x000fe400078e0200 */
[----:B------:R-:W-:Y:S05]  /*16270*/  CALL.REL.NOINC `($__internal_6_$__cuda_sm70_shflsync_up_p) ;  /* 0x000015e000007944 */ /* 0x000fea0003c00000 */
        /* <DEDUP_REMOVED lines=13> */
[----:B------:R-:W-:Y:S01]  /*16350*/  IMAD.IADD R4, R0, 0x1, R4 ;  /* 0x0000000100047824 */ /* 0x000fe200078e0204 */
[----:B------:R-:W-:-:S03]  /*16360*/  MOV R0, 0x1f ;  /* 0x0000001f00007802 */ /* 0x000fc60000000f00 */
[----:B------:R-:W-:Y:S02]  /*16370*/  IMAD.MOV.U32 R5, RZ, RZ, R4 ;  /* 0x000000ffff057224 */ /* 0x000fe400078e0004 */
[----:B------:R-:W-:Y:S05]  /*16380*/  CALL.REL.NOINC `($__internal_5_$__cuda_sm70_shflsync_idx_p) ;  /* 0x0000148000007944 */ /* 0x000fea0003c00000 */
[----:B------:R-:W-:Y:S05]  /*16390*/  BRA `(.L_x_290) ;  /* 0xfffea1b000007947 */ /* 0x000fea000383ffff */
.L_x_128:
[----:B------:R-:W-:Y:S02]  /*163a0*/  SEL R0, RZ, 0x1, P0 ;  /* 0x00000001ff007807 */ /* 0x000fe40000000000 */
[----:B------:R-:W-:Y:S02]  /*163b0*/  MOV R2, 0x163d0 ;  /* 0x000163d000027802 */ /* 0x000fe40000000f00 */
[----:B--2---:R-:W-:Y:S05]  /*163c0*/  CALL.REL.NOINC `($__internal_7_$__cuda_sm70_votesync_ballot) ;  /* 0x0000150000007944 */ /* 0x004fea0003c00000 */
[----:B------:R-:W-:Y:S01]  /*163d0*/  MOV R6, R0 ;  /* 0x0000000000067202 */ /* 0x000fe20000000f00 */
[----:B------:R-:W-:Y:S05]  /*163e0*/  BRA `(.L_x_291) ;  /* 0xfffea1f000007947 */ /* 0x000fea000383ffff */
.L_x_129:
[----:B------:R-:W-:Y:S01]  /*163f0*/  IMAD.MOV.U32 R5, RZ, RZ, R8 ;  /* 0x000000ffff057224 */ /* 0x000fe200078e0008 */
[----:B--2---:R-:W-:Y:S01]  /*16400*/  MOV R3, R215 ;  /* 0x000000d700037202 */ /* 0x004fe20000000f00 */
[----:B------:R-:W-:Y:S01]  /*16410*/  IMAD.MOV.U32 R0, RZ, RZ, 0x1f ;  /* 0x0000001fff007424 */ /* 0x000fe200078e00ff */
[----:B------:R-:W-:Y:S02]  /*16420*/  MOV R2, 0x16440 ;  /* 0x0001644000027802 */ /* 0x000fe40000000f00 */
[----:B-1----:R-:W-:Y:S05]  /*16430*/  CALL.REL.NOINC `($__internal_5_$__cuda_sm70_shflsync_idx_p) ;  /* 0x000013d000007944 */ /* 0x002fea0003c00000 */
[----:B------:R-:W-:Y:S01]  /*16440*/  IMAD.MOV.U32 R11, RZ, RZ, R0 ;  /* 0x000000ffff0b7224 */ /* 0x000fe200078e0000 */
[----:B------:R-:W-:Y:S01]  /*16450*/  MOV R5, R7 ;  /* 0x0000000700057202 */ /* 0x000fe20000000f00 */
[----:B------:R-:W-:Y:S01]  /*16460*/  IMAD.MOV.U32 R7, RZ, RZ, RZ ;  /* 0x000000ffff077224 */ /* 0x000fe200078e00ff */
[----:B------:R-:W-:Y:S01]  /*16470*/  MOV R3, R215 ;  /* 0x000000d700037202 */ /* 0x000fe20000000f00 */
[----:B------:R-:W-:Y:S01]  /*16480*/  IMAD.MOV.U32 R0, RZ, RZ, 0x1f ;  /* 0x0000001fff007424 */ /* 0x000fe200078e00ff */
[----:B------:R-:W-:-:S02]  /*16490*/  MOV R2, 0x164b0 ;  /* 0x000164b000027802 */ /* 0x000fc40000000f00 */
[----:B------:R-:W-:Y:S05]  /*164a0*/  CALL.REL.NOINC `($__internal_5_$__cuda_sm70_shflsync_idx_p) ;  /* 0x0000136000007944 */ /* 0x000fea0003c00000 */
[----:B------:R-:W-:Y:S01]  /*164b0*/  MOV R10, R0 ;  /* 0x00000000000a7202 */ /* 0x000fe20000000f00 */
[----:B------:R-:W-:Y:S05]  /*164c0*/  BRA `(.L_x_292) ;  /* 0xfffea16000007947 */ /* 0x000fea000383ffff */
.L_x_132:
[----:B------:R-:W-:Y:S01]  /*164d0*/  IMAD.MOV.U32 R5, RZ, RZ, R4 ;  /* 0x000000ffff057224 */ /* 0x000fe200078e0004 */
[----:B------:R-:W-:-:S02]  /*164e0*/  MOV R0, 0x1f ;  /* 0x0000001f00007802 */ /* 0x000fc40000000f00 */
[----:B------:R-:W-:Y:S02]  /*164f0*/  MOV R2, 0x16510 ;  /* 0x0001651000027802 */ /* 0x000fe40000000f00 */
[----:B-1----:R-:W-:Y:S05]  /*16500*/  CALL.REL.NOINC `($__internal_5_$__cuda_sm70_shflsync_idx_p) ;  /* 0x0000130000007944 */ /* 0x002fea0003c00000 */
[----:B------:R-:W-:Y:S01]  /*16510*/  MOV R7, R0 ;  /* 0x0000000000077202 */ /* 0x000fe20000000f00 */
[----:B------:R-:W-:Y:S05]  /*16520*/  BRA `(.L_x_131) ;  /* 0xfffea16000007947 */ /* 0x000fea000383ffff */
.L_x_162:
[----:B------:R-:W-:Y:S01]  /*16530*/  IMAD.MOV.U32 R5, RZ, RZ, R19 ;  /* 0x000000ffff057224 */ /* 0x000fe200078e0013 */
[----:B------:R-:W-:Y:S01]  /*16540*/  MOV R3, RZ ;  /* 0x000000ff00037202 */ /* 0x000fe20000000f00 */
[----:B------:R-:W-:Y:S01]  /*16550*/  IMAD.MOV.U32 R0, RZ, RZ, 0x181f ;  /* 0x0000181fff007424 */ /* 0x000fe200078e00ff */
[----:B------:R-:W-:Y:S02]  /*16560*/  MOV R2, 0x16580 ;  /* 0x0001658000027802 */ /* 0x000fe40000000f00 */
[----:B-----5:R-:W-:Y:S05]  /*16570*/  CALL.REL.NOINC `($__internal_5_$__cuda_sm70_shflsync_idx_p) ;  /* 0x0000129000007944 */ /* 0x020fea0003c00000 */
[----:B------:R-:W-:Y:S01]  /*16580*/  MOV R4, R0 ;  /* 0x0000000000047202 */ /* 0x000fe20000000f00 */
[----:B------:R-:W-:Y:S05]  /*16590*/  BRA `(.L_x_293) ;  /* 0xfffefd7000007947 */ /* 0x000fea000383ffff */
.L_x_163:
[----:B------:R-:W-:Y:S01]  /*165a0*/  IMAD.MOV.U32 R5, RZ, RZ, R21 ;  /* 0x000000ffff057224 */ /* 0x000fe200078e0015 */
[----:B------:R-:W-:Y:S01]  /*165b0*/  MOV R3, RZ ;  /* 0x000000ff00037202 */ /* 0x000fe20000000f00 */
[----:B------:R-:W-:Y:S01]  /*165c0*/  IMAD.MOV.U32 R0, RZ, RZ, 0x181f ;  /* 0x0000181fff007424 */ /* 0x000fe200078e00ff */
[----:B------:R-:W-:Y:S02]  /*165d0*/  MOV R2, 0x165f0 ;  /* 0x000165f000027802 */ /* 0x000fe40000000f00 */
[----:B-12--5:R-:W-:Y:S05]  /*165e0*/  CALL.REL.NOINC `($__internal_5_$__cuda_sm70_shflsync_idx_p) ;  /* 0x0000122000007944 */ /* 0x026fea0003c00000 */
[----:B------:R-:W-:Y:S05]  /*165f0*/  BRA `(.L_x_294) ;  /* 0xfffefd3000007947 */ /* 0x000fea000383ffff */
.L_x_166:
[----:B------:R-:W-:Y:S01]  /*16600*/  IMAD.MOV.U32 R5, RZ, RZ, R19 ;  /* 0x000000ffff057224 */ /* 0x000fe200078e0013 */
[----:B--2---:R-:W-:Y:S01]  /*16610*/  MOV R3, 0x1 ;  /* 0x0000000100037802 */ /* 0x004fe20000000f00 */
[----:B----4-:R-:W-:Y:S01]  /*16620*/  IMAD.MOV.U32 R0, RZ, RZ, 0x181f ;  /* 0x0000181fff007424 */ /* 0x010fe200078e00ff */
[----:B------:R-:W-:-:S02]  /*16630*/  MOV R2, 0x16650 ;  /* 0x0001665000027802 */ /* 0x000fc40000000f00 */
[----:B-1-3-5:R-:W-:Y:S05]  /*16640*/  CALL.REL.NOINC `($__internal_5_$__cuda_sm70_shflsync_idx_p) ;  /* 0x000011c000007944 */ /* 0x02afea0003c00000 */
[----:B------:R-:W-:Y:S01]  /*16650*/  IMAD.MOV.U32 R6, RZ, RZ, R0 ;  /* 0x000000ffff067224 */ /* 0x000fe200078e0000 */
[----:B------:R-:W-:Y:S01]  /*16660*/  MOV R3, 0x1 ;  /* 0x0000000100037802 */ /* 0x000fe20000000f00 */
[----:B------:R-:W-:Y:S01]  /*16670*/  IMAD.MOV.U32 R5, RZ, RZ, R21 ;  /* 0x000000ffff057224 */ /* 0x000fe200078e0015 */
[----:B------:R-:W-:-:S02]  /*16680*/  MOV R0, 0x181f ;  /* 0x0000181f00007802 */ /* 0x000fc40000000f00 */
[----:B------:R-:W-:Y:S02]  /*16690*/  MOV R2, 0x166b0 ;  /* 0x000166b000027802 */ /* 0x000fe40000000f00 */
[----:B------:R-:W-:Y:S05]  /*166a0*/  CALL.REL.NOINC `($__internal_5_$__cuda_sm70_shflsync_idx_p) ;  /* 0x0000116000007944 */ /* 0x000fea0003c00000 */
[----:B------:R-:W-:Y:S05]  /*166b0*/  BRA `(.L_x_295) ;  /* 0xfffefe4000007947 */ /* 0x000fea000383ffff */
.L_x_169:
[----:B------:R-:W-:Y:S01]  /*166c0*/  IMAD.MOV.U32 R5, RZ, RZ, R19 ;  /* 0x000000ffff057224 */ /* 0x000fe200078e0013 */
[----:B-1----:R-:W-:Y:S01]  /*166d0*/  MOV R3, 0x2 ;  /* 0x0000000200037802 */ /* 0x002fe20000000f00 */
[----:B----4-:R-:W-:Y:S01]  /*166e0*/  IMAD.MOV.U32 R0, RZ, RZ, 0x181f ;  /* 0x0000181fff007424 */ /* 0x010fe200078e00ff */
[----:B------:R-:W-:Y:S02]  /*166f0*/  MOV R2, 0x16710 ;  /* 0x0001671000027802 */ /* 0x000fe40000000f00 */
[----:B--23-5:R-:W-:Y:S05]  /*16700*/  CALL.REL.NOINC `($__internal_5_$__cuda_sm70_shflsync_idx_p) ;  /* 0x0000110000007944 */ /* 0x02cfea0003c00000 */
[----:B------:R-:W-:Y:S01]  /*16710*/  MOV R6, R0 ;  /* 0x0000000000067202 */ /* 0x000fe20000000f00 */
[----:B------:R-:W-:Y:S05]  /*16720*/  BRA `(.L_x_296) ;  /* 0xfffeff5000007947 */ /* 0x000fea000383ffff */
.L_x_170:
[----:B------:R-:W-:Y:S01]  /*16730*/  IMAD.MOV.U32 R5, RZ, RZ, R21 ;  /* 0x000000ffff057224 */ /* 0x000fe200078e0015 */
[----:B------:R-:W-:Y:S01]  /*16740*/  MOV R3, 0x2 ;  /* 0x0000000200037802 */ /* 0x000fe20000000f00 */
[----:B----4-:R-:W-:Y:S01]  /*16750*/  IMAD.MOV.U32 R0, RZ, RZ, 0x181f ;  /* 0x0000181fff007424 */ /* 0x010fe200078e00ff */
[----:B------:R-:W-:Y:S02]  /*16760*/  MOV R2, 0x16780 ;  /* 0x0001678000027802 */ /* 0x000fe40000000f00 */
[----:B-123-5:R-:W-:Y:S05]  /*16770*/  CALL.REL.NOINC `($__internal_5_$__cuda_sm70_shflsync_idx_p) ;  /* 0x0000109000007944 */ /* 0x02efea0003c00000 */
[----:B------:R-:W-:Y:S05]  /*16780*/  BRA `(.L_x_297) ;  /* 0xfffeff1000007947 */ /* 0x000fea000383ffff */
.L_x_173:
[----:B------:R-:W-:Y:S01]  /*16790*/  IMAD.MOV.U32 R5, RZ, RZ, R19 ;  /* 0x000000ffff057224 */ /* 0x000fe200078e0013 */
[----:B-1----:R-:W-:Y:S01]  /*167a0*/  MOV R3, 0x3 ;  /* 0x0000000300037802 */ /* 0x002fe20000000f00 */
[----:B------:R-:W-:Y:S01]  /*167b0*/  IMAD.MOV.U32 R0, RZ, RZ, 0x181f ;  /* 0x0000181fff007424 */ /* 0x000fe200078e00ff */
[----:B------:R-:W-:-:S02]  /*167c0*/  MOV R2, 0x167e0 ;  /* 0x000167e000027802 */ /* 0x000fc40000000f00 */
[----:B--2345:R-:W-:Y:S05]  /*167d0*/  CALL.REL.NOINC `($__internal_5_$__cuda_sm70_shflsync_idx_p) ;  /* 0x0000103000007944 */ /* 0x03cfea0003c00000 */
[----:B------:R-:W-:Y:S01]  /*167e0*/  IMAD.MOV.U32 R6, RZ, RZ, R0 ;  /* 0x000000ffff067224 */ /* 0x000fe200078e0000 */
[----:B------:R-:W-:Y:S01]  /*167f0*/  MOV R3, 0x3 ;  /* 0x0000000300037802 */ /* 0x000fe20000000f00 */
[----:B------:R-:W-:Y:S01]  /*16800*/  IMAD.MOV.U32 R5, RZ, RZ, R21 ;  /* 0x000000ffff057224 */ /* 0x000fe200078e0015 */
[----:B------:R-:W-:-:S02]  /*16810*/  MOV R0, 0x181f ;  /* 0x0000181f00007802 */ /* 0x000fc40000000f00 */
[----:B------:R-:W-:Y:S02]  /*16820*/  MOV R2, 0x16840 ;  /* 0x0001684000027802 */ /* 0x000fe40000000f00 */
[----:B------:R-:W-:Y:S05]  /*16830*/  CALL.REL.NOINC `($__internal_5_$__cuda_sm70_shflsync_idx_p) ;  /* 0x00000fd000007944 */ /* 0x000fea0003c00000 */
[----:B------:R-:W-:Y:S05]  /*16840*/  BRA `(.L_x_298) ;  /* 0xfffeffc000007947 */ /* 0x000fea000383ffff */
.L_x_230:
[----:B------:R-:W-:Y:S01]  /*16850*/  IMAD.MOV.U32 R2, RZ, RZ, R195 ;  /* 0x000000ffff027224 */ /* 0x000fe200078e00c3 */
[----:B------:R-:W-:Y:S01]  /*16860*/  MOV R7, 0x1f ;  /* 0x0000001f00077802 */ /* 0x000fe20000000f00 */
[----:B------:R-:W-:Y:S01]  /*16870*/  IMAD.MOV.U32 R5, RZ, RZ, 0x2 ;  /* 0x00000002ff057424 */ /* 0x000fe200078e00ff */
[----:B------:R-:W-:Y:S02]  /*16880*/  MOV R6, 0xffffffff ;  /* 0xffffffff00067802 */ /* 0x000fe40000000f00 */
[----:B------:R-:W-:Y:S02]  /*16890*/  MOV R3, 0x168b0 ;  /* 0x000168b000037802 */ /* 0x000fe40000000f00 */
[----:B------:R-:W-:Y:S05]  /*168a0*/  CALL.REL.NOINC `($__internal_4_$__cuda_sm70_shflsync_bfly_p) ;  /* 0x00000f1000007944 */ /* 0x000fea0003c00000 */
[----:B------:R-:W-:Y:S01]  /*168b0*/  FADD.FTZ R0, R195, R5 ;  /* 0x00000005c3007221 */ /* 0x000fe20000010000 */
[----:B------:R-:W-:Y:S02]  /*168c0*/  MOV R5, 0x1 ;  /* 0x0000000100057802 */ /* 0x000fe40000000f00 */
[----:B------:R-:W-:Y:S02]  /*168d0*/  MOV R3, 0x16900 ;  /* 0x0001690000037802 */ /* 0x000fe40000000f00 */
[----:B------:R-:W-:-:S02]  /*168e0*/  MOV R2, R0 ;  /* 0x0000000000027202 */ /* 0x000fc40000000f00 */
[----:B------:R-:W-:Y:S05]  /*168f0*/  CALL.REL.NOINC `($__internal_4_$__cuda_sm70_shflsync_bfly_p) ;  /* 0x00000ec000007944 */ /* 0x000fea0003c00000 */
[----:B------:R-:W-:Y:S01]  /*16900*/  FADD.FTZ R0, R0, R5 ;  /* 0x0000000500007221 */ /* 0x000fe20000010000 */
[----:B------:R-:W-:-:S02]  /*16910*/  MOV R2, R194 ;  /* 0x000000c200027202 */ /* 0x000fc40000000f00 */
[----:B------:R-:W-:Y:S02]  /*16920*/  MOV R5, 0x2 ;  /* 0x0000000200057802 */ /* 0x000fe40000000f00 */
[----:B------:R-:W-:Y:S02]  /*16930*/  MOV R3, 0x16950 ;  /* 0x0001695000037802 */ /* 0x000fe40000000f00 */
[----:B------:R-:W-:Y:S05]  /*16940*/  CALL.REL.NOINC `($__internal_4_$__cuda_sm70_shflsync_bfly_p) ;  /* 0x00000e7000007944 */ /* 0x000fea0003c00000 */
[----:B------:R-:W-:Y:S01]  /*16950*/  FADD.FTZ R4, R194, R5 ;  /* 0x00000005c2047221 */ /* 0x000fe20000010000 */
[----:B------:R-:W-:Y:S02]  /*16960*/  MOV R5, 0x1 ;  /* 0x0000000100057802 */ /* 0x000fe40000000f00 */
[----:B------:R-:W-:Y:S02]  /*16970*/  MOV R3, 0x169a0 ;  /* 0x000169a000037802 */ /* 0x000fe40000000f00 */
[----:B------:R-:W-:Y:S02]  /*16980*/  MOV R2, R4 ;  /* 0x0000000400027202 */ /* 0x000fe40000000f00 */
[----:B------:R-:W-:Y:S05]  /*16990*/  CALL.REL.NOINC `($__internal_4_$__cuda_sm70_shflsync_bfly_p) ;  /* 0x00000e2000007944 */ /* 0x000fea0003c00000 */
[----:B------:R-:W-:Y:S01]  /*169a0*/  MOV R3, R5 ;  /* 0x0000000500037202 */ /* 0x000fe20000000f00 */
[----:B------:R-:W-:Y:S05]  /*169b0*/  BRA `(.L_x_299) ;  /* 0xffffa3c000007947 */ /* 0x000fea000383ffff */
.L_x_237:
[----:B--234-:R-:W-:Y:S01]  /*169c0*/  IMAD.MOV.U32 R5, RZ, RZ, R15 ;  /* 0x000000ffff057224 */ /* 0x01cfe200078e000f */
[----:B------:R-:W-:Y:S01]  /*169d0*/  MOV R3, RZ ;  /* 0x000000ff00037202 */ /* 0x000fe20000000f00 */
[----:B------:R-:W-:Y:S01]  /*169e0*/  IMAD.MOV.U32 R0, RZ, RZ, 0x181f ;  /* 0x0000181fff007424 */ /* 0x000fe200078e00ff */
[----:B------:R-:W-:-:S02]  /*169f0*/  MOV R2, 0x16a10 ;  /* 0x00016a1000027802 */ /* 0x000fc40000000f00 */
[----:B-1----:R-:W-:Y:S05]  /*16a00*/  CALL.REL.NOINC `($__internal_5_$__cuda_sm70_shflsync_idx_p) ;  /* 0x00000e0000007944 */ /* 0x002fea0003c00000 */
[----:B------:R-:W-:Y:S01]  /*16a10*/  MOV R12, R0 ;  /* 0x00000000000c7202 */ /* 0x000fe20000000f00 */
[----:B------:R-:W-:Y:S05]  /*16a20*/  BRA `(.L_x_300) ;  /* 0xffffbf0000007947 */ /* 0x000fea000383ffff */
.L_x_238:
[----:B------:R-:W-:Y:S01]  /*16a30*/  IMAD.MOV.U32 R5, RZ, RZ, R16 ;  /* 0x000000ffff057224 */ /* 0x000fe200078e0010 */
[----:B------:R-:W-:Y:S01]  /*16a40*/  MOV R3, RZ ;  /* 0x000000ff00037202 */ /* 0x000fe20000000f00 */
[----:B------:R-:W-:Y:S01]  /*16a50*/  IMAD.MOV.U32 R0, RZ, RZ, 0x181f ;  /* 0x0000181fff007424 */ /* 0x000fe200078e00ff */
[----:B------:R-:W-:-:S02]  /*16a60*/  MOV R2, 0x16a80 ;  /* 0x00016a8000027802 */ /* 0x000fc40000000f00 */
[----:B-123--:R-:W-:Y:S05]  /*16a70*/  CALL.REL.NOINC `($__internal_5_$__cuda_sm70_shflsync_idx_p) ;  /* 0x00000d9000007944 */ /* 0x00efea0003c00000 */
[----:B------:R-:W-:Y:S05]  /*16a80*/  BRA `(.L_x_301) ;  /* 0xffffbec000007947 */ /* 0x000fea000383ffff */
.L_x_241:
[----:B------:R-:W-:Y:S01]  /*16a90*/  IMAD.MOV.U32 R5, RZ, RZ, R15 ;  /* 0x000000ffff057224 */ /* 0x000fe200078e000f */
[----:B--2---:R-:W-:Y:S01]  /*16aa0*/  MOV R3, 0x1 ;  /* 0x0000000100037802 */ /* 0x004fe20000000f00 */
[----:B------:R-:W-:Y:S01]  /*16ab0*/  IMAD.MOV.U32 R0, RZ, RZ, 0x181f ;  /* 0x0000181fff007424 */ /* 0x000fe200078e00ff */
[----:B------:R-:W-:-:S02]  /*16ac0*/  MOV R2, 0x16ae0 ;  /* 0x00016ae000027802 */ /* 0x000fc40000000f00 */
[----:B-1-34-:R-:W-:Y:S05]  /*16ad0*/  CALL.REL.NOINC `($__internal_5_$__cuda_sm70_shflsync_idx_p) ;  /* 0x00000d3000007944 */ /* 0x01afea0003c00000 */
[----:B------:R-:W-:Y:S01]  /*16ae0*/  IMAD.MOV.U32 R12, RZ, RZ, R0 ;  /* 0x000000ffff0c7224 */ /* 0x000fe200078e0000 */
[----:B------:R-:W-:Y:S01]  /*16af0*/  MOV R3, 0x1 ;  /* 0x0000000100037802 */ /* 0x000fe20000000f00 */
[----:B------:R-:W-:Y:S01]  /*16b00*/  IMAD.MOV.U32 R5, RZ, RZ, R16 ;  /* 0x000000ffff057224 */ /* 0x000fe200078e0010 */
[----:B------:R-:W-:-:S02]  /*16b10*/  MOV R0, 0x181f ;  /* 0x0000181f00007802 */ /* 0x000fc40000000f00 */
[----:B------:R-:W-:Y:S02]  /*16b20*/  MOV R2, 0x16b40 ;  /* 0x00016b4000027802 */ /* 0x000fe40000000f00 */
[----:B------:R-:W-:Y:S05]  /*16b30*/  CALL.REL.NOINC `($__internal_5_$__cuda_sm70_shflsync_idx_p) ;  /* 0x00000cd000007944 */ /* 0x000fea0003c00000 */
[----:B------:R-:W-:Y:S05]  /*16b40*/  BRA `(.L_x_302) ;  /* 0xffffbfe000007947 */ /* 0x000fea000383ffff */
.L_x_244:
[----:B------:R-:W-:Y:S01]  /*16b50*/  IMAD.MOV.U32 R5, RZ, RZ, R15 ;  /* 0x000000ffff057224 */ /* 0x000fe200078e000f */
[----:B--2---:R-:W-:Y:S01]  /*16b60*/  MOV R3, 0x2 ;  /* 0x0000000200037802 */ /* 0x004fe20000000f00 */
[----:B------:R-:W-:Y:S01]  /*16b70*/  IMAD.MOV.U32 R0, RZ, RZ, 0x181f ;  /* 0x0000181fff007424 */ /* 0x000fe200078e00ff */
[----:B------:R-:W-:Y:S02]  /*16b80*/  MOV R2, 0x16ba0 ;  /* 0x00016ba000027802 */ /* 0x000fe40000000f00 */
[----:B-1-34-:R-:W-:Y:S05]  /*16b90*/  CALL.REL.NOINC `($__internal_5_$__cuda_sm70_shflsync_idx_p) ;  /* 0x00000c7000007944 */ /* 0x01afea0003c00000 */
[----:B------:R-:W-:Y:S01]  /*16ba0*/  MOV R12, R0 ;  /* 0x00000000000c7202 */ /* 0x000fe20000000f00 */
[----:B------:R-:W-:Y:S05]  /*16bb0*/  BRA `(.L_x_303) ;  /* 0xffffc0e000007947 */ /* 0x000fea000383ffff */
.L_x_245:
[----:B------:R-:W-:Y:S01]  /*16bc0*/  IMAD.MOV.U32 R5, RZ, RZ, R16 ;  /* 0x000000ffff057224 */ /* 0x000fe200078e0010 */
[----:B--2---:R-:W-:Y:S01]  /*16bd0*/  MOV R3, 0x2 ;  /* 0x0000000200037802 */ /* 0x004fe20000000f00 */
[----:B------:R-:W-:Y:S01]  /*16be0*/  IMAD.MOV.U32 R0, RZ, RZ, 0x181f ;  /* 0x0000181fff007424 */ /* 0x000fe200078e00ff */
[----:B------:R-:W-:Y:S02]  /*16bf0*/  MOV R2, 0x16c10 ;  /* 0x00016c1000027802 */ /* 0x000fe40000000f00 */
[----:B-1-34-:R-:W-:Y:S05]  /*16c00*/  CALL.REL.NOINC `($__internal_5_$__cuda_sm70_shflsync_idx_p) ;  /* 0x00000c0000007944 */ /* 0x01afea0003c00000 */
[----:B------:R-:W-:Y:S05]  /*16c10*/  BRA `(.L_x_304) ;  /* 0xffffc0a000007947 */ /* 0x000fea000383ffff */
.L_x_248:
[----:B------:R-:W-:Y:S01]  /*16c20*/  IMAD.MOV.U32 R5, RZ, RZ, R15 ;  /* 0x000000ffff057224 */ /* 0x000fe200078e000f */
[----:B---3--:R-:W-:Y:S01]  /*16c30*/  MOV R3, 0x3 ;  /* 0x0000000300037802 */ /* 0x008fe20000000f00 */
[----:B----4-:R-:W-:Y:S01]  /*16c40*/  IMAD.MOV.U32 R0, RZ, RZ, 0x181f ;  /* 0x0000181fff007424 */ /* 0x010fe200078e00ff */
[----:B------:R-:W-:-:S02]  /*16c50*/  MOV R2, 0x16c70 ;  /* 0x00016c7000027802 */ /* 0x000fc40000000f00 */
[----:B-12---:R-:W-:Y:S05]  /*16c60*/  CALL.REL.NOINC `($__internal_5_$__cuda_sm70_shflsync_idx_p) ;  /* 0x00000ba000007944 */ /* 0x006fea0003c00000 */
[----:B------:R-:W-:Y:S01]  /*16c70*/  IMAD.MOV.U32 R10, RZ, RZ, R0 ;  /* 0x000000ffff0a7224 */ /* 0x000fe200078e0000 */
[----:B------:R-:W-:Y:S01]  /*16c80*/  MOV R3, 0x3 ;  /* 0x0000000300037802 */ /* 0x000fe20000000f00 */
[----:B------:R-:W-:Y:S01]  /*16c90*/  IMAD.MOV.U32 R5, RZ, RZ, R16 ;  /* 0x000000ffff057224 */ /* 0x000fe200078e0010 */
[----:B------:R-:W-:-:S02]  /*16ca0*/  MOV R0, 0x181f ;  /* 0x0000181f00007802 */ /* 0x000fc40000000f00 */
[----:B------:R-:W-:Y:S02]  /*16cb0*/  MOV R2, 0x16cd0 ;  /* 0x00016cd000027802 */ /* 0x000fe40000000f00 */
[----:B------:R-:W-:Y:S05]  /*16cc0*/  CALL.REL.NOINC `($__internal_5_$__cuda_sm70_shflsync_idx_p) ;  /* 0x00000b4000007944 */ /* 0x000fea0003c00000 */
[----:B------:R-:W-:Y:S05]  /*16cd0*/  BRA `(.L_x_305) ;  /* 0xffffc16000007947 */ /* 0x000fea000383ffff */
.L_x_250:
[----:B------:R-:W-:Y:S01]  /*16ce0*/  IMAD.MOV.U32 R5, RZ, RZ, R16 ;  /* 0x000000ffff057224 */ /* 0x000fe200078e0010 */
[----:B------:R-:W-:Y:S01]  /*16cf0*/  MOV R3, RZ ;  /* 0x000000ff00037202 */ /* 0x000fe20000000f00 */
[----:B------:R-:W-:Y:S01]  /*16d00*/  IMAD.MOV.U32 R0, RZ, RZ, 0x1c1f ;  /* 0x00001c1fff007424 */ /* 0x000fe200078e00ff */
[----:B------:R-:W-:Y:S02]  /*16d10*/  MOV R2, 0x16d30 ;  /* 0x00016d3000027802 */ /* 0x000fe40000000f00 */
[----:B------:R-:W-:Y:S05]  /*16d20*/  CALL.REL.NOINC `($__internal_5_$__cuda_sm70_shflsync_idx_p) ;  /* 0x00000ae000007944 */ /* 0x000fea0003c00000 */
[----:B------:R-:W-:Y:S01]  /*16d30*/  MOV R4, R0 ;  /* 0x0000000000047202 */ /* 0x000fe20000000f00 */
[----:B------:R-:W-:Y:S05]  /*16d40*/  BRA `(.L_x_306) ;  /* 0xffffc45000007947 */ /* 0x000fea000383ffff */
.L_x_251:
[----:B------:R-:W-:Y:S01]  /*16d50*/  IMAD.MOV.U32 R5, RZ, RZ, R17 ;  /* 0x000000ffff057224 */ /* 0x000fe200078e0011 */
[----:B------:R-:W-:Y:S01]  /*16d60*/  MOV R3, RZ ;  /* 0x000000ff00037202 */ /* 0x000fe20000000f00 */
[----:B------:R-:W-:Y:S01]  /*16d70*/  IMAD.MOV.U32 R0, RZ, RZ, 0x1c1f ;  /* 0x00001c1fff007424 */ /* 0x000fe200078e00ff */
[----:B------:R-:W-:Y:S02]  /*16d80*/  MOV R2, 0x16da0 ;  /* 0x00016da000027802 */ /* 0x000fe40000000f00 */
[----:B-12---:R-:W-:Y:S05]  /*16d90*/  CALL.REL.NOINC `($__internal_5_$__cuda_sm70_shflsync_idx_p) ;  /* 0x00000a7000007944 */ /* 0x006fea0003c00000 */
[----:B------:R-:W-:Y:S05]  /*16da0*/  BRA `(.L_x_307) ;  /* 0xffffc41000007947 */ /* 0x000fea000383ffff */
.L_x_254:
[----:B------:R-:W-:Y:S01]  /*16db0*/  IMAD.MOV.U32 R5, RZ, RZ, R16 ;  /* 0x000000ffff057224 */ /* 0x000fe200078e0010 */
[----:B------:R-:W-:Y:S01]  /*16dc0*/  MOV R3, 0x1 ;  /* 0x0000000100037802 */ /* 0x000fe20000000f00 */
[----:B----4-:R-:W-:Y:S01]  /*16dd0*/  IMAD.MOV.U32 R0, RZ, RZ, 0x1c1f ;  /* 0x00001c1fff007424 */ /* 0x010fe200078e00ff */
[----:B------:R-:W-:-:S02]  /*16de0*/  MOV R2, 0x16e00 ;  /* 0x00016e0000027802 */ /* 0x000fc40000000f00 */
[----:B-123--:R-:W-:Y:S05]  /*16df0*/  CALL.REL.NOINC `($__internal_5_$__cuda_sm70_shflsync_idx_p) ;  /* 0x00000a1000007944 */ /* 0x00efea0003c00000 */
[----:B------:R-:W-:Y:S01]  /*16e00*/  IMAD.MOV.U32 R4, RZ, RZ, R0 ;  /* 0x000000ffff047224 */ /* 0x000fe200078e0000 */
[----:B------:R-:W-:Y:S01]  /*16e10*/  MOV R3, 0x1 ;  /* 0x0000000100037802 */ /* 0x000fe20000000f00 */
[----:B------:R-:W-:Y:S01]  /*16e20*/  IMAD.MOV.U32 R5, RZ, RZ, R17 ;  /* 0x000000ffff057224 */ /* 0x000fe200078e0011 */
[----:B------:R-:W-:-:S02]  /*16e30*/  MOV R0, 0x1c1f ;  /* 0x00001c1f00007802 */ /* 0x000fc40000000f00 */
[----:B------:R-:W-:Y:S02]  /*16e40*/  MOV R2, 0x16e60 ;  /* 0x00016e6000027802 */ /* 0x000fe40000000f00 */
[----:B------:R-:W-:Y:S05]  /*16e50*/  CALL.REL.NOINC `($__internal_5_$__cuda_sm70_shflsync_idx_p) ;  /* 0x000009b000007944 */ /* 0x000fea0003c00000 */
[----:B------:R-:W-:Y:S05]  /*16e60*/  BRA `(.L_x_308) ;  /* 0xffffcec000007947 */ /* 0x000fea000383ffff */
.L_x_258:
[----:B------:R-:W-:Y:S01]  /*16e70*/  IMAD.MOV.U32 R5, RZ, RZ, R13 ;  /* 0x000000ffff057224 */ /* 0x000fe200078e000d */
[----:B------:R-:W-:Y:S01]  /*16e80*/  MOV R3, RZ ;  /* 0x000000ff00037202 */ /* 0x000fe20000000f00 */
[----:B------:R-:W-:Y:S01]  /*16e90*/  IMAD.MOV.U32 R0, RZ, RZ, 0x181f ;  /* 0x0000181fff007424 */ /* 0x000fe200078e00ff */
[----:B------:R-:W-:Y:S02]  /*16ea0*/  MOV R2, 0x16ec0 ;  /* 0x00016ec000027802 */ /* 0x000fe40000000f00 */
[----:B------:R-:W-:Y:S05]  /*16eb0*/  CALL.REL.NOINC `($__internal_5_$__cuda_sm70_shflsync_idx_p) ;  /* 0x0000095000007944 */ /* 0x000fea0003c00000 */
[----:B------:R-:W-:Y:S01]  /*16ec0*/  MOV R12, R0 ;  /* 0x00000000000c7202 */ /* 0x000fe20000000f00 */
[----:B------:R-:W-:Y:S05]  /*16ed0*/  BRA `(.L_x_309) ;  /* 0xffffe0c000007947 */ /* 0x000fea000383ffff */
.L_x_259:
[----:B------:R-:W-:Y:S01]  /*16ee0*/  IMAD.MOV.U32 R5, RZ, RZ, R16 ;  /* 0x000000ffff057224 */ /* 0x000fe200078e0010 */
[----:B------:R-:W-:Y:S01]  /*16ef0*/  MOV R3, RZ ;  /* 0x000000ff00037202 */ /* 0x000fe20000000f00 */
[----:B------:R-:W-:Y:S01]  /*16f00*/  IMAD.MOV.U32 R0, RZ, RZ, 0x181f ;  /* 0x0000181fff007424 */ /* 0x000fe200078e00ff */
[----:B------:R-:W-:Y:S02]  /*16f10*/  MOV R2, 0x16f30 ;  /* 0x00016f3000027802 */ /* 0x000fe40000000f00 */
[----:B-12---:R-:W-:Y:S05]  /*16f20*/  CALL.REL.NOINC `($__internal_5_$__cuda_sm70_shflsync_idx_p) ;  /* 0x000008e000007944 */ /* 0x006fea0003c00000 */
[----:B------:R-:W-:Y:S05]  /*16f30*/  BRA `(.L_x_310) ;  /* 0xffffe08000007947 */ /* 0x000fea000383ffff */
.L_x_262:
[----:B------:R-:W-:Y:S01]  /*16f40*/  IMAD.MOV.U32 R5, RZ, RZ, R13 ;  /* 0x000000ffff057224 */ /* 0x000fe200078e000d */
[----:B--2---:R-:W-:Y:S01]  /*16f50*/  MOV R3, 0x1 ;  /* 0x0000000100037802 */ /* 0x004fe20000000f00 */
[----:B----4-:R-:W-:Y:S01]  /*16f60*/  IMAD.MOV.U32 R0, RZ, RZ, 0x181f ;  /* 0x0000181fff007424 */ /* 0x010fe200078e00ff */
[----:B------:R-:W-:-:S02]  /*16f70*/  MOV R2, 0x16f90 ;  /* 0x00016f9000027802 */ /* 0x000fc40000000f00 */
[----:B-1-3--:R-:W-:Y:S05]  /*16f80*/  CALL.REL.NOINC `($__internal_5_$__cuda_sm70_shflsync_idx_p) ;  /* 0x0000088000007944 */ /* 0x00afea0003c00000 */
[----:B------:R-:W-:Y:S01]  /*16f90*/  IMAD.MOV.U32 R12, RZ, RZ, R0 ;  /* 0x000000ffff0c7224 */ /* 0x000fe200078e0000 */
[----:B------:R-:W-:Y:S01]  /*16fa0*/  MOV R3, 0x1 ;  /* 0x0000000100037802 */ /* 0x000fe20000000f00 */
[----:B------:R-:W-:Y:S01]  /*16fb0*/  IMAD.MOV.U32 R5, RZ, RZ, R16 ;  /* 0x000000ffff057224 */ /* 0x000fe200078e0010 */
[----:B------:R-:W-:-:S02]  /*16fc0*/  MOV R0, 0x181f ;  /* 0x0000181f00007802 */ /* 0x000fc40000000f00 */
[----:B------:R-:W-:Y:S02]  /*16fd0*/  MOV R2, 0x16ff0 ;  /* 0x00016ff000027802 */ /* 0x000fe40000000f00 */
[----:B------:R-:W-:Y:S05]  /*16fe0*/  CALL.REL.NOINC `($__internal_5_$__cuda_sm70_shflsync_idx_p) ;  /* 0x0000082000007944 */ /* 0x000fea0003c00000 */
[----:B------:R-:W-:Y:S05]  /*16ff0*/  BRA `(.L_x_311) ;  /* 0xffffe1b000007947 */ /* 0x000fea000383ffff */
.L_x_265:
[----:B------:R-:W-:Y:S01]  /*17000*/  IMAD.MOV.U32 R5, RZ, RZ, R13 ;  /* 0x000000ffff057224 */ /* 0x000fe200078e000d */
[----:B-1----:R-:W-:Y:S01]  /*17010*/  MOV R3, 0x2 ;  /* 0x0000000200037802 */ /* 0x002fe20000000f00 */
[----:B----4-:R-:W-:Y:S01]  /*17020*/  IMAD.MOV.U32 R0, RZ, RZ, 0x181f ;  /* 0x0000181fff007424 */ /* 0x010fe200078e00ff */
[----:B------:R-:W-:Y:S02]  /*17030*/  MOV R2, 0x17050 ;  /* 0x0001705000027802 */ /* 0x000fe40000000f00 */
[----:B--23--:R-:W-:Y:S05]  /*17040*/  CALL.REL.NOINC `($__internal_5_$__cuda_sm70_shflsync_idx_p) ;  /* 0x000007c000007944 */ /* 0x00cfea0003c00000 */
[----:B------:R-:W-:Y:S01]  /*17050*/  MOV R12, R0 ;  /* 0x00000000000c7202 */ /* 0x000fe20000000f00 */
[----:B------:R-:W-:Y:S05]  /*17060*/  BRA `(.L_x_312) ;  /* 0xffffe2b000007947 */ /* 0x000fea000383ffff */
.L_x_266:
[----:B------:R-:W-:Y:S01]  /*17070*/  IMAD.MOV.U32 R5, RZ, RZ, R16 ;  /* 0x000000ffff057224 */ /* 0x000fe200078e0010 */
[----:B------:R-:W-:Y:S01]  /*17080*/  MOV R3, 0x2 ;  /* 0x0000000200037802 */ /* 0x000fe20000000f00 */
[----:B----4-:R-:W-:Y:S01]  /*17090*/  IMAD.MOV.U32 R0, RZ, RZ, 0x181f ;  /* 0x0000181fff007424 */ /* 0x010fe200078e00ff */
[----:B------:R-:W-:Y:S02]  /*170a0*/  MOV R2, 0x170c0 ;  /* 0x000170c000027802 */ /* 0x000fe40000000f00 */
[----:B-123--:R-:W-:Y:S05]  /*170b0*/  CALL.REL.NOINC `($__internal_5_$__cuda_sm70_shflsync_idx_p) ;  /* 0x0000075000007944 */ /* 0x00efea0003c00000 */
[----:B------:R-:W-:Y:S05]  /*170c0*/  BRA `(.L_x_313) ;  /* 0xffffe27000007947 */ /* 0x000fea000383ffff */
.L_x_269:
[----:B------:R-:W-:Y:S01]  /*170d0*/  IMAD.MOV.U32 R5, RZ, RZ, R13 ;  /* 0x000000ffff057224 */ /* 0x000fe200078e000d */
[----:B-1----:R-:W-:Y:S01]  /*170e0*/  MOV R3, 0x3 ;  /* 0x0000000300037802 */ /* 0x002fe20000000f00 */
[----:B------:R-:W-:Y:S01]  /*170f0*/  IMAD.MOV.U32 R0, RZ, RZ, 0x181f ;  /* 0x0000181fff007424 */ /* 0x000fe200078e00ff */
[----:B------:R-:W-:-:S02]  /*17100*/  MOV R2, 0x17120 ;  /* 0x0001712000027802 */ /* 0x000fc40000000f00 */
[----:B--234-:R-:W-:Y:S05]  /*17110*/  CALL.REL.NOINC `($__internal_5_$__cuda_sm70_shflsync_idx_p) ;  /* 0x000006f000007944 */ /* 0x01cfea0003c00000 */
[----:B------:R-:W-:Y:S01]  /*17120*/  IMAD.MOV.U32 R12, RZ, RZ, R0 ;  /* 0x000000ffff0c7224 */ /* 0x000fe200078e0000 */
[----:B------:R-:W-:Y:S01]  /*17130*/  MOV R3, 0x3 ;  /* 0x0000000300037802 */ /* 0x000fe20000000f00 */
[----:B------:R-:W-:Y:S01]  /*17140*/  IMAD.MOV.U32 R5, RZ, RZ, R16 ;  /* 0x000000ffff057224 */ /* 0x000fe200078e0010 */
[----:B------:R-:W-:-:S02]  /*17150*/  MOV R0, 0x181f ;  /* 0x0000181f00007802 */ /* 0x000fc40000000f00 */
[----:B------:R-:W-:Y:S02]  /*17160*/  MOV R2, 0x17180 ;  /* 0x0001718000027802 */ /* 0x000fe40000000f00 */
[----:B------:R-:W-:Y:S05]  /*17170*/  CALL.REL.NOINC `($__internal_5_$__cuda_sm70_shflsync_idx_p) ;  /* 0x0000069000007944 */ /* 0x000fea0003c00000 */
[----:B------:R-:W-:Y:S05]  /*17180*/  BRA `(.L_x_314) ;  /* 0xffffe33000007947 */ /* 0x000fea000383ffff */
.L_x_271:
[----:B------:R-:W-:Y:S01]  /*17190*/  IMAD.MOV.U32 R5, RZ, RZ, R21 ;  /* 0x000000ffff057224 */ /* 0x000fe200078e0015 */
[----:B------:R-:W-:Y:S01]  /*171a0*/  MOV R3, RZ ;  /* 0x000000ff00037202 */ /* 0x000fe20000000f00 */
[----:B------:R-:W-:Y:S01]  /*171b0*/  IMAD.MOV.U32 R0, RZ, RZ, 0x1f ;  /* 0x0000001fff007424 */ /* 0x000fe200078e00ff */
[----:B------:R-:W-:Y:S02]  /*171c0*/  MOV R2, 0x171e0 ;  /* 0x000171e000027802 */ /* 0x000fe40000000f00 */
[----:B-1-3--:R-:W-:Y:S05]  /*171d0*/  CALL.REL.NOINC `($__internal_5_$__cuda_sm70_shflsync_idx_p) ;  /* 0x0000063000007944 */ /* 0x00afea0003c00000 */
[----:B------:R-:W-:Y:S01]  /*171e0*/  MOV R9, R0 ;  /* 0x0000000000097202 */ /* 0x000fe20000000f00 */
[----:B------:R-:W-:Y:S05]  /*171f0*/  BRA `(.L_x_315) ;  /* 0xffffe4d000007947 */ /* 0x000fea000383ffff */
.L_x_272:
[----:B------:R-:W-:Y:S01]  /*17200*/  IMAD.MOV.U32 R5, RZ, RZ, R21 ;  /* 0x000000ffff057224 */ /* 0x000fe200078e0015 */
[----:B------:R-:W-:Y:S01]  /*17210*/  MOV R3, 0x1 ;  /* 0x0000000100037802 */ /* 0x000fe20000000f00 */
[----:B------:R-:W-:Y:S01]  /*17220*/  IMAD.MOV.U32 R0, RZ, RZ, 0x1f ;  /* 0x0000001fff007424 */ /* 0x000fe200078e00ff */
[----:B------:R-:W-:Y:S02]  /*17230*/  MOV R2, 0x17250 ;  /* 0x0001725000027802 */ /* 0x000fe40000000f00 */
[----:B-1234-:R-:W-:Y:S05]  /*17240*/  CALL.REL.NOINC `($__internal_5_$__cuda_sm70_shflsync_idx_p) ;  /* 0x000005c000007944 */ /* 0x01efea0003c00000 */
[----:B------:R-:W-:Y:S01]  /*17250*/  MOV R8, R0 ;  /* 0x0000000000087202 */ /* 0x000fe20000000f00 */
[----:B------:R-:W-:Y:S05]  /*17260*/  BRA `(.L_x_316) ;  /* 0xffffe48000007947 */ /* 0x000fea000383ffff */
.L_x_273:
[----:B------:R-:W-:Y:S02]  /*17270*/  MOV R2, 0x1 ;  /* 0x0000000100027802 */ /* 0x000fe40000000f00 */
[----:B------:R-:W-:-:S02]  /*17280*/  MOV R3, 0x172a0 ;  /* 0x000172a000037802 */ /* 0x000fc40000000f00 */
[----:B--2-4-:R-:W-:Y:S05]  /*17290*/  CALL.REL.NOINC `($__internal_6_$__cuda_sm70_shflsync_up_p) ;  /* 0x000005c000007944 */ /* 0x014fea0003c00000 */
[----:B------:R-:W-:Y:S05]  /*172a0*/  BRA `(.L_x_317) ;  /* 0xffffe56000007947 */ /* 0x000fea000383ffff */
.L_x_274:
[----:B------:R-:W-:Y:S02]  /*172b0*/  MOV R2, 0x2 ;  /* 0x0000000200027802 */ /* 0x000fe40000000f00 */
[----:B------:R-:W-:-:S02]  /*172c0*/  MOV R3, 0x172e0 ;  /* 0x000172e000037802 */ /* 0x000fc40000000f00 */
[----:B--2-4-:R-:W-:Y:S05]  /*172d0*/  CALL.REL.NOINC `($__internal_6_$__cuda_sm70_shflsync_up_p) ;  /* 0x0000058000007944 */ /* 0x014fea0003c00000 */
        /* <DEDUP_REMOVED lines=23> */
.L_x_278:
[----:B------:R-:W-:Y:S02]  /*17450*/  MOV R2, 0x1 ;  /* 0x0000000100027802 */ /* 0x000fe40000000f00 */
[----:B------:R-:W-:Y:S02]  /*17460*/  MOV R3, 0x17480 ;  /* 0x0001748000037802 */ /* 0x000fe40000000f00 */
[----:B--2---:R-:W-:Y:S05]  /*17470*/  CALL.REL.NOINC `($__internal_6_$__cuda_sm70_shflsync_up_p) ;  /* 0x000003e000007944 */ /* 0x004fea0003c00000 */
[----:B------:R-:W-:Y:S01]  /*17480*/  MOV R2, R4 ;  /* 0x0000000400027202 */ /* 0x000fe20000000f00 */
[----:B------:R-:W-:Y:S05]  /*17490*/  BRA `(.L_x_319) ;  /* 0xffffe5c000007947 */ /* 0x000fea000383ffff */
.L_x_279:
        /* <DEDUP_REMOVED lines=26> */
.L_x_281:
[----:B------:R-:W-:Y:S02]  /*17640*/  SEL R0, RZ, 0x1, P0 ;  /* 0x00000001ff007807 */ /* 0x000fe40000000000 */
[----:B------:R-:W-:Y:S02]  /*17650*/  MOV R2, 0x17670 ;  /* 0x0001767000027802 */ /* 0x000fe40000000f00 */
[----:B-12---:R-:W-:Y:S05]  /*17660*/  CALL.REL.NOINC `($__internal_7_$__cuda_sm70_votesync_ballot) ;  /* 0x0000026000007944 */ /* 0x006fea0003c00000 */
[----:B------:R-:W-:Y:S01]  /*17670*/  MOV R8, R0 ;  /* 0x0000000000087202 */ /* 0x000fe20000000f00 */
[----:B------:R-:W-:Y:S05]  /*17680*/  BRA `(.L_x_321) ;  /* 0xffffe56000007947 */ /* 0x000fea000383ffff */
.L_x_282:
[----:B------:R-:W-:Y:S01]  /*17690*/  IMAD.MOV.U32 R5, RZ, RZ, R6 ;  /* 0x000000ffff057224 */ /* 0x000fe200078e0006 */
[----:B----4-:R-:W-:Y:S01]  /*176a0*/  MOV R3, R11 ;  /* 0x0000000b00037202 */ /* 0x010fe20000000f00 */
[----:B------:R-:W-:Y:S01]  /*176b0*/  IMAD.MOV.U32 R0, RZ, RZ, 0x1f ;  /* 0x0000001fff007424 */ /* 0x000fe200078e00ff */
[----:B------:R-:W-:Y:S02]  /*176c0*/  MOV R2, 0x176e0 ;  /* 0x000176e000027802 */ /* 0x000fe40000000f00 */
[----:B-123--:R-:W-:Y:S05]  /*176d0*/  CALL.REL.NOINC `($__internal_5_$__cuda_sm70_shflsync_idx_p) ;  /* 0x0000013000007944 */ /* 0x00efea0003c00000 */
[----:B------:R-:W-:Y:S01]  /*176e0*/  IMAD.MOV.U32 R6, RZ, RZ, R0 ;  /* 0x000000ffff067224 */ /* 0x000fe200078e0000 */
[----:B------:R-:W-:Y:S01]  /*176f0*/  MOV R3, R11 ;  /* 0x0000000b00037202 */ /* 0x000fe20000000f00 */
[----:B------:R-:W-:Y:S01]  /*17700*/  IMAD.MOV.U32 R5, RZ, RZ, R7 ;  /* 0x000000ffff057224 */ /* 0x000fe200078e0007 */
[----:B------:R-:W-:Y:S02]  /*17710*/  MOV R0, 0x1f ;  /* 0x0000001f00007802 */ /* 0x000fe40000000f00 */
[----:B------:R-:W-:-:S02]  /*17720*/  MOV R2, 0x17740 ;  /* 0x0001774000027802 */ /* 0x000fc40000000f00 */
[----:B------:R-:W-:Y:S05]  /*17730*/  CALL.REL.NOINC `($__internal_5_$__cuda_sm70_shflsync_idx_p) ;  /* 0x000000d000007944 */ /* 0x000fea0003c00000 */
[----:B------:R-:W-:Y:S01]  /*17740*/  MOV R7, R0 ;  /* 0x0000000000077202 */ /* 0x000fe20000000f00 */
[----:B------:R-:W-:Y:S05]  /*17750*/  BRA `(.L_x_322) ;  /* 0xffffe4d000007947 */ /* 0x000fea000383ffff */
.L_x_285:
[----:B------:R-:W-:Y:S01]  /*17760*/  IMAD.MOV.U32 R5, RZ, RZ, R4 ;  /* 0x000000ffff057224 */ /* 0x000fe200078e0004 */
[----:B------:R-:W-:-:S02]  /*17770*/  MOV R0, 0x1f ;  /* 0x0000001f00007802 */ /* 0x000fc40000000f00 */
[----:B------:R-:W-:Y:S02]  /*17780*/  MOV R2, 0x177a0 ;  /* 0x000177a000027802 */ /* 0x000fe40000000f00 */
[----:B-1234-:R-:W-:Y:S05]  /*17790*/  CALL.REL.NOINC `($__internal_5_$__cuda_sm70_shflsync_idx_p) ;  /* 0x0000007000007944 */ /* 0x01efea0003c00000 */
[----:B------:R-:W-:Y:S01]  /*177a0*/  MOV R12, R0 ;  /* 0x00000000000c7202 */ /* 0x000fe20000000f00 */
[----:B------:R-:W-:Y:S05]  /*177b0*/  BRA `(.L_x_284) ;  /* 0xffffe4d000007947 */ /* 0x000fea000383ffff */
        .weak           $__internal_4_$__cuda_sm70_shflsync_bfly_p
        .type           $__internal_4_$__cuda_sm70_shflsync_bfly_p,@function
        .size           $__internal_4_$__cuda_sm70_shflsync_bfly_p,($__internal_5_$__cuda_sm70_shflsync_idx_p - $__internal_4_$__cuda_sm70_shflsync_bfly_p)
$__internal_4_$__cuda_sm70_shflsync_bfly_p:
[----:B------:R-:W-:Y:S04]  /*177c0*/  WARPSYNC R6 ;  /* 0x0000000600007348 */ /* 0x000fe80003800000 */
[----:B------:R1:W2:Y:S02]  /*177d0*/  SHFL.BFLY PT, R5, R2, R5, R7 ;  /* 0x0c00000502057389 */ /* 0x0002a400000e0007 */
[----:B-1----:R-:W-:Y:S02]  /*177e0*/  MOV R2, R3 ;  /* 0x0000000300027202 */ /* 0x002fe40000000f00 */
[----:B------:R-:W-:-:S04]  /*177f0*/  MOV R3, 0x0 ;  /* 0x0000000000037802 */ /* 0x000fc80000000f00 */
[----:B--2---:R-:W-:Y:S05]  /*17800*/  RET.REL.NODEC R2 `(_ZN7cutlass13device_kernelIN5flash19enable_sm80_to_sm89INS1_16FlashAttnFwdSm80INS1_25CollectiveMainloopFwdSm80ILi8ELi1ELb0EN4cute5tupleIJNS5_1CILi128EEENS7_ILi32EEENS7_ILi256EEEEEELi256ENS_10bfloat16_tEfNS_4arch4Sm80ELb0ELb0ELb1ELb1ELb0ELb1ELb1ELb1EEENS1_21CollectiveEpilogueFwdINS6_IJS8_SA_S9_EEENS6_IJNS7_ILi1EEESI_SI_EEESC_SE_Li256ELb1ELb1ELb1ELb0EEENS1_36VarlenDynamicPersistentTileSchedulerILi128ELi32ELi256ELi256ELb1ELb1ELb0ELb0ELb1ELb1EEEEEEEEEvNT_6ParamsE) ;  /* 0xfffe87f002007950 */ /* 0x004fea0003c3ffff */
        .weak           $__internal_5_$__cuda_sm70_shflsync_idx_p
        .type           $__internal_5_$__cuda_sm70_shflsync_idx_p,@function
        .size           $__internal_5_$__cuda_sm70_shflsync_idx_p,($__internal_6_$__cuda_sm70_shflsync_up_p - $__internal_5_$__cuda_sm70_shflsync_idx_p)
$__internal_5_$__cuda_sm70_shflsync_idx_p:
[----:B------:R-:W-:-:S04]  /*17810*/  MOV R115, 0xffffffff ;  /* 0xffffffff00737802 */ /* 0x000fc80000000f00 */
[----:B------:R-:W-:Y:S04]  /*17820*/  WARPSYNC R115 ;  /* 0x0000007300007348 */ /* 0x000fe80003800000 */
[----:B------:R1:W2:Y:S02]  /*17830*/  SHFL.IDX PT, R0, R5, R3, R0 ;  /* 0x0000000305007389 */ /* 0x0002a400000e0000 */
[----:B-1----:R-:W-:-:S04]  /*17840*/  MOV R3, 0x0 ;  /* 0x0000000000037802 */ /* 0x002fc80000000f00 */
[----:B--2---:R-:W-:Y:S05]  /*17850*/  RET.REL.NODEC R2 `(_ZN7cutlass13device_kernelIN5flash19enable_sm80_to_sm89INS1_16FlashAttnFwdSm80INS1_25CollectiveMainloopFwdSm80ILi8ELi1ELb0EN4cute5tupleIJNS5_1CILi128EEENS7_ILi32EEENS7_ILi256EEEEEELi256ENS_10bfloat16_tEfNS_4arch4Sm80ELb0ELb0ELb1ELb1ELb0ELb1ELb1ELb1EEENS1_21CollectiveEpilogueFwdINS6_IJS8_SA_S9_EEENS6_IJNS7_ILi1EEESI_SI_EEESC_SE_Li256ELb1ELb1ELb1ELb0EEENS1_36VarlenDynamicPersistentTileSchedulerILi128ELi32ELi256ELi256ELb1ELb1ELb0ELb0ELb1ELb1EEEEEEEEEvNT_6ParamsE) ;  /* 0xfffe87a002007950 */ /* 0x004fea0003c3ffff */
        .weak           $__internal_6_$__cuda_sm70_shflsync_up_p
        .type           $__internal_6_$__cuda_sm70_shflsync_up_p,@function
        .size           $__internal_6_$__cuda_sm70_shflsync_up_p,($__internal_7_$__cuda_sm70_votesync_ballot - $__internal_6_$__cuda_sm70_shflsync_up_p)
$__internal_6_$__cuda_sm70_shflsync_up_p:
[----:B------:R-:W-:Y:S02]  /*17860*/  IMAD.MOV.U32 R4, RZ, RZ, RZ ;  /* 0x000000ffff047224 */ /* 0x000fe400078e00ff */
[----:B------:R-:W-:-:S04]  /*17870*/  IMAD.MOV.U32 R10, RZ, RZ, -0x1 ;  /* 0xffffffffff0a7424 */ /* 0x000fc800078e00ff */
[----:B------:R-:W-:Y:S04]  /*17880*/  WARPSYNC R10 ;  /* 0x0000000a00007348 */ /* 0x000fe80003800000 */
[----:B------:R1:W2:Y:S02]  /*17890*/  SHFL.UP PT, R4, R0, R2, R4 ;  /* 0x0400000200047389 */ /* 0x0002a400000e0004 */
[----:B-1----:R-:W-:Y:S02]  /*178a0*/  MOV R2, R3 ;  /* 0x0000000300027202 */ /* 0x002fe40000000f00 */
[----:B------:R-:W-:-:S04]  /*178b0*/  MOV R3, 0x0 ;  /* 0x0000000000037802 */ /* 0x000fc80000000f00 */
[----:B--2---:R-:W-:Y:S05]  /*178c0*/  RET.REL.NODEC R2 `(_ZN7cutlass13device_kernelIN5flash19enable_sm80_to_sm89INS1_16FlashAttnFwdSm80INS1_25CollectiveMainloopFwdSm80ILi8ELi1ELb0EN4cute5tupleIJNS5_1CILi128EEENS7_ILi32EEENS7_ILi256EEEEEELi256ENS_10bfloat16_tEfNS_4arch4Sm80ELb0ELb0ELb1ELb1ELb0ELb1ELb1ELb1EEENS1_21CollectiveEpilogueFwdINS6_IJS8_SA_S9_EEENS6_IJNS7_ILi1EEESI_SI_EEESC_SE_Li256ELb1ELb1ELb1ELb0EEENS1_36VarlenDynamicPersistentTileSchedulerILi128ELi32ELi256ELi256ELb1ELb1ELb0ELb0ELb1ELb1EEEEEEEEEvNT_6ParamsE) ;  /* 0xfffe873002007950 */ /* 0x004fea0003c3ffff */
        .weak           $__internal_7_$__cuda_sm70_votesync_ballot
        .type           $__internal_7_$__cuda_sm70_votesync_ballot,@function
        .size           $__internal_7_$__cuda_sm70_votesync_ballot,(.L_x_5174 - $__internal_7_$__cuda_sm70_votesync_ballot)
$__internal_7_$__cuda_sm70_votesync_ballot:
[----:B------:R-:W-:Y:S01]  /*178d0*/  ISETP.NE.U32.AND P0, PT, R0, 0x1, PT ;  /* 0x000000010000780c */ /* 0x000fe20003f05070 */
[----:B------:R-:W-:-:S04]  /*178e0*/  IMAD.MOV.U32 R3, RZ, RZ, -0x1 ;  /* 0xffffffffff037424 */ /* 0x000fc800078e00ff */
[----:B------:R-:W-:Y:S08]  /*178f0*/  WARPSYNC R3 ;  /* 0x0000000300007348 */ /* 0x000ff00003800000 */
[----:B------:R-:W-:-:S04]  /*17900*/  VOTE.ANY R0, PT, !P0 ;  /* 0x0000000000007806 */ /* 0x000fc800040e0100 */
[----:B------:R-:W-:Y:S01]  /*17910*/  LOP3.LUT R0, R0, R3, RZ, 0xc0, !PT ;  /* 0x0000000300007212 */ /* 0x000fe200078ec0ff */
[----:B------:R-:W-:-:S04]  /*17920*/  IMAD.MOV.U32 R3, RZ, RZ, 0x0 ;  /* 0x00000000ff037424 */ /* 0x000fc800078e00ff */
[----:B------:R-:W-:Y:S05]  /*17930*/  RET.REL.NODEC R2 `(_ZN7cutlass13device_kernelIN5flash19enable_sm80_to_sm89INS1_16FlashAttnFwdSm80INS1_25CollectiveMainloopFwdSm80ILi8ELi1ELb0EN4cute5tupleIJNS5_1CILi128EEENS7_ILi32EEENS7_ILi256EEEEEELi256ENS_10bfloat16_tEfNS_4arch4Sm80ELb0ELb0ELb1ELb1ELb0ELb1ELb1ELb1EEENS1_21CollectiveEpilogueFwdINS6_IJS8_SA_S9_EEENS6_IJNS7_ILi1EEESI_SI_EEESC_SE_Li256ELb1ELb1ELb1ELb0EEENS1_36VarlenDynamicPersistentTileSchedulerILi128ELi32ELi256ELi256ELb1ELb1ELb0ELb0ELb1ELb1EEEEEEEEEvNT_6ParamsE) ;  /* 0xfffe86c002007950 */ /* 0x000fea0003c3ffff */
.L_x_323:
        /* <DEDUP_REMOVED lines=12> */
.L_x_5174:


//--------------------- .text._ZN7cutlass13device_kernelIN5flash19enable_sm80_to_sm89INS1_16FlashAttnFwdSm80INS1_25CollectiveMainloopFwdSm80ILi8ELi1ELb1EN4cute5tupleIJNS5_1CILi128EEENS7_ILi48EEENS7_ILi256EEEEEELi256ENS_10bfloat16_tEfNS_4arch4Sm80ELb0ELb1ELb1ELb0ELb0ELb0ELb1ELb1EEENS1_21CollectiveEpilogueFwdINS6_IJS8_SA_S9_EEENS6_IJNS7_ILi1EEESI_SI_EEESC_SE_Li256ELb0ELb1ELb1ELb0EEENS1_19SingleTileSchedulerILb0ELb1ELb1ELi128EEEEEEEEEvNT_6ParamsE --------------------------
	.section	.text._ZN7cutlass13device_kernelIN5flash19enable_sm80_to_sm89INS1_16FlashAttnFwdSm80INS1_25CollectiveMainloopFwdSm80ILi8ELi1ELb1EN4cute5tupleIJNS5_1CILi128EEENS7_ILi48EEENS7_ILi256EEEEEELi256ENS_10bfloat16_tEfNS_4arch4Sm80ELb0ELb1ELb1ELb0ELb0ELb0ELb1ELb1EEENS1_21CollectiveEpilogueFwdINS6_IJS8_SA_S9_EEENS6_IJNS7_ILi1EEESI_SI_EEESC_SE_Li256ELb0ELb1ELb1ELb0EEENS1_19SingleTileSchedulerILb0ELb1ELb1ELi128EEEEEEEEEvNT_6ParamsE,"ax",@progbits
	.sectioninfo	@"SHI_REGISTERS=255"
	.align	128
.text._ZN7cutlass13device_kernelIN5flash19enable_sm80_to_sm89INS1_16FlashAttnFwdSm80INS1_25CollectiveMainloopFwdSm80ILi8ELi1ELb1EN4cute5tupleIJNS5_1CILi128EEENS7_ILi48EEENS7_ILi256EEEEEELi256ENS_10bfloat16_tEfNS_4arch4Sm80ELb0ELb1ELb1ELb0ELb0ELb0ELb1ELb1EEENS1_21CollectiveEpilogueFwdINS6_IJS8_SA_S9_EEENS6_IJNS7_ILi1EEESI_SI_EEESC_SE_Li256ELb0ELb1ELb1ELb0EEENS1_19SingleTileSchedulerILb0ELb1ELb1ELi128EEEEEEEEEvNT_6ParamsE:
        .type           _ZN7cutlass13device_kernelIN5flash19enable_sm80_to_sm89INS1_16FlashAttnFwdSm80INS1_25CollectiveMainloopFwdSm80ILi8ELi1ELb1EN4cute5tupleIJNS5_1CILi128EEENS7_ILi48EEENS7_ILi256EEEEEELi256ENS_10bfloat16_tEfNS_4arch4Sm80ELb0ELb1ELb1ELb0ELb0ELb0ELb1ELb1EEENS1_21CollectiveEpilogueFwdINS6_IJS8_SA_S9_EEENS6_IJNS7_ILi1EEESI_SI_EEESC_SE_Li256ELb0ELb1ELb1ELb0EEENS1_19SingleTileSchedulerILb0ELb1ELb1ELi128EEEEEEEEEvNT_6ParamsE,@function
        .size           _ZN7cutlass13device_kernelIN5flash19enable_sm80_to_sm89INS1_16FlashAttnFwdSm80INS1_25CollectiveMainloopFwdSm80ILi8ELi1ELb1EN4cute5tupleIJNS5_1CILi128EEENS7_ILi48EEENS7_ILi256EEEEEELi256ENS_10bfloat16_tEfNS_4arch4Sm80ELb0ELb1ELb1ELb0ELb0ELb0ELb1ELb1EEENS1_21CollectiveEpilogueFwdINS6_IJS8_SA_S9_EEENS6_IJNS7_ILi1EEESI_SI_EEESC_SE_Li256ELb0ELb1ELb1ELb0EEENS1_19SingleTileSchedulerILb0ELb1ELb1ELi128EEEEEEEEEvNT_6ParamsE,(.L_x_5179 - _ZN7cutlass13device_kernelIN5flash19enable_sm80_to_sm89INS1_16FlashAttnFwdSm80INS1_25CollectiveMainloopFwdSm80ILi8ELi1ELb1EN4cute5tupleIJNS5_1CILi128EEENS7_ILi48EEENS7_ILi256EEEEEELi256ENS_10bfloat16_tEfNS_4arch4Sm80ELb0ELb1ELb1ELb0ELb0ELb0ELb1ELb1EEENS1_21CollectiveEpilogueFwdINS6_IJS8_SA_S9_EEENS6_IJNS7_ILi1EEESI_SI_EEESC_SE_Li256ELb0ELb1ELb1ELb0EEENS1_19SingleTileSchedulerILb0ELb1ELb1ELi128EEEEEEEEEvNT_6ParamsE)
        .other          _ZN7cutlass13device_kernelIN5flash19enable_sm80_to_sm89INS1_16FlashAttnFwdSm80INS1_25CollectiveMainloopFwdSm80ILi8ELi1ELb1EN4cute5tupleIJNS5_1CILi128EEENS7_ILi48EEENS7_ILi256EEEEEELi256ENS_10bfloat16_tEfNS_4arch4Sm80ELb0ELb1ELb1ELb0ELb0ELb0ELb1ELb1EEENS1_21CollectiveEpilogueFwdINS6_IJS8_SA_S9_EEENS6_IJNS7_ILi1EEESI_SI_EEESC_SE_Li256ELb0ELb1ELb1ELb0EEENS1_19SingleTileSchedulerILb0ELb1ELb1ELi128EEEEEEEEEvNT_6ParamsE,@"STO_CUDA_ENTRY STV_DEFAULT"
_ZN7cutlass13device_kernelIN5flash19enable_sm80_to_sm89INS1_16FlashAttnFwdSm80INS1_25CollectiveMainloopFwdSm80ILi8ELi1ELb1EN4cute5tupleIJNS5_1CILi128EEENS7_ILi48EEENS7_ILi256EEEEEELi256ENS_10bfloat16_tEfNS_4arch4Sm80ELb0ELb1ELb1ELb0ELb0ELb0ELb1ELb1EEENS1_21CollectiveEpilogueFwdINS6_IJS8_SA_S9_EEENS6_IJNS7_ILi1EEESI_SI_EEESC_SE_Li256ELb0ELb1ELb1ELb0EEENS1_19SingleTileSchedulerILb0ELb1ELb1ELi128EEEEEEEEEvNT_6ParamsE:
        /* <DEDUP_REMOVED lines=18> */
.L_x_324:
[----:B---3--:R-:W-:Y:S02]  /*0120*/  ULDC.64 UR4, c[0x0][0x550] ;  /* 0x0001540000047ab9 */ /* 0x008fe40000000a00 */
[----:B------:R-:W-:Y:S02]  /*0130*/  UISETP.NE.AND UP0, UPT, UR4, 0x1, UPT ;  /* 0x000000010400788c */ /* 0x000fe4000bf05270 */
[----:B------:R-:W-:-:S02]  /*0140*/  UIMAD.WIDE.U32 UR8, UR6, UR5, URZ ;  /* 0x00000005060872a5 */ /* 0x000fc4000f8e003f */
[----:B------:R-:W-:Y:S02]  /*0150*/  ULDC UR4, c[0x0][0x558] ;  /* 0x0001560000047ab9 */ /* 0x000fe40000000800 */
[----:B------:R-:W-:-:S05]  /*0160*/  UMOV UR12, UR6 ;  /* 0x00000006000c7c82 */ /* 0x000fca0008000000 */
[----:B------:R-:W-:-:S03]  /*0170*/  @UP0 USHF.R.U32.HI UR12, URZ, UR4, UR9 ;  /* 0x000000043f0c0299 */ /* 0x000fc60008011609 */
.L_x_325:
[----:B------:R-:W-:Y:S01]  /*0180*/  ISETP.GE.AND P0, PT, R11, RZ, PT ;  /* 0x000000ff0b00720c */ /* 0x000fe20003f06270 */
[----:B------:R-:W-:Y:S02]  /*0190*/  UIADD3 UR5, -UR12, URZ, URZ ;  /* 0x0000003f0c057290 */ /* 0x000fe4000fffe13f */
[----:B------:R-:W-:Y:S02]  /*01a0*/  ULDC UR4, c[0x0][0x550] ;  /* 0x0001540000047ab9 */ /* 0x000fe40000000800 */
[----:B------:R-:W-:-:S08]  /*01b0*/  UIMAD UR6, UR5, UR4, UR6 ;  /* 0x00000004050672a4 */ /* 0x000fd0000f8e0206 */
[----:B------:R-:W-:Y:S05]  /*01c0*/  @!P0 EXIT ;  /* 0x000000000000894d */ /* 0x000fea0003800000 */
[----:B------:R-:W1:Y:S01]  /*01d0*/  S2UR UR11, SR_CTAID.X ;  /* 0x00000000000b79c3 */ /* 0x000e620000002500 */
[----:B------:R-:W-:Y:S02]  /*01e0*/  ULDC UR7, c[0x0][0x2c4] ;  /* 0x0000b10000077ab9 */ /* 0x000fe40000000800 */
[----:B------:R-:W-:Y:S02]  /*01f0*/  UISETP.NE.AND UP1, UPT, UR7, 0x1, UPT ;  /* 0x000000010700788c */ /* 0x000fe4000bf25270 */
[----:B------:R-:W-:Y:S02]  /*0200*/  UMOV UR10, 0x1 ;  /* 0x00000001000a7882 */ /* 0x000fe40000000000 */
[----:B------:R-:W-:Y:S02]  /*0210*/  ULDC.64 UR4, c[0x0][0x328] ;  /* 0x0000ca0000047ab9 */ /* 0x000fe40000000a00 */
[----:B------:R-:W-:Y:S02]  /*0220*/  UISETP.LE.AND UP0, UPT, UR10, UR5, UPT ;  /* 0x000000050a00728c */ /* 0x000fe4000bf03270 */
[----:B------:R-:W-:-:S02]  /*0230*/  ULDC.64 UR8, c[0x0][0x2c8] ;  /* 0x0000b20000087ab9 */ /* 0x000fc40000000a00 */
[----:B------:R-:W-:Y:S02]  /*0240*/  ULDC UR13, c[0x0][0x168] ;  /* 0x00005a00000d7ab9 */ /* 0x000fe40000000800 */
[----:B------:R-:W-:Y:S01]  /*0250*/  PLOP3.LUT P0, PT, PT, PT, UP0, 0x40, 0x0 ;  /* 0x000000000000781c */ /* 0x000fe20003f0e808 */
[----:B------:R-:W-:Y:S02]  /*0260*/  ULDC UR5, c[0x0][0x1d0] ;  /* 0x0000740000057ab9 */ /* 0x000fe40000000800 */
[----:B------:R-:W-:Y:S02]  /*0270*/  UP2UR UR14, UPR, URZ, 0x2 ;  /* 0x000000023f0e7883 */ /* 0x000fe40008000000 */
[----:B-1----:R-:W-:-:S04]  /*0280*/  USHF.L.U32 UR11, UR11, 0x7, URZ ;  /* 0x000000070b0b7899 */ /* 0x002fc8000800063f */
[----:B------:R-:W-:Y:S02]  /*0290*/  @UP1 UIADD3 UR16, UR11, 0x7f, URZ ;  /* 0x0000007f0b101890 */ /* 0x000fe4000fffe03f */
[----:B------:R-:W-:Y:S02]  /*02a0*/  UIADD3 UR15, UR11, 0x7f, URZ ;  /* 0x0000007f0b0f7890 */ /* 0x000fe4000fffe03f */
[----:B------:R-:W-:Y:S02]  /*02b0*/  UIMAD.WIDE.U32 UR16, UR16, UR8, URZ ;  /* 0x00000008101072a5 */ /* 0x000fe4000f8e003f */
[----:B------:R-:W-:Y:S02]  /*02c0*/  UIADD3 UR8, UR10, -UR13, URZ ;  /* 0x8000000d0a087290 */ /* 0x000fe4000fffe03f */
[----:B------:R-:W-:Y:S02]  /*02d0*/  @UP1 USHF.R.U32.HI UR15, URZ, UR9, UR17 ;  /* 0x000000093f0f1299 */ /* 0x000fe40008011611 */
[----:B------:R-:W-:-:S02]  /*02e0*/  UP2UR UR13, UPR, URZ, 0x1 ;  /* 0x000000013f0d7883 */ /* 0x000fc40008000000 */
[----:B------:R-:W-:-:S04]  /*02f0*/  UIADD3 UR5, UR15, UR5, UR8 ;  /* 0x000000050f057290 */ /* 0x000fc8000fffe008 */
[----:B------:R-:W-:Y:S01]  /*0300*/  UIADD3 UR8, UR5, UR4, URZ ;  /* 0x0000000405087290 */ /* 0x000fe2000fffe03f */
[----:B------:R-:W-:Y:S05]  /*0310*/  @P0 BRA `(.L_x_326) ;  /* 0x0000014000000947 */ /* 0x000fea0003800000 */
[----:B------:R-:W-:Y:S01]  /*0320*/  ISETP.LT.AND P0, PT, RZ, UR5, PT ;  /* 0x00000005ff007c0c */ /* 0x000fe2000bf01270 */
[----:B------:R-:W-:-:S12]  /*0330*/  UIADD3 UR9, UR5, -0x1, URZ ;  /* 0xffffffff05097890 */ /* 0x000fd8000fffe03f */
[----:B------:R-:W-:Y:S05]  /*0340*/  @P0 BRA `(.L_x_327) ;  /* 0x0000008000000947 */ /* 0x000fea0003800000 */
[----:B------:R-:W-:Y:S02]  /*0350*/  ULDC UR4, c[0x0][0x32c] ;  /* 0x0000cb0000047ab9 */ /* 0x000fe40000000800 */
[----:B------:R-:W-:Y:S02]  /*0360*/  UISETP.NE.AND UP0, UPT, UR10, UR4, UPT ;  /* 0x000000040a00728c */ /* 0x000fe4000bf05270 */
[----:B------:R-:W-:-:S03]  /*0370*/  UIADD3 UR9, -UR5, URZ, URZ ;  /* 0x0000003f05097290 */ /* 0x000fc6000fffe13f */
[----:B------:R-:W-:Y:S02]  /*0380*/  ULDC.64 UR4, c[0x0][0x330] ;  /* 0x0000cc0000047ab9 */ /* 0x000fe40000000a00 */
[----:B------:R-:W-:-:S04]  /*0390*/  UIMAD.WIDE.U32 UR16, UR9, UR4, URZ ;  /* 0x00000004091072a5 */ /* 0x000fc8000f8e003f */
[----:B------:R-:W-:-:S04]  /*03a0*/  @UP0 USHF.R.U32.HI UR9, URZ, UR5, UR17 ;  /* 0x000000053f090299 */ /* 0x000fc80008011611 */
[----:B------:R-:W-:Y:S01]  /*03b0*/  ULOP3.LUT UR9, URZ, UR9, URZ, 0x33, !UPT ;  /* 0x000000093f097292 */ /* 0x000fe2000f8e333f */
[----:B------:R-:W-:Y:S05]  /*03c0*/  BRA `(.L_x_328) ;  /* 0x0000005000007947 */ /* 0x000fea0003800000 */
.L_x_327:
[----:B------:R-:W-:Y:S02]  /*03d0*/  ULDC UR4, c[0x0][0x32c] ;  /* 0x0000cb0000047ab9 */ /* 0x000fe40000000800 */
[----:B------:R-:W-:-:S03]  /*03e0*/  UISETP.NE.AND UP0, UPT, UR10, UR4, UPT ;  /* 0x000000040a00728c */ /* 0x000fc6000bf05270 */
[----:B------:R-:W-:Y:S02]  /*03f0*/  ULDC.64 UR4, c[0x0][0x330] ;  /* 0x0000cc0000047ab9 */ /* 0x000fe40000000a00 */
[----:B------:R-:W-:-:S06]  /*0400*/  UIMAD.WIDE.U32 UR16, UR9, UR4, URZ ;  /* 0x00000004091072a5 */ /* 0x000fcc000f8e003f */
[----:B------:R-:W-:Y:S02]  /*0410*/  @UP0 USHF.R.U32.HI UR9, URZ, UR5, UR17 ;  /* 0x000000053f090299 */ /* 0x000fe40008011611 */
.L_x_328:
[----:B------:R-:W-:Y:S02]  /*0420*/  ULDC UR4, c[0x0][0x32c] ;  /* 0x0000cb0000047ab9 */ /* 0x000fe40000000800 */
[----:B------:R-:W-:-:S04]  /*0430*/  UIMAD UR4, UR9, UR4, UR4 ;  /* 0x00000004090472a4 */ /* 0x000fc8000f8e0204 */
[----:B------:R-:W-:-:S04]  /*0440*/  UISETP.LT.AND UP0, UPT, UR8, UR4, UPT ;  /* 0x000000040800728c */ /* 0x000fc8000bf01270 */
[----:B------:R-:W-:Y:S02]  /*0450*/  USEL UR8, UR8, UR4, UP0 ;  /* 0x0000000408087287 */ /* 0x000fe40008000000 */
.L_x_326:
[----:B------:R-:W-:Y:S02]  /*0460*/  UMOV UR18, 0x2f ;  /* 0x0000002f00127882 */ /* 0x000fe40000000000 */
[----:B------:R-:W-:Y:S02]  /*0470*/  ULDC UR10, c[0x0][0x1d0] ;  /* 0x00007400000a7ab9 */ /* 0x000fe40000000800 */
[----:B------:R-:W-:Y:S02]  /*0480*/  UISETP.NE.AND UP0, UPT, UR7, 0x1, UPT ;  /* 0x000000010700788c */ /* 0x000fe4000bf05270 */
[----:B------:R-:W-:Y:S02]  /*0490*/  UIADD3 UR18, UR18, UR10, URZ ;  /* 0x0000000a12127290 */ /* 0x000fe4000fffe03f */
[----:B------:R-:W-:Y:S02]  /*04a0*/  ULDC.64 UR4, c[0x0][0x2c8] ;  /* 0x0000b20000047ab9 */ /* 0x000fe40000000a00 */
[----:B------:R-:W-:-:S02]  /*04b0*/  UIMAD.WIDE.U32 UR16, UR11, UR4, URZ ;  /* 0x000000040b1072a5 */ /* 0x000fc4000f8e003f */
[----:B------:R-:W-:Y:S02]  /*04c0*/  UIMAD.WIDE UR18, UR18, 0x2aaaaaab, URZ ;  /* 0x2aaaaaab121278a5 */ /* 0x000fe4000f8e023f */
[----:B------:R-:W-:Y:S02]  /*04d0*/  UIADD3 UR8, UR8, 0x2f, URZ ;  /* 0x0000002f08087890 */ /* 0x000fe4000fffe03f */
[----:B------:R-:W-:Y:S02]  /*04e0*/  UISETP.NE.AND UP1, UPT, UR13, URZ, UPT ;  /* 0x0000003f0d00728c */ /* 0x000fe4000bf25270 */
[----:B------:R-:W-:Y:S02]  /*04f0*/  UIMAD.WIDE UR8, UR8, 0x2aaaaaab, URZ ;  /* 0x2aaaaaab080878a5 */ /* 0x000fe4000f8e023f */
[----:B------:R-:W-:Y:S02]  /*0500*/  @UP0 UMOV UR15, UR17 ;  /* 0x00000011000f0c82 */ /* 0x000fe40008000000 */
[----:B------:R-:W-:Y:S01]  /*0510*/  UMOV UR4, UR11 ;  /* 0x0000000b00047c82 */ /* 0x000fe20008000000 */
[----:B------:R-:W-:Y:S01]  /*0520*/  PLOP3.LUT P0, PT, PT, PT, UP1, 0x40, 0x0 ;  /* 0x000000000000781c */ /* 0x000fe20003f0e818 */
[----:B------:R-:W-:-:S02]  /*0530*/  UMOV UR17, UR19 ;  /* 0x0000001300117c82 */ /* 0x000fc40008000000 */
[----:B------:R-:W-:Y:S02]  /*0540*/  @UP0 USHF.R.U32.HI UR4, URZ, UR5, UR15 ;  /* 0x000000053f040299 */ /* 0x000fe4000801160f */
[----:B------:R-:W-:Y:S02]  /*0550*/  USHF.R.U32.HI UR8, URZ, 0x1f, UR9 ;  /* 0x0000001f3f087899 */ /* 0x000fe40008011609 */
[----:B------:R-:W-:Y:S02]  /*0560*/  USHF.R.U32.HI UR15, URZ, 0x1f, UR17 ;  /* 0x0000001f3f0f7899 */ /* 0x000fe40008011611 */
[----:B------:R-:W-:Y:S02]  /*0570*/  ULDC UR16, c[0x0][0x168] ;  /* 0x00005a0000107ab9 */ /* 0x000fe40000000800 */
[----:B------:R-:W-:Y:S02]  /*0580*/  UIADD3 UR10, UR10, -UR16, URZ ;  /* 0x800000100a0a7290 */ /* 0x000fe4000fffe03f */
[----:B------:R-:W-:-:S02]  /*0590*/  ULEA.HI.SX32 UR8, UR9, UR8, 0x1d ;  /* 0x0000000809087291 */ /* 0x000fc4000f8fea3f */
[----:B------:R-:W-:Y:S02]  /*05a0*/  ULEA.HI.SX32 UR15, UR17, UR15, 0x1d ;  /* 0x0000000f110f7291 */ /* 0x000fe4000f8fea3f */
[----:B------:R-:W-:Y:S02]  /*05b0*/  UIADD3 UR4, UR10, UR4, URZ ;  /* 0x000000040a047290 */ /* 0x000fe4000fffe03f */
[----:B------:R-:W-:Y:S02]  /*05c0*/  UISETP.LT.AND UP0, UPT, UR15, UR8, UPT ;  /* 0x000000080f00728c */ /* 0x000fe4000bf01270 */
[----:B------:R-:W-:Y:S02]  /*05d0*/  ULDC UR5, c[0x0][0x324] ;  /* 0x0000c90000057ab9 */ /* 0x000fe40000000800 */
[----:B------:R-:W-:Y:S02]  /*05e0*/  UIADD3 UR9, UR4, -UR5, URZ ;  /* 0x8000000504097290 */ /* 0x000fe4000fffe03f */
[----:B------:R-:W-:Y:S01]  /*05f0*/  USEL UR8, UR15, UR8, UP0 ;  /* 0x000000080f087287 */ /* 0x000fe20008000000 */
[----:B------:R-:W-:Y:S05]  /*0600*/  @P0 BRA `(.L_x_329) ;  /* 0x0000015000000947 */ /* 0x000fea0003800000 */
[----:B------:R-:W-:Y:S02]  /*0610*/  UMOV UR15, UR4 ;  /* 0x00000004000f7c82 */ /* 0x000fe40008000000 */
[----:B------:R-:W-:-:S06]  /*0620*/  UISETP.GT.AND UP0, UPT, UR15, -0x1, UPT ;  /* 0xffffffff0f00788c */ /* 0x000fcc000bf04270 */
[----:B------:R-:W-:-:S13]  /*0630*/  PLOP3.LUT P0, PT, PT, PT, UP0, 0x80, 0x0 ;  /* 0x000000000000781c */ /* 0x000fda0003f0f008 */
[----:B------:R-:W-:Y:S05]  /*0640*/  @P0 BRA `(.L_x_330) ;  /* 0x0000008000000947 */ /* 0x000fea0003800000 */
[----:B------:R-:W-:Y:S02]  /*0650*/  ULDC UR4, c[0x0][0x32c] ;  /* 0x0000cb0000047ab9 */ /* 0x000fe40000000800 */
[----:B------:R-:W-:Y:S02]  /*0660*/  UISETP.NE.AND UP0, UPT, UR4, 0x1, UPT ;  /* 0x000000010400788c */ /* 0x000fe4000bf05270 */
[----:B------:R-:W-:Y:S02]  /*0670*/  ULOP3.LUT UR15, URZ, UR15, URZ, 0x33, !UPT ;  /* 0x0000000f3f0f7292 */ /* 0x000fe4000f8e333f */
[----:B------:R-:W-:Y:S02]  /*0680*/  ULDC.64 UR4, c[0x0][0x330] ;  /* 0x0000cc0000047ab9 */ /* 0x000fe40000000a00 */
[----:B------:R-:W-:-:S05]  /*0690*/  UIMAD.WIDE.U32 UR16, UR15, UR4, URZ ;  /* 0x000000040f1072a5 */ /* 0x000fca000f8e003f */
[----:B------:R-:W-:-:S04]  /*06a0*/  @UP0 USHF.R.U32.HI UR15, URZ, UR5, UR17 ;  /* 0x000000053f0f0299 */ /* 0x000fc80008011611 */
[----:B------:R-:W-:Y:S01]  /*06b0*/  ULOP3.LUT UR15, URZ, UR15, URZ, 0x33, !UPT ;  /* 0x0000000f3f0f7292 */ /* 0x000fe2000f8e333f */
[----:B------:R-:W-:Y:S05]  /*06c0*/  BRA `(.L_x_331) ;  /* 0x0000005000007947 */ /* 0x000fea0003800000 */
.L_x_330:
[----:B------:R-:W-:Y:S02]  /*06d0*/  ULDC UR4, c[0x0][0x32c] ;  /* 0x0000cb0000047ab9 */ /* 0x000fe40000000800 */
[----:B------:R-:W-:-:S03]  /*06e0*/  UISETP.NE.AND UP0, UPT, UR4, 0x1, UPT ;  /* 0x000000010400788c */ /* 0x000fc6000bf05270 */
[----:B------:R-:W-:Y:S02]  /*06f0*/  ULDC.64 UR4, c[0x0][0x330] ;  /* 0x0000cc0000047ab9 */ /* 0x000fe40000000a00 */
[----:B------:R-:W-:-:S06]  /*0700*/  UIMAD.WIDE.U32 UR16, UR15, UR4, URZ ;  /* 0x000000040f1072a5 */ /* 0x000fcc000f8e003f */
[----:B------:R-:W-:Y:S02]  /*0710*/  @UP0 USHF.R.U32.HI UR15, URZ, UR5, UR17 ;  /* 0x000000053f0f0299 */ /* 0x000fe40008011611 */
.L_x_331:
[----:B------:R-:W-:Y:S02]  /*0720*/  ULDC UR4, c[0x0][0x32c] ;  /* 0x0000cb0000047ab9 */ /* 0x000fe40000000800 */
[----:B------:R-:W-:-:S04]  /*0730*/  UIMAD UR4, UR15, UR4, URZ ;  /* 0x000000040f0472a4 */ /* 0x000fc8000f8e023f */
[----:B------:R-:W-:-:S04]  /*0740*/  UISETP.LT.AND UP0, UPT, UR9, UR4, UPT ;  /* 0x000000040900728c */ /* 0x000fc8000bf01270 */
[----:B------:R-:W-:-:S04]  /*0750*/  USEL UR9, UR9, UR4, !UP0 ;  /* 0x0000000409097287 */ /* 0x000fc8000c000000 */
.L_x_329:
[----:B------:R-:W-:-:S04]  /*0760*/  UIMAD.WIDE UR4, UR9, 0x2aaaaaab, URZ ;  /* 0x2aaaaaab090478a5 */ /* 0x000fc8000f8e023f */
[----:B------:R-:W-:-:S04]  /*0770*/  USHF.R.U32.HI UR4, URZ, 0x1f, UR5 ;  /* 0x0000001f3f047899 */ /* 0x000fc80008011605 */
[----:B------:R-:W-:-:S03]  /*0780*/  ULEA.HI.SX32 UR4, UR5, UR4, 0x1d ;  /* 0x0000000405047291 */ /* 0x000fc6000f8fea3f */
[----:B------:R-:W-:Y:S02]  /*0790*/  ULDC UR5, c[0x0][0x338] ;  /* 0x0000ce0000057ab9 */ /* 0x000fe40000000800 */
[----:B------:R-:W-:-:S04]  /*07a0*/  UISETP.LT.AND UP0, UPT, URZ, UR4, UPT ;  /* 0x000000043f00728c */ /* 0x000fc8000bf01270 */
[----:B------:R-:W-:Y:S02]  /*07b0*/  USEL UR9, URZ, UR4, !UP0 ;  /* 0x000000043f097287 */ /* 0x000fe4000c000000 */
[----:B------:R-:W-:Y:S02]  /*07c0*/  USHF.R.U32.HI UR4, URZ, 0x10, UR6 ;  /* 0x000000103f047899 */ /* 0x000fe40008011606 */
[----:B------:R-:W-:Y:S02]  /*07d0*/  UISETP.GT.AND UP0, UPT, UR8, UR9, UPT ;  /* 0x000000090800728c */ /* 0x000fe4000bf04270 */
[----:B------:R-:W-:-:S04]  /*07e0*/  UISETP.NE.AND UP1, UPT, UR4, URZ, UPT ;  /* 0x0000003f0400728c */ /* 0x000fc8000bf25270 */
[----:B------:R-:W-:Y:S01]  /*07f0*/  PLOP3.LUT P0, PT, PT, PT, UP0, 0x80, 0x0 ;  /* 0x000000000000781c */ /* 0x000fe20003f0f008 */
[----:B------:R-:W-:-:S03]  /*0800*/  USEL UR5, UR4, UR5, UP1 ;  /* 0x0000000504057287 */ /* 0x000fc60008800000 */
[----:B------:R-:W-:-:S09]  /*0810*/  UMOV UR4, URZ ;  /* 0x0000003f00047c82 */ /* 0x000fd20008000000 */
[----:B------:R-:W-:Y:S05]  /*0820*/  @!P0 BRA `(.L_x_332) ;  /* 0x0000021000008947 */ /* 0x000fea0003800000 */
[----:B------:R-:W-:Y:S01]  /*0830*/  IMAD.U32 R3, RZ, RZ, UR5 ;  /* 0x00000005ff037e24 */ /* 0x000fe2000f8e00ff */
[----:B------:R-:W-:Y:S02]  /*0840*/  UIADD3 UR18, UR5, -0x1, UR8 ;  /* 0xffffffff05127890 */ /* 0x000fe4000fffe008 */
[----:B------:R-:W-:Y:S02]  /*0850*/  UMOV UR20, URZ ;  /* 0x0000003f00147c82 */ /* 0x000fe40008000000 */
[----:B------:R-:W-:Y:S01]  /*0860*/  IABS R0, R3 ;  /* 0x0000000300007213 */ /* 0x000fe20000000000 */
[----:B------:R-:W-:-:S03]  /*0870*/  UIADD3 UR18, -UR9, UR18, URZ ;  /* 0x0000001209127290 */ /* 0x000fc6000fffe13f */
        /* <DEDUP_REMOVED lines=24> */
[----:B------:R-:W-:-:S05]  /*0a00*/  UISETP.NE.AND UP1, UPT, UR5, URZ, UPT ;  /* 0x0000003f0500728c */ /* 0x000fca000bf25270 */
[----:B------:R-:W-:Y:S02]  /*0a10*/  UMOV UR4, UR21 ;  /* 0x0000001500047c82 */ /* 0x000fe40008000000 */
[----:B------:R-:W-:-:S04]  /*0a20*/  @!UP0 UIADD3 UR4, -UR4, URZ, URZ ;  /* 0x0000003f04048290 */ /* 0x000fc8000fffe13f */
[----:B------:R-:W-:Y:S02]  /*0a30*/  @!UP1 ULOP3.LUT UR4, URZ, UR5, URZ, 0x33, !UPT ;  /* 0x000000053f049292 */ /* 0x000fe4000f8e333f */
.L_x_332:
[----:B------:R-:W-:Y:S01]  /*0a40*/  ULOP3.LUT UR6, UR6, 0xffff, URZ, 0xc0, !UPT ;  /* 0x0000ffff06067892 */ /* 0x000fe2000f8ec03f */
[----:B------:R-:W-:Y:S01]  /*0a50*/  PLOP3.LUT P2, PT, PT, PT, PT, 0x80, 0x0 ;  /* 0x000000000000781c */ /* 0x000fe20003f4f070 */
[----:B------:R-:W-:Y:S01]  /*0a60*/  ULDC.64 UR16, c[0x0][0x118] ;  /* 0x0000460000107ab9 */ /* 0x000fe20000000a00 */
[----:B------:R-:W-:Y:S01]  /*0a70*/  CS2R R16, SRZ ;  /* 0x0000000000107805 */ /* 0x000fe2000001ff00 */
[----:B------:R-:W-:Y:S01]  /*0a80*/  UIMAD UR9, UR6, UR4, UR9 ;  /* 0x00000004060972a4 */ /* 0x000fe2000f8e0209 */
        /* <DEDUP_REMOVED lines=71> */
[----:B------:R-:W2:Y:S01]  /*0f00*/  LDL.LU R133, [R1+0x28] ;  /* 0x0000280001857983 */ /* 0x000ea20000300800 */
[----:B------:R-:W-:Y:S01]  /*0f10*/  SHF.R.S32.HI R75, RZ, 0x1f, R132 ;  /* 0x0000001fff4b7819 */ /* 0x000fe20000011484 */
[----:B------:R-:W-:Y:S01]  /*0f20*/  UISETP.NE.AND UP0, UPT, UR14, URZ, UPT ;  /* 0x0000003f0e00728c */ /* 0x000fe2000bf05270 */
[----:B------:R-:W-:Y:S01]  /*0f30*/  ISETP.NE.AND.EX P3, PT, RZ, c[0x0][0x344], PT, P0 ;  /* 0x0000d100ff007a0c */ /* 0x000fe20003f65300 */
[----:B------:R-:W-:-:S02]  /*0f40*/  USHF.R.S32.HI UR6, URZ, 0x1f, UR12 ;  /* 0x0000001f3f067899 */ /* 0x000fc4000801140c */
[----:B------:R-:W-:-:S10]  /*0f50*/  ULDC.64 UR4, c[0x0][0x1b8] ;  /* 0x00006e0000047ab9 */ /* 0x000fd40000000a00 */
[----:B------:R-:W-:-:S04]  /*0f60*/  @P3 IMAD.MOV.U32 R2, RZ, RZ, 0x4 ;  /* 0x00000004ff023424 */ /* 0x000fc800078e00ff */
[----:B------:R-:W-:-:S05]  /*0f70*/  @P3 IMAD.WIDE R2, R11, R2, c[0x0][0x340] ;  /* 0x0000d0000b023625 */ /* 0x000fca00078e0202 */
[----:B------:R1:W3:Y:S01]  /*0f80*/  @P3 LDG.E R8, [R2.64] ;  /* 0x0000001002083981 */ /* 0x0002e2000c1e1900 */
[----:B------:R-:W-:Y:S01]  /*0f90*/  PLOP3.LUT P1, PT, PT, PT, UP0, 0x80, 0x0 ;  /* 0x000000000000781c */ /* 0x000fe20003f2f008 */
[----:B------:R-:W-:Y:S01]  /*0fa0*/  UIMAD.WIDE.U32 UR18, UR12, UR4, URZ ;  /* 0x000000040c1272a5 */ /* 0x000fe2000f8e003f */
[----:B------:R-:W-:Y:S01]  /*0fb0*/  PLOP3.LUT P0, PT, PT, PT, UP0, 0x80, 0x0 ;  /* 0x000000000000781c */ /* 0x000fe20003f0f008 */
[----:B------:R-:W-:Y:S01]  /*0fc0*/  UIMAD UR4, UR6, UR4, URZ ;  /* 0x00000004060472a4 */ /* 0x000fe2000f8e023f */
[----:B------:R-:W-:Y:S01]  /*0fd0*/  SHF.R.S32.HI R10, RZ, 0x1f, R11 ;  /* 0x0000001fff0a7819 */ /* 0x000fe2000001140b */
[----:B------:R-:W-:Y:S01]  /*0fe0*/  UMOV UR21, 0x30 ;  /* 0x0000003000157882 */ /* 0x000fe20000000000 */
[-C--:B------:R-:W-:Y:S01]  /*0ff0*/  LEA.HI R74, R75, R132.reuse, RZ, 0x5 ;  /* 0x000000844b4a7211 */ /* 0x080fe200078f28ff */
[----:B------:R-:W-:Y:S02]  /*1000*/  UIMAD UR4, UR12, UR5, UR4 ;  /* 0x000000050c0472a4 */ /* 0x000fe4000f8e0204 */
[----:B------:R-:W-:Y:S01]  /*1010*/  IMAD R6, R10, c[0x0][0x1c0], RZ ;  /* 0x000070000a067a24 */ /* 0x000fe200078e02ff */
[----:B------:R-:W-:Y:S01]  /*1020*/  UIADD3 UR20, UR8, -0x1, URZ ;  /* 0xffffffff08147890 */ /* 0x000fe2000fffe03f */
[----:B------:R-:W-:Y:S01]  /*1030*/  SHF.R.S32.HI R73, RZ, 0x5, R74 ;  /* 0x00000005ff497819 */ /* 0x000fe2000001144a */
[----:B------:R-:W-:Y:S01]  /*1040*/  UIADD3 UR4, UR19, UR4, URZ ;  /* 0x0000000413047290 */ /* 0x000fe2000fffe03f */
[----:B------:R-:W-:Y:S01]  /*1050*/  IMAD R6, R11, c[0x0][0x1c4], R6 ;  /* 0x000071000b067a24 */ /* 0x000fe200078e0206 */
[----:B-1----:R-:W-:Y:S01]  /*1060*/  LEA.HI R2, R75, R132, RZ, 0x3 ;  /* 0x000000844b027211 */ /* 0x002fe200078f18ff */
[----:B------:R-:W-:Y:S01]  /*1070*/  IMAD.U32 R3, RZ, RZ, UR19 ;  /* 0x00000013ff037e24 */ /* 0x000fe2000f8e00ff */
[----:B------:R-:W-:-:S02]  /*1080*/  UIMAD UR19, UR8, -0x30, UR21 ;  /* 0xffffffd0081378a4 */ /* 0x000fc4000f8e0215 */
[----:B------:R-:W-:Y:S01]  /*1090*/  IMAD.U32 R3, RZ, RZ, UR4 ;  /* 0x00000004ff037e24 */ /* 0x000fe2000f8e00ff */
[----:B------:R-:W-:Y:S01]  /*10a0*/  LOP3.LUT R0, R2, 0xfffffff8, RZ, 0xc0, !PT ;  /* 0xfffffff802007812 */ /* 0x000fe200078ec0ff */
[----:B------:R-:W-:Y:S01]  /*10b0*/  ULDC UR4, c[0x0][0x168] ;  /* 0x00005a0000047ab9 */ /* 0x000fe20000000800 */
[----:B------:R-:W-:Y:S01]  /*10c0*/  SHF.R.S32.HI R77, RZ, 0x3, R2 ;  /* 0x00000003ff4d7819 */ /* 0x000fe20000011402 */
[----:B------:R-:W-:Y:S01]  /*10d0*/  IMAD.U32 R2, RZ, RZ, UR18 ;  /* 0x00000012ff027e24 */ /* 0x000fe2000f8e00ff */
[----:B------:R-:W-:Y:S01]  /*10e0*/  UIMAD UR4, UR7, UR4, URZ ;  /* 0x00000004070472a4 */ /* 0x000fe2000f8e023f */
[----:B------:R-:W-:Y:S01]  /*10f0*/  IMAD.IADD R21, R132, 0x1, -R0 ;  /* 0x0000000184157824 */ /* 0x000fe200078e0a00 */
[----:B------:R-:W-:Y:S01]  /*1100*/  IADD3 R18, R77, UR11, RZ ;  /* 0x0000000b4d127c10 */ /* 0x000fe2000fffe0ff */
[----:B------:R-:W-:Y:S01]  /*1110*/  IMAD.WIDE.U32 R2, R11, c[0x0][0x1c0], R2 ;  /* 0x000070000b027a25 */ /* 0x000fe200078e0002 */
[----:B------:R-:W-:Y:S01]  /*1120*/  ULDC UR18, c[0x0][0x1d0] ;  /* 0x0000740000127ab9 */ /* 0x000fe20000000800 */
[----:B------:R-:W-:Y:S01]  /*1130*/  STL [R1+0x80], R77 ;  /* 0x0000804d01007387 */ /* 0x000fe20000100800 */
[----:B------:R-:W-:Y:S01]  /*1140*/  UIADD3 UR18, UR19, UR18, URZ ;  /* 0x0000001213127290 */ /* 0x000fe2000fffe03f */
[----:B------:R-:W-:-:S02]  /*1150*/  IMAD R0, R21, 0x20, R77 ;  /* 0x0000002015007824 */ /* 0x000fc400078e024d */
[----:B------:R-:W-:Y:S01]  /*1160*/  IMAD.IADD R3, R3, 0x1, R6 ;  /* 0x0000000103037824 */ /* 0x000fe200078e0206 */
[----:B------:R-:W-:Y:S01]  /*1170*/  LEA.HI R6, R75, R132, RZ, 0x6 ;  /* 0x000000844b067211 */ /* 0x000fe200078f30ff */
[----:B------:R-:W-:Y:S01]  /*1180*/  UISETP.LT.AND UP0, UPT, UR18, 0x30, UPT ;  /* 0x000000301200788c */ /* 0x000fe2000bf01270 */
[----:B------:R-:W-:Y:S01]  /*1190*/  IADD3 R4, R0, UR11, RZ ;  /* 0x0000000b00047c10 */ /* 0x000fe2000fffe0ff */
[----:B------:R-:W-:Y:S02]  /*11a0*/  IMAD.U32 R72, RZ, RZ, UR19 ;  /* 0x00000013ff487e24 */ /* 0x000fe4000f8e00ff */
[----:B------:R-:W-:Y:S02]  /*11b0*/  USEL UR23, UR18, 0x30, UP0 ;  /* 0x0000003012177887 */ /* 0x000fe40008000000 */
[----:B------:R-:W-:Y:S01]  /*11c0*/  @P1 IMAD.HI.U32 R5, R4, c[0x0][0x2c8], RZ ;  /* 0x0000b20004051a27 */ /* 0x000fe200078e00ff */
[----:B------:R-:W-:-:S03]  /*11d0*/  UISETP.GT.AND UP0, UPT, UR20, UR9, UPT ;  /* 0x000000091400728c */ /* 0x000fc6000bf04270 */
[----:B------:R-:W-:Y:S01]  /*11e0*/  IMAD.MOV.U32 R0, RZ, RZ, R4 ;  /* 0x000000ffff007224 */ /* 0x000fe200078e0004 */
[----:B------:R-:W-:-:S04]  /*11f0*/  @P0 SHF.R.U32.HI R0, RZ, c[0x0][0x2cc], R5 ;  /* 0x0000b300ff000a19 */ /* 0x000fc80000011605 */
[--C-:B------:R-:W-:Y:S01]  /*1200*/  SHF.R.S32.HI R7, RZ, 0x1f, R0.reuse ;  /* 0x0000001fff077819 */ /* 0x100fe20000011400 */
[----:B------:R-:W-:Y:S02]  /*1210*/  IMAD.MOV R5, RZ, RZ, -R0 ;  /* 0x000000ffff057224 */ /* 0x000fe400078e0a00 */
[----:B------:R-:W-:-:S04]  /*1220*/  IMAD.WIDE.U32 R2, R0, c[0x0][0x1b0], R2 ;  /* 0x00006c0000027a25 */ /* 0x000fc800078e0002 */
[----:B------:R-:W-:Y:S02]  /*1230*/  IMAD R5, R5, c[0x0][0x2c4], R4 ;  /* 0x0000b10005057a24 */ /* 0x000fe400078e0204 */
[----:B------:R-:W-:-:S03]  /*1240*/  IMAD R7, R7, c[0x0][0x1b0], RZ ;  /* 0x00006c0007077a24 */ /* 0x000fc600078e02ff */
[----:B------:R-:W-:Y:S01]  /*1250*/  SHF.R.S32.HI R4, RZ, 0x1f, R5 ;  /* 0x0000001fff047819 */ /* 0x000fe20000011405 */
[----:B------:R-:W-:Y:S01]  /*1260*/  IMAD R0, R0, c[0x0][0x1b4], R7 ;  /* 0x00006d0000007a24 */ /* 0x000fe200078e0207 */
[----:B------:R-:W-:-:S03]  /*1270*/  IADD3 R7, R18, 0x20, RZ ;  /* 0x0000002012077810 */ /* 0x000fc60007ffe0ff */
[----:B------:R-:W-:Y:S01]  /*1280*/  IMAD.IADD R3, R3, 0x1, R0 ;  /* 0x0000000103037824 */ /* 0x000fe200078e0200 */
[----:B------:R-:W-:Y:S01]  /*1290*/  BAR.SYNC.DEFER_BLOCKING 0x0 ;  /* 0x0000000000007b1d */ /* 0x000fe20000010000 */
[----:B------:R-:W-:Y:S01]  /*12a0*/  IMAD R0, R4, c[0x0][0x1a8], RZ ;  /* 0x00006a0004007a24 */ /* 0x000fe200078e02ff */
[----:B------:R-:W-:Y:S01]  /*12b0*/  ISETP.GE.AND P2, PT, R7, UR4, PT ;  /* 0x0000000407007c0c */ /* 0x000fe2000bf46270 */
[----:B------:R-:W-:-:S04]  /*12c0*/  IMAD.WIDE.U32 R2, R5, c[0x0][0x1a8], R2 ;  /* 0x00006a0005027a25 */ /* 0x000fc800078e0002 */
[----:B------:R-:W-:Y:S01]  /*12d0*/  IMAD R0, R5, c[0x0][0x1ac], R0 ;  /* 0x00006b0005007a24 */ /* 0x000fe200078e0200 */
[----:B------:R-:W-:-:S03]  /*12e0*/  LEA R19, P0, R2, c[0x0][0x160], 0x1 ;  /* 0x0000580002137a11 */ /* 0x000fc600078008ff */
[----:B------:R-:W-:Y:S02]  /*12f0*/  IMAD.IADD R0, R3, 0x1, R0 ;  /* 0x0000000103007824 */ /* 0x000fe400078e0200 */
[----:B------:R-:W-:Y:S01]  /*1300*/  IMAD.SHL.U32 R3, R77, 0x40, RZ ;  /* 0x000000404d037824 */ /* 0x000fe200078e00ff */
[----:B------:R-:W-:Y:S02]  /*1310*/  SHFL.IDX PT, R4, R19, RZ, 0x181f ;  /* 0x00181fff13047589 */ /* 0x000fe400000e0000 */
[----:B------:R-:W-:Y:S01]  /*1320*/  LEA.HI.X R20, R2, c[0x0][0x164], R0, 0x1, P0 ;  /* 0x0000590002147a11 */ /* 0x000fe200000f0c00 */
[----:B------:R-:W-:Y:S01]  /*1330*/  IMAD.SHL.U32 R2, R21, 0x8, RZ ;  /* 0x0000000815027824 */ /* 0x000fe200078e00ff */
[----:B------:R-:W-:Y:S02]  /*1340*/  LOP3.LUT R0, R3, 0x1c0, RZ, 0xc0, !PT ;  /* 0x000001c003007812 */ /* 0x000fe400078ec0ff */
[----:B------:R-:W-:Y:S01]  /*1350*/  ISETP.GE.AND P0, PT, R18, UR4, PT ;  /* 0x0000000412007c0c */ /* 0x000fe2000bf06270 */
[----:B------:R-:W1:Y:S01]  /*1360*/  SHFL.IDX PT, R5, R20, RZ, 0x181f ;  /* 0x00181fff14057589 */ /* 0x000e6200000e0000 */
[----:B------:R-:W-:-:S02]  /*1370*/  SHF.R.U32.HI R3, RZ, 0x3, R0 ;  /* 0x00000003ff037819 */ /* 0x000fc40000011600 */
[----:B------:R-:W-:Y:S02]  /*1380*/  LOP3.LUT R0, R0, 0x38, R2, 0xf8, !PT ;  /* 0x0000003800007812 */ /* 0x000fe400078ef802 */
[----:B------:R-:W-:Y:S02]  /*1390*/  IADD3 R12, R2, 0x40, RZ ;  /* 0x00000040020c7810 */ /* 0x000fe40007ffe0ff */
[----:B------:R-:W-:Y:S01]  /*13a0*/  LOP3.LUT R0, R0, R3, RZ, 0x3c, !PT ;  /* 0x0000000300007212 */ /* 0x000fe200078e3cff */
[----:B------:R-:W-:Y:S01]  /*13b0*/  IMAD.SHL.U32 R3, R6, 0x8, RZ ;  /* 0x0000000806037824 */ /* 0x000fe200078e00ff */
[----:B------:R-:W-:Y:S02]  /*13c0*/  IADD3 R6, R18, 0x40, RZ ;  /* 0x0000004012067810 */ /* 0x000fe40007ffe0ff */
[----:B------:R-:W-:Y:S02]  /*13d0*/  IADD3 R22, R2, 0xc0, RZ ;  /* 0x000000c002167810 */ /* 0x000fe40007ffe0ff */
[----:B------:R-:W-:-:S02]  /*13e0*/  LOP3.LUT R14, R0, 0xfffffe00, R3, 0xf8, !PT ;  /* 0xfffffe00000e7812 */ /* 0x000fc400078ef803 */
[----:B------:R-:W-:Y:S02]  /*13f0*/  IADD3 R0, R2, 0x80, RZ ;  /* 0x0000008002007810 */ /* 0x000fe40007ffe0ff */
[----:B------:R-:W-:Y:S01]  /*1400*/  @!P0 SHF.R.S32.HI R13, RZ, 0x1f, R12 ;  /* 0x0000001fff0d8819 */ /* 0x000fe2000001140c */
[----:B------:R-:W-:Y:S01]  /*1410*/  IMAD.SHL.U32 R76, R14, 0x2, RZ ;  /* 0x000000020e4c7824 */ /* 0x000fe200078e00ff */
[----:B------:R-:W-:Y:S02]  /*1420*/  ISETP.GE.AND P1, PT, R6, UR4, PT ;  /* 0x0000000406007c0c */ /* 0x000fe4000bf26270 */
[----:B------:R-:W-:Y:S02]  /*1430*/  @!P0 SHF.R.S32.HI R7, RZ, 0x1f, R0 ;  /* 0x0000001fff078819 */ /* 0x000fe40000011400 */
[----:B------:R-:W-:Y:S01]  /*1440*/  @!P0 SHF.R.S32.HI R6, RZ, 0x1f, R22 ;  /* 0x0000001fff068819 */ /* 0x000fe20000011416 */
[----:B------:R-:W-:Y:S01]  /*1450*/  STL [R1+0x4], R76 ;  /* 0x0000044c01007387 */ /* 0x000fe20000100800 */
[----:B------:R-:W-:-:S02]  /*1460*/  SHF.R.S32.HI R3, RZ, 0x1f, R2 ;  /* 0x0000001fff037819 */ /* 0x000fc40000011402 */
[----:B------:R-:W-:Y:S02]  /*1470*/  @!P0 LEA.HI R16, R13, R12, RZ, 0x3 ;  /* 0x0000000c0d108211 */ /* 0x000fe400078f18ff */
[----:B------:R-:W-:Y:S02]  /*1480*/  @!P0 LEA.HI R13, R7, R0, RZ, 0x3 ;  /* 0x00000000070d8211 */ /* 0x000fe400078f18ff */
[----:B------:R-:W-:Y:S02]  /*1490*/  @!P0 LEA.HI R7, R6, R22, RZ, 0x3 ;  /* 0x0000001606078211 */ /* 0x000fe400078f18ff */
[----:B------:R-:W-:Y:S01]  /*14a0*/  ISETP.GE.AND P5, PT, R12, c[0x0][0x198], PT ;  /* 0x000066000c007a0c */ /* 0x000fe20003fa6270 */
[----:B------:R-:W4:Y:S01]  /*14b0*/  SHFL.IDX PT, R6, R19, 0x1, 0x181f ;  /* 0x00381f0013067f89 */ /* 0x000f2200000e0000 */
[----:B------:R-:W-:Y:S02]  /*14c0*/  ISETP.GE.AND P6, PT, R0, c[0x0][0x198], PT ;  /* 0x0000660000007a0c */ /* 0x000fe40003fc6270 */
[----:B------:R-:W-:-:S02]  /*14d0*/  @!P0 LOP3.LUT R16, R16, 0xfffffff8, RZ, 0xc0, !PT ;  /* 0xfffffff810108812 */ /* 0x000fc400078ec0ff */
[----:B------:R-:W-:Y:S02]  /*14e0*/  @!P0 LOP3.LUT R14, R13, 0xfffffff8, RZ, 0xc0, !PT ;  /* 0xfffffff80d0e8812 */ /* 0x000fe400078ec0ff */
[----:B------:R-:W-:Y:S01]  /*14f0*/  @!P0 LOP3.LUT R13, R7, 0xfffffff8, RZ, 0xc0, !PT ;  /* 0xfffffff8070d8812 */ /* 0x000fe200078ec0ff */
[--C-:B-1----:R-:W-:Y:S01]  /*1500*/  @!P0 IMAD.WIDE R16, R16, 0x2, R4.reuse ;  /* 0x0000000210108825 */ /* 0x102fe200078e0204 */
[----:B------:R-:W1:Y:S01]  /*1510*/  SHFL.IDX PT, R7, R20, 0x1, 0x181f ;  /* 0x00381f0014077f89 */ /* 0x000e6200000e0000 */
[----:B------:R-:W-:Y:S02]  /*1520*/  IADD3 R18, R18, 0x60, RZ ;  /* 0x0000006012127810 */ /* 0x000fe40007ffe0ff */
[----:B------:R-:W-:Y:S01]  /*1530*/  @!P0 IMAD.WIDE R14, R14, 0x2, R4 ;  /* 0x000000020e0e8825 */ /* 0x000fe200078e0204 */
[----:B--2---:R-:W-:Y:S02]  /*1540*/  LOP3.LUT R133, R133, 0xfffffffe, RZ, 0xc0, !PT ;  /* 0xfffffffe85857812 */ /* 0x004fe400078ec0ff */
[----:B---3--:R-:W-:Y:S01]  /*1550*/  @P3 SHF.R.S32.HI R9, RZ, 0x1f, R8 ;  /* 0x0000001fff093819 */ /* 0x008fe20000011408 */
[----:B------:R-:W-:Y:S01]  /*1560*/  @!P3 IMAD.MOV.U32 R9, RZ, RZ, R10 ;  /* 0x000000ffff09b224 */ /* 0x000fe200078e000a */
[C---:B------:R-:W-:Y:S01]  /*1570*/  @!P0 LEA R10, P4, R2.reuse, R4, 0x1 ;  /* 0x00000004020a8211 */ /* 0x040fe200078808ff */
[----:B------:R-:W-:Y:S01]  /*1580*/  @!P3 IMAD.MOV.U32 R8, RZ, RZ, R11 ;  /* 0x000000ffff08b224 */ /* 0x000fe200078e000b */
[----:B------:R-:W-:-:S02]  /*1590*/  ISETP.GE.AND P3, PT, R2, c[0x0][0x198], PT ;  /* 0x0000660002007a0c */ /* 0x000fc40003f66270 */
[----:B------:R-:W-:Y:S01]  /*15a0*/  @!P0 LEA.HI.X R11, R2, R5, R3, 0x1, P4 ;  /* 0x00000005020b8211 */ /* 0x000fe200020f0c03 */
[----:B------:R-:W-:Y:S01]  /*15b0*/  @!P0 IMAD.WIDE R4, R13, 0x2, R4 ;  /* 0x000000020d048825 */ /* 0x000fe200078e0204 */
[----:B------:R-:W-:-:S09]  /*15c0*/  ISETP.GE.AND P4, PT, R22, c[0x0][0x198], PT ;  /* 0x0000660016007a0c */ /* 0x000fd20003f86270 */
[----:B------:R2:W-:Y:S04]  /*15d0*/  @!P0 LDGSTS.E.BYPASS.LTC128B.128 [R76+0x100], [R10.64], !P3 ;  /* 0x001000000a4c8fae */ /* 0x0005e8000d901d50 */
[----:B------:R3:W-:Y:S04]  /*15e0*/  @!P0 LDGSTS.E.BYPASS.LTC128B.128 [R76+0x4100], [R16.64], !P5 ;  /* 0x04100000104c8fae */ /* 0x0007e8000e901d50 */
[----:B------:R5:W-:Y:S04]  /*15f0*/  @!P0 LDGSTS.E.BYPASS.LTC128B.128 [R76+0x8100], [R14.64], !P6 ;  /* 0x081000000e4c8fae */ /* 0x000be8000f101d50 */
[----:B------:R1:W-:Y:S01]  /*1600*/  @!P0 LDGSTS.E.BYPASS.LTC128B.128 [R76+0xc100], [R4.64], !P4 ;  /* 0x0c100000044c8fae */ /* 0x0003e2000e101d50 */
[----:B--2---:R-:W-:-:S04]  /*1610*/  @!P2 SHF.R.S32.HI R10, RZ, 0x1f, R12 ;  /* 0x0000001fff0aa819 */ /* 0x004fc8000001140c */
[----:B------:R-:W-:-:S04]  /*1620*/  @!P2 LEA.HI R10, R10, R12, RZ, 0x3 ;  /* 0x0000000c0a0aa211 */ /* 0x000fc800078f18ff */
[----:B---3--:R-:W-:Y:S02]  /*1630*/  @!P2 LOP3.LUT R16, R10, 0xfffffff8, RZ, 0xc0, !PT ;  /* 0xfffffff80a10a812 */ /* 0x008fe400078ec0ff */
[----:B----4-:R-:W-:Y:S02]  /*1640*/  @!P2 LEA R10, P0, R2, R6, 0x1 ;  /* 0x00000006020aa211 */ /* 0x010fe400078008ff */
[----:B-1----:R-:W-:Y:S01]  /*1650*/  @!P2 SHF.R.S32.HI R5, RZ, 0x1f, R0 ;  /* 0x0000001fff05a819 */ /* 0x002fe20000011400 */
[----:B------:R-:W-:Y:S01]  /*1660*/  @!P2 IMAD.WIDE R16, R16, 0x2, R6 ;  /* 0x000000021010a825 */ /* 0x000fe200078e0206 */
[----:B------:R-:W-:Y:S02]  /*1670*/  @!P2 SHF.R.S32.HI R4, RZ, 0x1f, R22 ;  /* 0x0000001fff04a819 */ /* 0x000fe40000011416 */
[----:B-----5:R-:W-:Y:S02]  /*1680*/  @!P2 LEA.HI R14, R5, R0, RZ, 0x3 ;  /* 0x00000000050ea211 */ /* 0x020fe400078f18ff */
[----:B------:R-:W-:-:S02]  /*1690*/  @!P2 LEA.HI R5, R4, R22, RZ, 0x3 ;  /* 0x000000160405a211 */ /* 0x000fc400078f18ff */
[----:B------:R-:W-:Y:S01]  /*16a0*/  SHFL.IDX PT, R4, R19, 0x2, 0x181f ;  /* 0x00581f0013047f89 */ /* 0x000fe200000e0000 */
[----:B------:R-:W-:Y:S02]  /*16b0*/  @!P2 LOP3.LUT R14, R14, 0xfffffff8, RZ, 0xc0, !PT ;  /* 0xfffffff80e0ea812 */ /* 0x000fe400078ec0ff */
[----:B------:R-:W-:Y:S02]  /*16c0*/  @!P2 LOP3.LUT R13, R5, 0xfffffff8, RZ, 0xc0, !PT ;  /* 0xfffffff8050da812 */ /* 0x000fe400078ec0ff */
[----:B------:R-:W1:Y:S01]  /*16d0*/  SHFL.IDX PT, R5, R20, 0x2, 0x181f ;  /* 0x00581f0014057f89 */ /* 0x000e6200000e0000 */
[----:B------:R-:W-:Y:S01]  /*16e0*/  @!P2 LEA.HI.X R11, R2, R7, R3, 0x1, P0 ;  /* 0x00000007020ba211 */ /* 0x000fe200000f0c03 */
[--C-:B------:R-:W-:Y:S01]  /*16f0*/  @!P2 IMAD.WIDE R14, R14, 0x2, R6.reuse ;  /* 0x000000020e0ea825 */ /* 0x100fe200078e0206 */
[----:B------:R-:W-:Y:S01]  /*1700*/  ISETP.GE.AND P0, PT, R18, UR4, PT ;  /* 0x0000000412007c0c */ /* 0x000fe2000bf06270 */
[----:B------:R-:W-:Y:S02]  /*1710*/  ULDC.64 UR4, c[0x0][0x1e8] ;  /* 0x00007a0000047ab9 */ /* 0x000fe40000000a00 */
[----:B------:R-:W-:Y:S01]  /*1720*/  @!P2 IMAD.WIDE R6, R13, 0x2, R6 ;  /* 0x000000020d06a825 */ /* 0x000fe200078e0206 */
[----:B------:R2:W-:Y:S01]  /*1730*/  @!P2 LDGSTS.E.BYPASS.LTC128B.128 [R76+0x1100], [R10.64], !P3 ;  /* 0x011000000a4cafae */ /* 0x0005e2000d901d50 */
[----:B------:R-:W-:Y:S01]  /*1740*/  @!P1 SHF.R.S32.HI R13, RZ, 0x1f, R0 ;  /* 0x0000001fff0d9819 */ /* 0x000fe20000011400 */
[----:B------:R-:W-:-:S02]  /*1750*/  UIMAD UR4, UR6, UR4, URZ ;  /* 0x00000004060472a4 */ /* 0x000fc4000f8e023f */
[----:B------:R3:W-:Y:S01]  /*1760*/  @!P2 LDGSTS.E.BYPASS.LTC128B.128 [R76+0x5100], [R16.64], !P5 ;  /* 0x05100000104cafae */ /* 0x0007e2000e901d50 */
[----:B------:R-:W-:Y:S01]  /*1770*/  @!P1 LEA.HI R13, R13, R0, RZ, 0x3 ;  /* 0x000000000d0d9211 */ /* 0x000fe200078f18ff */
[----:B------:R-:W-:Y:S02]  /*1780*/  UIMAD UR15, UR12, UR5, UR4 ;  /* 0x000000050c0f72a4 */ /* 0x000fe4000f8e0204 */
[----:B------:R4:W-:Y:S01]  /*1790*/  @!P2 LDGSTS.E.BYPASS.LTC128B.128 [R76+0x9100], [R14.64], !P6 ;  /* 0x091000000e4cafae */ /* 0x0009e2000f101d50 */
[----:B------:R-:W-:Y:S01]  /*17a0*/  ISETP.GE.AND P6, PT, R2, c[0x0][0x1d4], PT ;  /* 0x0000750002007a0c */ /* 0x000fe20003fc6270 */
[----:B------:R-:W-:Y:S02]  /*17b0*/  ULDC.64 UR4, c[0x0][0x210] ;  /* 0x0000840000047ab9 */ /* 0x000fe40000000a00 */
[----:B------:R5:W-:Y:S01]  /*17c0*/  @!P2 LDGSTS.E.BYPASS.LTC128B.128 [R76+0xd100], [R6.64], !P4 ;  /* 0x0d100000064cafae */ /* 0x000be2000e101d50 */
[----:B------:R-:W-:-:S03]  /*17d0*/  UIMAD UR4, UR6, UR4, URZ ;  /* 0x00000004060472a4 */ /* 0x000fc6000f8e023f */
[----:B------:R-:W-:Y:S02]  /*17e0*/  ULDC.64 UR6, c[0x0][0x1e0] ;  /* 0x0000780000067ab9 */ /* 0x000fe40000000a00 */
[----:B------:R-:W-:Y:S02]  /*17f0*/  UIMAD.WIDE.U32 UR26, UR21, UR6, URZ ;  /* 0x00000006151a72a5 */ /* 0x000fe4000f8e003f */
[----:B------:R-:W-:Y:S02]  /*1800*/  UIMAD UR21, UR21, UR7, URZ ;  /* 0x00000007151572a4 */ /* 0x000fe4000f8e023f */
[----:B------:R-:W-:Y:S02]  /*1810*/  UIMAD UR22, UR12, UR5, UR4 ;  /* 0x000000050c1672a4 */ /* 0x000fe4000f8e0204 */
[----:B------:R-:W-:Y:S02]  /*1820*/  UIADD3 UR21, UR27, UR21, URZ ;  /* 0x000000151b157290 */ /* 0x000fe4000fffe03f */
[----:B------:R-:W-:Y:S01]  /*1830*/  ULDC.64 UR4, c[0x0][0x208] ;  /* 0x0000820000047ab9 */ /* 0x000fe20000000a00 */
[----:B--2---:R-:W2:Y:S01]  /*1840*/  SHFL.IDX PT, R10, R19, 0x3, 0x181f ;  /* 0x00781f00130a7f89 */ /* 0x004ea200000e0000 */
[----:B------:R-:W-:-:S03]  /*1850*/  UIMAD.WIDE.U32 UR24, UR20, UR4, URZ ;  /* 0x00000004141872a5 */ /* 0x000fc6000f8e003f */
[----:B------:R-:W2:Y:S01]  /*1860*/  SHFL.IDX PT, R11, R20, 0x3, 0x181f ;  /* 0x00781f00140b7f89 */ /* 0x000ea200000e0000 */
[----:B----4-:R-:W-:Y:S02]  /*1870*/  @!P1 LOP3.LUT R14, R13, 0xfffffff8, RZ, 0xc0, !PT ;  /* 0xfffffff80d0e9812 */ /* 0x010fe400078ec0ff */
[----:B-----5:R-:W-:-:S03]  /*1880*/  @!P1 SHF.R.S32.HI R6, RZ, 0x1f, R12 ;  /* 0x0000001fff069819 */ /* 0x020fc6000001140c */
[----:B-1----:R-:W-:Y:S01]  /*1890*/  @!P1 IMAD.WIDE R14, R14, 0x2, R4 ;  /* 0x000000020e0e9825 */ /* 0x002fe200078e0204 */
[----:B------:R-:W-:Y:S02]  /*18a0*/  @!P1 SHF.R.S32.HI R7, RZ, 0x1f, R22 ;  /* 0x0000001fff079819 */ /* 0x000fe40000011416 */
[----:B------:R-:W-:Y:S02]  /*18b0*/  @!P1 LEA.HI R6, R6, R12, RZ, 0x3 ;  /* 0x0000000c06069211 */ /* 0x000fe400078f18ff */
[----:B------:R-:W-:Y:S02]  /*18c0*/  @!P1 LEA.HI R7, R7, R22, RZ, 0x3 ;  /* 0x0000001607079211 */ /* 0x000fe400078f18ff */
[----:B---3--:R-:W-:Y:S02]  /*18d0*/  @!P1 LOP3.LUT R16, R6, 0xfffffff8, RZ, 0xc0, !PT ;  /* 0xfffffff806109812 */ /* 0x008fe400078ec0ff */
[----:B------:R-:W-:Y:S02]  /*18e0*/  @!P1 LEA R6, P2, R2, R4, 0x1 ;  /* 0x0000000402069211 */ /* 0x000fe400078408ff */
[----:B------:R-:W-:Y:S01]  /*18f0*/  @!P1 LOP3.LUT R13, R7, 0xfffffff8, RZ, 0xc0, !PT ;  /* 0xfffffff8070d9812 */ /* 0x000fe200078ec0ff */
[----:B------:R-:W-:Y:S01]  /*1900*/  @!P1 IMAD.WIDE R16, R16, 0x2, R4 ;  /* 0x0000000210109825 */ /* 0x000fe200078e0204 */
[----:B------:R-:W-:-:S02]  /*1910*/  @!P1 LEA.HI.X R7, R2, R5, R3, 0x1, P2 ;  /* 0x0000000502079211 */ /* 0x000fc400010f0c03 */
[----:B------:R-:W-:Y:S01]  /*1920*/  ISETP.GE.AND P2, PT, R0, c[0x0][0x198], PT ;  /* 0x0000660000007a0c */ /* 0x000fe20003f46270 */
[----:B------:R-:W-:Y:S01]  /*1930*/  @!P1 IMAD.WIDE R4, R13, 0x2, R4 ;  /* 0x000000020d049825 */ /* 0x000fe200078e0204 */
[----:B------:R-:W-:Y:S01]  /*1940*/  SHF.R.S32.HI R13, RZ, 0x1f, R77 ;  /* 0x0000001fff0d7819 */ /* 0x000fe2000001144d */
[----:B------:R1:W-:Y:S04]  /*1950*/  @!P1 LDGSTS.E.BYPASS.LTC128B.128 [R76+0x2100], [R6.64], !P3 ;  /* 0x02100000064c9fae */ /* 0x0003e8000d901d50 */
[----:B------:R3:W-:Y:S01]  /*1960*/  @!P1 LDGSTS.E.BYPASS.LTC128B.128 [R76+0x6100], [R16.64], !P5 ;  /* 0x06100000104c9fae */ /* 0x0007e2000e901d50 */
[----:B------:R-:W-:-:S05]  /*1970*/  ISETP.GE.AND P5, PT, R12, c[0x0][0x1d4], PT ;  /* 0x000075000c007a0c */ /* 0x000fca0003fa6270 */
[----:B------:R4:W-:Y:S04]  /*1980*/  @!P1 LDGSTS.E.BYPASS.LTC128B.128 [R76+0xa100], [R14.64], !P2 ;  /* 0x0a1000000e4c9fae */ /* 0x0009e8000d101d50 */
[----:B------:R2:W-:Y:S04]  /*1990*/  @!P1 LDGSTS.E.BYPASS.LTC128B.128 [R76+0xe100], [R4.64], !P4 ;  /* 0x0e100000044c9fae */ /* 0x0005e8000e101d50 */
[----:B------:R-:W-:Y:S02]  /*19a0*/  @P5 LOP3.LUT R133, R133, 0x1, RZ, 0xfc, !PT ;  /* 0x0000000185855812 */ /* 0x000fe400078efcff */
[----:B------:R-:W-:-:S03]  /*19b0*/  ISETP.GE.AND P5, PT, R0, c[0x0][0x1d4], PT ;  /* 0x0000750000007a0c */ /* 0x000fc60003fa6270 */
[----:B------:R-:W-:Y:S01]  /*19c0*/  STL [R1+0x28], R133 ;  /* 0x0000288501007387 */ /* 0x000fe20000100800 */
[----:B-1----:R-:W-:Y:S01]  /*19d0*/  @!P0 SHF.R.S32.HI R6, RZ, 0x1f, R12 ;  /* 0x0000001fff068819 */ /* 0x002fe2000001140c */
[----:B------:R-:W-:-:S04]  /*19e0*/  IMAD R7, R13, c[0x0][0x1e0], RZ ;  /* 0x000078000d077a24 */ /* 0x000fc800078e02ff */
[----:B------:R-:W-:Y:S01]  /*19f0*/  IMAD R7, R77, c[0x0][0x1e4], R7 ;  /* 0x000079004d077a24 */ /* 0x000fe200078e0207 */
[----:B----4-:R-:W-:Y:S01]  /*1a00*/  @!P0 LEA.HI R14, R6, R12, RZ, 0x3 ;  /* 0x0000000c060e8211 */ /* 0x010fe200078f18ff */
[----:B------:R-:W-:Y:S01]  /*1a10*/  IMAD R6, R13, c[0x0][0x208], RZ ;  /* 0x000082000d067a24 */ /* 0x000fe200078e02ff */
[----:B--2---:R-:W-:-:S03]  /*1a20*/  @!P0 LEA R4, P1, R2, R10, 0x1 ;  /* 0x0000000a02048211 */ /* 0x004fc600078208ff */
[----:B------:R-:W-:Y:S01]  /*1a30*/  IMAD R13, R77, c[0x0][0x20c], R6 ;  /* 0x000083004d0d7a24 */ /* 0x000fe200078e0206 */
[----:B------:R-:W-:Y:S02]  /*1a40*/  @!P0 SHF.R.S32.HI R6, RZ, 0x1f, R0 ;  /* 0x0000001fff068819 */ /* 0x000fe40000011400 */
[----:B------:R-:W-:Y:S02]  /*1a50*/  @!P0 LEA.HI.X R5, R2, R11, R3, 0x1, P1 ;  /* 0x0000000b02058211 */ /* 0x000fe400008f0c03 */
[----:B------:R-:W-:Y:S01]  /*1a60*/  @!P0 LEA.HI R6, R6, R0, RZ, 0x3 ;  /* 0x0000000006068211 */ /* 0x000fe200078f18ff */
[----:B------:R-:W-:Y:S01]  /*1a70*/  IMAD.U32 R0, RZ, RZ, UR12 ;  /* 0x0000000cff007e24 */ /* 0x000fe2000f8e00ff */
[----:B------:R-:W-:Y:S01]  /*1a80*/  ISETP.GE.AND P1, PT, R12, c[0x0][0x198], PT ;  /* 0x000066000c007a0c */ /* 0x000fe20003f26270 */
[----:B------:R1:W-:Y:S01]  /*1a90*/  @!P0 LDGSTS.E.BYPASS.LTC128B.128 [R76+0x3100], [R4.64], !P3 ;  /* 0x03100000044c8fae */ /* 0x0003e2000d901d50 */
[----:B------:R-:W-:Y:S02]  /*1aa0*/  @!P0 LOP3.LUT R14, R14, 0xfffffff8, RZ, 0xc0, !PT ;  /* 0xfffffff80e0e8812 */ /* 0x000fe400078ec0ff */
[----:B------:R-:W-:-:S02]  /*1ab0*/  @!P0 LOP3.LUT R6, R6, 0xfffffff8, RZ, 0xc0, !PT ;  /* 0xfffffff806068812 */ /* 0x000fc400078ec0ff */
[----:B------:R-:W-:Y:S01]  /*1ac0*/  LOP3.LUT P3, RZ, R133, 0x1, RZ, 0xc0, !PT ;  /* 0x0000000185ff7812 */ /* 0x000fe2000786c0ff */
[----:B------:R-:W-:-:S06]  /*1ad0*/  @!P0 IMAD.WIDE R14, R14, 0x2, R10 ;  /* 0x000000020e0e8825 */ /* 0x000fcc00078e020a */
[----:B------:R2:W-:Y:S01]  /*1ae0*/  @!P0 LDGSTS.E.BYPASS.LTC128B.128 [R76+0x7100], [R14.64], !P1 ;  /* 0x071000000e4c8fae */ /* 0x0005e2000c901d50 */
[----:B-1----:R-:W-:-:S04]  /*1af0*/  IMAD.WIDE.U32 R4, R77, c[0x0][0x1e0], R2 ;  /* 0x000078004d047a25 */ /* 0x002fc800078e0002 */
[----:B------:R-:W-:-:S04]  /*1b00*/  IMAD.WIDE.U32 R2, R77, c[0x0][0x208], R2 ;  /* 0x000082004d027a25 */ /* 0x000fc800078e0002 */
[----:B------:R-:W-:Y:S02]  /*1b10*/  IMAD.IADD R5, R5, 0x1, R7 ;  /* 0x0000000105057824 */ /* 0x000fe400078e0207 */
[----:B------:R-:W-:Y:S02]  /*1b20*/  IMAD.IADD R3, R3, 0x1, R13 ;  /* 0x0000000103037824 */ /* 0x000fe400078e020d */
[----:B------:R-:W-:-:S04]  /*1b30*/  @!P0 IMAD.WIDE R6, R6, 0x2, R10 ;  /* 0x0000000206068825 */ /* 0x000fc800078e020a */
[C---:B------:R-:W-:Y:S01]  /*1b40*/  IMAD.WIDE.U32 R4, R0.reuse, c[0x0][0x1e8], R4 ;  /* 0x00007a0000047a25 */ /* 0x040fe200078e0004 */
[----:B------:R1:W-:Y:S03]  /*1b50*/  @!P0 LDGSTS.E.BYPASS.LTC128B.128 [R76+0xb100], [R6.64], !P2 ;  /* 0x0b100000064c8fae */ /* 0x0003e6000d101d50 */
[----:B------:R-:W-:Y:S01]  /*1b60*/  IMAD.WIDE.U32 R2, R0, c[0x0][0x210], R2 ;  /* 0x0000840000027a25 */ /* 0x000fe200078e0002 */
[----:B------:R-:W-:Y:S02]  /*1b70*/  IADD3 R0, -R77, UR23, RZ ;  /* 0x000000174d007c10 */ /* 0x000fe4000fffe1ff */
[----:B------:R-:W-:Y:S01]  /*1b80*/  IADD3 R5, R5, UR15, RZ ;  /* 0x0000000f05057c10 */ /* 0x000fe2000fffe0ff */
[----:B------:R-:W-:Y:S01]  /*1b90*/  USHF.R.S32.HI UR15, URZ, 0x1f, UR20 ;  /* 0x0000001f3f0f7899 */ /* 0x000fe20008011414 */
[C---:B------:R-:W-:Y:S02]  /*1ba0*/  ISETP.GE.AND P2, PT, R0.reuse, 0x1, PT ;  /* 0x000000010000780c */ /* 0x040fe40003f46270 */
[----:B------:R-:W-:Y:S01]  /*1bb0*/  ISETP.GE.AND P1, PT, R0, 0x21, PT ;  /* 0x000000210000780c */ /* 0x000fe20003f26270 */
[----:B------:R-:W-:Y:S01]  /*1bc0*/  IMAD.WIDE.U32 R80, R8, c[0x0][0x1f0], R4 ;  /* 0x00007c0008507a25 */ /* 0x000fe200078e0004 */
[----:B------:R-:W-:Y:S01]  /*1bd0*/  IADD3 R3, R3, UR22, RZ ;  /* 0x0000001603037c10 */ /* 0x000fe2000fffe0ff */
[----:B------:R-:W-:-:S02]  /*1be0*/  UIMAD UR22, UR21, UR20, URZ ;  /* 0x00000014151672a4 */ /* 0x000fc4000f8e023f */
[----:B------:R-:W-:Y:S01]  /*1bf0*/  IMAD.U32 R4, RZ, RZ, UR26 ;  /* 0x0000001aff047e24 */ /* 0x000fe2000f8e00ff */
[----:B------:R-:W-:Y:S01]  /*1c00*/  UIMAD UR4, UR15, UR4, URZ ;  /* 0x000000040f0472a4 */ /* 0x000fe2000f8e023f */
[----:B------:R-:W-:Y:S01]  /*1c10*/  IMAD.MOV.U32 R78, RZ, RZ, R80 ;  /* 0x000000ffff4e7224 */ /* 0x000fe200078e0050 */
[----:B------:R-:W-:Y:S01]  /*1c20*/  UIMAD UR22, UR15, UR26, UR22 ;  /* 0x0000001a0f1672a4 */ /* 0x000fe2000f8e0216 */
[----:B------:R-:W-:Y:S01]  /*1c30*/  IMAD.WIDE.U32 R26, R8, c[0x0][0x218], R2 ;  /* 0x00008600081a7a25 */ /* 0x000fe200078e0002 */
[----:B------:R-:W-:Y:S01]  /*1c40*/  USHF.L.U32 UR15, UR6, 0x5, URZ ;  /* 0x00000005060f7899 */ /* 0x000fe2000800063f */
[----:B------:R-:W-:Y:S01]  /*1c50*/  STL.64 [R1+0x38], R80 ;  /* 0x0000385001007387 */ /* 0x000fe20000100a00 */
[----:B------:R-:W-:Y:S01]  /*1c60*/  UIMAD UR4, UR20, UR5, UR4 ;  /* 0x00000005140472a4 */ /* 0x000fe2000f8e0204 */
[----:B------:R-:W-:Y:S02]  /*1c70*/  IMAD.U32 R5, RZ, RZ, UR27 ;  /* 0x0000001bff057e24 */ /* 0x000fe4000f8e00ff */
[----:B------:R-:W-:Y:S01]  /*1c80*/  UMOV UR5, 0x5 ;  /* 0x0000000500057882 */ /* 0x000fe20000000000 */
[----:B------:R-:W-:Y:S01]  /*1c90*/  IMAD.MOV.U32 R24, RZ, RZ, R26 ;  /* 0x000000ffff187224 */ /* 0x000fe200078e001a */
[----:B-1----:R-:W-:Y:S01]  /*1ca0*/  @!P0 SHF.R.S32.HI R6, RZ, 0x1f, R22 ;  /* 0x0000001fff068819 */ /* 0x002fe20000011416 */
[----:B------:R-:W-:Y:S01]  /*1cb0*/  USHF.L.U64.HI UR6, UR6, UR5, UR7 ;  /* 0x0000000506067299 */ /* 0x000fe20008010207 */
[----:B------:R-:W-:Y:S01]  /*1cc0*/  IMAD.U32 R7, RZ, RZ, UR25 ;  /* 0x00000019ff077e24 */ /* 0x000fe2000f8e00ff */
[----:B------:R-:W-:Y:S01]  /*1cd0*/  UIADD3 UR4, UR25, UR4, URZ ;  /* 0x0000000419047290 */ /* 0x000fe2000fffe03f */
[----:B------:R-:W-:Y:S01]  /*1ce0*/  @!P0 LEA.HI R0, R6, R22, RZ, 0x3 ;  /* 0x0000001606008211 */ /* 0x000fe200078f18ff */
[----:B------:R-:W-:-:S02]  /*1cf0*/  IMAD R6, R9, c[0x0][0x1f0], RZ ;  /* 0x00007c0009067a24 */ /* 0x000fc400078e02ff */
[----:B------:R-:W-:Y:S01]  /*1d00*/  UIMAD UR4, UR4, 0x30, URZ ;  /* 0x00000030040478a4 */ /* 0x000fe2000f8e023f */
[----:B------:R-:W-:Y:S01]  /*1d10*/  @!P0 LOP3.LUT R0, R0, 0xfffffff8, RZ, 0xc0, !PT ;  /* 0xfffffff800008812 */ /* 0x000fe200078ec0ff */
[----:B------:R-:W-:-:S04]  /*1d20*/  IMAD R6, R8, c[0x0][0x1f4], R6 ;  /* 0x00007d0008067a24 */ /* 0x000fc800078e0206 */
[----:B------:R-:W-:-:S04]  /*1d30*/  @!P0 IMAD.WIDE R10, R0, 0x2, R10 ;  /* 0x00000002000a8825 */ /* 0x000fc800078e020a */
[----:B------:R-:W-:Y:S01]  /*1d40*/  IMAD R0, R9, c[0x0][0x218], RZ ;  /* 0x0000860009007a24 */ /* 0x000fe200078e02ff */
[----:B------:R1:W-:Y:S01]  /*1d50*/  @!P0 LDGSTS.E.BYPASS.LTC128B.128 [R76+0xf100], [R10.64], !P4 ;  /* 0x0f1000000a4c8fae */ /* 0x0003e2000e101d50 */
[----:B------:R-:W-:Y:S01]  /*1d60*/  IMAD.IADD R79, R81, 0x1, R6 ;  /* 0x00000001514f7824 */ /* 0x000fe200078e0206 */
[----:B------:R-:W-:Y:S01]  /*1d70*/  ISETP.GE.AND P4, PT, R22, c[0x0][0x1d4], PT ;  /* 0x0000750016007a0c */ /* 0x000fe20003f86270 */
[----:B------:R-:W-:Y:S01]  /*1d80*/  IMAD R0, R8, c[0x0][0x21c], R0 ;  /* 0x0000870008007a24 */ /* 0x000fe200078e0200 */
[----:B------:R-:W0:Y:S01]  /*1d90*/  LDGDEPBAR ;  /* 0x00000000000079af */ /* 0x000e220000000000 */
[----:B------:R-:W-:-:S03]  /*1da0*/  IMAD.WIDE.U32 R2, R4, UR20, R78 ;  /* 0x0000001404027c25 */ /* 0x000fc6000f8e004e */
[----:B------:R-:W-:Y:S01]  /*1db0*/  STL.64 [R1+0x30], R78 ;  /* 0x0000304e01007387 */ /* 0x000fe20000100a00 */
[----:B------:R-:W-:Y:S01]  /*1dc0*/  IMAD.IADD R25, R27, 0x1, R0 ;  /* 0x000000011b197824 */ /* 0x000fe200078e0200 */
[----:B------:R-:W-:Y:S01]  /*1dd0*/  IADD3 R0, R3, UR22, RZ ;  /* 0x0000001603007c10 */ /* 0x000fe2000fffe0ff */
[----:B------:R-:W-:Y:S01]  /*1de0*/  IMAD.U32 R6, RZ, RZ, UR24 ;  /* 0x00000018ff067e24 */ /* 0x000fe2000f8e00ff */
[----:B------:R-:W-:Y:S01]  /*1df0*/  @P2 LEA R4, P0, R2, c[0x0][0x1c8], 0x1 ;  /* 0x0000720002042a11 */ /* 0x000fe200078008ff */
[----:B------:R-:W-:Y:S02]  /*1e00*/  STL.64 [R1+0x48], R26 ;  /* 0x0000481a01007387 */ /* 0x000fe40000100a00 */
[----:B------:R-:W-:Y:S01]  /*1e10*/  IMAD.WIDE.U32 R6, R6, 0x30, R24 ;  /* 0x0000003006067825 */ /* 0x000fe200078e0018 */
[C---:B------:R-:W-:Y:S01]  /*1e20*/  @P2 LEA.HI.X R5, R2.reuse, c[0x0][0x1cc], R0, 0x1, P0 ;  /* 0x0000730002052a11 */ /* 0x040fe200000f0c00 */
[----:B------:R-:W-:Y:S01]  /*1e30*/  STL.64 [R1+0x40], R24 ;  /* 0x0000401801007387 */ /* 0x000fe20000100a00 */
[----:B------:R-:W-:-:S03]  /*1e40*/  @P1 IADD3 R2, P0, R2, UR15, RZ ;  /* 0x0000000f02021c10 */ /* 0x000fc6000ff1e0ff */
[----:B------:R4:W-:Y:S01]  /*1e50*/  @P2 LDGSTS.E.BYPASS.LTC128B.128 [R76+0x10100], [R4.64], !P6 ;  /* 0x10100000044c2fae */ /* 0x0009e2000f101d50 */
[----:B------:R-:W-:Y:S02]  /*1e60*/  @P1 IADD3.X R0, R0, UR6, RZ, P0, !PT ;  /* 0x0000000600001c10 */ /* 0x000fe400087fe4ff */
[----:B------:R-:W-:Y:S01]  /*1e70*/  @P1 LEA R8, P0, R2, c[0x0][0x1c8], 0x1 ;  /* 0x0000720002081a11 */ /* 0x000fe200078008ff */
[----:B------:R4:W-:Y:S01]  /*1e80*/  @P2 LDGSTS.E.BYPASS.LTC128B.128 [R76+0x11900], [R4.64+0x80], !P3 ;  /* 0x11900080044c2fae */ /* 0x0009e2000d901d50 */
[----:B------:R-:W-:Y:S02]  /*1e90*/  ISETP.GT.AND P3, PT, R132, 0x7f, PT ;  /* 0x0000007f8400780c */ /* 0x000fe40003f64270 */
[----:B------:R-:W-:Y:S01]  /*1ea0*/  @P1 LEA.HI.X R9, R2, c[0x0][0x1cc], R0, 0x1, P0 ;  /* 0x0000730002091a11 */ /* 0x000fe200000f0c00 */
[----:B------:R4:W-:Y:S01]  /*1eb0*/  @P2 LDGSTS.E.BYPASS.LTC128B.128 [R76+0x13100], [R4.64+0x100], !P5 ;  /* 0x13100100044c2fae */ /* 0x0009e2000e901d50 */
[----:B------:R-:W-:Y:S02]  /*1ec0*/  IADD3 R0, R7, UR4, RZ ;  /* 0x0000000407007c10 */ /* 0x000fe4000fffe0ff */
[----:B------:R-:W-:Y:S01]  /*1ed0*/  LEA R12, P0, R6, c[0x0][0x1f8], 0x1 ;  /* 0x00007e00060c7a11 */ /* 0x000fe200078008ff */
[----:B------:R4:W-:Y:S01]  /*1ee0*/  @P2 LDGSTS.E.BYPASS.LTC128B.128 [R76+0x14900], [R4.64+0x180], !P4 ;  /* 0x14900180044c2fae */ /* 0x0009e2000e101d50 */
[----:B------:R-:W-:-:S02]  /*1ef0*/  LOP3.LUT P2, RZ, R133, 0x1, RZ, 0xc0, !PT ;  /* 0x0000000185ff7812 */ /* 0x000fc4000784c0ff */
[----:B------:R-:W-:Y:S01]  /*1f00*/  LEA.HI.X R13, R6, c[0x0][0x1fc], R0, 0x1, P0 ;  /* 0x00007f00060d7a11 */ /* 0x000fe200000f0c00 */
[----:B------:R-:W-:Y:S01]  /*1f10*/  IMAD.SHL.U32 R6, R77, 0x8, RZ ;  /* 0x000000084d067824 */ /* 0x000fe200078e00ff */
[----:B------:R5:W-:Y:S01]  /*1f20*/  @P1 LDGSTS.E.BYPASS.LTC128B.128 [R76+0x11100], [R8.64], !P6 ;  /* 0x11100000084c1fae */ /* 0x000be2000f101d50 */
[----:B------:R-:W-:Y:S01]  /*1f30*/  @!P3 IMAD.MOV.U32 R7, RZ, RZ, c[0x0][0x208] ;  /* 0x00008200ff07b624 */ /* 0x000fe200078e00ff */
[----:B---3--:R-:W-:Y:S01]  /*1f40*/  P2R R16, PR, RZ, 0x8 ;  /* 0x00000008ff107803 */ /* 0x008fe20000000000 */
[----:B-1----:R-:W-:-:S03]  /*1f50*/  @!P3 IMAD.MOV.U32 R11, RZ, RZ, c[0x0][0x20c] ;  /* 0x00008300ff0bb624 */ /* 0x002fc600078e00ff */
[----:B--2---:R-:W-:-:S03]  /*1f60*/  @!P3 LEA R14, P0, R7, R12, 0x6 ;  /* 0x0000000c070eb211 */ /* 0x004fc600078030ff */
[----:B------:R5:W-:Y:S01]  /*1f70*/  @P1 LDGSTS.E.BYPASS.LTC128B.128 [R76+0x12900], [R8.64+0x80], !P2 ;  /* 0x12900080084c1fae */ /* 0x000be2000d101d50 */
[----:B------:R-:W-:Y:S02]  /*1f80*/  @!P3 LEA.HI.X R15, R7, R13, R11, 0x6, P0 ;  /* 0x0000000d070fb211 */ /* 0x000fe400000f340b */
[----:B------:R-:W-:Y:S01]  /*1f90*/  LOP3.LUT P0, RZ, R21, 0x2, RZ, 0xc0, !PT ;  /* 0x0000000215ff7812 */ /* 0x000fe2000780c0ff */
[----:B------:R5:W-:Y:S01]  /*1fa0*/  @P1 LDGSTS.E.BYPASS.LTC128B.128 [R76+0x14100], [R8.64+0x100], !P5 ;  /* 0x14100100084c1fae */ /* 0x000be2000e901d50 */
[----:B------:R-:W-:-:S03]  /*1fb0*/  SEL R7, RZ, 0x1, P6 ;  /* 0x00000001ff077807 */ /* 0x000fc60003000000 */
[----:B------:R5:W-:Y:S04]  /*1fc0*/  @P1 LDGSTS.E.BYPASS.LTC128B.128 [R76+0x15900], [R8.64+0x180], !P4 ;  /* 0x15900180084c1fae */ /* 0x000be8000e101d50 */
[----:B------:R-:W0:Y:S01]  /*1fd0*/  LDGDEPBAR ;  /* 0x00000000000079af */ /* 0x000e220000000000 */
[----:B----4-:R-:W-:-:S04]  /*1fe0*/  LEA.HI R4, R75, R132, RZ, 0x4 ;  /* 0x000000844b047211 */ /* 0x010fc800078f20ff */
[----:B------:R-:W-:Y:S02]  /*1ff0*/  LOP3.LUT R2, R4, 0xfffffff0, RZ, 0xc0, !PT ;  /* 0xfffffff004027812 */ /* 0x000fe400078ec0ff */
[----:B------:R-:W-:-:S03]  /*2000*/  SHF.R.S32.HI R3, RZ, 0x4, R4 ;  /* 0x00000004ff037819 */ /* 0x000fc60000011404 */
[----:B------:R-:W-:Y:S01]  /*2010*/  IMAD.IADD R0, R132, 0x1, -R2 ;  /* 0x0000000184007824 */ /* 0x000fe200078e0a02 */
[----:B------:R-:W-:Y:S01]  /*2020*/  LEA.HI R4, R4, R3, RZ, 0x1 ;  /* 0x0000000304047211 */ /* 0x000fe200078f08ff */
[----:B------:R-:W-:-:S03]  /*2030*/  IMAD.SHL.U32 R2, R21, 0x40, RZ ;  /* 0x0000004015027824 */ /* 0x000fc600078e00ff */
[----:B------:R-:W-:Y:S02]  /*2040*/  SHF.R.S32.HI R5, RZ, 0x1f, R0 ;  /* 0x0000001fff057819 */ /* 0x000fe40000011400 */
[----:B------:R-:W-:Y:S02]  /*2050*/  LOP3.LUT R2, R2, 0x1c0, RZ, 0xc0, !PT ;  /* 0x000001c002027812 */ /* 0x000fe400078ec0ff */
[----:B------:R-:W-:Y:S02]  /*2060*/  LEA.HI R10, R5, R0, RZ, 0x3 ;  /* 0x00000000050a7211 */ /* 0x000fe400078f18ff */
[----:B------:R-:W-:Y:S02]  /*2070*/  LOP3.LUT R4, R4, 0xfffffffe, RZ, 0xc0, !PT ;  /* 0xfffffffe04047812 */ /* 0x000fe400078ec0ff */
[----:B------:R-:W-:Y:S01]  /*2080*/  LOP3.LUT R5, R10, 0xfffffff8, RZ, 0xc0, !PT ;  /* 0xfffffff80a057812 */ /* 0x000fe200078ec0ff */
[----:B------:R-:W-:-:S04]  /*2090*/  DEPBAR.LE SB0, 0x1 ;  /* 0x000080400000791a */ /* 0x000fc80000000000 */
[----:B------:R-:W-:Y:S01]  /*20a0*/  LOP3.LUT R6, R2, 0x8, R6, 0xf8, !PT ;  /* 0x0000000802067812 */ /* 0x000fe200078ef806 */
[----:B------:R-:W-:Y:S01]  /*20b0*/  IMAD.IADD R3, R3, 0x1, -R4 ;  /* 0x0000000103037824 */ /* 0x000fe200078e0a04 */
[----:B------:R-:W-:Y:S01]  /*20c0*/  SHF.R.U32.HI R2, RZ, 0x3, R2 ;  /* 0x00000003ff027819 */ /* 0x000fe20000011602 */
[----:B------:R-:W-:Y:S01]  /*20d0*/  IMAD.IADD R4, R0, 0x1, -R5 ;  /* 0x0000000100047824 */ /* 0x000fe200078e0a05 */
[----:B------:R-:W-:Y:S02]  /*20e0*/  SEL R5, RZ, 0x4, P5 ;  /* 0x00000004ff057807 */ /* 0x000fe40002800000 */
[----:B------:R-:W-:Y:S01]  /*20f0*/  LOP3.LUT R0, R6, R2, RZ, 0x3c, !PT ;  /* 0x0000000206007212 */ /* 0x000fe200078e3cff */
[C---:B------:R-:W-:Y:S01]  /*2100*/  IMAD.SHL.U32 R2, R4.reuse, 0x40, RZ ;  /* 0x0000004004027824 */ /* 0x040fe200078e00ff */
[----:B------:R-:W-:Y:S01]  /*2110*/  SEL R6, RZ, 0x2, P2 ;  /* 0x00000002ff067807 */ /* 0x000fe20001000000 */
[----:B------:R-:W-:Y:S01]  /*2120*/  BAR.SYNC.DEFER_BLOCKING 0x0 ;  /* 0x0000000000007b1d */ /* 0x000fe20000010000 */
[----:B------:R-:W-:Y:S01]  /*2130*/  LOP3.LUT P1, RZ, R4, 0x4, RZ, 0xc0, !PT ;  /* 0x0000000404ff7812 */ /* 0x000fe2000782c0ff */
[C---:B------:R-:W-:Y:S01]  /*2140*/  IMAD R0, R3.reuse, 0x200, R0 ;  /* 0x0000020003007824 */ /* 0x040fe200078e0200 */
[----:B------:R-:W-:Y:S01]  /*2150*/  LOP3.LUT R2, R2, 0x1c0, RZ, 0xc0, !PT ;  /* 0x000001c002027812 */ /* 0x000fe200078ec0ff */
[----:B------:R-:W-:Y:S01]  /*2160*/  IMAD.SHL.U32 R3, R3, 0x8, RZ ;  /* 0x0000000803037824 */ /* 0x000fe200078e00ff */
[----:B------:R-:W-:Y:S01]  /*2170*/  IADD3 R5, R5, R6, R7 ;  /* 0x0000000605057210 */ /* 0x000fe20007ffe007 */
[----:B------:R-:W-:Y:S01]  /*2180*/  IMAD.SHL.U32 R135, R0, 0x2, RZ ;  /* 0x0000000200877824 */ /* 0x000fe200078e00ff */
[----:B------:R-:W-:-:S02]  /*2190*/  P2R R7, PR, RZ, 0x40 ;  /* 0x00000040ff077803 */ /* 0x000fc40000000000 */
[----:B------:R-:W-:Y:S02]  /*21a0*/  LOP3.LUT R3, R2, 0x8, R3, 0xf8, !PT ;  /* 0x0000000802037812 */ /* 0x000fe400078ef803 */
[----:B------:R-:W-:Y:S02]  /*21b0*/  SHF.R.U32.HI R2, RZ, 0x3, R2 ;  /* 0x00000003ff027819 */ /* 0x000fe40000011602 */
[----:B------:R-:W-:Y:S02]  /*21c0*/  IADD3 R0, R135, 0x10100, RZ ;  /* 0x0001010087007810 */ /* 0x000fe40007ffe0ff */
[----:B------:R-:W-:Y:S01]  /*21d0*/  LOP3.LUT R2, R3, R2, RZ, 0x3c, !PT ;  /* 0x0000000203027212 */ /* 0x000fe200078e3cff */
[----:B------:R-:W-:Y:S01]  /*21e0*/  IMAD.SHL.U32 R3, R10, 0x40, RZ ;  /* 0x000000400a037824 */ /* 0x000fe200078e00ff */
[----:B------:R-:W-:Y:S02]  /*21f0*/  IADD3 R242, R135, 0x10120, RZ ;  /* 0x0001012087f27810 */ /* 0x000fe40007ffe0ff */
[----:B------:R-:W-:-:S02]  /*2200*/  @P0 IADD3 R242, R0, -0x20, RZ ;  /* 0xffffffe000f20810 */ /* 0x000fc40007ffe0ff */
[----:B------:R-:W-:Y:S01]  /*2210*/  LOP3.LUT R3, R2, 0xfffffe00, R3, 0xf8, !PT ;  /* 0xfffffe0002037812 */ /* 0x000fe200078ef803 */
[----:B------:R-:W-:Y:S01]  /*2220*/  IMAD.MOV.U32 R2, RZ, RZ, 0x40 ;  /* 0x00000040ff027424 */ /* 0x000fe200078e00ff */
[----:B------:R-:W-:Y:S02]  /*2230*/  SEL R0, RZ, 0x8, P4 ;  /* 0x00000008ff007807 */ /* 0x000fe40002000000 */
[----:B------:R-:W-:Y:S01]  /*2240*/  LOP3.LUT P0, RZ, R4, 0x2, RZ, 0xc0, !PT ;  /* 0x0000000204ff7812 */ /* 0x000fe2000780c0ff */
[----:B------:R-:W-:Y:S01]  /*2250*/  IMAD.MOV.U32 R4, RZ, RZ, 0x10 ;  /* 0x00000010ff047424 */ /* 0x000fe200078e00ff */
[C---:B------:R-:W-:Y:S01]  /*2260*/  IADD3 R252, R242.reuse, 0x1000, RZ ;  /* 0x00001000f2fc7810 */ /* 0x040fe20007ffe0ff */
[----:B------:R-:W-:Y:S01]  /*2270*/  IMAD R220, R73, 0x400, R3 ;  /* 0x0000040049dc7824 */ /* 0x000fe200078e0203 */
[----:B------:R-:W-:Y:S01]  /*2280*/  IADD3 R251, R242, 0x1800, RZ ;  /* 0x00001800f2fb7810 */ /* 0x000fe20007ffe0ff */
[----:B------:R-:W-:Y:S01]  /*2290*/  IMAD.IADD R6, R0, 0x1, R5 ;  /* 0x0000000100067824 */ /* 0x000fe200078e0205 */
[----:B------:R-:W-:Y:S01]  /*22a0*/  SEL R4, R4, 0xfffffff0, !P0 ;  /* 0xfffffff004047807 */ /* 0x000fe20004000000 */
[----:B------:R-:W-:Y:S01]  /*22b0*/  IMAD.MOV.U32 R0, RZ, RZ, 0x20 ;  /* 0x00000020ff007424 */ /* 0x000fe200078e00ff */
[C---:B------:R-:W-:Y:S01]  /*22c0*/  LEA R228, R220.reuse, 0x100, 0x1 ;  /* 0x00000100dce47811 */ /* 0x040fe200078e08ff */
[----:B------:R-:W-:Y:S01]  /*22d0*/  IMAD.SHL.U32 R220, R220, 0x2, RZ ;  /* 0x00000002dcdc7824 */ /* 0x000fe200078e00ff */
[----:B------:R-:W-:-:S02]  /*22e0*/  IADD3 R5, R72, c[0x0][0x1d0], -R77 ;  /* 0x0000740048057a10 */ /* 0x000fc40007ffe84d */
[----:B------:R-:W-:Y:S01]  /*22f0*/  SEL R0, R0, 0xffffffe0, !P1 ;  /* 0xffffffe000007807 */ /* 0x000fe20004800000 */
[--C-:B------:R-:W-:Y:S01]  /*2300*/  IMAD R224, R4, 0x2, R228.reuse ;  /* 0x0000000204e07824 */ /* 0x100fe200078e02e4 */
[----:B------:R-:W-:Y:S01]  /*2310*/  LDSM.16.M88.4 R160, [R220+0x100] ;  /* 0x00010000dca0783b */ /* 0x000fe20000000200 */
[----:B------:R-:W-:Y:S02]  /*2320*/  LOP3.LUT P6, RZ, R6, 0x1, RZ, 0xc0, !PT ;  /* 0x0000000106ff7812 */ /* 0x000fe400078cc0ff */
[C---:B------:R-:W-:Y:S01]  /*2330*/  IMAD R228, R0.reuse, 0x2, R228 ;  /* 0x0000000200e47824 */ /* 0x040fe200078e02e4 */
[----:B------:R-:W-:Y:S01]  /*2340*/  LDSM.16.M88.4 R188, [R220+0x4100] ;  /* 0x00410000dcbc783b */ /* 0x000fe20000000200 */
[----:B------:R-:W-:Y:S01]  /*2350*/  IMAD R232, R0, 0x2, R224 ;  /* 0x0000000200e87824 */ /* 0x000fe200078e02e0 */
[----:B------:R-:W-:Y:S02]  /*2360*/  ISETP.LT.OR P0, PT, R5, 0x1, !P6 ;  /* 0x000000010500780c */ /* 0x000fe40007701670 */
[----:B------:R-:W-:Y:S01]  /*2370*/  LDSM.16.M88.4 R204, [R220+0x8100] ;  /* 0x00810000dccc783b */ /* 0x000fe20000000200 */
[----:B------:R-:W-:-:S02]  /*2380*/  LOP3.LUT P2, RZ, R6, 0x2, RZ, 0xc0, !PT ;  /* 0x0000000206ff7812 */ /* 0x000fc4000784c0ff */
[----:B------:R-:W-:Y:S01]  /*2390*/  LOP3.LUT P1, RZ, R6, 0x4, RZ, 0xc0, !PT ;  /* 0x0000000406ff7812 */ /* 0x000fe2000782c0ff */
[----:B------:R-:W-:Y:S01]  /*23a0*/  LDSM.16.M88.4 R164, [R224] ;  /* 0x00000000e0a4783b */ /* 0x000fe20000000200 */
[C---:B------:R-:W-:Y:S02]  /*23b0*/  IADD3 R250, R242.reuse, 0x2000, RZ ;  /* 0x00002000f2fa7810 */ /* 0x040fe40007ffe0ff */
[C---:B------:R-:W-:Y:S01]  /*23c0*/  IADD3 R249, R242.reuse, 0x2800, RZ ;  /* 0x00002800f2f97810 */ /* 0x040fe20007ffe0ff */
[----:B------:R-:W-:Y:S01]  /*23d0*/  LDSM.16.M88.4 R192, [R224+0x4000] ;  /* 0x00400000e0c0783b */ /* 0x000fe20000000200 */
[C---:B------:R-:W-:Y:S02]  /*23e0*/  IADD3 R248, R242.reuse, 0x3000, RZ ;  /* 0x00003000f2f87810 */ /* 0x040fe40007ffe0ff */
[C---:B------:R-:W-:Y:S01]  /*23f0*/  IADD3 R247, R242.reuse, 0x3800, RZ ;  /* 0x00003800f2f77810 */ /* 0x040fe20007ffe0ff */
[----:B------:R-:W-:Y:S01]  /*2400*/  LDSM.16.M88.4 R208, [R224+0x8000] ;  /* 0x00800000e0d0783b */ /* 0x000fe20000000200 */
[----:B------:R-:W-:-:S02]  /*2410*/  IADD3 R246, R242, 0x4000, RZ ;  /* 0x00004000f2f67810 */ /* 0x000fc40007ffe0ff */
[C---:B------:R-:W-:Y:S01]  /*2420*/  IADD3 R245, R242.reuse, 0x4800, RZ ;  /* 0x00004800f2f57810 */ /* 0x040fe20007ffe0ff */
[----:B------:R-:W-:Y:S01]  /*2430*/  LDSM.16.M88.4 R180, [R228] ;  /* 0x00000000e4b4783b */ /* 0x000fe20000000200 */
[C---:B------:R-:W-:Y:S02]  /*2440*/  IADD3 R244, R242.reuse, 0x5000, RZ ;  /* 0x00005000f2f47810 */ /* 0x040fe40007ffe0ff */
[----:B------:R-:W-:Y:S01]  /*2450*/  IADD3 R243, R242, 0x5800, RZ ;  /* 0x00005800f2f37810 */ /* 0x000fe20007ffe0ff */
        /* <DEDUP_REMOVED lines=12> */
[----:B-----5:R-:W1:Y:S04]  /*2520*/  LDSM.16.M88.4 R8, [R135+0x10100] ;  /* 0x010100008708783b */ /* 0x020e680000000200 */
[----:B------:R-:W2:Y:S04]  /*2530*/  LDSM.16.M88.4 R24, [R135+0x10900] ;  /* 0x010900008718783b */ /* 0x000ea80000000200 */
[----:B------:R-:W3:Y:S04]  /*2540*/  LDSM.16.M88.4 R28, [R135+0x11100] ;  /* 0x01110000871c783b */ /* 0x000ee80000000200 */
[----:B------:R-:W4:Y:S04]  /*2550*/  LDSM.16.M88.4 R44, [R242] ;  /* 0x00000000f22c783b */ /* 0x000f280000000200 */
[----:B------:R-:W5:Y:S04]  /*2560*/  LDSM.16.M88.4 R48, [R242+0x800] ;  /* 0x00080000f230783b */ /* 0x000f680000000200 */
[----:B------:R-:W3:Y:S04]  /*2570*/  LDSM.16.M88.4 R56, [R242+0x1000] ;  /* 0x00100000f238783b */ /* 0x000ee80000000200 */
[----:B------:R-:W-:Y:S01]  /*2580*/  @!PT LDS RZ, [RZ] ;  /* 0x00000000fffff984 */ /* 0x000fe20000000800 */
[----:B------:R-:W-:Y:S01]  /*2590*/  @!PT LDS RZ, [RZ] ;  /* 0x00000000fffff984 */ /* 0x000fe20000000800 */
[----:B------:R-:W-:Y:S01]  /*25a0*/  @!PT LDS RZ, [RZ] ;  /* 0x00000000fffff984 */ /* 0x000fe20000000800 */
[----:B------:R3:W-:Y:S01]  /*25b0*/  LDGSTS.E.BYPASS.LTC128B.128 [R76+0x100], [R12.64], !P0 ;  /* 0x001000000c4c7fae */ /* 0x0007e2000c101d50 */
[----:B------:R-:W-:-:S04]  /*25c0*/  LOP3.LUT P0, RZ, R21, 0x4, RZ, 0xc0, !PT ;  /* 0x0000000415ff7812 */ /* 0x000fc8000780c0ff */
[----:B------:R-:W-:Y:S02]  /*25d0*/  SEL R2, R2, 0xffffffc0, !P0 ;  /* 0xffffffc002027807 */ /* 0x000fe40004000000 */
[----:B------:R-:W-:-:S03]  /*25e0*/  ISETP.LT.OR P0, PT, R5, 0x1, !P2 ;  /* 0x000000010500780c */ /* 0x000fc60005701670 */
[--C-:B------:R-:W-:Y:S02]  /*25f0*/  IMAD.IADD R241, R135, 0x1, R2.reuse ;  /* 0x0000000187f17824 */ /* 0x100fe400078e0202 */
[----:B------:R-:W-:Y:S01]  /*2600*/  IMAD.IADD R238, R242, 0x1, R2 ;  /* 0x00000001f2ee7824 */ /* 0x000fe200078e0202 */
[C---:B-1----:R-:W-:Y:S07]  /*2610*/  HMMA.16816.F32.BF16 R20, R160.reuse, R10, RZ ;  /* 0x0000000aa014723c */ /* 0x042fee00000418ff */
[----:B------:R1:W-:Y:S01]  /*2620*/  LDGSTS.E.BYPASS.LTC128B.128 [R76+0x1900], [R12.64+0x80], !P0 ;  /* 0x019000800c4c7fae */ /* 0x0003e2000c101d50 */
[----:B------:R-:W-:Y:S01]  /*2630*/  ISETP.LT.OR P0, PT, R5, 0x1, !P1 ;  /* 0x000000010500780c */ /* 0x000fe20004f01670 */
[C---:B--2---:R-:W-:Y:S08]  /*2640*/  HMMA.16816.F32.BF16 R32, R160.reuse, R24, RZ ;  /* 0x00000018a020723c */ /* 0x044ff000000418ff */
[----:B------:R-:W-:Y:S04]  /*2650*/  HMMA.16816.F32.BF16 R36, R160, R26, RZ ;  /* 0x0000001aa024723c */ /* 0x000fe800000418ff */
[----:B------:R1:W-:Y:S01]  /*2660*/  LDGSTS.E.BYPASS.LTC128B.128 [R76+0x3100], [R12.64+0x100], !P0 ;  /* 0x031001000c4c7fae */ /* 0x0003e2000c101d50 */
[----:B------:R-:W-:-:S04]  /*2670*/  LOP3.LUT P0, RZ, R6, 0x8, RZ, 0xc0, !PT ;  /* 0x0000000806ff7812 */ /* 0x000fc8000780c0ff */
[----:B------:R-:W-:Y:S01]  /*2680*/  ISETP.LT.OR P3, PT, R5, 0x1, !P0 ;  /* 0x000000010500780c */ /* 0x000fe20004761670 */
[----:B---3--:R-:W-:Y:S08]  /*2690*/  HMMA.16816.F32.BF16 R40, R160, R28, RZ ;  /* 0x0000001ca028723c */ /* 0x008ff000000418ff */
[----:B----4-:R-:W-:Y:S04]  /*26a0*/  HMMA.16816.F32.BF16 R20, R164, R46, R20 ;  /* 0x0000002ea414723c */ /* 0x010fe80000041814 */
[----:B------:R1:W-:Y:S01]  /*26b0*/  LDGSTS.E.BYPASS.LTC128B.128 [R76+0x4900], [R12.64+0x180], !P3 ;  /* 0x049001800c4c7fae */ /* 0x0003e2000d901d50 */
[----:B------:R-:W-:-:S03]  /*26c0*/  ISETP.NE.AND P3, PT, R16, RZ, PT ;  /* 0x000000ff1000720c */ /* 0x000fc60003f65270 */
[C---:B------:R-:W-:Y:S08]  /*26d0*/  HMMA.16816.F32.BF16 R16, R160.reuse, R8, RZ ;  /* 0x00000008a010723c */ /* 0x040ff000000418ff */
[----:B------:R-:W-:Y:S02]  /*26e0*/  HMMA.16816.F32.BF16 R8, R160, R30, RZ ;  /* 0x0000001ea008723c */ /* 0x000fe400000418ff */
[----:B------:R-:W-:-:S02]  /*26f0*/  @!P3 ISETP.LT.OR P6, PT, R5, 0x21, !P6 ;  /* 0x000000210500b80c */ /* 0x000fc400077c1670 */
[C---:B------:R-:W-:Y:S02]  /*2700*/  @!P3 ISETP.LT.OR P2, PT, R5.reuse, 0x21, !P2 ;  /* 0x000000210500b80c */ /* 0x040fe40005741670 */
[C---:B------:R-:W-:Y:S02]  /*2710*/  @!P3 ISETP.LT.OR P1, PT, R5.reuse, 0x21, !P1 ;  /* 0x000000210500b80c */ /* 0x040fe40004f21670 */
[----:B------:R-:W-:Y:S01]  /*2720*/  @!P3 ISETP.LT.OR P0, PT, R5, 0x21, !P0 ;  /* 0x000000210500b80c */ /* 0x000fe20004701670 */
[----:B-----5:R-:W-:Y:S01]  /*2730*/  HMMA.16816.F32.BF16 R24, R164, R48, R32 ;  /* 0x00000030a418723c */ /* 0x020fe20000041820 */
[----:B------:R-:W-:-:S05]  /*2740*/  IADD3 R5, R242, 0x800, RZ ;  /* 0x00000800f2057810 */ /* 0x000fca0007ffe0ff */
[----:B------:R1:W-:Y:S01]  /*2750*/  @!P3 LDGSTS.E.BYPASS.LTC128B.128 [R76+0x1100], [R14.64], !P6 ;  /* 0x011000000e4cbfae */ /* 0x0003e2000f101d50 */
[----:B------:R-:W-:Y:S01]  /*2760*/  ISETP.NE.AND P6, PT, R7, RZ, PT ;  /* 0x000000ff0700720c */ /* 0x000fe20003fc5270 */
[C---:B------:R-:W-:Y:S02]  /*2770*/  HMMA.16816.F32.BF16 R16, R164.reuse, R44, R16 ;  /* 0x0000002ca410723c */ /* 0x040fe40000041810 */
[----:B------:R1:W-:Y:S04]  /*2780*/  @!P3 LDGSTS.E.BYPASS.LTC128B.128 [R76+0x2900], [R14.64+0x80], !P2 ;  /* 0x029000800e4cbfae */ /* 0x0003e8000d101d50 */
[----:B------:R1:W-:Y:S02]  /*2790*/  @!P3 LDGSTS.E.BYPASS.LTC128B.128 [R76+0x4100], [R14.64+0x100], !P1 ;  /* 0x041001000e4cbfae */ /* 0x0003e4000c901d50 */
[----:B------:R-:W-:Y:S02]  /*27a0*/  HMMA.16816.F32.BF16 R28, R164, R50, R36 ;  /* 0x00000032a41c723c */ /* 0x000fe40000041824 */
[----:B------:R1:W-:Y:S01]  /*27b0*/  @!P3 LDGSTS.E.BYPASS.LTC128B.128 [R76+0x5900], [R14.64+0x180], !P0 ;  /* 0x059001800e4cbfae */ /* 0x0003e2000c101d50 */
[----:B------:R-:W-:-:S03]  /*27c0*/  PLOP3.LUT P0, PT, PT, PT, UP0, 0x40, 0x0 ;  /* 0x000000000000781c */ /* 0x000fc60003f0e808 */
[----:B------:R-:W2:Y:S02]  /*27d0*/  LDSM.16.M88.4 R52, [R241+0x10100] ;  /* 0x01010000f134783b */ /* 0x000ea40000000200 */
[C---:B------:R-:W-:Y:S02]  /*27e0*/  HMMA.16816.F32.BF16 R32, R164.reuse, R56, R40 ;  /* 0x00000038a420723c */ /* 0x040fe40000041828 */
[----:B------:R-:W3:Y:S04]  /*27f0*/  LDSM.16.M88.4 R60, [R241+0x10900] ;  /* 0x01090000f13c783b */ /* 0x000ee80000000200 */
[----:B------:R-:W4:Y:S02]  /*2800*/  LDSM.16.M88.4 R64, [R241+0x11100] ;  /* 0x01110000f140783b */ /* 0x000f240000000200 */
[----:B------:R-:W-:Y:S02]  /*2810*/  HMMA.16816.F32.BF16 R8, R164, R58, R8 ;  /* 0x0000003aa408723c */ /* 0x000fe40000041808 */
[----:B------:R-:W-:Y:S04]  /*2820*/  LDSM.16.M88.4 R40, [R238+0x800] ;  /* 0x00080000ee28783b */ /* 0x000fe80000000200 */
[----:B------:R-:W-:Y:S04]  /*2830*/  LDSM.16.M88.4 R56, [R238+0x1000] ;  /* 0x00100000ee38783b */ /* 0x000fe80000000200 */
[----:B------:R-:W-:Y:S04]  /*2840*/  LDSM.16.M88.4 R36, [R135+0x11900] ;  /* 0x011900008724783b */ /* 0x000fe80000000200 */
[----:B-1----:R-:W1:Y:S04]  /*2850*/  LDSM.16.M88.4 R12, [R238] ;  /* 0x00000000ee0c783b */ /* 0x002e680000000200 */
[----:B------:R-:W5:Y:S04]  /*2860*/  LDSM.16.M88.4 R48, [R135+0x12100] ;  /* 0x012100008730783b */ /* 0x000f680000000200 */
[----:B------:R-:W-:Y:S04]  /*2870*/  LDSM.16.M88.4 R44, [R242+0x2000] ;  /* 0x00200000f22c783b */ /* 0x000fe80000000200 */
[----:B------:R-:W-:Y:S01]  /*2880*/  LDSM.16.M88.4 R68, [R241+0x14900] ;  /* 0x01490000f144783b */ /* 0x000fe20000000200 */
[C---:B--2---:R-:W-:Y:S03]  /*2890*/  HMMA.16816.F32.BF16 R16, R180.reuse, R52, R16 ;  /* 0x00000034b410723c */ /* 0x044fe60000041810 */
[----:B------:R-:W0:Y:S04]  /*28a0*/  LDGDEPBAR ;  /* 0x00000000000079af */ /* 0x000e280000000000 */
[----:B------:R-:W-:Y:S01]  /*28b0*/  STL [R1], R5 ;  /* 0x0000000501007387 */ /* 0x000fe20000100800 */
[C---:B------:R-:W-:Y:S03]  /*28c0*/  HMMA.16816.F32.BF16 R20, R180.reuse, R54, R20 ;  /* 0x00000036b414723c */ /* 0x040fe60000041814 */
[----:B------:R-:W-:Y:S05]  /*28d0*/  LDSM.16.M88.4 R52, [R242+0x2800] ;  /* 0x00280000f234783b */ /* 0x000fea0000000200 */
[C---:B---3--:R-:W-:Y:S08]  /*28e0*/  HMMA.16816.F32.BF16 R24, R180.reuse, R60, R24 ;  /* 0x0000003cb418723c */ /* 0x048ff00000041818 */
[C---:B------:R-:W-:Y:S01]  /*28f0*/  HMMA.16816.F32.BF16 R28, R180.reuse, R62, R28 ;  /* 0x0000003eb41c723c */ /* 0x040fe2000004181c */
[----:B------:R-:W2:Y:S07]  /*2900*/  LDSM.16.M88.4 R60, [R135+0x12900] ;  /* 0x01290000873c783b */ /* 0x000eae0000000200 */
[C---:B----4-:R-:W-:Y:S08]  /*2910*/  HMMA.16816.F32.BF16 R32, R180.reuse, R64, R32 ;  /* 0x00000040b420723c */ /* 0x050ff00000041820 */
[----:B------:R-:W-:Y:S01]  /*2920*/  HMMA.16816.F32.BF16 R8, R180, R66, R8 ;  /* 0x00000042b408723c */ /* 0x000fe20000041808 */
[----:B------:R-:W-:Y:S07]  /*2930*/  LDSM.16.M88.4 R64, [R135+0x14100] ;  /* 0x014100008740783b */ /* 0x000fee0000000200 */
[C---:B-1----:R-:W-:Y:S08]  /*2940*/  HMMA.16816.F32.BF16 R16, R184.reuse, R12, R16 ;  /* 0x0000000cb810723c */ /* 0x042ff00000041810 */
[C---:B------:R-:W-:Y:S01]  /*2950*/  HMMA.16816.F32.BF16 R20, R184.reuse, R14, R20 ;  /* 0x0000000eb814723c */ /* 0x040fe20000041814 */
[----:B------:R-:W1:Y:S07]  /*2960*/  LDSM.16.M88.4 R12, [R242+0x1800] ;  /* 0x00180000f20c783b */ /* 0x000e6e0000000200 */
[C---:B------:R-:W-:Y:S08]  /*2970*/  HMMA.16816.F32.BF16 R24, R184.reuse, R40, R24 ;  /* 0x00000028b818723c */ /* 0x040ff00000041818 */
[C---:B------:R-:W-:Y:S01]  /*2980*/  HMMA.16816.F32.BF16 R28, R184.reuse, R42, R28 ;  /* 0x0000002ab81c723c */ /* 0x040fe2000004181c */
[----:B------:R-:W3:Y:S07]  /*2990*/  LDSM.16.M88.4 R40, [R241+0x11900] ;  /* 0x01190000f128783b */ /* 0x000eee0000000200 */
[C---:B------:R-:W-:Y:S08]  /*29a0*/  HMMA.16816.F32.BF16 R32, R184.reuse, R56, R32 ;  /* 0x00000038b820723c */ /* 0x040ff00000041820 */
[----:B------:R-:W-:Y:S01]  /*29b0*/  HMMA.16816.F32.BF16 R8, R184, R58, R8 ;  /* 0x0000003ab808723c */ /* 0x000fe20000041808 */
[----:B------:R-:W-:Y:S07]  /*29c0*/  LDSM.16.M88.4 R56, [R238+0x2800] ;  /* 0x00280000ee38783b */ /* 0x000fee0000000200 */
[C---:B------:R-:W-:Y:S08]  /*29d0*/  HMMA.16816.F32.BF16 R16, R188.reuse, R36, R16 ;  /* 0x00000024bc10723c */ /* 0x040ff00000041810 */
[C---:B------:R-:W-:Y:S01]  /*29e0*/  HMMA.16816.F32.BF16 R20, R188.reuse, R38, R20 ;  /* 0x00000026bc14723c */ /* 0x040fe20000041814 */
[----:B------:R-:W-:Y:S07]  /*29f0*/  LDSM.16.M88.4 R36, [R238+0x1800] ;  /* 0x00180000ee24783b */ /* 0x000fee0000000200 */
[C---:B-----5:R-:W-:Y:S08]  /*2a00*/  HMMA.16816.F32.BF16 R24, R188.reuse, R48, R24 ;  /* 0x00000030bc18723c */ /* 0x060ff00000041818 */
[C---:B------:R-:W-:Y:S01]  /*2a10*/  HMMA.16816.F32.BF16 R28, R188.reuse, R50, R28 ;  /* 0x00000032bc1c723c */ /* 0x040fe2000004181c */
[----:B------:R-:W4:Y:S07]  /*2a20*/  LDSM.16.M88.4 R48, [R241+0x12100] ;  /* 0x01210000f130783b */ /* 0x000f2e0000000200 */
[C---:B--2---:R-:W-:Y:S08]  /*2a30*/  HMMA.16816.F32.BF16 R32, R188.reuse, R60, R32 ;  /* 0x0000003cbc20723c */ /* 0x044ff00000041820 */
[----:B------:R-:W-:Y:S01]  /*2a40*/  HMMA.16816.F32.BF16 R8, R188, R62, R8 ;  /* 0x0000003ebc08723c */ /* 0x000fe20000041808 */
[----:B------:R-:W2:Y:S07]  /*2a50*/  LDSM.16.M88.4 R60, [R241+0x12900] ;  /* 0x01290000f13c783b */ /* 0x000eae0000000200 */
[C---:B-1----:R-:W-:Y:S08]  /*2a60*/  HMMA.16816.F32.BF16 R16, R192.reuse, R12, R16 ;  /* 0x0000000cc010723c */ /* 0x042ff00000041810 */
[C---:B------:R-:W-:Y:S08]  /*2a70*/  HMMA.16816.F32.BF16 R20, R192.reuse, R14, R20 ;  /* 0x0000000ec014723c */ /* 0x040ff00000041814 */
[C---:B------:R-:W-:Y:S08]  /*2a80*/  HMMA.16816.F32.BF16 R24, R192.reuse, R44, R24 ;  /* 0x0000002cc018723c */ /* 0x040ff00000041818 */
[C---:B------:R-:W-:Y:S01]  /*2a90*/  HMMA.16816.F32.BF16 R28, R192.reuse, R46, R28 ;  /* 0x0000002ec01c723c */ /* 0x040fe2000004181c */
[----:B------:R-:W1:Y:S07]  /*2aa0*/  LDSM.16.M88.4 R44, [R238+0x2000] ;  /* 0x00200000ee2c783b */ /* 0x000e6e0000000200 */
[C---:B------:R-:W-:Y:S08]  /*2ab0*/  HMMA.16816.F32.BF16 R32, R192.reuse, R52, R32 ;  /* 0x00000034c020723c */ /* 0x040ff00000041820 */
[----:B------:R-:W-:Y:S01]  /*2ac0*/  HMMA.16816.F32.BF16 R12, R192, R54, R8 ;  /* 0x00000036c00c723c */ /* 0x000fe20000041808 */
[----:B------:R-:W-:Y:S07]  /*2ad0*/  LDSM.16.M88.4 R52, [R135+0x13900] ;  /* 0x013900008734783b */ /* 0x000fee0000000200 */
[C---:B---3--:R-:W-:Y:S08]  /*2ae0*/  HMMA.16816.F32.BF16 R8, R196.reuse, R40, R16 ;  /* 0x00000028c408723c */ /* 0x048ff00000041810 */
[C---:B------:R-:W-:Y:S01]  /*2af0*/  HMMA.16816.F32.BF16 R20, R196.reuse, R42, R20 ;  /* 0x0000002ac414723c */ /* 0x040fe20000041814 */
[----:B------:R-:W3:Y:S07]  /*2b00*/  LDSM.16.M88.4 R40, [R135+0x13100] ;  /* 0x013100008728783b */ /* 0x000eee0000000200 */
[C---:B----4-:R-:W-:Y:S08]  /*2b10*/  HMMA.16816.F32.BF16 R24, R196.reuse, R48, R24 ;  /* 0x00000030c418723c */ /* 0x050ff00000041818 */
[C---:B------:R-:W-:Y:S01]  /*2b20*/  HMMA.16816.F32.BF16 R28, R196.reuse, R50, R28 ;  /* 0x00000032c41c723c */ /* 0x040fe2000004181c */
[----:B------:R-:W-:Y:S07]  /*2b30*/  LDSM.16.M88.4 R48, [R242+0x3800] ;  /* 0x00380000f230783b */ /* 0x000fee0000000200 */
[C---:B--2---:R-:W-:Y:S08]  /*2b40*/  HMMA.16816.F32.BF16 R32, R196.reuse, R60, R32 ;  /* 0x0000003cc420723c */ /* 0x044ff00000041820 */
[----:B------:R-:W-:Y:S01]  /*2b50*/  HMMA.16816.F32.BF16 R16, R196, R62, R12 ;  /* 0x0000003ec410723c */ /* 0x000fe2000004180c */
[----:B------:R-:W-:Y:S07]  /*2b60*/  LDSM.16.M88.4 R60, [R242+0x4000] ;  /* 0x00400000f23c783b */ /* 0x000fee0000000200 */
[C---:B------:R-:W-:Y:S08]  /*2b70*/  HMMA.16816.F32.BF16 R12, R200.reuse, R36, R8 ;  /* 0x00000024c80c723c */ /* 0x040ff00000041808 */
[C---:B------:R-:W-:Y:S01]  /*2b80*/  HMMA.16816.F32.BF16 R8, R200.reuse, R38, R20 ;  /* 0x00000026c808723c */ /* 0x040fe20000041814 */
[----:B------:R-:W2:Y:S07]  /*2b90*/  LDSM.16.M88.4 R36, [R242+0x3000] ;  /* 0x00300000f224783b */ /* 0x000eae0000000200 */
[C---:B-1----:R-:W-:Y:S08]  /*2ba0*/  HMMA.16816.F32.BF16 R24, R200.reuse, R44, R24 ;  /* 0x0000002cc818723c */ /* 0x042ff00000041818 */
[C---:B------:R-:W-:Y:S01]  /*2bb0*/  HMMA.16816.F32.BF16 R28, R200.reuse, R46, R28 ;  /* 0x0000002ec81c723c */ /* 0x040fe2000004181c */
[----:B------:R-:W1:Y:S07]  /*2bc0*/  LDSM.16.M88.4 R44, [R241+0x13100] ;  /* 0x01310000f12c783b */ /* 0x000e6e0000000200 */
[C---:B------:R-:W-:Y:S08]  /*2bd0*/  HMMA.16816.F32.BF16 R32, R200.reuse, R56, R32 ;  /* 0x00000038c820723c */ /* 0x040ff00000041820 */
[----:B------:R-:W-:Y:S01]  /*2be0*/  HMMA.16816.F32.BF16 R20, R200, R58, R16 ;  /* 0x0000003ac814723c */ /* 0x000fe20000041810 */
[----:B------:R-:W4:Y:S07]  /*2bf0*/  LDSM.16.M88.4 R56, [R241+0x13900] ;  /* 0x01390000f138783b */ /* 0x000f2e0000000200 */
[C---:B---3--:R-:W-:Y:S08]  /*2c00*/  HMMA.16816.F32.BF16 R16, R204.reuse, R40, R12 ;  /* 0x00000028cc10723c */ /* 0x048ff0000004180c */
[C---:B------:R-:W-:Y:S01]  /*2c10*/  HMMA.16816.F32.BF16 R12, R204.reuse, R42, R8 ;  /* 0x0000002acc0c723c */ /* 0x040fe20000041808 */
[----:B------:R-:W-:Y:S07]  /*2c20*/  LDSM.16.M88.4 R40, [R238+0x3000] ;  /* 0x00300000ee28783b */ /* 0x000fee0000000200 */
[C---:B------:R-:W-:Y:S08]  /*2c30*/  HMMA.16816.F32.BF16 R8, R204.reuse, R52, R24 ;  /* 0x00000034cc08723c */ /* 0x040ff00000041818 */
[C---:B------:R-:W-:Y:S01]  /*2c40*/  HMMA.16816.F32.BF16 R28, R204.reuse, R54, R28 ;  /* 0x00000036cc1c723c */ /* 0x040fe2000004181c */
[----:B------:R-:W-:Y:S07]  /*2c50*/  LDSM.16.M88.4 R52, [R238+0x3800] ;  /* 0x00380000ee34783b */ /* 0x000fee0000000200 */
[C---:B------:R-:W-:Y:S08]  /*2c60*/  HMMA.16816.F32.BF16 R32, R204.reuse, R64, R32 ;  /* 0x00000040cc20723c */ /* 0x040ff00000041820 */
[----:B------:R-:W-:Y:S01]  /*2c70*/  HMMA.16816.F32.BF16 R24, R204, R66, R20 ;  /* 0x00000042cc18723c */ /* 0x000fe20000041814 */
[----:B------:R-:W-:Y:S07]  /*2c80*/  LDSM.16.M88.4 R64, [R135+0x14900] ;  /* 0x014900008740783b */ /* 0x000fee0000000200 */
[C---:B--2---:R-:W-:Y:S08]  /*2c90*/  HMMA.16816.F32.BF16 R20, R208.reuse, R36, R16 ;  /* 0x00000024d014723c */ /* 0x044ff00000041810 */
[C---:B------:R-:W-:Y:S01]  /*2ca0*/  HMMA.16816.F32.BF16 R16, R208.reuse, R38, R12 ;  /* 0x00000026d010723c */ /* 0x040fe2000004180c */
[----:B------:R-:W2:Y:S07]  /*2cb0*/  LDSM.16.M88.4 R36, [R241+0x14100] ;  /* 0x01410000f124783b */ /* 0x000eae0000000200 */
[C---:B------:R-:W-:Y:S08]  /*2cc0*/  HMMA.16816.F32.BF16 R12, R208.reuse, R48, R8 ;  /* 0x00000030d00c723c */ /* 0x040ff00000041808 */
[C---:B------:R-:W-:Y:S01]  /*2cd0*/  HMMA.16816.F32.BF16 R8, R208.reuse, R50, R28 ;  /* 0x00000032d008723c */ /* 0x040fe2000004181c */
[----:B------:R-:W-:Y:S07]  /*2ce0*/  LDSM.16.M88.4 R48, [R242+0x4800] ;  /* 0x00480000f230783b */ /* 0x000fee0000000200 */
[----:B------:R-:W-:Y:S08]  /*2cf0*/  HMMA.16816.F32.BF16 R32, R208, R60, R32 ;  /* 0x0000003cd020723c */ /* 0x000ff00000041820 */
[----:B-1----:R-:W-:Y:S08]  /*2d00*/  HMMA.16816.F32.BF16 R28, R212, R44, R20 ;  /* 0x0000002cd41c723c */ /* 0x002ff00000041814 */
[----:B------:R-:W-:Y:S01]  /*2d10*/  HMMA.16816.F32.BF16 R24, R208, R62, R24 ;  /* 0x0000003ed018723c */ /* 0x000fe20000041818 */
[----:B------:R-:W1:Y:S07]  /*2d20*/  LDSM.16.M88.4 R60, [R238+0x4000] ;  /* 0x00400000ee3c783b */ /* 0x000e6e0000000200 */
[C---:B------:R-:W-:Y:S01]  /*2d30*/  HMMA.16816.F32.BF16 R20, R212.reuse, R46, R16 ;  /* 0x0000002ed414723c */ /* 0x040fe20000041810 */
[----:B------:R-:W3:Y:S07]  /*2d40*/  LDSM.16.M88.4 R44, [R135+0x15100] ;  /* 0x01510000872c783b */ /* 0x000eee0000000200 */
[C---:B----4-:R-:W-:Y:S08]  /*2d50*/  HMMA.16816.F32.BF16 R16, R212.reuse, R56, R12 ;  /* 0x00000038d410723c */ /* 0x050ff0000004180c */
[C---:B------:R-:W-:Y:S01]  /*2d60*/  HMMA.16816.F32.BF16 R12, R212.reuse, R58, R8 ;  /* 0x0000003ad40c723c */ /* 0x040fe20000041808 */
[----:B------:R-:W-:Y:S07]  /*2d70*/  LDSM.16.M88.4 R56, [R242+0x5000] ;  /* 0x00500000f238783b */ /* 0x000fee0000000200 */
[----:B--2---:R-:W-:Y:S08]  /*2d80*/  HMMA.16816.F32.BF16 R8, R212, R36, R32 ;  /* 0x00000024d408723c */ /* 0x004ff00000041820 */
[----:B------:R-:W-:Y:S08]  /*2d90*/  HMMA.16816.F32.BF16 R28, R216, R40, R28 ;  /* 0x00000028d81c723c */ /* 0x000ff0000004181c */
[----:B------:R-:W-:Y:S08]  /*2da0*/  HMMA.16816.F32.BF16 R36, R212, R38, R24 ;  /* 0x00000026d424723c */ /* 0x000ff00000041818 */
[C---:B------:R-:W-:Y:S01]  /*2db0*/  HMMA.16816.F32.BF16 R32, R216.reuse, R42, R20 ;  /* 0x0000002ad820723c */ /* 0x040fe20000041814 */
[----:B------:R-:W2:Y:S07]  /*2dc0*/  LDSM.16.M88.4 R40, [R135+0x15900] ;  /* 0x015900008728783b */ /* 0x000eae0000000200 */
[C---:B------:R-:W-:Y:S08]  /*2dd0*/  HMMA.16816.F32.BF16 R24, R216.reuse, R52, R16 ;  /* 0x00000034d818723c */ /* 0x040ff00000041810 */
[----:B-1----:R-:W-:Y:S08]  /*2de0*/  HMMA.16816.F32.BF16 R16, R216, R60, R8 ;  /* 0x0000003cd810723c */ /* 0x002ff00000041808 */
[----:B------:R-:W-:Y:S08]  /*2df0*/  HMMA.16816.F32.BF16 R8, R220, R64, R28 ;  /* 0x00000040dc08723c */ /* 0x000ff0000004181c */
[C---:B------:R-:W-:Y:S01]  /*2e00*/  HMMA.16816.F32.BF16 R20, R216.reuse, R54, R12 ;  /* 0x00000036d814723c */ /* 0x040fe2000004180c */
[----:B------:R-:W-:Y:S07]  /*2e10*/  LDSM.16.M88.4 R52, [R241+0x15900] ;  /* 0x01590000f134783b */ /* 0x000fee0000000200 */
[----:B------:R-:W-:Y:S01]  /*2e20*/  HMMA.16816.F32.BF16 R12, R216, R62, R36 ;  /* 0x0000003ed80c723c */ /* 0x000fe20000041824 */
[----:B------:R-:W1:Y:S04]  /*2e30*/  LDSM.16.M88.4 R36, [R242+0x5800] ;  /* 0x00580000f224783b */ /* 0x000e680000000200 */
[----:B------:R-:W-:Y:S03]  /*2e40*/  LDSM.16.M88.4 R60, [R241+0x15100] ;  /* 0x01510000f13c783b */ /* 0x000fe60000000200 */
[----:B------:R-:W-:Y:S01]  /*2e50*/  HMMA.16816.F32.BF16 R32, R220, R66, R32 ;  /* 0x00000042dc20723c */ /* 0x000fe20000041820 */
[----:B------:R-:W4:Y:S07]  /*2e60*/  LDSM.16.M88.4 R64, [R238+0x4800] ;  /* 0x00480000ee40783b */ /* 0x000f2e0000000200 */
[----:B------:R-:W-:Y:S08]  /*2e70*/  HMMA.16816.F32.BF16 R8, R224, R48, R8 ;  /* 0x00000030e008723c */ /* 0x000ff00000041808 */
[C---:B---3--:R-:W-:Y:S08]  /*2e80*/  HMMA.16816.F32.BF16 R28, R220.reuse, R44, R24 ;  /* 0x0000002cdc1c723c */ /* 0x048ff00000041818 */
[C---:B------:R-:W-:Y:S08]  /*2e90*/  HMMA.16816.F32.BF16 R44, R220.reuse, R46, R20 ;  /* 0x0000002edc2c723c */ /* 0x040ff00000041814 */
[C---:B--2---:R-:W-:Y:S08]  /*2ea0*/  HMMA.16816.F32.BF16 R24, R220.reuse, R40, R16 ;  /* 0x00000028dc18723c */ /* 0x044ff00000041810 */
[----:B------:R-:W-:Y:S08]  /*2eb0*/  HMMA.16816.F32.BF16 R20, R220, R42, R12 ;  /* 0x0000002adc14723c */ /* 0x000ff0000004180c */
[----:B------:R-:W-:Y:S01]  /*2ec0*/  HMMA.16816.F32.BF16 R16, R224, R50, R32 ;  /* 0x00000032e010723c */ /* 0x000fe20000041820 */
[----:B------:R-:W2:Y:S07]  /*2ed0*/  LDSM.16.M88.4 R48, [R238+0x5000] ;  /* 0x00500000ee30783b */ /* 0x000eae0000000200 */
[----:B------:R-:W-:Y:S08]  /*2ee0*/  HMMA.16816.F32.BF16 R8, R228, R68, R8 ;  /* 0x00000044e408723c */ /* 0x000ff00000041808 */
[----:B------:R-:W-:Y:S01]  /*2ef0*/  HMMA.16816.F32.BF16 R12, R224, R56, R28 ;  /* 0x00000038e00c723c */ /* 0x000fe2000004181c */
[----:B------:R-:W3:Y:S01]  /*2f00*/  LDSM.16.M88.4 R28, [R238+0x5800] ;  /* 0x00580000ee1c783b */ /* 0x000ee20000000200 */
[----:B------:R-:W-:-:S06]  /*2f10*/  DEPBAR.LE SB0, 0x0 ;  /* 0x000080000000791a */ /* 0x000fcc0000000000 */
[C---:B-1----:R-:W-:Y:S08]  /*2f20*/  HMMA.16816.F32.BF16 R40, R224.reuse, R36, R24 ;  /* 0x00000024e028723c */ /* 0x042ff00000041818 */
[----:B------:R-:W-:Y:S08]  /*2f30*/  HMMA.16816.F32.BF16 R36, R224, R38, R20 ;  /* 0x00000026e024723c */ /* 0x000ff00000041814 */
[----:B------:R-:W-:Y:S08]  /*2f40*/  HMMA.16816.F32.BF16 R32, R228, R70, R16 ;  /* 0x00000046e420723c */ /* 0x000ff00000041810 */
[----:B------:R-:W-:Y:S08]  /*2f50*/  HMMA.16816.F32.BF16 R44, R224, R58, R44 ;  /* 0x0000003ae02c723c */ /* 0x000ff0000004182c */
[----:B----4-:R-:W-:Y:S08]  /*2f60*/  HMMA.16816.F32.BF16 R8, R232, R64, R8 ;  /* 0x00000040e808723c */ /* 0x010ff00000041808 */
[C---:B------:R-:W-:Y:S08]  /*2f70*/  HMMA.16816.F32.BF16 R24, R228.reuse, R60, R12 ;  /* 0x0000003ce418723c */ /* 0x040ff0000004180c */
[----:B------:R-:W-:Y:S08]  /*2f80*/  HMMA.16816.F32.BF16 R12, R228, R54, R36 ;  /* 0x00000036e40c723c */ /* 0x000ff00000041824 */
[----:B------:R-:W-:Y:S01]  /*2f90*/  HMMA.16816.F32.BF16 R36, R232, R66, R32 ;  /* 0x00000042e824723c */ /* 0x000fe20000041820 */
[----:B------:R-:W-:-:S02]  /*2fa0*/  FMUL.FTZ R2, R10, c[0x0][0x320] ;  /* 0x0000c8000a027a20 */ /* 0x000fc40000410000 */
[----:B------:R-:W-:Y:S02]  /*2fb0*/  FMUL.FTZ R8, R8, c[0x0][0x320] ;  /* 0x0000c80008087a20 */ /* 0x000fe40000410000 */
[----:B------:R-:W-:Y:S02]  /*2fc0*/  FMUL.FTZ R9, R9, c[0x0][0x320] ;  /* 0x0000c80009097a20 */ /* 0x000fe40000410000 */
[----:B------:R-:W-:Y:S01]  /*2fd0*/  FMUL.FTZ R11, R11, c[0x0][0x320] ;  /* 0x0000c8000b0b7a20 */ /* 0x000fe20000410000 */
[C---:B------:R-:W-:Y:S01]  /*2fe0*/  HMMA.16816.F32.BF16 R20, R228.reuse, R62, R44 ;  /* 0x0000003ee414723c */ /* 0x040fe2000004182c */
[----:B------:R1:W4:Y:S07]  /*2ff0*/  MUFU.TANH R45, R2 ;  /* 0x00000002002d7308 */ /* 0x00032e0000002400 */
[----:B------:R-:W-:Y:S01]  /*3000*/  HMMA.16816.F32.BF16 R16, R228, R52, R40 ;  /* 0x00000034e410723c */ /* 0x000fe20000041828 */
[----:B------:R-:W3:Y:S07]  /*3010*/  MUFU.TANH R44, R11 ;  /* 0x0000000b002c7308 */ /* 0x000eee0000002400 */
[C---:B--2---:R-:W-:Y:S01]  /*3020*/  HMMA.16816.F32.BF16 R40, R232.reuse, R48, R24 ;  /* 0x00000030e828723c */ /* 0x044fe20000041818 */
[----:B-1----:R-:W-:Y:S01]  /*3030*/  FMUL.FTZ R2, R36, c[0x0][0x320] ;  /* 0x0000c80024027a20 */ /* 0x002fe20000410000 */
[----:B------:R-:W1:Y:S06]  /*3040*/  MUFU.TANH R24, R8 ;  /* 0x0000000800187308 */ /* 0x000e6c0000002400 */
[C---:B------:R-:W-:Y:S02]  /*3050*/  HMMA.16816.F32.BF16 R48, R232.reuse, R50, R20 ;  /* 0x00000032e830723c */ /* 0x040fe40000041814 */
[----:B------:R2:W1:Y:S06]  /*3060*/  MUFU.TANH R20, R2 ;  /* 0x0000000200147308 */ /* 0x00046c0000002400 */
[C---:B---3--:R-:W-:Y:S02]  /*3070*/  HMMA.16816.F32.BF16 R32, R232.reuse, R28, R16 ;  /* 0x0000001ce820723c */ /* 0x048fe40000041810 */
[----:B------:R3:W1:Y:S06]  /*3080*/  MUFU.TANH R21, R9 ;  /* 0x0000000900157308 */ /* 0x00066c0000002400 */
[----:B------:R-:W-:Y:S01]  /*3090*/  HMMA.16816.F32.BF16 R28, R232, R30, R12 ;  /* 0x0000001ee81c723c */ /* 0x000fe2000004180c */
[----:B--2---:R-:W-:-:S04]  /*30a0*/  FMUL.FTZ R2, R37, c[0x0][0x320] ;  /* 0x0000c80025027a20 */ /* 0x004fc80000410000 */
[----:B------:R3:W2:Y:S01]  /*30b0*/  MUFU.TANH R19, R2 ;  /* 0x0000000200137308 */ /* 0x0006a20000002400 */
[----:B------:R-:W-:Y:S06]  /*30c0*/  BAR.SYNC.DEFER_BLOCKING 0x0 ;  /* 0x0000000000007b1d */ /* 0x000fec0000010000 */
[----:B------:R-:W-:Y:S05]  /*30d0*/  @P0 BRA `(.L_x_334) ;  /* 0x000001f000000947 */ /* 0x000fea0003800000 */
[----:B-1-34-:R-:W-:Y:S01]  /*30e0*/  IADD3 R2, -R77, 0x30, RZ ;  /* 0x000000304d027810 */ /* 0x01afe20007ffe1ff */
[----:B------:R-:W-:Y:S01]  /*30f0*/  UIADD3 UR5, UR8, -0x2, URZ ;  /* 0xfffffffe08057890 */ /* 0x000fe2000fffe03f */
[----:B------:R-:W-:Y:S02]  /*3100*/  IMAD.U32 R5, RZ, RZ, UR15 ;  /* 0x0000000fff057e24 */ /* 0x000fe4000f8e00ff */
[----:B------:R-:W-:Y:S01]  /*3110*/  ISETP.GE.AND P0, PT, R2, 0x21, PT ;  /* 0x000000210200780c */ /* 0x000fe20003f06270 */
[----:B------:R-:W-:Y:S01]  /*3120*/  USHF.R.S32.HI UR4, URZ, 0x1f, UR5 ;  /* 0x0000001f3f047899 */ /* 0x000fe20008011405 */
[----:B------:R-:W-:Y:S01]  /*3130*/  IMAD.U32 R7, RZ, RZ, UR6 ;  /* 0x00000006ff077e24 */ /* 0x000fe2000f8e00ff */
[----:B------:R-:W-:-:S02]  /*3140*/  UIMAD UR21, UR21, UR5, URZ ;  /* 0x00000005151572a4 */ /* 0x000fc4000f8e023f */
[----:B------:R-:W-:Y:S02]  /*3150*/  UIMAD.WIDE.U32 UR22, UR26, UR5, URZ ;  /* 0x000000051a1672a5 */ /* 0x000fe4000f8e003f */
[----:B------:R-:W-:-:S04]  /*3160*/  UIMAD UR4, UR4, UR26, UR21 ;  /* 0x0000001a040472a4 */ /* 0x000fc8000f8e0215 */
[----:B------:R-:W-:Y:S02]  /*3170*/  UIADD3 UR4, UR23, UR4, URZ ;  /* 0x0000000417047290 */ /* 0x000fe4000fffe03f */
[----:B------:R-:W-:-:S04]  /*3180*/  @P0 IADD3 R5, P2, P1, R80, UR22, R5 ;  /* 0x0000001650050c10 */ /* 0x000fc8000f95e005 */
[----:B------:R-:W-:Y:S02]  /*3190*/  @P0 IADD3.X R7, R79, UR4, R7, P2, P1 ;  /* 0x000000044f070c10 */ /* 0x000fe400097e2407 */
[----:B------:R-:W-:-:S13]  /*31a0*/  ISETP.GE.AND P1, PT, R2, 0x1, PT ;  /* 0x000000010200780c */ /* 0x000fda0003f26270 */
[----:B------:R-:W-:-:S04]  /*31b0*/  @P1 IADD3 R2, P2, R80, UR22, RZ ;  /* 0x0000001650021c10 */ /* 0x000fc8000ff5e0ff */
[----:B------:R-:W-:Y:S02]  /*31c0*/  @P1 IADD3.X R6, R79, UR4, RZ, P2, !PT ;  /* 0x000000044f061c10 */ /* 0x000fe400097fe4ff */
[----:B------:R-:W-:-:S04]  /*31d0*/  @P1 LEA R8, P2, R2, c[0x0][0x1c8], 0x1 ;  /* 0x0000720002081a11 */ /* 0x000fc800078408ff */
[----:B------:R-:W-:Y:S02]  /*31e0*/  @P1 LEA.HI.X R9, R2, c[0x0][0x1cc], R6, 0x1, P2 ;  /* 0x0000730002091a11 */ /* 0x000fe400010f0c06 */
[----:B------:R-:W-:-:S03]  /*31f0*/  @P0 LEA R6, P2, R5, c[0x0][0x1c8], 0x1 ;  /* 0x0000720005060a11 */ /* 0x000fc600078408ff */
[----:B------:R-:W-:Y:S01]  /*3200*/  @!PT LDS RZ, [RZ] ;  /* 0x00000000fffff984 */ /* 0x000fe20000000800 */
[----:B------:R-:W-:Y:S01]  /*3210*/  @!PT LDS RZ, [RZ] ;  /* 0x00000000fffff984 */ /* 0x000fe20000000800 */
[----:B------:R-:W-:Y:S01]  /*3220*/  @!PT LDS RZ, [RZ] ;  /* 0x00000000fffff984 */ /* 0x000fe20000000800 */
[----:B------:R1:W-:Y:S01]  /*3230*/  @P1 LDGSTS.E.BYPASS.LTC128B.128 [R76+0x10100], [R8.64], !P6 ;  /* 0x10100000084c1fae */ /* 0x0003e2000f101d50 */
[----:B------:R-:W-:Y:S02]  /*3240*/  @P0 LEA.HI.X R7, R5, c[0x0][0x1cc], R7, 0x1, P2 ;  /* 0x0000730005070a11 */ /* 0x000fe400010f0c07 */
[----:B------:R-:W-:-:S13]  /*3250*/  LOP3.LUT P2, RZ, R133, 0x1, RZ, 0xc0, !PT ;  /* 0x0000000185ff7812 */ /* 0x000fda000784c0ff */
[----:B------:R1:W-:Y:S04]  /*3260*/  @P1 LDGSTS.E.BYPASS.LTC128B.128 [R76+0x11900], [R8.64+0x80], !P2 ;  /* 0x11900080084c1fae */ /* 0x0003e8000d101d50 */
[----:B------:R1:W-:Y:S04]  /*3270*/  @P1 LDGSTS.E.BYPASS.LTC128B.128 [R76+0x13100], [R8.64+0x100], !P5 ;  /* 0x13100100084c1fae */ /* 0x0003e8000e901d50 */
[----:B------:R1:W-:Y:S04]  /*3280*/  @P1 LDGSTS.E.BYPASS.LTC128B.128 [R76+0x14900], [R8.64+0x180], !P4 ;  /* 0x14900180084c1fae */ /* 0x0003e8000e101d50 */
[----:B------:R1:W-:Y:S04]  /*3290*/  @P0 LDGSTS.E.BYPASS.LTC128B.128 [R76+0x11100], [R6.64], !P6 ;  /* 0x11100000064c0fae */ /* 0x0003e8000f101d50 */
[----:B------:R1:W-:Y:S04]  /*32a0*/  @P0 LDGSTS.E.BYPASS.LTC128B.128 [R76+0x12900], [R6.64+0x80], !P2 ;  /* 0x12900080064c0fae */ /* 0x0003e8000d101d50 */
[----:B------:R1:W-:Y:S04]  /*32b0*/  @P0 LDGSTS.E.BYPASS.LTC128B.128 [R76+0x14100], [R6.64+0x100], !P5 ;  /* 0x14100100064c0fae */ /* 0x0003e8000e901d50 */
[----:B------:R1:W-:Y:S02]  /*32c0*/  @P0 LDGSTS.E.BYPASS.LTC128B.128 [R76+0x15900], [R6.64+0x180], !P4 ;  /* 0x15900180064c0fae */ /* 0x0003e4000e101d50 */
.L_x_334:
[----:B-1--4-:R-:W-:Y:S01]  /*32d0*/  SHF.R.S32.HI R7, RZ, 0x1f, R73 ;  /* 0x0000001fff077819 */ /* 0x012fe20000011449 */
[----:B------:R-:W-:Y:S01]  /*32e0*/  FMUL.FTZ R5, R41, c[0x0][0x320] ;  /* 0x0000c80029057a20 */ /* 0x000fe20000410000 */
[----:B---3--:R-:W-:Y:S01]  /*32f0*/  LOP3.LUT R2, R74, 0xffffffe0, RZ, 0xc0, !PT ;  /* 0xffffffe04a027812 */ /* 0x008fe200078ec0ff */
[----:B------:R-:W-:Y:S01]  /*3300*/  UISETP.NE.AND UP1, UPT, UR14, URZ, UPT ;  /* 0x0000003f0e00728c */ /* 0x000fe2000bf25270 */
[----:B------:R-:W-:Y:S01]  /*3310*/  LEA.HI R6, R75, R132, RZ, 0x2 ;  /* 0x000000844b067211 */ /* 0x000fe200078f10ff */
[----:B------:R1:W3:Y:S01]  /*3320*/  MUFU.TANH R17, R5 ;  /* 0x0000000500117308 */ /* 0x0002e20000002400 */
[----:B------:R-:W-:Y:S01]  /*3330*/  LEA.HI R7, R7, R73, RZ, 0x3 ;  /* 0x0000004907077211 */ /* 0x000fe200078f18ff */
[----:B------:R-:W-:Y:S01]  /*3340*/  IMAD.IADD R2, R132, 0x1, -R2 ;  /* 0x0000000184027824 */ /* 0x000fe200078e0a02 */
[----:B------:R-:W-:Y:S01]  /*3350*/  LOP3.LUT R6, R6, 0xfffffffc, RZ, 0xc0, !PT ;  /* 0xfffffffc06067812 */ /* 0x000fe200078ec0ff */
[----:B------:R-:W-:Y:S01]  /*3360*/  UISETP.NE.AND UP0, UPT, UR13, URZ, UPT ;  /* 0x0000003f0d00728c */ /* 0x000fe2000bf05270 */
[----:B------:R-:W-:Y:S01]  /*3370*/  LOP3.LUT R8, R7, 0xffffff8, RZ, 0xc0, !PT ;  /* 0x0ffffff807087812 */ /* 0x000fe200078ec0ff */
[----:B------:R-:W-:Y:S01]  /*3380*/  FMUL.FTZ R7, R48, c[0x0][0x320] ;  /* 0x0000c80030077a20 */ /* 0x000fe20000410000 */
[----:B------:R-:W-:Y:S01]  /*3390*/  SHF.R.S32.HI R10, RZ, 0x1f, R2 ;  /* 0x0000001fff0a7819 */ /* 0x000fe20000011402 */
[----:B------:R-:W-:Y:S01]  /*33a0*/  ULDC UR7, c[0x0][0x324] ;  /* 0x0000c90000077ab9 */ /* 0x000fe20000000800 */
[----:B------:R-:W-:Y:S01]  /*33b0*/  PLOP3.LUT P1, PT, PT, PT, UP1, 0x80, 0x0 ;  /* 0x000000000000781c */ /* 0x000fe20003f2f018 */
[----:B------:R-:W-:Y:S01]  /*33c0*/  IMAD.IADD R9, R73, 0x1, -R8 ;  /* 0x0000000149097824 */ /* 0x000fe200078e0a08 */
[----:B------:R4:W2:Y:S01]  /*33d0*/  MUFU.TANH R15, R7 ;  /* 0x00000007000f7308 */ /* 0x0008a20000002400 */
[----:B------:R-:W-:Y:S01]  /*33e0*/  PLOP3.LUT P0, PT, PT, PT, UP1, 0x80, 0x0 ;  /* 0x000000000000781c */ /* 0x000fe20003f0f018 */
[----:B------:R-:W-:Y:S01]  /*33f0*/  ULOP3.LUT UR7, URZ, UR7, URZ, 0x33, !UPT ;  /* 0x000000073f077292 */ /* 0x000fe2000f8e333f */
[----:B------:R-:W0:Y:S01]  /*3400*/  LDGDEPBAR ;  /* 0x00000000000079af */ /* 0x000e220000000000 */
[----:B-1----:R-:W-:Y:S01]  /*3410*/  IMAD.IADD R5, R132, 0x1, -R6 ;  /* 0x0000000184057824 */ /* 0x002fe200078e0a06 */
[----:B------:R-:W-:Y:S01]  /*3420*/  LEA.HI R6, R10, R2, RZ, 0x2 ;  /* 0x000000020a067211 */ /* 0x000fe200078f10ff */
[----:B------:R-:W-:-:S03]  /*3430*/  FMUL.FTZ R10, R49, c[0x0][0x320] ;  /* 0x0000c800310a7a20 */ /* 0x000fc60000410000 */
[----:B------:R-:W-:Y:S01]  /*3440*/  LEA.HI R8, R5, R5, RZ, 0x1 ;  /* 0x0000000505087211 */ /* 0x000fe200078f08ff */
[----:B------:R-:W1:Y:S03]  /*3450*/  MUFU.TANH R13, R10 ;  /* 0x0000000a000d7308 */ /* 0x000e660000002400 */
[----:B------:R-:W-:Y:S02]  /*3460*/  LOP3.LUT R8, R8, 0x1ffffffe, RZ, 0xc0, !PT ;  /* 0x1ffffffe08087812 */ /* 0x000fe400078ec0ff */
[----:B----4-:R-:W-:-:S03]  /*3470*/  LEA.HI.SX32 R7, R6, UR11, 0x1e ;  /* 0x0000000b06077c11 */ /* 0x010fc6000f8ff2ff */
[----:B------:R-:W-:Y:S02]  /*3480*/  IMAD.IADD R5, R5, 0x1, -R8 ;  /* 0x0000000105057824 */ /* 0x000fe400078e0a08 */
[----:B------:R-:W-:-:S04]  /*3490*/  IMAD R7, R9, 0x10, R7 ;  /* 0x0000001009077824 */ /* 0x000fc800078e0207 */
[----:B------:R-:W-:Y:S02]  /*34a0*/  IMAD R11, R5, 0x8, R7 ;  /* 0x00000008050b7824 */ /* 0x000fe400078e0207 */
[----:B------:R-:W-:Y:S02]  /*34b0*/  FMUL.FTZ R5, R32, c[0x0][0x320] ;  /* 0x0000c80020057a20 */ /* 0x000fe40000410000 */
[----:B------:R-:W-:Y:S01]  /*34c0*/  @P1 IMAD.HI.U32 R8, R11, c[0x0][0x2c8], RZ ;  /* 0x0000b2000b081a27 */ /* 0x000fe200078e00ff */
[----:B------:R4:W-:Y:S01]  /*34d0*/  STL [R1+0x84], R11 ;  /* 0x0000840b01007387 */ /* 0x0009e20000100800 */
[----:B------:R5:W1:Y:S02]  /*34e0*/  MUFU.TANH R27, R5 ;  /* 0x00000005001b7308 */ /* 0x000a640000002400 */
[----:B------:R-:W-:Y:S01]  /*34f0*/  IMAD.MOV.U32 R7, RZ, RZ, R11 ;  /* 0x000000ffff077224 */ /* 0x000fe200078e000b */
[----:B------:R-:W-:Y:S01]  /*3500*/  @P0 SHF.R.U32.HI R7, RZ, c[0x0][0x2cc], R8 ;  /* 0x0000b300ff070a19 */ /* 0x000fe20000011608 */
[----:B------:R-:W-:Y:S01]  /*3510*/  FMUL.FTZ R8, R29, c[0x0][0x320] ;  /* 0x0000c8001d087a20 */ /* 0x000fe20000410000 */
[----:B------:R-:W-:-:S03]  /*3520*/  PLOP3.LUT P0, PT, PT, PT, UP0, 0x40, 0x0 ;  /* 0x000000000000781c */ /* 0x000fc60003f0e808 */
[----:B------:R-:W1:Y:S01]  /*3530*/  MUFU.TANH R25, R8 ;  /* 0x0000000800197308 */ /* 0x000e620000002400 */
[----:B-----5:R-:W-:-:S07]  /*3540*/  FMUL.FTZ R5, R28, c[0x0][0x320] ;  /* 0x0000c8001c057a20 */ /* 0x020fce0000410000 */
[----:B------:R5:W1:Y:S02]  /*3550*/  MUFU.TANH R26, R5 ;  /* 0x00000005001a7308 */ /* 0x000a640000002400 */
[----:B-----5:R-:W-:Y:S02]  /*3560*/  LOP3.LUT R5, R6, 0x7ffffffc, RZ, 0xc0, !PT ;  /* 0x7ffffffc06057812 */ /* 0x020fe400078ec0ff */
[----:B------:R-:W5:Y:S03]  /*3570*/  SHFL.IDX PT, R6, R7, RZ, 0x1c1f ;  /* 0x001c1fff07067589 */ /* 0x000f6600000e0000 */
[----:B------:R-:W-:Y:S02]  /*3580*/  IMAD.IADD R8, R2, 0x1, -R5 ;  /* 0x0000000102087824 */ /* 0x000fe400078e0a05 */
[----:B------:R-:W-:Y:S02]  /*3590*/  IMAD.U32 R2, RZ, RZ, UR18 ;  /* 0x00000012ff027e24 */ /* 0x000fe4000f8e00ff */
[----:B----4-:R-:W-:-:S02]  /*35a0*/  IMAD.SHL.U32 R11, R8, 0x2, RZ ;  /* 0x00000002080b7824 */ /* 0x010fc400078e00ff */
[----:B------:R-:W-:-:S03]  /*35b0*/  FMUL.FTZ R5, R40, c[0x0][0x320] ;  /* 0x0000c80028057a20 */ /* 0x000fc60000410000 */
[C---:B------:R-:W-:Y:S01]  /*35c0*/  IADD3 R2, -R11.reuse, 0x1, R2 ;  /* 0x000000010b027810 */ /* 0x040fe20007ffe102 */
[----:B------:R4:W1:Y:S01]  /*35d0*/  MUFU.TANH R18, R5 ;  /* 0x0000000500127308 */ /* 0x0008620000002400 */
[----:B------:R-:W-:Y:S01]  /*35e0*/  IADD3 R9, -R11, c[0x0][0x1d0], R72 ;  /* 0x000074000b097a10 */ /* 0x000fe20007ffe148 */
[----:B------:R1:W-:Y:S01]  /*35f0*/  STL [R1+0x7c], R11 ;  /* 0x00007c0b01007387 */ /* 0x0003e20000100800 */
[----:B------:R-:W-:-:S04]  /*3600*/  IADD3 R2, R2, -c[0x0][0x168], RZ ;  /* 0x80005a0002027a10 */ /* 0x000fc80007ffe0ff */
[C---:B------:R-:W-:Y:S02]  /*3610*/  IADD3 R8, R2.reuse, c[0x0][0x328], RZ ;  /* 0x0000ca0002087a10 */ /* 0x040fe40007ffe0ff */
[----:B------:R-:W-:-:S05]  /*3620*/  IADD3 R10, R2, UR7, RZ ;  /* 0x00000007020a7c10 */ /* 0x000fca000fffe0ff */
[----:B-----5:R-:W-:Y:S02]  /*3630*/  IMAD.IADD R2, R10, 0x1, R6 ;  /* 0x000000010a027824 */ /* 0x020fe400078e0206 */
[----:B----4-:R-:W-:-:S04]  /*3640*/  FMUL.FTZ R5, R33, c[0x0][0x320] ;  /* 0x0000c80021057a20 */ /* 0x010fc80000410000 */
[----:B------:R4:W2:Y:S01]  /*3650*/  MUFU.TANH R23, R5 ;  /* 0x0000000500177308 */ /* 0x0008a20000002400 */
[----:B-1----:R-:W-:Y:S01]  /*3660*/  IADD3 R11, -R11, UR19, RZ ;  /* 0x000000130b0b7c10 */ /* 0x002fe2000fffe1ff */
[----:B----4-:R-:W-:-:S05]  /*3670*/  IMAD.IADD R5, R8, 0x1, R6 ;  /* 0x0000000108057824 */ /* 0x010fca00078e0206 */
[----:B------:R-:W-:Y:S01]  /*3680*/  IMNMX R5, R5, R9, PT ;  /* 0x0000000905057217 */ /* 0x000fe20003800200 */
[----:B------:R-:W-:Y:S05]  /*3690*/  @P0 BRA `(.L_x_335) ;  /* 0x0000015000000947 */ /* 0x000fea0003800000 */
[----:B--23--:R-:W-:Y:S01]  /*36a0*/  IADD3 R6, R6, c[0x0][0x1d0], RZ ;  /* 0x0000740006067a10 */ /* 0x00cfe20007ffe0ff */
[----:B------:R-:W-:Y:S03]  /*36b0*/  BSSY B0, `(.L_x_336) ;  /* 0x000000f000007945 */ /* 0x000fe60003800000 */
[----:B------:R-:W-:-:S04]  /*36c0*/  IADD3 R6, R6, -c[0x0][0x168], RZ ;  /* 0x80005a0006067a10 */ /* 0x000fc80007ffe0ff */
[----:B------:R-:W-:-:S13]  /*36d0*/  ISETP.GT.AND P0, PT, R6, -0x1, PT ;  /* 0xffffffff0600780c */ /* 0x000fda0003f04270 */
[----:B------:R-:W-:Y:S05]  /*36e0*/  @P0 BRA `(.L_x_337) ;  /* 0x0000007000000947 */ /* 0x000fea0003800000 */
[----:B------:R-:W-:Y:S01]  /*36f0*/  IMAD.MOV.U32 R12, RZ, RZ, c[0x0][0x32c] ;  /* 0x0000cb00ff0c7624 */ /* 0x000fe200078e00ff */
[----:B------:R-:W-:-:S04]  /*3700*/  LOP3.LUT R6, RZ, R6, RZ, 0x33, !PT ;  /* 0x00000006ff067212 */ /* 0x000fc800078e33ff */
[----:B------:R-:W-:-:S13]  /*3710*/  ISETP.NE.AND P0, PT, R12, 0x1, PT ;  /* 0x000000010c00780c */ /* 0x000fda0003f05270 */
[----:B------:R-:W-:-:S05]  /*3720*/  @P0 IMAD.HI.U32 R12, R6, c[0x0][0x330], RZ ;  /* 0x0000cc00060c0a27 */ /* 0x000fca00078e00ff */
[----:B------:R-:W-:-:S04]  /*3730*/  @P0 SHF.R.U32.HI R6, RZ, c[0x0][0x334], R12 ;  /* 0x0000cd00ff060a19 */ /* 0x000fc8000001160c */
[----:B------:R-:W-:Y:S01]  /*3740*/  LOP3.LUT R6, RZ, R6, RZ, 0x33, !PT ;  /* 0x00000006ff067212 */ /* 0x000fe200078e33ff */
[----:B------:R-:W-:Y:S05]  /*3750*/  BRA `(.L_x_338) ;  /* 0x0000004000007947 */ /* 0x000fea0003800000 */
.L_x_337:
[----:B------:R-:W-:-:S04]  /*3760*/  MOV R12, c[0x0][0x32c] ;  /* 0x0000cb00000c7a02 */ /* 0x000fc80000000f00 */
[----:B------:R-:W-:-:S13]  /*3770*/  ISETP.NE.AND P0, PT, R12, 0x1, PT ;  /* 0x000000010c00780c */ /* 0x000fda0003f05270 */
[----:B------:R-:W-:-:S05]  /*3780*/  @P0 IMAD.HI.U32 R12, R6, c[0x0][0x330], RZ ;  /* 0x0000cc00060c0a27 */ /* 0x000fca00078e00ff */
[----:B------:R-:W-:Y:S02]  /*3790*/  @P0 SHF.R.U32.HI R6, RZ, c[0x0][0x334], R12 ;  /* 0x0000cd00ff060a19 */ /* 0x000fe4000001160c */
.L_x_338:
[----:B------:R-:W-:Y:S05]  /*37a0*/  BSYNC B0 ;  /* 0x0000000000007941 */ /* 0x000fea0003800000 */
.L_x_336:
[----:B------:R-:W-:-:S05]  /*37b0*/  IMAD R6, R6, c[0x0][0x32c], R11 ;  /* 0x0000cb0006067a24 */ /* 0x000fca00078e020b */
[----:B------:R-:W-:Y:S02]  /*37c0*/  IADD3 R12, R6, c[0x0][0x32c], RZ ;  /* 0x0000cb00060c7a10 */ /* 0x000fe40007ffe0ff */
[----:B------:R-:W-:Y:S02]  /*37d0*/  IMNMX R2, R2, R6, !PT ;  /* 0x0000000602027217 */ /* 0x000fe40007800200 */
[----:B------:R-:W-:Y:S02]  /*37e0*/  IMNMX R5, R5, R12, PT ;  /* 0x0000000c05057217 */ /* 0x000fe40003800200 */
.L_x_335:
[----:B--23--:R-:W-:Y:S01]  /*37f0*/  UISETP.GE.AND UP1, UPT, UR19, 0x1, UPT ;  /* 0x000000011300788c */ /* 0x00cfe2000bf26270 */
[----:B------:R-:W-:Y:S01]  /*3800*/  FMUL.FTZ R6, R34, c[0x0][0x320] ;  /* 0x0000c80022067a20 */ /* 0x000fe20000410000 */
[----:B------:R-:W-:Y:S01]  /*3810*/  UISETP.GE.AND UP0, UPT, UR19, 0x2, UPT ;  /* 0x000000021300788c */ /* 0x000fe2000bf06270 */
[----:B------:R-:W-:Y:S01]  /*3820*/  FMUL.FTZ R12, R39, c[0x0][0x320] ;  /* 0x0000c800270c7a20 */ /* 0x000fe20000410000 */
[----:B------:R-:W-:Y:S01]  /*3830*/  UP2UR UR21, UPR, URZ, 0x2 ;  /* 0x000000023f157883 */ /* 0x000fe20008000000 */
[----:B------:R1:W2:Y:S01]  /*3840*/  MUFU.TANH R34, R6 ;  /* 0x0000000600227308 */ /* 0x0002a20000002400 */
[----:B------:R-:W-:Y:S01]  /*3850*/  PLOP3.LUT P1, PT, PT, PT, UP1, 0x40, 0x0 ;  /* 0x000000000000781c */ /* 0x000fe20003f2e818 */
[----:B------:R-:W-:Y:S01]  /*3860*/  UP2UR UR20, UPR, URZ, 0x1 ;  /* 0x000000013f147883 */ /* 0x000fe20008000000 */
[----:B------:R-:W-:Y:S01]  /*3870*/  PLOP3.LUT P0, PT, PT, PT, UP0, 0x40, 0x0 ;  /* 0x000000000000781c */ /* 0x000fe20003f0e808 */
[----:B------:R-:W-:Y:S01]  /*3880*/  UISETP.GE.AND UP1, UPT, UR19, 0x9, UPT ;  /* 0x000000091300788c */ /* 0x000fe2000bf26270 */
[C---:B------:R-:W-:Y:S01]  /*3890*/  ISETP.GT.AND P1, PT, R2.reuse, RZ, P1 ;  /* 0x000000ff0200720c */ /* 0x040fe20000f24270 */
[----:B------:R-:W-:Y:S01]  /*38a0*/  UISETP.GE.AND UP0, UPT, UR19, 0xa, UPT ;  /* 0x0000000a1300788c */ /* 0x000fe2000bf06270 */
[----:B------:R-:W-:Y:S01]  /*38b0*/  ISETP.GT.AND P0, PT, R2, 0x1, P0 ;  /* 0x000000010200780c */ /* 0x000fe20000704270 */
[----:B------:R-:W-:Y:S01]  /*38c0*/  UISETP.GE.AND UP6, UPT, UR19, 0x12, UPT ;  /* 0x000000121300788c */ /* 0x000fe2000bfc6270 */
[C---:B------:R-:W-:Y:S01]  /*38d0*/  ISETP.LT.OR P1, PT, R5.reuse, 0x1, P1 ;  /* 0x000000010500780c */ /* 0x040fe20000f21670 */
[----:B------:R-:W-:Y:S01]  /*38e0*/  UP2UR UR5, UPR, URZ, 0x1 ;  /* 0x000000013f057883 */ /* 0x000fe20008000000 */
[----:B------:R-:W-:Y:S01]  /*38f0*/  ISETP.LT.OR P0, PT, R5, 0x2, P0 ;  /* 0x000000020500780c */ /* 0x000fe20000701670 */
[----:B------:R-:W-:Y:S01]  /*3900*/  UISETP.GE.AND UP5, UPT, UR19, 0x19, UPT ;  /* 0x000000191300788c */ /* 0x000fe2000bfa6270 */
[----:B------:R-:W-:Y:S01]  /*3910*/  FSEL R14, R24, -INF , !P1 ;  /* 0xff800000180e7808 */ /* 0x000fe20004800000 */
[----:B------:R-:W-:Y:S01]  /*3920*/  UISETP.GE.AND UP4, UPT, UR19, 0x1a, UPT ;  /* 0x0000001a1300788c */ /* 0x000fe2000bf86270 */
[----:B------:R-:W-:Y:S01]  /*3930*/  PLOP3.LUT P1, PT, PT, PT, UP1, 0x40, 0x0 ;  /* 0x000000000000781c */ /* 0x000fe20003f2e818 */
[----:B-1----:R-:W-:Y:S01]  /*3940*/  FMUL.FTZ R6, R35, c[0x0][0x320] ;  /* 0x0000c80023067a20 */ /* 0x002fe20000410000 */
[----:B------:R-:W-:Y:S01]  /*3950*/  FSEL R16, R21, -INF , !P0 ;  /* 0xff80000015107808 */ /* 0x000fe20004000000 */
[----:B------:R-:W-:Y:S01]  /*3960*/  UISETP.GE.AND UP3, UPT, UR19, 0x21, UPT ;  /* 0x000000211300788c */ /* 0x000fe2000bf66270 */
[----:B------:R-:W-:Y:S01]  /*3970*/  PLOP3.LUT P0, PT, PT, PT, UP0, 0x40, 0x0 ;  /* 0x000000000000781c */ /* 0x000fe20003f0e808 */
[----:B------:R-:W-:Y:S01]  /*3980*/  UISETP.GE.AND UP0, UPT, UR19, 0x11, UPT ;  /* 0x000000111300788c */ /* 0x000fe2000bf06270 */
[C---:B------:R-:W-:Y:S01]  /*3990*/  ISETP.GT.AND P1, PT, R2.reuse, 0x8, P1 ;  /* 0x000000080200780c */ /* 0x040fe20000f24270 */
[----:B------:R1:W3:Y:S01]  /*39a0*/  MUFU.TANH R33, R6 ;  /* 0x0000000600217308 */ /* 0x0002e20000002400 */
[----:B------:R-:W-:Y:S01]  /*39b0*/  ISETP.GT.AND P0, PT, R2, 0x9, P0 ;  /* 0x000000090200780c */ /* 0x000fe20000704270 */
[----:B------:R-:W-:Y:S01]  /*39c0*/  UISETP.GE.AND UP2, UPT, UR19, 0x22, UPT ;  /* 0x000000221300788c */ /* 0x000fe2000bf46270 */
[C---:B------:R-:W-:Y:S01]  /*39d0*/  ISETP.LT.OR P1, PT, R5.reuse, 0x9, P1 ;  /* 0x000000090500780c */ /* 0x040fe20000f21670 */
[----:B------:R-:W-:Y:S01]  /*39e0*/  UP2UR UR18, UPR, URZ, 0x2 ;  /* 0x000000023f127883 */ /* 0x000fe20008000000 */
[----:B------:R-:W-:Y:S01]  /*39f0*/  ISETP.LT.OR P0, PT, R5, 0xa, P0 ;  /* 0x0000000a0500780c */ /* 0x000fe20000701670 */
[----:B------:R-:W-:Y:S01]  /*3a00*/  UP2UR UR4, UPR, URZ, 0x1 ;  /* 0x000000013f047883 */ /* 0x000fe20008000000 */
[----:B------:R-:W-:Y:S01]  /*3a10*/  FSEL R20, R20, -INF , !P1 ;  /* 0xff80000014147808 */ /* 0x000fe20004800000 */
[----:B------:R-:W-:Y:S01]  /*3a20*/  UISETP.GE.AND UP1, UPT, UR19, 0x29, UPT ;  /* 0x000000291300788c */ /* 0x000fe2000bf26270 */
[----:B------:R-:W-:Y:S01]  /*3a30*/  PLOP3.LUT P1, PT, PT, PT, UP0, 0x40, 0x0 ;  /* 0x000000000000781c */ /* 0x000fe20003f2e808 */
[----:B------:R-:W-:Y:S01]  /*3a40*/  UISETP.GE.AND UP0, UPT, UR19, 0x2a, UPT ;  /* 0x0000002a1300788c */ /* 0x000fe2000bf06270 */
[----:B------:R-:W-:Y:S01]  /*3a50*/  FSEL R19, R19, -INF , !P0 ;  /* 0xff80000013137808 */ /* 0x000fe20004000000 */
[----:B------:R-:W-:Y:S01]  /*3a60*/  UP2UR UR22, UPR, URZ, 0x40 ;  /* 0x000000403f167883 */ /* 0x000fe20008000000 */
[----:B------:R-:W-:Y:S01]  /*3a70*/  PLOP3.LUT P0, PT, PT, PT, UP6, 0x40, 0x0 ;  /* 0x000000000000781c */ /* 0x000fe20003f0e868 */
[----:B------:R-:W-:Y:S01]  /*3a80*/  UISETP.NE.AND UP6, UPT, UR13, URZ, UPT ;  /* 0x0000003f0d00728c */ /* 0x000fe2000bfc5270 */
[C---:B------:R-:W-:Y:S01]  /*3a90*/  ISETP.GT.AND P1, PT, R2.reuse, 0x10, P1 ;  /* 0x000000100200780c */ /* 0x040fe20000f24270 */
[----:B-1----:R-:W-:Y:S01]  /*3aa0*/  FMUL.FTZ R6, R43, c[0x0][0x320] ;  /* 0x0000c8002b067a20 */ /* 0x002fe20000410000 */
[----:B------:R-:W-:-:S02]  /*3ab0*/  ISETP.GT.AND P0, PT, R2, 0x11, P0 ;  /* 0x000000110200780c */ /* 0x000fc40000704270 */
[C---:B------:R-:W-:Y:S01]  /*3ac0*/  ISETP.LT.OR P1, PT, R5.reuse, 0x11, P1 ;  /* 0x000000110500780c */ /* 0x040fe20000f21670 */
[----:B------:R1:W4:Y:S01]  /*3ad0*/  MUFU.TANH R28, R6 ;  /* 0x00000006001c7308 */ /* 0x0003220000002400 */
[----:B------:R-:W-:Y:S02]  /*3ae0*/  ISETP.LT.OR P0, PT, R5, 0x12, P0 ;  /* 0x000000120500780c */ /* 0x000fe40000701670 */
[----:B------:R-:W-:Y:S02]  /*3af0*/  FSEL R18, R18, -INF , !P1 ;  /* 0xff80000012127808 */ /* 0x000fe40004800000 */
[----:B------:R-:W-:Y:S02]  /*3b00*/  PLOP3.LUT P1, PT, PT, PT, UP5, 0x40, 0x0 ;  /* 0x000000000000781c */ /* 0x000fe40003f2e858 */
[----:B------:R-:W-:Y:S02]  /*3b10*/  FSEL R17, R17, -INF , !P0 ;  /* 0xff80000011117808 */ /* 0x000fe40004000000 */
[----:B------:R-:W-:-:S02]  /*3b20*/  PLOP3.LUT P0, PT, PT, PT, UP4, 0x40, 0x0 ;  /* 0x000000000000781c */ /* 0x000fc40003f0e848 */
[C---:B------:R-:W-:Y:S02]  /*3b30*/  ISETP.GT.AND P1, PT, R2.reuse, 0x18, P1 ;  /* 0x000000180200780c */ /* 0x040fe40000f24270 */
[----:B------:R-:W-:Y:S02]  /*3b40*/  ISETP.GT.AND P0, PT, R2, 0x19, P0 ;  /* 0x000000190200780c */ /* 0x000fe40000704270 */
[C---:B------:R-:W-:Y:S01]  /*3b50*/  ISETP.LT.OR P1, PT, R5.reuse, 0x19, P1 ;  /* 0x000000190500780c */ /* 0x040fe20000f21670 */
[----:B-1----:R-:W-:Y:S01]  /*3b60*/  FMUL.FTZ R6, R50, c[0x0][0x320] ;  /* 0x0000c80032067a20 */ /* 0x002fe20000410000 */
[----:B------:R-:W-:Y:S02]  /*3b70*/  ISETP.LT.OR P0, PT, R5, 0x1a, P0 ;  /* 0x0000001a0500780c */ /* 0x000fe40000701670 */
[----:B------:R-:W-:Y:S01]  /*3b80*/  FSEL R22, R15, -INF , !P1 ;  /* 0xff8000000f167808 */ /* 0x000fe20004800000 */
[----:B------:R1:W1:Y:S01]  /*3b90*/  MUFU.TANH R29, R6 ;  /* 0x00000006001d7308 */ /* 0x0002620000002400 */
[----:B------:R-:W-:-:S02]  /*3ba0*/  PLOP3.LUT P1, PT, PT, PT, UP3, 0x40, 0x0 ;  /* 0x000000000000781c */ /* 0x000fc40003f2e838 */
[----:B------:R-:W-:Y:S01]  /*3bb0*/  FSEL R21, R13, -INF , !P0 ;  /* 0xff8000000d157808 */ /* 0x000fe20004000000 */
[----:B------:R-:W-:Y:S01]  /*3bc0*/  FMUL.FTZ R13, R42, c[0x0][0x320] ;  /* 0x0000c8002a0d7a20 */ /* 0x000fe20000410000 */
[----:B------:R-:W-:Y:S02]  /*3bd0*/  PLOP3.LUT P0, PT, PT, PT, UP2, 0x40, 0x0 ;  /* 0x000000000000781c */ /* 0x000fe40003f0e828 */
[C---:B------:R-:W-:Y:S01]  /*3be0*/  ISETP.GT.AND P1, PT, R2.reuse, 0x20, P1 ;  /* 0x000000200200780c */ /* 0x040fe20000f24270 */
[----:B------:R-:W2:Y:S01]  /*3bf0*/  MUFU.TANH R15, R13 ;  /* 0x0000000d000f7308 */ /* 0x000ea20000002400 */
[----:B------:R-:W-:Y:S02]  /*3c00*/  ISETP.GT.AND P0, PT, R2, 0x21, P0 ;  /* 0x000000210200780c */ /* 0x000fe40000704270 */
[C---:B------:R-:W-:Y:S02]  /*3c10*/  ISETP.LT.OR P1, PT, R5.reuse, 0x21, P1 ;  /* 0x000000210500780c */ /* 0x040fe40000f21670 */
[----:B------:R-:W-:-:S02]  /*3c20*/  ISETP.LT.OR P0, PT, R5, 0x22, P0 ;  /* 0x000000220500780c */ /* 0x000fc40000701670 */
[----:B------:R-:W-:Y:S01]  /*3c30*/  FSEL R96, R27, -INF , !P1 ;  /* 0xff8000001b607808 */ /* 0x000fe20004800000 */
[----:B-1----:R-:W-:Y:S01]  /*3c40*/  FMUL.FTZ R6, R30, c[0x0][0x320] ;  /* 0x0000c8001e067a20 */ /* 0x002fe20000410000 */
[----:B------:R-:W-:Y:S01]  /*3c50*/  PLOP3.LUT P1, PT, PT, PT, UP1, 0x40, 0x0 ;  /* 0x000000000000781c */ /* 0x000fe20003f2e818 */
[----:B------:R-:W1:Y:S01]  /*3c60*/  MUFU.TANH R13, R12 ;  /* 0x0000000c000d7308 */ /* 0x000e620000002400 */
[----:B------:R-:W-:Y:S02]  /*3c70*/  FSEL R95, R23, -INF , !P0 ;  /* 0xff800000175f7808 */ /* 0x000fe40004000000 */
[----:B------:R-:W-:Y:S02]  /*3c80*/  PLOP3.LUT P0, PT, PT, PT, UP0, 0x40, 0x0 ;  /* 0x000000000000781c */ /* 0x000fe40003f0e808 */
[C---:B------:R-:W-:Y:S02]  /*3c90*/  ISETP.GT.AND P1, PT, R2.reuse, 0x28, P1 ;  /* 0x000000280200780c */ /* 0x040fe40000f24270 */
[----:B------:R-:W-:Y:S01]  /*3ca0*/  ISETP.GT.AND P0, PT, R2, 0x29, P0 ;  /* 0x000000290200780c */ /* 0x000fe20000704270 */
[----:B------:R5:W1:Y:S01]  /*3cb0*/  MUFU.TANH R32, R6 ;  /* 0x0000000600207308 */ /* 0x000a620000002400 */
[C---:B------:R-:W-:Y:S01]  /*3cc0*/  ISETP.LT.OR P2, PT, R5.reuse, 0x29, P1 ;  /* 0x000000290500780c */ /* 0x040fe20000f41670 */
[----:B------:R-:W-:Y:S01]  /*3cd0*/  FMUL.FTZ R2, R38, c[0x0][0x320] ;  /* 0x0000c80026027a20 */ /* 0x000fe20000410000 */
[----:B------:R-:W-:-:S02]  /*3ce0*/  ISETP.LT.OR P1, PT, R5, 0x2a, P0 ;  /* 0x0000002a0500780c */ /* 0x000fc40000721670 */
[----:B------:R-:W-:Y:S01]  /*3cf0*/  PLOP3.LUT P0, PT, PT, PT, UP6, 0x40, 0x0 ;  /* 0x000000000000781c */ /* 0x000fe20003f0e868 */
[----:B------:R-:W-:Y:S01]  /*3d00*/  UISETP.NE.AND UP6, UPT, UR22, URZ, UPT ;  /* 0x0000003f1600728c */ /* 0x000fe2000bfc5270 */
[----:B------:R-:W-:Y:S01]  /*3d10*/  FSEL R94, R26, -INF , !P2 ;  /* 0xff8000001a5e7808 */ /* 0x000fe20005000000 */
[----:B------:R-:W1:Y:S01]  /*3d20*/  MUFU.TANH R12, R2 ;  /* 0x00000002000c7308 */ /* 0x000e620000002400 */
[----:B------:R-:W-:Y:S01]  /*3d30*/  FSEL R93, R25, -INF , !P1 ;  /* 0xff800000195d7808 */ /* 0x000fe20004800000 */
[----:B-----5:R-:W-:-:S06]  /*3d40*/  FMUL.FTZ R6, R31, c[0x0][0x320] ;  /* 0x0000c8001f067a20 */ /* 0x020fcc0000410000 */
[----:B------:R5:W1:Y:S02]  /*3d50*/  MUFU.TANH R30, R6 ;  /* 0x00000006001e7308 */ /* 0x000a640000002400 */
[----:B-----5:R-:W-:-:S06]  /*3d60*/  FMUL.FTZ R6, R51, c[0x0][0x320] ;  /* 0x0000c80033067a20 */ /* 0x020fcc0000410000 */
[----:B------:R5:W1:Y:S02]  /*3d70*/  MUFU.TANH R24, R6 ;  /* 0x0000000600187308 */ /* 0x000a640000002400 */
[----:B-----5:R-:W5:Y:S02]  /*3d80*/  SHFL.IDX PT, R6, R7, 0x1, 0x1c1f ;  /* 0x003c1f0007067f89 */ /* 0x020f6400000e0000 */
[--C-:B-----5:R-:W-:Y:S02]  /*3d90*/  IMAD.IADD R5, R8, 0x1, R6.reuse ;  /* 0x0000000108057824 */ /* 0x120fe400078e0206 */
[----:B------:R-:W-:-:S03]  /*3da0*/  IMAD.IADD R2, R10, 0x1, R6 ;  /* 0x000000010a027824 */ /* 0x000fc600078e0206 */
[----:B------:R-:W-:Y:S01]  /*3db0*/  IMNMX R5, R5, R9, PT ;  /* 0x0000000905057217 */ /* 0x000fe20003800200 */
[----:B------:R-:W-:Y:S05]  /*3dc0*/  @P0 BRA `(.L_x_339) ;  /* 0x0000015000000947 */ /* 0x000fea0003800000 */
[----:B-1234-:R-:W-:Y:S01]  /*3dd0*/  IADD3 R6, R6, c[0x0][0x1d0], RZ ;  /* 0x0000740006067a10 */ /* 0x01efe20007ffe0ff */
        /* <DEDUP_REMOVED lines=11> */
.L_x_341:
[----:B------:R-:W-:-:S04]  /*3e90*/  MOV R7, c[0x0][0x32c] ;  /* 0x0000cb0000077a02 */ /* 0x000fc80000000f00 */
[----:B------:R-:W-:-:S13]  /*3ea0*/  ISETP.NE.AND P0, PT, R7, 0x1, PT ;  /* 0x000000010700780c */ /* 0x000fda0003f05270 */
[----:B------:R-:W-:-:S05]  /*3eb0*/  @P0 IMAD.HI.U32 R7, R6, c[0x0][0x330], RZ ;  /* 0x0000cc0006070a27 */ /* 0x000fca00078e00ff */
[----:B------:R-:W-:Y:S02]  /*3ec0*/  @P0 SHF.R.U32.HI R6, RZ, c[0x0][0x334], R7 ;  /* 0x0000cd00ff060a19 */ /* 0x000fe40000011607 */
.L_x_342:
[----:B------:R-:W-:Y:S05]  /*3ed0*/  BSYNC B0 ;  /* 0x0000000000007941 */ /* 0x000fea0003800000 */
.L_x_340:
[----:B------:R-:W-:-:S05]  /*3ee0*/  IMAD R6, R6, c[0x0][0x32c], R11 ;  /* 0x0000cb0006067a24 */ /* 0x000fca00078e020b */
[----:B------:R-:W-:Y:S02]  /*3ef0*/  IADD3 R7, R6, c[0x0][0x32c], RZ ;  /* 0x0000cb0006077a10 */ /* 0x000fe40007ffe0ff */
[----:B------:R-:W-:Y:S02]  /*3f00*/  IMNMX R2, R2, R6, !PT ;  /* 0x0000000602027217 */ /* 0x000fe40007800200 */
[----:B------:R-:W-:Y:S02]  /*3f10*/  IMNMX R5, R5, R7, PT ;  /* 0x0000000705057217 */ /* 0x000fe40003800200 */
.L_x_339:
[----:B-1234-:R-:W-:Y:S01]  /*3f20*/  UP2UR UR19, UPR, URZ, 0x10 ;  /* 0x000000103f137883 */ /* 0x01efe20008000000 */
[----:B------:R-:W-:Y:S01]  /*3f30*/  FMNMX.FTZ R133, R14, R16, !PT ;  /* 0x000000100e857209 */ /* 0x000fe20007810000 */
[----:B------:R-:W-:Y:S01]  /*3f40*/  UISETP.NE.AND UP4, UPT, UR21, URZ, UPT ;  /* 0x0000003f1500728c */ /* 0x000fe2000bf85270 */
[----:B------:R-:W-:Y:S01]  /*3f50*/  IMAD.SHL.U32 R236, R3, 0x2, RZ ;  /* 0x0000000203ec7824 */ /* 0x000fe200078e00ff */
[----:B------:R-:W-:Y:S01]  /*3f60*/  UP2UR UR21, UPR, URZ, 0x8 ;  /* 0x000000083f157883 */ /* 0x000fe20008000000 */
[----:B------:R-:W-:Y:S01]  /*3f70*/  FMNMX.FTZ R133, R20, R133, !PT ;  /* 0x0000008514857209 */ /* 0x000fe20007810000 */
[----:B------:R-:W-:Y:S01]  /*3f80*/  UISETP.NE.AND UP3, UPT, UR20, URZ, UPT ;  /* 0x0000003f1400728c */ /* 0x000fe2000bf65270 */
[--C-:B------:R-:W-:Y:S01]  /*3f90*/  IMAD R237, R4, 0x2, R236.reuse ;  /* 0x0000000204ed7824 */ /* 0x100fe200078e02ec */
[----:B------:R-:W-:Y:S01]  /*3fa0*/  PLOP3.LUT P0, PT, PT, PT, UP4, 0x40, 0x0 ;  /* 0x000000000000781c */ /* 0x000fe20003f0e848 */
[----:B------:R-:W-:Y:S01]  /*3fb0*/  UP2UR UR20, UPR, URZ, 0x4 ;  /* 0x000000043f147883 */ /* 0x000fe20008000000 */
[----:B------:R-:W-:Y:S01]  /*3fc0*/  FMNMX.FTZ R133, R19, R133, !PT ;  /* 0x0000008513857209 */ /* 0x000fe20007810000 */
[----:B------:R-:W-:Y:S01]  /*3fd0*/  UISETP.NE.AND UP2, UPT, UR18, URZ, UPT ;  /* 0x0000003f1200728c */ /* 0x000fe2000bf45270 */
[C---:B------:R-:W-:Y:S01]  /*3fe0*/  ISETP.GT.AND P0, PT, R2.reuse, RZ, P0 ;  /* 0x000000ff0200720c */ /* 0x040fe20000704270 */
[----:B------:R-:W-:Y:S01]  /*3ff0*/  UP2UR UR18, UPR, URZ, 0x2 ;  /* 0x000000023f127883 */ /* 0x000fe20008000000 */
[----:B------:R-:W-:Y:S01]  /*4000*/  PLOP3.LUT P2, PT, PT, PT, UP3, 0x40, 0x0 ;  /* 0x000000000000781c */ /* 0x000fe20003f4e838 */
[----:B------:R-:W-:Y:S01]  /*4010*/  UISETP.NE.AND UP1, UPT, UR5, URZ, UPT ;  /* 0x0000003f0500728c */ /* 0x000fe2000bf25270 */
[----:B------:R-:W-:Y:S01]  /*4020*/  ISETP.LT.OR P0, PT, R5, 0x1, P0 ;  /* 0x000000010500780c */ /* 0x000fe20000701670 */
[----:B------:R-:W-:Y:S01]  /*4030*/  UP2UR UR5, UPR, URZ, 0x1 ;  /* 0x000000013f057883 */ /* 0x000fe20008000000 */
[----:B------:R-:W-:Y:S01]  /*4040*/  PLOP3.LUT P1, PT, PT, PT, UP2, 0x40, 0x0 ;  /* 0x000000000000781c */ /* 0x000fe20003f2e828 */
[----:B------:R-:W-:Y:S01]  /*4050*/  UISETP.NE.AND UP0, UPT, UR4, URZ, UPT ;  /* 0x0000003f0400728c */ /* 0x000fe2000bf05270 */
[----:B------:R-:W-:Y:S01]  /*4060*/  FSEL R6, R45, -INF , !P0 ;  /* 0xff8000002d067808 */ /* 0x000fe20004000000 */
[----:B------:R-:W-:Y:S01]  /*4070*/  UISETP.NE.AND UP4, UPT, UR19, URZ, UPT ;  /* 0x0000003f1300728c */ /* 0x000fe2000bf85270 */
[----:B------:R-:W-:Y:S01]  /*4080*/  ISETP.GT.AND P0, PT, R2, 0x1, P2 ;  /* 0x000000010200780c */ /* 0x000fe20001704270 */
[----:B------:R-:W-:Y:S01]  /*4090*/  UISETP.NE.AND UP3, UPT, UR21, URZ, UPT ;  /* 0x0000003f1500728c */ /* 0x000fe2000bf65270 */
[----:B------:R-:W-:Y:S01]  /*40a0*/  PLOP3.LUT P2, PT, PT, PT, UP1, 0x40, 0x0 ;  /* 0x000000000000781c */ /* 0x000fe20003f4e818 */
[----:B------:R-:W-:Y:S01]  /*40b0*/  UISETP.NE.AND UP2, UPT, UR20, URZ, UPT ;  /* 0x0000003f1400728c */ /* 0x000fe2000bf45270 */
[----:B------:R-:W-:Y:S01]  /*40c0*/  ISETP.LT.OR P0, PT, R5, 0x2, P0 ;  /* 0x000000020500780c */ /* 0x000fe20000701670 */
[----:B------:R-:W-:Y:S01]  /*40d0*/  UISETP.NE.AND UP1, UPT, UR18, URZ, UPT ;  /* 0x0000003f1200728c */ /* 0x000fe2000bf25270 */
[----:B------:R-:W-:Y:S01]  /*40e0*/  FMNMX.FTZ R133, R18, R133, !PT ;  /* 0x0000008512857209 */ /* 0x000fe20007810000 */
[----:B------:R-:W-:Y:S01]  /*40f0*/  IMAD R240, R0, 0x2, R236 ;  /* 0x0000000200f07824 */ /* 0x000fe200078e02ec */
[----:B------:R-:W-:Y:S01]  /*4100*/  FSEL R11, R44, -INF , !P0 ;  /* 0xff8000002c0b7808 */ /* 0x000fe20004000000 */
[----:B------:R-:W-:Y:S01]  /*4110*/  LDSM.16.MT88.4 R48, [R237+0x900] ;  /* 0x00090000ed30783b */ /* 0x000fe20000004200 */
[----:B------:R-:W-:-:S02]  /*4120*/  ISETP.GT.AND P0, PT, R2, 0x8, P1 ;  /* 0x000000080200780c */ /* 0x000fc40000f04270 */
[----:B------:R-:W-:Y:S01]  /*4130*/  PLOP3.LUT P1, PT, PT, PT, UP0, 0x40, 0x0 ;  /* 0x000000000000781c */ /* 0x000fe20003f2e808 */
[----:B------:R-:W-:Y:S01]  /*4140*/  UISETP.NE.AND UP0, UPT, UR5, URZ, UPT ;  /* 0x0000003f0500728c */ /* 0x000fe2000bf05270 */
[C---:B------:R-:W-:Y:S01]  /*4150*/  ISETP.LT.OR P0, PT, R5.reuse, 0x9, P0 ;  /* 0x000000090500780c */ /* 0x040fe20000701670 */
[----:B------:R-:W-:Y:S01]  /*4160*/  LDSM.16.MT88.4 R44, [R240+0x100] ;  /* 0x00010000f02c783b */ /* 0x000fe20000004200 */
[----:B------:R-:W-:Y:S01]  /*4170*/  FMNMX.FTZ R132, R6, R11, !PT ;  /* 0x0000000b06847209 */ /* 0x000fe20007810000 */
[----:B------:R-:W-:Y:S01]  /*4180*/  ULDC.64 UR4, c[0x0][0x2c8] ;  /* 0x0000b20000047ab9 */ /* 0x000fe20000000a00 */
[----:B------:R-:W-:Y:S01]  /*4190*/  FSEL R10, R12, -INF , !P0 ;  /* 0xff8000000c0a7808 */ /* 0x000fe20004000000 */
[----:B------:R-:W-:Y:S01]  /*41a0*/  LDSM.16.MT88.4 R40, [R240+0x900] ;  /* 0x00090000f028783b */ /* 0x000fe20000004200 */
[----:B------:R-:W-:Y:S02]  /*41b0*/  ISETP.GT.AND P0, PT, R2, 0x9, P2 ;  /* 0x000000090200780c */ /* 0x000fe40001704270 */
[----:B------:R-:W-:Y:S01]  /*41c0*/  PLOP3.LUT P2, PT, PT, PT, UP6, 0x40, 0x0 ;  /* 0x000000000000781c */ /* 0x000fe20003f4e868 */
[----:B------:R-:W-:Y:S01]  /*41d0*/  LDSM.16.MT88.4 R68, [R240+0x1900] ;  /* 0x00190000f044783b */ /* 0x000fe20000004200 */
[----:B------:R-:W-:Y:S01]  /*41e0*/  ISETP.LT.OR P0, PT, R5, 0xa, P0 ;  /* 0x0000000a0500780c */ /* 0x000fe20000701670 */
[----:B------:R-:W-:Y:S01]  /*41f0*/  UISETP.NE.AND UP6, UPT, UR13, URZ, UPT ;  /* 0x0000003f0d00728c */ /* 0x000fe2000bfc5270 */
[----:B------:R-:W-:Y:S01]  /*4200*/  FMNMX.FTZ R132, R10, R132, !PT ;  /* 0x000000840a847209 */ /* 0x000fe20007810000 */
[----:B------:R-:W-:Y:S01]  /*4210*/  LDSM.16.MT88.4 R60, [R236+0x2100] ;  /* 0x00210000ec3c783b */ /* 0x000fe20000004200 */
[----:B------:R-:W-:-:S02]  /*4220*/  FSEL R9, R13, -INF , !P0 ;  /* 0xff8000000d097808 */ /* 0x000fc40004000000 */
[C---:B------:R-:W-:Y:S01]  /*4230*/  ISETP.GT.AND P0, PT, R2.reuse, 0x10, P1 ;  /* 0x000000100200780c */ /* 0x040fe20000f04270 */
[----:B------:R-:W-:Y:S01]  /*4240*/  LDSM.16.MT88.4 R64, [R237+0x1900] ;  /* 0x00190000ed40783b */ /* 0x000fe20000004200 */
[----:B------:R-:W-:Y:S01]  /*4250*/  PLOP3.LUT P1, PT, PT, PT, UP5, 0x40, 0x0 ;  /* 0x000000000000781c */ /* 0x000fe20003f2e858 */
[----:B------:R-:W-:Y:S01]  /*4260*/  UISETP.NE.AND UP5, UPT, UR14, URZ, UPT ;  /* 0x0000003f0e00728c */ /* 0x000fe2000bfa5270 */
[----:B------:R-:W-:Y:S01]  /*4270*/  ISETP.LT.OR P0, PT, R5, 0x11, P0 ;  /* 0x000000110500780c */ /* 0x000fe20000701670 */
[----:B------:R-:W-:Y:S01]  /*4280*/  LDSM.16.MT88.4 R56, [R237+0x2100] ;  /* 0x00210000ed38783b */ /* 0x000fe20000004200 */
[C---:B------:R-:W-:Y:S02]  /*4290*/  ISETP.GT.AND P1, PT, R2.reuse, 0x18, P1 ;  /* 0x000000180200780c */ /* 0x040fe40000f24270 */
[----:B------:R-:W-:Y:S01]  /*42a0*/  FSEL R8, R15, -INF , !P0 ;  /* 0xff8000000f087808 */ /* 0x000fe20004000000 */
[----:B------:R-:W-:Y:S01]  /*42b0*/  STL [R1+0x98], R163 ;  /* 0x000098a301007387 */ /* 0x000fe20000100800 */
[----:B------:R-:W-:-:S02]  /*42c0*/  ISETP.GT.AND P0, PT, R2, 0x11, P2 ;  /* 0x000000110200780c */ /* 0x000fc40001704270 */
[C---:B------:R-:W-:Y:S01]  /*42d0*/  ISETP.LT.OR P1, PT, R5.reuse, 0x19, P1 ;  /* 0x000000190500780c */ /* 0x040fe20000f21670 */
[----:B------:R-:W-:Y:S01]  /*42e0*/  STL [R1+0x94], R162 ;  /* 0x000094a201007387 */ /* 0x000fe20000100800 */
[----:B------:R-:W-:Y:S02]  /*42f0*/  ISETP.LT.OR P0, PT, R5, 0x12, P0 ;  /* 0x000000120500780c */ /* 0x000fe40000701670 */
[----:B------:R-:W-:Y:S01]  /*4300*/  FMNMX.FTZ R133, R17, R133, !PT ;  /* 0x0000008511857209 */ /* 0x000fe20007810000 */
[----:B------:R-:W-:Y:S01]  /*4310*/  STL [R1+0x90], R161 ;  /* 0x000090a101007387 */ /* 0x000fe20000100800 */
[----:B------:R-:W-:Y:S02]  /*4320*/  FSEL R7, R28, -INF , !P0 ;  /* 0xff8000001c077808 */ /* 0x000fe40004000000 */
[----:B------:R-:W-:Y:S01]  /*4330*/  PLOP3.LUT P0, PT, PT, PT, UP4, 0x40, 0x0 ;  /* 0x000000000000781c */ /* 0x000fe20003f0e848 */
[----:B------:R-:W-:Y:S01]  /*4340*/  STL [R1+0x8c], R160 ;  /* 0x00008ca001007387 */ /* 0x000fe20000100800 */
[----:B------:R-:W-:-:S02]  /*4350*/  FSEL R13, R29, -INF , !P1 ;  /* 0xff8000001d0d7808 */ /* 0x000fc40004800000 */
[----:B------:R-:W-:Y:S01]  /*4360*/  ISETP.GT.AND P0, PT, R2, 0x19, P0 ;  /* 0x000000190200780c */ /* 0x000fe20000704270 */
[----:B------:R-:W-:Y:S01]  /*4370*/  STL [R1+0x88], R135 ;  /* 0x0000888701007387 */ /* 0x000fe20000100800 */
[----:B------:R-:W-:Y:S02]  /*4380*/  PLOP3.LUT P1, PT, PT, PT, UP3, 0x40, 0x0 ;  /* 0x000000000000781c */ /* 0x000fe40003f2e838 */
[----:B------:R-:W-:Y:S02]  /*4390*/  ISETP.LT.OR P0, PT, R5, 0x1a, P0 ;  /* 0x0000001a0500780c */ /* 0x000fe40000701670 */
[----:B------:R-:W-:Y:S02]  /*43a0*/  FMNMX.FTZ R132, R9, R132, !PT ;  /* 0x0000008409847209 */ /* 0x000fe40007810000 */
[----:B------:R-:W-:Y:S02]  /*43b0*/  FMNMX.FTZ R133, R22, R133, !PT ;  /* 0x0000008516857209 */ /* 0x000fe40007810000 */
[----:B------:R-:W-:-:S02]  /*43c0*/  FSEL R15, R24, -INF , !P0 ;  /* 0xff800000180f7808 */ /* 0x000fc40004000000 */
[----:B------:R-:W-:Y:S01]  /*43d0*/  PLOP3.LUT P0, PT, PT, PT, UP2, 0x40, 0x0 ;  /* 0x000000000000781c */ /* 0x000fe20003f0e828 */
[----:B------:R-:W-:Y:S01]  /*43e0*/  LDSM.16.MT88.4 R24, [R236+0x900] ;  /* 0x00090000ec18783b */ /* 0x000fe20000004200 */
[----:B------:R-:W-:Y:S02]  /*43f0*/  ISETP.GT.AND P1, PT, R2, 0x20, P1 ;  /* 0x000000200200780c */ /* 0x000fe40000f24270 */
[----:B------:R-:W-:Y:S02]  /*4400*/  FMNMX.FTZ R132, R8, R132, !PT ;  /* 0x0000008408847209 */ /* 0x000fe40007810000 */
[----:B------:R-:W-:Y:S02]  /*4410*/  FMNMX.FTZ R133, R21, R133, !PT ;  /* 0x0000008515857209 */ /* 0x000fe40007810000 */
[----:B------:R-:W-:Y:S02]  /*4420*/  ISETP.GT.AND P0, PT, R2, 0x21, P0 ;  /* 0x000000210200780c */ /* 0x000fe40000704270 */
[----:B------:R-:W-:-:S02]  /*4430*/  ISETP.LT.OR P1, PT, R5, 0x21, P1 ;  /* 0x000000210500780c */ /* 0x000fc40000f21670 */
[----:B------:R-:W-:Y:S02]  /*4440*/  FMNMX.FTZ R132, R7, R132, !PT ;  /* 0x0000008407847209 */ /* 0x000fe40007810000 */
[----:B------:R-:W-:Y:S02]  /*4450*/  FMNMX.FTZ R133, R96, R133, !PT ;  /* 0x0000008560857209 */ /* 0x000fe40007810000 */
[----:B------:R-:W-:Y:S02]  /*4460*/  ISETP.LT.OR P0, PT, R5, 0x22, P0 ;  /* 0x000000220500780c */ /* 0x000fe40000701670 */
[----:B------:R-:W-:Y:S02]  /*4470*/  FSEL R92, R34, -INF , !P1 ;  /* 0xff800000225c7808 */ /* 0x000fe40004800000 */
[----:B------:R-:W-:Y:S02]  /*4480*/  PLOP3.LUT P1, PT, PT, PT, UP1, 0x40, 0x0 ;  /* 0x000000000000781c */ /* 0x000fe40003f2e818 */
[----:B------:R-:W-:-:S02]  /*4490*/  FMNMX.FTZ R132, R13, R132, !PT ;  /* 0x000000840d847209 */ /* 0x000fc40007810000 */
[----:B------:R-:W-:Y:S02]  /*44a0*/  FMNMX.FTZ R133, R95, R133, !PT ;  /* 0x000000855f857209 */ /* 0x000fe40007810000 */
[----:B------:R-:W-:Y:S02]  /*44b0*/  FSEL R91, R33, -INF , !P0 ;  /* 0xff800000215b7808 */ /* 0x000fe40004000000 */
[----:B------:R-:W-:Y:S02]  /*44c0*/  PLOP3.LUT P0, PT, PT, PT, UP0, 0x40, 0x0 ;  /* 0x000000000000781c */ /* 0x000fe40003f0e808 */
[----:B------:R-:W-:Y:S02]  /*44d0*/  ISETP.GT.AND P1, PT, R2, 0x28, P1 ;  /* 0x000000280200780c */ /* 0x000fe40000f24270 */
[----:B------:R-:W-:Y:S02]  /*44e0*/  FMNMX.FTZ R132, R15, R132, !PT ;  /* 0x000000840f847209 */ /* 0x000fe40007810000 */
[----:B------:R-:W-:-:S02]  /*44f0*/  FMNMX.FTZ R133, R94, R133, !PT ;  /* 0x000000855e857209 */ /* 0x000fc40007810000 */
[----:B------:R-:W-:Y:S02]  /*4500*/  ISETP.GT.AND P0, PT, R2, 0x29, P0 ;  /* 0x000000290200780c */ /* 0x000fe40000704270 */
[----:B------:R-:W-:Y:S02]  /*4510*/  ISETP.LT.OR P1, PT, R5, 0x29, P1 ;  /* 0x000000290500780c */ /* 0x000fe40000f21670 */
[----:B------:R-:W-:Y:S02]  /*4520*/  FMNMX.FTZ R132, R92, R132, !PT ;  /* 0x000000845c847209 */ /* 0x000fe40007810000 */
[----:B------:R-:W-:Y:S02]  /*4530*/  FMNMX.FTZ R133, R93, R133, !PT ;  /* 0x000000855d857209 */ /* 0x000fe40007810000 */
[----:B------:R-:W-:Y:S02]  /*4540*/  ISETP.LT.OR P0, PT, R5, 0x2a, P0 ;  /* 0x0000002a0500780c */ /* 0x000fe40000701670 */
[----:B------:R-:W-:Y:S01]  /*4550*/  FSEL R90, R32, -INF , !P1 ;  /* 0xff800000205a7808 */ /* 0x000fe20004800000 */
[----:B------:R-:W1:Y:S01]  /*4560*/  SHFL.BFLY PT, R12, R133, 0x2, 0x1f ;  /* 0x0c401f00850c7f89 */ /* 0x000e6200000e0000 */
[----:B------:R-:W-:-:S02]  /*4570*/  FMNMX.FTZ R132, R91, R132, !PT ;  /* 0x000000845b847209 */ /* 0x000fc40007810000 */
[----:B------:R-:W-:Y:S02]  /*4580*/  FSEL R89, R30, -INF , !P0 ;  /* 0xff8000001e597808 */ /* 0x000fe40004000000 */
[----:B------:R-:W-:Y:S01]  /*4590*/  FMNMX.FTZ R132, R90, R132, !PT ;  /* 0x000000845a847209 */ /* 0x000fe20007810000 */
[----:B------:R-:W-:Y:S01]  /*45a0*/  LDSM.16.MT88.4 R28, [R237+0x100] ;  /* 0x00010000ed1c783b */ /* 0x000fe20000004200 */
[----:B------:R-:W-:Y:S02]  /*45b0*/  LEA R239, R0, R237, 0x1 ;  /* 0x000000ed00ef7211 */ /* 0x000fe400078e08ff */
[----:B------:R-:W-:-:S03]  /*45c0*/  FMNMX.FTZ R132, R89, R132, !PT ;  /* 0x0000008459847209 */ /* 0x000fc60007810000 */
[----:B------:R-:W-:Y:S04]  /*45d0*/  LDSM.16.MT88.4 R32, [R239+0x100] ;  /* 0x00010000ef20783b */ /* 0x000fe80000004200 */
[----:B------:R-:W2:Y:S04]  /*45e0*/  SHFL.BFLY PT, R2, R132, 0x2, 0x1f ;  /* 0x0c401f0084027f89 */ /* 0x000ea800000e0000 */
[----:B------:R-:W-:Y:S01]  /*45f0*/  LDSM.16.MT88.4 R72, [R239+0x900] ;  /* 0x00090000ef48783b */ /* 0x000fe20000004200 */
[----:B-1----:R-:W-:-:S03]  /*4600*/  FMNMX.FTZ R133, R133, R12, !PT ;  /* 0x0000000c85857209 */ /* 0x002fc60007810000 */
[----:B------:R-:W-:Y:S04]  /*4610*/  LDSM.16.MT88.4 R76, [R239+0x1900] ;  /* 0x00190000ef4c783b */ /* 0x000fe80000004200 */
[----:B------:R-:W1:Y:S04]  /*4620*/  SHFL.BFLY PT, R12, R133, 0x1, 0x1f ;  /* 0x0c201f00850c7f89 */ /* 0x000e6800000e0000 */
[----:B------:R-:W-:Y:S01]  /*4630*/  LDSM.16.MT88.4 R80, [R239+0x2100] ;  /* 0x00210000ef50783b */ /* 0x000fe20000004200 */
[----:B--2---:R-:W-:-:S05]  /*4640*/  FMNMX.FTZ R132, R132, R2, !PT ;  /* 0x0000000284847209 */ /* 0x004fca0007810000 */
[----:B------:R-:W2:Y:S01]  /*4650*/  SHFL.BFLY PT, R2, R132, 0x1, 0x1f ;  /* 0x0c201f0084027f89 */ /* 0x000ea200000e0000 */
[----:B-1----:R-:W-:-:S04]  /*4660*/  FMNMX.FTZ R133, R133, R12, !PT ;  /* 0x0000000c85857209 */ /* 0x002fc80007810000 */
[C---:B------:R-:W-:Y:S01]  /*4670*/  FSETP.NEU.FTZ.AND P0, PT, R133.reuse, -INF , PT ;  /* 0xff8000008500780b */ /* 0x040fe20003f1d000 */
[----:B------:R-:W-:-:S05]  /*4680*/  FMUL.FTZ R12, R133, c[0x0][0x2d0] ;  /* 0x0000b400850c7a20 */ /* 0x000fca0000410000 */
[----:B------:R-:W-:-:S05]  /*4690*/  FSEL R12, R12, RZ, P0 ;  /* 0x000000ff0c0c7208 */ /* 0x000fca0000000000 */
[--C-:B------:R-:W-:Y:S01]  /*46a0*/  FFMA.FTZ R14, R14, c[0x0][0x2d0], -R12.reuse ;  /* 0x0000b4000e0e7a23 */ /* 0x100fe2000001080c */
[----:B--2---:R-:W-:Y:S01]  /*46b0*/  FMNMX.FTZ R132, R132, R2, !PT ;  /* 0x0000000284847209 */ /* 0x004fe20007810000 */
[--C-:B------:R-:W-:Y:S02]  /*46c0*/  FFMA.FTZ R16, R16, c[0x0][0x2d0], -R12.reuse ;  /* 0x0000b40010107a23 */ /* 0x100fe4000001080c */
[--C-:B------:R-:W-:Y:S01]  /*46d0*/  FFMA.FTZ R19, R19, c[0x0][0x2d0], -R12.reuse ;  /* 0x0000b40013137a23 */ /* 0x100fe2000001080c */
[C---:B------:R-:W-:Y:S01]  /*46e0*/  FSETP.NEU.FTZ.AND P0, PT, R132.reuse, -INF , PT ;  /* 0xff8000008400780b */ /* 0x040fe20003f1d000 */
[----:B------:R-:W-:Y:S01]  /*46f0*/  FMUL.FTZ R2, R132, c[0x0][0x2d0] ;  /* 0x0000b40084027a20 */ /* 0x000fe20000410000 */
[----:B------:R-:W-:Y:S01]  /*4700*/  MUFU.EX2 R97, R14 ;  /* 0x0000000e00617308 */ /* 0x000fe20000000800 */
[--C-:B------:R-:W-:Y:S02]  /*4710*/  FFMA.FTZ R18, R18, c[0x0][0x2d0], -R12.reuse ;  /* 0x0000b40012127a23 */ /* 0x100fe4000001080c */
[--C-:B------:R-:W-:Y:S01]  /*4720*/  FFMA.FTZ R17, R17, c[0x0][0x2d0], -R12.reuse ;  /* 0x0000b40011117a23 */ /* 0x100fe2000001080c */
[----:B------:R-:W-:Y:S01]  /*4730*/  FSEL R2, R2, RZ, P0 ;  /* 0x000000ff02027208 */ /* 0x000fe20000000000 */
[----:B------:R-:W-:-:S02]  /*4740*/  FFMA.FTZ R20, R20, c[0x0][0x2d0], -R12 ;  /* 0x0000b40014147a23 */ /* 0x000fc4000001080c */
[----:B------:R-:W-:Y:S01]  /*4750*/  FFMA.FTZ R22, R22, c[0x0][0x2d0], -R12 ;  /* 0x0000b40016167a23 */ /* 0x000fe2000001080c */
[----:B------:R-:W-:Y:S01]  /*4760*/  MUFU.EX2 R14, R16 ;  /* 0x00000010000e7308 */ /* 0x000fe20000000800 */
[--C-:B------:R-:W-:Y:S02]  /*4770*/  FFMA.FTZ R3, R11, c[0x0][0x2d0], -R2.reuse ;  /* 0x0000b4000b037a23 */ /* 0x100fe40000010802 */
[----:B------:R-:W-:Y:S02]  /*4780*/  FFMA.FTZ R6, R6, c[0x0][0x2d0], -R2 ;  /* 0x0000b40006067a23 */ /* 0x000fe40000010802 */
[----:B------:R-:W-:-:S03]  /*4790*/  FFMA.FTZ R21, R21, c[0x0][0x2d0], -R12 ;  /* 0x0000b40015157a23 */ /* 0x000fc6000001080c */
[----:B------:R-:W-:Y:S08]  /*47a0*/  MUFU.EX2 R99, R19 ;  /* 0x0000001300637308 */ /* 0x000ff00000000800 */
[----:B------:R-:W-:Y:S08]  /*47b0*/  MUFU.EX2 R128, R18 ;  /* 0x0000001200807308 */ /* 0x000ff00000000800 */
[----:B------:R1:W2:Y:S08]  /*47c0*/  MUFU.EX2 R130, R17 ;  /* 0x0000001100827308 */ /* 0x0002b00000000800 */
[----:B------:R3:W-:Y:S01]  /*47d0*/  MUFU.EX2 R84, R3 ;  /* 0x0000000300547308 */ /* 0x0007e20000000800 */
[----:B-1----:R-:W1:Y:S07]  /*47e0*/  LDSM.16.MT88.4 R16, [R236+0x100] ;  /* 0x00010000ec10783b */ /* 0x002e6e0000004200 */
[----:B------:R-:W4:Y:S01]  /*47f0*/  MUFU.EX2 R98, R20 ;  /* 0x0000001400627308 */ /* 0x000f220000000800 */
[----:B--2---:R-:W-:Y:S01]  /*4800*/  F2FP.BF16.PACK_AB R4, R130, R128 ;  /* 0x000000808204723e */ /* 0x004fe200000010ff */
[----:B---3--:R-:W-:-:S06]  /*4810*/  FFMA.FTZ R3, R10, c[0x0][0x2d0], -R2 ;  /* 0x0000b4000a037a23 */ /* 0x008fcc0000010802 */
[----:B------:R-:W2:Y:S08]  /*4820*/  MUFU.EX2 R86, R6 ;  /* 0x0000000600567308 */ /* 0x000eb00000000800 */
[----:B------:R3:W-:Y:S01]  /*4830*/  MUFU.EX2 R85, R3 ;  /* 0x0000000300557308 */ /* 0x0007e20000000800 */
[----:B----4-:R-:W-:-:S07]  /*4840*/  F2FP.BF16.PACK_AB R10, R99, R98 ;  /* 0x00000062630a723e */ /* 0x010fce00000010ff */
[----:B------:R-:W-:Y:S01]  /*4850*/  MUFU.EX2 R129, R22 ;  /* 0x0000001600817308 */ /* 0x000fe20000000800 */
[----:B---3--:R-:W-:Y:S01]  /*4860*/  FFMA.FTZ R3, R9, c[0x0][0x2d0], -R2 ;  /* 0x0000b40009037a23 */ /* 0x008fe20000010802 */
[----:B--2---:R-:W-:-:S06]  /*4870*/  F2FP.BF16.PACK_AB R9, R84, R86 ;  /* 0x000000565409723e */ /* 0x004fcc00000010ff */
[----:B------:R-:W2:Y:S08]  /*4880*/  MUFU.EX2 R120, R21 ;  /* 0x0000001500787308 */ /* 0x000eb00000000800 */
[----:B------:R3:W4:Y:S01]  /*4890*/  MUFU.EX2 R88, R3 ;  /* 0x0000000300587308 */ /* 0x0007220000000800 */
[----:B--2---:R-:W-:Y:S01]  /*48a0*/  F2FP.BF16.PACK_AB R6, R120, R129 ;  /* 0x000000817806723e */ /* 0x004fe200000010ff */
[----:B---3--:R-:W-:Y:S01]  /*48b0*/  FFMA.FTZ R3, R8, c[0x0][0x2d0], -R2 ;  /* 0x0000b40008037a23 */ /* 0x008fe20000010802 */
[----:B------:R-:W-:-:S02]  /*48c0*/  F2FP.BF16.PACK_AB R8, R14, R97 ;  /* 0x000000610e08723e */ /* 0x000fc400000010ff */
[----:B----4-:R-:W-:-:S03]  /*48d0*/  F2FP.BF16.PACK_AB R11, R88, R85 ;  /* 0x00000055580b723e */ /* 0x010fc600000010ff */
[----:B------:R2:W-:Y:S04]  /*48e0*/  MUFU.EX2 R87, R3 ;  /* 0x0000000300577308 */ /* 0x0005e80000000800 */
[C---:B-1----:R-:W-:Y:S08]  /*48f0*/  HMMA.16816.F32.BF16 R20, R8.reuse, R16, RZ ;  /* 0x000000100814723c */ /* 0x042ff000000418ff */
[----:B------:R-:W-:Y:S01]  /*4900*/  HMMA.16816.F32.BF16 R16, R8, R18, RZ ;  /* 0x000000120810723c */ /* 0x000fe200000418ff */
[----:B--2---:R-:W-:-:S04]  /*4910*/  FFMA.FTZ R3, R7, c[0x0][0x2d0], -R2 ;  /* 0x0000b40007037a23 */ /* 0x004fc80000010802 */
[----:B------:R1:W2:Y:S03]  /*4920*/  MUFU.EX2 R103, R3 ;  /* 0x0000000300677308 */ /* 0x0002a60000000800 */
[----:B------:R-:W-:Y:S01]  /*4930*/  HMMA.16816.F32.BF16 R36, R8, R28, RZ ;  /* 0x0000001c0824723c */ /* 0x000fe200000418ff */
[----:B-1----:R-:W-:Y:S01]  /*4940*/  FFMA.FTZ R3, R13, c[0x0][0x2d0], -R2 ;  /* 0x0000b4000d037a23 */ /* 0x002fe20000010802 */
[----:B--2---:R-:W-:-:S03]  /*4950*/  F2FP.BF16.PACK_AB R5, R103, R87 ;  /* 0x000000576705723e */ /* 0x004fc600000010ff */
[----:B------:R1:W-:Y:S02]  /*4960*/  MUFU.EX2 R105, R3 ;  /* 0x0000000300697308 */ /* 0x0003e40000000800 */
[----:B-1----:R-:W-:-:S06]  /*4970*/  FFMA.FTZ R3, R15, c[0x0][0x2d0], -R2 ;  /* 0x0000b4000f037a23 */ /* 0x002fcc0000010802 */
[----:B------:R-:W1:Y:S02]  /*4980*/  MUFU.EX2 R134, R3 ;  /* 0x0000000300867308 */ /* 0x000e640000000800 */
[----:B-1----:R-:W-:-:S07]  /*4990*/  F2FP.BF16.PACK_AB R7, R134, R105 ;  /* 0x000000698607723e */ /* 0x002fce00000010ff */
[C---:B------:R-:W-:Y:S08]  /*49a0*/  HMMA.16816.F32.BF16 R156, R4.reuse, R24, R20 ;  /* 0x00000018049c723c */ /* 0x040ff00000041814 */
[----:B------:R-:W-:Y:S08]  /*49b0*/  HMMA.16816.F32.BF16 R52, R4, R26, R16 ;  /* 0x0000001a0434723c */ /* 0x000ff00000041810 */
[C---:B------:R-:W-:Y:S01]  /*49c0*/  HMMA.16816.F32.BF16 R24, R8.reuse, R30, RZ ;  /* 0x0000001e0818723c */ /* 0x040fe200000418ff */
[----:B------:R-:W1:Y:S07]  /*49d0*/  LDSM.16.MT88.4 R28, [R236+0x1900] ;  /* 0x00190000ec1c783b */ /* 0x000e6e0000004200 */
[C---:B------:R-:W-:Y:S08]  /*49e0*/  HMMA.16816.F32.BF16 R20, R8.reuse, R44, RZ ;  /* 0x0000002c0814723c */ /* 0x040ff000000418ff */
[----:B------:R-:W-:Y:S01]  /*49f0*/  HMMA.16816.F32.BF16 R16, R8, R46, RZ ;  /* 0x0000002e0810723c */ /* 0x000fe200000418ff */
[----:B------:R-:W-:Y:S01]  /*4a00*/  IMAD.MOV.U32 R104, RZ, RZ, R52 ;  /* 0x000000ffff687224 */ /* 0x000fe200078e0034 */
[----:B------:R-:W-:Y:S01]  /*4a10*/  MOV R169, R53 ;  /* 0x0000003500a97202 */ /* 0x000fe20000000f00 */
[----:B------:R-:W-:-:S02]  /*4a20*/  IMAD.MOV.U32 R100, RZ, RZ, R55 ;  /* 0x000000ffff647224 */ /* 0x000fc400078e0037 */
[----:B------:R-:W-:Y:S02]  /*4a30*/  IMAD.MOV.U32 R168, RZ, RZ, R54 ;  /* 0x000000ffffa87224 */ /* 0x000fe400078e0036 */
[----:B------:R-:W2:Y:S01]  /*4a40*/  LDSM.16.MT88.4 R52, [R240+0x2100] ;  /* 0x00210000f034783b */ /* 0x000ea20000004200 */
[C---:B------:R-:W-:Y:S08]  /*4a50*/  HMMA.16816.F32.BF16 R148, R4.reuse, R48, R36 ;  /* 0x000000300494723c */ /* 0x040ff00000041824 */
[C---:B------:R-:W-:Y:S08]  /*4a60*/  HMMA.16816.F32.BF16 R140, R4.reuse, R40, R20 ;  /* 0x00000028048c723c */ /* 0x040ff00000041814 */
[C---:B------:R-:W-:Y:S08]  /*4a70*/  HMMA.16816.F32.BF16 R108, R4.reuse, R42, R16 ;  /* 0x0000002a046c723c */ /* 0x040ff00000041810 */
[----:B------:R-:W-:Y:S08]  /*4a80*/  HMMA.16816.F32.BF16 R136, R4, R50, R24 ;  /* 0x000000320488723c */ /* 0x000ff00000041818 */
[C---:B-1----:R-:W-:Y:S08]  /*4a90*/  HMMA.16816.F32.BF16 R40, R8.reuse, R28, RZ ;  /* 0x0000001c0828723c */ /* 0x042ff000000418ff */
[----:B------:R-:W-:Y:S01]  /*4aa0*/  HMMA.16816.F32.BF16 R48, R8, R32, RZ ;  /* 0x000000200830723c */ /* 0x000fe200000418ff */
[----:B------:R-:W-:Y:S01]  /*4ab0*/  IMAD.MOV.U32 R154, RZ, RZ, R108 ;  /* 0x000000ffff9a7224 */ /* 0x000fe200078e006c */
[----:B------:R-:W-:Y:S01]  /*4ac0*/  MOV R153, R109 ;  /* 0x0000006d00997202 */ /* 0x000fe20000000f00 */
[----:B------:R-:W-:-:S02]  /*4ad0*/  IMAD.MOV.U32 R152, RZ, RZ, R110 ;  /* 0x000000ffff987224 */ /* 0x000fc400078e006e */
[----:B------:R-:W-:-:S03]  /*4ae0*/  IMAD.MOV.U32 R147, RZ, RZ, R111 ;  /* 0x000000ffff937224 */ /* 0x000fc600078e006f */
[C---:B------:R-:W-:Y:S08]  /*4af0*/  HMMA.16816.F32.BF16 R24, R8.reuse, R68, RZ ;  /* 0x000000440818723c */ /* 0x040ff000000418ff */
[----:B------:R-:W-:Y:S08]  /*4b00*/  HMMA.16816.F32.BF16 R44, R8, R34, RZ ;  /* 0x00000022082c723c */ /* 0x000ff000000418ff */
[----:B------:R-:W-:Y:S08]  /*4b10*/  HMMA.16816.F32.BF16 R40, R4, R60, R40 ;  /* 0x0000003c0428723c */ /* 0x000ff00000041828 */
[----:B------:R-:W-:Y:S08]  /*4b20*/  HMMA.16816.F32.BF16 R36, R8, R30, RZ ;  /* 0x0000001e0824723c */ /* 0x000ff000000418ff */
[----:B------:R-:W-:Y:S08]  /*4b30*/  HMMA.16816.F32.BF16 R48, R4, R72, R48 ;  /* 0x000000480430723c */ /* 0x000ff00000041830 */
[----:B------:R-:W-:Y:S01]  /*4b40*/  HMMA.16816.F32.BF16 R16, R8, R76, RZ ;  /* 0x0000004c0810723c */ /* 0x000fe200000418ff */
[----:B------:R-:W-:Y:S01]  /*4b50*/  IMAD.MOV.U32 R146, RZ, RZ, R40 ;  /* 0x000000ffff927224 */ /* 0x000fe200078e0028 */
[----:B------:R-:W-:Y:S01]  /*4b60*/  MOV R145, R41 ;  /* 0x0000002900917202 */ /* 0x000fe20000000f00 */
[----:B------:R-:W-:-:S02]  /*4b70*/  IMAD.MOV.U32 R144, RZ, RZ, R42 ;  /* 0x000000ffff907224 */ /* 0x000fc400078e002a */
[----:B------:R-:W-:-:S03]  /*4b80*/  IMAD.MOV.U32 R131, RZ, RZ, R43 ;  /* 0x000000ffff837224 */ /* 0x000fc600078e002b */
[C---:B------:R-:W-:Y:S08]  /*4b90*/  HMMA.16816.F32.BF16 R32, R8.reuse, R64, RZ ;  /* 0x000000400820723c */ /* 0x040ff000000418ff */
[----:B------:R-:W-:Y:S01]  /*4ba0*/  HMMA.16816.F32.BF16 R28, R8, R66, RZ ;  /* 0x00000042081c723c */ /* 0x000fe200000418ff */
[----:B------:R-:W1:Y:S01]  /*4bb0*/  LDSM.16.MT88.4 R64, [R236+0x3100] ;  /* 0x00310000ec40783b */ /* 0x000e620000004200 */
[----:B------:R-:W-:Y:S01]  /*4bc0*/  MOV R161, R48 ;  /* 0x0000003000a17202 */ /* 0x000fe20000000f00 */
[----:B------:R-:W-:Y:S01]  /*4bd0*/  IMAD.MOV.U32 R160, RZ, RZ, R49 ;  /* 0x000000ffffa07224 */ /* 0x000fe200078e0031 */
[----:B------:R-:W-:Y:S01]  /*4be0*/  MOV R155, R51 ;  /* 0x00000033009b7202 */ /* 0x000fe20000000f00 */
[----:B------:R-:W-:-:S02]  /*4bf0*/  IMAD.MOV.U32 R135, RZ, RZ, R50 ;  /* 0x000000ffff877224 */ /* 0x000fc400078e0032 */
[----:B------:R-:W3:Y:S01]  /*4c00*/  LDSM.16.MT88.4 R48, [R237+0x3100] ;  /* 0x00310000ed30783b */ /* 0x000ee20000004200 */
[C---:B--2---:R-:W-:Y:S08]  /*4c10*/  HMMA.16816.F32.BF16 R24, R4.reuse, R52, R24 ;  /* 0x000000340418723c */ /* 0x044ff00000041818 */
[C---:B------:R-:W-:Y:S08]  /*4c20*/  HMMA.16816.F32.BF16 R44, R4.reuse, R74, R44 ;  /* 0x0000004a042c723c */ /* 0x040ff0000004182c */
[----:B------:R-:W-:Y:S01]  /*4c30*/  HMMA.16816.F32.BF16 R40, R4, R62, R36 ;  /* 0x0000003e0428723c */ /* 0x000fe20000041824 */
[----:B------:R-:W-:Y:S07]  /*4c40*/  LDSM.16.MT88.4 R60, [R236+0x4900] ;  /* 0x00490000ec3c783b */ /* 0x000fee0000004200 */
[----:B------:R-:W-:Y:S01]  /*4c50*/  HMMA.16816.F32.BF16 R20, R8, R70, RZ ;  /* 0x000000460814723c */ /* 0x000fe200000418ff */
[----:B------:R-:W-:Y:S01]  /*4c60*/  IMAD.MOV.U32 R119, RZ, RZ, R25 ;  /* 0x000000ffff777224 */ /* 0x000fe200078e0019 */
[----:B------:R-:W-:Y:S01]  /*4c70*/  MOV R118, R26 ;  /* 0x0000001a00767202 */ /* 0x000fe20000000f00 */
[----:B------:R-:W-:-:S02]  /*4c80*/  IMAD.MOV.U32 R117, RZ, RZ, R27 ;  /* 0x000000ffff757224 */ /* 0x000fc400078e001b */
[----:B------:R-:W-:Y:S02]  /*4c90*/  IMAD.MOV.U32 R116, RZ, RZ, R24 ;  /* 0x000000ffff747224 */ /* 0x000fe400078e0018 */
[----:B------:R-:W2:Y:S01]  /*4ca0*/  LDSM.16.MT88.4 R24, [R236+0x3900] ;  /* 0x00390000ec18783b */ /* 0x000ea20000004200 */
[C---:B------:R-:W-:Y:S01]  /*4cb0*/  HMMA.16816.F32.BF16 R16, R4.reuse, R80, R16 ;  /* 0x000000500410723c */ /* 0x040fe20000041810 */
[----:B------:R-:W-:Y:S01]  /*4cc0*/  IMAD.MOV.U32 R102, RZ, RZ, R45 ;  /* 0x000000ffff667224 */ /* 0x000fe200078e002d */
[----:B------:R-:W-:Y:S01]  /*4cd0*/  MOV R163, R46 ;  /* 0x0000002e00a37202 */ /* 0x000fe20000000f00 */
[----:B------:R-:W-:Y:S02]  /*4ce0*/  IMAD.MOV.U32 R101, RZ, RZ, R44 ;  /* 0x000000ffff657224 */ /* 0x000fe400078e002c */
[----:B------:R-:W-:Y:S02]  /*4cf0*/  IMAD.MOV.U32 R162, RZ, RZ, R47 ;  /* 0x000000ffffa27224 */ /* 0x000fe400078e002f */
[----:B------:R-:W4:Y:S01]  /*4d00*/  LDSM.16.MT88.4 R44, [R240+0x3100] ;  /* 0x00310000f02c783b */ /* 0x000f220000004200 */
[----:B------:R-:W-:Y:S01]  /*4d10*/  HMMA.16816.F32.BF16 R32, R4, R56, R32 ;  /* 0x000000380420723c */ /* 0x000fe20000041820 */
[----:B------:R-:W-:Y:S01]  /*4d20*/  MOV R36, R41 ;  /* 0x0000002900247202 */ /* 0x000fe20000000f00 */
[----:B------:R-:W-:Y:S01]  /*4d30*/  IMAD.MOV.U32 R127, RZ, RZ, R42 ;  /* 0x000000ffff7f7224 */ /* 0x000fe200078e002a */
[----:B------:R-:W-:Y:S01]  /*4d40*/  MOV R125, R40 ;  /* 0x00000028007d7202 */ /* 0x000fe20000000f00 */
[----:B------:R-:W-:-:S02]  /*4d50*/  IMAD.MOV.U32 R126, RZ, RZ, R43 ;  /* 0x000000ffff7e7224 */ /* 0x000fc400078e002b */
[----:B------:R-:W2:Y:S02]  /*4d60*/  LDSM.16.MT88.4 R40, [R237+0x3900] ;  /* 0x00390000ed28783b */ /* 0x000ea40000004200 */
[C---:B------:R-:W-:Y:S02]  /*4d70*/  HMMA.16816.F32.BF16 R20, R4.reuse, R54, R20 ;  /* 0x000000360414723c */ /* 0x040fe40000041814 */
[----:B------:R-:W2:Y:S06]  /*4d80*/  LDSM.16.MT88.4 R52, [R239+0x3100] ;  /* 0x00310000ef34783b */ /* 0x000eac0000004200 */
[----:B------:R-:W-:Y:S01]  /*4d90*/  IMAD.MOV.U32 R15, RZ, RZ, R17 ;  /* 0x000000ffff0f7224 */ /* 0x000fe200078e0011 */
[----:B------:R-:W-:Y:S01]  /*4da0*/  MOV R3, R19 ;  /* 0x0000001300037202 */ /* 0x000fe20000000f00 */
[----:B------:R-:W-:Y:S01]  /*4db0*/  IMAD.MOV.U32 R13, RZ, RZ, R18 ;  /* 0x000000ffff0d7224 */ /* 0x000fe200078e0012 */
[----:B------:R-:W-:Y:S01]  /*4dc0*/  HMMA.16816.F32.BF16 R72, R4, R58, R28 ;  /* 0x0000003a0448723c */ /* 0x000fe2000004181c */
[----:B------:R-:W-:Y:S01]  /*4dd0*/  IMAD.MOV.U32 R0, RZ, RZ, R16 ;  /* 0x000000ffff007224 */ /* 0x000fe200078e0010 */
[----:B------:R-:W4:Y:S03]  /*4de0*/  LDSM.16.MT88.4 R56, [R240+0x3900] ;  /* 0x00390000f038783b */ /* 0x000f260000004200 */
[----:B------:R-:W-:Y:S01]  /*4df0*/  IMAD.MOV.U32 R124, RZ, RZ, R33 ;  /* 0x000000ffff7c7224 */ /* 0x000fe200078e0021 */
[----:B------:R-:W-:Y:S01]  /*4e00*/  MOV R122, R35 ;  /* 0x00000023007a7202 */ /* 0x000fe20000000f00 */
[----:B------:R-:W-:Y:S01]  /*4e10*/  IMAD.MOV.U32 R123, RZ, RZ, R34 ;  /* 0x000000ffff7b7224 */ /* 0x000fe200078e0022 */
[----:B-1----:R-:W-:Y:S01]  /*4e20*/  HMMA.16816.F32.BF16 R16, R8, R64, RZ ;  /* 0x000000400810723c */ /* 0x002fe200000418ff */
[----:B------:R-:W-:-:S04]  /*4e30*/  IMAD.MOV.U32 R121, RZ, RZ, R32 ;  /* 0x000000ffff797224 */ /* 0x000fc800078e0020 */
[----:B------:R-:W-:Y:S01]  /*4e40*/  MOV R111, R23 ;  /* 0x00000017006f7202 */ /* 0x000fe20000000f00 */
[----:B------:R-:W-:Y:S01]  /*4e50*/  IMAD.MOV.U32 R110, RZ, RZ, R21 ;  /* 0x000000ffff6e7224 */ /* 0x000fe200078e0015 */
[----:B------:R-:W-:Y:S01]  /*4e60*/  MOV R108, R20 ;  /* 0x00000014006c7202 */ /* 0x000fe20000000f00 */
[----:B---3--:R-:W-:Y:S01]  /*4e70*/  HMMA.16816.F32.BF16 R32, R8, R48, RZ ;  /* 0x000000300820723c */ /* 0x008fe200000418ff */
[----:B------:R-:W-:Y:S02]  /*4e80*/  IMAD.MOV.U32 R65, RZ, RZ, R36 ;  /* 0x000000ffff417224 */ /* 0x000fe400078e0024 */
[----:B------:R-:W-:-:S05]  /*4e90*/  IMAD.MOV.U32 R109, RZ, RZ, R22 ;  /* 0x000000ffff6d7224 */ /* 0x000fca00078e0016 */
[C---:B------:R-:W-:Y:S01]  /*4ea0*/  HMMA.16816.F32.BF16 R28, R8.reuse, R50, RZ ;  /* 0x00000032081c723c */ /* 0x040fe200000418ff */
[----:B------:R-:W1:Y:S07]  /*4eb0*/  LDSM.16.MT88.4 R48, [R239+0x3900] ;  /* 0x00390000ef30783b */ /* 0x000e6e0000004200 */
[----:B------:R-:W-:Y:S08]  /*4ec0*/  HMMA.16816.F32.BF16 R36, R8, R66, RZ ;  /* 0x000000420824723c */ /* 0x000ff000000418ff */
[----:B--2---:R-:W-:Y:S08]  /*4ed0*/  HMMA.16816.F32.BF16 R68, R4, R24, R16 ;  /* 0x000000180444723c */ /* 0x004ff00000041810 */
[C---:B----4-:R-:W-:Y:S07]  /*4ee0*/  HMMA.16816.F32.BF16 R16, R8.reuse, R44, RZ ;  /* 0x0000002c0810723c */ /* 0x050fee00000418ff */
[----:B------:R-:W-:Y:S01]  /*4ef0*/  MOV R45, R105 ;  /* 0x00000069002d7202 */ /* 0x000fe20000000f00 */
[----:B------:R-:W-:Y:S08]  /*4f00*/  HMMA.16816.F32.BF16 R20, R8, R78, RZ ;  /* 0x0000004e0814723c */ /* 0x000ff000000418ff */
[C---:B------:R-:W-:Y:S08]  /*4f10*/  HMMA.16816.F32.BF16 R76, R4.reuse, R40, R32 ;  /* 0x00000028044c723c */ /* 0x040ff00000041820 */
[----:B------:R-:W-:Y:S01]  /*4f20*/  HMMA.16816.F32.BF16 R172, R4, R42, R28 ;  /* 0x0000002a04ac723c */ /* 0x000fe2000004181c */
[----:B------:R-:W-:Y:S07]  /*4f30*/  LDSM.16.MT88.4 R40, [R237+0x4900] ;  /* 0x00490000ed28783b */ /* 0x000fee0000004200 */
[C---:B------:R-:W-:Y:S07]  /*4f40*/  HMMA.16816.F32.BF16 R32, R8.reuse, R46, RZ ;  /* 0x0000002e0820723c */ /* 0x040fee00000418ff */
[----:B------:R-:W-:Y:S01]  /*4f50*/  MOV R46, R123 ;  /* 0x0000007b002e7202 */ /* 0x000fe20000000f00 */
[----:B------:R-:W-:Y:S01]  /*4f60*/  HMMA.16816.F32.BF16 R28, R8, R52, RZ ;  /* 0x00000034081c723c */ /* 0x000fe200000418ff */
[----:B------:R-:W-:-:S06]  /*4f70*/  IMAD.MOV.U32 R47, RZ, RZ, R122 ;  /* 0x000000ffff2f7224 */ /* 0x000fcc00078e007a */
[----:B------:R-:W-:Y:S01]  /*4f80*/  IMAD.MOV.U32 R53, RZ, RZ, R119 ;  /* 0x000000ffff357224 */ /* 0x000fe200078e0077 */
[----:B------:R-:W-:Y:S01]  /*4f90*/  HMMA.16816.F32.BF16 R176, R4, R26, R36 ;  /* 0x0000001a04b0723c */ /* 0x000fe20000041824 */
[----:B------:R-:W2:Y:S01]  /*4fa0*/  LDSM.16.MT88.4 R36, [R236+0x5100] ;  /* 0x00510000ec24783b */ /* 0x000ea20000004200 */
[----:B------:R-:W-:-:S06]  /*4fb0*/  IMAD.MOV.U32 R52, RZ, RZ, R116 ;  /* 0x000000ffff347224 */ /* 0x000fcc00078e0074 */
[----:B------:R-:W-:Y:S07]  /*4fc0*/  HMMA.16816.F32.BF16 R24, R8, R54, RZ ;  /* 0x000000360818723c */ /* 0x000fee00000418ff */
[----:B------:R-:W-:Y:S01]  /*4fd0*/  IMAD.MOV.U32 R54, RZ, RZ, R118 ;  /* 0x000000ffff367224 */ /* 0x000fe200078e0076 */
[----:B------:R-:W-:Y:S01]  /*4fe0*/  HMMA.16816.F32.BF16 R16, R4, R56, R16 ;  /* 0x000000380410723c */ /* 0x000fe20000041810 */
[----:B------:R-:W-:-:S06]  /*4ff0*/  MOV R55, R117 ;  /* 0x0000007500377202 */ /* 0x000fcc0000000f00 */
[----:B------:R-:W-:Y:S01]  /*5000*/  IMAD.MOV.U32 R56, RZ, RZ, R104 ;  /* 0x000000ffff387224 */ /* 0x000fe200078e0068 */
[----:B------:R-:W-:Y:S01]  /*5010*/  HMMA.16816.F32.BF16 R80, R4, R82, R20 ;  /* 0x000000520450723c */ /* 0x000fe20000041814 */
[----:B------:R-:W-:-:S07]  /*5020*/  MOV R57, R103 ;  /* 0x0000006700397202 */ /* 0x000fce0000000f00 */
[----:B------:R-:W-:Y:S07]  /*5030*/  HMMA.16816.F32.BF16 R20, R8, R60, RZ ;  /* 0x0000003c0814723c */ /* 0x000fee00000418ff */
[----:B------:R-:W-:Y:S01]  /*5040*/  MOV R60, R0 ;  /* 0x00000000003c7202 */ /* 0x000fe20000000f00 */
[----:B------:R-:W-:Y:S01]  /*5050*/  HMMA.16816.F32.BF16 R112, R4, R58, R32 ;  /* 0x0000003a0470723c */ /* 0x000fe20000041820 */
[----:B------:R-:W-:Y:S01]  /*5060*/  IMAD.MOV.U32 R44, RZ, RZ, R16 ;  /* 0x000000ffff2c7224 */ /* 0x000fe200078e0010 */
[----:B------:R-:W-:Y:S01]  /*5070*/  MOV R66, R18 ;  /* 0x0000001200427202 */ /* 0x000fe20000000f00 */
[----:B------:R-:W-:Y:S01]  /*5080*/  IMAD.MOV.U32 R67, RZ, RZ, R17 ;  /* 0x000000ffff437224 */ /* 0x000fe200078e0011 */
[----:B------:R-:W-:Y:S01]  /*5090*/  MOV R61, R15 ;  /* 0x0000000f003d7202 */ /* 0x000fe20000000f00 */
[----:B------:R-:W-:-:S02]  /*50a0*/  IMAD.MOV.U32 R64, RZ, RZ, R19 ;  /* 0x000000ffff407224 */ /* 0x000fc400078e0013 */
[----:B------:R-:W-:Y:S01]  /*50b0*/  IMAD.MOV.U32 R32, RZ, RZ, R102 ;  /* 0x000000ffff207224 */ /* 0x000fe200078e0066 */
[----:B-1----:R-:W-:Y:S01]  /*50c0*/  HMMA.16816.F32.BF16 R104, R4, R48, R28 ;  /* 0x000000300468723c */ /* 0x002fe2000004181c */
[----:B------:R-:W-:Y:S01]  /*50d0*/  LDSM.16.MT88.4 R28, [R240+0x4900] ;  /* 0x00490000f01c783b */ /* 0x000fe20000004200 */
[----:B------:R-:W-:Y:S01]  /*50e0*/  IMAD.MOV.U32 R33, RZ, RZ, R57 ;  /* 0x000000ffff217224 */ /* 0x000fe200078e0039 */
[----:B------:R-:W-:Y:S01]  /*50f0*/  MOV R35, R44 ;  /* 0x0000002c00237202 */ /* 0x000fe20000000f00 */
[----:B------:R-:W-:Y:S01]  /*5100*/  IMAD.MOV.U32 R57, RZ, RZ, R65 ;  /* 0x000000ffff397224 */ /* 0x000fe200078e0041 */
[----:B------:R-:W-:Y:S01]  /*5110*/  MOV R65, R120 ;  /* 0x0000007800417202 */ /* 0x000fe20000000f00 */
[----:B------:R-:W-:Y:S01]  /*5120*/  IMAD.MOV.U32 R44, RZ, RZ, R121 ;  /* 0x000000ffff2c7224 */ /* 0x000fe200078e0079 */
[----:B------:R-:W-:Y:S01]  /*5130*/  MOV R48, R100 ;  /* 0x0000006400307202 */ /* 0x000fe20000000f00 */
[----:B------:R-:W-:Y:S01]  /*5140*/  IMAD.MOV.U32 R49, RZ, RZ, R101 ;  /* 0x000000ffff317224 */ /* 0x000fe200078e0065 */
[----:B------:R-:W-:Y:S01]  /*5150*/  HMMA.16816.F32.BF16 R16, R8, R62, RZ ;  /* 0x0000003e0810723c */ /* 0x000fe200000418ff */
[----:B------:R-:W-:Y:S01]  /*5160*/  IMAD.MOV.U32 R34, RZ, RZ, R45 ;  /* 0x000000ffff227224 */ /* 0x000fe200078e002d */
[----:B------:R-:W-:Y:S01]  /*5170*/  MOV R59, R126 ;  /* 0x0000007e003b7202 */ /* 0x000fe20000000f00 */
[----:B------:R-:W-:-:S02]  /*5180*/  IMAD.MOV.U32 R58, RZ, RZ, R127 ;  /* 0x000000ffff3a7224 */ /* 0x000fc400078e007f */
[----:B------:R-:W-:Y:S02]  /*5190*/  IMAD.MOV.U32 R45, RZ, RZ, R124 ;  /* 0x000000ffff2d7224 */ /* 0x000fe400078e007c */
[----:B------:R-:W-:Y:S01]  /*51a0*/  FADD.FTZ R0, R97, R14 ;  /* 0x0000000e61007221 */ /* 0x000fe20000010000 */
[----:B------:R-:W-:Y:S01]  /*51b0*/  HMMA.16816.F32.BF16 R100, R4, R50, R24 ;  /* 0x000000320464723c */ /* 0x000fe20000041818 */
[----:B------:R-:W1:Y:S01]  /*51c0*/  LDSM.16.MT88.4 R24, [R237+0x5100] ;  /* 0x00510000ed18783b */ /* 0x000e620000004200 */
[----:B------:R-:W-:Y:S02]  /*51d0*/  IMAD.MOV.U32 R62, RZ, RZ, R13 ;  /* 0x000000ffff3e7224 */ /* 0x000fe400078e000d */
[----:B------:R-:W-:Y:S02]  /*51e0*/  FADD.FTZ R13, R98, R0 ;  /* 0x00000000620d7221 */ /* 0x000fe40000010000 */
[----:B------:R-:W-:Y:S02]  /*51f0*/  IMAD.MOV.U32 R63, RZ, RZ, R3 ;  /* 0x000000ffff3f7224 */ /* 0x000fe400078e0003 */
[----:B------:R-:W-:-:S02]  /*5200*/  IMAD.MOV.U32 R50, RZ, RZ, R169 ;  /* 0x000000ffff327224 */ /* 0x000fc400078e00a9 */
[----:B------:R-:W-:Y:S02]  /*5210*/  IMAD.MOV.U32 R51, RZ, RZ, R168 ;  /* 0x000000ffff337224 */ /* 0x000fe400078e00a8 */
[----:B--2---:R-:W-:Y:S01]  /*5220*/  HMMA.16816.F32.BF16 R168, R4, R36, R20 ;  /* 0x0000002404a8723c */ /* 0x004fe20000041814 */
[--C-:B------:R-:W-:Y:S02]  /*5230*/  FFMA.FTZ R3, R94, c[0x0][0x2d0], -R12.reuse ;  /* 0x0000b4005e037a23 */ /* 0x100fe4000001080c */
[----:B------:R-:W-:Y:S02]  /*5240*/  FFMA.FTZ R0, R93, c[0x0][0x2d0], -R12 ;  /* 0x0000b4005d007a23 */ /* 0x000fe4000001080c */
[----:B------:R-:W-:Y:S01]  /*5250*/  IMAD.MOV.U32 R97, RZ, RZ, R50 ;  /* 0x000000ffff617224 */ /* 0x000fe200078e0032 */
[----:B------:R-:W-:Y:S01]  /*5260*/  MOV R50, R163 ;  /* 0x000000a300327202 */ /* 0x000fe20000000f00 */
[----:B------:R-:W-:Y:S01]  /*5270*/  IMAD.MOV.U32 R36, RZ, RZ, R111 ;  /* 0x000000ffff247224 */ /* 0x000fe200078e006f */
[----:B------:R-:W-:Y:S01]  /*5280*/  HMMA.16816.F32.BF16 R20, R8, R40, RZ ;  /* 0x000000280814723c */ /* 0x000fe200000418ff */
[----:B------:R-:W-:Y:S01]  /*5290*/  MOV R37, R56 ;  /* 0x0000003800257202 */ /* 0x000fe20000000f00 */
[----:B------:R-:W-:Y:S01]  /*52a0*/  IMAD.MOV.U32 R56, RZ, RZ, R125 ;  /* 0x000000ffff387224 */ /* 0x000fe200078e007d */
[----:B------:R2:W3:Y:S01]  /*52b0*/  MUFU.EX2 R40, R0 ;  /* 0x0000000000287308 */ /* 0x0004e20000000800 */
[----:B------:R-:W-:Y:S01]  /*52c0*/  IMAD.MOV.U32 R98, RZ, RZ, R51 ;  /* 0x000000ffff627224 */ /* 0x000fe200078e0033 */
[----:B------:R4:W5:Y:S02]  /*52d0*/  LDL.LU R163, [R1+0x98] ;  /* 0x0000980001a37983 */ /* 0x0009640000300800 */
[----:B------:R-:W-:Y:S01]  /*52e0*/  IMAD.MOV.U32 R41, RZ, RZ, R108 ;  /* 0x000000ffff297224 */ /* 0x000fe200078e006c */
[----:B------:R-:W-:Y:S07]  /*52f0*/  HMMA.16816.F32.BF16 R120, R4, R38, R16 ;  /* 0x000000260478723c */ /* 0x000fee0000041810 */
[----:B------:R-:W-:Y:S01]  /*5300*/  MOV R38, R110 ;  /* 0x0000006e00267202 */ /* 0x000fe20000000f00 */
[----:B------:R-:W-:Y:S01]  /*5310*/  HMMA.16816.F32.BF16 R16, R8, R42, RZ ;  /* 0x0000002a0810723c */ /* 0x000fe200000418ff */
[----:B------:R-:W-:-:S02]  /*5320*/  IMAD.MOV.U32 R39, RZ, RZ, R109 ;  /* 0x000000ffff277224 */ /* 0x000fc400078e006d */
[----:B------:R-:W-:Y:S01]  /*5330*/  MOV R93, R38 ;  /* 0x00000026005d7202 */ /* 0x000fe20000000f00 */
[----:B--2---:R-:W-:-:S04]  /*5340*/  FFMA.FTZ R0, R92, c[0x0][0x2d0], -R2 ;  /* 0x0000b4005c007a23 */ /* 0x004fc80000010802 */
[C---:B-1----:R-:W-:Y:S01]  /*5350*/  HMMA.16816.F32.BF16 R108, R4.reuse, R24, R20 ;  /* 0x00000018046c723c */ /* 0x042fe20000041814 */
[----:B------:R-:W1:Y:S11]  /*5360*/  LDSM.16.MT88.4 R20, [R240+0x5100] ;  /* 0x00510000f014783b */ /* 0x000e760000004200 */
[----:B------:R-:W-:Y:S04]  /*5370*/  @!UPT UIADD3 URZ, URZ, URZ, URZ ;  /* 0x0000003f3f3ff290 */ /* 0x000fe8000fffe03f */
[----:B------:R-:W-:Y:S01]  /*5380*/  HMMA.16816.F32.BF16 R116, R4, R26, R16 ;  /* 0x0000001a0474723c */ /* 0x000fe20000041810 */
[----:B------:R-:W-:Y:S01]  /*5390*/  MOV R38, R144 ;  /* 0x0000009000267202 */ /* 0x000fe20000000f00 */
[----:B------:R-:W-:Y:S02]  /*53a0*/  IMAD.MOV.U32 R43, RZ, RZ, R155 ;  /* 0x000000ffff2b7224 */ /* 0x000fe400078e009b */
[----:B------:R-:W-:Y:S02]  /*53b0*/  IMAD.MOV.U32 R94, RZ, RZ, R39 ;  /* 0x000000ffff5e7224 */ /* 0x000fe400078e0027 */
[----:B------:R-:W-:Y:S02]  /*53c0*/  IMAD.MOV.U32 R92, RZ, RZ, R41 ;  /* 0x000000ffff5c7224 */ /* 0x000fe400078e0029 */
[----:B------:R-:W-:Y:S11]  /*53d0*/  HMMA.16816.F32.BF16 R16, R8, R28, RZ ;  /* 0x0000001c0810723c */ /* 0x000ff600000418ff */
[----:B------:R-:W-:Y:S11]  /*53e0*/  @!UPT UIADD3 URZ, URZ, URZ, URZ ;  /* 0x0000003f3f3ff290 */ /* 0x000ff6000fffe03f */
[----:B------:R-:W-:Y:S02]  /*53f0*/  @!UPT UIADD3 URZ, URZ, URZ, URZ ;  /* 0x0000003f3f3ff290 */ /* 0x000fe4000fffe03f */
[----:B-1----:R-:W-:Y:S07]  /*5400*/  HMMA.16816.F32.BF16 R124, R4, R20, R16 ;  /* 0x00000014047c723c */ /* 0x002fee0000041810 */
[--C-:B------:R-:W-:Y:S01]  /*5410*/  FFMA.FTZ R21, R96, c[0x0][0x2d0], -R12.reuse ;  /* 0x0000b40060157a23 */ /* 0x100fe2000001080c */
[----:B------:R-:W-:Y:S01]  /*5420*/  HMMA.16816.F32.BF16 R16, R8, R30, RZ ;  /* 0x0000001e0810723c */ /* 0x000fe200000418ff */
[----:B------:R-:W-:Y:S01]  /*5430*/  FFMA.FTZ R20, R95, c[0x0][0x2d0], -R12 ;  /* 0x0000b4005f147a23 */ /* 0x000fe2000001080c */
[----:B------:R-:W-:Y:S01]  /*5440*/  MOV R96, R37 ;  /* 0x0000002500607202 */ /* 0x000fe20000000f00 */
[----:B------:R-:W-:Y:S01]  /*5450*/  IMAD.MOV.U32 R95, RZ, RZ, R36 ;  /* 0x000000ffff5f7224 */ /* 0x000fe200078e0024 */
[----:B------:R-:W-:Y:S01]  /*5460*/  MOV R28, R154 ;  /* 0x0000009a001c7202 */ /* 0x000fe20000000f00 */
[----:B------:R-:W-:Y:S01]  /*5470*/  IMAD.MOV.U32 R29, RZ, RZ, R153 ;  /* 0x000000ffff1d7224 */ /* 0x000fe200078e0099 */
[----:B------:R-:W-:Y:S11]  /*5480*/  MUFU.EX2 R21, R21 ;  /* 0x0000001500157308 */ /* 0x000ff60000000800 */
[----:B------:R-:W-:Y:S07]  /*5490*/  @!UPT UIADD3 URZ, URZ, URZ, URZ ;  /* 0x0000003f3f3ff290 */ /* 0x000fee000fffe03f */
[----:B------:R-:W-:Y:S01]  /*54a0*/  HMMA.16816.F32.BF16 R24, R4, R22, R16 ;  /* 0x000000160418723c */ /* 0x000fe20000041810 */
[----:B------:R-:W-:Y:S01]  /*54b0*/  MOV R31, R147 ;  /* 0x00000093001f7202 */ /* 0x000fe20000000f00 */
[----:B------:R-:W-:Y:S01]  /*54c0*/  IMAD.MOV.U32 R36, RZ, RZ, R146 ;  /* 0x000000ffff247224 */ /* 0x000fe200078e0092 */
[----:B------:R1:W-:Y:S04]  /*54d0*/  MUFU.EX2 R23, R3 ;  /* 0x0000000300177308 */ /* 0x0003e80000000800 */
[----:B------:R-:W-:Y:S01]  /*54e0*/  FADD.FTZ R22, R99, R13 ;  /* 0x0000000d63167221 */ /* 0x000fe20000010000 */
[----:B------:R-:W-:Y:S01]  /*54f0*/  MOV R99, R48 ;  /* 0x0000003000637202 */ /* 0x000fe20000000f00 */
[----:B------:R-:W2:Y:S01]  /*5500*/  LDSM.16.MT88.4 R12, [R239+0x4900] ;  /* 0x00490000ef0c783b */ /* 0x000ea20000004200 */
[----:B------:R-:W-:Y:S01]  /*5510*/  IMAD.MOV.U32 R37, RZ, RZ, R145 ;  /* 0x000000ffff257224 */ /* 0x000fe200078e0091 */
[----:B------:R-:W2:Y:S01]  /*5520*/  MUFU.EX2 R20, R20 ;  /* 0x0000001400147308 */ /* 0x000ea20000000800 */
[----:B------:R-:W-:Y:S01]  /*5530*/  IMAD.MOV.U32 R30, RZ, RZ, R152 ;  /* 0x000000ffff1e7224 */ /* 0x000fe200078e0098 */
[----:B------:R-:W-:Y:S01]  /*5540*/  LDSM.16.MT88.4 R144, [R237+0x1100] ;  /* 0x00110000ed90783b */ /* 0x000fe20000004200 */
[----:B------:R-:W-:-:S02]  /*5550*/  IMAD.MOV.U32 R39, RZ, RZ, R131 ;  /* 0x000000ffff277224 */ /* 0x000fc400078e0083 */
[----:B------:R-:W-:Y:S01]  /*5560*/  IMAD.MOV.U32 R48, RZ, RZ, R49 ;  /* 0x000000ffff307224 */ /* 0x000fe200078e0031 */
[----:B------:R-:W-:Y:S01]  /*5570*/  LDSM.16.MT88.4 R152, [R236+0x1100] ;  /* 0x00110000ec98783b */ /* 0x000fe20000004200 */
[----:B------:R-:W-:Y:S02]  /*5580*/  IMAD.MOV.U32 R49, RZ, RZ, R32 ;  /* 0x000000ffff317224 */ /* 0x000fe400078e0020 */
[----:B-1----:R-:W-:Y:S01]  /*5590*/  FFMA.FTZ R3, R90, c[0x0][0x2d0], -R2 ;  /* 0x0000b4005a037a23 */ /* 0x002fe20000010802 */
[C---:B--2---:R-:W-:Y:S08]  /*55a0*/  HMMA.16816.F32.BF16 R16, R8.reuse, R12, RZ ;  /* 0x0000000c0810723c */ /* 0x044ff000000418ff */
[----:B------:R-:W-:Y:S01]  /*55b0*/  HMMA.16816.F32.BF16 R8, R8, R14, RZ ;  /* 0x0000000e0808723c */ /* 0x000fe200000418ff */
[----:B------:R-:W1:Y:S11]  /*55c0*/  LDSM.16.MT88.4 R12, [R239+0x5100] ;  /* 0x00510000ef0c783b */ /* 0x000e760000004200 */
[----:B------:R-:W-:Y:S04]  /*55d0*/  @!UPT UIADD3 URZ, URZ, URZ, URZ ;  /* 0x0000003f3f3ff290 */ /* 0x000fe8000fffe03f */
[C---:B-1----:R-:W-:Y:S08]  /*55e0*/  HMMA.16816.F32.BF16 R16, R4.reuse, R12, R16 ;  /* 0x0000000c0410723c */ /* 0x042ff00000041810 */
[----:B------:R-:W-:Y:S01]  /*55f0*/  HMMA.16816.F32.BF16 R12, R4, R14, R8 ;  /* 0x0000000e040c723c */ /* 0x000fe20000041808 */
[----:B------:R1:W-:Y:S06]  /*5600*/  MUFU.EX2 R7, R0 ;  /* 0x0000000000077308 */ /* 0x0003ec0000000800 */
[----:B------:R-:W-:-:S02]  /*5610*/  FADD.FTZ R4, R128, R22 ;  /* 0x0000001680047221 */ /* 0x000fc40000010000 */
[----:B------:R-:W-:Y:S01]  /*5620*/  MUFU.EX2 R5, R3 ;  /* 0x0000000300057308 */ /* 0x000fe20000000800 */
[----:B---3--:R-:W-:Y:S02]  /*5630*/  IMAD.MOV.U32 R22, RZ, RZ, R40 ;  /* 0x000000ffff167224 */ /* 0x008fe400078e0028 */
[--C-:B-1----:R-:W-:Y:S02]  /*5640*/  FFMA.FTZ R0, R91, c[0x0][0x2d0], -R2.reuse ;  /* 0x0000b4005b007a23 */ /* 0x102fe40000010802 */
[----:B------:R-:W-:-:S03]  /*5650*/  FFMA.FTZ R2, R89, c[0x0][0x2d0], -R2 ;  /* 0x0000b40059027a23 */ /* 0x000fc60000010802 */
[----:B------:R1:W-:Y:S08]  /*5660*/  MUFU.EX2 R6, R0 ;  /* 0x0000000000067308 */ /* 0x0003f00000000800 */
[----:B------:R2:W3:Y:S01]  /*5670*/  MUFU.EX2 R3, R2 ;  /* 0x0000000200037308 */ /* 0x0004e20000000800 */
[----:B------:R-:W-:Y:S01]  /*5680*/  F2FP.BF16.PACK_AB R128, R20, R21 ;  /* 0x000000151480723e */ /* 0x000fe200000010ff */
[----:B------:R-:W-:Y:S01]  /*5690*/  IMAD.MOV.U32 R8, RZ, RZ, R35 ;  /* 0x000000ffff087224 */ /* 0x000fe200078e0023 */
[----:B------:R-:W-:Y:S01]  /*56a0*/  MOV R41, R160 ;  /* 0x000000a000297202 */ /* 0x000fe20000000f00 */
[----:B------:R-:W-:-:S02]  /*56b0*/  IMAD.MOV.U32 R40, RZ, RZ, R161 ;  /* 0x000000ffff287224 */ /* 0x000fc400078e00a1 */
[----:B------:R-:W-:Y:S02]  /*56c0*/  IMAD.MOV.U32 R42, RZ, RZ, R135 ;  /* 0x000000ffff2a7224 */ /* 0x000fe400078e0087 */
[----:B------:R-:W-:Y:S02]  /*56d0*/  IMAD.MOV.U32 R51, RZ, RZ, R162 ;  /* 0x000000ffff337224 */ /* 0x000fe400078e00a2 */
[----:B-1----:R-:W-:Y:S01]  /*56e0*/  FADD.FTZ R0, R86, R84 ;  /* 0x0000005456007221 */ /* 0x002fe20000010000 */
[----:B------:R-:W-:Y:S01]  /*56f0*/  MOV R10, R66 ;  /* 0x00000042000a7202 */ /* 0x000fe20000000f00 */
[----:B------:R-:W-:Y:S01]  /*5700*/  IMAD.MOV.U32 R9, RZ, RZ, R67 ;  /* 0x000000ffff097224 */ /* 0x000fe200078e0043 */
[----:B------:R4:W5:Y:S01]  /*5710*/  LDL.LU R162, [R1+0x94] ;  /* 0x0000940001a27983 */ /* 0x0009620000300800 */
[----:B--2---:R-:W-:Y:S01]  /*5720*/  FADD.FTZ R2, R130, R4 ;  /* 0x0000000482027221 */ /* 0x004fe20000010000 */
[----:B------:R-:W-:Y:S02]  /*5730*/  F2FP.BF16.PACK_AB R130, R22, R23 ;  /* 0x000000171682723e */ /* 0x000fe400000010ff */
[----:B---3--:R-:W-:Y:S01]  /*5740*/  F2FP.BF16.PACK_AB R131, R3, R5 ;  /* 0x000000050383723e */ /* 0x008fe200000010ff */
[----:B------:R-:W-:Y:S01]  /*5750*/  FADD.FTZ R4, R129, R2 ;  /* 0x0000000281047221 */ /* 0x000fe20000010000 */
[----:B------:R-:W-:Y:S01]  /*5760*/  F2FP.BF16.PACK_AB R129, R6, R7 ;  /* 0x000000070681723e */ /* 0x000fe200000010ff */
[----:B------:R-:W-:Y:S01]  /*5770*/  FADD.FTZ R0, R85, R0 ;  /* 0x0000000055007221 */ /* 0x000fe20000010000 */
[----:B------:R4:W5:Y:S05]  /*5780*/  LDL.LU R161, [R1+0x90] ;  /* 0x0000900001a17983 */ /* 0x00096a0000300800 */
[C---:B------:R-:W-:Y:S08]  /*5790*/  HMMA.16816.F32.BF16 R148, R128.reuse, R144, R148 ;  /* 0x000000908094723c */ /* 0x040ff00000041894 */
[C---:B------:R-:W-:Y:S01]  /*57a0*/  HMMA.16816.F32.BF16 R156, R128.reuse, R152, R156 ;  /* 0x00000098809c723c */ /* 0x040fe2000004189c */
[----:B------:R-:W-:Y:S01]  /*57b0*/  FADD.FTZ R0, R88, R0 ;  /* 0x0000000058007221 */ /* 0x000fe20000010000 */
[----:B------:R4:W5:Y:S06]  /*57c0*/  LDL.LU R160, [R1+0x8c] ;  /* 0x00008c0001a07983 */ /* 0x00096c0000300800 */
[C---:B------:R-:W-:Y:S01]  /*57d0*/  HMMA.16816.F32.BF16 R144, R128.reuse, R146, R136 ;  /* 0x000000928090723c */ /* 0x040fe20000041888 */
[----:B------:R-:W1:Y:S07]  /*57e0*/  LDSM.16.MT88.4 R136, [R240+0x1100] ;  /* 0x00110000f088783b */ /* 0x000e6e0000004200 */
[----:B------:R-:W-:Y:S01]  /*57f0*/  HMMA.16816.F32.BF16 R152, R128, R154, R96 ;  /* 0x0000009a8098723c */ /* 0x000fe20000041860 */
[----:B------:R-:W-:Y:S01]  /*5800*/  FADD.FTZ R2, R87, R0 ;  /* 0x0000000057027221 */ /* 0x000fe20000010000 */
[----:B------:R-:W-:Y:S01]  /*5810*/  LDSM.16.MT88.4 R88, [R240+0x4100] ;  /* 0x00410000f058783b */ /* 0x000fe20000004200 */
[----:B------:R-:W-:-:S03]  /*5820*/  IMAD.MOV.U32 R11, RZ, RZ, R64 ;  /* 0x000000ffff0b7224 */ /* 0x000fc600078e0040 */
[----:B------:R4:W5:Y:S01]  /*5830*/  LDL.LU R135, [R1+0x88] ;  /* 0x0000880001877983 */ /* 0x0009620000300800 */
[----:B------:R-:W-:Y:S01]  /*5840*/  IMAD.MOV.U32 R98, RZ, RZ, R33 ;  /* 0x000000ffff627224 */ /* 0x000fe200078e0021 */
[----:B------:R-:W-:Y:S02]  /*5850*/  MOV R97, R34 ;  /* 0x0000002200617202 */ /* 0x000fe40000000f00 */
[----:B------:R-:W2:Y:S01]  /*5860*/  LDSM.16.MT88.4 R32, [R239+0x1100] ;  /* 0x00110000ef20783b */ /* 0x000ea20000004200 */
[C---:B-1----:R-:W-:Y:S08]  /*5870*/  HMMA.16816.F32.BF16 R140, R128.reuse, R136, R140 ;  /* 0x00000088808c723c */ /* 0x042ff0000004188c */
[C---:B------:R-:W-:Y:S08]  /*5880*/  HMMA.16816.F32.BF16 R136, R128.reuse, R138, R28 ;  /* 0x0000008a8088723c */ /* 0x040ff0000004181c */
[C---:B--2---:R-:W-:Y:S01]  /*5890*/  HMMA.16816.F32.BF16 R28, R128.reuse, R32, R40 ;  /* 0x00000020801c723c */ /* 0x044fe20000041828 */
[----:B------:R-:W-:Y:S07]  /*58a0*/  LDSM.16.MT88.4 R40, [R236+0x2900] ;  /* 0x00290000ec28783b */ /* 0x000fee0000004200 */
[C---:B------:R-:W-:Y:S01]  /*58b0*/  HMMA.16816.F32.BF16 R32, R128.reuse, R34, R48 ;  /* 0x000000228020723c */ /* 0x040fe20000041830 */
[----:B------:R-:W1:Y:S07]  /*58c0*/  LDSM.16.MT88.4 R48, [R237+0x2900] ;  /* 0x00290000ed30783b */ /* 0x000e6e0000004200 */
[C---:B-1----:R-:W-:Y:S08]  /*58d0*/  HMMA.16816.F32.BF16 R44, R128.reuse, R48, R44 ;  /* 0x00000030802c723c */ /* 0x042ff0000004182c */
[C---:B------:R-:W-:Y:S01]  /*58e0*/  HMMA.16816.F32.BF16 R48, R128.reuse, R50, R72 ;  /* 0x000000328030723c */ /* 0x040fe20000041848 */
[----:B------:R-:W1:Y:S07]  /*58f0*/  LDSM.16.MT88.4 R72, [R236+0x4100] ;  /* 0x00410000ec48783b */ /* 0x000e6e0000004200 */
[C---:B------:R-:W-:Y:S08]  /*5900*/  HMMA.16816.F32.BF16 R36, R128.reuse, R40, R36 ;  /* 0x000000288024723c */ /* 0x040ff00000041824 */
[C---:B------:R-:W-:Y:S01]  /*5910*/  HMMA.16816.F32.BF16 R40, R128.reuse, R42, R56 ;  /* 0x0000002a8028723c */ /* 0x040fe20000041838 */
[----:B------:R-:W2:Y:S07]  /*5920*/  LDSM.16.MT88.4 R56, [R240+0x2900] ;  /* 0x00290000f038783b */ /* 0x000eae0000004200 */
[C---:B-1----:R-:W-:Y:S08]  /*5930*/  HMMA.16816.F32.BF16 R68, R128.reuse, R72, R68 ;  /* 0x000000488044723c */ /* 0x042ff00000041844 */
[----:B------:R-:W-:Y:S07]  /*5940*/  HMMA.16816.F32.BF16 R72, R128, R74, R176 ;  /* 0x0000004a8048723c */ /* 0x000fee00000418b0 */
[----:B------:R-:W-:Y:S01]  /*5950*/  MOV R178, R98 ;  /* 0x0000006200b27202 */ /* 0x000fe20000000f00 */
[----:B------:R-:W-:-:S02]  /*5960*/  IMAD.MOV.U32 R179, RZ, RZ, R97 ;  /* 0x000000ffffb37224 */ /* 0x000fc400078e0061 */
[----:B------:R-:W1:Y:S01]  /*5970*/  LDSM.16.MT88.4 R96, [R239+0x4100] ;  /* 0x00410000ef60783b */ /* 0x000e620000004200 */
[C---:B--2---:R-:W-:Y:S01]  /*5980*/  HMMA.16816.F32.BF16 R52, R128.reuse, R56, R52 ;  /* 0x000000388034723c */ /* 0x044fe20000041834 */
[----:B------:R-:W-:Y:S02]  /*5990*/  IMAD.MOV.U32 R0, RZ, RZ, R65 ;  /* 0x000000ffff007224 */ /* 0x000fe400078e0041 */
[----:B------:R-:W2:Y:S05]  /*59a0*/  LDSM.16.MT88.4 R64, [R239+0x2900] ;  /* 0x00290000ef40783b */ /* 0x000eaa0000004200 */
[C---:B------:R-:W-:Y:S08]  /*59b0*/  HMMA.16816.F32.BF16 R56, R128.reuse, R58, R92 ;  /* 0x0000003a8038723c */ /* 0x040ff0000004185c */
[----:B-1----:R-:W-:Y:S01]  /*59c0*/  HMMA.16816.F32.BF16 R92, R128, R96, R104 ;  /* 0x00000060805c723c */ /* 0x002fe20000041868 */
[----:B------:R-:W1:Y:S01]  /*59d0*/  LDSM.16.MT88.4 R104, [R236+0x5900] ;  /* 0x00590000ec68783b */ /* 0x000e620000004200 */
[----:B------:R-:W-:-:S02]  /*59e0*/  FADD.FTZ R0, R0, R4 ;  /* 0x0000000400007221 */ /* 0x000fc40000010000 */
[----:B------:R-:W-:Y:S02]  /*59f0*/  FADD.FTZ R2, R178, R2 ;  /* 0x00000002b2027221 */ /* 0x000fe40000010000 */
[----:B------:R-:W-:Y:S02]  /*5a00*/  FADD.FTZ R4, R21, R0 ;  /* 0x0000000015047221 */ /* 0x000fe40000010000 */
[C---:B------:R-:W-:Y:S01]  /*5a10*/  HMMA.16816.F32.BF16 R84, R128.reuse, R88, R8 ;  /* 0x000000588054723c */ /* 0x040fe20000041808 */
[----:B------:R-:W-:Y:S01]  /*5a20*/  FADD.FTZ R0, R179, R2 ;  /* 0x00000002b3007221 */ /* 0x000fe20000010000 */
[----:B------:R-:W-:Y:S06]  /*5a30*/  LDSM.16.MT88.4 R8, [R239+0x5900] ;  /* 0x00590000ef08783b */ /* 0x000fec0000004200 */
[----:B------:R-:W-:Y:S01]  /*5a40*/  HMMA.16816.F32.BF16 R88, R128, R90, R112 ;  /* 0x0000005a8058723c */ /* 0x000fe20000041870 */
[----:B------:R-:W3:Y:S01]  /*5a50*/  LDSM.16.MT88.4 R112, [R237+0x5900] ;  /* 0x00590000ed70783b */ /* 0x000ee20000004200 */
[----:B------:R-:W-:-:S06]  /*5a60*/  FADD.FTZ R0, R134, R0 ;  /* 0x0000000086007221 */ /* 0x000fcc0000010000 */
[C---:B------:R-:W-:Y:S08]  /*5a70*/  HMMA.16816.F32.BF16 R96, R128.reuse, R98, R100 ;  /* 0x000000628060723c */ /* 0x040ff00000041864 */
[C---:B--2---:R-:W-:Y:S08]  /*5a80*/  HMMA.16816.F32.BF16 R60, R128.reuse, R64, R60 ;  /* 0x00000040803c723c */ /* 0x044ff0000004183c */
[C---:B------:R-:W-:Y:S01]  /*5a90*/  HMMA.16816.F32.BF16 R64, R128.reuse, R66, R80 ;  /* 0x000000428040723c */ /* 0x040fe20000041850 */
[----:B------:R-:W2:Y:S07]  /*5aa0*/  LDSM.16.MT88.4 R80, [R237+0x4100] ;  /* 0x00410000ed50783b */ /* 0x000eae0000004200 */
[C---:B-1----:R-:W-:Y:S08]  /*5ab0*/  HMMA.16816.F32.BF16 R100, R128.reuse, R104, R168 ;  /* 0x000000688064723c */ /* 0x042ff000000418a8 */
[----:B------:R-:W-:Y:S01]  /*5ac0*/  HMMA.16816.F32.BF16 R104, R128, R106, R120 ;  /* 0x0000006a8068723c */ /* 0x000fe20000041878 */
[----:B------:R-:W1:Y:S01]  /*5ad0*/  LDSM.16.MT88.4 R120, [R240+0x5900] ;  /* 0x00590000f078783b */ /* 0x000e620000004200 */
[----:B------:R-:W-:-:S02]  /*5ae0*/  FADD.FTZ R7, R7, R0 ;  /* 0x0000000007077221 */ /* 0x000fc40000010000 */
[----:B------:R-:W-:Y:S02]  /*5af0*/  FADD.FTZ R2, R20, R4 ;  /* 0x0000000414027221 */ /* 0x000fe40000010000 */
[----:B------:R-:W-:Y:S02]  /*5b00*/  FADD.FTZ R6, R6, R7 ;  /* 0x0000000706067221 */ /* 0x000fe40000010000 */
[----:B------:R-:W-:Y:S02]  /*5b10*/  FADD.FTZ R0, R23, R2 ;  /* 0x0000000217007221 */ /* 0x000fe40000010000 */
[----:B------:R-:W-:Y:S02]  /*5b20*/  FADD.FTZ R5, R5, R6 ;  /* 0x0000000605057221 */ /* 0x000fe40000010000 */
[----:B------:R-:W-:Y:S02]  /*5b30*/  FADD.FTZ R2, R22, R0 ;  /* 0x0000000016027221 */ /* 0x000fe40000010000 */
[----:B------:R-:W-:-:S05]  /*5b40*/  FADD.FTZ R0, R3, R5 ;  /* 0x0000000503007221 */ /* 0x000fca0000010000 */
[----:B------:R4:W-:Y:S04]  /*5b50*/  STL [R1+0x24], R0 ;  /* 0x0000240001007387 */ /* 0x0009e80000100800 */
[----:B------:R4:W-:Y:S01]  /*5b60*/  STL [R1+0x20], R2 ;  /* 0x0000200201007387 */ /* 0x0009e20000100800 */
[----:B------:R-:W-:Y:S01]  /*5b70*/  UIMAD.WIDE.U32 UR18, UR11, UR4, URZ ;  /* 0x000000040b1272a5 */ /* 0x000fe2000f8e003f */
[----:B------:R-:W-:-:S03]  /*5b80*/  PLOP3.LUT P0, PT, PT, PT, UP6, 0x40, 0x0 ;  /* 0x000000000000781c */ /* 0x000fc60003f0e868 */
[----:B------:R-:W-:Y:S01]  /*5b90*/  @UP5 USHF.R.U32.HI UR11, URZ, UR5, UR19 ;  /* 0x000000053f0b5299 */ /* 0x000fe20008011613 */
[----:B---3--:R-:W-:Y:S03]  /*5ba0*/  HMMA.16816.F32.BF16 R108, R128, R112, R108 ;  /* 0x00000070806c723c */ /* 0x008fe6000004186c */
[----:B------:R-:W-:-:S03]  /*5bb0*/  UIADD3 UR4, UR10, UR11, URZ ;  /* 0x0000000b0a047290 */ /* 0x000fc6000fffe03f */
[----:B------:R-:W-:Y:S02]  /*5bc0*/  ULDC UR11, c[0x0][0x328] ;  /* 0x0000ca00000b7ab9 */ /* 0x000fe40000000800 */
[----:B------:R-:W-:Y:S01]  /*5bd0*/  HMMA.16816.F32.BF16 R112, R128, R114, R116 ;  /* 0x000000728070723c */ /* 0x000fe20000041874 */
[----:B------:R-:W-:Y:S02]  /*5be0*/  UIADD3 UR8, UR8, -0x2, URZ ;  /* 0xfffffffe08087890 */ /* 0x000fe4000fffe03f */
[----:B------:R-:W-:-:S05]  /*5bf0*/  UIADD3 UR11, UR4, UR11, URZ ;  /* 0x0000000b040b7290 */ /* 0x000fca000fffe03f */
[C---:B--2---:R-:W-:Y:S08]  /*5c00*/  HMMA.16816.F32.BF16 R76, R128.reuse, R80, R76 ;  /* 0x00000050804c723c */ /* 0x044ff0000004184c */
[C---:B-1----:R-:W-:Y:S08]  /*5c10*/  HMMA.16816.F32.BF16 R116, R128.reuse, R120, R124 ;  /* 0x000000788074723c */ /* 0x042ff0000004187c */
[C---:B------:R-:W-:Y:S08]  /*5c20*/  HMMA.16816.F32.BF16 R80, R128.reuse, R82, R172 ;  /* 0x000000528050723c */ /* 0x040ff000000418ac */
[C---:B------:R-:W-:Y:S08]  /*5c30*/  HMMA.16816.F32.BF16 R120, R128.reuse, R122, R24 ;  /* 0x0000007a8078723c */ /* 0x040ff00000041818 */
[C---:B------:R-:W-:Y:S08]  /*5c40*/  HMMA.16816.F32.BF16 R124, R128.reuse, R8, R16 ;  /* 0x00000008807c723c */ /* 0x040ff00000041810 */
[----:B------:R-:W-:Y:S01]  /*5c50*/  HMMA.16816.F32.BF16 R128, R128, R10, R12 ;  /* 0x0000000a8080723c */ /* 0x000fe2000004180c */
[----:B------:R-:W-:Y:S07]  /*5c60*/  @P0 BRA `(.L_x_343) ;  /* 0x0000015000000947 */ /* 0x000fee0003800000 */
[----:B----4-:R-:W-:Y:S01]  /*5c70*/  ISETP.LT.AND P0, PT, RZ, UR4, PT ;  /* 0x00000004ff007c0c */ /* 0x010fe2000bf01270 */
[----:B------:R-:W-:-:S02]  /*5c80*/  UIADD3 UR18, UR4, -0x1, URZ ;  /* 0xffffffff04127890 */ /* 0x000fc4000fffe03f */
[----:B------:R-:W-:-:S10]  /*5c90*/  ULDC UR10, c[0x0][0x32c] ;  /* 0x0000cb00000a7ab9 */ /* 0x000fd40000000800 */
[----:B------:R-:W-:Y:S05]  /*5ca0*/  @P0 BRA `(.L_x_344) ;  /* 0x0000008000000947 */ /* 0x000fea0003800000 */
[----:B------:R-:W-:Y:S02]  /*5cb0*/  UISETP.NE.AND UP0, UPT, UR10, 0x1, UPT ;  /* 0x000000010a00788c */ /* 0x000fe4000bf05270 */
[----:B------:R-:W-:-:S03]  /*5cc0*/  UIADD3 UR18, -UR4, URZ, URZ ;  /* 0x0000003f04127290 */ /* 0x000fc6000fffe13f */
[----:B------:R-:W-:Y:S02]  /*5cd0*/  ULDC.64 UR4, c[0x0][0x330] ;  /* 0x0000cc0000047ab9 */ /* 0x000fe40000000a00 */
[----:B------:R-:W-:-:S07]  /*5ce0*/  UIMAD.WIDE.U32 UR20, UR18, UR4, URZ ;  /* 0x00000004121472a5 */ /* 0x000fce000f8e003f */
[----:B------:R-:W-:Y:S02]  /*5cf0*/  @UP0 UMOV UR19, UR21 ;  /* 0x0000001500130c82 */ /* 0x000fe40008000000 */
[----:B------:R-:W-:-:S04]  /*5d00*/  @UP0 USHF.R.U32.HI UR18, URZ, UR5, UR19 ;  /* 0x000000053f120299 */ /* 0x000fc80008011613 */
[----:B------:R-:W-:Y:S01]  /*5d10*/  ULOP3.LUT UR18, URZ, UR18, URZ, 0x33, !UPT ;  /* 0x000000123f127292 */ /* 0x000fe2000f8e333f */
[----:B------:R-:W-:Y:S05]  /*5d20*/  BRA `(.L_x_345) ;  /* 0x0000005000007947 */ /* 0x000fea0003800000 */
.L_x_344:
[----:B------:R-:W-:Y:S02]  /*5d30*/  UISETP.NE.AND UP0, UPT, UR10, 0x1, UPT ;  /* 0x000000010a00788c */ /* 0x000fe4000bf05270 */
[----:B------:R-:W-:Y:S02]  /*5d40*/  ULDC.64 UR4, c[0x0][0x330] ;  /* 0x0000cc0000047ab9 */ /* 0x000fe40000000a00 */
[----:B------:R-:W-:-:S07]  /*5d50*/  UIMAD.WIDE.U32 UR20, UR18, UR4, URZ ;  /* 0x00000004121472a5 */ /* 0x000fce000f8e003f */
[----:B------:R-:W-:Y:S02]  /*5d60*/  @UP0 UMOV UR19, UR21 ;  /* 0x0000001500130c82 */ /* 0x000fe40008000000 */
[----:B------:R-:W-:Y:S02]  /*5d70*/  @UP0 USHF.R.U32.HI UR18, URZ, UR5, UR19 ;  /* 0x000000053f120299 */ /* 0x000fe40008011613 */
.L_x_345:
[----:B------:R-:W-:Y:S02]  /*5d80*/  ULDC UR4, c[0x0][0x32c] ;  /* 0x0000cb0000047ab9 */ /* 0x000fe40000000800 */
[----:B------:R-:W-:-:S04]  /*5d90*/  UIMAD UR4, UR18, UR10, UR4 ;  /* 0x0000000a120472a4 */ /* 0x000fc8000f8e0204 */
[----:B------:R-:W-:-:S04]  /*5da0*/  UISETP.LT.AND UP0, UPT, UR11, UR4, UPT ;  /* 0x000000040b00728c */ /* 0x000fc8000bf01270 */
[----:B------:R-:W-:-:S04]  /*5db0*/  USEL UR11, UR11, UR4, UP0 ;  /* 0x000000040b0b7287 */ /* 0x000fc80008000000 */
.L_x_343:
[----:B----4-:R-:W-:-:S04]  /*5dc0*/  UIMAD.WIDE UR4, UR11, 0x2aaaaaab, URZ ;  /* 0x2aaaaaab0b0478a5 */ /* 0x010fc8000f8e023f */
[----:B------:R-:W-:-:S04]  /*5dd0*/  USHF.R.U32.HI UR4, URZ, 0x1f, UR5 ;  /* 0x0000001f3f047899 */ /* 0x000fc80008011605 */
[----:B------:R-:W-:-:S04]  /*5de0*/  ULEA.HI.SX32 UR4, UR5, UR4, 0x1d ;  /* 0x0000000405047291 */ /* 0x000fc8000f8fea3f */
[----:B------:R-:W-:-:S04]  /*5df0*/  UISETP.LT.AND UP0, UPT, UR9, UR4, UPT ;  /* 0x000000040900728c */ /* 0x000fc8000bf01270 */
[----:B------:R-:W-:-:S04]  /*5e00*/  USEL UR10, UR9, UR4, !UP0 ;  /* 0x00000004090a7287 */ /* 0x000fc8000c000000 */
[----:B------:R-:W-:-:S06]  /*5e10*/  UISETP.GE.AND UP0, UPT, UR8, UR10, UPT ;  /* 0x0000000a0800728c */ /* 0x000fcc000bf06270 */
[----:B------:R-:W-:-:S13]  /*5e20*/  PLOP3.LUT P0, PT, PT, PT, UP0, 0x40, 0x0 ;  /* 0x000000000000781c */ /* 0x000fda0003f0e808 */
[----:B------:R-:W-:Y:S05]  /*5e30*/  @P0 BRA `(.L_x_346) ;  /* 0x00003f9000000947 */ /* 0x000fea0003800000 */
[----:B------:R-:W2:Y:S04]  /*5e40*/  LDL.64 R8, [R1+0x48] ;  /* 0x0000480001087983 */ /* 0x000ea80000100a00 */
[----:B------:R-:W3:Y:S04]  /*5e50*/  LDL.64 R6, [R1+0x40] ;  /* 0x0000400001067983 */ /* 0x000ee80000100a00 */
[----:B------:R-:W4:Y:S04]  /*5e60*/  LDL.64 R2, [R1+0x38] ;  /* 0x0000380001027983 */ /* 0x000f280000100a00 */
[----:B------:R-:W4:Y:S01]  /*5e70*/  LDL.64 R4, [R1+0x30] ;  /* 0x0000300001047983 */ /* 0x000f220000100a00 */
[----:B------:R-:W-:-:S02]  /*5e80*/  MOV R134, R132 ;  /* 0x0000008400867202 */ /* 0x000fc40000000f00 */
[C---:B--2---:R-:W-:Y:S02]  /*5e90*/  IADD3 R0, P0, R8.reuse, 0x40, RZ ;  /* 0x0000004008007810 */ /* 0x044fe40007f1e0ff */
[----:B------:R-:W-:-:S03]  /*5ea0*/  IADD3 R11, P1, R8, 0x80, RZ ;  /* 0x00000080080b7810 */ /* 0x000fc60007f3e0ff */
[--C-:B---3--:R-:W-:Y:S01]  /*5eb0*/  IMAD.X R10, RZ, RZ, R7.reuse, P0 ;  /* 0x000000ffff0a7224 */ /* 0x108fe200000e0607 */
[----:B------:R1:W-:Y:S01]  /*5ec0*/  STL [R1+0x68], R0 ;  /* 0x0000680001007387 */ /* 0x0003e20000100800 */
[----:B------:R-:W-:-:S03]  /*5ed0*/  IMAD.X R9, RZ, RZ, R7, P1 ;  /* 0x000000ffff097224 */ /* 0x000fc600008e0607 */
[----:B------:R-:W-:Y:S04]  /*5ee0*/  STL [R1+0x60], R11 ;  /* 0x0000600b01007387 */ /* 0x000fe80000100800 */
[----:B------:R-:W-:Y:S01]  /*5ef0*/  STL [R1+0x64], R10 ;  /* 0x0000640a01007387 */ /* 0x000fe20000100800 */
[----:B-1----:R-:W-:Y:S02]  /*5f00*/  IADD3 R0, P0, R8, 0xc0, RZ ;  /* 0x000000c008007810 */ /* 0x002fe40007f1e0ff */
[----:B----4-:R-:W-:-:S03]  /*5f10*/  IADD3 R8, P2, R2, 0x40, RZ ;  /* 0x0000004002087810 */ /* 0x010fc60007f5e0ff */
[----:B------:R1:W-:Y:S02]  /*5f20*/  STL [R1+0x58], R0 ;  /* 0x0000580001007387 */ /* 0x0003e40000100800 */
[----:B------:R-:W-:Y:S02]  /*5f30*/  IMAD.X R6, RZ, RZ, R5, P2 ;  /* 0x000000ffff067224 */ /* 0x000fe400010e0605 */
[----:B------:R-:W-:Y:S04]  /*5f40*/  STL [R1+0x5c], R9 ;  /* 0x00005c0901007387 */ /* 0x000fe80000100800 */
[----:B------:R-:W-:Y:S01]  /*5f50*/  STL [R1+0x50], R8 ;  /* 0x0000500801007387 */ /* 0x000fe20000100800 */
[----:B-1----:R-:W-:Y:S01]  /*5f60*/  IMAD.X R0, RZ, RZ, R7, P0 ;  /* 0x000000ffff007224 */ /* 0x002fe200000e0607 */
[----:B------:R-:W-:-:S04]  /*5f70*/  IADD3 R7, P1, R2, 0x80, RZ ;  /* 0x0000008002077810 */ /* 0x000fc80007f3e0ff */
[----:B------:R1:W-:Y:S01]  /*5f80*/  STL [R1+0x54], R0 ;  /* 0x0000540001007387 */ /* 0x0003e20000100800 */
[----:B------:R-:W-:-:S03]  /*5f90*/  IMAD.X R3, RZ, RZ, R5, P1 ;  /* 0x000000ffff037224 */ /* 0x000fc600008e0605 */
[----:B------:R-:W-:Y:S04]  /*5fa0*/  STL [R1+0x1c], R7 ;  /* 0x00001c0701007387 */ /* 0x000fe80000100800 */
[----:B------:R-:W-:Y:S01]  /*5fb0*/  STL [R1+0x2c], R6 ;  /* 0x00002c0601007387 */ /* 0x000fe20000100800 */
[----:B-1----:R-:W-:-:S05]  /*5fc0*/  IADD3 R0, P0, R2, 0xc0, RZ ;  /* 0x000000c002007810 */ /* 0x002fca0007f1e0ff */
[----:B------:R1:W-:Y:S04]  /*5fd0*/  STL [R1+0x14], R0 ;  /* 0x0000140001007387 */ /* 0x0003e80000100800 */
[----:B------:R2:W-:Y:S01]  /*5fe0*/  STL [R1+0x18], R3 ;  /* 0x0000180301007387 */ /* 0x0005e20000100800 */
[----:B-1----:R-:W-:-:S05]  /*5ff0*/  IADD3.X R0, RZ, R5, RZ, P0, !PT ;  /* 0x00000005ff007210 */ /* 0x002fca00007fe4ff */
[----:B------:R2:W-:Y:S01]  /*6000*/  STL [R1+0x10], R0 ;  /* 0x0000100001007387 */ /* 0x0005e20000100800 */
[----:B------:R-:W-:-:S03]  /*6010*/  IMAD.MOV.U32 R2, RZ, RZ, R133 ;  /* 0x000000ffff027224 */ /* 0x000fc600078e0085 */
.L_x_357:
[----:B-12---:R-:W2:Y:S01]  /*6020*/  LDL R0, [R1] ;  /* 0x0000000001007983 */ /* 0x006ea20000100800 */
[----:B------:R-:W-:Y:S04]  /*6030*/  DEPBAR.LE SB0, 0x0 ;  /* 0x000080000000791a */ /* 0x000fe80000000000 */
[----:B------:R-:W-:Y:S01]  /*6040*/  BAR.SYNC.DEFER_BLOCKING 0x0 ;  /* 0x0000000000007b1d */ /* 0x000fe20000010000 */
[----:B------:R-:W-:Y:S06]  /*6050*/  UISETP.GT.AND UP0, UPT, UR9, UR8, UPT ;  /* 0x000000080900728c */ /* 0x000fec000bf04270 */
[----:B------:R-:W-:Y:S01]  /*6060*/  PLOP3.LUT P0, PT, PT, PT, UP0, 0x80, 0x0 ;  /* 0x000000000000781c */ /* 0x000fe20003f0f008 */
[----:B-----5:R1:W3:Y:S04]  /*6070*/  LDSM.16.M88.4 R8, [R135+0x10100] ;  /* 0x010100008708783b */ /* 0x0202e80000000200 */
[----:B------:R1:W4:Y:S04]  /*6080*/  LDSM.16.M88.4 R16, [R135+0x10900] ;  /* 0x010900008710783b */ /* 0x0003280000000200 */
[----:B------:R1:W1:Y:S04]  /*6090*/  LDSM.16.M88.4 R24, [R135+0x11100] ;  /* 0x011100008718783b */ /* 0x0002680000000200 */
[----:B------:R1:W1:Y:S04]  /*60a0*/  LDSM.16.M88.4 R168, [R242] ;  /* 0x00000000f2a8783b */ /* 0x0002680000000200 */
[----:B------:R1:W1:Y:S04]  /*60b0*/  LDSM.16.M88.4 R176, [R252] ;  /* 0x00000000fcb0783b */ /* 0x0002680000000200 */
[----:B--2---:R2:W1:Y:S01]  /*60c0*/  LDSM.16.M88.4 R172, [R0] ;  /* 0x0000000000ac783b */ /* 0x0044620000000200 */
[----:B------:R-:W-:-:S05]  /*60d0*/  @P0 BRA `(.L_x_347) ;  /* 0x0000043000000947 */ /* 0x000fca0003800000 */
[----:B--234-:R-:W2:Y:S01]  /*60e0*/  LDL R0, [R1+0x28] ;  /* 0x0000280001007983 */ /* 0x01cea20000100800 */
[----:B------:R-:W-:Y:S02]  /*60f0*/  ULDC.64 UR4, c[0x0][0x208] ;  /* 0x0000820000047ab9 */ /* 0x000fe40000000a00 */
[----:B------:R-:W-:Y:S01]  /*6100*/  UIMAD.WIDE.U32 UR18, UR8, UR4, URZ ;  /* 0x00000004081272a5 */ /* 0x000fe2000f8e003f */
[----:B------:R-:W3:Y:S01]  /*6110*/  LDL.64 R6, [R1+0x48] ;  /* 0x0000480001067983 */ /* 0x000ee20000100a00 */
[----:B------:R-:W-:Y:S03]  /*6120*/  USHF.R.S32.HI UR11, URZ, 0x1f, UR8 ;  /* 0x0000001f3f0b7899 */ /* 0x000fe60008011408 */
[----:B------:R-:W4:Y:S01]  /*6130*/  LDL.64 R132, [R1+0x40] ;  /* 0x0000400001847983 */ /* 0x000f220000100a00 */
[----:B------:R-:W-:Y:S03]  /*6140*/  UIMAD UR11, UR11, UR4, URZ ;  /* 0x000000040b0b72a4 */ /* 0x000fe6000f8e023f */
[----:B------:R-:W5:Y:S01]  /*6150*/  LDL R12, [R1+0x4] ;  /* 0x00000400010c7983 */ /* 0x000f620000100800 */
[----:B------:R-:W-:Y:S03]  /*6160*/  UIMAD UR11, UR8, UR5, UR11 ;  /* 0x00000005080b72a4 */ /* 0x000fe6000f8e020b */
[----:B------:R-:W5:Y:S01]  /*6170*/  LDL R22, [R1+0x68] ;  /* 0x0000680001167983 */ /* 0x000f620000100800 */
[----:B------:R-:W-:Y:S02]  /*6180*/  UIADD3 UR4, UR19, UR11, URZ ;  /* 0x0000000b13047290 */ /* 0x000fe4000fffe03f */
[----:B------:R-:W-:Y:S01]  /*6190*/  UIMAD.WIDE.U32 UR18, UR18, 0x30, URZ ;  /* 0x00000030121278a5 */ /* 0x000fe2000f8e003f */
[----:B------:R-:W5:Y:S01]  /*61a0*/  LDL R21, [R1+0x64] ;  /* 0x0000640001157983 */ /* 0x000f620000100800 */
[----:B------:R-:W-:Y:S03]  /*61b0*/  UIMAD UR4, UR4, 0x30, URZ ;  /* 0x00000030040478a4 */ /* 0x000fe6000f8e023f */
[----:B------:R-:W5:Y:S01]  /*61c0*/  LDL R20, [R1+0x60] ;  /* 0x0000600001147983 */ /* 0x000f620000100800 */
[----:B------:R-:W-:Y:S03]  /*61d0*/  UIADD3 UR4, UR19, UR4, URZ ;  /* 0x0000000413047290 */ /* 0x000fe6000fffe03f */
[----:B------:R-:W5:Y:S04]  /*61e0*/  LDL R15, [R1+0x5c] ;  /* 0x00005c00010f7983 */ /* 0x000f680000100800 */
[----:B------:R-:W5:Y:S04]  /*61f0*/  LDL R14, [R1+0x58] ;  /* 0x00005800010e7983 */ /* 0x000f680000100800 */
[----:B------:R-:W5:Y:S01]  /*6200*/  LDL R13, [R1+0x54] ;  /* 0x00005400010d7983 */ /* 0x000f620000100800 */
[----:B--2---:R-:W-:Y:S02]  /*6210*/  LOP3.LUT P2, RZ, R0, 0x1, RZ, 0xc0, !PT ;  /* 0x0000000100ff7812 */ /* 0x004fe4000784c0ff */
[----:B---3--:R-:W-:Y:S04]  /*6220*/  IADD3 R0, P1, R6, UR18, RZ ;  /* 0x0000001206007c10 */ /* 0x008fe8000ff3e0ff */
[C---:B------:R-:W-:Y:S02]  /*6230*/  LEA R4, P0, R0.reuse, c[0x0][0x1f8], 0x1 ;  /* 0x00007e0000047a11 */ /* 0x040fe400078008ff */
[----:B----4-:R-:W-:Y:S04]  /*6240*/  IADD3.X R3, R133, UR4, RZ, P1, !PT ;  /* 0x0000000485037c10 */ /* 0x010fe80008ffe4ff */
[----:B------:R-:W-:Y:S02]  /*6250*/  LEA.HI.X R5, R0, c[0x0][0x1fc], R3, 0x1, P0 ;  /* 0x00007f0000057a11 */ /* 0x000fe400000f0c03 */
[----:B-----5:R-:W-:Y:S03]  /*6260*/  IADD3 R0, P1, R22, UR18, RZ ;  /* 0x0000001216007c10 */ /* 0x020fe6000ff3e0ff */
[----:B------:R-:W-:Y:S01]  /*6270*/  @!PT LDS RZ, [RZ] ;  /* 0x00000000fffff984 */ /* 0x000fe20000000800 */
[----:B------:R-:W-:Y:S01]  /*6280*/  @!PT LDS RZ, [RZ] ;  /* 0x00000000fffff984 */ /* 0x000fe20000000800 */
[----:B------:R-:W-:Y:S01]  /*6290*/  @!PT LDS RZ, [RZ] ;  /* 0x00000000fffff984 */ /* 0x000fe20000000800 */
[----:B------:R2:W-:Y:S01]  /*62a0*/  LDGSTS.E.BYPASS.LTC128B.128 [R12+0x100], [R4.64], !P6 ;  /* 0x00100000040c7fae */ /* 0x0005e2000f101d50 */
[----:B------:R-:W-:Y:S02]  /*62b0*/  IADD3.X R3, R21, UR4, RZ, P1, !PT ;  /* 0x0000000415037c10 */ /* 0x000fe40008ffe4ff */
[C---:B--2---:R-:W-:Y:S04]  /*62c0*/  LEA R4, P0, R0.reuse, c[0x0][0x1f8], 0x1 ;  /* 0x00007e0000047a11 */ /* 0x044fe800078008ff */
[----:B------:R-:W-:Y:S02]  /*62d0*/  LEA.HI.X R5, R0, c[0x0][0x1fc], R3, 0x1, P0 ;  /* 0x00007f0000057a11 */ /* 0x000fe400000f0c03 */
[----:B------:R-:W-:Y:S03]  /*62e0*/  IADD3 R0, P1, R20, UR18, RZ ;  /* 0x0000001214007c10 */ /* 0x000fe6000ff3e0ff */
        /* <DEDUP_REMOVED lines=8> */
[----:B------:R-:W-:Y:S01]  /*6370*/  LEA.HI.X R5, R0, c[0x0][0x1fc], R3, 0x1, P0 ;  /* 0x00007f0000057a11 */ /* 0x000fe200000f0c03 */
[----:B------:R-:W-:Y:S04]  /*6380*/  @!P3 IMAD.MOV.U32 R0, RZ, RZ, c[0x0][0x208] ;  /* 0x00008200ff00b624 */ /* 0x000fe800078e00ff */
[----:B------:R2:W-:Y:S01]  /*6390*/  LDGSTS.E.BYPASS.LTC128B.128 [R12+0x4900], [R4.64], !P4 ;  /* 0x04900000040c7fae */ /* 0x0005e2000e101d50 */
[C---:B------:R-:W-:Y:S01]  /*63a0*/  @!P3 LEA R3, P0, R0.reuse, UR18, 0x5 ;  /* 0x000000120003bc11 */ /* 0x040fe2000f8028ff */
[----:B--2---:R-:W-:Y:S05]  /*63b0*/  @!P3 IMAD.MOV.U32 R4, RZ, RZ, c[0x0][0x20c] ;  /* 0x00008300ff04b624 */ /* 0x004fea00078e00ff */
[----:B------:R-:W-:Y:S02]  /*63c0*/  @!P3 LEA.HI.X R0, R0, UR4, R4, 0x5, P0 ;  /* 0x000000040000bc11 */ /* 0x000fe400080f2c04 */
[C---:B------:R-:W-:Y:S04]  /*63d0*/  @!P3 IADD3 R4, P1, R3.reuse, R6, RZ ;  /* 0x000000060304b210 */ /* 0x040fe80007f3e0ff */
[----:B------:R-:W-:Y:S01]  /*63e0*/  @!P3 LEA R6, P0, R4, c[0x0][0x1f8], 0x1 ;  /* 0x00007e000406ba11 */ /* 0x000fe200078008ff */
[----:B------:R-:W-:Y:S05]  /*63f0*/  @!P3 IMAD.X R5, R0, 0x1, R133, P1 ;  /* 0x000000010005b824 */ /* 0x000fea00008e0685 */
[----:B------:R-:W-:Y:S02]  /*6400*/  @!P3 LEA.HI.X R7, R4, c[0x0][0x1fc], R5, 0x1, P0 ;  /* 0x00007f000407ba11 */ /* 0x000fe400000f0c05 */
[----:B------:R-:W-:Y:S03]  /*6410*/  @!P3 IADD3 R5, P1, R3, R22, RZ ;  /* 0x000000160305b210 */ /* 0x000fe60007f3e0ff */
[----:B------:R2:W-:Y:S01]  /*6420*/  @!P3 LDGSTS.E.BYPASS.LTC128B.128 [R12+0x1100], [R6.64], !P6 ;  /* 0x01100000060cbfae */ /* 0x0005e2000f101d50 */
[C---:B------:R-:W-:Y:S01]  /*6430*/  @!P3 LEA R4, P0, R5.reuse, c[0x0][0x1f8], 0x1 ;  /* 0x00007e000504ba11 */ /* 0x040fe200078008ff */
[C---:B--2---:R-:W-:Y:S05]  /*6440*/  @!P3 IMAD.X R6, R0.reuse, 0x1, R21, P1 ;  /* 0x000000010006b824 */ /* 0x044fea00008e0615 */
[----:B------:R-:W-:Y:S05]  /*6450*/  @!P3 LEA.HI.X R5, R5, c[0x0][0x1fc], R6, 0x1, P0 ;  /* 0x00007f000505ba11 */ /* 0x000fea00000f0c06 */
[----:B------:R2:W-:Y:S02]  /*6460*/  @!P3 LDGSTS.E.BYPASS.LTC128B.128 [R12+0x2900], [R4.64], !P2 ;  /* 0x02900000040cbfae */ /* 0x0005e4000d101d50 */
[----:B--2---:R-:W-:Y:S04]  /*6470*/  @!P3 IADD3 R5, P1, R3, R20, RZ ;  /* 0x000000140305b210 */ /* 0x004fe80007f3e0ff */
[----:B------:R-:W-:Y:S01]  /*6480*/  @!P3 LEA R4, P0, R5, c[0x0][0x1f8], 0x1 ;  /* 0x00007e000504ba11 */ /* 0x000fe200078008ff */
[C---:B------:R-:W-:Y:S01]  /*6490*/  @!P3 IMAD.X R6, R0.reuse, 0x1, R15, P1 ;  /* 0x000000010006b824 */ /* 0x040fe200008e060f */
[----:B------:R-:W-:Y:S04]  /*64a0*/  @!P3 IADD3 R3, P1, R3, R14, RZ ;  /* 0x0000000e0303b210 */ /* 0x000fe80007f3e0ff */
[----:B------:R-:W-:Y:S01]  /*64b0*/  @!P3 LEA.HI.X R5, R5, c[0x0][0x1fc], R6, 0x1, P0 ;  /* 0x00007f000505ba11 */ /* 0x000fe200000f0c06 */
[----:B------:R-:W-:Y:S04]  /*64c0*/  @!P3 IMAD.X R0, R0, 0x1, R13, P1 ;  /* 0x000000010000b824 */ /* 0x000fe800008e060d */
[----:B------:R2:W-:Y:S02]  /*64d0*/  @!P3 LDGSTS.E.BYPASS.LTC128B.128 [R12+0x4100], [R4.64], !P5 ;  /* 0x04100000040cbfae */ /* 0x0005e4000e901d50 */
[C---:B--2---:R-:W-:Y:S04]  /*64e0*/  @!P3 LEA R4, P0, R3.reuse, c[0x0][0x1f8], 0x1 ;  /* 0x00007e000304ba11 */ /* 0x044fe800078008ff */
[----:B------:R-:W-:Y:S05]  /*64f0*/  @!P3 LEA.HI.X R5, R3, c[0x0][0x1fc], R0, 0x1, P0 ;  /* 0x00007f000305ba11 */ /* 0x000fea00000f0c00 */
[----:B------:R2:W-:Y:S04]  /*6500*/  @!P3 LDGSTS.E.BYPASS.LTC128B.128 [R12+0x5900], [R4.64], !P4 ;  /* 0x05900000040cbfae */ /* 0x0005e8000e101d50 */
.L_x_347:
[C---:B--234-:R-:W-:Y:S01]  /*6510*/  HMMA.16816.F32.BF16 R4, R160.reuse, R8, RZ ;  /* 0x00000008a004723c */ /* 0x05cfe200000418ff */
[----:B------:R-:W0:Y:S01]  /*6520*/  LDGDEPBAR ;  /* 0x00000000000079af */ /* 0x000e220000000000 */
[----:B------:R-:W-:Y:S06]  /*6530*/  UISETP.GT.AND UP0, UPT, UR8, UR9, UPT ;  /* 0x000000090800728c */ /* 0x000fec000bf04270 */
[C---:B------:R-:W-:Y:S01]  /*6540*/  HMMA.16816.F32.BF16 R8, R160.reuse, R10, RZ ;  /* 0x0000000aa008723c */ /* 0x040fe200000418ff */
[----:B------:R-:W-:Y:S07]  /*6550*/  PLOP3.LUT P0, PT, PT, PT, UP0, 0x40, 0x0 ;  /* 0x000000000000781c */ /* 0x000fee0003f0e808 */
[C---:B------:R-:W-:Y:S08]  /*6560*/  HMMA.16816.F32.BF16 R12, R160.reuse, R16, RZ ;  /* 0x00000010a00c723c */ /* 0x040ff000000418ff */
[C---:B------:R-:W-:Y:S08]  /*6570*/  HMMA.16816.F32.BF16 R16, R160.reuse, R18, RZ ;  /* 0x00000012a010723c */ /* 0x040ff000000418ff */
[C---:B-1----:R-:W-:Y:S08]  /*6580*/  HMMA.16816.F32.BF16 R20, R160.reuse, R24, RZ ;  /* 0x00000018a014723c */ /* 0x042ff000000418ff */
[----:B------:R-:W-:Y:S08]  /*6590*/  HMMA.16816.F32.BF16 R24, R160, R26, RZ ;  /* 0x0000001aa018723c */ /* 0x000ff000000418ff */
[C---:B------:R-:W-:Y:S08]  /*65a0*/  HMMA.16816.F32.BF16 R4, R164.reuse, R168, R4 ;  /* 0x000000a8a404723c */ /* 0x040ff00000041804 */
[C---:B------:R-:W-:Y:S01]  /*65b0*/  HMMA.16816.F32.BF16 R8, R164.reuse, R170, R8 ;  /* 0x000000aaa408723c */ /* 0x040fe20000041808 */
[----:B------:R-:W1:Y:S07]  /*65c0*/  LDSM.16.M88.4 R168, [R241+0x10100] ;  /* 0x01010000f1a8783b */ /* 0x000e6e0000000200 */
[C---:B------:R-:W-:Y:S08]  /*65d0*/  HMMA.16816.F32.BF16 R12, R164.reuse, R172, R12 ;  /* 0x000000aca40c723c */ /* 0x040ff0000004180c */
[C---:B------:R-:W-:Y:S01]  /*65e0*/  HMMA.16816.F32.BF16 R16, R164.reuse, R174, R16 ;  /* 0x000000aea410723c */ /* 0x040fe20000041810 */
[----:B------:R-:W2:Y:S07]  /*65f0*/  LDSM.16.M88.4 R172, [R241+0x10900] ;  /* 0x01090000f1ac783b */ /* 0x000eae0000000200 */
[C---:B------:R-:W-:Y:S08]  /*6600*/  HMMA.16816.F32.BF16 R20, R164.reuse, R176, R20 ;  /* 0x000000b0a414723c */ /* 0x040ff00000041814 */
[----:B------:R-:W-:Y:S08]  /*6610*/  HMMA.16816.F32.BF16 R24, R164, R178, R24 ;  /* 0x000000b2a418723c */ /* 0x000ff00000041818 */
[C---:B-1----:R-:W-:Y:S08]  /*6620*/  HMMA.16816.F32.BF16 R4, R180.reuse, R168, R4 ;  /* 0x000000a8b404723c */ /* 0x042ff00000041804 */
[C---:B------:R-:W-:Y:S01]  /*6630*/  HMMA.16816.F32.BF16 R8, R180.reuse, R170, R8 ;  /* 0x000000aab408723c */ /* 0x040fe20000041808 */
[----:B------:R-:W1:Y:S07]  /*6640*/  LDSM.16.M88.4 R168, [R241+0x11100] ;  /* 0x01110000f1a8783b */ /* 0x000e6e0000000200 */
[C---:B--2---:R-:W-:Y:S08]  /*6650*/  HMMA.16816.F32.BF16 R12, R180.reuse, R172, R12 ;  /* 0x000000acb40c723c */ /* 0x044ff0000004180c */
[C---:B------:R-:W-:Y:S01]  /*6660*/  HMMA.16816.F32.BF16 R16, R180.reuse, R174, R16 ;  /* 0x000000aeb410723c */ /* 0x040fe20000041810 */
[----:B------:R-:W2:Y:S07]  /*6670*/  LDSM.16.M88.4 R172, [R238] ;  /* 0x00000000eeac783b */ /* 0x000eae0000000200 */
[C---:B-1----:R-:W-:Y:S08]  /*6680*/  HMMA.16816.F32.BF16 R20, R180.reuse, R168, R20 ;  /* 0x000000a8b414723c */ /* 0x042ff00000041814 */
[----:B------:R-:W-:Y:S01]  /*6690*/  HMMA.16816.F32.BF16 R24, R180, R170, R24 ;  /* 0x000000aab418723c */ /* 0x000fe20000041818 */
[----:B------:R-:W1:Y:S07]  /*66a0*/  LDSM.16.M88.4 R168, [R238+0x800] ;  /* 0x00080000eea8783b */ /* 0x000e6e0000000200 */
[C---:B--2---:R-:W-:Y:S08]  /*66b0*/  HMMA.16816.F32.BF16 R4, R184.reuse, R172, R4 ;  /* 0x000000acb804723c */ /* 0x044ff00000041804 */
[C---:B------:R-:W-:Y:S01]  /*66c0*/  HMMA.16816.F32.BF16 R8, R184.reuse, R174, R8 ;  /* 0x000000aeb808723c */ /* 0x040fe20000041808 */
[----:B------:R-:W2:Y:S07]  /*66d0*/  LDSM.16.M88.4 R172, [R238+0x1000] ;  /* 0x00100000eeac783b */ /* 0x000eae0000000200 */
[C---:B-1----:R-:W-:Y:S08]  /*66e0*/  HMMA.16816.F32.BF16 R12, R184.reuse, R168, R12 ;  /* 0x000000a8b80c723c */ /* 0x042ff0000004180c */
[C---:B------:R-:W-:Y:S01]  /*66f0*/  HMMA.16816.F32.BF16 R16, R184.reuse, R170, R16 ;  /* 0x000000aab810723c */ /* 0x040fe20000041810 */
[----:B------:R-:W1:Y:S07]  /*6700*/  LDSM.16.M88.4 R168, [R135+0x11900] ;  /* 0x0119000087a8783b */ /* 0x000e6e0000000200 */
[C---:B--2---:R-:W-:Y:S08]  /*6710*/  HMMA.16816.F32.BF16 R20, R184.reuse, R172, R20 ;  /* 0x000000acb814723c */ /* 0x044ff00000041814 */
[----:B------:R-:W-:Y:S01]  /*6720*/  HMMA.16816.F32.BF16 R24, R184, R174, R24 ;  /* 0x000000aeb818723c */ /* 0x000fe20000041818 */
[----:B------:R-:W2:Y:S07]  /*6730*/  LDSM.16.M88.4 R172, [R135+0x12100] ;  /* 0x0121000087ac783b */ /* 0x000eae0000000200 */
        /* <DEDUP_REMOVED lines=8> */
[----:B------:R-:W1:Y:S07]  /*67c0*/  LDSM.16.M88.4 R168, [R250] ;  /* 0x00000000faa8783b */ /* 0x000e6e0000000200 */
[C---:B--2---:R-:W-:Y:S08]  /*67d0*/  HMMA.16816.F32.BF16 R4, R192.reuse, R172, R4 ;  /* 0x000000acc004723c */ /* 0x044ff00000041804 */
[C---:B------:R-:W-:Y:S01]  /*67e0*/  HMMA.16816.F32.BF16 R8, R192.reuse, R174, R8 ;  /* 0x000000aec008723c */ /* 0x040fe20000041808 */
[----:B------:R-:W2:Y:S07]  /*67f0*/  LDSM.16.M88.4 R172, [R249] ;  /* 0x00000000f9ac783b */ /* 0x000eae0000000200 */
        /* <DEDUP_REMOVED lines=11> */
[----:B------:R-:W2:Y:S07]  /*68b0*/  LDSM.16.M88.4 R172, [R238+0x1800] ;  /* 0x00180000eeac783b */ /* 0x000eae0000000200 */
        /* <DEDUP_REMOVED lines=76> */
[C---:B------:R-:W-:Y:S11]  /*6d80*/  HMMA.16816.F32.BF16 R8, R232.reuse, R174, R8 ;  /* 0x000000aee808723c */ /* 0x040ff60000041808 */
[----:B------:R-:W-:Y:S05]  /*6d90*/  @!UPT UIADD3 URZ, URZ, URZ, URZ ;  /* 0x0000003f3f3ff290 */ /* 0x000fea000fffe03f */
[----:B------:R-:W-:Y:S02]  /*6da0*/  FMUL.FTZ R4, R4, c[0x0][0x320] ;  /* 0x0000c80004047a20 */ /* 0x000fe40000410000 */
[----:B------:R-:W-:Y:S02]  /*6db0*/  FMUL.FTZ R5, R5, c[0x0][0x320] ;  /* 0x0000c80005057a20 */ /* 0x000fe40000410000 */
[----:B------:R-:W-:Y:S01]  /*6dc0*/  MUFU.TANH R174, R4 ;  /* 0x0000000400ae7308 */ /* 0x000fe20000002400 */
[----:B------:R-:W-:Y:S02]  /*6dd0*/  FMUL.FTZ R6, R6, c[0x0][0x320] ;  /* 0x0000c80006067a20 */ /* 0x000fe40000410000 */
[----:B------:R-:W-:Y:S01]  /*6de0*/  FMUL.FTZ R7, R7, c[0x0][0x320] ;  /* 0x0000c80007077a20 */ /* 0x000fe20000410000 */
[C---:B-1----:R-:W-:Y:S03]  /*6df0*/  HMMA.16816.F32.BF16 R12, R232.reuse, R168, R12 ;  /* 0x000000a8e80c723c */ /* 0x042fe6000004180c */
[----:B------:R-:W-:Y:S03]  /*6e00*/  FMUL.FTZ R9, R9, c[0x0][0x320] ;  /* 0x0000c80009097a20 */ /* 0x000fe60000410000 */
[----:B------:R-:W-:Y:S01]  /*6e10*/  MUFU.TANH R173, R5 ;  /* 0x0000000500ad7308 */ /* 0x000fe20000002400 */
[----:B------:R-:W-:Y:S01]  /*6e20*/  FMUL.FTZ R10, R10, c[0x0][0x320] ;  /* 0x0000c8000a0a7a20 */ /* 0x000fe20000410000 */
[C---:B------:R-:W-:Y:S04]  /*6e30*/  HMMA.16816.F32.BF16 R16, R232.reuse, R170, R16 ;  /* 0x000000aae810723c */ /* 0x040fe80000041810 */
[----:B------:R-:W-:Y:S02]  /*6e40*/  FMUL.FTZ R11, R11, c[0x0][0x320] ;  /* 0x0000c8000b0b7a20 */ /* 0x000fe40000410000 */
[----:B------:R-:W-:Y:S02]  /*6e50*/  FMUL.FTZ R8, R8, c[0x0][0x320] ;  /* 0x0000c80008087a20 */ /* 0x000fe40000410000 */
[----:B------:R-:W1:Y:S08]  /*6e60*/  MUFU.TANH R0, R6 ;  /* 0x0000000600007308 */ /* 0x000e700000002400 */
[----:B------:R-:W-:Y:S02]  /*6e70*/  FMUL.FTZ R12, R12, c[0x0][0x320] ;  /* 0x0000c8000c0c7a20 */ /* 0x000fe40000410000 */
[----:B------:R2:W3:Y:S01]  /*6e80*/  MUFU.TANH R179, R7 ;  /* 0x0000000700b37308 */ /* 0x0004e20000002400 */
[----:B------:R-:W-:Y:S02]  /*6e90*/  FMUL.FTZ R13, R13, c[0x0][0x320] ;  /* 0x0000c8000d0d7a20 */ /* 0x000fe40000410000 */
[----:B------:R-:W-:Y:S02]  /*6ea0*/  FMUL.FTZ R14, R14, c[0x0][0x320] ;  /* 0x0000c8000e0e7a20 */ /* 0x000fe40000410000 */
[----:B------:R-:W-:Y:S02]  /*6eb0*/  FMUL.FTZ R15, R15, c[0x0][0x320] ;  /* 0x0000c8000f0f7a20 */ /* 0x000fe40000410000 */
[----:B------:R-:W-:Y:S02]  /*6ec0*/  FMUL.FTZ R19, R19, c[0x0][0x320] ;  /* 0x0000c80013137a20 */ /* 0x000fe40000410000 */
[----:B------:R-:W-:Y:S01]  /*6ed0*/  FMUL.FTZ R18, R18, c[0x0][0x320] ;  /* 0x0000c80012127a20 */ /* 0x000fe20000410000 */
[----:B------:R-:W4:Y:S01]  /*6ee0*/  MUFU.TANH R168, R9 ;  /* 0x0000000900a87308 */ /* 0x000f220000002400 */
[----:B-1----:R-:W-:Y:S09]  /*6ef0*/  STL [R1+0x8], R0 ;  /* 0x0000080001007387 */ /* 0x002ff20000100800 */
[----:B------:R-:W1:Y:S01]  /*6f00*/  MUFU.TANH R178, R10 ;  /* 0x0000000a00b27308 */ /* 0x000e620000002400 */
[----:B--2---:R-:W2:Y:S01]  /*6f10*/  LDSM.16.M88.4 R4, [R238+0x5800] ;  /* 0x00580000ee04783b */ /* 0x004ea20000000200 */
[----:B------:R-:W-:Y:S08]  /*6f20*/  DEPBAR.LE SB0, 0x0 ;  /* 0x000080000000791a */ /* 0x000ff00000000000 */
[----:B------:R-:W1:Y:S01]  /*6f30*/  MUFU.TANH R177, R11 ;  /* 0x0000000b00b17308 */ /* 0x000e620000002400 */
[----:B------:R-:W-:Y:S09]  /*6f40*/  BAR.SYNC.DEFER_BLOCKING 0x0 ;  /* 0x0000000000007b1d */ /* 0x000ff20000010000 */
[----:B------:R5:W1:Y:S10]  /*6f50*/  MUFU.TANH R133, R12 ;  /* 0x0000000c00857308 */ /* 0x000a740000002400 */
[----:B------:R1:W1:Y:S10]  /*6f60*/  MUFU.TANH R132, R13 ;  /* 0x0000000d00847308 */ /* 0x0002740000002400 */
[----:B------:R3:W3:Y:S01]  /*6f70*/  MUFU.TANH R169, R19 ;  /* 0x0000001300a97308 */ /* 0x0006e20000002400 */
[C---:B--2---:R-:W-:Y:S05]  /*6f80*/  HMMA.16816.F32.BF16 R20, R232.reuse, R4, R20 ;  /* 0x00000004e814723c */ /* 0x044fea0000041814 */
[----:B-----5:R-:W-:Y:S04]  /*6f90*/  FMUL.FTZ R12, R17, c[0x0][0x320] ;  /* 0x0000c800110c7a20 */ /* 0x020fe80000410000 */
[----:B------:R2:W2:Y:S01]  /*6fa0*/  MUFU.TANH R172, R8 ;  /* 0x0000000800ac7308 */ /* 0x0004a20000002400 */
[----:B------:R-:W-:Y:S03]  /*6fb0*/  HMMA.16816.F32.BF16 R24, R232, R6, R24 ;  /* 0x00000006e818723c */ /* 0x000fe60000041818 */
[----:B-1----:R-:W-:Y:S06]  /*6fc0*/  FMUL.FTZ R13, R16, c[0x0][0x320] ;  /* 0x0000c800100d7a20 */ /* 0x002fec0000410000 */
[----:B------:R1:W1:Y:S05]  /*6fd0*/  MUFU.TANH R176, R14 ;  /* 0x0000000e00b07308 */ /* 0x00026a0000002400 */
[----:B------:R-:W-:Y:S05]  /*6fe0*/  FMUL.FTZ R11, R20, c[0x0][0x320] ;  /* 0x0000c800140b7a20 */ /* 0x000fea0000410000 */
[----:B------:R1:W1:Y:S01]  /*6ff0*/  MUFU.TANH R175, R15 ;  /* 0x0000000f00af7308 */ /* 0x0002620000002400 */
[----:B------:R-:W-:Y:S02]  /*7000*/  FMUL.FTZ R10, R21, c[0x0][0x320] ;  /* 0x0000c800150a7a20 */ /* 0x000fe40000410000 */
[----:B------:R-:W-:Y:S02]  /*7010*/  FMUL.FTZ R21, R22, c[0x0][0x320] ;  /* 0x0000c80016157a20 */ /* 0x000fe40000410000 */
[----:B------:R-:W-:Y:S02]  /*7020*/  FMUL.FTZ R20, R23, c[0x0][0x320] ;  /* 0x0000c80017147a20 */ /* 0x000fe40000410000 */
[----:B------:R-:W-:Y:S02]  /*7030*/  FMUL.FTZ R9, R24, c[0x0][0x320] ;  /* 0x0000c80018097a20 */ /* 0x000fe40000410000 */
[----:B---3--:R-:W-:Y:S01]  /*7040*/  FMUL.FTZ R19, R25, c[0x0][0x320] ;  /* 0x0000c80019137a20 */ /* 0x008fe20000410000 */
[----:B------:R-:W3:Y:S01]  /*7050*/  MUFU.TANH R13, R13 ;  /* 0x0000000d000d7308 */ /* 0x000ee20000002400 */
[----:B------:R-:W-:Y:S02]  /*7060*/  FMUL.FTZ R23, R26, c[0x0][0x320] ;  /* 0x0000c8001a177a20 */ /* 0x000fe40000410000 */
[----:B------:R-:W-:Y:S07]  /*7070*/  FMUL.FTZ R22, R27, c[0x0][0x320] ;  /* 0x0000c8001b167a20 */ /* 0x000fee0000410000 */
[----:B------:R-:W1:Y:S10]  /*7080*/  MUFU.TANH R12, R12 ;  /* 0x0000000c000c7308 */ /* 0x000e740000002400 */
[----:B------:R1:W1:Y:S10]  /*7090*/  MUFU.TANH R170, R18 ;  /* 0x0000001200aa7308 */ /* 0x0002740000002400 */
[----:B------:R-:W1:Y:S10]  /*70a0*/  MUFU.TANH R11, R11 ;  /* 0x0000000b000b7308 */ /* 0x000e740000002400 */
[----:B------:R-:W1:Y:S10]  /*70b0*/  MUFU.TANH R10, R10 ;  /* 0x0000000a000a7308 */ /* 0x000e740000002400 */
[----:B------:R-:W1:Y:S10]  /*70c0*/  MUFU.TANH R21, R21 ;  /* 0x0000001500157308 */ /* 0x000e740000002400 */
[----:B------:R-:W1:Y:S10]  /*70d0*/  MUFU.TANH R20, R20 ;  /* 0x0000001400147308 */ /* 0x000e740000002400 */
[----:B------:R-:W1:Y:S10]  /*70e0*/  MUFU.TANH R9, R9 ;  /* 0x0000000900097308 */ /* 0x000e740000002400 */
[----:B------:R-:W1:Y:S10]  /*70f0*/  MUFU.TANH R19, R19 ;  /* 0x0000001300137308 */ /* 0x000e740000002400 */
[----:B------:R-:W1:Y:S10]  /*7100*/  MUFU.TANH R23, R23 ;  /* 0x0000001700177308 */ /* 0x000e740000002400 */
[----:B------:R-:W1:Y:S01]  /*7110*/  MUFU.TANH R22, R22 ;  /* 0x0000001600167308 */ /* 0x000e620000002400 */
[----:B------:R-:W-:-:S05]  /*7120*/  @P0 BRA `(.L_x_348) ;  /* 0x000004e000000947 */ /* 0x000fca0003800000 */
[----:B--234-:R-:W2:Y:S01]  /*7130*/  LDL.64 R24, [R1+0x38] ;  /* 0x0000380001187983 */ /* 0x01cea20000100a00 */
[----:B------:R-:W-:Y:S02]  /*7140*/  UIADD3 UR18, UR8, -0x1, URZ ;  /* 0xffffffff08127890 */ /* 0x000fe4000fffe03f */
[----:B------:R-:W-:Y:S01]  /*7150*/  ULDC.64 UR4, c[0x0][0x1e0] ;  /* 0x0000780000047ab9 */ /* 0x000fe20000000a00 */
[----:B------:R-:W3:Y:S01]  /*7160*/  LDL.64 R6, [R1+0x30] ;  /* 0x0000300001067983 */ /* 0x000ee20000100a00 */
[----:B------:R-:W-:Y:S02]  /*7170*/  USHF.R.S32.HI UR11, URZ, 0x1f, UR18 ;  /* 0x0000001f3f0b7899 */ /* 0x000fe40008011412 */
[----:B------:R-:W-:Y:S01]  /*7180*/  UIMAD.WIDE.U32 UR20, UR18, UR4, URZ ;  /* 0x00000004121472a5 */ /* 0x000fe2000f8e003f */
[----:B------:R-:W4:Y:S01]  /*7190*/  LDL R8, [R1+0x4] ;  /* 0x0000040001087983 */ /* 0x000f220000100800 */
[----:B------:R-:W-:Y:S03]  /*71a0*/  UIMAD UR11, UR11, UR4, URZ ;  /* 0x000000040b0b72a4 */ /* 0x000fe6000f8e023f */
[----:B-1----:R-:W5:Y:S01]  /*71b0*/  LDL R18, [R1+0x50] ;  /* 0x0000500001127983 */ /* 0x002f620000100800 */
[----:B------:R-:W-:Y:S03]  /*71c0*/  UIMAD UR11, UR18, UR5, UR11 ;  /* 0x00000005120b72a4 */ /* 0x000fe6000f8e020b */
[----:B------:R-:W4:Y:S01]  /*71d0*/  LDL R17, [R1+0x2c] ;  /* 0x00002c0001117983 */ /* 0x000f220000100800 */
[----:B------:R-:W-:Y:S02]  /*71e0*/  UIADD3 UR11, UR21, UR11, URZ ;  /* 0x0000000b150b7290 */ /* 0x000fe4000fffe03f */
[----:B------:R-:W-:Y:S01]  /*71f0*/  UIMAD.WIDE.U32 UR20, UR20, 0x30, URZ ;  /* 0x00000030141478a5 */ /* 0x000fe2000f8e003f */
[----:B------:R-:W4:Y:S01]  /*7200*/  LDL R26, [R1+0x28] ;  /* 0x00002800011a7983 */ /* 0x000f220000100800 */
[----:B------:R-:W-:Y:S03]  /*7210*/  UIMAD UR4, UR11, 0x30, URZ ;  /* 0x000000300b0478a4 */ /* 0x000fe6000f8e023f */
[----:B------:R-:W4:Y:S01]  /*7220*/  LDL R16, [R1+0x1c] ;  /* 0x00001c0001107983 */ /* 0x000f220000100800 */
[----:B------:R-:W-:Y:S03]  /*7230*/  UIADD3 UR4, UR21, UR4, URZ ;  /* 0x0000000415047290 */ /* 0x000fe6000fffe03f */
[----:B------:R-:W4:Y:S04]  /*7240*/  LDL R15, [R1+0x18] ;  /* 0x00001800010f7983 */ /* 0x000f280000100800 */
[----:B------:R-:W4:Y:S04]  /*7250*/  LDL R14, [R1+0x14] ;  /* 0x00001400010e7983 */ /* 0x000f280000100800 */
[----:B------:R-:W4:Y:S04]  /*7260*/  LDL R171, [R1+0x10] ;  /* 0x0000100001ab7983 */ /* 0x000f280000100800 */
[----:B------:R-:W1:Y:S04]  /*7270*/  S2R R0, SR_TID.X ;  /* 0x0000000000007919 */ /* 0x000e680000002100 */
[----:B------:R-:W1:Y:S02]  /*7280*/  S2R R3, SR_TID.X ;  /* 0x0000000000037919 */ /* 0x000e640000002100 */
[----:B-1----:R-:W-:Y:S04]  /*7290*/  SHF.R.S32.HI R0, RZ, 0x1f, R0 ;  /* 0x0000001fff007819 */ /* 0x002fe80000011400 */
[----:B------:R-:W-:Y:S04]  /*72a0*/  LEA.HI R0, R0, R3, RZ, 0x3 ;  /* 0x0000000300007211 */ /* 0x000fe800078f18ff */
[----:B------:R-:W-:Y:S04]  /*72b0*/  SHF.R.S32.HI R0, RZ, 0x3, R0 ;  /* 0x00000003ff007819 */ /* 0x000fe80000011400 */
[----:B------:R-:W-:Y:S04]  /*72c0*/  IADD3 R0, -R0, 0x30, RZ ;  /* 0x0000003000007810 */ /* 0x000fe80007ffe1ff */
[C---:B------:R-:W-:Y:S02]  /*72d0*/  ISETP.GE.AND P1, PT, R0.reuse, 0x1, PT ;  /* 0x000000010000780c */ /* 0x040fe40003f26270 */
[----:B------:R-:W-:Y:S11]  /*72e0*/  ISETP.GE.AND P0, PT, R0, 0x21, PT ;  /* 0x000000210000780c */ /* 0x000ff60003f06270 */
[----:B------:R-:W-:Y:S02]  /*72f0*/  @!UPT UIADD3 URZ, URZ, URZ, URZ ;  /* 0x0000003f3f3ff290 */ /* 0x000fe4000fffe03f */
[----:B------:R-:W-:Y:S01]  /*7300*/  VOTEU.ANY UP0, P0 ;  /* 0x00000000003f7886 */ /* 0x000fe20000000100 */
[----:B--2---:R-:W-:Y:S04]  /*7310*/  @P1 IADD3 R0, P2, R24, UR20, RZ ;  /* 0x0000001418001c10 */ /* 0x004fe8000ff5e0ff */
[----:B---3--:R-:W-:Y:S02]  /*7320*/  @P1 IADD3.X R3, R7, UR4, RZ, P2, !PT ;  /* 0x0000000407031c10 */ /* 0x008fe400097fe4ff */
[C---:B------:R-:W-:Y:S04]  /*7330*/  @P1 LEA R4, P2, R0.reuse, c[0x0][0x1c8], 0x1 ;  /* 0x0000720000041a11 */ /* 0x040fe800078408ff */
[----:B------:R-:W-:Y:S02]  /*7340*/  @P1 LEA.HI.X R5, R0, c[0x0][0x1cc], R3, 0x1, P2 ;  /* 0x0000730000051a11 */ /* 0x000fe400010f0c03 */
[----:B-----5:R-:W-:Y:S03]  /*7350*/  @P1 IADD3 R0, P2, R18, UR20, RZ ;  /* 0x0000001412001c10 */ /* 0x020fe6000ff5e0ff */
[----:B------:R-:W-:Y:S01]  /*7360*/  @!PT LDS RZ, [RZ] ;  /* 0x00000000fffff984 */ /* 0x000fe20000000800 */
[----:B------:R-:W-:Y:S01]  /*7370*/  @!PT LDS RZ, [RZ] ;  /* 0x00000000fffff984 */ /* 0x000fe20000000800 */
[----:B------:R-:W-:Y:S01]  /*7380*/  @!PT LDS RZ, [RZ] ;  /* 0x00000000fffff984 */ /* 0x000fe20000000800 */
[----:B----4-:R1:W-:Y:S01]  /*7390*/  @P1 LDGSTS.E.BYPASS.LTC128B.128 [R8+0x10100], [R4.64], !P6 ;  /* 0x1010000004081fae */ /* 0x0103e2000f101d50 */
[----:B------:R-:W-:Y:S02]  /*73a0*/  @P1 IADD3.X R3, R17, UR4, RZ, P2, !PT ;  /* 0x0000000411031c10 */ /* 0x000fe400097fe4ff */
[C---:B-1----:R-:W-:Y:S04]  /*73b0*/  @P1 LEA R4, P2, R0.reuse, c[0x0][0x1c8], 0x1 ;  /* 0x0000720000041a11 */ /* 0x042fe800078408ff */
[----:B------:R-:W-:Y:S02]  /*73c0*/  @P1 LEA.HI.X R5, R0, c[0x0][0x1cc], R3, 0x1, P2 ;  /* 0x0000730000051a11 */ /* 0x000fe400010f0c03 */
[----:B------:R-:W-:Y:S11]  /*73d0*/  LOP3.LUT P2, RZ, R26, 0x1, RZ, 0xc0, !PT ;  /* 0x000000011aff7812 */ /* 0x000ff6000784c0ff */
[----:B------:R-:W-:Y:S02]  /*73e0*/  @!UPT UIADD3 URZ, URZ, URZ, URZ ;  /* 0x0000003f3f3ff290 */ /* 0x000fe4000fffe03f */
[----:B------:R1:W-:Y:S01]  /*73f0*/  @P1 LDGSTS.E.BYPASS.LTC128B.128 [R8+0x11900], [R4.64], !P2 ;  /* 0x1190000004081fae */ /* 0x0003e2000d101d50 */
[----:B------:R-:W-:Y:S04]  /*7400*/  @P1 IADD3 R0, P2, R16, UR20, RZ ;  /* 0x0000001410001c10 */ /* 0x000fe8000ff5e0ff */
        /* <DEDUP_REMOVED lines=10> */
[----:B------:R-:W-:Y:S03]  /*74b0*/  LOP3.LUT P2, RZ, R26, 0x1, RZ, 0xc0, !PT ;  /* 0x000000011aff7812 */ /* 0x000fe6000784c0ff */
[----:B------:R1:W-:Y:S01]  /*74c0*/  @P1 LDGSTS.E.BYPASS.LTC128B.128 [R8+0x14900], [R4.64], !P4 ;  /* 0x1490000004081fae */ /* 0x0003e2000e101d50 */
[----:B------:R-:W-:Y:S04]  /*74d0*/  @P0 IADD3 R0, P1, R24, UR20, RZ ;  /* 0x0000001418000c10 */ /* 0x000fe8000ff3e0ff */
        /* <DEDUP_REMOVED lines=17> */
[----:B------:R-:W-:Y:S05]  /*75f0*/  @P0 LEA.HI.X R5, R0, c[0x0][0x1cc], R3, 0x1, P1 ;  /* 0x0000730000050a11 */ /* 0x000fea00008f0c03 */
[----:B------:R1:W-:Y:S04]  /*7600*/  @P0 LDGSTS.E.BYPASS.LTC128B.128 [R8+0x15900], [R4.64], !P4 ;  /* 0x1590000004080fae */ /* 0x0003e8000e101d50 */
.L_x_348:
[----:B--234-:R-:W2:Y:S01]  /*7610*/  LDL R3, [R1+0x84] ;  /* 0x0000840001037983 */ /* 0x01cea20000100800 */
[----:B------:R-:W-:Y:S02]  /*7620*/  UISETP.NE.AND UP1, UPT, UR14, URZ, UPT ;  /* 0x0000003f0e00728c */ /* 0x000fe4000bf25270 */
[----:B------:R-:W-:Y:S01]  /*7630*/  UIMAD UR4, UR8, -0x30, URZ ;  /* 0xffffffd0080478a4 */ /* 0x000fe2000f8e023f */
[----:B------:R-:W3:Y:S01]  /*7640*/  LDL R24, [R1+0x7c] ;  /* 0x00007c0001187983 */ /* 0x000ee20000100800 */
[----:B------:R-:W-:Y:S02]  /*7650*/  UISETP.NE.AND UP0, UPT, UR13, URZ, UPT ;  /* 0x0000003f0d00728c */ /* 0x000fe4000bf05270 */
[----:B------:R-:W-:Y:S01]  /*7660*/  PLOP3.LUT P1, PT, PT, PT, UP1, 0x80, 0x0 ;  /* 0x000000000000781c */ /* 0x000fe20003f2f018 */
[----:B------:R-:W0:Y:S01]  /*7670*/  LDGDEPBAR ;  /* 0x00000000000079af */ /* 0x000e220000000000 */
[----:B------:R-:W-:Y:S11]  /*7680*/  PLOP3.LUT P0, PT, PT, PT, UP1, 0x80, 0x0 ;  /* 0x000000000000781c */ /* 0x000ff60003f0f018 */
[----:B--2---:R-:W-:Y:S04]  /*7690*/  @P1 IMAD.HI.U32 R0, R3, c[0x0][0x2c8], RZ ;  /* 0x0000b20003001a27 */ /* 0x004fe800078e00ff */
[----:B-1----:R-:W-:Y:S01]  /*76a0*/  IMAD.MOV.U32 R5, RZ, RZ, R3 ;  /* 0x000000ffff057224 */ /* 0x002fe200078e0003 */
[----:B------:R-:W-:Y:S01]  /*76b0*/  @P0 SHF.R.U32.HI R5, RZ, c[0x0][0x2cc], R0 ;  /* 0x0000b300ff050a19 */ /* 0x000fe20000011600 */
[----:B------:R-:W-:Y:S01]  /*76c0*/  IMAD.U32 R0, RZ, RZ, UR4 ;  /* 0x00000004ff007e24 */ /* 0x000fe2000f8e00ff */
[----:B------:R-:W-:Y:S03]  /*76d0*/  PLOP3.LUT P0, PT, PT, PT, UP0, 0x40, 0x0 ;  /* 0x000000000000781c */ /* 0x000fe60003f0e808 */
[----:B------:R-:W1:Y:S01]  /*76e0*/  SHFL.IDX PT, R4, R5, RZ, 0x1c1f ;  /* 0x001c1fff05047589 */ /* 0x000e6200000e0000 */
[----:B---3--:R-:W-:Y:S04]  /*76f0*/  IADD3 R0, -R24, 0x1, R0 ;  /* 0x0000000118007810 */ /* 0x008fe80007ffe100 */
[----:B------:R-:W-:Y:S04]  /*7700*/  IADD3 R0, R0, c[0x0][0x1d0], RZ ;  /* 0x0000740000007a10 */ /* 0x000fe80007ffe0ff */
[----:B------:R-:W-:Y:S04]  /*7710*/  IADD3 R0, R0, -c[0x0][0x168], RZ ;  /* 0x80005a0000007a10 */ /* 0x000fe80007ffe0ff */
[C---:B------:R-:W-:Y:S02]  /*7720*/  IADD3 R7, R0.reuse, c[0x0][0x328], RZ ;  /* 0x0000ca0000077a10 */ /* 0x040fe40007ffe0ff */
[----:B------:R-:W-:Y:S03]  /*7730*/  IADD3 R6, R0, UR7, RZ ;  /* 0x0000000700067c10 */ /* 0x000fe6000fffe0ff */
[----:B-1----:R-:W-:Y:S02]  /*7740*/  IMAD.IADD R3, R7, 0x1, R4 ;  /* 0x0000000107037824 */ /* 0x002fe400078e0204 */
[----:B------:R-:W-:Y:S01]  /*7750*/  IMAD.IADD R0, R4, 0x1, R6 ;  /* 0x0000000104007824 */ /* 0x000fe200078e0206 */
[----:B------:R-:W-:-:S05]  /*7760*/  @P0 BRA `(.L_x_349) ;  /* 0x0000019000000947 */ /* 0x000fca0003800000 */
[----:B------:R-:W-:Y:S01]  /*7770*/  IADD3 R4, R4, c[0x0][0x1d0], RZ ;  /* 0x0000740004047a10 */ /* 0x000fe20007ffe0ff */
[----:B------:R-:W-:Y:S03]  /*7780*/  BSSY B0, `(.L_x_350) ;  /* 0x0000012000007945 */ /* 0x000fe60003800000 */
[----:B------:R-:W-:Y:S04]  /*7790*/  IADD3 R4, R4, -c[0x0][0x168], RZ ;  /* 0x80005a0004047a10 */ /* 0x000fe80007ffe0ff */
[----:B------:R-:W-:Y:S11]  /*77a0*/  ISETP.GT.AND P0, PT, R4, -0x1, PT ;  /* 0xffffffff0400780c */ /* 0x000ff60003f04270 */
[----:B------:R-:W-:Y:S02]  /*77b0*/  @!UPT UIADD3 URZ, URZ, URZ, URZ ;  /* 0x0000003f3f3ff290 */ /* 0x000fe4000fffe03f */
[----:B------:R-:W-:-:S05]  /*77c0*/  @P0 BRA `(.L_x_351) ;  /* 0x0000008000000947 */ /* 0x000fca0003800000 */
[----:B------:R-:W-:Y:S01]  /*77d0*/  LOP3.LUT R4, RZ, R4, RZ, 0x33, !PT ;  /* 0x00000004ff047212 */ /* 0x000fe200078e33ff */
[----:B------:R-:W-:Y:S05]  /*77e0*/  IMAD.MOV.U32 R8, RZ, RZ, c[0x0][0x32c] ;  /* 0x0000cb00ff087624 */ /* 0x000fea00078e00ff */
[----:B------:R-:W-:Y:S11]  /*77f0*/  ISETP.NE.AND P0, PT, R8, 0x1, PT ;  /* 0x000000010800780c */ /* 0x000ff60003f05270 */
[----:B------:R-:W-:Y:S02]  /*7800*/  @!UPT UIADD3 URZ, URZ, URZ, URZ ;  /* 0x0000003f3f3ff290 */ /* 0x000fe4000fffe03f */
[----:B------:R-:W-:Y:S05]  /*7810*/  @P0 IMAD.HI.U32 R8, R4, c[0x0][0x330], RZ ;  /* 0x0000cc0004080a27 */ /* 0x000fea00078e00ff */
[----:B------:R-:W-:Y:S04]  /*7820*/  @P0 SHF.R.U32.HI R4, RZ, c[0x0][0x334], R8 ;  /* 0x0000cd00ff040a19 */ /* 0x000fe80000011608 */
[----:B------:R-:W-:Y:S01]  /*7830*/  LOP3.LUT R4, RZ, R4, RZ, 0x33, !PT ;  /* 0x00000004ff047212 */ /* 0x000fe200078e33ff */
[----:B------:R-:W-:-:S05]  /*7840*/  BRA `(.L_x_352) ;  /* 0x0000005000007947 */ /* 0x000fca0003800000 */
.L_x_351:
[----:B------:R-:W-:Y:S04]  /*7850*/  MOV R8, c[0x0][0x32c] ;  /* 0x0000cb0000087a02 */ /* 0x000fe80000000f00 */
[----:B------:R-:W-:Y:S11]  /*7860*/  ISETP.NE.AND P0, PT, R8, 0x1, PT ;  /* 0x000000010800780c */ /* 0x000ff60003f05270 */
[----:B------:R-:W-:Y:S02]  /*7870*/  @!UPT UIADD3 URZ, URZ, URZ, URZ ;  /* 0x0000003f3f3ff290 */ /* 0x000fe4000fffe03f */
[----:B------:R-:W-:Y:S05]  /*7880*/  @P0 IMAD.HI.U32 R8, R4, c[0x0][0x330], RZ ;  /* 0x0000cc0004080a27 */ /* 0x000fea00078e00ff */
[----:B------:R-:W-:Y:S02]  /*7890*/  @P0 SHF.R.U32.HI R4, RZ, c[0x0][0x334], R8 ;  /* 0x0000cd00ff040a19 */ /* 0x000fe40000011608 */
.L_x_352:
[----:B------:R-:W-:Y:S05]  /*78a0*/  BSYNC B0 ;  /* 0x0000000000007941 */ /* 0x000fea0003800000 */
.L_x_350:
[----:B------:R-:W-:Y:S05]  /*78b0*/  IADD3 R8, -R24, UR4, RZ ;  /* 0x0000000418087c10 */ /* 0x000fea000fffe1ff */
[----:B------:R-:W-:Y:S05]  /*78c0*/  IMAD R4, R4, c[0x0][0x32c], R8 ;  /* 0x0000cb0004047a24 */ /* 0x000fea00078e0208 */
[----:B------:R-:W-:Y:S02]  /*78d0*/  IMNMX R0, R0, R4, !PT ;  /* 0x0000000400007217 */ /* 0x000fe40007800200 */
[----:B------:R-:W-:Y:S04]  /*78e0*/  IADD3 R4, R4, c[0x0][0x32c], RZ ;  /* 0x0000cb0004047a10 */ /* 0x000fe80007ffe0ff */
[----:B------:R-:W-:Y:S02]  /*78f0*/  IMNMX R3, R3, R4, PT ;  /* 0x0000000403037217 */ /* 0x000fe40003800200 */
.L_x_349:
[----:B------:R-:W-:Y:S01]  /*7900*/  UISETP.GE.AND UP1, UPT, UR4, 0x1, UPT ;  /* 0x000000010400788c */ /* 0x000fe2000bf26270 */
[----:B------:R-:W1:Y:S01]  /*7910*/  SHFL.IDX PT, R5, R5, 0x1, 0x1c1f ;  /* 0x003c1f0005057f89 */ /* 0x000e6200000e0000 */
[----:B------:R-:W-:Y:S02]  /*7920*/  UISETP.GE.AND UP0, UPT, UR4, 0x2, UPT ;  /* 0x000000020400788c */ /* 0x000fe4000bf06270 */
[----:B------:R-:W-:Y:S02]  /*7930*/  UP2UR UR20, UPR, URZ, 0x2 ;  /* 0x000000023f147883 */ /* 0x000fe40008000000 */
        /* <DEDUP_REMOVED lines=15> */
[----:B------:R-:W-:Y:S01]  /*7a30*/  UISETP.GE.AND UP3, UPT, UR4, 0x21, UPT ;  /* 0x000000210400788c */ /* 0x000fe2000bf66270 */
[----:B------:R-:W-:Y:S01]  /*7a40*/  FSEL R18, R173, -INF , !P0 ;  /* 0xff800000ad127808 */ /* 0x000fe20004000000 */
[----:B------:R-:W-:Y:S01]  /*7a50*/  UISETP.GE.AND UP2, UPT, UR4, 0x22, UPT ;  /* 0x000000220400788c */ /* 0x000fe2000bf46270 */
[----:B------:R-:W-:Y:S01]  /*7a60*/  PLOP3.LUT P0, PT, PT, PT, UP0, 0x40, 0x0 ;  /* 0x000000000000781c */ /* 0x000fe20003f0e808 */
[----:B------:R-:W-:Y:S01]  /*7a70*/  UISETP.GE.AND UP0, UPT, UR4, 0x11, UPT ;  /* 0x000000110400788c */ /* 0x000fe2000bf06270 */
[C---:B------:R-:W-:Y:S01]  /*7a80*/  ISETP.GT.AND P1, PT, R0.reuse, 0x8, P1 ;  /* 0x000000080000780c */ /* 0x040fe20000f24270 */
[----:B------:R-:W-:Y:S01]  /*7a90*/  UP2UR UR18, UPR, URZ, 0x2 ;  /* 0x000000023f127883 */ /* 0x000fe20008000000 */
[----:B------:R-:W-:Y:S01]  /*7aa0*/  ISETP.GT.AND P0, PT, R0, 0x9, P0 ;  /* 0x000000090000780c */ /* 0x000fe20000704270 */
[----:B------:R-:W-:Y:S01]  /*7ab0*/  UP2UR UR5, UPR, URZ, 0x1 ;  /* 0x000000013f057883 */ /* 0x000fe20008000000 */
[C---:B------:R-:W-:Y:S01]  /*7ac0*/  ISETP.LT.OR P1, PT, R3.reuse, 0x9, P1 ;  /* 0x000000090300780c */ /* 0x040fe20000f21670 */
[----:B------:R-:W-:Y:S01]  /*7ad0*/  UISETP.GE.AND UP1, UPT, UR4, 0x29, UPT ;  /* 0x000000290400788c */ /* 0x000fe2000bf26270 */
[----:B------:R-:W-:Y:S01]  /*7ae0*/  ISETP.LT.OR P0, PT, R3, 0xa, P0 ;  /* 0x0000000a0300780c */ /* 0x000fe20000701670 */
[----:B------:R-:W-:Y:S01]  /*7af0*/  UP2UR UR21, UPR, URZ, 0x40 ;  /* 0x000000403f157883 */ /* 0x000fe20008000000 */
[----:B------:R-:W-:Y:S01]  /*7b00*/  FSEL R17, R172, -INF , !P1 ;  /* 0xff800000ac117808 */ /* 0x000fe20004800000 */
[--C-:B-1----:R-:W-:Y:S01]  /*7b10*/  IMAD.IADD R4, R7, 0x1, R5.reuse ;  /* 0x0000000107047824 */ /* 0x102fe200078e0205 */
[----:B------:R-:W-:Y:S01]  /*7b20*/  PLOP3.LUT P1, PT, PT, PT, UP0, 0x40, 0x0 ;  /* 0x000000000000781c */ /* 0x000fe20003f2e808 */
[----:B------:R-:W-:Y:S01]  /*7b30*/  UISETP.GE.AND UP0, UPT, UR4, 0x2a, UPT ;  /* 0x0000002a0400788c */ /* 0x000fe2000bf06270 */
[----:B------:R-:W-:Y:S02]  /*7b40*/  FSEL R16, R168, -INF , !P0 ;  /* 0xff800000a8107808 */ /* 0x000fe40004000000 */
[----:B------:R-:W-:Y:S01]  /*7b50*/  PLOP3.LUT P0, PT, PT, PT, UP6, 0x40, 0x0 ;  /* 0x000000000000781c */ /* 0x000fe20003f0e868 */
[----:B------:R-:W-:Y:S01]  /*7b60*/  UISETP.NE.AND UP6, UPT, UR13, URZ, UPT ;  /* 0x0000003f0d00728c */ /* 0x000fe2000bfc5270 */
[C---:B------:R-:W-:Y:S02]  /*7b70*/  ISETP.GT.AND P1, PT, R0.reuse, 0x10, P1 ;  /* 0x000000100000780c */ /* 0x040fe40000f24270 */
[----:B------:R-:W-:Y:S02]  /*7b80*/  ISETP.GT.AND P0, PT, R0, 0x11, P0 ;  /* 0x000000110000780c */ /* 0x000fe40000704270 */
[C---:B------:R-:W-:Y:S02]  /*7b90*/  ISETP.LT.OR P1, PT, R3.reuse, 0x11, P1 ;  /* 0x000000110300780c */ /* 0x040fe40000f21670 */
[----:B------:R-:W-:Y:S02]  /*7ba0*/  ISETP.LT.OR P0, PT, R3, 0x12, P0 ;  /* 0x000000120300780c */ /* 0x000fe40000701670 */
[----:B------:R-:W-:Y:S02]  /*7bb0*/  FSEL R15, R133, -INF , !P1 ;  /* 0xff800000850f7808 */ /* 0x000fe40004800000 */
[----:B------:R-:W-:Y:S02]  /*7bc0*/  PLOP3.LUT P1, PT, PT, PT, UP5, 0x40, 0x0 ;  /* 0x000000000000781c */ /* 0x000fe40003f2e858 */
[----:B------:R-:W-:Y:S02]  /*7bd0*/  FSEL R14, R132, -INF , !P0 ;  /* 0xff800000840e7808 */ /* 0x000fe40004000000 */
[----:B------:R-:W-:Y:S02]  /*7be0*/  PLOP3.LUT P0, PT, PT, PT, UP4, 0x40, 0x0 ;  /* 0x000000000000781c */ /* 0x000fe40003f0e848 */
        /* <DEDUP_REMOVED lines=19> */
[----:B------:R-:W-:Y:S01]  /*7d20*/  ISETP.LT.OR P1, PT, R3, 0x2a, P0 ;  /* 0x0000002a0300780c */ /* 0x000fe20000721670 */
[----:B------:R-:W-:Y:S01]  /*7d30*/  IMAD.IADD R3, R6, 0x1, R5 ;  /* 0x0000000106037824 */ /* 0x000fe200078e0205 */
[----:B------:R-:W-:Y:S01]  /*7d40*/  PLOP3.LUT P0, PT, PT, PT, UP6, 0x40, 0x0 ;  /* 0x000000000000781c */ /* 0x000fe20003f0e868 */
[----:B------:R-:W-:Y:S01]  /*7d50*/  UISETP.NE.AND UP6, UPT, UR21, URZ, UPT ;  /* 0x0000003f1500728c */ /* 0x000fe2000bfc5270 */
[----:B------:R-:W-:Y:S02]  /*7d60*/  FSEL R9, R9, -INF , !P2 ;  /* 0xff80000009097808 */ /* 0x000fe40005000000 */
[----:B------:R-:W-:Y:S09]  /*7d70*/  FSEL R6, R19, -INF , !P1 ;  /* 0xff80000013067808 */ /* 0x000ff20004800000 */
        /* <DEDUP_REMOVED lines=15> */
.L_x_355:
[----:B------:R-:W-:Y:S04]  /*7e70*/  MOV R5, c[0x0][0x32c] ;  /* 0x0000cb0000057a02 */ /* 0x000fe80000000f00 */
[----:B------:R-:W-:Y:S11]  /*7e80*/  ISETP.NE.AND P0, PT, R5, 0x1, PT ;  /* 0x000000010500780c */ /* 0x000ff60003f05270 */
[----:B------:R-:W-:Y:S02]  /*7e90*/  @!UPT UIADD3 URZ, URZ, URZ, URZ ;  /* 0x0000003f3f3ff290 */ /* 0x000fe4000fffe03f */
[----:B------:R-:W-:Y:S05]  /*7ea0*/  @P0 IMAD.HI.U32 R5, R0, c[0x0][0x330], RZ ;  /* 0x0000cc0000050a27 */ /* 0x000fea00078e00ff */
[----:B------:R-:W-:Y:S02]  /*7eb0*/  @P0 SHF.R.U32.HI R0, RZ, c[0x0][0x334], R5 ;  /* 0x0000cd00ff000a19 */ /* 0x000fe40000011605 */
.L_x_356:
[----:B------:R-:W-:Y:S05]  /*7ec0*/  BSYNC B0 ;  /* 0x0000000000007941 */ /* 0x000fea0003800000 */
.L_x_354:
[----:B------:R-:W-:Y:S05]  /*7ed0*/  IADD3 R5, -R24, UR4, RZ ;  /* 0x0000000418057c10 */ /* 0x000fea000fffe1ff */
[----:B------:R-:W-:Y:S05]  /*7ee0*/  IMAD R0, R0, c[0x0][0x32c], R5 ;  /* 0x0000cb0000007a24 */ /* 0x000fea00078e0205 */
[----:B------:R-:W-:Y:S02]  /*7ef0*/  IMNMX R3, R3, R0, !PT ;  /* 0x0000000003037217 */ /* 0x000fe40007800200 */
[----:B------:R-:W-:Y:S04]  /*7f00*/  IADD3 R0, R0, c[0x0][0x32c], RZ ;  /* 0x0000cb0000007a10 */ /* 0x000fe80007ffe0ff */
[----:B------:R-:W-:Y:S02]  /*7f10*/  IMNMX R4, R4, R0, PT ;  /* 0x0000000004047217 */ /* 0x000fe40003800200 */
.L_x_353:
[----:B------:R-:W2:Y:S01]  /*7f20*/  LDL.LU R5, [R1+0x8] ;  /* 0x0000080001057983 */ /* 0x000ea20000300800 */
[----:B------:R-:W-:Y:S01]  /*7f30*/  FMNMX.FTZ R133, R8, R2, !PT ;  /* 0x0000000208857209 */ /* 0x000fe20007810000 */
[----:B------:R-:W-:Y:S02]  /*7f40*/  UP2UR UR4, UPR, URZ, 0x10 ;  /* 0x000000103f047883 */ /* 0x000fe40008000000 */
[----:B------:R-:W-:Y:S01]  /*7f50*/  UISETP.NE.AND UP4, UPT, UR20, URZ, UPT ;  /* 0x0000003f1400728c */ /* 0x000fe2000bf85270 */
[----:B------:R-:W-:Y:S01]  /*7f60*/  FMNMX.FTZ R133, R18, R133, !PT ;  /* 0x0000008512857209 */ /* 0x000fe20007810000 */
[----:B------:R-:W-:Y:S02]  /*7f70*/  UP2UR UR20, UPR, URZ, 0x8 ;  /* 0x000000083f147883 */ /* 0x000fe40008000000 */
[----:B------:R-:W-:Y:S01]  /*7f80*/  UISETP.NE.AND UP3, UPT, UR19, URZ, UPT ;  /* 0x0000003f1300728c */ /* 0x000fe2000bf65270 */
[----:B------:R-:W-:Y:S01]  /*7f90*/  FMNMX.FTZ R133, R17, R133, !PT ;  /* 0x0000008511857209 */ /* 0x000fe20007810000 */
[----:B------:R-:W-:Y:S02]  /*7fa0*/  UP2UR UR19, UPR, URZ, 0x4 ;  /* 0x000000043f137883 */ /* 0x000fe40008000000 */
[----:B------:R-:W-:Y:S01]  /*7fb0*/  UISETP.NE.AND UP2, UPT, UR18, URZ, UPT ;  /* 0x0000003f1200728c */ /* 0x000fe2000bf45270 */
[----:B------:R-:W-:Y:S01]  /*7fc0*/  FMNMX.FTZ R133, R16, R133, !PT ;  /* 0x0000008510857209 */ /* 0x000fe20007810000 */
[----:B------:R-:W-:Y:S01]  /*7fd0*/  UP2UR UR18, UPR, URZ, 0x2 ;  /* 0x000000023f127883 */ /* 0x000fe20008000000 */
[----:B------:R-:W-:Y:S01]  /*7fe0*/  PLOP3.LUT P2, PT, PT, PT, UP3, 0x40, 0x0 ;  /* 0x000000000000781c */ /* 0x000fe20003f4e838 */
[----:B------:R-:W-:Y:S01]  /*7ff0*/  UISETP.NE.AND UP1, UPT, UR11, URZ, UPT ;  /* 0x0000003f0b00728c */ /* 0x000fe2000bf25270 */
[----:B------:R-:W-:Y:S01]  /*8000*/  FMNMX.FTZ R133, R15, R133, !PT ;  /* 0x000000850f857209 */ /* 0x000fe20007810000 */
[----:B------:R-:W-:Y:S01]  /*8010*/  UP2UR UR11, UPR, URZ, 0x1 ;  /* 0x000000013f0b7883 */ /* 0x000fe20008000000 */
[----:B------:R-:W-:Y:S01]  /*8020*/  PLOP3.LUT P1, PT, PT, PT, UP2, 0x40, 0x0 ;  /* 0x000000000000781c */ /* 0x000fe20003f2e828 */
[----:B------:R-:W-:Y:S01]  /*8030*/  UISETP.NE.AND UP0, UPT, UR5, URZ, UPT ;  /* 0x0000003f0500728c */ /* 0x000fe2000bf05270 */
[----:B------:R-:W-:Y:S01]  /*8040*/  FMNMX.FTZ R133, R14, R133, !PT ;  /* 0x000000850e857209 */ /* 0x000fe20007810000 */
[----:B------:R-:W-:Y:S02]  /*8050*/  UISETP.NE.AND UP3, UPT, UR20, URZ, UPT ;  /* 0x0000003f1400728c */ /* 0x000fe4000bf65270 */
[----:B------:R-:W-:Y:S01]  /*8060*/  UISETP.NE.AND UP2, UPT, UR19, URZ, UPT ;  /* 0x0000003f1300728c */ /* 0x000fe2000bf45270 */
        /* <DEDUP_REMOVED lines=9> */
[----:B-1----:R-:W-:Y:S04]  /*8100*/  FMNMX.FTZ R133, R133, R0, !PT ;  /* 0x0000000085857209 */ /* 0x002fe80007810000 */
[C---:B------:R-:W-:Y:S04]  /*8110*/  FSETP.NEU.FTZ.AND P0, PT, R133.reuse, -INF , PT ;  /* 0xff8000008500780b */ /* 0x040fe80003f1d000 */
[C---:B------:R-:W-:Y:S05]  /*8120*/  FSEL R0, R133.reuse, RZ, P0 ;  /* 0x000000ff85007208 */ /* 0x040fea0000000000 */
[----:B------:R-:W-:Y:S02]  /*8130*/  FADD.FTZ R0, -R0, R2 ;  /* 0x0000000200007221 */ /* 0x000fe40000010100 */
[----:B------:R-:W-:Y:S02]  /*8140*/  FMUL.FTZ R2, R133, c[0x0][0x2d0] ;  /* 0x0000b40085027a20 */ /* 0x000fe40000410000 */
[----:B------:R-:W-:Y:S03]  /*8150*/  FMUL.FTZ R0, R0, c[0x0][0x2d0] ;  /* 0x0000b40000007a20 */ /* 0x000fe60000410000 */
[----:B------:R-:W-:Y:S02]  /*8160*/  FSEL R2, R2, RZ, P0 ;  /* 0x000000ff02027208 */ /* 0x000fe40000000000 */
[----:B------:R-:W-:Y:S01]  /*8170*/  PLOP3.LUT P0, PT, PT, PT, UP4, 0x40, 0x0 ;  /* 0x000000000000781c */ /* 0x000fe20003f0e848 */
[----:B------:R-:W-:Y:S02]  /*8180*/  UISETP.NE.AND UP4, UPT, UR4, URZ, UPT ;  /* 0x0000003f0400728c */ /* 0x000fe4000bf85270 */
[--C-:B------:R-:W-:Y:S01]  /*8190*/  FFMA.FTZ R26, R6, c[0x0][0x2d0], -R2.reuse ;  /* 0x0000b400061a7a23 */ /* 0x100fe20000010802 */
[----:B------:R-:W-:Y:S01]  /*81a0*/  ISETP.GT.AND P0, PT, R3, RZ, P0 ;  /* 0x000000ff0300720c */ /* 0x000fe20000704270 */
[--C-:B------:R-:W-:Y:S02]  /*81b0*/  FFMA.FTZ R24, R10, c[0x0][0x2d0], -R2.reuse ;  /* 0x0000b4000a187a23 */ /* 0x100fe40000010802 */
[--C-:B------:R-:W-:Y:S01]  /*81c0*/  FFMA.FTZ R27, R13, c[0x0][0x2d0], -R2.reuse ;  /* 0x0000b4000d1b7a23 */ /* 0x100fe20000010802 */
[----:B------:R-:W-:Y:S01]  /*81d0*/  ISETP.LT.OR P0, PT, R4, 0x1, P0 ;  /* 0x000000010400780c */ /* 0x000fe20000701670 */
[--C-:B------:R-:W-:Y:S02]  /*81e0*/  FFMA.FTZ R19, R11, c[0x0][0x2d0], -R2.reuse ;  /* 0x0000b4000b137a23 */ /* 0x100fe40000010802 */
        /* <DEDUP_REMOVED lines=8> */
[----:B------:R-:W-:Y:S05]  /*8270*/  FFMA.FTZ R174, R12, c[0x0][0x2d0], -R2 ;  /* 0x0000b4000cae7a23 */ /* 0x000fea0000010802 */
[----:B------:R-:W1:Y:S10]  /*8280*/  MUFU.EX2 R2, R0 ;  /* 0x0000000000027308 */ /* 0x000e740000000800 */
[----:B------:R-:W3:Y:S10]  /*8290*/  MUFU.EX2 R18, R18 ;  /* 0x0000001200127308 */ /* 0x000ef40000000800 */
[----:B------:R-:W-:Y:S01]  /*82a0*/  MUFU.EX2 R17, R17 ;  /* 0x0000001100117308 */ /* 0x000fe20000000800 */
[C---:B-1----:R-:W-:Y:S01]  /*82b0*/  FMUL.FTZ R9, R2.reuse, R153 ;  /* 0x0000009902097220 */ /* 0x042fe20000410000 */
[----:B------:R-:W-:Y:S01]  /*82c0*/  MOV R153, R25 ;  /* 0x0000001900997202 */ /* 0x000fe20000000f00 */
[C---:B------:R-:W-:Y:S02]  /*82d0*/  FMUL.FTZ R25, R2.reuse, R137 ;  /* 0x0000008902197220 */ /* 0x040fe40000410000 */
[C---:B------:R-:W-:Y:S01]  /*82e0*/  FMUL.FTZ R12, R2.reuse, R148 ;  /* 0x00000094020c7220 */ /* 0x040fe20000410000 */
[----:B------:R-:W-:Y:S04]  /*82f0*/  MOV R148, R15 ;  /* 0x0000000f00947202 */ /* 0x000fe80000000f00 */
[----:B------:R-:W1:Y:S01]  /*8300*/  MUFU.EX2 R16, R16 ;  /* 0x0000001000107308 */ /* 0x000e620000000800 */
[C---:B------:R-:W-:Y:S02]  /*8310*/  FMUL.FTZ R13, R2.reuse, R149 ;  /* 0x00000095020d7220 */ /* 0x040fe40000410000 */
[----:B------:R-:W-:Y:S01]  /*8320*/  FMUL.FTZ R28, R2, R28 ;  /* 0x0000001c021c7220 */ /* 0x000fe20000410000 */
[----:B---3--:R-:W-:Y:S01]  /*8330*/  F2FP.BF16.PACK_AB R168, R18, R8 ;  /* 0x0000000812a8723e */ /* 0x008fe200000010ff */
        /* <DEDUP_REMOVED lines=51> */
[----:B------:R-:W-:Y:S01]  /*8670*/  FMUL.FTZ R129, R2, R129 ;  /* 0x0000008102817220 */ /* 0x000fe20000410000 */
[----:B--2---:R-:W-:Y:S02]  /*8680*/  FSEL R6, R5, -INF , !P0 ;  /* 0xff80000005067808 */ /* 0x004fe40004000000 */
[----:B------:R-:W2:Y:S01]  /*8690*/  LDL.LU R5, [R1+0x20] ;  /* 0x0000200001057983 */ /* 0x000ea20000300800 */
[----:B------:R-:W-:Y:S02]  /*86a0*/  ISETP.GT.AND P0, PT, R3, 0x1, P2 ;  /* 0x000000010300780c */ /* 0x000fe40001704270 */
[----:B------:R-:W-:Y:S01]  /*86b0*/  PLOP3.LUT P2, PT, PT, PT, UP1, 0x40, 0x0 ;  /* 0x000000000000781c */ /* 0x000fe20003f4e818 */
[----:B------:R-:W-:Y:S01]  /*86c0*/  UISETP.NE.AND UP1, UPT, UR18, URZ, UPT ;  /* 0x0000003f1200728c */ /* 0x000fe2000bf25270 */
[C---:B------:R-:W-:Y:S04]  /*86d0*/  ISETP.LT.OR P0, PT, R4.reuse, 0x2, P0 ;  /* 0x000000020400780c */ /* 0x040fe80000701670 */
[----:B------:R-:W-:Y:S02]  /*86e0*/  FSEL R7, R179, -INF , !P0 ;  /* 0xff800000b3077808 */ /* 0x000fe40004000000 */
[C---:B------:R-:W-:Y:S02]  /*86f0*/  ISETP.GT.AND P0, PT, R3.reuse, 0x8, P1 ;  /* 0x000000080300780c */ /* 0x040fe40000f04270 */
[----:B------:R-:W-:Y:S01]  /*8700*/  PLOP3.LUT P1, PT, PT, PT, UP0, 0x40, 0x0 ;  /* 0x000000000000781c */ /* 0x000fe20003f2e808 */
[----:B------:R-:W-:Y:S01]  /*8710*/  UISETP.NE.AND UP0, UPT, UR11, URZ, UPT ;  /* 0x0000003f0b00728c */ /* 0x000fe2000bf05270 */
[----:B------:R-:W-:Y:S04]  /*8720*/  ISETP.LT.OR P0, PT, R4, 0x9, P0 ;  /* 0x000000090400780c */ /* 0x000fe80000701670 */
[----:B------:R-:W-:Y:S02]  /*8730*/  FSEL R10, R178, -INF , !P0 ;  /* 0xff800000b20a7808 */ /* 0x000fe40004000000 */
[----:B------:R-:W-:Y:S02]  /*8740*/  ISETP.GT.AND P0, PT, R3, 0x9, P2 ;  /* 0x000000090300780c */ /* 0x000fe40001704270 */
[----:B------:R-:W-:Y:S02]  /*8750*/  PLOP3.LUT P2, PT, PT, PT, UP6, 0x40, 0x0 ;  /* 0x000000000000781c */ /* 0x000fe40003f4e868 */
[C---:B------:R-:W-:Y:S04]  /*8760*/  ISETP.LT.OR P0, PT, R4.reuse, 0xa, P0 ;  /* 0x0000000a0400780c */ /* 0x040fe80000701670 */
[----:B------:R-:W-:Y:S02]  /*8770*/  FSEL R171, R177, -INF , !P0 ;  /* 0xff800000b1ab7808 */ /* 0x000fe40004000000 */
[C---:B------:R-:W-:Y:S02]  /*8780*/  ISETP.GT.AND P0, PT, R3.reuse, 0x10, P1 ;  /* 0x000000100300780c */ /* 0x040fe40000f04270 */
[----:B------:R-:W-:Y:S02]  /*8790*/  PLOP3.LUT P1, PT, PT, PT, UP5, 0x40, 0x0 ;  /* 0x000000000000781c */ /* 0x000fe40003f2e858 */
[----:B------:R-:W-:Y:S02]  /*87a0*/  ISETP.LT.OR P0, PT, R4, 0x11, P0 ;  /* 0x000000110400780c */ /* 0x000fe40000701670 */
[C---:B------:R-:W-:Y:S02]  /*87b0*/  ISETP.GT.AND P1, PT, R3.reuse, 0x18, P1 ;  /* 0x000000180300780c */ /* 0x040fe40000f24270 */
[----:B------:R-:W-:Y:S02]  /*87c0*/  FSEL R176, R176, -INF , !P0 ;  /* 0xff800000b0b07808 */ /* 0x000fe40004000000 */
[----:B------:R-:W-:Y:S02]  /*87d0*/  ISETP.LT.OR P1, PT, R4, 0x19, P1 ;  /* 0x000000190400780c */ /* 0x000fe40000f21670 */
[C---:B------:R-:W-:Y:S02]  /*87e0*/  ISETP.GT.AND P0, PT, R3.reuse, 0x11, P2 ;  /* 0x000000110300780c */ /* 0x040fe40001704270 */
[----:B------:R-:W-:Y:S02]  /*87f0*/  FSEL R172, R170, -INF , !P1 ;  /* 0xff800000aaac7808 */ /* 0x000fe40004800000 */
[----:B------:R-:W-:Y:S02]  /*8800*/  PLOP3.LUT P1, PT, PT, PT, UP3, 0x40, 0x0 ;  /* 0x000000000000781c */ /* 0x000fe40003f2e838 */
[C---:B------:R-:W-:Y:S02]  /*8810*/  ISETP.LT.OR P0, PT, R4.reuse, 0x12, P0 ;  /* 0x000000120400780c */ /* 0x040fe40000701670 */
[----:B------:R-:W-:Y:S02]  /*8820*/  ISETP.GT.AND P1, PT, R3, 0x20, P1 ;  /* 0x000000200300780c */ /* 0x000fe40000f24270 */
[----:B------:R-:W-:Y:S02]  /*8830*/  FSEL R175, R175, -INF , !P0 ;  /* 0xff800000afaf7808 */ /* 0x000fe40004000000 */
[----:B------:R-:W-:Y:S02]  /*8840*/  ISETP.LT.OR P1, PT, R4, 0x21, P1 ;  /* 0x000000210400780c */ /* 0x000fe40000f21670 */
[----:B------:R-:W-:Y:S02]  /*8850*/  PLOP3.LUT P0, PT, PT, PT, UP4, 0x40, 0x0 ;  /* 0x000000000000781c */ /* 0x000fe40003f0e848 */
[----:B------:R-:W-:Y:S01]  /*8860*/  FSEL R178, R21, -INF , !P1 ;  /* 0xff80000015b27808 */ /* 0x000fe20004800000 */
[----:B------:R-:W-:Y:S01]  /*8870*/  FMUL.FTZ R21, R2, R141 ;  /* 0x0000008d02157220 */ /* 0x000fe20000410000 */
[C---:B------:R-:W-:Y:S01]  /*8880*/  ISETP.GT.AND P0, PT, R3.reuse, 0x19, P0 ;  /* 0x000000190300780c */ /* 0x040fe20000704270 */
[----:B------:R-:W3:Y:S01]  /*8890*/  LDL.LU R141, [R1+0x24] ;  /* 0x00002400018d7983 */ /* 0x000ee20000300800 */
[----:B------:R-:W-:Y:S02]  /*88a0*/  PLOP3.LUT P1, PT, PT, PT, UP1, 0x40, 0x0 ;  /* 0x000000000000781c */ /* 0x000fe40003f2e818 */
[C---:B------:R-:W-:Y:S02]  /*88b0*/  ISETP.LT.OR P0, PT, R4.reuse, 0x1a, P0 ;  /* 0x0000001a0400780c */ /* 0x040fe40000701670 */
[----:B------:R-:W-:Y:S02]  /*88c0*/  ISETP.GT.AND P1, PT, R3, 0x28, P1 ;  /* 0x000000280300780c */ /* 0x000fe40000f24270 */
[----:B------:R-:W-:Y:S02]  /*88d0*/  FSEL R173, R169, -INF , !P0 ;  /* 0xff800000a9ad7808 */ /* 0x000fe40004000000 */
[----:B------:R-:W-:Y:S02]  /*88e0*/  PLOP3.LUT P0, PT, PT, PT, UP2, 0x40, 0x0 ;  /* 0x000000000000781c */ /* 0x000fe40003f0e828 */
[C---:B------:R-:W-:Y:S02]  /*88f0*/  ISETP.LT.OR P1, PT, R4.reuse, 0x29, P1 ;  /* 0x000000290400780c */ /* 0x040fe40000f21670 */
[----:B------:R-:W-:Y:S02]  /*8900*/  ISETP.GT.AND P0, PT, R3, 0x21, P0 ;  /* 0x000000210300780c */ /* 0x000fe40000704270 */
[----:B------:R-:W-:Y:S02]  /*8910*/  FSEL R177, R23, -INF , !P1 ;  /* 0xff80000017b17808 */ /* 0x000fe40004800000 */
[----:B------:R-:W-:Y:S02]  /*8920*/  ISETP.LT.OR P0, PT, R4, 0x22, P0 ;  /* 0x000000220400780c */ /* 0x000fe40000701670 */
[----:B-1----:R-:W-:Y:S02]  /*8930*/  F2FP.BF16.PACK_AB R170, R16, R17 ;  /* 0x0000001110aa723e */ /* 0x002fe400000010ff */
[----:B------:R-:W-:Y:S01]  /*8940*/  FSEL R179, R20, -INF , !P0 ;  /* 0xff80000014b37808 */ /* 0x000fe20004000000 */
[----:B------:R-:W-:Y:S01]  /*8950*/  FMUL.FTZ R20, R2, R140 ;  /* 0x0000008c02147220 */ /* 0x000fe20000410000 */
[----:B------:R-:W-:Y:S01]  /*8960*/  PLOP3.LUT P0, PT, PT, PT, UP0, 0x40, 0x0 ;  /* 0x000000000000781c */ /* 0x000fe20003f0e808 */
[----:B------:R-:W-:Y:S01]  /*8970*/  UISETP.GT.AND UP0, UPT, UR8, UR10, UPT ;  /* 0x0000000a0800728c */ /* 0x000fe2000bf04270 */
[----:B------:R-:W-:Y:S01]  /*8980*/  MOV R140, R19 ;  /* 0x00000013008c7202 */ /* 0x000fe20000000f00 */
[----:B------:R-:W-:Y:S01]  /*8990*/  UIADD3 UR8, UR8, -0x1, URZ ;  /* 0xffffffff08087890 */ /* 0x000fe2000fffe03f */
[----:B------:R-:W-:Y:S04]  /*89a0*/  ISETP.GT.AND P0, PT, R3, 0x29, P0 ;  /* 0x000000290300780c */ /* 0x000fe80000704270 */
[----:B------:R-:W-:Y:S04]  /*89b0*/  ISETP.LT.OR P0, PT, R4, 0x2a, P0 ;  /* 0x0000002a0400780c */ /* 0x000fe80000701670 */
[----:B------:R-:W-:Y:S01]  /*89c0*/  FSEL R132, R22, -INF , !P0 ;  /* 0xff80000016847808 */ /* 0x000fe20004000000 */
[C---:B--2---:R-:W-:Y:S02]  /*89d0*/  FFMA.FTZ R0, R2.reuse, R5, R8 ;  /* 0x0000000502007223 */ /* 0x044fe40000010008 */
[----:B------:R-:W-:Y:S01]  /*89e0*/  FMUL.FTZ R8, R2, R152 ;  /* 0x0000009802087220 */ /* 0x000fe20000410000 */
[----:B------:R-:W-:Y:S01]  /*89f0*/  MOV R152, R24 ;  /* 0x0000001800987202 */ /* 0x000fe20000000f00 */
[----:B------:R-:W-:Y:S01]  /*8a00*/  FADD.FTZ R4, R18, R0 ;  /* 0x0000000012047221 */ /* 0x000fe20000010000 */
[----:B------:R-:W-:Y:S01]  /*8a10*/  FMNMX.FTZ R0, R6, R134, !PT ;  /* 0x0000008606007209 */ /* 0x000fe20007810000 */
[C---:B------:R-:W-:Y:S02]  /*8a20*/  FMUL.FTZ R24, R2.reuse, R136 ;  /* 0x0000008802187220 */ /* 0x040fe40000410000 */
[----:B------:R-:W-:Y:S01]  /*8a30*/  FMUL.FTZ R5, R2, R157 ;  /* 0x0000009d02057220 */ /* 0x000fe20000410000 */
[----:B------:R-:W-:Y:S01]  /*8a40*/  FMNMX.FTZ R0, R7, R0, !PT ;  /* 0x0000000007007209 */ /* 0x000fe20007810000 */
[----:B------:R-:W-:Y:S01]  /*8a50*/  MUFU.EX2 R152, R152 ;  /* 0x0000009800987308 */ /* 0x000fe20000000800 */
        /* <DEDUP_REMOVED lines=14> */
[----:B-1----:R-:W-:Y:S01]  /*8b40*/  FMNMX.FTZ R3, R0, R3, !PT ;  /* 0x0000000300037209 */ /* 0x002fe20007810000 */
[----:B------:R-:W-:Y:S02]  /*8b50*/  FADD.FTZ R0, R17, R4 ;  /* 0x0000000411007221 */ /* 0x000fe40000010000 */
[----:B------:R-:W-:Y:S01]  /*8b60*/  FMUL.FTZ R4, R2, R156 ;  /* 0x0000009c02047220 */ /* 0x000fe20000410000 */
[C---:B------:R-:W-:Y:S01]  /*8b70*/  FSETP.NEU.FTZ.AND P0, PT, R3.reuse, -INF , PT ;  /* 0xff8000000300780b */ /* 0x040fe20003f1d000 */
[----:B------:R-:W-:Y:S01]  /*8b80*/  FADD.FTZ R11, R16, R0 ;  /* 0x00000000100b7221 */ /* 0x000fe20000010000 */
[----:B------:R-:W-:Y:S01]  /*8b90*/  MOV R156, R27 ;  /* 0x0000001b009c7202 */ /* 0x000fe20000000f00 */
[C---:B------:R-:W-:Y:S01]  /*8ba0*/  FMUL.FTZ R16, R2.reuse, R144 ;  /* 0x0000009002107220 */ /* 0x040fe20000410000 */
[C---:B------:R-:W-:Y:S01]  /*8bb0*/  FSEL R0, R3.reuse, RZ, P0 ;  /* 0x000000ff03007208 */ /* 0x040fe20000000000 */
[----:B------:R-:W-:Y:S01]  /*8bc0*/  FMUL.FTZ R17, R2, R145 ;  /* 0x0000009102117220 */ /* 0x000fe20000410000 */
[----:B------:R-:W-:Y:S02]  /*8bd0*/  MOV R145, R26 ;  /* 0x0000001a00917202 */ /* 0x000fe40000000f00 */
[----:B------:R-:W-:Y:S01]  /*8be0*/  MOV R149, R11 ;  /* 0x0000000b00957202 */ /* 0x000fe20000000f00 */
[----:B------:R-:W-:Y:S01]  /*8bf0*/  FADD.FTZ R0, -R0, R134 ;  /* 0x0000008600007221 */ /* 0x000fe20000010100 */
[----:B------:R-:W-:Y:S01]  /*8c00*/  MUFU.EX2 R156, R156 ;  /* 0x0000009c009c7308 */ /* 0x000fe20000000800 */
[----:B------:R-:W-:Y:S02]  /*8c10*/  FMUL.FTZ R134, R3, c[0x0][0x2d0] ;  /* 0x0000b40003867a20 */ /* 0x000fe40000410000 */
[----:B------:R-:W-:Y:S03]  /*8c20*/  FMUL.FTZ R0, R0, c[0x0][0x2d0] ;  /* 0x0000b40000007a20 */ /* 0x000fe60000410000 */
[----:B------:R-:W-:Y:S02]  /*8c30*/  FSEL R134, R134, RZ, P0 ;  /* 0x000000ff86867208 */ /* 0x000fe40000000000 */
[----:B------:R-:W-:Y:S02]  /*8c40*/  PLOP3.LUT P0, PT, PT, PT, UP0, 0x80, 0x0 ;  /* 0x000000000000781c */ /* 0x000fe40003f0f008 */
[----:B------:R-:W1:Y:S01]  /*8c50*/  MUFU.EX2 R0, R0 ;  /* 0x0000000000007308 */ /* 0x000e620000000800 */
[--C-:B------:R-:W-:Y:S02]  /*8c60*/  FFMA.FTZ R169, R6, c[0x0][0x2d0], -R134.reuse ;  /* 0x0000b40006a97a23 */ /* 0x100fe40000010886 */
[--C-:B------:R-:W-:Y:S02]  /*8c70*/  FFMA.FTZ R7, R7, c[0x0][0x2d0], -R134.reuse ;  /* 0x0000b40007077a23 */ /* 0x100fe40000010886 */
[--C-:B------:R-:W-:Y:S05]  /*8c80*/  FFMA.FTZ R2, R10, c[0x0][0x2d0], -R134.reuse ;  /* 0x0000b4000a027a23 */ /* 0x100fea0000010886 */
[----:B------:R-:W3:Y:S10]  /*8c90*/  MUFU.EX2 R169, R169 ;  /* 0x000000a900a97308 */ /* 0x000ef40000000800 */
[----:B------:R-:W2:Y:S01]  /*8ca0*/  MUFU.EX2 R144, R7 ;  /* 0x0000000700907308 */ /* 0x000ea20000000800 */
[C---:B-1----:R-:W-:Y:S02]  /*8cb0*/  FMUL.FTZ R26, R0.reuse, R138 ;  /* 0x0000008a001a7220 */ /* 0x042fe40000410000 */
[C---:B------:R-:W-:Y:S02]  /*8cc0*/  FMUL.FTZ R27, R0.reuse, R139 ;  /* 0x0000008b001b7220 */ /* 0x040fe40000410000 */
[----:B------:R-:W1:Y:S01]  /*8cd0*/  LDSM.16.MT88.4 R136, [R236+0x100] ;  /* 0x00010000ec88783b */ /* 0x000e620000004200 */
[C---:B------:R-:W-:Y:S02]  /*8ce0*/  FMUL.FTZ R11, R0.reuse, R155 ;  /* 0x0000009b000b7220 */ /* 0x040fe40000410000 */
[C---:B------:R-:W-:Y:S02]  /*8cf0*/  FMUL.FTZ R22, R0.reuse, R142 ;  /* 0x0000008e00167220 */ /* 0x040fe40000410000 */
[C---:B------:R-:W-:Y:S02]  /*8d00*/  FMUL.FTZ R23, R0.reuse, R143 ;  /* 0x0000008f00177220 */ /* 0x040fe40000410000 */
[C---:B------:R-:W-:Y:S01]  /*8d10*/  FMUL.FTZ R6, R0.reuse, R158 ;  /* 0x0000009e00067220 */ /* 0x040fe20000410000 */
[----:B------:R-:W-:Y:S01]  /*8d20*/  MOV R158, R145 ;  /* 0x00000091009e7202 */ /* 0x000fe20000000f00 */
[C---:B------:R-:W-:Y:S01]  /*8d30*/  FMUL.FTZ R10, R0.reuse, R154 ;  /* 0x0000009a000a7220 */ /* 0x040fe20000410000 */
[----:B------:R-:W-:Y:S01]  /*8d40*/  MOV R154, R149 ;  /* 0x00000095009a7202 */ /* 0x000fe20000000f00 */
[C---:B------:R-:W-:Y:S01]  /*8d50*/  FMUL.FTZ R14, R0.reuse, R150 ;  /* 0x00000096000e7220 */ /* 0x040fe20000410000 */
[----:B------:R-:W-:Y:S01]  /*8d60*/  MUFU.EX2 R145, R157 ;  /* 0x0000009d00917308 */ /* 0x000fe20000000800 */
[C---:B------:R-:W-:Y:S02]  /*8d70*/  FMUL.FTZ R15, R0.reuse, R151 ;  /* 0x00000097000f7220 */ /* 0x040fe40000410000 */
[----:B---3--:R-:W-:Y:S01]  /*8d80*/  FFMA.FTZ R151, R0, R141, R169 ;  /* 0x0000008d00977223 */ /* 0x008fe200000100a9 */
[----:B--2---:R-:W-:Y:S01]  /*8d90*/  F2FP.BF16.PACK_AB R169, R144, R169 ;  /* 0x000000a990a9723e */ /* 0x004fe200000010ff */
[C---:B------:R-:W-:Y:S01]  /*8da0*/  FMUL.FTZ R7, R0.reuse, R159 ;  /* 0x0000009f00077220 */ /* 0x040fe20000410000 */
[----:B------:R-:W-:Y:S01]  /*8db0*/  MOV R159, R140 ;  /* 0x0000008c009f7202 */ /* 0x000fe20000000f00 */
[C---:B------:R-:W-:Y:S01]  /*8dc0*/  FMUL.FTZ R18, R0.reuse, R146 ;  /* 0x0000009200127220 */ /* 0x040fe20000410000 */
[----:B------:R-:W-:Y:S01]  /*8dd0*/  LDSM.16.MT88.4 R140, [R236+0x900] ;  /* 0x00090000ec8c783b */ /* 0x000fe20000004200 */
        /* <DEDUP_REMOVED lines=56> */
[--C-:B------:R-:W-:Y:S02]  /*9160*/  FFMA.FTZ R0, R171, c[0x0][0x2d0], -R134.reuse ;  /* 0x0000b400ab007a23 */ /* 0x100fe40000010886 */
[----:B------:R-:W-:Y:S02]  /*9170*/  FADD.FTZ R144, R144, R151 ;  /* 0x0000009790907221 */ /* 0x000fe40000010000 */
[----:B------:R-:W2:Y:S02]  /*9180*/  MUFU.EX2 R146, R0 ;  /* 0x0000000000927308 */ /* 0x000ea40000000800 */
[----:B--2---:R-:W-:Y:S01]  /*9190*/  F2FP.BF16.PACK_AB R171, R146, R147 ;  /* 0x0000009392ab723e */ /* 0x004fe200000010ff */
[--C-:B------:R-:W-:Y:S07]  /*91a0*/  FFMA.FTZ R0, R176, c[0x0][0x2d0], -R134.reuse ;  /* 0x0000b400b0007a23 */ /* 0x100fee0000010886 */
[----:B------:R-:W-:Y:S01]  /*91b0*/  MUFU.EX2 R176, R159 ;  /* 0x0000009f00b07308 */ /* 0x000fe20000000800 */
[C---:B-1----:R-:W-:Y:S09]  /*91c0*/  HMMA.16816.F32.BF16 R4, R168.reuse, R136, R4 ;  /* 0x00000088a804723c */ /* 0x042ff20000041804 */
[----:B------:R1:W-:Y:S01]  /*91d0*/  MUFU.EX2 R149, R0 ;  /* 0x0000000000957308 */ /* 0x0003e20000000800 */
[C---:B------:R-:W-:Y:S01]  /*91e0*/  HMMA.16816.F32.BF16 R8, R168.reuse, R138, R8 ;  /* 0x0000008aa808723c */ /* 0x040fe20000041808 */
[----:B------:R-:W2:Y:S02]  /*91f0*/  LDSM.16.MT88.4 R136, [R237+0x100] ;  /* 0x00010000ed88783b */ /* 0x000ea40000004200 */
[--C-:B-1----:R-:W-:Y:S06]  /*9200*/  FFMA.FTZ R0, R175, c[0x0][0x2d0], -R134.reuse ;  /* 0x0000b400af007a23 */ /* 0x102fec0000010886 */
[----:B------:R1:W3:Y:S01]  /*9210*/  MUFU.EX2 R150, R0 ;  /* 0x0000000000967308 */ /* 0x0002e20000000800 */
[C---:B--2---:R-:W-:Y:S08]  /*9220*/  HMMA.16816.F32.BF16 R12, R168.reuse, R136, R12 ;  /* 0x00000088a80c723c */ /* 0x044ff0000004180c */
[C---:B------:R-:W-:Y:S01]  /*9230*/  HMMA.16816.F32.BF16 R16, R168.reuse, R138, R16 ;  /* 0x0000008aa810723c */ /* 0x040fe20000041810 */
[----:B------:R-:W2:Y:S03]  /*9240*/  LDSM.16.MT88.4 R136, [R240+0x100] ;  /* 0x00010000f088783b */ /* 0x000ea60000004200 */
[--C-:B-1----:R-:W-:Y:S04]  /*9250*/  FFMA.FTZ R0, R172, c[0x0][0x2d0], -R134.reuse ;  /* 0x0000b400ac007a23 */ /* 0x102fe80000010886 */
[----:B------:R1:W-:Y:S04]  /*9260*/  MUFU.EX2 R148, R0 ;  /* 0x0000000000947308 */ /* 0x0003e80000000800 */
[----:B-1----:R-:W-:Y:S06]  /*9270*/  FFMA.FTZ R0, R173, c[0x0][0x2d0], -R134 ;  /* 0x0000b400ad007a23 */ /* 0x002fec0000010886 */
[----:B------:R1:W4:Y:S01]  /*9280*/  MUFU.EX2 R174, R0 ;  /* 0x0000000000ae7308 */ /* 0x0003220000000800 */
[C---:B--2---:R-:W-:Y:S08]  /*9290*/  HMMA.16816.F32.BF16 R20, R168.reuse, R136, R20 ;  /* 0x00000088a814723c */ /* 0x044ff00000041814 */
[C---:B------:R-:W-:Y:S01]  /*92a0*/  HMMA.16816.F32.BF16 R24, R168.reuse, R138, R24 ;  /* 0x0000008aa818723c */ /* 0x040fe20000041818 */
[----:B------:R-:W2:Y:S03]  /*92b0*/  LDSM.16.MT88.4 R136, [R239+0x100] ;  /* 0x00010000ef88783b */ /* 0x000ea60000004200 */
[----:B-1----:R-:W-:Y:S02]  /*92c0*/  FADD.FTZ R0, R2, R154 ;  /* 0x0000009a02007221 */ /* 0x002fe40000010000 */
[----:B------:R-:W1:Y:S02]  /*92d0*/  MUFU.EX2 R154, R158 ;  /* 0x0000009e009a7308 */ /* 0x000e640000000800 */
[----:B------:R-:W-:Y:S04]  /*92e0*/  FADD.FTZ R151, R145, R0 ;  /* 0x0000000091977221 */ /* 0x000fe80000010000 */
[----:B------:R-:W-:Y:S01]  /*92f0*/  FADD.FTZ R0, R147, R144 ;  /* 0x0000009093007221 */ /* 0x000fe20000010000 */
        /* <DEDUP_REMOVED lines=36> */
[C---:B--2---:R-:W-:Y:S07]  /*9540*/  HMMA.16816.F32.BF16 R124, R168.reuse, R136, R124 ;  /* 0x00000088a87c723c */ /* 0x044fee000004187c */
[----:B------:R-:W-:Y:S01]  /*9550*/  F2FP.BF16.PACK_AB R136, R145, R2 ;  /* 0x000000029188723e */ /* 0x000fe200000010ff */
[----:B------:R-:W-:Y:S04]  /*9560*/  HMMA.16816.F32.BF16 R128, R168, R138, R128 ;  /* 0x0000008aa880723c */ /* 0x000fe80000041880 */
[----:B---3--:R-:W-:Y:S01]  /*9570*/  F2FP.BF16.PACK_AB R137, R150, R149 ;  /* 0x000000959689723e */ /* 0x008fe200000010ff */
[----:B------:R-:W-:Y:S02]  /*9580*/  FADD.FTZ R2, R146, R0 ;  /* 0x0000000092027221 */ /* 0x000fe40000010000 */
[----:B------:R-:W-:Y:S01]  /*9590*/  F2FP.BF16.PACK_AB R138, R157, R156 ;  /* 0x0000009c9d8a723e */ /* 0x000fe200000010ff */
[----:B------:R-:W-:Y:S01]  /*95a0*/  LDSM.16.MT88.4 R144, [R239+0x5100] ;  /* 0x00510000ef90783b */ /* 0x000fe20000004200 */
[----:B----4-:R-:W-:Y:S03]  /*95b0*/  F2FP.BF16.PACK_AB R139, R174, R148 ;  /* 0x00000094ae8b723e */ /* 0x010fe600000010ff */
[----:B------:R-:W-:Y:S01]  /*95c0*/  FFMA.FTZ R0, R178, c[0x0][0x2d0], -R134 ;  /* 0x0000b400b2007a23 */ /* 0x000fe20000010886 */
[----:B-1----:R-:W-:Y:S01]  /*95d0*/  MOV R178, R154 ;  /* 0x0000009a00b27202 */ /* 0x002fe20000000f00 */
[----:B------:R-:W-:Y:S02]  /*95e0*/  FADD.FTZ R2, R149, R2 ;  /* 0x0000000295027221 */ /* 0x000fe40000010000 */
[C---:B------:R-:W-:Y:S01]  /*95f0*/  HMMA.16816.F32.BF16 R4, R136.reuse, R140, R4 ;  /* 0x0000008c8804723c */ /* 0x040fe20000041804 */
[----:B------:R1:W-:Y:S04]  /*9600*/  MUFU.EX2 R172, R0 ;  /* 0x0000000000ac7308 */ /* 0x0003e80000000800 */
[----:B------:R-:W-:Y:S03]  /*9610*/  FADD.FTZ R2, R150, R2 ;  /* 0x0000000296027221 */ /* 0x000fe60000010000 */
[C---:B------:R-:W-:Y:S01]  /*9620*/  HMMA.16816.F32.BF16 R8, R136.reuse, R142, R8 ;  /* 0x0000008e8808723c */ /* 0x040fe20000041808 */
[----:B------:R-:W2:Y:S03]  /*9630*/  LDSM.16.MT88.4 R140, [R237+0x900] ;  /* 0x00090000ed8c783b */ /* 0x000ea60000004200 */
[--C-:B-1----:R-:W-:Y:S01]  /*9640*/  FFMA.FTZ R0, R179, c[0x0][0x2d0], -R134.reuse ;  /* 0x0000b400b3007a23 */ /* 0x102fe20000010886 */
[----:B------:R-:W-:Y:S03]  /*9650*/  MOV R179, R153 ;  /* 0x0000009900b37202 */ /* 0x000fe60000000f00 */
[----:B------:R1:W3:Y:S01]  /*9660*/  MUFU.EX2 R173, R0 ;  /* 0x0000000000ad7308 */ /* 0x0002e20000000800 */
[----:B------:R-:W-:Y:S01]  /*9670*/  F2FP.BF16.PACK_AB R170, R178, R179 ;  /* 0x000000b3b2aa723e */ /* 0x000fe200000010ff */
[C---:B--2---:R-:W-:Y:S03]  /*9680*/  HMMA.16816.F32.BF16 R12, R136.reuse, R140, R12 ;  /* 0x0000008c880c723c */ /* 0x044fe6000004180c */
[--C-:B-1----:R-:W-:Y:S01]  /*9690*/  FFMA.FTZ R0, R177, c[0x0][0x2d0], -R134.reuse ;  /* 0x0000b400b1007a23 */ /* 0x102fe20000010886 */
[----:B------:R-:W-:Y:S01]  /*96a0*/  MOV R177, R152 ;  /* 0x0000009800b17202 */ /* 0x000fe20000000f00 */
[----:B------:R-:W-:Y:S01]  /*96b0*/  FFMA.FTZ R134, R132, c[0x0][0x2d0], -R134 ;  /* 0x0000b40084867a23 */ /* 0x000fe20000010886 */
[----:B------:R-:W-:Y:S02]  /*96c0*/  LDSM.16.MT88.4 R152, [R236+0x1100] ;  /* 0x00110000ec98783b */ /* 0x000fe40000004200 */
[C---:B------:R-:W-:Y:S01]  /*96d0*/  HMMA.16816.F32.BF16 R16, R136.reuse, R142, R16 ;  /* 0x0000008e8810723c */ /* 0x040fe20000041810 */
[----:B------:R1:W-:Y:S03]  /*96e0*/  MUFU.EX2 R132, R0 ;  /* 0x0000000000847308 */ /* 0x0003e60000000800 */
[----:B------:R-:W-:Y:S02]  /*96f0*/  F2FP.BF16.PACK_AB R168, R177, R176 ;  /* 0x000000b0b1a8723e */ /* 0x000fe400000010ff */
[----:B---3--:R-:W-:Y:S01]  /*9700*/  F2FP.BF16.PACK_AB R169, R173, R172 ;  /* 0x000000acada9723e */ /* 0x008fe200000010ff */
[----:B------:R-:W2:Y:S04]  /*9710*/  LDSM.16.MT88.4 R140, [R240+0x900] ;  /* 0x00090000f08c783b */ /* 0x000ea80000004200 */
[----:B------:R-:W3:Y:S01]  /*9720*/  MUFU.EX2 R134, R134 ;  /* 0x0000008600867308 */ /* 0x000ee20000000800 */
[----:B-1----:R-:W-:Y:S04]  /*9730*/  FADD.FTZ R0, R156, R151 ;  /* 0x000000979c007221 */ /* 0x002fe80000010000 */
[----:B------:R-:W-:Y:S02]  /*9740*/  FADD.FTZ R175, R157, R0 ;  /* 0x000000009daf7221 */ /* 0x000fe40000010000 */
[----:B------:R-:W-:Y:S02]  /*9750*/  FADD.FTZ R0, R148, R2 ;  /* 0x0000000294007221 */ /* 0x000fe40000010000 */
[----:B------:R-:W-:Y:S01]  /*9760*/  FADD.FTZ R2, R176, R175 ;  /* 0x000000afb0027221 */ /* 0x000fe20000010000 */
[----:B---3--:R-:W-:Y:S01]  /*9770*/  F2FP.BF16.PACK_AB R171, R134, R132 ;  /* 0x0000008486ab723e */ /* 0x008fe200000010ff */
[----:B------:R-:W-:Y:S02]  /*9780*/  FADD.FTZ R0, R174, R0 ;  /* 0x00000000ae007221 */ /* 0x000fe40000010000 */
[----:B------:R-:W-:Y:S02]  /*9790*/  FADD.FTZ R2, R177, R2 ;  /* 0x00000002b1027221 */ /* 0x000fe40000010000 */
[----:B------:R-:W-:Y:S02]  /*97a0*/  FADD.FTZ R0, R172, R0 ;  /* 0x00000000ac007221 */ /* 0x000fe40000010000 */
[----:B------:R-:W-:Y:S02]  /*97b0*/  FADD.FTZ R2, R179, R2 ;  /* 0x00000002b3027221 */ /* 0x000fe40000010000 */
[----:B------:R-:W-:Y:S01]  /*97c0*/  FADD.FTZ R0, R173, R0 ;  /* 0x00000000ad007221 */ /* 0x000fe20000010000 */
[C---:B--2---:R-:W-:Y:S03]  /*97d0*/  HMMA.16816.F32.BF16 R20, R136.reuse, R140, R20 ;  /* 0x0000008c8814723c */ /* 0x044fe60000041814 */
[----:B------:R-:W-:Y:S01]  /*97e0*/  FADD.FTZ R0, R132, R0 ;  /* 0x0000000084007221 */ /* 0x000fe20000010000 */
[-C--:B------:R-:W-:Y:S03]  /*97f0*/  MOV R132, R3.reuse ;  /* 0x0000000300847202 */ /* 0x080fe60000000f00 */
[----:B------:R-:W-:Y:S01]  /*9800*/  FADD.FTZ R0, R134, R0 ;  /* 0x0000000086007221 */ /* 0x000fe20000010000 */
[C---:B------:R-:W-:Y:S01]  /*9810*/  HMMA.16816.F32.BF16 R24, R136.reuse, R142, R24 ;  /* 0x0000008e8818723c */ /* 0x040fe20000041818 */
[----:B------:R-:W1:Y:S03]  /*9820*/  LDSM.16.MT88.4 R140, [R239+0x900] ;  /* 0x00090000ef8c783b */ /* 0x000e660000004200 */
[----:B------:R-:W-:Y:S04]  /*9830*/  MOV R134, R3 ;  /* 0x0000000300867202 */ /* 0x000fe80000000f00 */
        /* <DEDUP_REMOVED lines=34> */
[C---:B------:R-:W-:Y:S08]  /*9a60*/  HMMA.16816.F32.BF16 R120, R136.reuse, R142, R120 ;  /* 0x0000008e8878723c */ /* 0x040ff00000041878 */
[C---:B------:R-:W-:Y:S08]  /*9a70*/  HMMA.16816.F32.BF16 R124, R136.reuse, R144, R124 ;  /* 0x00000090887c723c */ /* 0x040ff0000004187c */
[----:B------:R-:W-:Y:S01]  /*9a80*/  HMMA.16816.F32.BF16 R128, R136, R146, R128 ;  /* 0x000000928880723c */ /* 0x000fe20000041880 */
[----:B------:R-:W1:Y:S07]  /*9a90*/  LDSM.16.MT88.4 R144, [R237+0x1100] ;  /* 0x00110000ed90783b */ /* 0x000e6e0000004200 */
[C---:B------:R-:W-:Y:S01]  /*9aa0*/  HMMA.16816.F32.BF16 R156, R168.reuse, R152, R4 ;  /* 0x00000098a89c723c */ /* 0x040fe20000041804 */
[----:B------:R-:W2:Y:S07]  /*9ab0*/  LDSM.16.MT88.4 R136, [R240+0x1100] ;  /* 0x00110000f088783b */ /* 0x000eae0000004200 */
[C---:B------:R-:W-:Y:S01]  /*9ac0*/  HMMA.16816.F32.BF16 R152, R168.reuse, R154, R8 ;  /* 0x0000009aa898723c */ /* 0x040fe20000041808 */
[----:B------:R-:W3:Y:S08]  /*9ad0*/  LDSM.16.MT88.4 R4, [R239+0x1100] ;  /* 0x00110000ef04783b */ /* 0x000ef00000004200 */
[----:B------:R-:W4:Y:S01]  /*9ae0*/  LDSM.16.MT88.4 R8, [R236+0x2900] ;  /* 0x00290000ec08783b */ /* 0x000f220000004200 */
[C---:B-1----:R-:W-:Y:S07]  /*9af0*/  HMMA.16816.F32.BF16 R148, R168.reuse, R144, R12 ;  /* 0x00000090a894723c */ /* 0x042fee000004180c */
[----:B------:R-:W1:Y:S01]  /*9b00*/  LDSM.16.MT88.4 R12, [R237+0x2900] ;  /* 0x00290000ed0c783b */ /* 0x000e620000004200 */
[C---:B------:R-:W-:Y:S08]  /*9b10*/  HMMA.16816.F32.BF16 R144, R168.reuse, R146, R16 ;  /* 0x00000092a890723c */ /* 0x040ff00000041810 */
[C---:B--2---:R-:W-:Y:S08]  /*9b20*/  HMMA.16816.F32.BF16 R140, R168.reuse, R136, R20 ;  /* 0x00000088a88c723c */ /* 0x044ff00000041814 */
[C---:B------:R-:W-:Y:S08]  /*9b30*/  HMMA.16816.F32.BF16 R136, R168.reuse, R138, R24 ;  /* 0x0000008aa888723c */ /* 0x040ff00000041818 */
[C---:B---3--:R-:W-:Y:S08]  /*9b40*/  HMMA.16816.F32.BF16 R28, R168.reuse, R4, R28 ;  /* 0x00000004a81c723c */ /* 0x048ff0000004181c */
[C---:B------:R-:W-:Y:S01]  /*9b50*/  HMMA.16816.F32.BF16 R32, R168.reuse, R6, R32 ;  /* 0x00000006a820723c */ /* 0x040fe20000041820 */
[----:B------:R-:W2:Y:S07]  /*9b60*/  LDSM.16.MT88.4 R4, [R240+0x2900] ;  /* 0x00290000f004783b */ /* 0x000eae0000004200 */
[C---:B----4-:R-:W-:Y:S08]  /*9b70*/  HMMA.16816.F32.BF16 R36, R168.reuse, R8, R36 ;  /* 0x00000008a824723c */ /* 0x050ff00000041824 */
        /* <DEDUP_REMOVED lines=30> */
[C---:B--2---:R-:W-:Y:S07]  /*9d60*/  HMMA.16816.F32.BF16 R124, R168.reuse, R4, R124 ;  /* 0x00000004a87c723c */ /* 0x044fee000004187c */
[----:B------:R-:W-:Y:S01]  /*9d70*/  FADD.FTZ R4, R178, R2 ;  /* 0x00000002b2047221 */ /* 0x000fe20000010000 */
[----:B------:R-:W-:Y:S04]  /*9d80*/  HMMA.16816.F32.BF16 R128, R168, R6, R128 ;  /* 0x00000006a880723c */ /* 0x000fe80000041880 */
[----:B------:R1:W-:Y:S01]  /*9d90*/  STL [R1+0x20], R4 ;  /* 0x0000200401007387 */ /* 0x0003e20000100800 */
[----:B------:R-:W-:Y:S03]  /*9da0*/  MOV R2, R133 ;  /* 0x0000008500027202 */ /* 0x000fe60000000f00 */
[----:B------:R1:W-:Y:S01]  /*9db0*/  STL [R1+0x24], R0 ;  /* 0x0000240001007387 */ /* 0x0003e20000100800 */
[----:B------:R-:W-:-:S05]  /*9dc0*/  @P0 BRA `(.L_x_357) ;  /* 0xffffc25000000947 */ /* 0x000fca000383ffff */
.L_x_346:
[----:B------:R-:W2:Y:S01]  /*9dd0*/  S2UR UR10, SR_CTAID.X ;  /* 0x00000000000a79c3 */ /* 0x000ea20000002500 */
[----:B------:R-:W-:-:S02]  /*9de0*/  UISETP.NE.AND UP1, UPT, UR14, URZ, UPT ;  /* 0x0000003f0e00728c */ /* 0x000fc4000bf25270 */
[----:B------:R-:W-:Y:S02]  /*9df0*/  UISETP.NE.AND UP0, UPT, UR13, URZ, UPT ;  /* 0x0000003f0d00728c */ /* 0x000fe4000bf05270 */
[----:B------:R-:W-:-:S04]  /*9e00*/  ULDC.64 UR4, c[0x0][0x2c8] ;  /* 0x0000b20000047ab9 */ /* 0x000fc80000000a00 */
[----:B------:R-:W-:Y:S01]  /*9e10*/  PLOP3.LUT P0, PT, PT, PT, UP0, 0x40, 0x0 ;  /* 0x000000000000781c */ /* 0x000fe20003f0e808 */
[----:B--2---:R-:W-:-:S04]  /*9e20*/  ULEA UR10, UR10, 0x7f, 0x7 ;  /* 0x0000007f0a0a7891 */ /* 0x004fc8000f8e383f */
[----:B------:R-:W-:-:S03]  /*9e30*/  UIMAD.WIDE.U32 UR18, UR10, UR4, URZ ;  /* 0x000000040a1272a5 */ /* 0x000fc6000f8e003f */
[----:B------:R-:W-:Y:S02]  /*9e40*/  ULDC UR4, c[0x0][0x168] ;  /* 0x00005a0000047ab9 */ /* 0x000fe40000000800 */
[----:B------:R-:W-:Y:S02]  /*9e50*/  @UP1 USHF.R.U32.HI UR10, URZ, UR5, UR19 ;  /* 0x000000053f0a1299 */ /* 0x000fe40008011613 */
[----:B------:R-:W-:Y:S02]  /*9e60*/  UIADD3 UR4, -UR4, 0x1, URZ ;  /* 0x0000000104047890 */ /* 0x000fe4000fffe13f */
[----:B------:R-:W-:Y:S02]  /*9e70*/  ULDC UR5, c[0x0][0x1d0] ;  /* 0x0000740000057ab9 */ /* 0x000fe40000000800 */
[----:B------:R-:W-:-:S03]  /*9e80*/  UIADD3 UR11, UR10, UR5, UR4 ;  /* 0x000000050a0b7290 */ /* 0x000fc6000fffe004 */
[----:B------:R-:W-:Y:S02]  /*9e90*/  ULDC UR10, c[0x0][0x324] ;  /* 0x0000c900000a7ab9 */ /* 0x000fe40000000800 */
[----:B------:R-:W-:Y:S01]  /*9ea0*/  UIADD3 UR10, UR11, -UR10, URZ ;  /* 0x8000000a0b0a7290 */ /* 0x000fe2000fffe03f */
[----:B------:R-:W-:Y:S05]  /*9eb0*/  @P0 BRA `(.L_x_358) ;  /* 0x0000014000000947 */ /* 0x000fea0003800000 */
        /* <DEDUP_REMOVED lines=11> */
.L_x_359:
[----:B------:R-:W-:Y:S02]  /*9f70*/  ULDC UR4, c[0x0][0x32c] ;  /* 0x0000cb0000047ab9 */ /* 0x000fe40000000800 */
[----:B------:R-:W-:-:S03]  /*9f80*/  UISETP.NE.AND UP0, UPT, UR4, 0x1, UPT ;  /* 0x000000010400788c */ /* 0x000fc6000bf05270 */
[----:B------:R-:W-:Y:S02]  /*9f90*/  ULDC.64 UR4, c[0x0][0x330] ;  /* 0x0000cc0000047ab9 */ /* 0x000fe40000000a00 */
[----:B------:R-:W-:-:S06]  /*9fa0*/  UIMAD.WIDE.U32 UR18, UR11, UR4, URZ ;  /* 0x000000040b1272a5 */ /* 0x000fcc000f8e003f */
[----:B------:R-:W-:Y:S02]  /*9fb0*/  @UP0 USHF.R.U32.HI UR11, URZ, UR5, UR19 ;  /* 0x000000053f0b0299 */ /* 0x000fe40008011613 */
.L_x_360:
[----:B------:R-:W-:Y:S02]  /*9fc0*/  ULDC UR4, c[0x0][0x32c] ;  /* 0x0000cb0000047ab9 */ /* 0x000fe40000000800 */
[----:B------:R-:W-:-:S04]  /*9fd0*/  UIMAD UR4, UR11, UR4, URZ ;  /* 0x000000040b0472a4 */ /* 0x000fc8000f8e023f */
[----:B------:R-:W-:-:S04]  /*9fe0*/  UISETP.LT.AND UP0, UPT, UR10, UR4, UPT ;  /* 0x000000040a00728c */ /* 0x000fc8000bf01270 */
[----:B------:R-:W-:-:S04]  /*9ff0*/  USEL UR10, UR10, UR4, !UP0 ;  /* 0x000000040a0a7287 */ /* 0x000fc8000c000000 */
.L_x_358:
[----:B------:R-:W-:-:S04]  /*a000*/  UIADD3 UR10, UR10, 0x2f, URZ ;  /* 0x0000002f0a0a7890 */ /* 0x000fc8000fffe03f */
[----:B------:R-:W-:-:S04]  /*a010*/  UIMAD.WIDE UR4, UR10, 0x2aaaaaab, URZ ;  /* 0x2aaaaaab0a0478a5 */ /* 0x000fc8000f8e023f */
        /* <DEDUP_REMOVED lines=9> */
[----:B-1----:R-:W4:Y:S04]  /*a0b0*/  LDL.64 R4, [R1+0x38] ;  /* 0x0000380001047983 */ /* 0x002f280000100a00 */
[----:B------:R-:W4:Y:S01]  /*a0c0*/  LDL.64 R2, [R1+0x30] ;  /* 0x0000300001027983 */ /* 0x000f220000100a00 */
[----:B--2---:R-:W-:-:S02]  /*a0d0*/  IADD3 R11, P0, R8, 0x40, RZ ;  /* 0x00000040080b7810 */ /* 0x004fc40007f1e0ff */
[----:B------:R-:W-:-:S03]  /*a0e0*/  IADD3 R10, P1, R8, 0x80, RZ ;  /* 0x00000080080a7810 */ /* 0x000fc60007f3e0ff */
[--C-:B---3--:R-:W-:Y:S01]  /*a0f0*/  IMAD.X R0, RZ, RZ, R7.reuse, P0 ;  /* 0x000000ffff007224 */ /* 0x108fe200000e0607 */
[----:B------:R-:W-:Y:S01]  /*a100*/  STL [R1+0x78], R11 ;  /* 0x0000780b01007387 */ /* 0x000fe20000100800 */
[----:B------:R-:W-:Y:S01]  /*a110*/  IADD3 R9, P0, R8, 0xc0, RZ ;  /* 0x000000c008097810 */ /* 0x000fe20007f1e0ff */
[--C-:B------:R-:W-:Y:S01]  /*a120*/  IMAD.X R8, RZ, RZ, R7.reuse, P1 ;  /* 0x000000ffff087224 */ /* 0x100fe200008e0607 */
[C---:B----4-:R-:W-:Y:S01]  /*a130*/  IADD3 R6, P1, R4.reuse, 0x80, RZ ;  /* 0x0000008004067810 */ /* 0x050fe20007f3e0ff */
[----:B------:R-:W-:Y:S02]  /*a140*/  STL [R1+0x70], R10 ;  /* 0x0000700a01007387 */ /* 0x000fe40000100800 */
[----:B------:R-:W-:Y:S01]  /*a150*/  IMAD.X R7, RZ, RZ, R7, P0 ;  /* 0x000000ffff077224 */ /* 0x000fe200000e0607 */
[C---:B------:R-:W-:Y:S01]  /*a160*/  IADD3 R5, P0, R4.reuse, 0xc0, RZ ;  /* 0x000000c004057810 */ /* 0x040fe20007f1e0ff */
[----:B------:R1:W-:Y:S04]  /*a170*/  STL [R1+0x74], R0 ;  /* 0x0000740001007387 */ /* 0x0003e80000100800 */
[----:B------:R-:W-:Y:S04]  /*a180*/  STL [R1+0x68], R9 ;  /* 0x0000680901007387 */ /* 0x000fe80000100800 */
[----:B------:R-:W-:Y:S01]  /*a190*/  STL [R1+0x6c], R8 ;  /* 0x00006c0801007387 */ /* 0x000fe20000100800 */
[----:B-1----:R-:W-:Y:S01]  /*a1a0*/  IADD3 R0, P2, R4, 0x40, RZ ;  /* 0x0000004004007810 */ /* 0x002fe20007f5e0ff */
[----:B------:R-:W-:-:S04]  /*a1b0*/  IMAD.X R4, RZ, RZ, R3, P1 ;  /* 0x000000ffff047224 */ /* 0x000fc800008e0603 */
[----:B------:R1:W-:Y:S04]  /*a1c0*/  STL [R1+0x60], R0 ;  /* 0x0000600001007387 */ /* 0x0003e80000100800 */
[----:B------:R-:W-:Y:S04]  /*a1d0*/  STL [R1+0x64], R7 ;  /* 0x0000640701007387 */ /* 0x000fe80000100800 */
[----:B------:R-:W-:Y:S01]  /*a1e0*/  STL [R1+0x58], R6 ;  /* 0x0000580601007387 */ /* 0x000fe20000100800 */
[----:B-1----:R-:W-:-:S05]  /*a1f0*/  IMAD.X R0, RZ, RZ, R3, P2 ;  /* 0x000000ffff007224 */ /* 0x002fca00010e0603 */
[----:B------:R1:W-:Y:S04]  /*a200*/  STL [R1+0x5c], R0 ;  /* 0x00005c0001007387 */ /* 0x0003e80000100800 */
[----:B------:R2:W-:Y:S01]  /*a210*/  STL [R1+0x50], R5 ;  /* 0x0000500501007387 */ /* 0x0005e20000100800 */
[----:B-1----:R-:W-:-:S05]  /*a220*/  IMAD.X R0, RZ, RZ, R3, P0 ;  /* 0x000000ffff007224 */ /* 0x002fca00000e0603 */
[----:B------:R2:W-:Y:S04]  /*a230*/  STL [R1+0x2c], R0 ;  /* 0x00002c0001007387 */ /* 0x0005e80000100800 */
[----:B------:R2:W-:Y:S02]  /*a240*/  STL [R1+0x54], R4 ;  /* 0x0000540401007387 */ /* 0x0005e40000100800 */
.L_x_364:
[----:B--2---:R-:W2:Y:S01]  /*a250*/  LDL R0, [R1] ;  /* 0x0000000001007983 */ /* 0x004ea20000100800 */
[----:B------:R-:W-:Y:S04]  /*a260*/  DEPBAR.LE SB0, 0x0 ;  /* 0x000080000000791a */ /* 0x000fe80000000000 */
[----:B------:R-:W-:Y:S01]  /*a270*/  BAR.SYNC.DEFER_BLOCKING 0x0 ;  /* 0x0000000000007b1d */ /* 0x000fe20000010000 */
[----:B------:R-:W-:Y:S01]  /*a280*/  UISETP.GT.AND UP0, UPT, UR9, UR8, UPT ;  /* 0x000000080900728c */ /* 0x000fe2000bf04270 */
[----:B------:R-:W-:Y:S05]  /*a290*/  MOV R2, R133 ;  /* 0x0000008500027202 */ /* 0x000fea0000000f00 */
        /* <DEDUP_REMOVED lines=13> */
[----:B------:R4:W-:Y:S01]  /*a370*/  STL.64 [R1+0x88], R8 ;  /* 0x0000880801007387 */ /* 0x0009e20000100a00 */
[----:B------:R-:W-:Y:S03]  /*a380*/  UIMAD UR11, UR11, UR4, URZ ;  /* 0x000000040b0b72a4 */ /* 0x000fe6000f8e023f */
[----:B------:R-:W3:Y:S01]  /*a390*/  LDL R12, [R1+0x4] ;  /* 0x00000400010c7983 */ /* 0x000ee20000100800 */
[----:B------:R-:W-:Y:S03]  /*a3a0*/  UIMAD UR11, UR8, UR5, UR11 ;  /* 0x00000005080b72a4 */ /* 0x000fe6000f8e020b */
[----:B------:R-:W3:Y:S01]  /*a3b0*/  LDL R22, [R1+0x78] ;  /* 0x0000780001167983 */ /* 0x000ee20000100800 */
[----:B------:R-:W-:Y:S02]  /*a3c0*/  UIADD3 UR4, UR19, UR11, URZ ;  /* 0x0000000b13047290 */ /* 0x000fe4000fffe03f */
[----:B------:R-:W-:Y:S01]  /*a3d0*/  UIMAD.WIDE.U32 UR18, UR18, 0x30, URZ ;  /* 0x00000030121278a5 */ /* 0x000fe2000f8e003f */
[----:B------:R-:W3:Y:S01]  /*a3e0*/  LDL R21, [R1+0x74] ;  /* 0x0000740001157983 */ /* 0x000ee20000100800 */
[----:B------:R-:W-:Y:S03]  /*a3f0*/  UIMAD UR4, UR4, 0x30, URZ ;  /* 0x00000030040478a4 */ /* 0x000fe6000f8e023f */
[----:B------:R-:W3:Y:S01]  /*a400*/  LDL R20, [R1+0x70] ;  /* 0x0000700001147983 */ /* 0x000ee20000100800 */
[----:B------:R-:W-:Y:S03]  /*a410*/  UIADD3 UR4, UR19, UR4, URZ ;  /* 0x0000000413047290 */ /* 0x000fe6000fffe03f */
[----:B------:R-:W3:Y:S04]  /*a420*/  LDL R15, [R1+0x6c] ;  /* 0x00006c00010f7983 */ /* 0x000ee80000100800 */
[----:B------:R-:W3:Y:S04]  /*a430*/  LDL R14, [R1+0x68] ;  /* 0x00006800010e7983 */ /* 0x000ee80000100800 */
[----:B----4-:R-:W4:Y:S04]  /*a440*/  LDL.64 R8, [R1+0x40] ;  /* 0x0000400001087983 */ /* 0x010f280000100a00 */
[----:B------:R-:W4:Y:S01]  /*a450*/  LDL R13, [R1+0x64] ;  /* 0x00006400010d7983 */ /* 0x000f220000100800 */
[----:B--2---:R-:W-:Y:S02]  /*a460*/  LOP3.LUT P2, RZ, R0, 0x1, RZ, 0xc0, !PT ;  /* 0x0000000100ff7812 */ /* 0x004fe4000784c0ff */
[----:B---3--:R-:W-:Y:S04]  /*a470*/  IADD3 R0, P1, R6, UR18, RZ ;  /* 0x0000001206007c10 */ /* 0x008fe8000ff3e0ff */
[C---:B------:R-:W-:Y:S02]  /*a480*/  LEA R4, P0, R0.reuse, c[0x0][0x1f8], 0x1 ;  /* 0x00007e0000047a11 */ /* 0x040fe400078008ff */
[----:B----4-:R-:W-:Y:S04]  /*a490*/  IADD3.X R3, R9, UR4, RZ, P1, !PT ;  /* 0x0000000409037c10 */ /* 0x010fe80008ffe4ff */
[----:B------:R-:W-:Y:S02]  /*a4a0*/  LEA.HI.X R5, R0, c[0x0][0x1fc], R3, 0x1, P0 ;  /* 0x00007f0000057a11 */ /* 0x000fe400000f0c03 */
[----:B------:R-:W-:Y:S03]  /*a4b0*/  IADD3 R0, P1, R22, UR18, RZ ;  /* 0x0000001216007c10 */ /* 0x000fe6000ff3e0ff */
        /* <DEDUP_REMOVED lines=24> */
[----:B------:R-:W-:Y:S02]  /*a640*/  @!P3 IMAD.X R5, R0, 0x1, R9, P1 ;  /* 0x000000010005b824 */ /* 0x000fe400008e0609 */
[----:B------:R2:W5:Y:S03]  /*a650*/  LDL.LU.64 R8, [R1+0x88] ;  /* 0x0000880001087983 */ /* 0x0005660000300a00 */
[----:B------:R-:W-:Y:S02]  /*a660*/  @!P3 LEA.HI.X R7, R4, c[0x0][0x1fc], R5, 0x1, P0 ;  /* 0x00007f000407ba11 */ /* 0x000fe400000f0c05 */
[----:B------:R-:W-:Y:S03]  /*a670*/  @!P3 IADD3 R5, P1, R3, R22, RZ ;  /* 0x000000160305b210 */ /* 0x000fe60007f3e0ff */
[----:B------:R3:W-:Y:S01]  /*a680*/  @!P3 LDGSTS.E.BYPASS.LTC128B.128 [R12+0x1100], [R6.64], !P6 ;  /* 0x01100000060cbfae */ /* 0x0007e2000f101d50 */
[C---:B------:R-:W-:Y:S01]  /*a690*/  @!P3 LEA R4, P0, R5.reuse, c[0x0][0x1f8], 0x1 ;  /* 0x00007e000504ba11 */ /* 0x040fe200078008ff */
[C---:B---3--:R-:W-:Y:S05]  /*a6a0*/  @!P3 IMAD.X R6, R0.reuse, 0x1, R21, P1 ;  /* 0x000000010006b824 */ /* 0x048fea00008e0615 */
[----:B------:R-:W-:Y:S05]  /*a6b0*/  @!P3 LEA.HI.X R5, R5, c[0x0][0x1fc], R6, 0x1, P0 ;  /* 0x00007f000505ba11 */ /* 0x000fea00000f0c06 */
[----:B------:R3:W-:Y:S02]  /*a6c0*/  @!P3 LDGSTS.E.BYPASS.LTC128B.128 [R12+0x2900], [R4.64], !P2 ;  /* 0x02900000040cbfae */ /* 0x0007e4000d101d50 */
[----:B---3--:R-:W-:Y:S04]  /*a6d0*/  @!P3 IADD3 R5, P1, R3, R20, RZ ;  /* 0x000000140305b210 */ /* 0x008fe80007f3e0ff */
[----:B------:R-:W-:Y:S01]  /*a6e0*/  @!P3 LEA R4, P0, R5, c[0x0][0x1f8], 0x1 ;  /* 0x00007e000504ba11 */ /* 0x000fe200078008ff */
[C---:B------:R-:W-:Y:S01]  /*a6f0*/  @!P3 IMAD.X R6, R0.reuse, 0x1, R15, P1 ;  /* 0x000000010006b824 */ /* 0x040fe200008e060f */
[----:B------:R-:W-:Y:S04]  /*a700*/  @!P3 IADD3 R3, P1, R3, R14, RZ ;  /* 0x0000000e0303b210 */ /* 0x000fe80007f3e0ff */
[----:B------:R-:W-:Y:S01]  /*a710*/  @!P3 LEA.HI.X R5, R5, c[0x0][0x1fc], R6, 0x1, P0 ;  /* 0x00007f000505ba11 */ /* 0x000fe200000f0c06 */
[----:B------:R-:W-:Y:S04]  /*a720*/  @!P3 IMAD.X R0, R0, 0x1, R13, P1 ;  /* 0x000000010000b824 */ /* 0x000fe800008e060d */
[----:B------:R3:W-:Y:S02]  /*a730*/  @!P3 LDGSTS.E.BYPASS.LTC128B.128 [R12+0x4100], [R4.64], !P5 ;  /* 0x04100000040cbfae */ /* 0x0007e4000e901d50 */
[C---:B---3--:R-:W-:Y:S04]  /*a740*/  @!P3 LEA R4, P0, R3.reuse, c[0x0][0x1f8], 0x1 ;  /* 0x00007e000304ba11 */ /* 0x048fe800078008ff */
[----:B------:R-:W-:Y:S05]  /*a750*/  @!P3 LEA.HI.X R5, R3, c[0x0][0x1fc], R0, 0x1, P0 ;  /* 0x00007f000305ba11 */ /* 0x000fea00000f0c00 */
[----:B------:R2:W-:Y:S04]  /*a760*/  @!P3 LDGSTS.E.BYPASS.LTC128B.128 [R12+0x5900], [R4.64], !P4 ;  /* 0x05900000040cbfae */ /* 0x0005e8000e101d50 */
.L_x_362:
[C---:B--2345:R-:W-:Y:S01]  /*a770*/  HMMA.16816.F32.BF16 R4, R160.reuse, R8, RZ ;  /* 0x00000008a004723c */ /* 0x07cfe200000418ff */
        /* <DEDUP_REMOVED lines=138> */
[----:B------:R-:W2:Y:S01]  /*b020*/  MUFU.TANH R175, R4 ;  /* 0x0000000400af7308 */ /* 0x000ea20000002400 */
[----:B------:R-:W-:Y:S02]  /*b030*/  FMUL.FTZ R6, R6, c[0x0][0x320] ;  /* 0x0000c80006067a20 */ /* 0x000fe40000410000 */
[----:B------:R-:W-:Y:S01]  /*b040*/  FMUL.FTZ R7, R7, c[0x0][0x320] ;  /* 0x0000c80007077a20 */ /* 0x000fe20000410000 */
[C---:B-1----:R-:W-:Y:S03]  /*b050*/  HMMA.16816.F32.BF16 R12, R232.reuse, R168, R12 ;  /* 0x000000a8e80c723c */ /* 0x042fe6000004180c */
[----:B------:R-:W-:Y:S03]  /*b060*/  FMUL.FTZ R8, R8, c[0x0][0x320] ;  /* 0x0000c80008087a20 */ /* 0x000fe60000410000 */
[----:B------:R-:W1:Y:S01]  /*b070*/  MUFU.TANH R174, R5 ;  /* 0x0000000500ae7308 */ /* 0x000e620000002400 */
[----:B------:R-:W-:Y:S01]  /*b080*/  FMUL.FTZ R9, R9, c[0x0][0x320] ;  /* 0x0000c80009097a20 */ /* 0x000fe20000410000 */
[C---:B------:R-:W-:Y:S04]  /*b090*/  HMMA.16816.F32.BF16 R16, R232.reuse, R170, R16 ;  /* 0x000000aae810723c */ /* 0x040fe80000041810 */
[----:B------:R-:W-:Y:S02]  /*b0a0*/  FMUL.FTZ R10, R10, c[0x0][0x320] ;  /* 0x0000c8000a0a7a20 */ /* 0x000fe40000410000 */
[----:B------:R-:W-:Y:S02]  /*b0b0*/  FMUL.FTZ R11, R11, c[0x0][0x320] ;  /* 0x0000c8000b0b7a20 */ /* 0x000fe40000410000 */
[----:B------:R-:W3:Y:S08]  /*b0c0*/  MUFU.TANH R178, R6 ;  /* 0x0000000600b27308 */ /* 0x000ef00000002400 */
[----:B------:R-:W-:Y:S02]  /*b0d0*/  FMUL.FTZ R12, R12, c[0x0][0x320] ;  /* 0x0000c8000c0c7a20 */ /* 0x000fe40000410000 */
[----:B------:R4:W1:Y:S01]  /*b0e0*/  MUFU.TANH R179, R7 ;  /* 0x0000000700b37308 */ /* 0x0008620000002400 */
[----:B------:R-:W-:Y:S02]  /*b0f0*/  FMUL.FTZ R13, R13, c[0x0][0x320] ;  /* 0x0000c8000d0d7a20 */ /* 0x000fe40000410000 */
[----:B------:R-:W-:Y:S02]  /*b100*/  FMUL.FTZ R14, R14, c[0x0][0x320] ;  /* 0x0000c8000e0e7a20 */ /* 0x000fe40000410000 */
[----:B------:R-:W-:Y:S05]  /*b110*/  FMUL.FTZ R15, R15, c[0x0][0x320] ;  /* 0x0000c8000f0f7a20 */ /* 0x000fea0000410000 */
[----:B------:R-:W1:Y:S10]  /*b120*/  MUFU.TANH R173, R8 ;  /* 0x0000000800ad7308 */ /* 0x000e740000002400 */
[----:B------:R-:W1:Y:S01]  /*b130*/  MUFU.TANH R169, R9 ;  /* 0x0000000900a97308 */ /* 0x000e620000002400 */
[----:B----4-:R-:W4:Y:S01]  /*b140*/  LDSM.16.M88.4 R4, [R238+0x5800] ;  /* 0x00580000ee04783b */ /* 0x010f220000000200 */
[----:B------:R-:W-:Y:S08]  /*b150*/  DEPBAR.LE SB0, 0x0 ;  /* 0x000080000000791a */ /* 0x000ff00000000000 */
[----:B------:R-:W1:Y:S01]  /*b160*/  MUFU.TANH R177, R10 ;  /* 0x0000000a00b17308 */ /* 0x000e620000002400 */
[----:B------:R-:W-:Y:S09]  /*b170*/  BAR.SYNC.DEFER_BLOCKING 0x0 ;  /* 0x0000000000007b1d */ /* 0x000ff20000010000 */
[----:B------:R1:W1:Y:S10]  /*b180*/  MUFU.TANH R176, R11 ;  /* 0x0000000b00b07308 */ /* 0x0002740000002400 */
[----:B------:R-:W2:Y:S10]  /*b190*/  MUFU.TANH R168, R12 ;  /* 0x0000000c00a87308 */ /* 0x000eb40000002400 */
[----:B------:R2:W2:Y:S01]  /*b1a0*/  MUFU.TANH R134, R13 ;  /* 0x0000000d00867308 */ /* 0x0004a20000002400 */
[C---:B----4-:R-:W-:Y:S05]  /*b1b0*/  HMMA.16816.F32.BF16 R20, R232.reuse, R4, R20 ;  /* 0x00000004e814723c */ /* 0x050fea0000041814 */
[----:B-1----:R-:W-:Y:S04]  /*b1c0*/  FMUL.FTZ R11, R17, c[0x0][0x320] ;  /* 0x0000c800110b7a20 */ /* 0x002fe80000410000 */
[----:B------:R1:W4:Y:S01]  /*b1d0*/  MUFU.TANH R172, R14 ;  /* 0x0000000e00ac7308 */ /* 0x0003220000002400 */
[----:B------:R-:W-:Y:S09]  /*b1e0*/  HMMA.16816.F32.BF16 R24, R232, R6, R24 ;  /* 0x00000006e818723c */ /* 0x000ff20000041818 */
[----:B------:R3:W3:Y:S03]  /*b1f0*/  MUFU.TANH R171, R15 ;  /* 0x0000000f00ab7308 */ /* 0x0006e60000002400 */
[----:B--2---:R-:W-:Y:S02]  /*b200*/  FMUL.FTZ R13, R16, c[0x0][0x320] ;  /* 0x0000c800100d7a20 */ /* 0x004fe40000410000 */
[----:B------:R-:W-:Y:S02]  /*b210*/  FMUL.FTZ R16, R18, c[0x0][0x320] ;  /* 0x0000c80012107a20 */ /* 0x000fe40000410000 */
[----:B------:R-:W-:Y:S03]  /*b220*/  FMUL.FTZ R10, R20, c[0x0][0x320] ;  /* 0x0000c800140a7a20 */ /* 0x000fe60000410000 */
[----:B------:R-:W2:Y:S01]  /*b230*/  MUFU.TANH R13, R13 ;  /* 0x0000000d000d7308 */ /* 0x000ea20000002400 */
[----:B------:R-:W-:Y:S02]  /*b240*/  FMUL.FTZ R9, R21, c[0x0][0x320] ;  /* 0x0000c80015097a20 */ /* 0x000fe40000410000 */
[----:B------:R-:W-:Y:S02]  /*b250*/  FMUL.FTZ R12, R23, c[0x0][0x320] ;  /* 0x0000c800170c7a20 */ /* 0x000fe40000410000 */
[----:B-1----:R-:W-:Y:S02]  /*b260*/  FMUL.FTZ R14, R22, c[0x0][0x320] ;  /* 0x0000c800160e7a20 */ /* 0x002fe40000410000 */
[----:B------:R-:W-:Y:S02]  /*b270*/  FMUL.FTZ R8, R24, c[0x0][0x320] ;  /* 0x0000c80018087a20 */ /* 0x000fe40000410000 */
[----:B------:R-:W-:Y:S01]  /*b280*/  FMUL.FTZ R5, R25, c[0x0][0x320] ;  /* 0x0000c80019057a20 */ /* 0x000fe20000410000 */
[----:B------:R-:W1:Y:S01]  /*b290*/  MUFU.TANH R11, R11 ;  /* 0x0000000b000b7308 */ /* 0x000e620000002400 */
[----:B------:R-:W-:Y:S02]  /*b2a0*/  FMUL.FTZ R4, R26, c[0x0][0x320] ;  /* 0x0000c8001a047a20 */ /* 0x000fe40000410000 */
[----:B------:R-:W-:Y:S02]  /*b2b0*/  FMUL.FTZ R0, R27, c[0x0][0x320] ;  /* 0x0000c8001b007a20 */ /* 0x000fe40000410000 */
[----:B---3--:R-:W-:Y:S05]  /*b2c0*/  FMUL.FTZ R15, R19, c[0x0][0x320] ;  /* 0x0000c800130f7a20 */ /* 0x008fea0000410000 */
[----:B------:R-:W3:Y:S10]  /*b2d0*/  MUFU.TANH R16, R16 ;  /* 0x0000001000107308 */ /* 0x000ef40000002400 */
[----:B------:R-:W1:Y:S10]  /*b2e0*/  MUFU.TANH R15, R15 ;  /* 0x0000000f000f7308 */ /* 0x000e740000002400 */
[----:B------:R-:W1:Y:S10]  /*b2f0*/  MUFU.TANH R10, R10 ;  /* 0x0000000a000a7308 */ /* 0x000e740000002400 */
[----:B------:R-:W1:Y:S10]  /*b300*/  MUFU.TANH R9, R9 ;  /* 0x0000000900097308 */ /* 0x000e740000002400 */
[----:B------:R-:W1:Y:S10]  /*b310*/  MUFU.TANH R14, R14 ;  /* 0x0000000e000e7308 */ /* 0x000e740000002400 */
[----:B------:R-:W1:Y:S10]  /*b320*/  MUFU.TANH R12, R12 ;  /* 0x0000000c000c7308 */ /* 0x000e740000002400 */
[----:B------:R-:W1:Y:S10]  /*b330*/  MUFU.TANH R8, R8 ;  /* 0x0000000800087308 */ /* 0x000e740000002400 */
[----:B------:R-:W1:Y:S10]  /*b340*/  MUFU.TANH R5, R5 ;  /* 0x0000000500057308 */ /* 0x000e740000002400 */
[----:B------:R-:W1:Y:S10]  /*b350*/  MUFU.TANH R4, R4 ;  /* 0x0000000400047308 */ /* 0x000e740000002400 */
[----:B------:R1:W1:Y:S01]  /*b360*/  MUFU.TANH R3, R0 ;  /* 0x0000000000037308 */ /* 0x0002620000002400 */
[----:B------:R-:W-:-:S05]  /*b370*/  @!P0 BRA `(.L_x_363) ;  /* 0x0000049000008947 */ /* 0x000fca0003800000 */
[----:B--234-:R-:W2:Y:S01]  /*b380*/  LDL R17, [R1+0x80] ;  /* 0x0000800001117983 */ /* 0x01cea20000100800 */
[----:B------:R-:W-:Y:S02]  /*b390*/  ULDC.64 UR4, c[0x0][0x1e0] ;  /* 0x0000780000047ab9 */ /* 0x000fe40000000a00 */
[----:B------:R-:W-:Y:S01]  /*b3a0*/  UIADD3 UR18, UR8, -0x1, URZ ;  /* 0xffffffff08127890 */ /* 0x000fe2000fffe03f */
[----:B------:R-:W3:Y:S03]  /*b3b0*/  LDL.64 R26, [R1+0x38] ;  /* 0x00003800011a7983 */ /* 0x000ee60000100a00 */
[----:B------:R-:W-:Y:S01]  /*b3c0*/  UIMAD.WIDE.U32 UR20, UR18, UR4, URZ ;  /* 0x00000004121472a5 */ /* 0x000fe2000f8e003f */
[----:B------:R-:W4:Y:S01]  /*b3d0*/  LDL.64 R24, [R1+0x30] ;  /* 0x0000300001187983 */ /* 0x000f220000100a00 */
[----:B------:R-:W-:Y:S03]  /*b3e0*/  USHF.R.S32.HI UR11, URZ, 0x1f, UR18 ;  /* 0x0000001f3f0b7899 */ /* 0x000fe60008011412 */
[----:B------:R-:W5:Y:S01]  /*b3f0*/  LDL R170, [R1+0x4] ;  /* 0x0000040001aa7983 */ /* 0x000f620000100800 */
[----:B------:R-:W-:Y:S03]  /*b400*/  UIMAD UR11, UR11, UR4, URZ ;  /* 0x000000040b0b72a4 */ /* 0x000fe6000f8e023f */
[----:B------:R-:W3:Y:S01]  /*b410*/  LDL R22, [R1+0x60] ;  /* 0x0000600001167983 */ /* 0x000ee20000100800 */
[----:B------:R-:W-:Y:S03]  /*b420*/  UIMAD UR11, UR18, UR5, UR11 ;  /* 0x00000005120b72a4 */ /* 0x000fe6000f8e020b */
[----:B------:R-:W4:Y:S01]  /*b430*/  LDL R21, [R1+0x5c] ;  /* 0x00005c0001157983 */ /* 0x000f220000100800 */
[----:B------:R-:W-:Y:S02]  /*b440*/  UIADD3 UR11, UR21, UR11, URZ ;  /* 0x0000000b150b7290 */ /* 0x000fe4000fffe03f */
[----:B------:R-:W-:Y:S01]  /*b450*/  UIMAD.WIDE.U32 UR20, UR20, 0x30, URZ ;  /* 0x00000030141478a5 */ /* 0x000fe2000f8e003f */
[----:B------:R-:W5:Y:S01]  /*b460*/  LDL R23, [R1+0x28] ;  /* 0x0000280001177983 */ /* 0x000f620000100800 */
[----:B------:R-:W-:Y:S03]  /*b470*/  UIMAD UR4, UR11, 0x30, URZ ;  /* 0x000000300b0478a4 */ /* 0x000fe6000f8e023f */
[----:B------:R-:W5:Y:S01]  /*b480*/  LDL R20, [R1+0x58] ;  /* 0x0000580001147983 */ /* 0x000f620000100800 */
[----:B------:R-:W-:Y:S03]  /*b490*/  UIADD3 UR4, UR21, UR4, URZ ;  /* 0x0000000415047290 */ /* 0x000fe6000fffe03f */
[----:B------:R-:W5:Y:S04]  /*b4a0*/  LDL R19, [R1+0x54] ;  /* 0x0000540001137983 */ /* 0x000f680000100800 */
[----:B------:R-:W5:Y:S01]  /*b4b0*/  LDL R18, [R1+0x50] ;  /* 0x0000500001127983 */ /* 0x000f620000100800 */
[----:B-12---:R-:W-:Y:S03]  /*b4c0*/  IADD3 R0, -R17, 0x30, RZ ;  /* 0x0000003011007810 */ /* 0x006fe60007ffe1ff */
[----:B------:R-:W2:Y:S01]  /*b4d0*/  LDL R17, [R1+0x2c] ;  /* 0x00002c0001117983 */ /* 0x000ea20000100800 */
[C---:B------:R-:W-:Y:S02]  /*b4e0*/  ISETP.GE.AND P1, PT, R0.reuse, 0x1, PT ;  /* 0x000000010000780c */ /* 0x040fe40003f26270 */
[----:B------:R-:W-:Y:S11]  /*b4f0*/  ISETP.GE.AND P0, PT, R0, 0x21, PT ;  /* 0x000000210000780c */ /* 0x000ff60003f06270 */
[----:B---3--:R-:W-:Y:S02]  /*b500*/  @P1 IADD3 R0, P2, R26, UR20, RZ ;  /* 0x000000141a001c10 */ /* 0x008fe4000ff5e0ff */
[----:B------:R-:W-:Y:S02]  /*b510*/  VOTEU.ANY UP0, P0 ;  /* 0x00000000003f7886 */ /* 0x000fe40000000100 */
[----:B----4-:R-:W-:Y:S02]  /*b520*/  @P1 IADD3.X R7, R25, UR4, RZ, P2, !PT ;  /* 0x0000000419071c10 */ /* 0x010fe400097fe4ff */
[C---:B------:R-:W-:Y:S04]  /*b530*/  @P1 LEA R6, P2, R0.reuse, c[0x0][0x1c8], 0x1 ;  /* 0x0000720000061a11 */ /* 0x040fe800078408ff */
[----:B------:R-:W-:Y:S02]  /*b540*/  @P1 LEA.HI.X R7, R0, c[0x0][0x1cc], R7, 0x1, P2 ;  /* 0x0000730000071a11 */ /* 0x000fe400010f0c07 */
[----:B------:R-:W-:Y:S03]  /*b550*/  @P1 IADD3 R0, P2, R22, UR20, RZ ;  /* 0x0000001416001c10 */ /* 0x000fe6000ff5e0ff */
[----:B------:R-:W-:Y:S01]  /*b560*/  @!PT LDS RZ, [RZ] ;  /* 0x00000000fffff984 */ /* 0x000fe20000000800 */
[----:B------:R-:W-:Y:S01]  /*b570*/  @!PT LDS RZ, [RZ] ;  /* 0x00000000fffff984 */ /* 0x000fe20000000800 */
[----:B------:R-:W-:Y:S01]  /*b580*/  @!PT LDS RZ, [RZ] ;  /* 0x00000000fffff984 */ /* 0x000fe20000000800 */
[----:B-----5:R1:W-:Y:S02]  /*b590*/  @P1 LDGSTS.E.BYPASS.LTC128B.128 [R170+0x10100], [R6.64], !P6 ;  /* 0x1010000006aa1fae */ /* 0x0203e4000f101d50 */
[----:B-1----:R-:W-:Y:S02]  /*b5a0*/  @P1 IADD3.X R7, R21, UR4, RZ, P2, !PT ;  /* 0x0000000415071c10 */ /* 0x002fe400097fe4ff */
[C---:B------:R-:W-:Y:S04]  /*b5b0*/  @P1 LEA R6, P2, R0.reuse, c[0x0][0x1c8], 0x1 ;  /* 0x0000720000061a11 */ /* 0x040fe800078408ff */
[----:B------:R-:W-:Y:S02]  /*b5c0*/  @P1 LEA.HI.X R7, R0, c[0x0][0x1cc], R7, 0x1, P2 ;  /* 0x0000730000071a11 */ /* 0x000fe400010f0c07 */
[----:B------:R-:W-:Y:S11]  /*b5d0*/  LOP3.LUT P2, RZ, R23, 0x1, RZ, 0xc0, !PT ;  /* 0x0000000117ff7812 */ /* 0x000ff6000784c0ff */
[----:B------:R-:W-:Y:S02]  /*b5e0*/  @!UPT UIADD3 URZ, URZ, URZ, URZ ;  /* 0x0000003f3f3ff290 */ /* 0x000fe4000fffe03f */
[----:B------:R1:W-:Y:S01]  /*b5f0*/  @P1 LDGSTS.E.BYPASS.LTC128B.128 [R170+0x11900], [R6.64], !P2 ;  /* 0x1190000006aa1fae */ /* 0x0003e2000d101d50 */
[----:B------:R-:W-:Y:S04]  /*b600*/  @P1 IADD3 R0, P2, R20, UR20, RZ ;  /* 0x0000001414001c10 */ /* 0x000fe8000ff5e0ff */
[----:B-1----:R-:W-:Y:S02]  /*b610*/  @P1 IADD3.X R7, R19, UR4, RZ, P2, !PT ;  /* 0x0000000413071c10 */ /* 0x002fe400097fe4ff */
[C---:B------:R-:W-:Y:S04]  /*b620*/  @P1 LEA R6, P2, R0.reuse, c[0x0][0x1c8], 0x1 ;  /* 0x0000720000061a11 */ /* 0x040fe800078408ff */
[----:B------:R-:W-:Y:S02]  /*b630*/  @P1 LEA.HI.X R7, R0, c[0x0][0x1cc], R7, 0x1, P2 ;  /* 0x0000730000071a11 */ /* 0x000fe400010f0c07 */
[----:B------:R-:W-:Y:S01]  /*b640*/  @P1 IADD3 R0, P2, R18, UR20, RZ ;  /* 0x0000001412001c10 */ /* 0x000fe2000ff5e0ff */
[----:B------:R-:W-:Y:S02]  /*b650*/  @UP0 UIADD3 UR20, UP1, UR15, UR20, URZ ;  /* 0x000000140f140290 */ /* 0x000fe4000ff3e03f */
[----:B------:R2:W-:Y:S02]  /*b660*/  @P1 LDGSTS.E.BYPASS.LTC128B.128 [R170+0x13100], [R6.64], !P5 ;  /* 0x1310000006aa1fae */ /* 0x0005e4000e901d50 */
[----:B--2---:R-:W-:Y:S01]  /*b670*/  @P1 IADD3.X R7, R17, UR4, RZ, P2, !PT ;  /* 0x0000000411071c10 */ /* 0x004fe200097fe4ff */
[----:B------:R-:W-:Y:S01]  /*b680*/  @UP0 UIADD3.X UR4, UR6, UR4, URZ, UP1, !UPT ;  /* 0x0000000406040290 */ /* 0x000fe20008ffe43f */
[C---:B------:R-:W-:Y:S04]  /*b690*/  @P1 LEA R6, P2, R0.reuse, c[0x0][0x1c8], 0x1 ;  /* 0x0000720000061a11 */ /* 0x040fe800078408ff */
[----:B------:R-:W-:Y:S02]  /*b6a0*/  @P1 LEA.HI.X R7, R0, c[0x0][0x1cc], R7, 0x1, P2 ;  /* 0x0000730000071a11 */ /* 0x000fe400010f0c07 */
[----:B------:R-:W-:Y:S03]  /*b6b0*/  LOP3.LUT P2, RZ, R23, 0x1, RZ, 0xc0, !PT ;  /* 0x0000000117ff7812 */ /* 0x000fe6000784c0ff */
[----:B------:R1:W-:Y:S01]  /*b6c0*/  @P1 LDGSTS.E.BYPASS.LTC128B.128 [R170+0x14900], [R6.64], !P4 ;  /* 0x1490000006aa1fae */ /* 0x0003e2000e101d50 */
[----:B------:R-:W-:Y:S04]  /*b6d0*/  @P0 IADD3 R0, P1, R26, UR20, RZ ;  /* 0x000000141a000c10 */ /* 0x000fe8000ff3e0ff */
[----:B-1----:R-:W-:Y:S02]  /*b6e0*/  @P0 IADD3.X R7, R25, UR4, RZ, P1, !PT ;  /* 0x0000000419070c10 */ /* 0x002fe40008ffe4ff */
[C---:B------:R-:W-:Y:S04]  /*b6f0*/  @P0 LEA R6, P1, R0.reuse, c[0x0][0x1c8], 0x1 ;  /* 0x0000720000060a11 */ /* 0x040fe800078208ff */
[----:B------:R-:W-:Y:S02]  /*b700*/  @P0 LEA.HI.X R7, R0, c[0x0][0x1cc], R7, 0x1, P1 ;  /* 0x0000730000070a11 */ /* 0x000fe400008f0c07 */
[----:B------:R-:W-:Y:S03]  /*b710*/  @P0 IADD3 R0, P1, R22, UR20, RZ ;  /* 0x0000001416000c10 */ /* 0x000fe6000ff3e0ff */
[----:B------:R1:W-:Y:S02]  /*b720*/  @P0 LDGSTS.E.BYPASS.LTC128B.128 [R170+0x11100], [R6.64], !P6 ;  /* 0x1110000006aa0fae */ /* 0x0003e4000f101d50 */
        /* <DEDUP_REMOVED lines=12> */
[----:B------:R-:W-:Y:S05]  /*b7f0*/  @P0 LEA.HI.X R7, R0, c[0x0][0x1cc], R7, 0x1, P1 ;  /* 0x0000730000070a11 */ /* 0x000fea00008f0c07 */
[----:B------:R1:W-:Y:S04]  /*b800*/  @P0 LDGSTS.E.BYPASS.LTC128B.128 [R170+0x15900], [R6.64], !P4 ;  /* 0x1590000006aa0fae */ /* 0x0003e8000e101d50 */
.L_x_363:
[----:B--234-:R-:W2:Y:S01]  /*b810*/  LDL.LU R17, [R1+0x20] ;  /* 0x0000200001117983 */ /* 0x01cea20000300800 */
[----:B------:R-:W-:Y:S01]  /*b820*/  FMNMX.FTZ R133, R175, R133, !PT ;  /* 0x00000085af857209 */ /* 0x000fe20007810000 */
[----:B------:R-:W-:Y:S02]  /*b830*/  UISETP.GT.AND UP0, UPT, UR8, UR10, UPT ;  /* 0x0000000a0800728c */ /* 0x000fe4000bf04270 */
[----:B------:R-:W0:Y:S01]  /*b840*/  LDGDEPBAR ;  /* 0x00000000000079af */ /* 0x000e220000000000 */
[----:B------:R-:W-:Y:S01]  /*b850*/  FMNMX.FTZ R133, R174, R133, !PT ;  /* 0x00000085ae857209 */ /* 0x000fe20007810000 */
[----:B------:R-:W-:Y:S02]  /*b860*/  UIADD3 UR8, UR8, -0x1, URZ ;  /* 0xffffffff08087890 */ /* 0x000fe4000fffe03f */
[----:B------:R-:W-:Y:S02]  /*b870*/  PLOP3.LUT P0, PT, PT, PT, UP0, 0x80, 0x0 ;  /* 0x000000000000781c */ /* 0x000fe40003f0f008 */
[----:B------:R-:W-:Y:S04]  /*b880*/  FMNMX.FTZ R133, R173, R133, !PT ;  /* 0x00000085ad857209 */ /* 0x000fe80007810000 */
[----:B------:R-:W-:Y:S04]  /*b890*/  FMNMX.FTZ R133, R169, R133, !PT ;  /* 0x00000085a9857209 */ /* 0x000fe80007810000 */
[----:B------:R-:W-:Y:S04]  /*b8a0*/  FMNMX.FTZ R133, R168, R133, !PT ;  /* 0x00000085a8857209 */ /* 0x000fe80007810000 */
[----:B------:R-:W-:Y:S04]  /*b8b0*/  FMNMX.FTZ R133, R134, R133, !PT ;  /* 0x0000008586857209 */ /* 0x000fe80007810000 */
[----:B------:R-:W-:Y:S04]  /*b8c0*/  FMNMX.FTZ R133, R13, R133, !PT ;  /* 0x000000850d857209 */ /* 0x000fe80007810000 */
[----:B-1----:R-:W-:Y:S04]  /*b8d0*/  FMNMX.FTZ R133, R11, R133, !PT ;  /* 0x000000850b857209 */ /* 0x002fe80007810000 */
        /* <DEDUP_REMOVED lines=12> */
[----:B------:R-:W3:Y:S01]  /*b9a0*/  LDL.LU R8, [R1+0x24] ;  /* 0x0000240001087983 */ /* 0x000ee20000300800 */
[--C-:B------:R-:W-:Y:S01]  /*b9b0*/  FFMA.FTZ R175, R175, c[0x0][0x2d0], -R2.reuse ;  /* 0x0000b400afaf7a23 */ /* 0x100fe20000010802 */
[----:B------:R-:W1:Y:S01]  /*b9c0*/  MUFU.EX2 R6, R0 ;  /* 0x0000000000067308 */ /* 0x000e620000000800 */
[--C-:B------:R-:W-:Y:S02]  /*b9d0*/  FFMA.FTZ R174, R174, c[0x0][0x2d0], -R2.reuse ;  /* 0x0000b400aeae7a23 */ /* 0x100fe40000010802 */
[--C-:B------:R-:W-:Y:S02]  /*b9e0*/  FFMA.FTZ R18, R168, c[0x0][0x2d0], -R2.reuse ;  /* 0x0000b400a8127a23 */ /* 0x100fe40000010802 */
[--C-:B------:R-:W-:Y:S02]  /*b9f0*/  FFMA.FTZ R173, R173, c[0x0][0x2d0], -R2.reuse ;  /* 0x0000b400adad7a23 */ /* 0x100fe40000010802 */
[--C-:B------:R-:W-:Y:S02]  /*ba00*/  FFMA.FTZ R169, R169, c[0x0][0x2d0], -R2.reuse ;  /* 0x0000b400a9a97a23 */ /* 0x100fe40000010802 */
[--C-:B------:R-:W-:Y:S01]  /*ba10*/  FFMA.FTZ R19, R134, c[0x0][0x2d0], -R2.reuse ;  /* 0x0000b40086137a23 */ /* 0x100fe20000010802 */
[----:B------:R-:W2:Y:S01]  /*ba20*/  MUFU.EX2 R175, R175 ;  /* 0x000000af00af7308 */ /* 0x000ea20000000800 */
[--C-:B------:R-:W-:Y:S02]  /*ba30*/  FFMA.FTZ R134, R11, c[0x0][0x2d0], -R2.reuse ;  /* 0x0000b4000b867a23 */ /* 0x100fe40000010802 */
[--C-:B------:R-:W-:Y:S02]  /*ba40*/  FFMA.FTZ R22, R13, c[0x0][0x2d0], -R2.reuse ;  /* 0x0000b4000d167a23 */ /* 0x100fe40000010802 */
[--C-:B------:R-:W-:Y:S02]  /*ba50*/  FFMA.FTZ R24, R10, c[0x0][0x2d0], -R2.reuse ;  /* 0x0000b4000a187a23 */ /* 0x100fe40000010802 */
[--C-:B------:R-:W-:Y:S02]  /*ba60*/  FFMA.FTZ R21, R5, c[0x0][0x2d0], -R2.reuse ;  /* 0x0000b40005157a23 */ /* 0x100fe40000010802 */
[----:B------:R-:W-:Y:S01]  /*ba70*/  FFMA.FTZ R7, R9, c[0x0][0x2d0], -R2 ;  /* 0x0000b40009077a23 */ /* 0x000fe20000010802 */
[----:B------:R-:W4:Y:S01]  /*ba80*/  MUFU.EX2 R168, R174 ;  /* 0x000000ae00a87308 */ /* 0x000f220000000800 */
[C---:B-1----:R-:W-:Y:S02]  /*ba90*/  FMUL.FTZ R25, R6.reuse, R137 ;  /* 0x0000008906197220 */ /* 0x042fe40000410000 */
[C---:B------:R-:W-:Y:S02]  /*baa0*/  FMUL.FTZ R9, R6.reuse, R153 ;  /* 0x0000009906097220 */ /* 0x040fe40000410000 */
[C---:B------:R-:W-:Y:S01]  /*bab0*/  FMUL.FTZ R13, R6.reuse, R149 ;  /* 0x00000095060d7220 */ /* 0x040fe20000410000 */
[----:B------:R-:W-:Y:S04]  /*bac0*/  MOV R149, R19 ;  /* 0x0000001300957202 */ /* 0x000fe80000000f00 */
[----:B------:R-:W1:Y:S01]  /*bad0*/  MUFU.EX2 R170, R173 ;  /* 0x000000ad00aa7308 */ /* 0x000e620000000800 */
[C---:B------:R-:W-:Y:S02]  /*bae0*/  FMUL.FTZ R28, R6.reuse, R28 ;  /* 0x0000001c061c7220 */ /* 0x040fe40000410000 */
[C---:B------:R-:W-:Y:S02]  /*baf0*/  FMUL.FTZ R29, R6.reuse, R29 ;  /* 0x0000001d061d7220 */ /* 0x040fe40000410000 */
[C---:B------:R-:W-:Y:S02]  /*bb00*/  FMUL.FTZ R32, R6.reuse, R32 ;  /* 0x0000002006207220 */ /* 0x040fe40000410000 */
[C---:B------:R-:W-:Y:S02]  /*bb10*/  FMUL.FTZ R33, R6.reuse, R33 ;  /* 0x0000002106217220 */ /* 0x040fe40000410000 */
[C---:B------:R-:W-:Y:S01]  /*bb20*/  FMUL.FTZ R36, R6.reuse, R36 ;  /* 0x0000002406247220 */ /* 0x040fe20000410000 */
[----:B------:R-:W5:Y:S01]  /*bb30*/  MUFU.EX2 R169, R169 ;  /* 0x000000a900a97308 */ /* 0x000f620000000800 */
        /* <DEDUP_REMOVED lines=48> */
[C---:B--2---:R-:W-:Y:S02]  /*be40*/  FFMA.FTZ R0, R6.reuse, R17, R175 ;  /* 0x0000001106007223 */ /* 0x044fe400000100af */
[----:B------:R-:W-:Y:S01]  /*be50*/  FMUL.FTZ R17, R6, R145 ;  /* 0x0000009106117220 */ /* 0x000fe20000410000 */
[----:B------:R-:W-:Y:S01]  /*be60*/  MOV R145, R24 ;  /* 0x0000001800917202 */ /* 0x000fe20000000f00 */
[C---:B----4-:R-:W-:Y:S01]  /*be70*/  FADD.FTZ R0, R168.reuse, R0 ;  /* 0x00000000a8007221 */ /* 0x050fe20000010000 */
[----:B------:R-:W-:Y:S01]  /*be80*/  F2FP.BF16.PACK_AB R168, R168, R175 ;  /* 0x000000afa8a8723e */ /* 0x000fe200000010ff */
[----:B------:R-:W-:Y:S02]  /*be90*/  FMUL.FTZ R24, R6, R136 ;  /* 0x0000008806187220 */ /* 0x000fe40000410000 */
[----:B-1----:R-:W-:Y:S01]  /*bea0*/  FADD.FTZ R0, R170, R0 ;  /* 0x00000000aa007221 */ /* 0x002fe20000010000 */
[C---:B-----5:R-:W-:Y:S03]  /*beb0*/  F2FP.BF16.PACK_AB R170, R169.reuse, R170 ;  /* 0x000000aaa9aa723e */ /* 0x060fe600000010ff */
[----:B------:R-:W-:Y:S01]  /*bec0*/  FADD.FTZ R11, R169, R0 ;  /* 0x00000000a90b7221 */ /* 0x000fe20000010000 */
        /* <DEDUP_REMOVED lines=16> */
[C---:B------:R-:W-:Y:S01]  /*bfd0*/  FADD.FTZ R0, -R2.reuse, R132 ;  /* 0x0000008402007221 */ /* 0x040fe20000010100 */
[----:B------:R-:W-:Y:S01]  /*bfe0*/  MOV R132, R21 ;  /* 0x0000001500847202 */ /* 0x000fe20000000f00 */
[----:B------:R-:W-:Y:S02]  /*bff0*/  FMUL.FTZ R5, R2, c[0x0][0x2d0] ;  /* 0x0000b40002057a20 */ /* 0x000fe40000410000 */
[----:B------:R-:W-:Y:S01]  /*c000*/  FMUL.FTZ R0, R0, c[0x0][0x2d0] ;  /* 0x0000b40000007a20 */ /* 0x000fe20000410000 */
[----:B------:R-:W-:Y:S01]  /*c010*/  MOV R153, R132 ;  /* 0x0000008400997202 */ /* 0x000fe20000000f00 */
[--C-:B------:R-:W-:Y:S01]  /*c020*/  FFMA.FTZ R178, R178, c[0x0][0x2d0], -R5.reuse ;  /* 0x0000b400b2b27a23 */ /* 0x100fe20000010805 */
[----:B------:R-:W-:Y:S01]  /*c030*/  MOV R132, R18 ;  /* 0x0000001200847202 */ /* 0x000fe20000000f00 */
[--C-:B------:R-:W-:Y:S02]  /*c040*/  FFMA.FTZ R27, R14, c[0x0][0x2d0], -R5.reuse ;  /* 0x0000b4000e1b7a23 */ /* 0x100fe40000010805 */
[----:B------:R-:W1:Y:S01]  /*c050*/  MUFU.EX2 R0, R0 ;  /* 0x0000000000007308 */ /* 0x000e620000000800 */
[--C-:B------:R-:W-:Y:S02]  /*c060*/  FFMA.FTZ R26, R12, c[0x0][0x2d0], -R5.reuse ;  /* 0x0000b4000c1a7a23 */ /* 0x100fe40000010805 */
[--C-:B------:R-:W-:Y:S02]  /*c070*/  FFMA.FTZ R174, R16, c[0x0][0x2d0], -R5.reuse ;  /* 0x0000b40010ae7a23 */ /* 0x100fe40000010805 */
[--C-:B------:R-:W-:Y:S02]  /*c080*/  FFMA.FTZ R23, R4, c[0x0][0x2d0], -R5.reuse ;  /* 0x0000b40004177a23 */ /* 0x100fe40000010805 */
[--C-:B------:R-:W-:Y:S02]  /*c090*/  FFMA.FTZ R179, R179, c[0x0][0x2d0], -R5.reuse ;  /* 0x0000b400b3b37a23 */ /* 0x100fe40000010805 */
[--C-:B------:R-:W-:Y:S01]  /*c0a0*/  FFMA.FTZ R177, R177, c[0x0][0x2d0], -R5.reuse ;  /* 0x0000b400b1b17a23 */ /* 0x100fe20000010805 */
[----:B------:R-:W3:Y:S01]  /*c0b0*/  MUFU.EX2 R178, R178 ;  /* 0x000000b200b27308 */ /* 0x000ee20000000800 */
[--C-:B------:R-:W-:Y:S02]  /*c0c0*/  FFMA.FTZ R176, R176, c[0x0][0x2d0], -R5.reuse ;  /* 0x0000b400b0b07a23 */ /* 0x100fe40000010805 */
[--C-:B------:R-:W-:Y:S02]  /*c0d0*/  FFMA.FTZ R173, R172, c[0x0][0x2d0], -R5.reuse ;  /* 0x0000b400acad7a23 */ /* 0x100fe40000010805 */
[--C-:B------:R-:W-:Y:S01]  /*c0e0*/  FFMA.FTZ R172, R171, c[0x0][0x2d0], -R5.reuse ;  /* 0x0000b400abac7a23 */ /* 0x100fe20000010805 */
[----:B------:R-:W-:Y:S01]  /*c0f0*/  MOV R171, R20 ;  /* 0x0000001400ab7202 */ /* 0x000fe20000000f00 */
[--C-:B------:R-:W-:Y:S01]  /*c100*/  FFMA.FTZ R175, R15, c[0x0][0x2d0], -R5.reuse ;  /* 0x0000b4000faf7a23 */ /* 0x100fe20000010805 */
[----:B------:R-:W-:Y:S01]  /*c110*/  MOV R15, R7 ;  /* 0x00000007000f7202 */ /* 0x000fe20000000f00 */
[----:B------:R-:W-:Y:S01]  /*c120*/  FFMA.FTZ R10, R3, c[0x0][0x2d0], -R5 ;  /* 0x0000b400030a7a23 */ /* 0x000fe20000010805 */
[----:B------:R-:W2:Y:S01]  /*c130*/  MUFU.EX2 R169, R179 ;  /* 0x000000b300a97308 */ /* 0x000ea20000000800 */
[C---:B------:R-:W-:Y:S01]  /*c140*/  FMUL.FTZ R5, R6.reuse, R157 ;  /* 0x0000009d06057220 */ /* 0x040fe20000410000 */
[----:B------:R-:W-:Y:S01]  /*c150*/  MOV R157, R26 ;  /* 0x0000001a009d7202 */ /* 0x000fe20000000f00 */
[----:B------:R-:W-:Y:S02]  /*c160*/  FMUL.FTZ R20, R6, R140 ;  /* 0x0000008c06147220 */ /* 0x000fe40000410000 */
[----:B-1----:R-:W-:Y:S02]  /*c170*/  FMUL.FTZ R26, R0, R138 ;  /* 0x0000008a001a7220 */ /* 0x002fe40000410000 */
[C---:B------:R-:W-:Y:S02]  /*c180*/  FMUL.FTZ R21, R6.reuse, R141 ;  /* 0x0000008d06157220 */ /* 0x040fe40000410000 */
[C---:B------:R-:W-:Y:S01]  /*c190*/  FMUL.FTZ R4, R6.reuse, R156 ;  /* 0x0000009c06047220 */ /* 0x040fe20000410000 */
[----:B------:R-:W-:Y:S01]  /*c1a0*/  MOV R156, R23 ;  /* 0x00000017009c7202 */ /* 0x000fe20000000f00 */
[C---:B------:R-:W-:Y:S01]  /*c1b0*/  FMUL.FTZ R12, R6.reuse, R148 ;  /* 0x00000094060c7220 */ /* 0x040fe20000410000 */
[----:B------:R-:W-:Y:S01]  /*c1c0*/  MUFU.EX2 R132, R132 ;  /* 0x0000008400847308 */ /* 0x000fe20000000800 */
[----:B------:R-:W-:Y:S02]  /*c1d0*/  FMUL.FTZ R16, R6, R144 ;  /* 0x0000009006107220 */ /* 0x000fe40000410000 */
[----:B---3--:R-:W-:Y:S02]  /*c1e0*/  FFMA.FTZ R3, R0, R8, R178 ;  /* 0x0000000800037223 */ /* 0x008fe400000100b2 */
[----:B------:R-:W-:Y:S01]  /*c1f0*/  FMUL.FTZ R8, R6, R152 ;  /* 0x0000009806087220 */ /* 0x000fe20000410000 */
[----:B------:R-:W-:Y:S01]  /*c200*/  MOV R152, R27 ;  /* 0x0000001b00987202 */ /* 0x000fe20000000f00 */
[C---:B------:R-:W-:Y:S02]  /*c210*/  FMUL.FTZ R27, R0.reuse, R139 ;  /* 0x0000008b001b7220 */ /* 0x040fe40000410000 */
[----:B------:R-:W1:Y:S01]  /*c220*/  LDSM.16.MT88.4 R136, [R236+0x100] ;  /* 0x00010000ec88783b */ /* 0x000e620000004200 */
[C---:B------:R-:W-:Y:S01]  /*c230*/  FMUL.FTZ R6, R0.reuse, R158 ;  /* 0x0000009e00067220 */ /* 0x040fe20000410000 */
[----:B------:R-:W-:Y:S01]  /*c240*/  MOV R158, R171 ;  /* 0x000000ab009e7202 */ /* 0x000fe20000000f00 */
[C---:B------:R-:W-:Y:S01]  /*c250*/  FMUL.FTZ R14, R0.reuse, R150 ;  /* 0x00000096000e7220 */ /* 0x040fe20000410000 */
[----:B------:R-:W3:Y:S01]  /*c260*/  MUFU.EX2 R171, R177 ;  /* 0x000000b100ab7308 */ /* 0x000ee20000000800 */
[C---:B--2---:R-:W-:Y:S01]  /*c270*/  FADD.FTZ R3, R169.reuse, R3 ;  /* 0x00000003a9037221 */ /* 0x044fe20000010000 */
[----:B------:R-:W-:Y:S01]  /*c280*/  F2FP.BF16.PACK_AB R169, R169, R178 ;  /* 0x000000b2a9a9723e */ /* 0x000fe200000010ff */
[C---:B------:R-:W-:Y:S01]  /*c290*/  FMUL.FTZ R7, R0.reuse, R159 ;  /* 0x0000009f00077220 */ /* 0x040fe20000410000 */
[----:B------:R-:W-:Y:S01]  /*c2a0*/  MOV R179, R10 ;  /* 0x0000000a00b37202 */ /* 0x000fe20000000f00 */
[C---:B------:R-:W-:Y:S01]  /*c2b0*/  FMUL.FTZ R10, R0.reuse, R154 ;  /* 0x0000009a000a7220 */ /* 0x040fe20000410000 */
[----:B------:R-:W-:Y:S01]  /*c2c0*/  MOV R154, R11 ;  /* 0x0000000b009a7202 */ /* 0x000fe20000000f00 */
[C---:B------:R-:W-:Y:S01]  /*c2d0*/  FMUL.FTZ R11, R0.reuse, R155 ;  /* 0x0000009b000b7220 */ /* 0x040fe20000410000 */
[----:B------:R-:W-:Y:S01]  /*c2e0*/  MOV R159, R15 ;  /* 0x0000000f009f7202 */ /* 0x000fe20000000f00 */
[C---:B------:R-:W-:Y:S01]  /*c2f0*/  FMUL.FTZ R15, R0.reuse, R151 ;  /* 0x00000097000f7220 */ /* 0x040fe20000410000 */
[----:B------:R-:W2:Y:S01]  /*c300*/  MUFU.EX2 R150, R176 ;  /* 0x000000b000967308 */ /* 0x000ea20000000800 */
[C---:B------:R-:W-:Y:S01]  /*c310*/  FMUL.FTZ R18, R0.reuse, R146 ;  /* 0x0000009200127220 */ /* 0x040fe20000410000 */
[----:B------:R-:W-:Y:S01]  /*c320*/  MOV R178, R22 ;  /* 0x0000001600b27202 */ /* 0x000fe20000000f00 */
[C---:B------:R-:W-:Y:S02]  /*c330*/  FMUL.FTZ R19, R0.reuse, R147 ;  /* 0x0000009300137220 */ /* 0x040fe40000410000 */
[C---:B------:R-:W-:Y:S02]  /*c340*/  FMUL.FTZ R22, R0.reuse, R142 ;  /* 0x0000008e00167220 */ /* 0x040fe40000410000 */
[C---:B------:R-:W-:Y:S02]  /*c350*/  FMUL.FTZ R23, R0.reuse, R143 ;  /* 0x0000008f00177220 */ /* 0x040fe40000410000 */
[C---:B------:R-:W-:Y:S01]  /*c360*/  FMUL.FTZ R30, R0.reuse, R30 ;  /* 0x0000001e001e7220 */ /* 0x040fe20000410000 */
[----:B------:R-:W-:Y:S01]  /*c370*/  LDSM.16.MT88.4 R140, [R236+0x900] ;  /* 0x00090000ec8c783b */ /* 0x000fe20000004200 */
[C---:B------:R-:W-:Y:S01]  /*c380*/  FMUL.FTZ R31, R0.reuse, R31 ;  /* 0x0000001f001f7220 */ /* 0x040fe20000410000 */
[----:B------:R-:W-:Y:S01]  /*c390*/  MUFU.EX2 R144, R178 ;  /* 0x000000b200907308 */ /* 0x000fe20000000800 */
[C---:B------:R-:W-:Y:S02]  /*c3a0*/  FMUL.FTZ R34, R0.reuse, R34 ;  /* 0x0000002200227220 */ /* 0x040fe40000410000 */
[----:B---3--:R-:W-:Y:S02]  /*c3b0*/  FADD.FTZ R148, R171, R3 ;  /* 0x00000003ab947221 */ /* 0x008fe40000010000 */
[C---:B------:R-:W-:Y:S02]  /*c3c0*/  FMUL.FTZ R35, R0.reuse, R35 ;  /* 0x0000002300237220 */ /* 0x040fe40000410000 */
[C---:B------:R-:W-:Y:S02]  /*c3d0*/  FMUL.FTZ R38, R0.reuse, R38 ;  /* 0x0000002600267220 */ /* 0x040fe40000410000 */
[C---:B------:R-:W-:Y:S01]  /*c3e0*/  FMUL.FTZ R39, R0.reuse, R39 ;  /* 0x0000002700277220 */ /* 0x040fe20000410000 */
[----:B------:R-:W3:Y:S01]  /*c3f0*/  MUFU.EX2 R3, R149 ;  /* 0x0000009500037308 */ /* 0x000ee20000000800 */
[----:B------:R-:W-:Y:S01]  /*c400*/  FMUL.FTZ R42, R0, R42 ;  /* 0x0000002a002a7220 */ /* 0x000fe20000410000 */
[----:B--2---:R-:W-:Y:S01]  /*c410*/  F2FP.BF16.PACK_AB R171, R150, R171 ;  /* 0x000000ab96ab723e */ /* 0x004fe200000010ff */
[C---:B------:R-:W-:Y:S02]  /*c420*/  FMUL.FTZ R43, R0.reuse, R43 ;  /* 0x0000002b002b7220 */ /* 0x040fe40000410000 */
[C---:B------:R-:W-:Y:S02]  /*c430*/  FMUL.FTZ R46, R0.reuse, R46 ;  /* 0x0000002e002e7220 */ /* 0x040fe40000410000 */
[C---:B------:R-:W-:Y:S02]  /*c440*/  FMUL.FTZ R47, R0.reuse, R47 ;  /* 0x0000002f002f7220 */ /* 0x040fe40000410000 */
[C---:B-1----:R-:W-:Y:S01]  /*c450*/  HMMA.16816.F32.BF16 R4, R168.reuse, R136, R4 ;  /* 0x00000088a804723c */ /* 0x042fe20000041804 */
[----:B------:R-:W-:Y:S04]  /*c460*/  MUFU.EX2 R149, R173 ;  /* 0x000000ad00957308 */ /* 0x000fe80000000800 */
[C---:B------:R-:W-:Y:S02]  /*c470*/  FMUL.FTZ R50, R0.reuse, R50 ;  /* 0x0000003200327220 */ /* 0x040fe40000410000 */
[C---:B------:R-:W-:Y:S01]  /*c480*/  FMUL.FTZ R51, R0.reuse, R51 ;  /* 0x0000003300337220 */ /* 0x040fe20000410000 */
[C---:B------:R-:W-:Y:S01]  /*c490*/  HMMA.16816.F32.BF16 R8, R168.reuse, R138, R8 ;  /* 0x0000008aa808723c */ /* 0x040fe20000041808 */
[----:B------:R-:W1:Y:S02]  /*c4a0*/  LDSM.16.MT88.4 R136, [R237+0x100] ;  /* 0x00010000ed88783b */ /* 0x000e640000004200 */
[----:B------:R-:W2:Y:S01]  /*c4b0*/  MUFU.EX2 R178, R172 ;  /* 0x000000ac00b27308 */ /* 0x000ea20000000800 */
[C---:B------:R-:W-:Y:S02]  /*c4c0*/  FMUL.FTZ R54, R0.reuse, R54 ;  /* 0x0000003600367220 */ /* 0x040fe40000410000 */
[C---:B------:R-:W-:Y:S02]  /*c4d0*/  FMUL.FTZ R55, R0.reuse, R55 ;  /* 0x0000003700377220 */ /* 0x040fe40000410000 */
[C---:B------:R-:W-:Y:S04]  /*c4e0*/  FMUL.FTZ R58, R0.reuse, R58 ;  /* 0x0000003a003a7220 */ /* 0x040fe80000410000 */
        /* <DEDUP_REMOVED lines=13> */
[----:B------:R-:W4:Y:S01]  /*c5c0*/  MUFU.EX2 R176, R175 ;  /* 0x000000af00b07308 */ /* 0x000f220000000800 */
[C---:B------:R-:W-:Y:S02]  /*c5d0*/  FMUL.FTZ R82, R0.reuse, R82 ;  /* 0x0000005200527220 */ /* 0x040fe40000410000 */
[C---:B------:R-:W-:Y:S02]  /*c5e0*/  FMUL.FTZ R83, R0.reuse, R83 ;  /* 0x0000005300537220 */ /* 0x040fe40000410000 */
[C---:B------:R-:W-:Y:S02]  /*c5f0*/  FMUL.FTZ R86, R0.reuse, R86 ;  /* 0x0000005600567220 */ /* 0x040fe40000410000 */
[C---:B------:R-:W-:Y:S01]  /*c600*/  FMUL.FTZ R87, R0.reuse, R87 ;  /* 0x0000005700577220 */ /* 0x040fe20000410000 */
[C---:B-1----:R-:W-:Y:S02]  /*c610*/  HMMA.16816.F32.BF16 R12, R168.reuse, R136, R12 ;  /* 0x00000088a80c723c */ /* 0x042fe4000004180c */
[----:B------:R-:W1:Y:S01]  /*c620*/  MUFU.EX2 R175, R157 ;  /* 0x0000009d00af7308 */ /* 0x000e620000000800 */
[C---:B------:R-:W-:Y:S02]  /*c630*/  FMUL.FTZ R90, R0.reuse, R90 ;  /* 0x0000005a005a7220 */ /* 0x040fe40000410000 */
[C---:B------:R-:W-:Y:S02]  /*c640*/  FMUL.FTZ R91, R0.reuse, R91 ;  /* 0x0000005b005b7220 */ /* 0x040fe40000410000 */
[C---:B------:R-:W-:Y:S01]  /*c650*/  FMUL.FTZ R94, R0.reuse, R94 ;  /* 0x0000005e005e7220 */ /* 0x040fe20000410000 */
[C---:B------:R-:W-:Y:S01]  /*c660*/  HMMA.16816.F32.BF16 R16, R168.reuse, R138, R16 ;  /* 0x0000008aa810723c */ /* 0x040fe20000041810 */
[----:B------:R-:W5:Y:S03]  /*c670*/  LDSM.16.MT88.4 R136, [R240+0x100] ;  /* 0x00010000f088783b */ /* 0x000f660000004200 */
[C---:B------:R-:W-:Y:S01]  /*c680*/  FMUL.FTZ R95, R0.reuse, R95 ;  /* 0x0000005f005f7220 */ /* 0x040fe20000410000 */
[----:B------:R-:W-:Y:S01]  /*c690*/  MUFU.EX2 R172, R156 ;  /* 0x0000009c00ac7308 */ /* 0x000fe20000000800 */
[C---:B------:R-:W-:Y:S02]  /*c6a0*/  FMUL.FTZ R98, R0.reuse, R98 ;  /* 0x0000006200627220 */ /* 0x040fe40000410000 */
[C---:B------:R-:W-:Y:S04]  /*c6b0*/  FMUL.FTZ R99, R0.reuse, R99 ;  /* 0x0000006300637220 */ /* 0x040fe80000410000 */
[C---:B------:R-:W-:Y:S02]  /*c6c0*/  FMUL.FTZ R102, R0.reuse, R102 ;  /* 0x0000006600667220 */ /* 0x040fe40000410000 */
[C---:B------:R-:W-:Y:S01]  /*c6d0*/  FMUL.FTZ R103, R0.reuse, R103 ;  /* 0x0000006700677220 */ /* 0x040fe20000410000 */
[----:B------:R-:W1:Y:S01]  /*c6e0*/  MUFU.EX2 R173, R179 ;  /* 0x000000b300ad7308 */ /* 0x000e620000000800 */
        /* <DEDUP_REMOVED lines=12> */
[C---:B------:R-:W-:Y:S01]  /*c7b0*/  FMUL.FTZ R130, R0.reuse, R130 ;  /* 0x0000008200827220 */ /* 0x040fe20000410000 */
[C---:B-----5:R-:W-:Y:S03]  /*c7c0*/  HMMA.16816.F32.BF16 R20, R168.reuse, R136, R20 ;  /* 0x00000088a814723c */ /* 0x060fe60000041814 */
[----:B------:R-:W-:Y:S02]  /*c7d0*/  FMUL.FTZ R131, R0, R131 ;  /* 0x0000008300837220 */ /* 0x000fe40000410000 */
[----:B------:R-:W-:Y:S01]  /*c7e0*/  FADD.FTZ R0, R132, R154 ;  /* 0x0000009a84007221 */ /* 0x000fe20000010000 */
[----:B------:R-:W-:Y:S02]  /*c7f0*/  MOV R154, R145 ;  /* 0x00000091009a7202 */ /* 0x000fe40000000f00 */
[C---:B------:R-:W-:Y:S01]  /*c800*/  HMMA.16816.F32.BF16 R24, R168.reuse, R138, R24 ;  /* 0x0000008aa818723c */ /* 0x040fe20000041818 */
[----:B------:R-:W5:Y:S03]  /*c810*/  LDSM.16.MT88.4 R136, [R239+0x100] ;  /* 0x00010000ef88783b */ /* 0x000f660000004200 */
[C---:B---3--:R-:W-:Y:S04]  /*c820*/  FADD.FTZ R0, R3.reuse, R0 ;  /* 0x0000000003007221 */ /* 0x048fe80000010000 */
[----:B------:R-:W-:Y:S04]  /*c830*/  FADD.FTZ R0, R144, R0 ;  /* 0x0000000090007221 */ /* 0x000fe80000010000 */
[----:B------:R-:W-:Y:S01]  /*c840*/  FADD.FTZ R0, R134, R0 ;  /* 0x0000000086007221 */ /* 0x000fe20000010000 */
[C---:B-----5:R-:W-:Y:S08]  /*c850*/  HMMA.16816.F32.BF16 R28, R168.reuse, R136, R28 ;  /* 0x00000088a81c723c */ /* 0x060ff0000004181c */
[C---:B------:R-:W-:Y:S01]  /*c860*/  HMMA.16816.F32.BF16 R32, R168.reuse, R138, R32 ;  /* 0x0000008aa820723c */ /* 0x040fe20000041820 */
[----:B------:R-:W3:Y:S07]  /*c870*/  LDSM.16.MT88.4 R136, [R236+0x1900] ;  /* 0x00190000ec88783b */ /* 0x000eee0000004200 */
[C---:B---3--:R-:W-:Y:S08]  /*c880*/  HMMA.16816.F32.BF16 R36, R168.reuse, R136, R36 ;  /* 0x00000088a824723c */ /* 0x048ff00000041824 */
        /* <DEDUP_REMOVED lines=32> */
[C---:B---3--:R-:W-:Y:S07]  /*ca90*/  HMMA.16816.F32.BF16 R124, R168.reuse, R136, R124 ;  /* 0x00000088a87c723c */ /* 0x048fee000004187c */
[----:B------:R-:W-:Y:S01]  /*caa0*/  F2FP.BF16.PACK_AB R136, R3, R132 ;  /* 0x000000840388723e */ /* 0x000fe200000010ff */
[----:B------:R-:W-:Y:S01]  /*cab0*/  HMMA.16816.F32.BF16 R128, R168, R138, R128 ;  /* 0x0000008aa880723c */ /* 0x000fe20000041880 */
[----:B------:R-:W3:Y:S03]  /*cac0*/  MUFU.EX2 R132, R154 ;  /* 0x0000009a00847308 */ /* 0x000ee60000000800 */
[----:B--2---:R-:W-:Y:S01]  /*cad0*/  F2FP.BF16.PACK_AB R137, R178, R149 ;  /* 0x00000095b289723e */ /* 0x004fe200000010ff */
[----:B------:R-:W-:Y:S02]  /*cae0*/  FADD.FTZ R3, R150, R148 ;  /* 0x0000009496037221 */ /* 0x000fe40000010000 */
[----:B------:R-:W-:Y:S02]  /*caf0*/  F2FP.BF16.PACK_AB R138, R134, R144 ;  /* 0x00000090868a723e */ /* 0x000fe400000010ff */
[----:B------:R-:W2:Y:S02]  /*cb00*/  LDSM.16.MT88.4 R144, [R237+0x900] ;  /* 0x00090000ed90783b */ /* 0x000ea40000004200 */
[----:B------:R5:W-:Y:S01]  /*cb10*/  MUFU.EX2 R170, R153 ;  /* 0x0000009900aa7308 */ /* 0x000be20000000800 */
[----:B----4-:R-:W-:Y:S02]  /*cb20*/  F2FP.BF16.PACK_AB R139, R176, R177 ;  /* 0x000000b1b08b723e */ /* 0x010fe400000010ff */
[----:B-1----:R-:W-:Y:S02]  /*cb30*/  F2FP.BF16.PACK_AB R169, R175, R174 ;  /* 0x000000aeafa9723e */ /* 0x002fe400000010ff */
[----:B------:R-:W-:Y:S03]  /*cb40*/  F2FP.BF16.PACK_AB R171, R173, R172 ;  /* 0x000000acadab723e */ /* 0x000fe600000010ff */
[C---:B------:R-:W-:Y:S02]  /*cb50*/  HMMA.16816.F32.BF16 R4, R136.reuse, R140, R4 ;  /* 0x0000008c8804723c */ /* 0x040fe40000041804 */
[----:B------:R-:W1:Y:S03]  /*cb60*/  MUFU.EX2 R168, R159 ;  /* 0x0000009f00a87308 */ /* 0x000e660000000800 */
[----:B---3--:R-:W-:Y:S03]  /*cb70*/  FADD.FTZ R0, R132, R0 ;  /* 0x0000000084007221 */ /* 0x008fe60000010000 */
[C---:B------:R-:W-:Y:S01]  /*cb80*/  HMMA.16816.F32.BF16 R8, R136.reuse, R142, R8 ;  /* 0x0000008e8808723c */ /* 0x040fe20000041808 */
[----:B------:R-:W3:Y:S03]  /*cb90*/  LDSM.16.MT88.4 R140, [R240+0x900] ;  /* 0x00090000f08c783b */ /* 0x000ee60000004200 */
[----:B------:R-:W4:Y:S05]  /*cba0*/  MUFU.EX2 R134, R158 ;  /* 0x0000009e00867308 */ /* 0x000f2a0000000800 */
[----:B-----5:R-:W-:Y:S03]  /*cbb0*/  LDSM.16.MT88.4 R152, [R236+0x1100] ;  /* 0x00110000ec98783b */ /* 0x020fe60000004200 */
[C---:B-1----:R-:W-:Y:S01]  /*cbc0*/  FADD.FTZ R0, R168.reuse, R0 ;  /* 0x00000000a8007221 */ /* 0x042fe20000010000 */
[----:B------:R-:W-:Y:S01]  /*cbd0*/  F2FP.BF16.PACK_AB R168, R168, R132 ;  /* 0x00000084a8a8723e */ /* 0x000fe200000010ff */
[C---:B--2---:R-:W-:Y:S03]  /*cbe0*/  HMMA.16816.F32.BF16 R12, R136.reuse, R144, R12 ;  /* 0x00000090880c723c */ /* 0x044fe6000004180c */
[----:B----4-:R-:W-:Y:S05]  /*cbf0*/  FADD.FTZ R0, R134, R0 ;  /* 0x0000000086007221 */ /* 0x010fea0000010000 */
[C---:B------:R-:W-:Y:S01]  /*cc00*/  HMMA.16816.F32.BF16 R16, R136.reuse, R146, R16 ;  /* 0x000000928810723c */ /* 0x040fe20000041810 */
[----:B------:R-:W1:Y:S03]  /*cc10*/  LDSM.16.MT88.4 R144, [R239+0x900] ;  /* 0x00090000ef90783b */ /* 0x000e660000004200 */
[C---:B------:R-:W-:Y:S01]  /*cc20*/  FADD.FTZ R132, R170.reuse, R0 ;  /* 0x00000000aa847221 */ /* 0x040fe20000010000 */
[----:B------:R-:W-:Y:S01]  /*cc30*/  F2FP.BF16.PACK_AB R170, R170, R134 ;  /* 0x00000086aaaa723e */ /* 0x000fe200000010ff */
[----:B------:R-:W-:Y:S03]  /*cc40*/  FADD.FTZ R0, R149, R3 ;  /* 0x0000000395007221 */ /* 0x000fe60000010000 */
[----:B------:R2:W-:Y:S01]  /*cc50*/  STL [R1+0x20], R132 ;  /* 0x0000208401007387 */ /* 0x0005e20000100800 */
[C---:B---3--:R-:W-:Y:S03]  /*cc60*/  HMMA.16816.F32.BF16 R20, R136.reuse, R140, R20 ;  /* 0x0000008c8814723c */ /* 0x048fe60000041814 */
[----:B------:R-:W-:Y:S04]  /*cc70*/  FADD.FTZ R0, R178, R0 ;  /* 0x00000000b2007221 */ /* 0x000fe80000010000 */
[----:B------:R-:W-:Y:S01]  /*cc80*/  FADD.FTZ R0, R177, R0 ;  /* 0x00000000b1007221 */ /* 0x000fe20000010000 */
[C---:B------:R-:W-:Y:S01]  /*cc90*/  HMMA.16816.F32.BF16 R24, R136.reuse, R142, R24 ;  /* 0x0000008e8818723c */ /* 0x040fe20000041818 */
[----:B------:R-:W3:Y:S03]  /*cca0*/  LDSM.16.MT88.4 R140, [R236+0x2100] ;  /* 0x00210000ec8c783b */ /* 0x000ee60000004200 */
[----:B------:R-:W-:Y:S04]  /*ccb0*/  FADD.FTZ R0, R176, R0 ;  /* 0x00000000b0007221 */ /* 0x000fe80000010000 */
[----:B------:R-:W-:Y:S04]  /*ccc0*/  FADD.FTZ R0, R174, R0 ;  /* 0x00000000ae007221 */ /* 0x000fe80000010000 */
[----:B------:R-:W-:Y:S01]  /*ccd0*/  FADD.FTZ R0, R175, R0 ;  /* 0x00000000af007221 */ /* 0x000fe20000010000 */
[----:B--2---:R-:W-:Y:S03]  /*cce0*/  MOV R132, R2 ;  /* 0x0000000200847202 */ /* 0x004fe60000000f00 */
[----:B------:R-:W-:Y:S04]  /*ccf0*/  FADD.FTZ R0, R172, R0 ;  /* 0x00000000ac007221 */ /* 0x000fe80000010000 */
[----:B------:R-:W-:Y:S01]  /*cd00*/  FADD.FTZ R0, R173, R0 ;  /* 0x00000000ad007221 */ /* 0x000fe20000010000 */
[C---:B-1----:R-:W-:Y:S04]  /*cd10*/  HMMA.16816.F32.BF16 R28, R136.reuse, R144, R28 ;  /* 0x00000090881c723c */ /* 0x042fe8000004181c */
[----:B------:R-:W-:Y:S04]  /*cd20*/  STL [R1+0x24], R0 ;  /* 0x0000240001007387 */ /* 0x000fe80000100800 */
[C---:B------:R-:W-:Y:S01]  /*cd30*/  HMMA.16816.F32.BF16 R32, R136.reuse, R146, R32 ;  /* 0x000000928820723c */ /* 0x040fe20000041820 */
[----:B------:R-:W1:Y:S07]  /*cd40*/  LDSM.16.MT88.4 R144, [R237+0x2100] ;  /* 0x00210000ed90783b */ /* 0x000e6e0000004200 */
[C---:B---3--:R-:W-:Y:S08]  /*cd50*/  HMMA.16816.F32.BF16 R36, R136.reuse, R140, R36 ;  /* 0x0000008c8824723c */ /* 0x048ff00000041824 */
        /* <DEDUP_REMOVED lines=30> */
[C---:B------:R-:W-:Y:S08]  /*cf40*/  HMMA.16816.F32.BF16 R120, R136.reuse, R142, R120 ;  /* 0x0000008e8878723c */ /* 0x040ff00000041878 */
[C---:B-1----:R-:W-:Y:S08]  /*cf50*/  HMMA.16816.F32.BF16 R124, R136.reuse, R144, R124 ;  /* 0x00000090887c723c */ /* 0x042ff0000004187c */
        /* <DEDUP_REMOVED lines=49> */
.L_x_361:
[----:B------:R-:W-:-:S06]  /*d270*/  UISETP.GE.AND UP0, UPT, UR8, UR9, UPT ;  /* 0x000000090800728c */ /* 0x000fcc000bf06270 */
[----:B------:R-:W-:-:S13]  /*d280*/  PLOP3.LUT P0, PT, PT, PT, UP0, 0x40, 0x0 ;  /* 0x000000000000781c */ /* 0x000fda0003f0e808 */
[----:B------:R-:W-:Y:S05]  /*d290*/  @P0 BRA `(.L_x_365) ;  /* 0x00003f6000000947 */ /* 0x000fea0003800000 */
[----:B------:R-:W2:Y:S01]  /*d2a0*/  LDL.64 R8, [R1+0x48] ;  /* 0x0000480001087983 */ /* 0x000ea20000100a00 */
[----:B------:R-:W-:-:S03]  /*d2b0*/  ULDC.64 UR4, c[0x0][0x208] ;  /* 0x0000820000047ab9 */ /* 0x000fc60000000a00 */
[----:B------:R-:W3:Y:S04]  /*d2c0*/  LDL.64 R2, [R1+0x40] ;  /* 0x0000400001027983 */ /* 0x000ee80000100a00 */
[----:B------:R-:W4:Y:S04]  /*d2d0*/  LDL.64 R6, [R1+0x38] ;  /* 0x0000380001067983 */ /* 0x000f280000100a00 */
[----:B-1----:R-:W4:Y:S01]  /*d2e0*/  LDL.64 R4, [R1+0x30] ;  /* 0x0000300001047983 */ /* 0x002f220000100a00 */
[----:B------:R-:W-:Y:S01]  /*d2f0*/  UIMAD.WIDE.U32 UR18, UR4, 0x30, URZ ;  /* 0x00000030041278a5 */ /* 0x000fe2000f8e003f */
[----:B------:R-:W-:Y:S01]  /*d300*/  IMAD.MOV.U32 R134, RZ, RZ, R132 ;  /* 0x000000ffff867224 */ /* 0x000fe200078e0084 */
[----:B------:R-:W-:-:S04]  /*d310*/  UIMAD UR5, UR5, 0x30, URZ ;  /* 0x00000030050578a4 */ /* 0x000fc8000f8e023f */
[----:B------:R-:W-:Y:S01]  /*d320*/  UIADD3 UR10, UR19, UR5, URZ ;  /* 0x00000005130a7290 */ /* 0x000fe2000fffe03f */
[C---:B--2---:R-:W-:Y:S02]  /*d330*/  IADD3 R10, P0, R8.reuse, 0x40, RZ ;  /* 0x00000040080a7810 */ /* 0x044fe40007f1e0ff */
[C---:B------:R-:W-:Y:S01]  /*d340*/  IADD3 R0, P1, R8.reuse, 0x80, RZ ;  /* 0x0000008008007810 */ /* 0x040fe20007f3e0ff */
[----:B---3--:R-:W1:Y:S04]  /*d350*/  S2R R2, SR_TID.X ;  /* 0x0000000000027919 */ /* 0x008e680000002100 */
[--C-:B------:R-:W-:Y:S01]  /*d360*/  IMAD.X R9, RZ, RZ, R3.reuse, P1 ;  /* 0x000000ffff097224 */ /* 0x100fe200008e0603 */
[----:B------:R2:W-:Y:S04]  /*d370*/  STL [R1+0x6c], R10 ;  /* 0x00006c0a01007387 */ /* 0x0005e80000100800 */
[----:B------:R3:W-:Y:S01]  /*d380*/  STL [R1+0x64], R0 ;  /* 0x0000640001007387 */ /* 0x0007e20000100800 */
[----:B--2---:R-:W-:Y:S01]  /*d390*/  IMAD.X R10, RZ, RZ, R3, P0 ;  /* 0x000000ffff0a7224 */ /* 0x004fe200000e0603 */
[----:B---3--:R-:W-:-:S04]  /*d3a0*/  IADD3 R0, P0, R8, 0xc0, RZ ;  /* 0x000000c008007810 */ /* 0x008fc80007f1e0ff */
[----:B------:R-:W-:Y:S01]  /*d3b0*/  STL [R1+0x68], R10 ;  /* 0x0000680a01007387 */ /* 0x000fe20000100800 */
[----:B----4-:R-:W-:-:S03]  /*d3c0*/  IADD3 R8, P2, R6, 0x40, RZ ;  /* 0x0000004006087810 */ /* 0x010fc60007f5e0ff */
[----:B------:R2:W-:Y:S04]  /*d3d0*/  STL [R1+0x5c], R0 ;  /* 0x00005c0001007387 */ /* 0x0005e80000100800 */
[----:B------:R-:W-:Y:S04]  /*d3e0*/  STL [R1+0x60], R9 ;  /* 0x0000600901007387 */ /* 0x000fe80000100800 */
[----:B------:R-:W-:Y:S01]  /*d3f0*/  STL [R1+0x54], R8 ;  /* 0x0000540801007387 */ /* 0x000fe20000100800 */
[----:B--2---:R-:W-:Y:S01]  /*d400*/  IMAD.X R0, RZ, RZ, R3, P0 ;  /* 0x000000ffff007224 */ /* 0x004fe200000e0603 */
[----:B------:R-:W-:-:S04]  /*d410*/  IADD3 R3, P1, R6, 0x80, RZ ;  /* 0x0000008006037810 */ /* 0x000fc80007f3e0ff */
[----:B------:R2:W-:Y:S04]  /*d420*/  STL [R1+0x58], R0 ;  /* 0x0000580001007387 */ /* 0x0005e80000100800 */
[----:B------:R3:W-:Y:S04]  /*d430*/  STL [R1+0x2c], R3 ;  /* 0x00002c0301007387 */ /* 0x0007e80000100800 */
[----:B--2---:R-:W2:Y:S01]  /*d440*/  S2R R0, SR_TID.X ;  /* 0x0000000000007919 */ /* 0x004ea20000002100 */
[----:B---3--:R-:W-:-:S05]  /*d450*/  IMAD.X R3, RZ, RZ, R5, P2 ;  /* 0x000000ffff037224 */ /* 0x008fca00010e0605 */
[----:B------:R3:W-:Y:S01]  /*d460*/  STL [R1+0x50], R3 ;  /* 0x0000500301007387 */ /* 0x0007e20000100800 */
[----:B--2---:R-:W-:-:S04]  /*d470*/  SHF.R.S32.HI R0, RZ, 0x1f, R0 ;  /* 0x0000001fff007819 */ /* 0x004fc80000011400 */
[----:B-1----:R-:W-:Y:S02]  /*d480*/  LEA.HI R0, R0, R2, RZ, 0x3 ;  /* 0x0000000200007211 */ /* 0x002fe400078f18ff */
[----:B------:R-:W-:Y:S02]  /*d490*/  IADD3 R2, P0, R6, 0xc0, RZ ;  /* 0x000000c006027810 */ /* 0x000fe40007f1e0ff */
[----:B------:R-:W-:Y:S01]  /*d4a0*/  SHF.R.S32.HI R0, RZ, 0x3, R0 ;  /* 0x00000003ff007819 */ /* 0x000fe20000011400 */
[----:B---3--:R-:W-:Y:S02]  /*d4b0*/  IMAD.X R3, RZ, RZ, R5, P1 ;  /* 0x000000ffff037224 */ /* 0x008fe400008e0605 */
[----:B------:R1:W-:Y:S01]  /*d4c0*/  STL [R1+0x18], R2 ;  /* 0x0000180201007387 */ /* 0x0003e20000100800 */
[----:B------:R-:W-:-:S05]  /*d4d0*/  IADD3 R0, -R0, 0x30, RZ ;  /* 0x0000003000007810 */ /* 0x000fca0007ffe1ff */
[----:B------:R2:W-:Y:S01]  /*d4e0*/  STL [R1+0xc], R0 ;  /* 0x00000c0001007387 */ /* 0x0005e20000100800 */
[----:B-1----:R-:W-:Y:S02]  /*d4f0*/  IMAD.MOV.U32 R2, RZ, RZ, R133 ;  /* 0x000000ffff027224 */ /* 0x002fe400078e0085 */
[----:B--2---:R-:W-:-:S05]  /*d500*/  IMAD.X R0, RZ, RZ, R5, P0 ;  /* 0x000000ffff007224 */ /* 0x004fca00000e0605 */
[----:B------:R1:W-:Y:S04]  /*d510*/  STL [R1+0x14], R0 ;  /* 0x0000140001007387 */ /* 0x0003e80000100800 */
[----:B------:R1:W-:Y:S02]  /*d520*/  STL [R1+0x1c], R3 ;  /* 0x00001c0301007387 */ /* 0x0003e40000100800 */
.L_x_375:
[----:B------:R-:W2:Y:S01]  /*d530*/  LDL.64 R132, [R1+0x48] ;  /* 0x0000480001847983 */ /* 0x000ea20000100a00 */
[----:B------:R-:W-:Y:S01]  /*d540*/  USHF.R.S32.HI UR5, URZ, 0x1f, UR8 ;  /* 0x0000001f3f057899 */ /* 0x000fe20008011408 */
[----:B------:R-:W-:Y:S01]  /*d550*/  IMAD.MOV.U32 R24, RZ, RZ, c[0x0][0x208] ;  /* 0x00008200ff187624 */ /* 0x000fe200078e00ff */
[----:B------:R-:W-:Y:S01]  /*d560*/  UIMAD UR4, UR10, UR8, URZ ;  /* 0x000000080a0472a4 */ /* 0x000fe2000f8e023f */
[----:B------:R-:W-:Y:S01]  /*d570*/  IMAD.MOV.U32 R27, RZ, RZ, c[0x0][0x20c] ;  /* 0x00008300ff1b7624 */ /* 0x000fe200078e00ff */
[----:B------:R-:W-:Y:S01]  /*d580*/  UIMAD.WIDE.U32 UR20, UR18, UR8, URZ ;  /* 0x00000008121472a5 */ /* 0x000fe2000f8e003f */
[----:B------:R-:W3:Y:S01]  /*d590*/  LDL.64 R18, [R1+0x40] ;  /* 0x0000400001127983 */ /* 0x000ee20000100a00 */
[----:B------:R-:W-:Y:S01]  /*d5a0*/  UIMAD UR4, UR5, UR18, UR4 ;  /* 0x00000012050472a4 */ /* 0x000fe2000f8e0204 */
[----:B------:R-:W-:Y:S04]  /*d5b0*/  DEPBAR.LE SB0, 0x0 ;  /* 0x000080000000791a */ /* 0x000fe80000000000 */
[----:B------:R-:W4:Y:S01]  /*d5c0*/  LDL R22, [R1+0x6c] ;  /* 0x00006c0001167983 */ /* 0x000f220000100800 */
[----:B------:R-:W-:Y:S02]  /*d5d0*/  UIADD3 UR4, UR21, UR4, URZ ;  /* 0x0000000415047290 */ /* 0x000fe4000fffe03f */
[----:B------:R-:W-:Y:S03]  /*d5e0*/  UISETP.GT.AND UP0, UPT, UR8, UR9, UPT ;  /* 0x000000090800728c */ /* 0x000fe6000bf04270 */
[----:B------:R-:W4:Y:S06]  /*d5f0*/  LDL R17, [R1+0x68] ;  /* 0x0000680001117983 */ /* 0x000f2c0000100800 */
[----:B------:R-:W4:Y:S06]  /*d600*/  LDL R26, [R1+0x64] ;  /* 0x00006400011a7983 */ /* 0x000f2c0000100800 */
[----:B------:R-:W4:Y:S06]  /*d610*/  LDL R25, [R1+0x5c] ;  /* 0x00005c0001197983 */ /* 0x000f2c0000100800 */
[----:B------:R-:W4:Y:S06]  /*d620*/  LDL R174, [R1+0x60] ;  /* 0x0000600001ae7983 */ /* 0x000f2c0000100800 */
[----:B------:R-:W4:Y:S06]  /*d630*/  LDL R173, [R1+0x58] ;  /* 0x0000580001ad7983 */ /* 0x000f2c0000100800 */
[----:B------:R-:W4:Y:S06]  /*d640*/  LDL R23, [R1+0x28] ;  /* 0x0000280001177983 */ /* 0x000f2c0000100800 */
[----:B-1----:R1:W-:Y:S06]  /*d650*/  STL.64 [R1+0x90], R30 ;  /* 0x0000901e01007387 */ /* 0x0023ec0000100a00 */
[----:B------:R1:W-:Y:S06]  /*d660*/  STL.64 [R1+0x88], R28 ;  /* 0x0000881c01007387 */ /* 0x0003ec0000100a00 */
[----:B------:R-:W4:Y:S06]  /*d670*/  LDL R172, [R1] ;  /* 0x0000000001ac7983 */ /* 0x000f2c0000100800 */
[----:B------:R-:W-:Y:S06]  /*d680*/  BAR.SYNC.DEFER_BLOCKING 0x0 ;  /* 0x0000000000007b1d */ /* 0x000fec0000010000 */
[----:B-----5:R-:W1:Y:S06]  /*d690*/  LDSM.16.M88.4 R8, [R135+0x10100] ;  /* 0x010100008708783b */ /* 0x020e6c0000000200 */
[----:B------:R-:W-:Y:S06]  /*d6a0*/  LDSM.16.M88.4 R168, [R242] ;  /* 0x00000000f2a8783b */ /* 0x000fec0000000200 */
[----:B------:R-:W-:Y:S01]  /*d6b0*/  LDSM.16.M88.4 R176, [R252] ;  /* 0x00000000fcb0783b */ /* 0x000fe20000000200 */
[----:B-12---:R-:W-:Y:S04]  /*d6c0*/  IADD3 R0, P1, R132, UR20, RZ ;  /* 0x0000001484007c10 */ /* 0x006fe8000ff3e0ff */
[----:B---3--:R-:W-:Y:S02]  /*d6d0*/  IADD3.X R4, R19, UR4, RZ, P1, !PT ;  /* 0x0000000413047c10 */ /* 0x008fe40008ffe4ff */
[----:B------:R-:W-:Y:S02]  /*d6e0*/  LEA R14, P1, R0, c[0x0][0x1f8], 0x1 ;  /* 0x00007e00000e7a11 */ /* 0x000fe400078208ff */
[----:B----4-:R-:W-:Y:S02]  /*d6f0*/  IADD3 R3, P0, R22, UR20, RZ ;  /* 0x0000001416037c10 */ /* 0x010fe4000ff1e0ff */
[----:B------:R-:W-:Y:S02]  /*d700*/  LEA.HI.X R15, R0, c[0x0][0x1fc], R4, 0x1, P1 ;  /* 0x00007f00000f7a11 */ /* 0x000fe400008f0c04 */
[----:B------:R-:W-:Y:S02]  /*d710*/  IADD3.X R5, R17, UR4, RZ, P0, !PT ;  /* 0x0000000411057c10 */ /* 0x000fe400087fe4ff */
[C---:B------:R-:W-:Y:S02]  /*d720*/  LEA R12, P0, R3.reuse, c[0x0][0x1f8], 0x1 ;  /* 0x00007e00030c7a11 */ /* 0x040fe400078008ff */
[----:B------:R-:W-:Y:S02]  /*d730*/  IADD3 R0, P1, R26, UR20, RZ ;  /* 0x000000141a007c10 */ /* 0x000fe4000ff3e0ff */
[----:B------:R-:W-:Y:S02]  /*d740*/  LEA.HI.X R13, R3, c[0x0][0x1fc], R5, 0x1, P0 ;  /* 0x00007f00030d7a11 */ /* 0x000fe400000f0c05 */
[----:B------:R-:W-:Y:S02]  /*d750*/  LEA R6, P0, R0, c[0x0][0x1f8], 0x1 ;  /* 0x00007e0000067a11 */ /* 0x000fe400078008ff */
[----:B------:R-:W-:Y:S02]  /*d760*/  IADD3.X R3, R174, UR4, RZ, P1, !PT ;  /* 0x00000004ae037c10 */ /* 0x000fe40008ffe4ff */
[----:B------:R-:W-:Y:S02]  /*d770*/  IADD3 R4, P1, R25, UR20, RZ ;  /* 0x0000001419047c10 */ /* 0x000fe4000ff3e0ff */
[----:B------:R-:W-:Y:S02]  /*d780*/  LEA.HI.X R7, R0, c[0x0][0x1fc], R3, 0x1, P0 ;  /* 0x00007f0000077a11 */ /* 0x000fe400000f0c03 */
[----:B------:R-:W-:Y:S02]  /*d790*/  IADD3.X R16, R173, UR4, RZ, P1, !PT ;  /* 0x00000004ad107c10 */ /* 0x000fe40008ffe4ff */
[----:B------:R-:W-:Y:S02]  /*d7a0*/  LEA R20, P2, R4, c[0x0][0x1f8], 0x1 ;  /* 0x00007e0004147a11 */ /* 0x000fe400078408ff */
[----:B------:R-:W-:Y:S02]  /*d7b0*/  @!P3 LEA R0, P0, R24, UR20, 0x5 ;  /* 0x000000141800bc11 */ /* 0x000fe4000f8028ff */
[----:B------:R-:W-:Y:S02]  /*d7c0*/  LEA.HI.X R21, R4, c[0x0][0x1fc], R16, 0x1, P2 ;  /* 0x00007f0004157a11 */ /* 0x000fe400010f0c10 */
[----:B------:R-:W-:Y:S02]  /*d7d0*/  @!P3 LEA.HI.X R3, R24, UR4, R27, 0x5, P0 ;  /* 0x000000041803bc11 */ /* 0x000fe400080f2c1b */
[C---:B------:R-:W-:Y:S02]  /*d7e0*/  @!P3 IADD3 R5, P1, R0.reuse, R132, RZ ;  /* 0x000000840005b210 */ /* 0x040fe40007f3e0ff */
[----:B------:R-:W-:Y:S02]  /*d7f0*/  @!P3 IADD3 R4, P0, R0, R22, RZ ;  /* 0x000000160004b210 */ /* 0x000fe40007f1e0ff */
[----:B------:R-:W-:Y:S01]  /*d800*/  LOP3.LUT P2, RZ, R23, 0x1, RZ, 0xc0, !PT ;  /* 0x0000000117ff7812 */ /* 0x000fe2000784c0ff */
[----:B------:R-:W-:Y:S01]  /*d810*/  @!P3 IMAD.X R23, R3, 0x1, R19, P1 ;  /* 0x000000010317b824 */ /* 0x000fe200008e0613 */
[----:B------:R-:W-:Y:S01]  /*d820*/  @!P3 LEA R22, P1, R5, c[0x0][0x1f8], 0x1 ;  /* 0x00007e000516ba11 */ /* 0x000fe200078208ff */
[----:B------:R-:W-:Y:S01]  /*d830*/  @!P3 IMAD.X R24, R3, 0x1, R17, P0 ;  /* 0x000000010318b824 */ /* 0x000fe200000e0611 */
[C---:B------:R-:W-:Y:S01]  /*d840*/  @!P3 LEA R132, P0, R4.reuse, c[0x0][0x1f8], 0x1 ;  /* 0x00007e000484ba11 */ /* 0x040fe200078008ff */
[----:B------:R-:W1:Y:S01]  /*d850*/  LDSM.16.M88.4 R16, [R135+0x10900] ;  /* 0x010900008710783b */ /* 0x000e620000000200 */
[----:B------:R-:W-:Y:S02]  /*d860*/  @!P3 LEA.HI.X R23, R5, c[0x0][0x1fc], R23, 0x1, P1 ;  /* 0x00007f000517ba11 */ /* 0x000fe400008f0c17 */
[----:B------:R-:W-:Y:S02]  /*d870*/  @!P3 LEA.HI.X R133, R4, c[0x0][0x1fc], R24, 0x1, P0 ;  /* 0x00007f000485ba11 */ /* 0x000fe400000f0c18 */
[C---:B------:R-:W-:Y:S02]  /*d880*/  @!P3 IADD3 R4, P1, R0.reuse, R26, RZ ;  /* 0x0000001a0004b210 */ /* 0x040fe40007f3e0ff */
[----:B------:R-:W-:Y:S02]  /*d890*/  @!P3 IADD3 R0, P0, R0, R25, RZ ;  /* 0x000000190000b210 */ /* 0x000fe40007f1e0ff */
[----:B------:R-:W2:Y:S01]  /*d8a0*/  LDSM.16.M88.4 R24, [R135+0x11100] ;  /* 0x011100008718783b */ /* 0x000ea20000000200 */
[C---:B------:R-:W-:Y:S01]  /*d8b0*/  @!P3 IMAD.X R5, R3.reuse, 0x1, R174, P1 ;  /* 0x000000010305b824 */ /* 0x040fe200008e06ae */
[----:B------:R-:W-:Y:S01]  /*d8c0*/  @!P3 LEA R30, P1, R4, c[0x0][0x1f8], 0x1 ;  /* 0x00007e00041eba11 */ /* 0x000fe200078208ff */
[----:B------:R-:W-:Y:S01]  /*d8d0*/  @!P3 IMAD.X R3, R3, 0x1, R173, P0 ;  /* 0x000000010303b824 */ /* 0x000fe200000e06ad */
[----:B------:R-:W-:Y:S02]  /*d8e0*/  @!P3 LEA R28, P0, R0, c[0x0][0x1f8], 0x1 ;  /* 0x00007e00001cba11 */ /* 0x000fe400078008ff */
[----:B------:R-:W3:Y:S01]  /*d8f0*/  LDSM.16.M88.4 R172, [R172] ;  /* 0x00000000acac783b */ /* 0x000ee20000000200 */
[----:B------:R-:W-:Y:S02]  /*d900*/  @!P3 LEA.HI.X R31, R4, c[0x0][0x1fc], R5, 0x1, P1 ;  /* 0x00007f00041fba11 */ /* 0x000fe400008f0c05 */
[----:B------:R-:W-:Y:S02]  /*d910*/  @!P3 LEA.HI.X R29, R0, c[0x0][0x1fc], R3, 0x1, P0 ;  /* 0x00007f00001dba11 */ /* 0x000fe400000f0c03 */
[----:B------:R-:W-:Y:S01]  /*d920*/  PLOP3.LUT P0, PT, PT, PT, UP0, 0x40, 0x0 ;  /* 0x000000000000781c */ /* 0x000fe20003f0e808 */
[----:B------:R-:W4:Y:S06]  /*d930*/  LDL R3, [R1+0x4] ;  /* 0x0000040001037983 */ /* 0x000f2c0000100800 */
[----:B------:R-:W-:Y:S01]  /*d940*/  @!PT LDS RZ, [RZ] ;  /* 0x00000000fffff984 */ /* 0x000fe20000000800 */
[----:B------:R-:W-:Y:S01]  /*d950*/  @!PT LDS RZ, [RZ] ;  /* 0x00000000fffff984 */ /* 0x000fe20000000800 */
[----:B------:R-:W-:Y:S01]  /*d960*/  @!PT LDS RZ, [RZ] ;  /* 0x00000000fffff984 */ /* 0x000fe20000000800 */
[----:B----4-:R1:W-:Y:S06]  /*d970*/  LDGSTS.E.BYPASS.LTC128B.128 [R3+0x100], [R14.64], !P6 ;  /* 0x001000000e037fae */ /* 0x0103ec000f101d50 */
[----:B------:R1:W-:Y:S06]  /*d980*/  LDGSTS.E.BYPASS.LTC128B.128 [R3+0x1900], [R12.64], !P2 ;  /* 0x019000000c037fae */ /* 0x0003ec000d101d50 */
[----:B------:R4:W-:Y:S06]  /*d990*/  LDGSTS.E.BYPASS.LTC128B.128 [R3+0x3100], [R6.64], !P5 ;  /* 0x0310000006037fae */ /* 0x0009ec000e901d50 */
[----:B------:R2:W-:Y:S06]  /*d9a0*/  LDGSTS.E.BYPASS.LTC128B.128 [R3+0x4900], [R20.64], !P4 ;  /* 0x0490000014037fae */ /* 0x0005ec000e101d50 */
[----:B------:R2:W-:Y:S06]  /*d9b0*/  @!P3 LDGSTS.E.BYPASS.LTC128B.128 [R3+0x1100], [R22.64], !P6 ;  /* 0x011000001603bfae */ /* 0x0005ec000f101d50 */
[----:B------:R2:W-:Y:S06]  /*d9c0*/  @!P3 LDGSTS.E.BYPASS.LTC128B.128 [R3+0x2900], [R132.64], !P2 ;  /* 0x029000008403bfae */ /* 0x0005ec000d101d50 */
[----:B------:R2:W-:Y:S01]  /*d9d0*/  @!P3 LDGSTS.E.BYPASS.LTC128B.128 [R3+0x4100], [R30.64], !P5 ;  /* 0x041000001e03bfae */ /* 0x0005e2000e901d50 */
[C---:B----4-:R-:W-:Y:S05]  /*d9e0*/  HMMA.16816.F32.BF16 R4, R160.reuse, R8, RZ ;  /* 0x00000008a004723c */ /* 0x050fea00000418ff */
[----:B------:R4:W-:Y:S03]  /*d9f0*/  @!P3 LDGSTS.E.BYPASS.LTC128B.128 [R3+0x5900], [R28.64], !P4 ;  /* 0x059000001c03bfae */ /* 0x0009e6000e101d50 */
[C---:B------:R-:W-:Y:S03]  /*da00*/  HMMA.16816.F32.BF16 R8, R160.reuse, R10, RZ ;  /* 0x0000000aa008723c */ /* 0x040fe600000418ff */
[----:B------:R-:W0:Y:S05]  /*da10*/  LDGDEPBAR ;  /* 0x00000000000079af */ /* 0x000e2a0000000000 */
[C---:B-1----:R-:W-:Y:S08]  /*da20*/  HMMA.16816.F32.BF16 R12, R160.reuse, R16, RZ ;  /* 0x00000010a00c723c */ /* 0x042ff000000418ff */
[C---:B------:R-:W-:Y:S01]  /*da30*/  HMMA.16816.F32.BF16 R16, R160.reuse, R18, RZ ;  /* 0x00000012a010723c */ /* 0x040fe200000418ff */
[----:B--2---:R1:W5:Y:S06]  /*da40*/  LDL.LU.64 R30, [R1+0x90] ;  /* 0x00009000011e7983 */ /* 0x00436c0000300a00 */
[----:B----4-:R1:W5:Y:S01]  /*da50*/  LDL.LU.64 R28, [R1+0x88] ;  /* 0x00008800011c7983 */ /* 0x0103620000300a00 */
[C---:B------:R-:W-:Y:S08]  /*da60*/  HMMA.16816.F32.BF16 R20, R160.reuse, R24, RZ ;  /* 0x00000018a014723c */ /* 0x040ff000000418ff */
[----:B------:R-:W-:Y:S08]  /*da70*/  HMMA.16816.F32.BF16 R24, R160, R26, RZ ;  /* 0x0000001aa018723c */ /* 0x000ff000000418ff */
[C---:B------:R-:W-:Y:S08]  /*da80*/  HMMA.16816.F32.BF16 R4, R164.reuse, R168, R4 ;  /* 0x000000a8a404723c */ /* 0x040ff00000041804 */
[C---:B------:R-:W-:Y:S01]  /*da90*/  HMMA.16816.F32.BF16 R8, R164.reuse, R170, R8 ;  /* 0x000000aaa408723c */ /* 0x040fe20000041808 */
[----:B------:R-:W2:Y:S07]  /*daa0*/  LDSM.16.M88.4 R168, [R241+0x10100] ;  /* 0x01010000f1a8783b */ /* 0x000eae0000000200 */
[C---:B---3--:R-:W-:Y:S08]  /*dab0*/  HMMA.16816.F32.BF16 R12, R164.reuse, R172, R12 ;  /* 0x000000aca40c723c */ /* 0x048ff0000004180c */
[C---:B------:R-:W-:Y:S01]  /*dac0*/  HMMA.16816.F32.BF16 R16, R164.reuse, R174, R16 ;  /* 0x000000aea410723c */ /* 0x040fe20000041810 */
[----:B------:R-:W3:Y:S07]  /*dad0*/  LDSM.16.M88.4 R172, [R241+0x10900] ;  /* 0x01090000f1ac783b */ /* 0x000eee0000000200 */
[C---:B------:R-:W-:Y:S08]  /*dae0*/  HMMA.16816.F32.BF16 R20, R164.reuse, R176, R20 ;  /* 0x000000b0a414723c */ /* 0x040ff00000041814 */
[----:B------:R-:W-:Y:S01]  /*daf0*/  HMMA.16816.F32.BF16 R24, R164, R178, R24 ;  /* 0x000000b2a418723c */ /* 0x000fe20000041818 */
[----:B------:R-:W4:Y:S07]  /*db00*/  LDSM.16.M88.4 R176, [R241+0x11100] ;  /* 0x01110000f1b0783b */ /* 0x000f2e0000000200 */
[C---:B--2---:R-:W-:Y:S08]  /*db10*/  HMMA.16816.F32.BF16 R4, R180.reuse, R168, R4 ;  /* 0x000000a8b404723c */ /* 0x044ff00000041804 */
[C---:B------:R-:W-:Y:S01]  /*db20*/  HMMA.16816.F32.BF16 R8, R180.reuse, R170, R8 ;  /* 0x000000aab408723c */ /* 0x040fe20000041808 */
[----:B------:R-:W2:Y:S07]  /*db30*/  LDSM.16.M88.4 R168, [R238] ;  /* 0x00000000eea8783b */ /* 0x000eae0000000200 */
[C---:B---3--:R-:W-:Y:S08]  /*db40*/  HMMA.16816.F32.BF16 R12, R180.reuse, R172, R12 ;  /* 0x000000acb40c723c */ /* 0x048ff0000004180c */
[C---:B------:R-:W-:Y:S01]  /*db50*/  HMMA.16816.F32.BF16 R16, R180.reuse, R174, R16 ;  /* 0x000000aeb410723c */ /* 0x040fe20000041810 */
[----:B------:R-:W3:Y:S07]  /*db60*/  LDSM.16.M88.4 R172, [R238+0x800] ;  /* 0x00080000eeac783b */ /* 0x000eee0000000200 */
[C---:B----4-:R-:W-:Y:S08]  /*db70*/  HMMA.16816.F32.BF16 R20, R180.reuse, R176, R20 ;  /* 0x000000b0b414723c */ /* 0x050ff00000041814 */
[----:B------:R-:W-:Y:S01]  /*db80*/  HMMA.16816.F32.BF16 R24, R180, R178, R24 ;  /* 0x000000b2b418723c */ /* 0x000fe20000041818 */
[----:B------:R-:W4:Y:S07]  /*db90*/  LDSM.16.M88.4 R176, [R238+0x1000] ;  /* 0x00100000eeb0783b */ /* 0x000f2e0000000200 */
[C---:B--2---:R-:W-:Y:S08]  /*dba0*/  HMMA.16816.F32.BF16 R4, R184.reuse, R168, R4 ;  /* 0x000000a8b804723c */ /* 0x044ff00000041804 */
[C---:B------:R-:W-:Y:S01]  /*dbb0*/  HMMA.16816.F32.BF16 R8, R184.reuse, R170, R8 ;  /* 0x000000aab808723c */ /* 0x040fe20000041808 */
[----:B------:R-:W2:Y:S07]  /*dbc0*/  LDSM.16.M88.4 R168, [R135+0x11900] ;  /* 0x0119000087a8783b */ /* 0x000eae0000000200 */
        /* <DEDUP_REMOVED lines=8> */
[----:B------:R-:W2:Y:S07]  /*dc50*/  LDSM.16.M88.4 R168, [R251] ;  /* 0x00000000fba8783b */ /* 0x000eae0000000200 */
[C---:B---3--:R-:W-:Y:S08]  /*dc60*/  HMMA.16816.F32.BF16 R12, R188.reuse, R172, R12 ;  /* 0x000000acbc0c723c */ /* 0x048ff0000004180c */
[C---:B------:R-:W-:Y:S01]  /*dc70*/  HMMA.16816.F32.BF16 R16, R188.reuse, R174, R16 ;  /* 0x000000aebc10723c */ /* 0x040fe20000041810 */
[----:B------:R-:W3:Y:S07]  /*dc80*/  LDSM.16.M88.4 R172, [R250] ;  /* 0x00000000faac783b */ /* 0x000eee0000000200 */
[C---:B----4-:R-:W-:Y:S08]  /*dc90*/  HMMA.16816.F32.BF16 R20, R188.reuse, R176, R20 ;  /* 0x000000b0bc14723c */ /* 0x050ff00000041814 */
[----:B------:R-:W-:Y:S01]  /*dca0*/  HMMA.16816.F32.BF16 R24, R188, R178, R24 ;  /* 0x000000b2bc18723c */ /* 0x000fe20000041818 */
[----:B------:R-:W4:Y:S07]  /*dcb0*/  LDSM.16.M88.4 R176, [R249] ;  /* 0x00000000f9b0783b */ /* 0x000f2e0000000200 */
        /* <DEDUP_REMOVED lines=88> */
[----:B------:R-:W-:Y:S08]  /*e240*/  HMMA.16816.F32.BF16 R24, R228, R178, R24 ;  /* 0x000000b2e418723c */ /* 0x000ff00000041818 */
[C---:B--2---:R-:W-:Y:S08]  /*e250*/  HMMA.16816.F32.BF16 R4, R232.reuse, R168, R4 ;  /* 0x000000a8e804723c */ /* 0x044ff00000041804 */
[C---:B------:R-:W-:Y:S08]  /*e260*/  HMMA.16816.F32.BF16 R8, R232.reuse, R170, R8 ;  /* 0x000000aae808723c */ /* 0x040ff00000041808 */
[C---:B---3--:R-:W-:Y:S08]  /*e270*/  HMMA.16816.F32.BF16 R12, R232.reuse, R172, R12 ;  /* 0x000000ace80c723c */ /* 0x048ff0000004180c */
[----:B------:R-:W-:Y:S01]  /*e280*/  FMUL.FTZ R4, R4, c[0x0][0x320] ;  /* 0x0000c80004047a20 */ /* 0x000fe20000410000 */
[C---:B------:R-:W-:Y:S03]  /*e290*/  HMMA.16816.F32.BF16 R16, R232.reuse, R174, R16 ;  /* 0x000000aee810723c */ /* 0x040fe60000041810 */
[----:B------:R-:W2:Y:S01]  /*e2a0*/  MUFU.TANH R171, R4 ;  /* 0x0000000400ab7308 */ /* 0x000ea20000002400 */
[----:B------:R-:W-:Y:S02]  /*e2b0*/  FMUL.FTZ R5, R5, c[0x0][0x320] ;  /* 0x0000c80005057a20 */ /* 0x000fe40000410000 */
[----:B------:R-:W-:Y:S02]  /*e2c0*/  FMUL.FTZ R6, R6, c[0x0][0x320] ;  /* 0x0000c80006067a20 */ /* 0x000fe40000410000 */
[----:B------:R-:W-:Y:S04]  /*e2d0*/  FMUL.FTZ R7, R7, c[0x0][0x320] ;  /* 0x0000c80007077a20 */ /* 0x000fe80000410000 */
[----:B------:R-:W-:Y:S01]  /*e2e0*/  FMUL.FTZ R9, R9, c[0x0][0x320] ;  /* 0x0000c80009097a20 */ /* 0x000fe20000410000 */
[----:B------:R-:W3:Y:S01]  /*e2f0*/  MUFU.TANH R170, R5 ;  /* 0x0000000500aa7308 */ /* 0x000ee20000002400 */
[----:B------:R-:W-:Y:S02]  /*e300*/  FMUL.FTZ R11, R11, c[0x0][0x320] ;  /* 0x0000c8000b0b7a20 */ /* 0x000fe40000410000 */
[----:B------:R-:W-:Y:S02]  /*e310*/  FMUL.FTZ R12, R12, c[0x0][0x320] ;  /* 0x0000c8000c0c7a20 */ /* 0x000fe40000410000 */
[----:B------:R-:W-:Y:S02]  /*e320*/  FMUL.FTZ R13, R13, c[0x0][0x320] ;  /* 0x0000c8000d0d7a20 */ /* 0x000fe40000410000 */
[----:B------:R-:W-:Y:S02]  /*e330*/  FMUL.FTZ R14, R14, c[0x0][0x320] ;  /* 0x0000c8000e0e7a20 */ /* 0x000fe40000410000 */
[----:B------:R-:W-:Y:S01]  /*e340*/  FMUL.FTZ R8, R8, c[0x0][0x320] ;  /* 0x0000c80008087a20 */ /* 0x000fe20000410000 */
[----:B------:R-:W4:Y:S01]  /*e350*/  MUFU.TANH R179, R6 ;  /* 0x0000000600b37308 */ /* 0x000f220000002400 */
[----:B------:R-:W-:Y:S02]  /*e360*/  FMUL.FTZ R10, R10, c[0x0][0x320] ;  /* 0x0000c8000a0a7a20 */ /* 0x000fe40000410000 */
[----:B------:R-:W-:Y:S02]  /*e370*/  FMUL.FTZ R15, R15, c[0x0][0x320] ;  /* 0x0000c8000f0f7a20 */ /* 0x000fe40000410000 */
[----:B------:R-:W-:Y:S02]  /*e380*/  FMUL.FTZ R18, R18, c[0x0][0x320] ;  /* 0x0000c80012127a20 */ /* 0x000fe40000410000 */
[----:B------:R-:W-:Y:S03]  /*e390*/  FMUL.FTZ R19, R19, c[0x0][0x320] ;  /* 0x0000c80013137a20 */ /* 0x000fe60000410000 */
[----:B------:R1:W1:Y:S10]  /*e3a0*/  MUFU.TANH R178, R7 ;  /* 0x0000000700b27308 */ /* 0x0002740000002400 */
[----:B------:R-:W2:Y:S10]  /*e3b0*/  MUFU.TANH R168, R9 ;  /* 0x0000000900a87308 */ /* 0x000eb40000002400 */
[----:B------:R-:W2:Y:S01]  /*e3c0*/  MUFU.TANH R176, R11 ;  /* 0x0000000b00b07308 */ /* 0x000ea20000002400 */
[----:B-1----:R-:W1:Y:S01]  /*e3d0*/  LDSM.16.M88.4 R4, [R238+0x5800] ;  /* 0x00580000ee04783b */ /* 0x002e620000000200 */
[----:B------:R-:W-:Y:S08]  /*e3e0*/  DEPBAR.LE SB0, 0x0 ;  /* 0x000080000000791a */ /* 0x000ff00000000000 */
[----:B------:R-:W1:Y:S01]  /*e3f0*/  MUFU.TANH R133, R12 ;  /* 0x0000000c00857308 */ /* 0x000e620000002400 */
[----:B------:R-:W-:Y:S09]  /*e400*/  BAR.SYNC.DEFER_BLOCKING 0x0 ;  /* 0x0000000000007b1d */ /* 0x000ff20000010000 */
[----:B------:R1:W1:Y:S10]  /*e410*/  MUFU.TANH R132, R13 ;  /* 0x0000000d00847308 */ /* 0x0002740000002400 */
[----:B------:R2:W2:Y:S10]  /*e420*/  MUFU.TANH R175, R14 ;  /* 0x0000000e00af7308 */ /* 0x0004b40000002400 */
[----:B------:R3:W3:Y:S01]  /*e430*/  MUFU.TANH R169, R8 ;  /* 0x0000000800a97308 */ /* 0x0006e20000002400 */
[C---:B-1----:R-:W-:Y:S05]  /*e440*/  HMMA.16816.F32.BF16 R20, R232.reuse, R4, R20 ;  /* 0x00000004e814723c */ /* 0x042fea0000041814 */
[----:B------:R-:W-:Y:S04]  /*e450*/  FMUL.FTZ R13, R17, c[0x0][0x320] ;  /* 0x0000c800110d7a20 */ /* 0x000fe80000410000 */
[----:B------:R1:W1:Y:S01]  /*e460*/  MUFU.TANH R177, R10 ;  /* 0x0000000a00b17308 */ /* 0x0002620000002400 */
[----:B------:R-:W-:Y:S03]  /*e470*/  HMMA.16816.F32.BF16 R24, R232, R6, R24 ;  /* 0x00000006e818723c */ /* 0x000fe60000041818 */
[----:B--2---:R-:W-:Y:S06]  /*e480*/  FMUL.FTZ R14, R16, c[0x0][0x320] ;  /* 0x0000c800100e7a20 */ /* 0x004fec0000410000 */
[----:B------:R2:W1:Y:S05]  /*e490*/  MUFU.TANH R174, R15 ;  /* 0x0000000f00ae7308 */ /* 0x00046a0000002400 */
[----:B------:R-:W-:Y:S05]  /*e4a0*/  FMUL.FTZ R12, R20, c[0x0][0x320] ;  /* 0x0000c800140c7a20 */ /* 0x000fea0000410000 */
[----:B------:R-:W1:Y:S01]  /*e4b0*/  MUFU.TANH R14, R14 ;  /* 0x0000000e000e7308 */ /* 0x000e620000002400 */
[----:B------:R-:W-:Y:S02]  /*e4c0*/  FMUL.FTZ R11, R21, c[0x0][0x320] ;  /* 0x0000c800150b7a20 */ /* 0x000fe40000410000 */
[----:B------:R-:W-:Y:S02]  /*e4d0*/  FMUL.FTZ R22, R22, c[0x0][0x320] ;  /* 0x0000c80016167a20 */ /* 0x000fe40000410000 */
[----:B------:R-:W-:Y:S02]  /*e4e0*/  FMUL.FTZ R21, R23, c[0x0][0x320] ;  /* 0x0000c80017157a20 */ /* 0x000fe40000410000 */
[----:B------:R-:W-:Y:S02]  /*e4f0*/  FMUL.FTZ R9, R24, c[0x0][0x320] ;  /* 0x0000c80018097a20 */ /* 0x000fe40000410000 */
[----:B------:R-:W-:Y:S01]  /*e500*/  FMUL.FTZ R20, R25, c[0x0][0x320] ;  /* 0x0000c80019147a20 */ /* 0x000fe20000410000 */
[----:B------:R-:W1:Y:S01]  /*e510*/  MUFU.TANH R13, R13 ;  /* 0x0000000d000d7308 */ /* 0x000e620000002400 */
[----:B------:R-:W-:Y:S02]  /*e520*/  FMUL.FTZ R24, R26, c[0x0][0x320] ;  /* 0x0000c8001a187a20 */ /* 0x000fe40000410000 */
[----:B------:R-:W-:Y:S07]  /*e530*/  FMUL.FTZ R23, R27, c[0x0][0x320] ;  /* 0x0000c8001b177a20 */ /* 0x000fee0000410000 */
[----:B------:R2:W1:Y:S10]  /*e540*/  MUFU.TANH R173, R18 ;  /* 0x0000001200ad7308 */ /* 0x0004740000002400 */
        /* <DEDUP_REMOVED lines=10> */
[----:B--234-:R-:W2:Y:S01]  /*e5f0*/  LDL R25, [R1+0xc] ;  /* 0x00000c0001197983 */ /* 0x01cea20000100800 */
[----:B------:R-:W-:Y:S02]  /*e600*/  ULDC.64 UR4, c[0x0][0x1e0] ;  /* 0x0000780000047ab9 */ /* 0x000fe40000000a00 */
[----:B------:R-:W-:Y:S01]  /*e610*/  UIADD3 UR20, UR8, -0x1, URZ ;  /* 0xffffffff08147890 */ /* 0x000fe2000fffe03f */
[----:B------:R-:W3:Y:S03]  /*e620*/  LDL.64 R26, [R1+0x38] ;  /* 0x00003800011a7983 */ /* 0x000ee60000100a00 */
[----:B------:R-:W-:Y:S01]  /*e630*/  USHF.R.S32.HI UR11, URZ, 0x1f, UR20 ;  /* 0x0000001f3f0b7899 */ /* 0x000fe20008011414 */
[----:B------:R-:W4:Y:S01]  /*e640*/  LDL.64 R6, [R1+0x30] ;  /* 0x0000300001067983 */ /* 0x000f220000100a00 */
[----:B------:R-:W-:Y:S02]  /*e650*/  UIMAD.WIDE.U32 UR22, UR20, UR4, URZ ;  /* 0x00000004141672a5 */ /* 0x000fe4000f8e003f */
[----:B------:R-:W-:Y:S01]  /*e660*/  UIMAD UR11, UR11, UR4, URZ ;  /* 0x000000040b0b72a4 */ /* 0x000fe2000f8e023f */
[----:B------:R-:W3:Y:S03]  /*e670*/  LDL R8, [R1+0x4] ;  /* 0x0000040001087983 */ /* 0x000ee60000100800 */
[----:B------:R-:W-:Y:S01]  /*e680*/  UIMAD UR11, UR20, UR5, UR11 ;  /* 0x00000005140b72a4 */ /* 0x000fe2000f8e020b */
[----:B------:R-:W4:Y:S03]  /*e690*/  LDL R19, [R1+0x54] ;  /* 0x0000540001137983 */ /* 0x000f260000100800 */
[----:B------:R-:W-:Y:S01]  /*e6a0*/  UIADD3 UR11, UR23, UR11, URZ ;  /* 0x0000000b170b7290 */ /* 0x000fe2000fffe03f */
[----:B------:R-:W4:Y:S01]  /*e6b0*/  LDL R18, [R1+0x50] ;  /* 0x0000500001127983 */ /* 0x000f220000100800 */
[----:B------:R-:W-:Y:S02]  /*e6c0*/  UIMAD.WIDE.U32 UR22, UR22, 0x30, URZ ;  /* 0x00000030161678a5 */ /* 0x000fe4000f8e003f */
[----:B------:R-:W-:Y:S01]  /*e6d0*/  UIMAD UR4, UR11, 0x30, URZ ;  /* 0x000000300b0478a4 */ /* 0x000fe2000f8e023f */
[----:B------:R-:W4:Y:S03]  /*e6e0*/  LDL R17, [R1+0x2c] ;  /* 0x00002c0001117983 */ /* 0x000f260000100800 */
[----:B------:R-:W-:Y:S01]  /*e6f0*/  UIADD3 UR4, UR23, UR4, URZ ;  /* 0x0000000417047290 */ /* 0x000fe2000fffe03f */
[----:B------:R-:W4:Y:S04]  /*e700*/  LDL R16, [R1+0x1c] ;  /* 0x00001c0001107983 */ /* 0x000f280000100800 */
[----:B------:R-:W4:Y:S04]  /*e710*/  LDL R15, [R1+0x18] ;  /* 0x00001800010f7983 */ /* 0x000f280000100800 */
[----:B-1----:R-:W4:Y:S01]  /*e720*/  LDL R10, [R1+0x14] ;  /* 0x00001400010a7983 */ /* 0x002f220000100800 */
[----:B--2---:R-:W-:Y:S11]  /*e730*/  ISETP.GE.AND P0, PT, R25, 0x1, PT ;  /* 0x000000011900780c */ /* 0x004ff60003f06270 */
[----:B------:R-:W-:Y:S02]  /*e740*/  @!UPT UIADD3 URZ, URZ, URZ, URZ ;  /* 0x0000003f3f3ff290 */ /* 0x000fe4000fffe03f */
[----:B---3--:R-:W-:Y:S04]  /*e750*/  @P0 IADD3 R0, P1, R26, UR22, RZ ;  /* 0x000000161a000c10 */ /* 0x008fe8000ff3e0ff */
[----:B----4-:R-:W-:Y:S02]  /*e760*/  @P0 IADD3.X R3, R7, UR4, RZ, P1, !PT ;  /* 0x0000000407030c10 */ /* 0x010fe40008ffe4ff */
[C---:B------:R-:W-:Y:S04]  /*e770*/  @P0 LEA R4, P1, R0.reuse, c[0x0][0x1c8], 0x1 ;  /* 0x0000720000040a11 */ /* 0x040fe800078208ff */
[----:B------:R-:W-:Y:S02]  /*e780*/  @P0 LEA.HI.X R5, R0, c[0x0][0x1cc], R3, 0x1, P1 ;  /* 0x0000730000050a11 */ /* 0x000fe400008f0c03 */
[----:B------:R-:W-:Y:S03]  /*e790*/  @P0 IADD3 R0, P1, R19, UR22, RZ ;  /* 0x0000001613000c10 */ /* 0x000fe6000ff3e0ff */
[----:B------:R-:W-:Y:S01]  /*e7a0*/  @!PT LDS RZ, [RZ] ;  /* 0x00000000fffff984 */ /* 0x000fe20000000800 */
[----:B------:R-:W-:Y:S01]  /*e7b0*/  @!PT LDS RZ, [RZ] ;  /* 0x00000000fffff984 */ /* 0x000fe20000000800 */
[----:B------:R-:W-:Y:S01]  /*e7c0*/  @!PT LDS RZ, [RZ] ;  /* 0x00000000fffff984 */ /* 0x000fe20000000800 */
        /* <DEDUP_REMOVED lines=14> */
[----:B------:R1:W-:Y:S01]  /*e8b0*/  @P0 LDGSTS.E.BYPASS.LTC128B.128 [R8+0x14900], [R4.64], !P4 ;  /* 0x1490000004080fae */ /* 0x0003e2000e101d50 */
[----:B------:R-:W-:Y:S11]  /*e8c0*/  ISETP.GE.AND P0, PT, R25, 0x21, PT ;  /* 0x000000211900780c */ /* 0x000ff60003f06270 */
[----:B------:R-:W-:Y:S02]  /*e8d0*/  @!UPT UIADD3 URZ, URZ, URZ, URZ ;  /* 0x0000003f3f3ff290 */ /* 0x000fe4000fffe03f */
[----:B------:R-:W-:Y:S05]  /*e8e0*/  VOTEU.ANY UP0, P0 ;  /* 0x00000000003f7886 */ /* 0x000fea0000000100 */
[----:B------:R-:W-:Y:S04]  /*e8f0*/  @UP0 UIADD3 UR22, UP1, UR15, UR22, URZ ;  /* 0x000000160f160290 */ /* 0x000fe8000ff3e03f */
[----:B------:R-:W-:Y:S02]  /*e900*/  @UP0 UIADD3.X UR4, UR6, UR4, URZ, UP1, !UPT ;  /* 0x0000000406040290 */ /* 0x000fe40008ffe43f */
        /* <DEDUP_REMOVED lines=20> */
.L_x_366:
[----:B-1234-:R-:W2:Y:S01]  /*ea50*/  LDL R4, [R1+0x84] ;  /* 0x0000840001047983 */ /* 0x01eea20000100800 */
[----:B------:R-:W-:Y:S02]  /*ea60*/  UISETP.NE.AND UP1, UPT, UR14, URZ, UPT ;  /* 0x0000003f0e00728c */ /* 0x000fe4000bf25270 */
[----:B------:R-:W-:Y:S01]  /*ea70*/  UIMAD UR4, UR8, -0x30, URZ ;  /* 0xffffffd0080478a4 */ /* 0x000fe2000f8e023f */
[----:B------:R-:W3:Y:S01]  /*ea80*/  LDL R3, [R1+0x7c] ;  /* 0x00007c0001037983 */ /* 0x000ee20000100800 */
[----:B------:R-:W-:Y:S02]  /*ea90*/  UISETP.NE.AND UP0, UPT, UR13, URZ, UPT ;  /* 0x0000003f0d00728c */ /* 0x000fe4000bf05270 */
[----:B------:R-:W-:Y:S01]  /*eaa0*/  PLOP3.LUT P1, PT, PT, PT, UP1, 0x80, 0x0 ;  /* 0x000000000000781c */ /* 0x000fe20003f2f018 */
[----:B------:R-:W0:Y:S01]  /*eab0*/  LDGDEPBAR ;  /* 0x00000000000079af */ /* 0x000e220000000000 */
[----:B------:R-:W-:Y:S02]  /*eac0*/  PLOP3.LUT P0, PT, PT, PT, UP1, 0x80, 0x0 ;  /* 0x000000000000781c */ /* 0x000fe40003f0f018 */
[C---:B---3--:R-:W-:Y:S09]  /*ead0*/  IADD3 R10, -R3.reuse, UR4, RZ ;  /* 0x00000004030a7c10 */ /* 0x048ff2000fffe1ff */
[----:B--2---:R-:W-:Y:S04]  /*eae0*/  @P1 IMAD.HI.U32 R0, R4, c[0x0][0x2c8], RZ ;  /* 0x0000b20004001a27 */ /* 0x004fe800078e00ff */
[----:B------:R-:W-:Y:S01]  /*eaf0*/  IMAD.MOV.U32 R5, RZ, RZ, R4 ;  /* 0x000000ffff057224 */ /* 0x000fe200078e0004 */
[----:B------:R-:W-:Y:S01]  /*eb00*/  @P0 SHF.R.U32.HI R5, RZ, c[0x0][0x2cc], R0 ;  /* 0x0000b300ff050a19 */ /* 0x000fe20000011600 */
[----:B------:R-:W-:Y:S01]  /*eb10*/  IMAD.U32 R0, RZ, RZ, UR4 ;  /* 0x00000004ff007e24 */ /* 0x000fe2000f8e00ff */
[----:B------:R-:W-:Y:S03]  /*eb20*/  PLOP3.LUT P0, PT, PT, PT, UP0, 0x40, 0x0 ;  /* 0x000000000000781c */ /* 0x000fe60003f0e808 */
[----:B------:R-:W1:Y:S01]  /*eb30*/  SHFL.IDX PT, R4, R5, RZ, 0x1c1f ;  /* 0x001c1fff05047589 */ /* 0x000e6200000e0000 */
[----:B------:R-:W-:Y:S04]  /*eb40*/  IADD3 R0, -R3, 0x1, R0 ;  /* 0x0000000103007810 */ /* 0x000fe80007ffe100 */
[----:B------:R-:W-:Y:S04]  /*eb50*/  IADD3 R0, R0, c[0x0][0x1d0], RZ ;  /* 0x0000740000007a10 */ /* 0x000fe80007ffe0ff */
[----:B------:R-:W-:Y:S04]  /*eb60*/  IADD3 R0, R0, -c[0x0][0x168], RZ ;  /* 0x80005a0000007a10 */ /* 0x000fe80007ffe0ff */
[C---:B------:R-:W-:Y:S02]  /*eb70*/  IADD3 R7, R0.reuse, c[0x0][0x328], RZ ;  /* 0x0000ca0000077a10 */ /* 0x040fe40007ffe0ff */
[----:B------:R-:W-:Y:S03]  /*eb80*/  IADD3 R6, R0, UR7, RZ ;  /* 0x0000000700067c10 */ /* 0x000fe6000fffe0ff */
[--C-:B-1----:R-:W-:Y:S02]  /*eb90*/  IMAD.IADD R3, R7, 0x1, R4.reuse ;  /* 0x0000000107037824 */ /* 0x102fe400078e0204 */
        /* <DEDUP_REMOVED lines=16> */
.L_x_369:
[----:B------:R-:W-:Y:S04]  /*eca0*/  MOV R8, c[0x0][0x32c] ;  /* 0x0000cb0000087a02 */ /* 0x000fe80000000f00 */
[----:B------:R-:W-:Y:S11]  /*ecb0*/  ISETP.NE.AND P0, PT, R8, 0x1, PT ;  /* 0x000000010800780c */ /* 0x000ff60003f05270 */
[----:B------:R-:W-:Y:S02]  /*ecc0*/  @!UPT UIADD3 URZ, URZ, URZ, URZ ;  /* 0x0000003f3f3ff290 */ /* 0x000fe4000fffe03f */
[----:B------:R-:W-:Y:S05]  /*ecd0*/  @P0 IMAD.HI.U32 R8, R4, c[0x0][0x330], RZ ;  /* 0x0000cc0004080a27 */ /* 0x000fea00078e00ff */
[----:B------:R-:W-:Y:S02]  /*ece0*/  @P0 SHF.R.U32.HI R4, RZ, c[0x0][0x334], R8 ;  /* 0x0000cd00ff040a19 */ /* 0x000fe40000011608 */
.L_x_370:
[----:B------:R-:W-:Y:S05]  /*ecf0*/  BSYNC B0 ;  /* 0x0000000000007941 */ /* 0x000fea0003800000 */
.L_x_368:
[----:B------:R-:W-:Y:S05]  /*ed00*/  IMAD R4, R4, c[0x0][0x32c], R10 ;  /* 0x0000cb0004047a24 */ /* 0x000fea00078e020a */
[----:B------:R-:W-:Y:S02]  /*ed10*/  IMNMX R0, R0, R4, !PT ;  /* 0x0000000400007217 */ /* 0x000fe40007800200 */
[----:B------:R-:W-:Y:S04]  /*ed20*/  IADD3 R4, R4, c[0x0][0x32c], RZ ;  /* 0x0000cb0004047a10 */ /* 0x000fe80007ffe0ff */
[----:B------:R-:W-:Y:S02]  /*ed30*/  IMNMX R3, R3, R4, PT ;  /* 0x0000000403037217 */ /* 0x000fe40003800200 */
.L_x_367:
        /* <DEDUP_REMOVED lines=87> */
.L_x_373:
[----:B------:R-:W-:Y:S04]  /*f2b0*/  MOV R5, c[0x0][0x32c] ;  /* 0x0000cb0000057a02 */ /* 0x000fe80000000f00 */
[----:B------:R-:W-:Y:S11]  /*f2c0*/  ISETP.NE.AND P0, PT, R5, 0x1, PT ;  /* 0x000000010500780c */ /* 0x000ff60003f05270 */
[----:B------:R-:W-:Y:S02]  /*f2d0*/  @!UPT UIADD3 URZ, URZ, URZ, URZ ;  /* 0x0000003f3f3ff290 */ /* 0x000fe4000fffe03f */
[----:B------:R-:W-:Y:S05]  /*f2e0*/  @P0 IMAD.HI.U32 R5, R0, c[0x0][0x330], RZ ;  /* 0x0000cc0000050a27 */ /* 0x000fea00078e00ff */
[----:B------:R-:W-:Y:S02]  /*f2f0*/  @P0 SHF.R.U32.HI R0, RZ, c[0x0][0x334], R5 ;  /* 0x0000cd00ff000a19 */ /* 0x000fe40000011605 */
.L_x_374:
[----:B------:R-:W-:Y:S05]  /*f300*/  BSYNC B0 ;  /* 0x0000000000007941 */ /* 0x000fea0003800000 */
.L_x_372:
[----:B------:R-:W-:Y:S05]  /*f310*/  IMAD R0, R0, c[0x0][0x32c], R10 ;  /* 0x0000cb0000007a24 */ /* 0x000fea00078e020a */
[----:B------:R-:W-:Y:S02]  /*f320*/  IMNMX R3, R3, R0, !PT ;  /* 0x0000000003037217 */ /* 0x000fe40007800200 */
[----:B------:R-:W-:Y:S04]  /*f330*/  IADD3 R0, R0, c[0x0][0x32c], RZ ;  /* 0x0000cb0000007a10 */ /* 0x000fe80007ffe0ff */
[----:B------:R-:W-:Y:S02]  /*f340*/  IMNMX R4, R4, R0, PT ;  /* 0x0000000004047217 */ /* 0x000fe40003800200 */
.L_x_371:
[----:B------:R-:W-:Y:S01]  /*f350*/  FMNMX.FTZ R133, R8, R2, !PT ;  /* 0x0000000208857209 */ /* 0x000fe20007810000 */
[----:B------:R-:W2:Y:S01]  /*f360*/  LDL.LU R132, [R1+0x20] ;  /* 0x0000200001847983 */ /* 0x000ea20000300800 */
[----:B------:R-:W-:Y:S02]  /*f370*/  UP2UR UR4, UPR, URZ, 0x10 ;  /* 0x000000103f047883 */ /* 0x000fe40008000000 */
[----:B------:R-:W-:Y:S01]  /*f380*/  FMNMX.FTZ R133, R19, R133, !PT ;  /* 0x0000008513857209 */ /* 0x000fe20007810000 */
[----:B------:R-:W-:Y:S02]  /*f390*/  UISETP.NE.AND UP4, UPT, UR22, URZ, UPT ;  /* 0x0000003f1600728c */ /* 0x000fe4000bf85270 */
[----:B------:R-:W-:Y:S01]  /*f3a0*/  UP2UR UR22, UPR, URZ, 0x8 ;  /* 0x000000083f167883 */ /* 0x000fe20008000000 */
[----:B------:R-:W-:Y:S01]  /*f3b0*/  FMNMX.FTZ R133, R18, R133, !PT ;  /* 0x0000008512857209 */ /* 0x000fe20007810000 */
[----:B------:R-:W-:Y:S02]  /*f3c0*/  UISETP.NE.AND UP3, UPT, UR21, URZ, UPT ;  /* 0x0000003f1500728c */ /* 0x000fe4000bf65270 */
[----:B------:R-:W-:Y:S01]  /*f3d0*/  UP2UR UR21, UPR, URZ, 0x4 ;  /* 0x000000043f157883 */ /* 0x000fe20008000000 */
[----:B------:R-:W-:Y:S01]  /*f3e0*/  FMNMX.FTZ R133, R17, R133, !PT ;  /* 0x0000008511857209 */ /* 0x000fe20007810000 */
[----:B------:R-:W-:Y:S02]  /*f3f0*/  UISETP.NE.AND UP2, UPT, UR20, URZ, UPT ;  /* 0x0000003f1400728c */ /* 0x000fe4000bf45270 */
[----:B------:R-:W-:Y:S01]  /*f400*/  PLOP3.LUT P2, PT, PT, PT, UP3, 0x40, 0x0 ;  /* 0x000000000000781c */ /* 0x000fe20003f4e838 */
[----:B------:R-:W-:Y:S01]  /*f410*/  UP2UR UR20, UPR, URZ, 0x2 ;  /* 0x000000023f147883 */ /* 0x000fe20008000000 */
[----:B------:R-:W-:Y:S01]  /*f420*/  FMNMX.FTZ R133, R16, R133, !PT ;  /* 0x0000008510857209 */ /* 0x000fe20007810000 */
[----:B------:R-:W-:Y:S01]  /*f430*/  UISETP.NE.AND UP1, UPT, UR11, URZ, UPT ;  /* 0x0000003f0b00728c */ /* 0x000fe2000bf25270 */
[----:B------:R-:W-:Y:S01]  /*f440*/  PLOP3.LUT P1, PT, PT, PT, UP2, 0x40, 0x0 ;  /* 0x000000000000781c */ /* 0x000fe20003f2e828 */
[----:B------:R-:W-:Y:S01]  /*f450*/  UP2UR UR11, UPR, URZ, 0x1 ;  /* 0x000000013f0b7883 */ /* 0x000fe20008000000 */
[----:B------:R-:W-:Y:S01]  /*f460*/  FMNMX.FTZ R133, R15, R133, !PT ;  /* 0x000000850f857209 */ /* 0x000fe20007810000 */
[----:B------:R-:W-:Y:S02]  /*f470*/  UISETP.NE.AND UP0, UPT, UR5, URZ, UPT ;  /* 0x0000003f0500728c */ /* 0x000fe4000bf05270 */
[----:B------:R-:W-:Y:S01]  /*f480*/  UISETP.NE.AND UP2, UPT, UR21, URZ, UPT ;  /* 0x0000003f1500728c */ /* 0x000fe2000bf45270 */
[----:B------:R-:W-:Y:S01]  /*f490*/  FMNMX.FTZ R133, R14, R133, !PT ;  /* 0x000000850e857209 */ /* 0x000fe20007810000 */
[----:B------:R-:W-:Y:S03]  /*f4a0*/  UISETP.NE.AND UP3, UPT, UR22, URZ, UPT ;  /* 0x0000003f1600728c */ /* 0x000fe6000bf65270 */
        /* <DEDUP_REMOVED lines=23> */
[--C-:B------:R-:W-:Y:S01]  /*f620*/  FFMA.FTZ R8, R8, c[0x0][0x2d0], -R2.reuse ;  /* 0x0000b40008087a23 */ /* 0x100fe20000010802 */
[----:B------:R-:W-:Y:S01]  /*f630*/  FSEL R6, R179, -INF , !P0 ;  /* 0xff800000b3067808 */ /* 0x000fe20004000000 */
[--C-:B------:R-:W-:Y:S01]  /*f640*/  FFMA.FTZ R19, R19, c[0x0][0x2d0], -R2.reuse ;  /* 0x0000b40013137a23 */ /* 0x100fe20000010802 */
[----:B------:R-:W-:Y:S01]  /*f650*/  ISETP.GT.AND P0, PT, R3, 0x1, P2 ;  /* 0x000000010300780c */ /* 0x000fe20001704270 */
[--C-:B------:R-:W-:Y:S01]  /*f660*/  FFMA.FTZ R18, R18, c[0x0][0x2d0], -R2.reuse ;  /* 0x0000b40012127a23 */ /* 0x100fe20000010802 */
[----:B------:R-:W-:Y:S01]  /*f670*/  PLOP3.LUT P2, PT, PT, PT, UP1, 0x40, 0x0 ;  /* 0x000000000000781c */ /* 0x000fe20003f4e818 */
[--C-:B------:R-:W-:Y:S01]  /*f680*/  FFMA.FTZ R17, R17, c[0x0][0x2d0], -R2.reuse ;  /* 0x0000b40011117a23 */ /* 0x100fe20000010802 */
[----:B------:R-:W-:Y:S01]  /*f690*/  ISETP.LT.OR P0, PT, R4, 0x2, P0 ;  /* 0x000000020400780c */ /* 0x000fe20000701670 */
[--C-:B------:R-:W-:Y:S01]  /*f6a0*/  FFMA.FTZ R5, R16, c[0x0][0x2d0], -R2.reuse ;  /* 0x0000b40010057a23 */ /* 0x100fe20000010802 */
[----:B------:R-:W-:Y:S01]  /*f6b0*/  MUFU.EX2 R8, R8 ;  /* 0x0000000800087308 */ /* 0x000fe20000000800 */
[--C-:B------:R-:W-:Y:S01]  /*f6c0*/  FFMA.FTZ R20, R15, c[0x0][0x2d0], -R2.reuse ;  /* 0x0000b4000f147a23 */ /* 0x100fe20000010802 */
[----:B------:R-:W-:Y:S01]  /*f6d0*/  FSEL R7, R178, -INF , !P0 ;  /* 0xff800000b2077808 */ /* 0x000fe20004000000 */
[--C-:B------:R-:W-:Y:S01]  /*f6e0*/  FFMA.FTZ R14, R14, c[0x0][0x2d0], -R2.reuse ;  /* 0x0000b4000e0e7a23 */ /* 0x100fe20000010802 */
[----:B------:R-:W-:Y:S01]  /*f6f0*/  ISETP.GT.AND P0, PT, R3, 0x8, P1 ;  /* 0x000000080300780c */ /* 0x000fe20000f04270 */
[----:B------:R-:W-:Y:S01]  /*f700*/  FFMA.FTZ R15, R13, c[0x0][0x2d0], -R2 ;  /* 0x0000b4000d0f7a23 */ /* 0x000fe20000010802 */
[----:B------:R-:W-:Y:S01]  /*f710*/  PLOP3.LUT P1, PT, PT, PT, UP0, 0x40, 0x0 ;  /* 0x000000000000781c */ /* 0x000fe20003f2e808 */
[----:B------:R-:W-:Y:S01]  /*f720*/  UISETP.NE.AND UP1, UPT, UR20, URZ, UPT ;  /* 0x0000003f1400728c */ /* 0x000fe2000bf25270 */
[C---:B------:R-:W-:Y:S01]  /*f730*/  ISETP.LT.OR P0, PT, R4.reuse, 0x9, P0 ;  /* 0x000000090400780c */ /* 0x040fe20000701670 */
[----:B------:R-:W-:Y:S01]  /*f740*/  UISETP.NE.AND UP0, UPT, UR11, URZ, UPT ;  /* 0x0000003f0b00728c */ /* 0x000fe2000bf05270 */
[----:B------:R-:W1:Y:S01]  /*f750*/  MUFU.EX2 R2, R0 ;  /* 0x0000000000027308 */ /* 0x000e620000000800 */
[----:B------:R-:W-:Y:S02]  /*f760*/  MOV R11, R20 ;  /* 0x00000014000b7202 */ /* 0x000fe40000000f00 */
[----:B------:R-:W-:Y:S02]  /*f770*/  FSEL R10, R177, -INF , !P0 ;  /* 0xff800000b10a7808 */ /* 0x000fe40004000000 */
[C---:B------:R-:W-:Y:S02]  /*f780*/  ISETP.GT.AND P0, PT, R3.reuse, 0x9, P2 ;  /* 0x000000090300780c */ /* 0x040fe40001704270 */
[----:B------:R-:W-:Y:S02]  /*f790*/  PLOP3.LUT P2, PT, PT, PT, UP6, 0x40, 0x0 ;  /* 0x000000000000781c */ /* 0x000fe40003f4e868 */
[----:B------:R-:W-:Y:S01]  /*f7a0*/  ISETP.LT.OR P0, PT, R4, 0xa, P0 ;  /* 0x0000000a0400780c */ /* 0x000fe20000701670 */
[----:B------:R-:W3:Y:S03]  /*f7b0*/  MUFU.EX2 R19, R19 ;  /* 0x0000001300137308 */ /* 0x000ee60000000800 */
[----:B------:R-:W-:Y:S02]  /*f7c0*/  FSEL R171, R176, -INF , !P0 ;  /* 0xff800000b0ab7808 */ /* 0x000fe40004000000 */
[C---:B------:R-:W-:Y:S02]  /*f7d0*/  ISETP.GT.AND P0, PT, R3.reuse, 0x10, P1 ;  /* 0x000000100300780c */ /* 0x040fe40000f04270 */
[----:B------:R-:W-:Y:S02]  /*f7e0*/  PLOP3.LUT P1, PT, PT, PT, UP5, 0x40, 0x0 ;  /* 0x000000000000781c */ /* 0x000fe40003f2e858 */
[----:B------:R-:W-:Y:S01]  /*f7f0*/  ISETP.LT.OR P0, PT, R4, 0x11, P0 ;  /* 0x000000110400780c */ /* 0x000fe20000701670 */
[----:B------:R-:W-:Y:S01]  /*f800*/  MUFU.EX2 R18, R18 ;  /* 0x0000001200127308 */ /* 0x000fe20000000800 */
[----:B------:R-:W-:Y:S02]  /*f810*/  ISETP.GT.AND P1, PT, R3, 0x18, P1 ;  /* 0x000000180300780c */ /* 0x000fe40000f24270 */
[----:B------:R-:W-:Y:S01]  /*f820*/  FSEL R175, R175, -INF , !P0 ;  /* 0xff800000afaf7808 */ /* 0x000fe20004000000 */
[C---:B-1----:R-:W-:Y:S01]  /*f830*/  FMUL.FTZ R13, R2.reuse, R149 ;  /* 0x00000095020d7220 */ /* 0x042fe20000410000 */
[----:B------:R-:W-:Y:S01]  /*f840*/  ISETP.GT.AND P0, PT, R3, 0x11, P2 ;  /* 0x000000110300780c */ /* 0x000fe20001704270 */
[----:B------:R-:W-:Y:S01]  /*f850*/  FMUL.FTZ R16, R2, R144 ;  /* 0x0000009002107220 */ /* 0x000fe20000410000 */
[----:B------:R-:W-:Y:S01]  /*f860*/  ISETP.LT.OR P1, PT, R4, 0x19, P1 ;  /* 0x000000190400780c */ /* 0x000fe20000f21670 */
[----:B------:R-:W-:Y:S01]  /*f870*/  FMUL.FTZ R9, R2, R153 ;  /* 0x0000009902097220 */ /* 0x000fe20000410000 */
[----:B------:R-:W-:Y:S01]  /*f880*/  ISETP.LT.OR P0, PT, R4, 0x12, P0 ;  /* 0x000000120400780c */ /* 0x000fe20000701670 */
[----:B------:R-:W1:Y:S01]  /*f890*/  MUFU.EX2 R17, R17 ;  /* 0x0000001100117308 */ /* 0x000e620000000800 */
[----:B------:R-:W-:Y:S01]  /*f8a0*/  FSEL R173, R173, -INF , !P1 ;  /* 0xff800000adad7808 */ /* 0x000fe20004800000 */
[----:B------:R-:W-:Y:S01]  /*f8b0*/  FMUL.FTZ R12, R2, R148 ;  /* 0x00000094020c7220 */ /* 0x000fe20000410000 */
[----:B------:R-:W-:Y:S01]  /*f8c0*/  FSEL R174, R174, -INF , !P0 ;  /* 0xff800000aeae7808 */ /* 0x000fe20004000000 */
[C---:B------:R-:W-:Y:S01]  /*f8d0*/  FMUL.FTZ R20, R2.reuse, R140 ;  /* 0x0000008c02147220 */ /* 0x040fe20000410000 */
[----:B------:R-:W-:Y:S01]  /*f8e0*/  PLOP3.LUT P0, PT, PT, PT, UP4, 0x40, 0x0 ;  /* 0x000000000000781c */ /* 0x000fe20003f0e848 */
[C---:B-----5:R-:W-:Y:S01]  /*f8f0*/  FMUL.FTZ R28, R2.reuse, R28 ;  /* 0x0000001c021c7220 */ /* 0x060fe20000410000 */
[----:B------:R-:W-:Y:S01]  /*f900*/  PLOP3.LUT P1, PT, PT, PT, UP3, 0x40, 0x0 ;  /* 0x000000000000781c */ /* 0x000fe20003f2e838 */
[C---:B------:R-:W-:Y:S01]  /*f910*/  FMUL.FTZ R29, R2.reuse, R29 ;  /* 0x0000001d021d7220 */ /* 0x040fe20000410000 */
[C---:B------:R-:W-:Y:S01]  /*f920*/  ISETP.GT.AND P0, PT, R3.reuse, 0x19, P0 ;  /* 0x000000190300780c */ /* 0x040fe20000704270 */
[C---:B------:R-:W-:Y:S01]  /*f930*/  FMUL.FTZ R32, R2.reuse, R32 ;  /* 0x0000002002207220 */ /* 0x040fe20000410000 */
[C---:B------:R-:W-:Y:S01]  /*f940*/  ISETP.GT.AND P1, PT, R3.reuse, 0x20, P1 ;  /* 0x000000200300780c */ /* 0x040fe20000f24270 */
[----:B------:R-:W-:Y:S01]  /*f950*/  FMUL.FTZ R33, R2, R33 ;  /* 0x0000002102217220 */ /* 0x000fe20000410000 */
[----:B------:R-:W-:Y:S01]  /*f960*/  ISETP.LT.OR P0, PT, R4, 0x1a, P0 ;  /* 0x0000001a0400780c */ /* 0x000fe20000701670 */
[----:B------:R-:W-:Y:S01]  /*f970*/  FMUL.FTZ R36, R2, R36 ;  /* 0x0000002402247220 */ /* 0x000fe20000410000 */
[----:B------:R-:W-:Y:S01]  /*f980*/  ISETP.LT.OR P1, PT, R4, 0x21, P1 ;  /* 0x000000210400780c */ /* 0x000fe20000f21670 */
[----:B------:R-:W-:Y:S01]  /*f990*/  FMUL.FTZ R37, R2, R37 ;  /* 0x0000002502257220 */ /* 0x000fe20000410000 */
[----:B------:R-:W-:Y:S01]  /*f9a0*/  FSEL R172, R172, -INF , !P0 ;  /* 0xff800000acac7808 */ /* 0x000fe20004000000 */
[C---:B------:R-:W-:Y:S01]  /*f9b0*/  FMUL.FTZ R40, R2.reuse, R40 ;  /* 0x0000002802287220 */ /* 0x040fe20000410000 */
[----:B------:R-:W-:Y:S01]  /*f9c0*/  PLOP3.LUT P0, PT, PT, PT, UP2, 0x40, 0x0 ;  /* 0x000000000000781c */ /* 0x000fe20003f0e828 */
[----:B------:R-:W-:Y:S01]  /*f9d0*/  FMUL.FTZ R41, R2, R41 ;  /* 0x0000002902297220 */ /* 0x000fe20000410000 */
[----:B------:R-:W-:Y:S01]  /*f9e0*/  FSEL R177, R22, -INF , !P1 ;  /* 0xff80000016b17808 */ /* 0x000fe20004800000 */
[C---:B------:R-:W-:Y:S01]  /*f9f0*/  FMUL.FTZ R44, R2.reuse, R44 ;  /* 0x0000002c022c7220 */ /* 0x040fe20000410000 */
[C---:B------:R-:W-:Y:S01]  /*fa00*/  ISETP.GT.AND P0, PT, R3.reuse, 0x21, P0 ;  /* 0x000000210300780c */ /* 0x040fe20000704270 */
[C---:B------:R-:W-:Y:S01]  /*fa10*/  FMUL.FTZ R45, R2.reuse, R45 ;  /* 0x0000002d022d7220 */ /* 0x040fe20000410000 */
[----:B------:R-:W-:Y:S01]  /*fa20*/  PLOP3.LUT P1, PT, PT, PT, UP1, 0x40, 0x0 ;  /* 0x000000000000781c */ /* 0x000fe20003f2e818 */
[----:B------:R-:W-:Y:S01]  /*fa30*/  FMUL.FTZ R48, R2, R48 ;  /* 0x0000003002307220 */ /* 0x000fe20000410000 */
[----:B------:R-:W-:Y:S01]  /*fa40*/  ISETP.LT.OR P0, PT, R4, 0x22, P0 ;  /* 0x000000220400780c */ /* 0x000fe20000701670 */
[C---:B------:R-:W-:Y:S01]  /*fa50*/  FMUL.FTZ R49, R2.reuse, R49 ;  /* 0x0000003102317220 */ /* 0x040fe20000410000 */
[----:B------:R-:W-:Y:S01]  /*fa60*/  ISETP.GT.AND P1, PT, R3, 0x28, P1 ;  /* 0x000000280300780c */ /* 0x000fe20000f24270 */
[C---:B------:R-:W-:Y:S01]  /*fa70*/  FMUL.FTZ R52, R2.reuse, R52 ;  /* 0x0000003402347220 */ /* 0x040fe20000410000 */
[----:B------:R-:W-:Y:S01]  /*fa80*/  FSEL R178, R21, -INF , !P0 ;  /* 0xff80000015b27808 */ /* 0x000fe20004000000 */
[----:B------:R-:W-:Y:S01]  /*fa90*/  FMUL.FTZ R21, R2, R141 ;  /* 0x0000008d02157220 */ /* 0x000fe20000410000 */
[----:B------:R-:W-:Y:S01]  /*faa0*/  PLOP3.LUT P0, PT, PT, PT, UP0, 0x40, 0x0 ;  /* 0x000000000000781c */ /* 0x000fe20003f0e808 */
[----:B------:R-:W4:Y:S01]  /*fab0*/  LDL.LU R141, [R1+0x24] ;  /* 0x00002400018d7983 */ /* 0x000f220000300800 */
[----:B------:R-:W-:Y:S01]  /*fac0*/  ISETP.LT.OR P1, PT, R4, 0x29, P1 ;  /* 0x000000290400780c */ /* 0x000fe20000f21670 */
[C---:B------:R-:W-:Y:S01]  /*fad0*/  FMUL.FTZ R53, R2.reuse, R53 ;  /* 0x0000003502357220 */ /* 0x040fe20000410000 */
[----:B------:R-:W-:Y:S01]  /*fae0*/  ISETP.GT.AND P0, PT, R3, 0x29, P0 ;  /* 0x000000290300780c */ /* 0x000fe20000704270 */
[----:B------:R-:W-:Y:S01]  /*faf0*/  FMUL.FTZ R56, R2, R56 ;  /* 0x0000003802387220 */ /* 0x000fe20000410000 */
[----:B------:R-:W-:Y:S01]  /*fb00*/  FSEL R176, R24, -INF , !P1 ;  /* 0xff80000018b07808 */ /* 0x000fe20004800000 */
[----:B------:R-:W-:Y:S01]  /*fb10*/  FMUL.FTZ R24, R2, R136 ;  /* 0x0000008802187220 */ /* 0x000fe20000410000 */
[----:B------:R-:W-:Y:S01]  /*fb20*/  ISETP.LT.OR P0, PT, R4, 0x2a, P0 ;  /* 0x0000002a0400780c */ /* 0x000fe20000701670 */
[C---:B------:R-:W-:Y:S01]  /*fb30*/  FMUL.FTZ R57, R2.reuse, R57 ;  /* 0x0000003902397220 */ /* 0x040fe20000410000 */
[----:B------:R-:W-:Y:S01]  /*fb40*/  MOV R149, R169 ;  /* 0x000000a900957202 */ /* 0x000fe20000000f00 */
[C---:B------:R-:W-:Y:S01]  /*fb50*/  FMUL.FTZ R60, R2.reuse, R60 ;  /* 0x0000003c023c7220 */ /* 0x040fe20000410000 */
[----:B---3--:R-:W-:Y:S01]  /*fb60*/  F2FP.BF16.PACK_AB R168, R19, R8 ;  /* 0x0000000813a8723e */ /* 0x008fe200000010ff */
[C---:B------:R-:W-:Y:S01]  /*fb70*/  FMUL.FTZ R61, R2.reuse, R61 ;  /* 0x0000003d023d7220 */ /* 0x040fe20000410000 */
[----:B------:R-:W-:Y:S01]  /*fb80*/  MOV R153, R27 ;  /* 0x0000001b00997202 */ /* 0x000fe20000000f00 */
[C---:B------:R-:W-:Y:S01]  /*fb90*/  FMUL.FTZ R64, R2.reuse, R64 ;  /* 0x0000004002407220 */ /* 0x040fe20000410000 */
[----:B------:R-:W-:Y:S01]  /*fba0*/  MOV R148, R25 ;  /* 0x0000001900947202 */ /* 0x000fe20000000f00 */
[C---:B------:R-:W-:Y:S01]  /*fbb0*/  FMUL.FTZ R25, R2.reuse, R137 ;  /* 0x0000008902197220 */ /* 0x040fe20000410000 */
[----:B------:R-:W-:Y:S01]  /*fbc0*/  MOV R22, R5 ;  /* 0x0000000500167202 */ /* 0x000fe20000000f00 */
[C---:B------:R-:W-:Y:S01]  /*fbd0*/  FMUL.FTZ R5, R2.reuse, R157 ;  /* 0x0000009d02057220 */ /* 0x040fe20000410000 */
[----:B-1----:R-:W-:Y:S01]  /*fbe0*/  F2FP.BF16.PACK_AB R170, R17, R18 ;  /* 0x0000001211aa723e */ /* 0x002fe200000010ff */
[C---:B------:R-:W-:Y:S01]  /*fbf0*/  FMUL.FTZ R65, R2.reuse, R65 ;  /* 0x0000004102417220 */ /* 0x040fe20000410000 */
[----:B------:R-:W-:Y:S01]  /*fc00*/  MOV R140, R22 ;  /* 0x00000016008c7202 */ /* 0x000fe20000000f00 */
[C---:B------:R-:W-:Y:S01]  /*fc10*/  FMUL.FTZ R68, R2.reuse, R68 ;  /* 0x0000004402447220 */ /* 0x040fe20000410000 */
[----:B------:R-:W-:Y:S01]  /*fc20*/  MOV R157, R15 ;  /* 0x0000000f009d7202 */ /* 0x000fe20000000f00 */
[C---:B------:R-:W-:Y:S01]  /*fc30*/  FMUL.FTZ R69, R2.reuse, R69 ;  /* 0x0000004502457220 */ /* 0x040fe20000410000 */
[----:B------:R-:W-:Y:S01]  /*fc40*/  MUFU.EX2 R153, R153 ;  /* 0x0000009900997308 */ /* 0x000fe20000000800 */
[C---:B------:R-:W-:Y:S01]  /*fc50*/  FMUL.FTZ R72, R2.reuse, R72 ;  /* 0x0000004802487220 */ /* 0x040fe20000410000 */
[----:B------:R-:W-:Y:S01]  /*fc60*/  UISETP.GT.AND UP0, UPT, UR8, UR9, UPT ;  /* 0x000000090800728c */ /* 0x000fe2000bf04270 */
[C---:B------:R-:W-:Y:S01]  /*fc70*/  FMUL.FTZ R73, R2.reuse, R73 ;  /* 0x0000004902497220 */ /* 0x040fe20000410000 */
[----:B------:R-:W-:Y:S01]  /*fc80*/  UIADD3 UR8, UR8, -0x1, URZ ;  /* 0xffffffff08087890 */ /* 0x000fe2000fffe03f */
        /* <DEDUP_REMOVED lines=27> */
[C---:B--2---:R-:W-:Y:S01]  /*fe40*/  FFMA.FTZ R0, R2.reuse, R132, R8 ;  /* 0x0000008402007223 */ /* 0x044fe20000010008 */
[----:B------:R-:W-:Y:S01]  /*fe50*/  FSEL R132, R23, -INF , !P0 ;  /* 0xff80000017847808 */ /* 0x000fe20004000000 */
[----:B------:R-:W-:Y:S01]  /*fe60*/  FMUL.FTZ R8, R2, R152 ;  /* 0x0000009802087220 */ /* 0x000fe20000410000 */
[----:B------:R-:W-:Y:S01]  /*fe70*/  MOV R152, R26 ;  /* 0x0000001a00987202 */ /* 0x000fe20000000f00 */
[----:B------:R-:W-:Y:S01]  /*fe80*/  FADD.FTZ R4, R19, R0 ;  /* 0x0000000013047221 */ /* 0x000fe20000010000 */
[----:B------:R-:W-:Y:S01]  /*fe90*/  FMNMX.FTZ R0, R6, R134, !PT ;  /* 0x0000008606007209 */ /* 0x000fe20007810000 */
[C---:B------:R-:W-:Y:S02]  /*fea0*/  FMUL.FTZ R128, R2.reuse, R128 ;  /* 0x0000008002807220 */ /* 0x040fe40000410000 */
[----:B------:R-:W-:Y:S01]  /*feb0*/  FMUL.FTZ R129, R2, R129 ;  /* 0x0000008102817220 */ /* 0x000fe20000410000 */
[----:B------:R-:W-:Y:S01]  /*fec0*/  FMNMX.FTZ R0, R7, R0, !PT ;  /* 0x0000000007007209 */ /* 0x000fe20007810000 */
[----:B------:R-:W-:Y:S03]  /*fed0*/  MUFU.EX2 R152, R152 ;  /* 0x0000009800987308 */ /* 0x000fe60000000800 */
        /* <DEDUP_REMOVED lines=15> */
[C---:B------:R-:W-:Y:S01]  /*ffd0*/  FMUL.FTZ R4, R2.reuse, R156 ;  /* 0x0000009c02047220 */ /* 0x040fe20000410000 */
[----:B------:R-:W-:Y:S01]  /*ffe0*/  FSETP.NEU.FTZ.AND P0, PT, R3, -INF , PT ;  /* 0xff8000000300780b */ /* 0x000fe20003f1d000 */
[----:B------:R-:W-:Y:S01]  /*fff0*/  FADD.FTZ R179, R17, R0 ;  /* 0x0000000011b37221 */ /* 0x000fe20000010000 */
[----:B------:R-:W-:Y:S01]  /*10000*/  MOV R156, R14 ;  /* 0x0000000e009c7202 */ /* 0x000fe20000000f00 */
[----:B------:R-:W-:Y:S01]  /*10010*/  FMUL.FTZ R17, R2, R145 ;  /* 0x0000009102117220 */ /* 0x000fe20000410000 */
[C---:B------:R-:W-:Y:S02]  /*10020*/  FSEL R0, R3.reuse, RZ, P0 ;  /* 0x000000ff03007208 */ /* 0x040fe40000000000 */
[----:B------:R-:W-:Y:S02]  /*10030*/  MOV R145, R11 ;  /* 0x0000000b00917202 */ /* 0x000fe40000000f00 */
[----:B------:R-:W-:Y:S01]  /*10040*/  MUFU.EX2 R156, R156 ;  /* 0x0000009c009c7308 */ /* 0x000fe20000000800 */
[----:B------:R-:W-:Y:S02]  /*10050*/  FADD.FTZ R0, -R0, R134 ;  /* 0x0000008600007221 */ /* 0x000fe40000010100 */
[----:B------:R-:W-:Y:S02]  /*10060*/  FMUL.FTZ R134, R3, c[0x0][0x2d0] ;  /* 0x0000b40003867a20 */ /* 0x000fe40000410000 */
[----:B------:R-:W-:Y:S03]  /*10070*/  FMUL.FTZ R0, R0, c[0x0][0x2d0] ;  /* 0x0000b40000007a20 */ /* 0x000fe60000410000 */
[----:B------:R-:W-:Y:S02]  /*10080*/  FSEL R134, R134, RZ, P0 ;  /* 0x000000ff86867208 */ /* 0x000fe40000000000 */
[----:B------:R-:W-:Y:S01]  /*10090*/  MUFU.EX2 R145, R145 ;  /* 0x0000009100917308 */ /* 0x000fe20000000800 */
[----:B------:R-:W-:Y:S02]  /*100a0*/  PLOP3.LUT P0, PT, PT, PT, UP0, 0x80, 0x0 ;  /* 0x000000000000781c */ /* 0x000fe40003f0f008 */
[--C-:B------:R-:W-:Y:S02]  /*100b0*/  FFMA.FTZ R169, R6, c[0x0][0x2d0], -R134.reuse ;  /* 0x0000b40006a97a23 */ /* 0x100fe40000010886 */
[--C-:B------:R-:W-:Y:S02]  /*100c0*/  FFMA.FTZ R7, R7, c[0x0][0x2d0], -R134.reuse ;  /* 0x0000b40007077a23 */ /* 0x100fe40000010886 */
[--C-:B------:R-:W-:Y:S03]  /*100d0*/  FFMA.FTZ R2, R10, c[0x0][0x2d0], -R134.reuse ;  /* 0x0000b4000a027a23 */ /* 0x100fe60000010886 */
[----:B------:R-:W1:Y:S10]  /*100e0*/  MUFU.EX2 R0, R0 ;  /* 0x0000000000007308 */ /* 0x000e740000000800 */
[----:B------:R-:W4:Y:S10]  /*100f0*/  MUFU.EX2 R169, R169 ;  /* 0x000000a900a97308 */ /* 0x000f340000000800 */
[----:B------:R2:W3:Y:S01]  /*10100*/  MUFU.EX2 R144, R7 ;  /* 0x0000000700907308 */ /* 0x0004e20000000800 */
        /* <DEDUP_REMOVED lines=8> */
[C---:B------:R-:W-:Y:S02]  /*10190*/  FMUL.FTZ R10, R0.reuse, R154 ;  /* 0x0000009a000a7220 */ /* 0x040fe40000410000 */
[C---:B------:R-:W-:Y:S01]  /*101a0*/  FMUL.FTZ R14, R0.reuse, R150 ;  /* 0x00000096000e7220 */ /* 0x040fe20000410000 */
[----:B------:R-:W-:Y:S01]  /*101b0*/  MUFU.EX2 R154, R158 ;  /* 0x0000009e009a7308 */ /* 0x000fe20000000800 */
[C---:B------:R-:W-:Y:S02]  /*101c0*/  FMUL.FTZ R15, R0.reuse, R151 ;  /* 0x00000097000f7220 */ /* 0x040fe40000410000 */
[C---:B------:R-:W-:Y:S02]  /*101d0*/  FMUL.FTZ R18, R0.reuse, R146 ;  /* 0x0000009200127220 */ /* 0x040fe40000410000 */
[C---:B--2---:R-:W-:Y:S01]  /*101e0*/  FMUL.FTZ R7, R0.reuse, R159 ;  /* 0x0000009f00077220 */ /* 0x044fe20000410000 */
[----:B------:R-:W-:Y:S01]  /*101f0*/  MOV R159, R148 ;  /* 0x00000094009f7202 */ /* 0x000fe20000000f00 */
        /* <DEDUP_REMOVED lines=8> */
[----:B------:R2:W-:Y:S01]  /*10280*/  MUFU.EX2 R2, R140 ;  /* 0x0000008c00027308 */ /* 0x0005e20000000800 */
        /* <DEDUP_REMOVED lines=9> */
[----:B----4-:R-:W-:Y:S01]  /*10320*/  FFMA.FTZ R151, R0, R141, R169 ;  /* 0x0000008d00977223 */ /* 0x010fe200000100a9 */
[----:B---3--:R-:W-:Y:S01]  /*10330*/  F2FP.BF16.PACK_AB R169, R144, R169 ;  /* 0x000000a990a9723e */ /* 0x008fe200000010ff */
[C---:B------:R-:W-:Y:S02]  /*10340*/  FMUL.FTZ R59, R0.reuse, R59 ;  /* 0x0000003b003b7220 */ /* 0x040fe40000410000 */
[C---:B------:R-:W-:Y:S01]  /*10350*/  FMUL.FTZ R62, R0.reuse, R62 ;  /* 0x0000003e003e7220 */ /* 0x040fe20000410000 */
[----:B--2---:R-:W-:Y:S01]  /*10360*/  LDSM.16.MT88.4 R140, [R236+0x900] ;  /* 0x00090000ec8c783b */ /* 0x004fe20000004200 */
        /* <DEDUP_REMOVED lines=40> */
[----:B------:R2:W-:Y:S01]  /*105f0*/  MUFU.EX2 R149, R0 ;  /* 0x0000000000957308 */ /* 0x0005e20000000800 */
[C---:B-1----:R-:W-:Y:S08]  /*10600*/  HMMA.16816.F32.BF16 R4, R168.reuse, R136, R4 ;  /* 0x00000088a804723c */ /* 0x042ff00000041804 */
[C---:B------:R-:W-:Y:S01]  /*10610*/  HMMA.16816.F32.BF16 R8, R168.reuse, R138, R8 ;  /* 0x0000008aa808723c */ /* 0x040fe20000041808 */
[----:B------:R-:W1:Y:S03]  /*10620*/  LDSM.16.MT88.4 R136, [R237+0x100] ;  /* 0x00010000ed88783b */ /* 0x000e660000004200 */
[--C-:B--2---:R-:W-:Y:S04]  /*10630*/  FFMA.FTZ R0, R174, c[0x0][0x2d0], -R134.reuse ;  /* 0x0000b400ae007a23 */ /* 0x104fe80000010886 */
[----:B------:R2:W3:Y:S01]  /*10640*/  MUFU.EX2 R150, R0 ;  /* 0x0000000000967308 */ /* 0x0004e20000000800 */
[C---:B-1----:R-:W-:Y:S03]  /*10650*/  HMMA.16816.F32.BF16 R12, R168.reuse, R136, R12 ;  /* 0x00000088a80c723c */ /* 0x042fe6000004180c */
[--C-:B--2---:R-:W-:Y:S06]  /*10660*/  FFMA.FTZ R0, R173, c[0x0][0x2d0], -R134.reuse ;  /* 0x0000b400ad007a23 */ /* 0x104fec0000010886 */
[----:B------:R1:W-:Y:S01]  /*10670*/  MUFU.EX2 R148, R0 ;  /* 0x0000000000947308 */ /* 0x0003e20000000800 */
[C---:B------:R-:W-:Y:S01]  /*10680*/  HMMA.16816.F32.BF16 R16, R168.reuse, R138, R16 ;  /* 0x0000008aa810723c */ /* 0x040fe20000041810 */
[----:B------:R-:W2:Y:S02]  /*10690*/  LDSM.16.MT88.4 R136, [R240+0x100] ;  /* 0x00010000f088783b */ /* 0x000ea40000004200 */
        /* <DEDUP_REMOVED lines=54> */
[----:B------:R-:W-:Y:S01]  /*10a00*/  MOV R177, R154 ;  /* 0x0000009a00b17202 */ /* 0x000fe20000000f00 */
[----:B------:R-:W-:Y:S02]  /*10a10*/  FADD.FTZ R2, R149, R2 ;  /* 0x0000000295027221 */ /* 0x000fe40000010000 */
[C---:B------:R-:W-:Y:S01]  /*10a20*/  HMMA.16816.F32.BF16 R4, R136.reuse, R140, R4 ;  /* 0x0000008c8804723c */ /* 0x040fe20000041804 */
[----:B------:R2:W-:Y:S04]  /*10a30*/  MUFU.EX2 R172, R0 ;  /* 0x0000000000ac7308 */ /* 0x0005e80000000800 */
[----:B------:R-:W-:Y:S03]  /*10a40*/  FADD.FTZ R2, R150, R2 ;  /* 0x0000000296027221 */ /* 0x000fe60000010000 */
[C---:B------:R-:W-:Y:S01]  /*10a50*/  HMMA.16816.F32.BF16 R8, R136.reuse, R142, R8 ;  /* 0x0000008e8808723c */ /* 0x040fe20000041808 */
[----:B------:R-:W3:Y:S03]  /*10a60*/  LDSM.16.MT88.4 R140, [R237+0x900] ;  /* 0x00090000ed8c783b */ /* 0x000ee60000004200 */
[--C-:B--2---:R-:W-:Y:S01]  /*10a70*/  FFMA.FTZ R0, R178, c[0x0][0x2d0], -R134.reuse ;  /* 0x0000b400b2007a23 */ /* 0x104fe20000010886 */
[----:B------:R-:W-:Y:S03]  /*10a80*/  MOV R178, R153 ;  /* 0x0000009900b27202 */ /* 0x000fe60000000f00 */
[----:B------:R2:W4:Y:S01]  /*10a90*/  MUFU.EX2 R173, R0 ;  /* 0x0000000000ad7308 */ /* 0x0005220000000800 */
[----:B------:R-:W-:Y:S01]  /*10aa0*/  F2FP.BF16.PACK_AB R170, R177, R178 ;  /* 0x000000b2b1aa723e */ /* 0x000fe200000010ff */
[C---:B---3--:R-:W-:Y:S03]  /*10ab0*/  HMMA.16816.F32.BF16 R12, R136.reuse, R140, R12 ;  /* 0x0000008c880c723c */ /* 0x048fe6000004180c */
[--C-:B--2---:R-:W-:Y:S01]  /*10ac0*/  FFMA.FTZ R0, R176, c[0x0][0x2d0], -R134.reuse ;  /* 0x0000b400b0007a23 */ /* 0x104fe20000010886 */
[----:B------:R-:W-:Y:S01]  /*10ad0*/  MOV R176, R152 ;  /* 0x0000009800b07202 */ /* 0x000fe20000000f00 */
[----:B------:R-:W-:Y:S01]  /*10ae0*/  FFMA.FTZ R134, R132, c[0x0][0x2d0], -R134 ;  /* 0x0000b40084867a23 */ /* 0x000fe20000010886 */
[----:B------:R-:W-:Y:S02]  /*10af0*/  LDSM.16.MT88.4 R152, [R236+0x1100] ;  /* 0x00110000ec98783b */ /* 0x000fe40000004200 */
[C---:B------:R-:W-:Y:S01]  /*10b00*/  HMMA.16816.F32.BF16 R16, R136.reuse, R142, R16 ;  /* 0x0000008e8810723c */ /* 0x040fe20000041810 */
[----:B------:R2:W-:Y:S03]  /*10b10*/  MUFU.EX2 R132, R0 ;  /* 0x0000000000847308 */ /* 0x0005e60000000800 */
[----:B-1----:R-:W-:Y:S02]  /*10b20*/  F2FP.BF16.PACK_AB R168, R176, R179 ;  /* 0x000000b3b0a8723e */ /* 0x002fe400000010ff */
[----:B----4-:R-:W-:Y:S01]  /*10b30*/  F2FP.BF16.PACK_AB R169, R173, R172 ;  /* 0x000000acada9723e */ /* 0x010fe200000010ff */
[----:B------:R-:W1:Y:S04]  /*10b40*/  LDSM.16.MT88.4 R140, [R240+0x900] ;  /* 0x00090000f08c783b */ /* 0x000e680000004200 */
[----:B------:R-:W3:Y:S01]  /*10b50*/  MUFU.EX2 R134, R134 ;  /* 0x0000008600867308 */ /* 0x000ee20000000800 */
[----:B--2---:R-:W-:Y:S04]  /*10b60*/  FADD.FTZ R0, R156, R151 ;  /* 0x000000979c007221 */ /* 0x004fe80000010000 */
        /* <DEDUP_REMOVED lines=9> */
[C---:B-1----:R-:W-:Y:S03]  /*10c00*/  HMMA.16816.F32.BF16 R20, R136.reuse, R140, R20 ;  /* 0x0000008c8814723c */ /* 0x042fe60000041814 */
        /* <DEDUP_REMOVED lines=95> */
.L_x_365:
[----:B------:R-:W2:Y:S04]  /*11200*/  LDL.LU R3, [R1+0x20] ;  /* 0x0000200001037983 */ /* 0x000ea80000300800 */
[----:B-1----:R-:W3:Y:S01]  /*11210*/  LDL.LU R0, [R1+0x24] ;  /* 0x0000240001007983 */ /* 0x002ee20000300800 */
        /* <DEDUP_REMOVED lines=155> */
.L_x_333:
        /* <DEDUP_REMOVED lines=83> */
[----:B------:R-:W-:-:S04]  /*12100*/  IMAD.WIDE.U32 R2, R9, c[0x0][0x4c8], R2 ;  /* 0x0001320009027a25 */ /* 0x000fc800078e0002 */
        /* <DEDUP_REMOVED lines=11> */
[----:B------:R-:W-:Y:S01]  /*121c0*/  SHFL.IDX PT, R6, R6, 0x1, 0x1c1f ;  /* 0x003c1f0006067f89 */ /* 0x000fe200000e0000 */
[----:B------:R-:W-:-:S02]  /*121d0*/  LOP3.LUT P0, RZ, R14, 0x3, RZ, 0xc0, !PT ;  /* 0x000000030eff7812 */ /* 0x000fc4000780c0ff */
[----:B------:R-:W-:Y:S01]  /*121e0*/  IADD3 R3, R5, R0, RZ ;  /* 0x0000000005037210 */ /* 0x000fe20007ffe0ff */
[----:B------:R-:W-:Y:S01]  /*121f0*/  IMAD R0, R7, c[0x0][0x428], RZ ;  /* 0x00010a0007007a24 */ /* 0x000fe200078e02ff */
[----:B------:R-:W1:Y:S01]  /*12200*/  SHFL.IDX PT, R9, R2, RZ, 0x1c1f ;  /* 0x001c1fff02097589 */ /* 0x000e6200000e0000 */
[----:B------:R-:W-:Y:S02]  /*12210*/  IMAD R5, R20, c[0x0][0x388], RZ ;  /* 0x0000e20014057a24 */ /* 0x000fe400078e02ff */
        /* <DEDUP_REMOVED lines=16> */
[----:B------:R2:W3:Y:S02]  /*12320*/  SHFL.IDX PT, R2, R20, RZ, 0x1c1f ;  /* 0x001c1fff14027589 */ /* 0x0004e400000e0000 */
[----:B-1----:R-:W-:-:S02]  /*12330*/  P2R R16, PR, RZ, 0x2 ;  /* 0x00000002ff107803 */ /* 0x002fc40000000000 */
[----:B------:R2:W1:Y:S01]  /*12340*/  SHFL.IDX PT, R3, R19, RZ, 0x1c1f ;  /* 0x001c1fff13037589 */ /* 0x00046200000e0000 */
[----:B------:R-:W-:-:S04]  /*12350*/  SHF.L.U32 R0, R0, 0x1, RZ ;  /* 0x0000000100007819 */ /* 0x000fc800000006ff */
[----:B------:R-:W-:Y:S05]  /*12360*/  @P0 BRA `(.L_x_378) ;  /* 0x00000bd000000947 */ /* 0x000fea0003800000 */
[C---:B------:R-:W-:Y:S02]  /*12370*/  ISETP.GE.AND P0, PT, R0.reuse, c[0x0][0x3c8], PT ;  /* 0x0000f20000007a0c */ /* 0x040fe40003f06270 */
[C---:B------:R-:W-:Y:S02]  /*12380*/  IADD3 R5, R0.reuse, 0x8, RZ ;  /* 0x0000000800057810 */ /* 0x040fe40007ffe0ff */
[----:B------:R-:W-:Y:S02]  /*12390*/  IADD3 R4, R0, 0x10, RZ ;  /* 0x0000001000047810 */ /* 0x000fe40007ffe0ff */
[----:B------:R-:W-:Y:S02]  /*123a0*/  ISETP.GE.AND P5, PT, R5, c[0x0][0x3c8], PT ;  /* 0x0000f20005007a0c */ /* 0x000fe40003fa6270 */
[----:B------:R-:W-:Y:S02]  /*123b0*/  ISETP.GE.AND P4, PT, R4, c[0x0][0x3c8], PT ;  /* 0x0000f20004007a0c */ /* 0x000fe40003f86270 */
[----:B------:R-:W-:-:S02]  /*123c0*/  IADD3 R8, R0, 0x18, RZ ;  /* 0x0000001800087810 */ /* 0x000fc40007ffe0ff */
[C---:B------:R-:W-:Y:S01]  /*123d0*/  IADD3 R10, R0.reuse, 0x20, RZ ;  /* 0x00000020000a7810 */ /* 0x040fe20007ffe0ff */
[C---:B-123--:R-:W-:Y:S01]  /*123e0*/  @!P0 IMAD.WIDE R6, R0.reuse, 0x4, R2 ;  /* 0x0000000400068825 */ /* 0x04efe200078e0202 */
        /* <DEDUP_REMOVED lines=87> */
[----:B------:R-:W-:-:S02]  /*12960*/  IADD3 R13, R0, 0xa0, RZ ;  /* 0x000000a0000d7810 */ /* 0x000fc40007ffe0ff */
[----:B------:R-:W-:Y:S01]  /*12970*/  ISETP.GE.AND P5, PT, R12, c[0x0][0x3c8], PT ;  /* 0x0000f2000c007a0c */ /* 0x000fe20003fa6270 */
[----:B------:R2:W-:Y:S01]  /*12980*/  @!P4 ST.E.64 [R4.64], R60 ;  /* 0x0000003c0400c985 */ /* 0x0005e2000c101b10 */
        /* <DEDUP_REMOVED lines=91> */
.L_x_378:
[----:B------:R-:W-:Y:S05]  /*12f40*/  BSYNC B0 ;  /* 0x0000000000007941 */ /* 0x000fea0003800000 */
.L_x_377:
[----:B------:R-:W-:Y:S01]  /*12f50*/  ISETP.NE.AND P0, PT, R16, RZ, PT ;  /* 0x000000ff1000720c */ /* 0x000fe20003f05270 */
[----:B-1----:R1:W4:Y:S04]  /*12f60*/  SHFL.IDX PT, R3, R19, 0x1, 0x1c1f ;  /* 0x003c1f0013037f89 */ /* 0x00232800000e0000 */
[----:B---3--:R1:W3:Y:S08]  /*12f70*/  SHFL.IDX PT, R2, R20, 0x1, 0x1c1f ;  /* 0x003c1f0014027f89 */ /* 0x0082f000000e0000 */
        /* <DEDUP_REMOVED lines=12> */
[--C-:B---34-:R-:W-:Y:S01]  /*13040*/  @!P2 IMAD.WIDE R8, R0, 0x4, R2.reuse ;  /* 0x000000040008a825 */ /* 0x118fe200078e0202 */
[----:B------:R-:W-:Y:S02]  /*13050*/  @!P1 LOP3.LUT R5, R5, 0xfffffffe, RZ, 0xc0, !PT ;  /* 0xfffffffe05059812 */ /* 0x000fe400078ec0ff */
[----:B------:R-:W-:Y:S02]  /*13060*/  @!P0 LOP3.LUT R4, R4, 0xfffffffe, RZ, 0xc0, !PT ;  /* 0xfffffffe04048812 */ /* 0x000fe400078ec0ff */
[----:B------:R3:W-:Y:S01]  /*13070*/  @!P2 ST.E.64 [R8.64], R158 ;  /* 0x0000009e0800a985 */ /* 0x0007e2000c101b10 */
[----:B--2---:R-:W-:Y:S01]  /*13080*/  @!P1 IMAD.WIDE R6, R5, 0x4, R2 ;  /* 0x0000000405069825 */ /* 0x004fe200078e0202 */
        /* <DEDUP_REMOVED lines=11> */
[C---:B---3--:R-:W-:Y:S02]  /*13140*/  IADD3 R8, R0.reuse, 0x28, RZ ;  /* 0x0000002800087810 */ /* 0x048fe40007ffe0ff */
[----:B------:R-:W-:Y:S02]  /*13150*/  IADD3 R9, R0, 0x30, RZ ;  /* 0x0000003000097810 */ /* 0x000fe40007ffe0ff */
[----:B------:R-:W-:Y:S02]  /*13160*/  ISETP.GE.AND P4, PT, R8, c[0x0][0x3c8], PT ;  /* 0x0000f20008007a0c */ /* 0x000fe40003f86270 */
[----:B------:R-:W-:Y:S02]  /*13170*/  ISETP.GE.AND P3, PT, R9, c[0x0][0x3c8], PT ;  /* 0x0000f20009007a0c */ /* 0x000fe40003f66270 */
[----:B--2---:R-:W-:-:S02]  /*13180*/  @!P6 LEA.HI R4, R11, R11, RZ, 0x1 ;  /* 0x0000000b0b04e211 */ /* 0x004fc400078f08ff */
        /* <DEDUP_REMOVED lines=159> */
.L_x_376:
        /* <DEDUP_REMOVED lines=50> */
.L_x_379:
        /* <DEDUP_REMOVED lines=14> */
.L_x_5179:


//--------------------- .text._ZN7cutlass13device_kernelIN5flash19enable_sm80_to_sm89INS1_16FlashAttnFwdSm80INS1_25CollectiveMainloopFwdSm80ILi8ELi1ELb1EN4cute5tupleIJNS5_1CILi128EEENS7_ILi48EEENS7_ILi256EEEEEELi256ENS_10bfloat16_tEfNS_4arch4Sm80ELb0ELb1ELb1ELb1ELb0ELb0ELb1ELb1EEENS1_21CollectiveEpilogueFwdINS6_IJS8_SA_S9_EEENS6_IJNS7_ILi1EEESI_SI_EEESC_SE_Li256ELb1ELb1ELb1ELb0EEENS1_36VarlenDynamicPersistentTileSchedulerILi128ELi48ELi256ELi256ELb1ELb1ELb0ELb1ELb0ELb1EEEEEEEEEvNT_6ParamsE --------------------------
	.section	.text._ZN7cutlass13device_kernelIN5flash19enable_sm80_to_sm89INS1_16FlashAttnFwdSm80INS1_25CollectiveMainloopFwdSm80ILi8ELi1ELb1EN4cute5tupleIJNS5_1CILi128EEENS7_ILi48EEENS7_ILi256EEEEEELi256ENS_10bfloat16_tEfNS_4arch4Sm80ELb0ELb1ELb1ELb1ELb0ELb0ELb1ELb1EEENS1_21CollectiveEpilogueFwdINS6_IJS8_SA_S9_EEENS6_IJNS7_ILi1EEESI_SI_EEESC_SE_Li256ELb1ELb1ELb1ELb0EEENS1_36VarlenDynamicPersistentTileSchedulerILi128ELi48ELi256ELi256ELb1ELb1ELb0ELb1ELb0ELb1EEEEEEEEEvNT_6ParamsE,"ax",@progbits
	.sectioninfo	@"SHI_REGISTERS=255"
	.align	128
.text._ZN7cutlass13device_kernelIN5flash19enable_sm80_to_sm89INS1_16FlashAttnFwdSm80INS1_25CollectiveMainloopFwdSm80ILi8ELi1ELb1EN4cute5tupleIJNS5_1CILi128EEENS7_ILi48EEENS7_ILi256EEEEEELi256ENS_10bfloat16_tEfNS_4arch4Sm80ELb0ELb1ELb1ELb1ELb0ELb0ELb1ELb1EEENS1_21CollectiveEpilogueFwdINS6_IJS8_SA_S9_EEENS6_IJNS7_ILi1EEESI_SI_EEESC_SE_Li256ELb1ELb1ELb1ELb0EEENS1_36VarlenDynamicPersistentTileSchedulerILi128ELi48ELi256ELi256ELb1ELb1ELb0ELb1ELb0ELb1EEEEEEEEEvNT_6ParamsE:
        .type           _ZN7cutlass13device_kernelIN5flash19enable_sm80_to_sm89INS1_16FlashAttnFwdSm80INS1_25CollectiveMainloopFwdSm80ILi8ELi1ELb1EN4cute5tupleIJNS5_1CILi128EEENS7_ILi48EEENS7_ILi256EEEEEELi256ENS_10bfloat16_tEfNS_4arch4Sm80ELb0ELb1ELb1ELb1ELb0ELb0ELb1ELb1EEENS1_21CollectiveEpilogueFwdINS6_IJS8_SA_S9_EEENS6_IJNS7_ILi1EEESI_SI_EEESC_SE_Li256ELb1ELb1ELb1ELb0EEENS1_36VarlenDynamicPersistentTileSchedulerILi128ELi48ELi256ELi256ELb1ELb1ELb0ELb1ELb0ELb1EEEEEEEEEvNT_6ParamsE,@function
        .size           _ZN7cutlass13device_kernelIN5flash19enable_sm80_to_sm89INS1_16FlashAttnFwdSm80INS1_25CollectiveMainloopFwdSm80ILi8ELi1ELb1EN4cute5tupleIJNS5_1CILi128EEENS7_ILi48EEENS7_ILi256EEEEEELi256ENS_10bfloat16_tEfNS_4arch4Sm80ELb0ELb1ELb1ELb1ELb0ELb0ELb1ELb1EEENS1_21CollectiveEpilogueFwdINS6_IJS8_SA_S9_EEENS6_IJNS7_ILi1EEESI_SI_EEESC_SE_Li256ELb1ELb1ELb1ELb0EEENS1_36VarlenDynamicPersistentTileSchedulerILi128ELi48ELi256ELi256ELb1ELb1ELb0ELb1ELb0ELb1EEEEEEEEEvNT_6ParamsE,(.L_x_5180 - _ZN7cutlass13device_kernelIN5flash19enable_sm80_to_sm89INS1_16FlashAttnFwdSm80INS1_25CollectiveMainloopFwdSm80ILi8ELi1ELb1EN4cute5tupleIJNS5_1CILi128EEENS7_ILi48EEENS7_ILi256EEEEEELi256ENS_10bfloat16_tEfNS_4arch4Sm80ELb0ELb1ELb1ELb1ELb0ELb0ELb1ELb1EEENS1_21CollectiveEpilogueFwdINS6_IJS8_SA_S9_EEENS6_IJNS7_ILi1EEESI_SI_EEESC_SE_Li256ELb1ELb1ELb1ELb0EEENS1_36VarlenDynamicPersistentTileSchedulerILi128ELi48ELi256ELi256ELb1ELb1ELb0ELb1ELb0ELb1EEEEEEEEEvNT_6ParamsE)
        .other          _ZN7cutlass13device_kernelIN5flash19enable_sm80_to_sm89INS1_16FlashAttnFwdSm80INS1_25CollectiveMainloopFwdSm80ILi8ELi1ELb1EN4cute5tupleIJNS5_1CILi128EEENS7_ILi48EEENS7_ILi256EEEEEELi256ENS_10bfloat16_tEfNS_4arch4Sm80ELb0ELb1ELb1ELb1ELb0ELb0ELb1ELb1EEENS1_21CollectiveEpilogueFwdINS6_IJS8_SA_S9_EEENS6_IJNS7_ILi1EEESI_SI_EEESC_SE_Li256ELb1ELb1ELb1ELb0EEENS1_36VarlenDynamicPersistentTileSchedulerILi128ELi48ELi256ELi256ELb1ELb1ELb0ELb1ELb0ELb1EEEEEEEEEvNT_6ParamsE,@"STO_CUDA_ENTRY STV_DEFAULT"
_ZN7cutlass13device_kernelIN5flash19enable_sm80_to_sm89INS1_16FlashAttnFwdSm80INS1_25CollectiveMainloopFwdSm80ILi8ELi1ELb1EN4cute5tupleIJNS5_1CILi128EEENS7_ILi48EEENS7_ILi256EEEEEELi256ENS_10bfloat16_tEfNS_4arch4Sm80ELb0ELb1ELb1ELb1ELb0ELb0ELb1ELb1EEENS1_21CollectiveEpilogueFwdINS6_IJS8_SA_S9_EEENS6_IJNS7_ILi1EEESI_SI_EEESC_SE_Li256ELb1ELb1ELb1ELb0EEENS1_36VarlenDynamicPersistentTileSchedulerILi128ELi48ELi256ELi256ELb1ELb1ELb0ELb1ELb0ELb1EEEEEEEEEvNT_6ParamsE:
        /* <DEDUP_REMOVED lines=15> */
[----:B------:R-:W-:-:S03]  /*00f0*/  CS2R R8, SRZ ;  /* 0x0000000000087805 */ /* 0x000fc6000001ff00 */
[----:B------:R-:W-:-:S04]  /*0100*/  ISETP.NE.AND P6, PT, R13, 0x1f, PT ;  /* 0x0000001f0d00780c */ /* 0x000fc80003fc5270 */
[----:B------:R-:W-:-:S13]  /*0110*/  ISETP.GE.OR P0, PT, R13, c[0x0][0x53c], !P6 ;  /* 0x00014f000d007a0c */ /* 0x000fda0007706670 */
[----:B-1----:R-:W-:Y:S02]  /*0120*/  @!P0 IMAD.MOV.U32 R4, RZ, RZ, 0x4 ;  /* 0x00000004ff048424 */ /* 0x002fe400078e00ff */
[----:B------:R-:W-:Y:S02]  /*0130*/  @!P0 IMAD.MOV.U32 R2, RZ, RZ, 0x4 ;  /* 0x00000004ff028424 */ /* 0x000fe400078e00ff */
[----:B------:R-:W-:-:S04]  /*0140*/  @!P0 IMAD.WIDE.U32 R4, R13, R4, c[0x0][0x580] ;  /* 0x000160000d048625 */ /* 0x000fc800078e0004 */
[C---:B------:R-:W-:Y:S01]  /*0150*/  @!P0 IMAD.WIDE.U32 R2, R13.reuse, R2, c[0x0][0x578] ;  /* 0x00015e000d028625 */ /* 0x040fe200078e0002 */
[----:B------:R-:W2:Y:S04]  /*0160*/  @!P0 LDG.E R9, [R4.64] ;  /* 0x0000000604098981 */ /* 0x000ea8000c1e1900 */
[----:B------:R-:W2:Y:S01]  /*0170*/  @!P0 LDG.E R8, [R2.64] ;  /* 0x0000000602088981 */ /* 0x000ea2000c1e1900 */
[C---:B------:R-:W-:Y:S01]  /*0180*/  ISETP.NE.AND P5, PT, R13.reuse, RZ, PT ;  /* 0x000000ff0d00720c */ /* 0x040fe20003fa5270 */
[----:B------:R-:W1:Y:S01]  /*0190*/  S2UR UR4, SR_CTAID.X ;  /* 0x00000000000479c3 */ /* 0x000e620000002500 */
[C---:B------:R-:W-:Y:S01]  /*01a0*/  ISETP.GE.U32.AND P4, PT, R13.reuse, 0x2, PT ;  /* 0x000000020d00780c */ /* 0x040fe20003f86070 */
[----:B------:R-:W-:Y:S01]  /*01b0*/  IMAD.MOV.U32 R7, RZ, RZ, RZ ;  /* 0x000000ffff077224 */ /* 0x000fe200078e00ff */
        /* <DEDUP_REMOVED lines=26> */
.L_x_385:
[----:B------:R-:W-:-:S04]  /*0360*/  IADD3 R0, R7, 0x1f, RZ ;  /* 0x0000001f07007810 */ /* 0x000fc80007ffe0ff */
[----:B------:R-:W-:-:S13]  /*0370*/  ISETP.GE.AND P0, PT, R0, c[0x0][0x53c], PT ;  /* 0x00014f0000007a0c */ /* 0x000fda0003f06270 */
[----:B------:R-:W-:Y:S05]  /*0380*/  @P0 BRA `(.L_x_382) ;  /* 0x00000c4000000947 */ /* 0x000fea0003800000 */
[----:B------:R-:W-:Y:S01]  /*0390*/  MOV R7, R0 ;  /* 0x0000000000077202 */ /* 0x000fe20000000f00 */
[----:B------:R-:W-:-:S03]  /*03a0*/  CS2R R8, SRZ ;  /* 0x0000000000087805 */ /* 0x000fc6000001ff00 */
[----:B------:R-:W-:-:S04]  /*03b0*/  IADD3 R0, R13, R7, RZ ;  /* 0x000000070d007210 */ /* 0x000fc80007ffe0ff */
[----:B------:R-:W-:-:S13]  /*03c0*/  ISETP.GE.OR P0, PT, R0, c[0x0][0x53c], !P6 ;  /* 0x00014f0000007a0c */ /* 0x000fda0007706670 */
[----:B------:R-:W-:Y:S02]  /*03d0*/  @!P0 MOV R2, 0x4 ;  /* 0x0000000400028802 */ /* 0x000fe40000000f00 */
[----:B------:R-:W-:-:S03]  /*03e0*/  @!P0 MOV R3, 0x4 ;  /* 0x0000000400038802 */ /* 0x000fc60000000f00 */
[----:B------:R-:W-:-:S04]  /*03f0*/  @!P0 IMAD.WIDE R4, R0, R2, c[0x0][0x580] ;  /* 0x0001600000048625 */ /* 0x000fc800078e0202 */
[----:B------:R-:W-:Y:S01]  /*0400*/  @!P0 IMAD.WIDE R2, R0, R3, c[0x0][0x578] ;  /* 0x00015e0000028625 */ /* 0x000fe200078e0203 */
[----:B------:R-:W2:Y:S04]  /*0410*/  @!P0 LDG.E R9, [R4.64] ;  /* 0x0000000604098981 */ /* 0x000ea8000c1e1900 */
[----:B------:R-:W2:Y:S02]  /*0420*/  @!P0 LDG.E R8, [R2.64] ;  /* 0x0000000602088981 */ /* 0x000ea4000c1e1900 */
[----:B--2---:R-:W-:Y:S01]  /*0430*/  IMAD R5, R9, R8, RZ ;  /* 0x0000000809057224 */ /* 0x004fe200078e02ff */
[----:B------:R-:W-:Y:S05]  /*0440*/  BRA.DIV ~URZ, `(.L_x_383) ;  /* 0x000166927f007947 */ /* 0x000fea000b800000 */
[----:B------:R1:W2:Y:S02]  /*0450*/  SHFL.UP PT, R0, R5, 0x1, RZ ;  /* 0x0420000005007989 */ /* 0x0002a400000e00ff */
.L_x_522:
        /* <DEDUP_REMOVED lines=16> */
.L_x_523:
[----:B--2---:R-:W-:-:S05]  /*0560*/  IMAD R0, R0, c[0x0][0x538], RZ ;  /* 0x00014e0000007a24 */ /* 0x004fca00078e02ff */
[----:B------:R-:W-:-:S04]  /*0570*/  IADD3 R6, R0, R6, RZ ;  /* 0x0000000600067210 */ /* 0x000fc80007ffe0ff */
[----:B------:R-:W-:-:S13]  /*0580*/  ISETP.GT.AND P0, PT, R6, UR4, PT ;  /* 0x0000000406007c0c */ /* 0x000fda000bf04270 */
[----:B-1----:R-:W-:Y:S05]  /*0590*/  @!P0 BRA `(.L_x_385) ;  /* 0xfffffdc000008947 */ /* 0x002fea000383ffff */
.L_x_381:
[----:B------:R-:W-:-:S05]  /*05a0*/  IADD3 R11, -R0, R6, RZ ;  /* 0x00000006000b7210 */ /* 0x000fca0007ffe1ff */
[----:B------:R-:W-:-:S05]  /*05b0*/  IMAD R0, R4, c[0x0][0x538], R11 ;  /* 0x00014e0004007a24 */ /* 0x000fca00078e020b */
[----:B------:R-:W-:Y:S01]  /*05c0*/  ISETP.GT.AND P0, PT, R0, UR4, PT ;  /* 0x0000000400007c0c */ /* 0x000fe2000bf04270 */
[----:B------:R-:W-:-:S12]  /*05d0*/  BRA.DIV ~URZ, `(.L_x_386) ;  /* 0x000167127f007947 */ /* 0x000fd8000b800000 */
[----:B------:R-:W-:-:S04]  /*05e0*/  VOTE.ANY R10, PT, !P0 ;  /* 0x00000000000a7806 */ /* 0x000fc800040e0100 */
.L_x_524:
[----:B------:R-:W1:Y:S02]  /*05f0*/  POPC R6, R10 ;  /* 0x0000000a00067309 */ /* 0x000e640000000000 */
[----:B-1----:R-:W-:-:S05]  /*0600*/  IADD3 R0, R6, R7, RZ ;  /* 0x0000000706007210 */ /* 0x002fca0007ffe0ff */
[----:B------:R1:W-:Y:S01]  /*0610*/  STL [R1+0x7c], R0 ;  /* 0x00007c0001007387 */ /* 0x0003e20000100800 */
[----:B------:R-:W-:Y:S05]  /*0620*/  BRA.DIV ~URZ, `(.L_x_387) ;  /* 0x000167127f007947 */ /* 0x000fea000b800000 */
[----:B------:R2:W3:Y:S01]  /*0630*/  SHFL.IDX PT, R12, R9, R6, 0x1f ;  /* 0x00001f06090c7589 */ /* 0x0004e200000e0000 */
[----:B------:R-:W-:-:S03]  /*0640*/  MOV R7, RZ ;  /* 0x000000ff00077202 */ /* 0x000fc60000000f00 */
[----:B------:R2:W4:Y:S04]  /*0650*/  SHFL.IDX PT, R9, R8, R6, 0x1f ;  /* 0x00001f0608097589 */ /* 0x00052800000e0000 */
.L_x_525:
[----:B------:R-:W-:Y:S01]  /*0660*/  ISETP.NE.AND P0, PT, R10, RZ, PT ;  /* 0x000000ff0a00720c */ /* 0x000fe20003f05270 */
[----:B------:R-:W-:-:S12]  /*0670*/  BSSY B0, `(.L_x_388) ;  /* 0x0000005000007945 */ /* 0x000fd80003800000 */
[----:B------:R-:W-:Y:S05]  /*0680*/  @!P0 BRA `(.L_x_389) ;  /* 0x0000003000008947 */ /* 0x000fea0003800000 */
[----:B------:R-:W-:Y:S01]  /*0690*/  IADD3 R3, R6, -0x1, RZ ;  /* 0xffffffff06037810 */ /* 0x000fe20007ffe0ff */
[----:B------:R-:W-:Y:S05]  /*06a0*/  BRA.DIV ~URZ, `(.L_x_390) ;  /* 0x000167727f007947 */ /* 0x000fea000b800000 */
[----:B------:R1:W2:Y:S02]  /*06b0*/  SHFL.IDX PT, R7, R4, R3, 0x1f ;  /* 0x00001f0304077589 */ /* 0x0002a400000e0000 */
.L_x_389:
[----:B------:R-:W-:Y:S05]  /*06c0*/  BSYNC B0 ;  /* 0x0000000000007941 */ /* 0x000fea0003800000 */
.L_x_388:
[----:B-12---:R-:W-:Y:S01]  /*06d0*/  IMAD R0, R7, c[0x0][0x538], R11 ;  /* 0x00014e0007007a24 */ /* 0x006fe200078e020b */
[----:B----4-:R-:W-:Y:S01]  /*06e0*/  ISETP.NE.AND P0, PT, R9, 0x1, PT ;  /* 0x000000010900780c */ /* 0x010fe20003f05270 */
[----:B------:R-:W-:Y:S03]  /*06f0*/  BSSY B0, `(.L_x_391) ;  /* 0x0000089000007945 */ /* 0x000fe60003800000 */
[----:B------:R1:W-:Y:S01]  /*0700*/  STL [R1+0x70], R0 ;  /* 0x0000700001007387 */ /* 0x0003e20000100800 */
[----:B------:R-:W-:-:S08]  /*0710*/  IADD3 R11, -R0, UR4, RZ ;  /* 0x00000004000b7c10 */ /* 0x000fd0000fffe1ff */
[----:B------:R-:W-:Y:S05]  /*0720*/  @!P0 BRA `(.L_x_392) ;  /* 0x000003f000008947 */ /* 0x000fea0003800000 */
[-C--:B-1-3--:R-:W-:Y:S02]  /*0730*/  IABS R0, R12.reuse ;  /* 0x0000000c00007213 */ /* 0x08afe40000000000 */
[----:B------:R-:W-:-:S03]  /*0740*/  IABS R6, R12 ;  /* 0x0000000c00067213 */ /* 0x000fc60000000000 */
[----:B------:R-:W-:Y:S01]  /*0750*/  IMAD.MOV.U32 R5, RZ, RZ, R0 ;  /* 0x000000ffff057224 */ /* 0x000fe200078e0000 */
[----:B------:R-:W-:-:S03]  /*0760*/  IABS R0, R9 ;  /* 0x0000000900007213 */ /* 0x000fc60000000000 */
[----:B------:R-:W1:Y:S02]  /*0770*/  I2F.RP R2, R5 ;  /* 0x0000000500027306 */ /* 0x000e640000209400 */
[----:B------:R-:W-:Y:S01]  /*0780*/  IMAD.MOV.U32 R8, RZ, RZ, R0 ;  /* 0x000000ffff087224 */ /* 0x000fe200078e0000 */
[----:B------:R-:W-:-:S05]  /*0790*/  IABS R0, R11 ;  /* 0x0000000b00007213 */ /* 0x000fca0000000000 */
[----:B------:R-:W-:Y:S08]  /*07a0*/  I2F.RP R7, R8 ;  /* 0x0000000800077306 */ /* 0x000ff00000209400 */
[----:B-1----:R-:W1:Y:S02]  /*07b0*/  MUFU.RCP R2, R2 ;  /* 0x0000000200027308 */ /* 0x002e640000001000 */
[----:B-1----:R-:W-:-:S06]  /*07c0*/  IADD3 R2, R2, 0xffffffe, RZ ;  /* 0x0ffffffe02027810 */ /* 0x002fcc0007ffe0ff */
[----:B------:R-:W1:Y:S02]  /*07d0*/  F2I.FTZ.U32.TRUNC.NTZ R3, R2 ;  /* 0x0000000200037305 */ /* 0x000e64000021f000 */
[----:B-1----:R-:W-:-:S04]  /*07e0*/  IMAD.MOV R2, RZ, RZ, -R3 ;  /* 0x000000ffff027224 */ /* 0x002fc800078e0a03 */
[----:B------:R-:W-:Y:S02]  /*07f0*/  IMAD R4, R2, R5, RZ ;  /* 0x0000000502047224 */ /* 0x000fe400078e02ff */
[----:B------:R-:W-:-:S04]  /*0800*/  IMAD.MOV.U32 R2, RZ, RZ, RZ ;  /* 0x000000ffff027224 */ /* 0x000fc800078e00ff */
[----:B------:R-:W-:Y:S01]  /*0810*/  IMAD.HI.U32 R2, R3, R4, R2 ;  /* 0x0000000403027227 */ /* 0x000fe200078e0002 */
[----:B------:R-:W-:-:S03]  /*0820*/  MOV R3, R0 ;  /* 0x0000000000037202 */ /* 0x000fc60000000f00 */
[----:B------:R-:W-:Y:S02]  /*0830*/  IMAD.MOV R0, RZ, RZ, -R6 ;  /* 0x000000ffff007224 */ /* 0x000fe400078e0a06 */
        /* <DEDUP_REMOVED lines=28> */
[----:B------:R-:W-:-:S03]  /*0a00*/  IMAD.MOV R5, RZ, RZ, -R4 ;  /* 0x000000ffff057224 */ /* 0x000fc600078e0a04 */
        /* <DEDUP_REMOVED lines=10> */
[----:B------:R-:W-:-:S04]  /*0ab0*/  IMAD.MOV R2, RZ, RZ, -R0 ;  /* 0x000000ffff027224 */ /* 0x000fc800078e0a00 */
[C---:B------:R-:W-:Y:S01]  /*0ac0*/  IMAD R3, R9.reuse, R2, R4 ;  /* 0x0000000209037224 */ /* 0x040fe200078e0204 */
[----:B------:R-:W-:Y:S01]  /*0ad0*/  LEA R2, R9, R0, 0x18 ;  /* 0x0000000009027211 */ /* 0x000fe200078ec0ff */
[----:B------:R-:W-:-:S04]  /*0ae0*/  IMAD R0, R12, R5, R11 ;  /* 0x000000050c007224 */ /* 0x000fc800078e020b */
[----:B------:R-:W-:-:S05]  /*0af0*/  IMAD R2, R3, 0x10000, R2 ;  /* 0x0001000003027824 */ /* 0x000fca00078e0202 */
[----:B------:R1:W-:Y:S01]  /*0b00*/  STL [R1+0x78], R2 ;  /* 0x0000780201007387 */ /* 0x0003e20000100800 */
[----:B------:R-:W-:Y:S05]  /*0b10*/  BRA `(.L_x_393) ;  /* 0x0000046000007947 */ /* 0x000fea0003800000 */
.L_x_392:
[----:B------:R-:W2:Y:S01]  /*0b20*/  LDL R3, [R1+0x7c] ;  /* 0x00007c0001037983 */ /* 0x000ea20000100800 */
[----:B------:R-:W-:-:S04]  /*0b30*/  IMAD.MOV.U32 R2, RZ, RZ, 0x4 ;  /* 0x00000004ff027424 */ /* 0x000fc800078e00ff */
[----:B--2---:R-:W-:-:S05]  /*0b40*/  IMAD.WIDE R2, R3, R2, c[0x0][0x590] ;  /* 0x0001640003027625 */ /* 0x004fca00078e0202 */
[----:B------:R-:W2:Y:S02]  /*0b50*/  LDG.E R7, [R2.64] ;  /* 0x0000000602077981 */ /* 0x000ea4000c1e1900 */
[----:B--23--:R-:W-:-:S05]  /*0b60*/  IMAD R9, R7, R12, RZ ;  /* 0x0000000c07097224 */ /* 0x00cfca00078e02ff */
[-C--:B-1----:R-:W-:Y:S02]  /*0b70*/  IABS R0, R9.reuse ;  /* 0x0000000900007213 */ /* 0x082fe40000000000 */
[----:B------:R-:W-:-:S03]  /*0b80*/  IABS R8, R9 ;  /* 0x0000000900087213 */ /* 0x000fc60000000000 */
[----:B------:R-:W-:-:S04]  /*0b90*/  IMAD.MOV.U32 R6, RZ, RZ, R0 ;  /* 0x000000ffff067224 */ /* 0x000fc800078e0000 */
[----:B------:R-:W1:Y:S08]  /*0ba0*/  I2F.RP R2, R6 ;  /* 0x0000000600027306 */ /* 0x000e700000209400 */
[----:B-1----:R-:W1:Y:S02]  /*0bb0*/  MUFU.RCP R2, R2 ;  /* 0x0000000200027308 */ /* 0x002e640000001000 */
[----:B-1----:R-:W-:-:S06]  /*0bc0*/  IADD3 R2, R2, 0xffffffe, RZ ;  /* 0x0ffffffe02027810 */ /* 0x002fcc0007ffe0ff */
[----:B------:R-:W1:Y:S02]  /*0bd0*/  F2I.FTZ.U32.TRUNC.NTZ R3, R2 ;  /* 0x0000000200037305 */ /* 0x000e64000021f000 */
[----:B-1----:R-:W-:-:S04]  /*0be0*/  IMAD.MOV R0, RZ, RZ, -R3 ;  /* 0x000000ffff007224 */ /* 0x002fc800078e0a03 */
[----:B------:R-:W-:Y:S01]  /*0bf0*/  IMAD.MOV.U32 R2, RZ, RZ, R0 ;  /* 0x000000ffff027224 */ /* 0x000fe200078e0000 */
[----:B------:R-:W-:-:S03]  /*0c00*/  IABS R0, R11 ;  /* 0x0000000b00007213 */ /* 0x000fc60000000000 */
[----:B------:R-:W-:Y:S01]  /*0c10*/  IMAD R4, R2, R6, RZ ;  /* 0x0000000602047224 */ /* 0x000fe200078e02ff */
[----:B------:R-:W-:Y:S01]  /*0c20*/  MOV R5, R0 ;  /* 0x0000000000057202 */ /* 0x000fe20000000f00 */
[----:B------:R-:W-:-:S04]  /*0c30*/  IMAD.MOV.U32 R2, RZ, RZ, RZ ;  /* 0x000000ffff027224 */ /* 0x000fc800078e00ff */
[----:B------:R-:W-:-:S04]  /*0c40*/  IMAD.HI.U32 R0, R3, R4, R2 ;  /* 0x0000000403007227 */ /* 0x000fc800078e0002 */
[----:B------:R-:W-:Y:S02]  /*0c50*/  IMAD.MOV R2, RZ, RZ, -R8 ;  /* 0x000000ffff027224 */ /* 0x000fe400078e0a08 */
        /* <DEDUP_REMOVED lines=9> */
[----:B------:R-:W-:-:S04]  /*0cf0*/  @P2 IADD3 R0, R0, 0x1, RZ ;  /* 0x0000000100002810 */ /* 0x000fc80007ffe0ff */
[----:B------:R-:W-:-:S05]  /*0d00*/  MOV R4, R0 ;  /* 0x0000000000047202 */ /* 0x000fca0000000f00 */
[----:B------:R-:W-:Y:S01]  /*0d10*/  @!P1 IMAD.MOV R4, RZ, RZ, -R4 ;  /* 0x000000ffff049224 */ /* 0x000fe200078e0a04 */
[----:B------:R-:W-:-:S05]  /*0d20*/  @!P0 LOP3.LUT R4, RZ, R9, RZ, 0x33, !PT ;  /* 0x00000009ff048212 */ /* 0x000fca00078e33ff */
[----:B------:R-:W-:-:S05]  /*0d30*/  IMAD R10, R7, R4, RZ ;  /* 0x00000004070a7224 */ /* 0x000fca00078e02ff */
[----:B------:R-:W-:-:S04]  /*0d40*/  IADD3 R0, -R10, c[0x0][0x538], RZ ;  /* 0x00014e000a007a10 */ /* 0x000fc80007ffe1ff */
[----:B------:R-:W-:-:S04]  /*0d50*/  IMNMX R6, R7, R0, PT ;  /* 0x0000000007067217 */ /* 0x000fc80003800200 */
[----:B------:R-:W-:-:S05]  /*0d60*/  IABS R0, R6 ;  /* 0x0000000600007213 */ /* 0x000fca0000000000 */
[----:B------:R-:W-:-:S04]  /*0d70*/  IMAD.MOV.U32 R5, RZ, RZ, R0 ;  /* 0x000000ffff057224 */ /* 0x000fc800078e0000 */
[----:B------:R-:W1:Y:S08]  /*0d80*/  I2F.RP R2, R5 ;  /* 0x0000000500027306 */ /* 0x000e700000209400 */
[----:B-1----:R-:W1:Y:S02]  /*0d90*/  MUFU.RCP R2, R2 ;  /* 0x0000000200027308 */ /* 0x002e640000001000 */
[----:B-1----:R-:W-:-:S06]  /*0da0*/  IADD3 R2, R2, 0xffffffe, RZ ;  /* 0x0ffffffe02027810 */ /* 0x002fcc0007ffe0ff */
[----:B------:R1:W2:Y:S02]  /*0db0*/  F2I.FTZ.U32.TRUNC.NTZ R3, R2 ;  /* 0x0000000200037305 */ /* 0x0002a4000021f000 */
[----:B-1----:R-:W-:Y:S01]  /*0dc0*/  IMAD.MOV R2, RZ, RZ, -R4 ;  /* 0x000000ffff027224 */ /* 0x002fe200078e0a04 */
[----:B--2---:R-:W-:-:S03]  /*0dd0*/  IADD3 R0, RZ, -R3, RZ ;  /* 0x80000003ff007210 */ /* 0x004fc60007ffe0ff */
[----:B------:R-:W-:Y:S01]  /*0de0*/  IMAD R8, R9, R2, R11 ;  /* 0x0000000209087224 */ /* 0x000fe200078e020b */
[----:B------:R-:W-:Y:S01]  /*0df0*/  IABS R9, R6 ;  /* 0x0000000600097213 */ /* 0x000fe20000000000 */
[----:B------:R-:W-:-:S03]  /*0e00*/  IMAD.MOV.U32 R2, RZ, RZ, R0 ;  /* 0x000000ffff027224 */ /* 0x000fc600078e0000 */
[----:B------:R-:W-:Y:S01]  /*0e10*/  IABS R0, R8 ;  /* 0x0000000800007213 */ /* 0x000fe20000000000 */
[----:B------:R-:W-:Y:S02]  /*0e20*/  IMAD R7, R2, R5, RZ ;  /* 0x0000000502077224 */ /* 0x000fe400078e02ff */
[----:B------:R-:W-:Y:S02]  /*0e30*/  IMAD.MOV.U32 R2, RZ, RZ, RZ ;  /* 0x000000ffff027224 */ /* 0x000fe400078e00ff */
[----:B------:R-:W-:Y:S01]  /*0e40*/  IMAD.MOV.U32 R4, RZ, RZ, R0 ;  /* 0x000000ffff047224 */ /* 0x000fe200078e0000 */
[----:B------:R-:W-:Y:S01]  /*0e50*/  IADD3 R0, RZ, -R9, RZ ;  /* 0x80000009ff007210 */ /* 0x000fe20007ffe0ff */
[----:B------:R-:W-:-:S04]  /*0e60*/  IMAD.HI.U32 R3, R3, R7, R2 ;  /* 0x0000000703037227 */ /* 0x000fc800078e0002 */
[----:B------:R-:W-:Y:S02]  /*0e70*/  IMAD.MOV.U32 R2, RZ, RZ, R0 ;  /* 0x000000ffff027224 */ /* 0x000fe400078e0000 */
[----:B------:R-:W-:Y:S01]  /*0e80*/  IMAD.HI.U32 R0, R3, R4, RZ ;  /* 0x0000000403007227 */ /* 0x000fe200078e00ff */
[----:B------:R-:W-:-:S03]  /*0e90*/  IADD3 R3, R10, 0x1000000, R8 ;  /* 0x010000000a037810 */ /* 0x000fc60007ffe008 */
[----:B------:R-:W-:-:S05]  /*0ea0*/  IMAD R2, R0, R2, R4 ;  /* 0x0000000200027224 */ /* 0x000fca00078e0204 */
[----:B------:R-:W-:-:S13]  /*0eb0*/  ISETP.GT.U32.AND P0, PT, R5, R2, PT ;  /* 0x000000020500720c */ /* 0x000fda0003f04070 */
[----:B------:R-:W-:Y:S01]  /*0ec0*/  @!P0 IMAD.IADD R2, R2, 0x1, -R5 ;  /* 0x0000000102028824 */ /* 0x000fe200078e0a05 */
[----:B------:R-:W-:Y:S02]  /*0ed0*/  @!P0 IADD3 R0, R0, 0x1, RZ ;  /* 0x0000000100008810 */ /* 0x000fe40007ffe0ff */
[----:B------:R-:W-:Y:S02]  /*0ee0*/  ISETP.NE.AND P0, PT, R6, RZ, PT ;  /* 0x000000ff0600720c */ /* 0x000fe40003f05270 */
[----:B------:R-:W-:Y:S02]  /*0ef0*/  ISETP.GE.U32.AND P2, PT, R2, R5, PT ;  /* 0x000000050200720c */ /* 0x000fe40003f46070 */
[----:B------:R-:W-:-:S04]  /*0f00*/  LOP3.LUT R2, R8, R6, RZ, 0x3c, !PT ;  /* 0x0000000608027212 */ /* 0x000fc800078e3cff */
[----:B------:R-:W-:Y:S01]  /*0f10*/  ISETP.GE.AND P1, PT, R2, RZ, PT ;  /* 0x000000ff0200720c */ /* 0x000fe20003f26270 */
[----:B------:R-:W-:-:S06]  /*0f20*/  IMAD.MOV R2, RZ, RZ, -R6 ;  /* 0x000000ffff027224 */ /* 0x000fcc00078e0a06 */
[----:B------:R-:W-:-:S06]  /*0f30*/  @P2 IADD3 R0, R0, 0x1, RZ ;  /* 0x0000000100002810 */ /* 0x000fcc0007ffe0ff */
[----:B------:R-:W-:Y:S02]  /*0f40*/  @!P1 IADD3 R0, -R0, RZ, RZ ;  /* 0x000000ff00009210 */ /* 0x000fe40007ffe1ff */
[----:B------:R-:W-:-:S05]  /*0f50*/  @!P0 LOP3.LUT R0, RZ, R6, RZ, 0x33, !PT ;  /* 0x00000006ff008212 */ /* 0x000fca00078e33ff */
[----:B------:R-:W-:-:S05]  /*0f60*/  IMAD R2, R0, R2, R3 ;  /* 0x0000000200027224 */ /* 0x000fca00078e0203 */
[----:B------:R1:W-:Y:S02]  /*0f70*/  STL [R1+0x78], R2 ;  /* 0x0000780201007387 */ /* 0x0003e40000100800 */
.L_x_393:
[----:B------:R-:W-:Y:S05]  /*0f80*/  BSYNC B0 ;  /* 0x0000000000007941 */ /* 0x000fea0003800000 */
.L_x_391:
[----:B------:R-:W-:-:S04]  /*0f90*/  LOP3.LUT R0, RZ, R0, RZ, 0x33, !PT ;  /* 0x00000000ff007212 */ /* 0x000fc800078e33ff */
[----:B------:R-:W-:-:S05]  /*0fa0*/  IADD3 R0, R0, R12, RZ ;  /* 0x0000000c00007210 */ /* 0x000fca0007ffe0ff */
[----:B------:R2:W-:Y:S01]  /*0fb0*/  STL [R1+0x74], R0 ;  /* 0x0000740001007387 */ /* 0x0005e20000100800 */
[----:B------:R-:W-:Y:S05]  /*0fc0*/  BRA `(.L_x_394) ;  /* 0x0000006000007947 */ /* 0x000fea0003800000 */
.L_x_382:
[----:B------:R-:W-:Y:S01]  /*0fd0*/  MOV R0, UR4 ;  /* 0x0000000400007c02 */ /* 0x000fe20008000f00 */
[----:B------:R-:W-:Y:S04]  /*0fe0*/  STL [R1+0x74], RZ ;  /* 0x000074ff01007387 */ /* 0x000fe80000100800 */
[----:B------:R-:W-:Y:S04]  /*0ff0*/  STL [R1+0x78], RZ ;  /* 0x000078ff01007387 */ /* 0x000fe80000100800 */
[----:B------:R1:W-:Y:S02]  /*1000*/  STL [R1+0x70], R0 ;  /* 0x0000700001007387 */ /* 0x0003e40000100800 */
[----:B-1----:R-:W-:-:S05]  /*1010*/  MOV R0, c[0x0][0x53c] ;  /* 0x00014f0000007a02 */ /* 0x002fca0000000f00 */
[----:B------:R1:W-:Y:S02]  /*1020*/  STL [R1+0x7c], R0 ;  /* 0x00007c0001007387 */ /* 0x0003e40000100800 */
.L_x_394:
[----:B------:R-:W3:Y:S04]  /*1030*/  LDL R4, [R1+0x70] ;  /* 0x0000700001047983 */ /* 0x000ee80000100800 */
[----:B------:R-:W3:Y:S04]  /*1040*/  LDL R5, [R1+0x74] ;  /* 0x0000740001057983 */ /* 0x000ee80000100800 */
[----:B------:R-:W3:Y:S04]  /*1050*/  LDL R6, [R1+0x78] ;  /* 0x0000780001067983 */ /* 0x000ee80000100800 */
[----:B------:R-:W3:Y:S01]  /*1060*/  LDL R7, [R1+0x7c] ;  /* 0x00007c0001077983 */ /* 0x000ee20000100800 */
[----:B------:R-:W-:Y:S01]  /*1070*/  ISETP.NE.AND P0, PT, R13, RZ, PT ;  /* 0x000000ff0d00720c */ /* 0x000fe20003f05270 */
[----:B------:R-:W-:-:S12]  /*1080*/  WARPSYNC 0xffffffff ;  /* 0xffffffff00007948 */ /* 0x000fd80003800000 */
[----:B---3--:R3:W-:Y:S04]  /*1090*/  @!P0 STS.128 [0x1a080], R4 ;  /* 0x01a08004ff008388 */ /* 0x0087e80000000c00 */
[----:B------:R-:W-:Y:S06]  /*10a0*/  BAR.ARV 0x5, 0x100 ;  /* 0x0144000000007b1d */ /* 0x000fec0000002000 */
.L_x_380:
[----:B-12---:R-:W2:Y:S02]  /*10b0*/  LDL R0, [R1+0x7c] ;  /* 0x00007c0001007983 */ /* 0x006ea40000100800 */
[----:B--2---:R-:W-:-:S13]  /*10c0*/  ISETP.GE.AND P0, PT, R0, c[0x0][0x53c], PT ;  /* 0x00014f0000007a0c */ /* 0x004fda0003f06270 */
[----:B------:R-:W-:Y:S05]  /*10d0*/  @P0 EXIT ;  /* 0x000000000000094d */ /* 0x000fea0003800000 */
[----:B------:R-:W1:Y:S02]  /*10e0*/  S2R R17, SR_TID.X ;  /* 0x0000000000117919 */ /* 0x000e640000002100 */
[----:B-1-3--:R-:W-:-:S04]  /*10f0*/  SHF.R.S32.HI R7, RZ, 0x1f, R17 ;  /* 0x0000001fff077819 */ /* 0x00afc80000011411 */
[CC--:B------:R-:W-:Y:S02]  /*1100*/  LEA.HI R0, R7.reuse, R17.reuse, RZ, 0x4 ;  /* 0x0000001107007211 */ /* 0x0c0fe400078f20ff */
[-C--:B------:R-:W-:Y:S02]  /*1110*/  LEA.HI R14, R7, R17.reuse, RZ, 0x3 ;  /* 0x00000011070e7211 */ /* 0x080fe400078f18ff */
[----:B------:R-:W-:Y:S02]  /*1120*/  SHF.R.S32.HI R2, RZ, 0x4, R0 ;  /* 0x00000004ff027819 */ /* 0x000fe40000011400 */
[----:B------:R-:W-:Y:S02]  /*1130*/  SHF.R.S32.HI R4, RZ, 0x3, R14 ;  /* 0x00000003ff047819 */ /* 0x000fe4000001140e */
[----:B------:R-:W-:Y:S02]  /*1140*/  LOP3.LUT R3, R14, 0xfffffff8, RZ, 0xc0, !PT ;  /* 0xfffffff80e037812 */ /* 0x000fe400078ec0ff */
[----:B------:R-:W-:Y:S01]  /*1150*/  LOP3.LUT R6, R0, 0xfffffff0, RZ, 0xc0, !PT ;  /* 0xfffffff000067812 */ /* 0x000fe200078ec0ff */
[----:B------:R-:W-:Y:S01]  /*1160*/  IMAD.SHL.U32 R4, R4, 0x40, RZ ;  /* 0x0000004004047824 */ /* 0x000fe200078e00ff */
[----:B------:R-:W-:Y:S01]  /*1170*/  LEA.HI R0, R0, R2, RZ, 0x1 ;  /* 0x0000000200007211 */ /* 0x000fe200078f08ff */
[----:B------:R-:W-:Y:S01]  /*1180*/  IMAD.IADD R10, R17, 0x1, -R3 ;  /* 0x00000001110a7824 */ /* 0x000fe200078e0a03 */
[----:B------:R-:W-:-:S02]  /*1190*/  LEA.HI R15, R7, R17, RZ, 0x2 ;  /* 0x00000011070f7211 */ /* 0x000fc400078f10ff */
[----:B------:R-:W-:Y:S02]  /*11a0*/  LOP3.LUT R3, R0, 0xfffffffe, RZ, 0xc0, !PT ;  /* 0xfffffffe00037812 */ /* 0x000fe400078ec0ff */
[--C-:B------:R-:W-:Y:S02]  /*11b0*/  SHF.R.S32.HI R8, RZ, 0x2, R15.reuse ;  /* 0x00000002ff087819 */ /* 0x100fe4000001140f */
[----:B------:R-:W-:Y:S01]  /*11c0*/  SHF.R.S32.HI R5, RZ, 0x1f, R15 ;  /* 0x0000001fff057819 */ /* 0x000fe2000001140f */
[----:B------:R-:W-:Y:S01]  /*11d0*/  IMAD.IADD R11, R2, 0x1, -R3 ;  /* 0x00000001020b7824 */ /* 0x000fe200078e0a03 */
[----:B------:R-:W-:Y:S01]  /*11e0*/  LOP3.LUT R0, R4, 0x1c0, RZ, 0xc0, !PT ;  /* 0x000001c004007812 */ /* 0x000fe200078ec0ff */
[----:B------:R-:W-:Y:S01]  /*11f0*/  IMAD.SHL.U32 R4, R10, 0x8, RZ ;  /* 0x000000080a047824 */ /* 0x000fe200078e00ff */
[----:B------:R-:W-:Y:S01]  /*1200*/  LEA.HI R5, R5, R8, RZ, 0x3 ;  /* 0x0000000805057211 */ /* 0x000fe200078f18ff */
[----:B------:R-:W-:Y:S01]  /*1210*/  IMAD.IADD R2, R17, 0x1, -R6 ;  /* 0x0000000111027824 */ /* 0x000fe200078e0a06 */
[----:B------:R-:W-:-:S02]  /*1220*/  LEA.HI R6, R7, R17, RZ, 0x5 ;  /* 0x0000001107067211 */ /* 0x000fc400078f28ff */
[----:B------:R-:W-:Y:S02]  /*1230*/  LOP3.LUT R4, R0, 0x38, R4, 0xf8, !PT ;  /* 0x0000003800047812 */ /* 0x000fe400078ef804 */
[----:B------:R-:W-:Y:S02]  /*1240*/  SHF.R.U32.HI R0, RZ, 0x3, R0 ;  /* 0x00000003ff007819 */ /* 0x000fe40000011600 */
[----:B------:R-:W-:Y:S02]  /*1250*/  LOP3.LUT R3, R5, 0xfffffff8, RZ, 0xc0, !PT ;  /* 0xfffffff805037812 */ /* 0x000fe400078ec0ff */
[----:B------:R-:W-:Y:S02]  /*1260*/  SHF.R.S32.HI R5, RZ, 0x1f, R2 ;  /* 0x0000001fff057819 */ /* 0x000fe40000011402 */
[----:B------:R-:W-:Y:S01]  /*1270*/  LOP3.LUT R12, R4, R0, RZ, 0x3c, !PT ;  /* 0x00000000040c7212 */ /* 0x000fe200078e3cff */
[----:B------:R-:W-:Y:S01]  /*1280*/  IMAD.IADD R8, R8, 0x1, -R3 ;  /* 0x0000000108087824 */ /* 0x000fe200078e0a03 */
[----:B------:R-:W-:Y:S01]  /*1290*/  LOP3.LUT R0, R6, 0xffffffe0, RZ, 0xc0, !PT ;  /* 0xffffffe006007812 */ /* 0x000fe200078ec0ff */
[----:B------:R-:W-:Y:S01]  /*12a0*/  IMAD.SHL.U32 R3, R10, 0x40, RZ ;  /* 0x000000400a037824 */ /* 0x000fe200078e00ff */
[----:B------:R-:W-:-:S02]  /*12b0*/  LEA.HI R13, R5, R2, RZ, 0x3 ;  /* 0x00000002050d7211 */ /* 0x000fc400078f18ff */
[--C-:B------:R-:W-:Y:S02]  /*12c0*/  SHF.R.S32.HI R9, RZ, 0x5, R6.reuse ;  /* 0x00000005ff097819 */ /* 0x100fe40000011406 */
[----:B------:R-:W-:Y:S01]  /*12d0*/  SHF.R.S32.HI R4, RZ, 0x1f, R6 ;  /* 0x0000001fff047819 */ /* 0x000fe20000011406 */
[----:B------:R-:W-:Y:S01]  /*12e0*/  IMAD.IADD R6, R17, 0x1, -R0 ;  /* 0x0000000111067824 */ /* 0x000fe200078e0a00 */
[----:B------:R-:W-:Y:S02]  /*12f0*/  LOP3.LUT R5, R13, 0xfffffff8, RZ, 0xc0, !PT ;  /* 0xfffffff80d057812 */ /* 0x000fe400078ec0ff */
[----:B------:R-:W-:Y:S02]  /*1300*/  LOP3.LUT R0, R3, 0x1c0, RZ, 0xc0, !PT ;  /* 0x000001c003007812 */ /* 0x000fe400078ec0ff */
[----:B------:R-:W-:Y:S01]  /*1310*/  SHF.R.S32.HI R10, RZ, 0x1f, R6 ;  /* 0x0000001fff0a7819 */ /* 0x000fe20000011406 */
[----:B------:R-:W-:Y:S01]  /*1320*/  IMAD.IADD R5, R2, 0x1, -R5 ;  /* 0x0000000102057824 */ /* 0x000fe200078e0a05 */
[----:B------:R-:W-:-:S02]  /*1330*/  LEA.HI R2, R4, R9, RZ, 0x3 ;  /* 0x0000000904027211 */ /* 0x000fc400078f18ff */
[----:B------:R-:W-:Y:S02]  /*1340*/  LOP3.LUT R4, R0, 0x8, R14, 0xf8, !PT ;  /* 0x0000000800047812 */ /* 0x000fe400078ef80e */
[----:B------:R-:W-:Y:S02]  /*1350*/  SHF.R.U32.HI R3, RZ, 0x3, R0 ;  /* 0x00000003ff037819 */ /* 0x000fe40000011600 */
[----:B------:R-:W-:Y:S02]  /*1360*/  LEA.HI R7, R7, R17, RZ, 0x6 ;  /* 0x0000001107077211 */ /* 0x000fe400078f30ff */
[----:B------:R-:W-:Y:S02]  /*1370*/  LEA.HI R0, R10, R6, RZ, 0x2 ;  /* 0x000000060a007211 */ /* 0x000fe400078f10ff */
[----:B------:R-:W-:Y:S01]  /*1380*/  LOP3.LUT R2, R2, 0xffffff8, RZ, 0xc0, !PT ;  /* 0x0ffffff802027812 */ /* 0x000fe200078ec0ff */
[----:B------:R-:W-:Y:S01]  /*1390*/  IMAD.SHL.U32 R7, R7, 0x8, RZ ;  /* 0x0000000807077824 */ /* 0x000fe200078e00ff */
[----:B------:R-:W-:-:S02]  /*13a0*/  LOP3.LUT R10, R4, R3, RZ, 0x3c, !PT ;  /* 0x00000003040a7212 */ /* 0x000fc400078e3cff */
[----:B------:R-:W-:Y:S01]  /*13b0*/  SHF.R.S32.HI R3, RZ, 0x2, R0 ;  /* 0x00000002ff037819 */ /* 0x000fe20000011400 */
[----:B------:R-:W-:Y:S01]  /*13c0*/  IMAD.IADD R4, R9, 0x1, -R2 ;  /* 0x0000000109047824 */ /* 0x000fe200078e0a02 */
[----:B------:R-:W-:Y:S02]  /*13d0*/  LOP3.LUT R0, R0, 0x7ffffffc, RZ, 0xc0, !PT ;  /* 0x7ffffffc00007812 */ /* 0x000fe400078ec0ff */
[----:B------:R-:W-:Y:S01]  /*13e0*/  LOP3.LUT R2, R8, 0x1, RZ, 0xc0, !PT ;  /* 0x0000000108027812 */ /* 0x000fe200078ec0ff */
[----:B------:R-:W-:Y:S01]  /*13f0*/  IMAD R16, R4, 0x10, R3 ;  /* 0x0000001004107824 */ /* 0x000fe200078e0203 */
[----:B------:R-:W-:Y:S01]  /*1400*/  LOP3.LUT R14, R12, 0x7ffffe00, R7, 0xf8, !PT ;  /* 0x7ffffe000c0e7812 */ /* 0x000fe200078ef807 */
[----:B------:R-:W-:Y:S01]  /*1410*/  IMAD.IADD R12, R6, 0x1, -R0 ;  /* 0x00000001060c7824 */ /* 0x000fe200078e0a00 */
[----:B------:R-:W-:Y:S01]  /*1420*/  ISETP.NE.U32.AND P4, PT, R2, 0x1, PT ;  /* 0x000000010200780c */ /* 0x000fe20003f85070 */
[----:B------:R-:W-:Y:S01]  /*1430*/  IMAD.SHL.U32 R0, R5, 0x40, RZ ;  /* 0x0000004005007824 */ /* 0x000fe200078e00ff */
[----:B------:R-:W-:Y:S01]  /*1440*/  LOP3.LUT R2, R15, 0xfffffffc, RZ, 0xc0, !PT ;  /* 0xfffffffc0f027812 */ /* 0x000fe200078ec0ff */
[----:B------:R-:W-:Y:S01]  /*1450*/  IMAD.SHL.U32 R4, R11, 0x8, RZ ;  /* 0x000000080b047824 */ /* 0x000fe200078e00ff */
[----:B------:R-:W-:Y:S01]  /*1460*/  LOP3.LUT P3, RZ, R5, 0x2, RZ, 0xc0, !PT ;  /* 0x0000000205ff7812 */ /* 0x000fe2000786c0ff */
[----:B------:R-:W-:Y:S01]  /*1470*/  IMAD.SHL.U32 R14, R14, 0x2, RZ ;  /* 0x000000020e0e7824 */ /* 0x000fe200078e00ff */
[----:B------:R-:W-:Y:S01]  /*1480*/  LOP3.LUT R3, R0, 0x1c0, RZ, 0xc0, !PT ;  /* 0x000001c000037812 */ /* 0x000fe200078ec0ff */
[----:B------:R-:W-:Y:S01]  /*1490*/  IMAD.IADD R2, R17, 0x1, -R2 ;  /* 0x0000000111027824 */ /* 0x000fe200078e0a02 */
[----:B------:R-:W-:Y:S01]  /*14a0*/  LOP3.LUT P0, RZ, R5, 0x4, RZ, 0xc0, !PT ;  /* 0x0000000405ff7812 */ /* 0x000fe2000780c0ff */
[----:B------:R-:W-:Y:S01]  /*14b0*/  IMAD.SHL.U32 R5, R8, 0x40, RZ ;  /* 0x0000004008057824 */ /* 0x000fe200078e00ff */
[----:B------:R-:W-:Y:S01]  /*14c0*/  LOP3.LUT R6, R3, 0x8, R4, 0xf8, !PT ;  /* 0x0000000803067812 */ /* 0x000fe200078ef804 */
[----:B------:R-:W-:Y:S01]  /*14d0*/  IMAD R0, R11, 0x200, R10 ;  /* 0x000002000b007824 */ /* 0x000fe200078e020a */
[----:B------:R-:W-:Y:S01]  /*14e0*/  SHF.R.U32.HI R4, RZ, 0x3, R3 ;  /* 0x00000003ff047819 */ /* 0x000fe20000011603 */
[----:B------:R-:W-:Y:S01]  /*14f0*/  IMAD.MOV.U32 R10, RZ, RZ, 0x20 ;  /* 0x00000020ff0a7424 */ /* 0x000fe200078e00ff */
[----:B------:R-:W-:Y:S01]  /*1500*/  LEA.HI R3, R2, R2, RZ, 0x1 ;  /* 0x0000000202037211 */ /* 0x000fe200078f08ff */
[----:B------:R-:W-:Y:S01]  /*1510*/  IMAD.MOV.U32 R11, RZ, RZ, 0x40 ;  /* 0x00000040ff0b7424 */ /* 0x000fe200078e00ff */
[----:B------:R-:W-:Y:S01]  /*1520*/  LOP3.LUT R7, R6, R4, RZ, 0x3c, !PT ;  /* 0x0000000406077212 */ /* 0x000fe200078e3cff */
[----:B------:R-:W-:Y:S01]  /*1530*/  IMAD.MOV.U32 R6, RZ, RZ, 0x10 ;  /* 0x00000010ff067424 */ /* 0x000fe200078e00ff */
[----:B------:R-:W-:Y:S01]  /*1540*/  LOP3.LUT R3, R3, 0x1ffffffe, RZ, 0xc0, !PT ;  /* 0x1ffffffe03037812 */ /* 0x000fe200078ec0ff */
[----:B------:R-:W-:Y:S01]  /*1550*/  STL [R1+0xac], R16 ;  /* 0x0000ac1001007387 */ /* 0x000fe20000100800 */
[----:B------:R-:W-:Y:S01]  /*1560*/  LOP3.LUT R4, R5, 0x1c0, RZ, 0xc0, !PT ;  /* 0x000001c005047812 */ /* 0x000fe200078ec0ff */
[----:B------:R-:W-:Y:S01]  /*1570*/  IMAD R5, R9, 0x200, R2 ;  /* 0x0000020009057824 */ /* 0x000fe200078e0202 */
[----:B------:R-:W-:Y:S01]  /*1580*/  R2P PR, R8, 0x6 ;  /* 0x0000000608007804 */ /* 0x000fe20000000000 */
[----:B------:R-:W-:Y:S01]  /*1590*/  IMAD.IADD R8, R2, 0x1, -R3 ;  /* 0x0000000102087824 */ /* 0x000fe200078e0a03 */
[----:B------:R-:W-:Y:S01]  /*15a0*/  LEA.HI R2, R4, R4, RZ, 0x1d ;  /* 0x0000000404027211 */ /* 0x000fe200078fe8ff */
[----:B------:R-:W-:Y:S01]  /*15b0*/  STL [R1+0x18], R14 ;  /* 0x0000180e01007387 */ /* 0x000fe20000100800 */
[----:B------:R-:W-:Y:S01]  /*15c0*/  SEL R4, R6, 0xfffffff0, !P3 ;  /* 0xfffffff006047807 */ /* 0x000fe20005800000 */
[----:B------:R-:W-:Y:S01]  /*15d0*/  IMAD.SHL.U32 R6, R13, 0x40, RZ ;  /* 0x000000400d067824 */ /* 0x000fe200078e00ff */
[----:B------:R-:W-:Y:S01]  /*15e0*/  SEL R3, R10, 0xffffffe0, !P0 ;  /* 0xffffffe00a037807 */ /* 0x000fe20004000000 */
[----:B------:R-:W-:Y:S01]  /*15f0*/  IMAD.U32 R2, R5, 0x2, R2 ;  /* 0x0000000205027824 */ /* 0x000fe200078e0002 */
[----:B------:R-:W-:-:S02]  /*1600*/  SEL R5, R11, 0xffffffc0, !P2 ;  /* 0xffffffc00b057807 */ /* 0x000fc40005000000 */
[----:B------:R-:W-:Y:S01]  /*1610*/  LEA R135, R0, 0x14080, 0x1 ;  /* 0x0001408000877811 */ /* 0x000fe200078e08ff */
[----:B------:R-:W-:Y:S01]  /*1620*/  IMAD.IADD R4, R4, 0x1, R3 ;  /* 0x0000000104047824 */ /* 0x000fe200078e0203 */
[----:B------:R-:W-:Y:S01]  /*1630*/  LOP3.LUT R3, R7, 0x7ffffe00, R6, 0xf8, !PT ;  /* 0x7ffffe0007037812 */ /* 0x000fe200078ef806 */
[----:B------:R-:W-:Y:S01]  /*1640*/  IMAD.SHL.U32 R7, R12, 0x2, RZ ;  /* 0x000000020c077824 */ /* 0x000fe200078e00ff */
[----:B------:R-:W-:Y:S02]  /*1650*/  SEL R6, R10, 0xffffffe0, !P1 ;  /* 0xffffffe00a067807 */ /* 0x000fe40004800000 */
[----:B------:R-:W-:Y:S01]  /*1660*/  LEA R13, R2, 0x80, 0x1 ;  /* 0x00000080020d7811 */ /* 0x000fe200078e08ff */
[----:B------:R-:W-:Y:S01]  /*1670*/  IMAD R2, R8, 0x8, R16 ;  /* 0x0000000808027824 */ /* 0x000fe200078e0210 */
[----:B------:R1:W-:Y:S01]  /*1680*/  STL [R1+0x2c], R7 ;  /* 0x00002c0701007387 */ /* 0x0003e20000100800 */
[----:B------:R-:W-:Y:S02]  /*1690*/  LEA R238, R3, 0x4080, 0x1 ;  /* 0x0000408003ee7811 */ /* 0x000fe400078e08ff */
[C---:B------:R-:W-:Y:S01]  /*16a0*/  IADD3 R12, R13.reuse, -0x10, RZ ;  /* 0xfffffff00d0c7810 */ /* 0x040fe20007ffe0ff */
[C---:B------:R-:W-:Y:S01]  /*16b0*/  IMAD.IADD R8, R13.reuse, 0x1, R5 ;  /* 0x000000010d087824 */ /* 0x040fe200078e0205 */
[----:B------:R-:W-:Y:S01]  /*16c0*/  @P4 IADD3 R12, R13, 0x10, RZ ;  /* 0x000000100d0c4810 */ /* 0x000fe20007ffe0ff */
[----:B------:R-:W-:Y:S01]  /*16d0*/  STL [R1+0x88], R13 ;  /* 0x0000880d01007387 */ /* 0x000fe20000100800 */
[----:B------:R-:W-:-:S03]  /*16e0*/  SEL R0, R11, 0xffffffc0, !P0 ;  /* 0xffffffc00b007807 */ /* 0x000fc60004000000 */
[----:B------:R2:W-:Y:S02]  /*16f0*/  STL [R1+0x80], R2 ;  /* 0x0000800201007387 */ /* 0x0005e40000100800 */
[----:B------:R-:W-:Y:S02]  /*1700*/  IMAD.IADD R239, R238, 0x1, R0 ;  /* 0x00000001eeef7824 */ /* 0x000fe400078e0200 */
[----:B-1----:R-:W-:-:S04]  /*1710*/  IMAD.IADD R7, R13, 0x1, R6 ;  /* 0x000000010d077824 */ /* 0x002fc800078e0206 */
[----:B------:R-:W-:Y:S01]  /*1720*/  IMAD.IADD R3, R7, 0x1, R5 ;  /* 0x0000000107037824 */ /* 0x000fe200078e0205 */
[----:B------:R1:W-:Y:S04]  /*1730*/  STL [R1+0x94], R7 ;  /* 0x0000940701007387 */ /* 0x0003e80000100800 */
[----:B------:R3:W-:Y:S01]  /*1740*/  STL [R1+0xa4], R8 ;  /* 0x0000a40801007387 */ /* 0x0007e20000100800 */
[----:B--2---:R-:W-:-:S03]  /*1750*/  SEL R2, R10, 0xffffffe0, !P3 ;  /* 0xffffffe00a027807 */ /* 0x004fc60005800000 */
[----:B------:R-:W-:Y:S01]  /*1760*/  STL [R1+0x8c], R12 ;  /* 0x00008c0c01007387 */ /* 0x000fe20000100800 */
[--C-:B------:R-:W-:Y:S01]  /*1770*/  IADD3 R241, R0, R238, R2.reuse ;  /* 0x000000ee00f17210 */ /* 0x100fe20007ffe002 */
[----:B------:R-:W-:Y:S02]  /*1780*/  IMAD.IADD R240, R238, 0x1, R2 ;  /* 0x00000001eef07824 */ /* 0x000fe400078e0202 */
[----:B------:R2:W-:Y:S01]  /*1790*/  STL [R1+0xa0], R3 ;  /* 0x0000a00301007387 */ /* 0x0005e20000100800 */
[----:B-1----:R-:W-:Y:S02]  /*17a0*/  IMAD.IADD R7, R6, 0x1, R12 ;  /* 0x0000000106077824 */ /* 0x002fe400078e020c */
[----:B------:R-:W-:Y:S02]  /*17b0*/  IMAD R6, R9, 0x800, R238 ;  /* 0x0000080009067824 */ /* 0x000fe400078e02ee */
[----:B---3--:R-:W-:-:S05]  /*17c0*/  IMAD.IADD R8, R5, 0x1, R12 ;  /* 0x0000000105087824 */ /* 0x008fca00078e020c */
[----:B------:R-:W-:Y:S01]  /*17d0*/  STL [R1+0x9c], R8 ;  /* 0x00009c0801007387 */ /* 0x000fe20000100800 */
[----:B--2---:R-:W-:-:S03]  /*17e0*/  IMAD R3, R4, 0x2, R238 ;  /* 0x0000000204037824 */ /* 0x004fc600078e02ee */
[----:B------:R-:W-:Y:S01]  /*17f0*/  STL [R1+0x90], R7 ;  /* 0x0000900701007387 */ /* 0x000fe20000100800 */
[----:B------:R-:W-:-:S03]  /*1800*/  IMAD.IADD R4, R7, 0x1, R5 ;  /* 0x0000000107047824 */ /* 0x000fc600078e0205 */
[----:B------:R1:W-:Y:S04]  /*1810*/  STL [R1+0x4], R3 ;  /* 0x0000040301007387 */ /* 0x0003e80000100800 */
[----:B------:R2:W-:Y:S01]  /*1820*/  STL [R1+0x98], R4 ;  /* 0x0000980401007387 */ /* 0x0005e20000100800 */
[--C-:B-1----:R-:W-:Y:S02]  /*1830*/  IMAD.IADD R3, R2, 0x1, R6.reuse ;  /* 0x0000000102037824 */ /* 0x102fe400078e0206 */
[C---:B------:R-:W-:Y:S02]  /*1840*/  IMAD.IADD R2, R0.reuse, 0x1, R6 ;  /* 0x0000000100027824 */ /* 0x040fe400078e0206 */
[----:B------:R-:W-:Y:S01]  /*1850*/  IMAD.IADD R0, R0, 0x1, R3 ;  /* 0x0000000100007824 */ /* 0x000fe200078e0203 */
[----:B------:R2:W-:Y:S04]  /*1860*/  STL [R1+0x8], R3 ;  /* 0x0000080301007387 */ /* 0x0005e80000100800 */
[----:B------:R2:W-:Y:S04]  /*1870*/  STL [R1+0x10], R2 ;  /* 0x0000100201007387 */ /* 0x0005e80000100800 */
[----:B------:R2:W-:Y:S02]  /*1880*/  STL [R1+0xc], R0 ;  /* 0x00000c0001007387 */ /* 0x0005e40000100800 */
.L_x_521:
[----:B------:R-:W3:Y:S01]  /*1890*/  LDL R16, [R1+0x7c] ;  /* 0x00007c0001107983 */ /* 0x000ee20000100800 */
[----:B------:R-:W-:-:S02]  /*18a0*/  ISETP.NE.U32.AND P0, PT, RZ, c[0x0][0x370], PT ;  /* 0x0000dc00ff007a0c */ /* 0x000fc40003f05070 */
[----:B------:R-:W-:Y:S01]  /*18b0*/  ISETP.NE.U32.AND P2, PT, RZ, c[0x0][0x360], PT ;  /* 0x0000d800ff007a0c */ /* 0x000fe20003f45070 */
[----:B------:R-:W4:Y:S01]  /*18c0*/  LDL R15, [R1+0x78] ;  /* 0x00007800010f7983 */ /* 0x000f220000100800 */
[----:B------:R-:W-:Y:S02]  /*18d0*/  ISETP.NE.AND.EX P1, PT, RZ, c[0x0][0x374], PT, P0 ;  /* 0x0000dd00ff007a0c */ /* 0x000fe40003f25300 */
[----:B------:R-:W-:Y:S01]  /*18e0*/  ISETP.NE.AND.EX P0, PT, RZ, c[0x0][0x364], PT, P2 ;  /* 0x0000d900ff007a0c */ /* 0x000fe20003f05320 */
[----:B------:R-:W-:Y:S01]  /*18f0*/  IMAD.MOV.U32 R14, RZ, RZ, 0x4 ;  /* 0x00000004ff0e7424 */ /* 0x000fe200078e00ff */
[----:B------:R-:W-:Y:S02]  /*1900*/  ISETP.NE.U32.AND P3, PT, RZ, c[0x0][0x348], PT ;  /* 0x0000d200ff007a0c */ /* 0x000fe40003f65070 */
[----:B------:R-:W-:Y:S02]  /*1910*/  ISETP.NE.U32.AND P4, PT, RZ, c[0x0][0x350], PT ;  /* 0x0000d400ff007a0c */ /* 0x000fe40003f85070 */
[----:B------:R-:W-:-:S02]  /*1920*/  ISETP.NE.AND.EX P3, PT, RZ, c[0x0][0x34c], PT, P3 ;  /* 0x0000d300ff007a0c */ /* 0x000fc40003f65330 */
[----:B------:R-:W-:Y:S01]  /*1930*/  ISETP.NE.AND.EX P4, PT, RZ, c[0x0][0x354], PT, P4 ;  /* 0x0000d500ff007a0c */ /* 0x000fe20003f85340 */
[----:B--2---:R-:W-:Y:S01]  /*1940*/  IMAD.MOV.U32 R4, RZ, RZ, RZ ;  /* 0x000000ffff047224 */ /* 0x004fe200078e00ff */
[----:B------:R-:W-:-:S03]  /*1950*/  CS2R R12, SRZ ;  /* 0x00000000000c7805 */ /* 0x000fc6000001ff00 */
[----:B---3--:R-:W-:-:S05]  /*1960*/  @P0 IMAD.WIDE R8, R16, R14, c[0x0][0x360] ;  /* 0x0000d80010080625 */ /* 0x008fca00078e020e */
[----:B------:R-:W2:Y:S01]  /*1970*/  @P0 LDG.E R0, [R8.64] ;  /* 0x0000000608000981 */ /* 0x000ea2000c1e1900 */
[----:B------:R-:W-:-:S04]  /*1980*/  @P1 IMAD.WIDE R10, R16, R14, c[0x0][0x370] ;  /* 0x0000dc00100a1625 */ /* 0x000fc800078e020e */
[CC--:B------:R-:W-:Y:S01]  /*1990*/  IMAD.WIDE R6, R16.reuse, R14.reuse, c[0x0][0x348] ;  /* 0x0000d20010067625 */ /* 0x0c0fe200078e020e */
[----:B------:R1:W5:Y:S03]  /*19a0*/  @P1 LDG.E R4, [R10.64] ;  /* 0x000000060a041981 */ /* 0x000366000c1e1900 */
[----:B------:R-:W-:Y:S01]  /*19b0*/  IMAD.WIDE R2, R16, R14, c[0x0][0x350] ;  /* 0x0000d40010027625 */ /* 0x000fe200078e020e */
[----:B------:R1:W5:Y:S04]  /*19c0*/  @P3 LDG.E R13, [R6.64] ;  /* 0x00000006060d3981 */ /* 0x000368000c1e1900 */
[----:B------:R1:W5:Y:S01]  /*19d0*/  @P4 LDG.E R12, [R2.64] ;  /* 0x00000006020c4981 */ /* 0x000362000c1e1900 */
[----:B----4-:R-:W-:-:S05]  /*19e0*/  LOP3.LUT R29, R15, 0xffff, RZ, 0xc0, !PT ;  /* 0x0000ffff0f1d7812 */ /* 0x010fca00078ec0ff */
[----:B------:R1:W-:Y:S01]  /*19f0*/  STL [R1+0x84], R29 ;  /* 0x0000841d01007387 */ /* 0x0003e20000100800 */
[----:B------:R-:W-:Y:S03]  /*1a00*/  YIELD ;  /* 0x0000000000007946 */ /* 0x000fe60003800000 */
[----:B--2---:R1:W-:Y:S01]  /*1a10*/  @P0 STL [R1+0x34], R0 ;  /* 0x0000340001000387 */ /* 0x0043e20000100800 */
[----:B------:R-:W-:Y:S05]  /*1a20*/  @P0 BRA `(.L_x_395) ;  /* 0x0000007000000947 */ /* 0x000fea0003800000 */
[----:B-1----:R-:W-:-:S05]  /*1a30*/  MOV R0, c[0x0][0x168] ;  /* 0x00005a0000007a02 */ /* 0x002fca0000000f00 */
[----:B------:R1:W-:Y:S01]  /*1a40*/  STL [R1+0x34], R0 ;  /* 0x0000340001007387 */ /* 0x0003e20000100800 */
[----:B------:R-:W-:Y:S05]  /*1a50*/  @!P3 BRA `(.L_x_395) ;  /* 0x000000400000b947 */ /* 0x000fea0003800000 */
[----:B------:R-:W2:Y:S04]  /*1a60*/  LDG.E R5, [R6.64] ;  /* 0x0000000606057981 */ /* 0x000ea8000c1e1900 */
[----:B-1----:R-:W2:Y:S02]  /*1a70*/  LDG.E R0, [R6.64+0x4] ;  /* 0x0000040606007981 */ /* 0x002ea4000c1e1900 */
[----:B--2---:R-:W-:-:S05]  /*1a80*/  IADD3 R0, -R5, R0, RZ ;  /* 0x0000000005007210 */ /* 0x004fca0007ffe1ff */
[----:B------:R1:W-:Y:S02]  /*1a90*/  STL [R1+0x34], R0 ;  /* 0x0000340001007387 */ /* 0x0003e40000100800 */
.L_x_395:
[----:B------:R-:W-:-:S04]  /*1aa0*/  ISETP.NE.U32.AND P0, PT, RZ, c[0x0][0x368], PT ;  /* 0x0000da00ff007a0c */ /* 0x000fc80003f05070 */
[----:B------:R-:W-:-:S13]  /*1ab0*/  ISETP.NE.AND.EX P0, PT, RZ, c[0x0][0x36c], PT, P0 ;  /* 0x0000db00ff007a0c */ /* 0x000fda0003f05300 */
[----:B------:R-:W-:Y:S05]  /*1ac0*/  @!P0 BRA `(.L_x_396) ;  /* 0x0000003000008947 */ /* 0x000fea0003800000 */
[----:B-1----:R-:W-:-:S05]  /*1ad0*/  IMAD.WIDE R2, R16, R14, c[0x0][0x368] ;  /* 0x0000da0010027625 */ /* 0x002fca00078e020e */
[----:B------:R1:W5:Y:S01]  /*1ae0*/  LDG.E R0, [R2.64] ;  /* 0x0000000602007981 */ /* 0x000362000c1e1900 */
[----:B------:R-:W-:Y:S05]  /*1af0*/  BRA `(.L_x_397) ;  /* 0x0000005000007947 */ /* 0x000fea0003800000 */
.L_x_396:
[----:B-1----:R-:W-:Y:S01]  /*1b00*/  MOV R0, c[0x0][0x1d0] ;  /* 0x0000740000007a02 */ /* 0x002fe20000000f00 */
[----:B------:R-:W-:Y:S05]  /*1b10*/  @!P4 BRA `(.L_x_397) ;  /* 0x000000300000c947 */ /* 0x000fea0003800000 */
[----:B------:R-:W2:Y:S04]  /*1b20*/  LDG.E R5, [R2.64] ;  /* 0x0000000602057981 */ /* 0x000ea8000c1e1900 */
[----:B------:R-:W2:Y:S02]  /*1b30*/  LDG.E R0, [R2.64+0x4] ;  /* 0x0000040602007981 */ /* 0x000ea4000c1e1900 */
[----:B--2---:R-:W-:Y:S02]  /*1b40*/  IADD3 R0, -R5, R0, RZ ;  /* 0x0000000005007210 */ /* 0x004fe40007ffe1ff */
.L_x_397:
[----:B-1----:R-:W2:Y:S04]  /*1b50*/  LDL R3, [R1+0x34] ;  /* 0x0000340001037983 */ /* 0x002ea80000100800 */
[----:B------:R-:W3:Y:S04]  /*1b60*/  LDL.LU R2, [R1+0x74] ;  /* 0x0000740001027983 */ /* 0x000ee80000300800 */
[----:B------:R-:W4:Y:S01]  /*1b70*/  LDL.LU R28, [R1+0x14] ;  /* 0x00001400011c7983 */ /* 0x000f220000300800 */
[----:B------:R-:W-:-:S02]  /*1b80*/  IMAD.MOV.U32 R111, RZ, RZ, c[0x0][0x2c4] ;  /* 0x0000b100ff6f7624 */ /* 0x000fc400078e00ff */
[----:B------:R-:W-:Y:S02]  /*1b90*/  IMAD.MOV.U32 R110, RZ, RZ, c[0x0][0x32c] ;  /* 0x0000cb00ff6e7624 */ /* 0x000fe400078e00ff */
[--C-:B-----5:R-:W-:Y:S01]  /*1ba0*/  IMAD.IADD R122, R0, 0x1, -R4.reuse ;  /* 0x00000001007a7824 */ /* 0x120fe200078e0a04 */
[----:B------:R-:W-:Y:S01]  /*1bb0*/  ISETP.NE.AND P5, PT, R111, 0x1, PT ;  /* 0x000000016f00780c */ /* 0x000fe20003fa5270 */
[----:B------:R-:W-:Y:S01]  /*1bc0*/  IMAD.IADD R23, R12, 0x1, R4 ;  /* 0x000000010c177824 */ /* 0x000fe200078e0204 */
[----:B------:R-:W-:Y:S01]  /*1bd0*/  ISETP.GE.AND P1, PT, R110, 0x1, PT ;  /* 0x000000016e00780c */ /* 0x000fe20003f26270 */
[----:B--2---:R-:W-:Y:S02]  /*1be0*/  IMAD.MOV.U32 R114, RZ, RZ, R3 ;  /* 0x000000ffff727224 */ /* 0x004fe400078e0003 */
[----:B---3--:R-:W-:Y:S01]  /*1bf0*/  IMAD.SHL.U32 R115, R2, 0x80, RZ ;  /* 0x0000008002737824 */ /* 0x008fe200078e00ff */
[----:B----4-:R-:W-:-:S04]  /*1c00*/  LOP3.LUT R28, R28, 0xfffff7ff, RZ, 0xc0, !PT ;  /* 0xfffff7ff1c1c7812 */ /* 0x010fc800078ec0ff */
[----:B------:R1:W-:Y:S01]  /*1c10*/  STL [R1+0x68], R115 ;  /* 0x0000687301007387 */ /* 0x0003e20000100800 */
[----:B------:R-:W-:Y:S02]  /*1c20*/  IADD3 R2, R115, 0x7f, RZ ;  /* 0x0000007f73027810 */ /* 0x000fe40007ffe0ff */
[----:B------:R-:W-:Y:S01]  /*1c30*/  @P5 LOP3.LUT R28, R28, 0x800, RZ, 0xfc, !PT ;  /* 0x000008001c1c5812 */ /* 0x000fe200078efcff */
[----:B------:R1:W-:Y:S02]  /*1c40*/  STL [R1+0x38], R122 ;  /* 0x0000387a01007387 */ /* 0x0003e40000100800 */
[----:B------:R-:W-:Y:S01]  /*1c50*/  @P5 IMAD.HI.U32 R3, R2, c[0x0][0x2c8], RZ ;  /* 0x0000b20002035a27 */ /* 0x000fe200078e00ff */
[----:B------:R-:W-:-:S03]  /*1c60*/  LOP3.LUT R28, R28, 0xffffefff, RZ, 0xc0, !PT ;  /* 0xffffefff1c1c7812 */ /* 0x000fc600078ec0ff */
[----:B------:R-:W-:Y:S01]  /*1c70*/  IMAD.MOV.U32 R0, RZ, RZ, R2 ;  /* 0x000000ffff007224 */ /* 0x000fe200078e0002 */
[----:B------:R-:W-:Y:S02]  /*1c80*/  @P1 LOP3.LUT R28, R28, 0x1000, RZ, 0xfc, !PT ;  /* 0x000010001c1c1812 */ /* 0x000fe400078efcff */
[----:B------:R-:W-:Y:S02]  /*1c90*/  IADD3 R2, R122, 0x1, -R114 ;  /* 0x000000017a027810 */ /* 0x000fe40007ffe872 */
[----:B------:R-:W-:Y:S01]  /*1ca0*/  @P5 SHF.R.U32.HI R0, RZ, c[0x0][0x2cc], R3 ;  /* 0x0000b300ff005a19 */ /* 0x000fe20000011603 */
[----:B------:R1:W-:Y:S04]  /*1cb0*/  STL [R1+0x14], R28 ;  /* 0x0000141c01007387 */ /* 0x0003e80000100800 */
[----:B------:R-:W-:-:S05]  /*1cc0*/  IMAD.IADD R0, R2, 0x1, R0 ;  /* 0x0000000102007824 */ /* 0x000fca00078e0200 */
[----:B------:R-:W-:Y:S01]  /*1cd0*/  IADD3 R3, R0, c[0x0][0x328], RZ ;  /* 0x0000ca0000037a10 */ /* 0x000fe20007ffe0ff */
[----:B------:R-:W-:Y:S05]  /*1ce0*/  @!P1 BRA `(.L_x_398) ;  /* 0x0000010000009947 */ /* 0x000fea0003800000 */
[C---:B------:R-:W-:Y:S01]  /*1cf0*/  ISETP.GT.AND P0, PT, R0.reuse, RZ, PT ;  /* 0x000000ff0000720c */ /* 0x040fe20003f04270 */
[----:B------:R-:W-:Y:S01]  /*1d00*/  BSSY B0, `(.L_x_399) ;  /* 0x000000c000007945 */ /* 0x000fe20003800000 */
[----:B------:R-:W-:-:S11]  /*1d10*/  IADD3 R2, R0, -0x1, RZ ;  /* 0xffffffff00027810 */ /* 0x000fd60007ffe0ff */
[----:B------:R-:W-:Y:S05]  /*1d20*/  @P0 BRA `(.L_x_400) ;  /* 0x0000006000000947 */ /* 0x000fea0003800000 */
[----:B------:R-:W-:Y:S01]  /*1d30*/  ISETP.NE.AND P0, PT, R110, 0x1, PT ;  /* 0x000000016e00780c */ /* 0x000fe20003f05270 */
[----:B------:R-:W-:-:S12]  /*1d40*/  IMAD.MOV R0, RZ, RZ, -R0 ;  /* 0x000000ffff007224 */ /* 0x000fd800078e0a00 */
[----:B------:R-:W-:-:S05]  /*1d50*/  @P0 IMAD.HI.U32 R2, R0, c[0x0][0x330], RZ ;  /* 0x0000cc0000020a27 */ /* 0x000fca00078e00ff */
[----:B------:R-:W-:-:S04]  /*1d60*/  @P0 SHF.R.U32.HI R0, RZ, c[0x0][0x334], R2 ;  /* 0x0000cd00ff000a19 */ /* 0x000fc80000011602 */
[----:B------:R-:W-:Y:S01]  /*1d70*/  LOP3.LUT R2, RZ, R0, RZ, 0x33, !PT ;  /* 0x00000000ff027212 */ /* 0x000fe200078e33ff */
[----:B------:R-:W-:Y:S05]  /*1d80*/  BRA `(.L_x_401) ;  /* 0x0000003000007947 */ /* 0x000fea0003800000 */
.L_x_400:
[----:B------:R-:W-:-:S13]  /*1d90*/  ISETP.NE.AND P0, PT, R110, 0x1, PT ;  /* 0x000000016e00780c */ /* 0x000fda0003f05270 */
[----:B------:R-:W-:-:S05]  /*1da0*/  @P0 IMAD.HI.U32 R0, R2, c[0x0][0x330], RZ ;  /* 0x0000cc0002000a27 */ /* 0x000fca00078e00ff */
[----:B------:R-:W-:Y:S02]  /*1db0*/  @P0 SHF.R.U32.HI R2, RZ, c[0x0][0x334], R0 ;  /* 0x0000cd00ff020a19 */ /* 0x000fe40000011600 */
.L_x_401:
[----:B------:R-:W-:Y:S05]  /*1dc0*/  BSYNC B0 ;  /* 0x0000000000007941 */ /* 0x000fea0003800000 */
.L_x_399:
[----:B------:R-:W-:-:S05]  /*1dd0*/  IMAD R2, R2, R110, c[0x0][0x32c] ;  /* 0x0000cb0002027624 */ /* 0x000fca00078e026e */
[----:B------:R-:W-:-:S04]  /*1de0*/  IMNMX R3, R3, R2, PT ;  /* 0x0000000203037217 */ /* 0x000fc80003800200 */
.L_x_398:
[----:B------:R-:W-:Y:S01]  /*1df0*/  IADD3 R3, R3, 0x2f, RZ ;  /* 0x0000002f03037810 */ /* 0x000fe20007ffe0ff */
[----:B------:R-:W-:Y:S01]  /*1e00*/  @P5 IMAD.HI.U32 R4, R115, c[0x0][0x2c8], RZ ;  /* 0x0000b20073045a27 */ /* 0x000fe200078e00ff */
[----:B------:R-:W-:-:S03]  /*1e10*/  IADD3 R2, R122, 0x2f, RZ ;  /* 0x0000002f7a027810 */ /* 0x000fc60007ffe0ff */
[----:B------:R-:W-:-:S04]  /*1e20*/  IMAD.HI R6, R3, 0x2aaaaaab, RZ ;  /* 0x2aaaaaab03067827 */ /* 0x000fc800078e02ff */
[----:B------:R-:W-:Y:S01]  /*1e30*/  IMAD.HI R2, R2, 0x2aaaaaab, RZ ;  /* 0x2aaaaaab02027827 */ /* 0x000fe200078e02ff */
[----:B------:R-:W-:-:S03]  /*1e40*/  SHF.R.U32.HI R5, RZ, 0x1f, R6 ;  /* 0x0000001fff057819 */ /* 0x000fc60000011606 */
[----:B------:R-:W-:Y:S01]  /*1e50*/  IMAD.MOV.U32 R0, RZ, RZ, R115 ;  /* 0x000000ffff007224 */ /* 0x000fe200078e0073 */
[----:B------:R-:W-:Y:S01]  /*1e60*/  @P5 SHF.R.U32.HI R0, RZ, c[0x0][0x2cc], R4 ;  /* 0x0000b300ff005a19 */ /* 0x000fe20000011604 */
[----:B------:R-:W-:Y:S01]  /*1e70*/  IMAD.IADD R3, R122, 0x1, -R114 ;  /* 0x000000017a037824 */ /* 0x000fe200078e0a72 */
[----:B------:R-:W-:Y:S02]  /*1e80*/  SHF.R.U32.HI R4, RZ, 0x1f, R2 ;  /* 0x0000001fff047819 */ /* 0x000fe40000011602 */
[----:B------:R-:W-:Y:S01]  /*1e90*/  LEA.HI.SX32 R5, R6, R5, 0x1d ;  /* 0x0000000506057211 */ /* 0x000fe200078feaff */
[----:B------:R-:W-:Y:S01]  /*1ea0*/  IMAD.IADD R0, R3, 0x1, R0 ;  /* 0x0000000103007824 */ /* 0x000fe200078e0200 */
[----:B------:R-:W-:-:S04]  /*1eb0*/  LEA.HI.SX32 R3, R2, R4, 0x1d ;  /* 0x0000000402037211 */ /* 0x000fc800078feaff */
[----:B------:R-:W-:Y:S02]  /*1ec0*/  IADD3 R2, R0, -c[0x0][0x324], RZ ;  /* 0x8000c90000027a10 */ /* 0x000fe40007ffe0ff */
[----:B------:R-:W-:Y:S01]  /*1ed0*/  IMNMX R11, R3, R5, PT ;  /* 0x00000005030b7217 */ /* 0x000fe20003800200 */
[----:B------:R-:W-:Y:S05]  /*1ee0*/  @!P1 BRA `(.L_x_402) ;  /* 0x000000f000009947 */ /* 0x000fea0003800000 */
[----:B------:R-:W-:Y:S01]  /*1ef0*/  ISETP.GT.AND P0, PT, R0, -0x1, PT ;  /* 0xffffffff0000780c */ /* 0x000fe20003f04270 */
[----:B------:R-:W-:-:S12]  /*1f00*/  BSSY B0, `(.L_x_403) ;  /* 0x000000b000007945 */ /* 0x000fd80003800000 */
[----:B------:R-:W-:Y:S05]  /*1f10*/  @P0 BRA `(.L_x_404) ;  /* 0x0000006000000947 */ /* 0x000fea0003800000 */
[----:B------:R-:W-:Y:S02]  /*1f20*/  ISETP.NE.AND P0, PT, R110, 0x1, PT ;  /* 0x000000016e00780c */ /* 0x000fe40003f05270 */
[----:B------:R-:W-:-:S11]  /*1f30*/  LOP3.LUT R0, RZ, R0, RZ, 0x33, !PT ;  /* 0x00000000ff007212 */ /* 0x000fd600078e33ff */
[----:B------:R-:W-:-:S05]  /*1f40*/  @P0 IMAD.HI.U32 R3, R0, c[0x0][0x330], RZ ;  /* 0x0000cc0000030a27 */ /* 0x000fca00078e00ff */
[----:B------:R-:W-:-:S04]  /*1f50*/  @P0 SHF.R.U32.HI R0, RZ, c[0x0][0x334], R3 ;  /* 0x0000cd00ff000a19 */ /* 0x000fc80000011603 */
[----:B------:R-:W-:Y:S01]  /*1f60*/  LOP3.LUT R0, RZ, R0, RZ, 0x33, !PT ;  /* 0x00000000ff007212 */ /* 0x000fe200078e33ff */
[----:B------:R-:W-:Y:S05]  /*1f70*/  BRA `(.L_x_405) ;  /* 0x0000003000007947 */ /* 0x000fea0003800000 */
.L_x_404:
[----:B------:R-:W-:-:S13]  /*1f80*/  ISETP.NE.AND P0, PT, R110, 0x1, PT ;  /* 0x000000016e00780c */ /* 0x000fda0003f05270 */
[----:B------:R-:W-:-:S05]  /*1f90*/  @P0 IMAD.HI.U32 R3, R0, c[0x0][0x330], RZ ;  /* 0x0000cc0000030a27 */ /* 0x000fca00078e00ff */
[----:B------:R-:W-:Y:S02]  /*1fa0*/  @P0 SHF.R.U32.HI R0, RZ, c[0x0][0x334], R3 ;  /* 0x0000cd00ff000a19 */ /* 0x000fe40000011603 */
.L_x_405:
[----:B------:R-:W-:Y:S05]  /*1fb0*/  BSYNC B0 ;  /* 0x0000000000007941 */ /* 0x000fea0003800000 */
.L_x_403:
[----:B------:R-:W-:-:S05]  /*1fc0*/  IMAD R0, R0, c[0x0][0x32c], RZ ;  /* 0x0000cb0000007a24 */ /* 0x000fca00078e02ff */
[----:B------:R-:W-:-:S05]  /*1fd0*/  IMNMX R2, R2, R0, !PT ;  /* 0x0000000002027217 */ /* 0x000fca0007800200 */
.L_x_402:
[----:B------:R-:W-:Y:S01]  /*1fe0*/  IMAD.HI R2, R2, 0x2aaaaaab, RZ ;  /* 0x2aaaaaab02027827 */ /* 0x000fe200078e02ff */
[C---:B------:R-:W-:Y:S01]  /*1ff0*/  LOP3.LUT R3, R15.reuse, 0xff000000, RZ, 0xc0, !PT ;  /* 0xff0000000f037812 */ /* 0x040fe200078ec0ff */
[----:B------:R-:W-:Y:S03]  /*2000*/  BSSY B0, `(.L_x_406) ;  /* 0x000002d000007945 */ /* 0x000fe60003800000 */
[----:B------:R-:W-:Y:S02]  /*2010*/  SHF.R.U32.HI R0, RZ, 0x1f, R2 ;  /* 0x0000001fff007819 */ /* 0x000fe40000011602 */
[----:B------:R-:W-:Y:S02]  /*2020*/  SHF.R.U32.HI R3, RZ, 0x8, R3 ;  /* 0x00000008ff037819 */ /* 0x000fe40000011603 */
[----:B------:R-:W-:Y:S02]  /*2030*/  LEA.HI.SX32 R2, R2, R0, 0x1d ;  /* 0x0000000002027211 */ /* 0x000fe400078feaff */
[----:B------:R-:W-:-:S02]  /*2040*/  LOP3.LUT R0, R15, 0xff0000, RZ, 0xc0, !PT ;  /* 0x00ff00000f007812 */ /* 0x000fc400078ec0ff */
[----:B------:R-:W-:Y:S01]  /*2050*/  IMNMX R6, RZ, R2, !PT ;  /* 0x00000002ff067217 */ /* 0x000fe20007800200 */
[----:B------:R-:W-:Y:S01]  /*2060*/  IMAD.MOV.U32 R2, RZ, RZ, RZ ;  /* 0x000000ffff027224 */ /* 0x000fe200078e00ff */
[----:B------:R-:W-:Y:S02]  /*2070*/  LEA.HI R0, R0, R3, RZ, 0x10 ;  /* 0x0000000300007211 */ /* 0x000fe400078f80ff */
[----:B------:R-:W-:Y:S02]  /*2080*/  ISETP.GT.AND P0, PT, R11, R6, PT ;  /* 0x000000060b00720c */ /* 0x000fe40003f04270 */
[----:B------:R-:W-:Y:S02]  /*2090*/  LOP3.LUT R12, R0, 0xff, RZ, 0xc0, !PT ;  /* 0x000000ff000c7812 */ /* 0x000fe400078ec0ff */
[----:B------:R-:W-:-:S03]  /*20a0*/  SHF.R.U32.HI R5, RZ, 0x10, R0 ;  /* 0x00000010ff057819 */ /* 0x000fc60000011600 */
[----:B------:R2:W-:Y:S04]  /*20b0*/  STL [R1+0x78], R12 ;  /* 0x0000780c01007387 */ /* 0x0005e80000100800 */
[----:B------:R2:W-:Y:S02]  /*20c0*/  STL [R1+0x74], R5 ;  /* 0x0000740501007387 */ /* 0x0005e40000100800 */
[----:B------:R-:W-:Y:S05]  /*20d0*/  @!P0 BRA `(.L_x_407) ;  /* 0x000001f000008947 */ /* 0x000fea0003800000 */
[----:B------:R-:W-:-:S04]  /*20e0*/  ISETP.NE.AND P0, PT, R5, RZ, PT ;  /* 0x000000ff0500720c */ /* 0x000fc80003f05270 */
[----:B------:R-:W-:-:S04]  /*20f0*/  SEL R0, R5, c[0x0][0x338], P0 ;  /* 0x0000ce0005007a07 */ /* 0x000fc80000000000 */
[----:B------:R-:W-:Y:S02]  /*2100*/  IABS R3, R0 ;  /* 0x0000000000037213 */ /* 0x000fe40000000000 */
[----:B------:R-:W-:Y:S02]  /*2110*/  IADD3 R7, R0, -0x1, R11 ;  /* 0xffffffff00077810 */ /* 0x000fe40007ffe00b */
[----:B------:R-:W3:Y:S03]  /*2120*/  I2F.RP R2, R3 ;  /* 0x0000000300027306 */ /* 0x000ee60000209400 */
[----:B------:R-:W-:-:S05]  /*2130*/  IMAD.IADD R7, R7, 0x1, -R6 ;  /* 0x0000000107077824 */ /* 0x000fca00078e0a06 */
[----:B------:R-:W-:Y:S01]  /*2140*/  IABS R10, R7 ;  /* 0x00000007000a7213 */ /* 0x000fe20000000000 */
[----:B---3--:R-:W3:Y:S02]  /*2150*/  MUFU.RCP R2, R2 ;  /* 0x0000000200027308 */ /* 0x008ee40000001000 */
[----:B---3--:R-:W-:-:S06]  /*2160*/  IADD3 R2, R2, 0xffffffe, RZ ;  /* 0x0ffffffe02027810 */ /* 0x008fcc0007ffe0ff */
[----:B--2---:R-:W2:Y:S02]  /*2170*/  F2I.FTZ.U32.TRUNC.NTZ R5, R2 ;  /* 0x0000000200057305 */ /* 0x004ea4000021f000 */
[----:B--2---:R-:W-:-:S04]  /*2180*/  IMAD.MOV R2, RZ, RZ, -R5 ;  /* 0x000000ffff027224 */ /* 0x004fc800078e0a05 */
        /* <DEDUP_REMOVED lines=20> */
.L_x_407:
[----:B------:R-:W-:Y:S05]  /*22d0*/  BSYNC B0 ;  /* 0x0000000000007941 */ /* 0x000fea0003800000 */
.L_x_406:
[----:B------:R-:W-:Y:S01]  /*22e0*/  IMAD R126, R12, R2, R6 ;  /* 0x000000020c7e7224 */ /* 0x000fe200078e0206 */
        /* <DEDUP_REMOVED lines=72> */
[----:B---3--:R-:W-:Y:S01]  /*2770*/  ISETP.NE.U32.AND P1, PT, RZ, c[0x0][0x340], PT ;  /* 0x0000d000ff007a0c */ /* 0x008fe20003f25070 */
[----:B------:R-:W3:Y:S03]  /*2780*/  LDL R118, [R1+0x18] ;  /* 0x0000180001767983 */ /* 0x000ee60000100800 */
[----:B------:R-:W-:Y:S01]  /*2790*/  ISETP.NE.AND.EX P1, PT, RZ, c[0x0][0x344], PT, P1 ;  /* 0x0000d100ff007a0c */ /* 0x000fe20003f25310 */
[----:B------:R-:W4:-:S12]  /*27a0*/  S2R R4, SR_TID.X ;  /* 0x0000000000047919 */ /* 0x000f180000002100 */
[----:B------:R-:W-:-:S05]  /*27b0*/  @P1 IMAD.WIDE R2, R16, R14, c[0x0][0x340] ;  /* 0x0000d00010021625 */ /* 0x000fca00078e020e */
[----:B--2---:R5:W2:Y:S01]  /*27c0*/  @P1 LDG.E R9, [R2.64] ;  /* 0x0000000602091981 */ /* 0x004aa2000c1e1900 */
[----:B------:R-:W-:Y:S01]  /*27d0*/  SHF.R.S32.HI R0, RZ, 0x1f, R13 ;  /* 0x0000001fff007819 */ /* 0x000fe2000001140d */
[----:B------:R-:W-:Y:S01]  /*27e0*/  WARPSYNC 0xffffffff ;  /* 0xffffffff00007948 */ /* 0x000fe20003800000 */
[----:B------:R-:W-:Y:S01]  /*27f0*/  SHF.R.S32.HI R8, RZ, 0x1f, R16 ;  /* 0x0000001fff087819 */ /* 0x000fe20000011410 */
[----:B------:R-:W-:Y:S01]  /*2800*/  IMAD R18, R114, c[0x0][0x2c4], RZ ;  /* 0x0000b10072127a24 */ /* 0x000fe200078e02ff */
[----:B------:R-:W-:Y:S01]  /*2810*/  BAR.SYNC.DEFER_BLOCKING 0x0 ;  /* 0x0000000000007b1d */ /* 0x000fe20000010000 */
[----:B------:R-:W-:Y:S01]  /*2820*/  IMAD R0, R0, c[0x0][0x178], RZ ;  /* 0x00005e0000007a24 */ /* 0x000fe200078e02ff */
[----:B----4-:R-:W-:Y:S01]  /*2830*/  SHF.R.S32.HI R27, RZ, 0x1f, R4 ;  /* 0x0000001fff1b7819 */ /* 0x010fe20000011404 */
[----:B------:R-:W-:Y:S01]  /*2840*/  IMAD.MOV.U32 R123, RZ, RZ, R28 ;  /* 0x000000ffff7b7224 */ /* 0x000fe200078e001c */
[----:B------:R-:W-:Y:S01]  /*2850*/  SHF.R.S32.HI R119, RZ, 0x1f, R4 ;  /* 0x0000001fff777819 */ /* 0x000fe20000011404 */
[----:B------:R-:W-:Y:S01]  /*2860*/  IMAD R0, R13, c[0x0][0x17c], R0 ;  /* 0x00005f000d007a24 */ /* 0x000fe200078e0200 */
[----:B------:R-:W-:-:S02]  /*2870*/  LEA.HI R27, R27, R4, RZ, 0x3 ;  /* 0x000000041b1b7211 */ /* 0x000fc400078f18ff */
[----:B------:R-:W-:Y:S02]  /*2880*/  LEA.HI R119, R119, R4, RZ, 0x3 ;  /* 0x0000000477777211 */ /* 0x000fe400078f18ff */
[----:B------:R-:W-:Y:S02]  /*2890*/  LOP3.LUT R27, R27, 0xfffffff8, RZ, 0xc0, !PT ;  /* 0xfffffff81b1b7812 */ /* 0x000fe400078ec0ff */
[----:B------:R-:W-:Y:S02]  /*28a0*/  SHF.R.S32.HI R119, RZ, 0x3, R119 ;  /* 0x00000003ff777819 */ /* 0x000fe40000011477 */
[----:B------:R-:W-:Y:S01]  /*28b0*/  SEL R6, R8, RZ, !P3 ;  /* 0x000000ff08067207 */ /* 0x000fe20005800000 */
[----:B------:R-:W-:Y:S01]  /*28c0*/  IMAD.IADD R27, R4, 0x1, -R27 ;  /* 0x00000001041b7824 */ /* 0x000fe200078e0a1b */
[----:B------:R-:W-:Y:S01]  /*28d0*/  SEL R4, R16, RZ, !P3 ;  /* 0x000000ff10047207 */ /* 0x000fe20005800000 */
[----:B------:R-:W-:Y:S01]  /*28e0*/  IMAD.IADD R17, R119, 0x1, R115 ;  /* 0x0000000177117824 */ /* 0x000fe200078e0273 */
[----:B------:R-:W-:Y:S01]  /*28f0*/  IADD3 R77, R134, -0x1, RZ ;  /* 0xffffffff864d7810 */ /* 0x000fe20007ffe0ff */
[----:B------:R-:W-:-:S02]  /*2900*/  IMAD R5, R27, 0x20, R119 ;  /* 0x000000201b057824 */ /* 0x000fc400078e0277 */
[----:B-----5:R-:W-:-:S04]  /*2910*/  IMAD.WIDE.U32 R2, R13, c[0x0][0x178], RZ ;  /* 0x00005e000d027a25 */ /* 0x020fc800078e00ff */
[----:B------:R-:W-:Y:S02]  /*2920*/  IMAD.IADD R5, R115, 0x1, R5 ;  /* 0x0000000173057824 */ /* 0x000fe400078e0205 */
[----:B------:R-:W-:Y:S02]  /*2930*/  IMAD.IADD R3, R3, 0x1, R0 ;  /* 0x0000000103037824 */ /* 0x000fe400078e0200 */
[----:B------:R-:W-:-:S04]  /*2940*/  @P5 IMAD.HI.U32 R7, R5, c[0x0][0x2c8], RZ ;  /* 0x0000b20005075a27 */ /* 0x000fc800078e00ff */
[----:B------:R-:W-:-:S04]  /*2950*/  IMAD.WIDE.U32 R2, R29, c[0x0][0x1b8], R2 ;  /* 0x00006e001d027a25 */ /* 0x000fc800078e0002 */
[----:B------:R-:W-:Y:S01]  /*2960*/  IMAD.MOV.U32 R0, RZ, RZ, R5 ;  /* 0x000000ffff007224 */ /* 0x000fe200078e0005 */
[----:B------:R-:W-:Y:S01]  /*2970*/  @P5 SHF.R.U32.HI R0, RZ, c[0x0][0x2cc], R7 ;  /* 0x0000b300ff005a19 */ /* 0x000fe20000011607 */
[----:B------:R-:W-:Y:S02]  /*2980*/  IMAD R3, R29, c[0x0][0x1bc], R3 ;  /* 0x00006f001d037a24 */ /* 0x000fe400078e0203 */
[----:B------:R-:W-:Y:S01]  /*2990*/  IMAD R6, R6, c[0x0][0x1c0], RZ ;  /* 0x0000700006067a24 */ /* 0x000fe200078e02ff */
[----:B------:R-:W-:Y:S01]  /*29a0*/  SHF.R.S32.HI R7, RZ, 0x1f, R0 ;  /* 0x0000001fff077819 */ /* 0x000fe20000011400 */
[----:B------:R-:W-:-:S04]  /*29b0*/  IMAD.WIDE.U32 R2, R4, c[0x0][0x1c0], R2 ;  /* 0x0000700004027a25 */ /* 0x000fc800078e0002 */
[----:B------:R-:W-:Y:S02]  /*29c0*/  IMAD R6, R4, c[0x0][0x1c4], R6 ;  /* 0x0000710004067a24 */ /* 0x000fe400078e0206 */
[----:B------:R-:W-:Y:S02]  /*29d0*/  IMAD.MOV R4, RZ, RZ, -R0 ;  /* 0x000000ffff047224 */ /* 0x000fe400078e0a00 */
[----:B------:R-:W-:Y:S02]  /*29e0*/  IMAD.IADD R3, R3, 0x1, R6 ;  /* 0x0000000103037824 */ /* 0x000fe400078e0206 */
        /* <DEDUP_REMOVED lines=11> */
[----:B------:R-:W4:Y:S03]  /*2aa0*/  SHFL.IDX PT, R6, R14, RZ, 0x181f ;  /* 0x00181fff0e067589 */ /* 0x000f2600000e0000 */
[----:B------:R-:W-:Y:S01]  /*2ab0*/  LEA.HI.X R15, R2, c[0x0][0x164], R0, 0x1, P0 ;  /* 0x00005900020f7a11 */ /* 0x000fe200000f0c00 */
[----:B------:R-:W-:Y:S01]  /*2ac0*/  IMAD.SHL.U32 R2, R27, 0x8, RZ ;  /* 0x000000081b027824 */ /* 0x000fe200078e00ff */
[----:B------:R-:W-:-:S03]  /*2ad0*/  ISETP.GE.AND P0, PT, R17, R18, PT ;  /* 0x000000121100720c */ /* 0x000fc60003f06270 */
[----:B------:R-:W5:Y:S01]  /*2ae0*/  SHFL.IDX PT, R7, R15, RZ, 0x181f ;  /* 0x00181fff0f077589 */ /* 0x000f6200000e0000 */
[C---:B------:R-:W-:Y:S02]  /*2af0*/  IADD3 R0, R2.reuse, 0x40, RZ ;  /* 0x0000004002007810 */ /* 0x040fe40007ffe0ff */
[C---:B------:R-:W-:Y:S02]  /*2b00*/  IADD3 R25, R2.reuse, 0x80, RZ ;  /* 0x0000008002197810 */ /* 0x040fe40007ffe0ff */
[----:B------:R-:W-:Y:S02]  /*2b10*/  SHF.R.S32.HI R19, RZ, 0x1f, R0 ;  /* 0x0000001fff137819 */ /* 0x000fe40000011400 */
[----:B------:R-:W-:Y:S02]  /*2b20*/  IADD3 R24, R2, 0xc0, RZ ;  /* 0x000000c002187810 */ /* 0x000fe40007ffe0ff */
[----:B------:R-:W-:Y:S02]  /*2b30*/  SHF.R.S32.HI R3, RZ, 0x1f, R2 ;  /* 0x0000001fff037819 */ /* 0x000fe40000011402 */
[----:B------:R-:W-:-:S02]  /*2b40*/  ISETP.GE.AND P5, PT, R25, c[0x0][0x198], PT ;  /* 0x0000660019007a0c */ /* 0x000fc40003fa6270 */
[----:B------:R-:W-:Y:S02]  /*2b50*/  ISETP.GE.AND P6, PT, R24, c[0x0][0x198], PT ;  /* 0x0000660018007a0c */ /* 0x000fe40003fc6270 */
[----:B------:R-:W-:Y:S02]  /*2b60*/  SHF.R.S32.HI R22, RZ, 0x1f, R25 ;  /* 0x0000001fff167819 */ /* 0x000fe40000011419 */
[CC--:B----4-:R-:W-:Y:S02]  /*2b70*/  @!P0 LEA R12, P3, R0.reuse, R6.reuse, 0x1 ;  /* 0x00000006000c8211 */ /* 0x0d0fe400078608ff */
[----:B------:R-:W-:Y:S02]  /*2b80*/  @!P0 LEA R10, P2, R25, R6, 0x1 ;  /* 0x00000006190a8211 */ /* 0x000fe400078408ff */
[----:B------:R-:W-:Y:S02]  /*2b90*/  SHF.R.S32.HI R26, RZ, 0x1f, R24 ;  /* 0x0000001fff1a7819 */ /* 0x000fe40000011418 */
[----:B-----5:R-:W-:-:S02]  /*2ba0*/  @!P0 LEA.HI.X R13, R0, R7, R19, 0x1, P3 ;  /* 0x00000007000d8211 */ /* 0x020fc400018f0c13 */
[----:B------:R-:W-:Y:S02]  /*2bb0*/  ISETP.GE.AND P3, PT, R0, c[0x0][0x198], PT ;  /* 0x0000660000007a0c */ /* 0x000fe40003f66270 */
[----:B------:R-:W-:Y:S02]  /*2bc0*/  @!P0 LEA.HI.X R11, R25, R7, R22, 0x1, P2 ;  /* 0x00000007190b8211 */ /* 0x000fe400010f0c16 */
[--C-:B--2---:R-:W-:Y:S01]  /*2bd0*/  @P1 SHF.R.S32.HI R5, RZ, 0x1f, R9.reuse ;  /* 0x0000001fff051819 */ /* 0x104fe20000011409 */
[----:B------:R-:W-:Y:S02]  /*2be0*/  @P1 IMAD.MOV.U32 R4, RZ, RZ, R9 ;  /* 0x000000ffff041224 */ /* 0x000fe400078e0009 */
[----:B------:R-:W-:Y:S02]  /*2bf0*/  @!P1 IMAD.MOV.U32 R4, RZ, RZ, R16 ;  /* 0x000000ffff049224 */ /* 0x000fe400078e0010 */
[----:B------:R-:W-:Y:S01]  /*2c00*/  @!P1 IMAD.MOV.U32 R5, RZ, RZ, R8 ;  /* 0x000000ffff059224 */ /* 0x000fe200078e0008 */
[----:B------:R-:W-:Y:S01]  /*2c10*/  @!P0 LEA R8, P1, R2, R6, 0x1 ;  /* 0x0000000602088211 */ /* 0x000fe200078208ff */
[----:B------:R-:W-:Y:S01]  /*2c20*/  SHFL.IDX PT, R16, R14, 0x3, 0x181f ;  /* 0x00781f000e107f89 */ /* 0x000fe200000e0000 */
[----:B------:R-:W-:-:S02]  /*2c30*/  SEL R21, R4, RZ, !P4 ;  /* 0x000000ff04157207 */ /* 0x000fc40006000000 */
[----:B------:R-:W-:Y:S01]  /*2c40*/  SEL R20, R5, RZ, !P4 ;  /* 0x000000ff05147207 */ /* 0x000fe20006000000 */
[----:B------:R-:W2:Y:S01]  /*2c50*/  SHFL.IDX PT, R4, R14, 0x1, 0x181f ;  /* 0x00381f000e047f89 */ /* 0x000ea200000e0000 */
[C---:B------:R-:W-:Y:S02]  /*2c60*/  ISETP.GE.AND P4, PT, R2.reuse, c[0x0][0x198], PT ;  /* 0x0000660002007a0c */ /* 0x040fe40003f86270 */
[----:B------:R-:W-:Y:S01]  /*2c70*/  @!P0 LEA.HI.X R9, R2, R7, R3, 0x1, P1 ;  /* 0x0000000702098211 */ /* 0x000fe200008f0c03 */
[----:B------:R-:W4:Y:S01]  /*2c80*/  SHFL.IDX PT, R5, R15, 0x1, 0x181f ;  /* 0x00381f000f057f89 */ /* 0x000f2200000e0000 */
[----:B------:R-:W-:-:S04]  /*2c90*/  @!P0 LEA R6, P1, R24, R6, 0x1 ;  /* 0x0000000618068211 */ /* 0x000fc800078208ff */
[----:B------:R-:W-:-:S05]  /*2ca0*/  @!P0 LEA.HI.X R7, R24, R7, R26, 0x1, P1 ;  /* 0x0000000718078211 */ /* 0x000fca00008f0c1a */
[----:B---3--:R3:W-:Y:S04]  /*2cb0*/  @!P0 LDGSTS.E.BYPASS.LTC128B.128 [R118+0x4080], [R8.64], !P4 ;  /* 0x0408000008768fae */ /* 0x0087e8000e101d46 */
[----:B------:R5:W-:Y:S04]  /*2cc0*/  @!P0 LDGSTS.E.BYPASS.LTC128B.128 [R118+0x8080], [R12.64], !P3 ;  /* 0x080800000c768fae */ /* 0x000be8000d901d46 */
[----:B------:R1:W-:Y:S04]  /*2cd0*/  @!P0 LDGSTS.E.BYPASS.LTC128B.128 [R118+0xc080], [R10.64], !P5 ;  /* 0x0c0800000a768fae */ /* 0x0003e8000e901d46 */
[----:B------:R1:W-:Y:S01]  /*2ce0*/  @!P0 LDGSTS.E.BYPASS.LTC128B.128 [R118+0x10080], [R6.64], !P6 ;  /* 0x1008000006768fae */ /* 0x0003e2000f101d46 */
[----:B---3--:R-:W-:-:S04]  /*2cf0*/  IADD3 R8, R17, 0x20, RZ ;  /* 0x0000002011087810 */ /* 0x008fc80007ffe0ff */
[----:B------:R-:W-:-:S13]  /*2d00*/  ISETP.GE.AND P0, PT, R8, R18, PT ;  /* 0x000000120800720c */ /* 0x000fda0003f06270 */
[----:B--2---:R-:W-:-:S04]  /*2d10*/  @!P0 LEA R8, P1, R2, R4, 0x1 ;  /* 0x0000000402088211 */ /* 0x004fc800078208ff */
[----:B----4-:R-:W-:Y:S02]  /*2d20*/  @!P0 LEA.HI.X R9, R2, R5, R3, 0x1, P1 ;  /* 0x0000000502098211 */ /* 0x010fe400008f0c03 */
[----:B-----5:R-:W-:-:S03]  /*2d30*/  @!P0 LEA R12, P1, R0, R4, 0x1 ;  /* 0x00000004000c8211 */ /* 0x020fc600078208ff */
[----:B------:R2:W-:Y:S01]  /*2d40*/  @!P0 LDGSTS.E.BYPASS.LTC128B.128 [R118+0x5080], [R8.64], !P4 ;  /* 0x0508000008768fae */ /* 0x0005e2000e101d46 */
[----:B------:R-:W-:Y:S02]  /*2d50*/  @!P0 LEA.HI.X R13, R0, R5, R19, 0x1, P1 ;  /* 0x00000005000d8211 */ /* 0x000fe400008f0c13 */
[----:B-1----:R-:W-:-:S03]  /*2d60*/  @!P0 LEA R10, P1, R25, R4, 0x1 ;  /* 0x00000004190a8211 */ /* 0x002fc600078208ff */
[----:B------:R1:W-:Y:S01]  /*2d70*/  @!P0 LDGSTS.E.BYPASS.LTC128B.128 [R118+0x9080], [R12.64], !P3 ;  /* 0x090800000c768fae */ /* 0x0003e2000d901d46 */
[-C--:B------:R-:W-:Y:S02]  /*2d80*/  @!P0 LEA.HI.X R11, R25, R5.reuse, R22, 0x1, P1 ;  /* 0x00000005190b8211 */ /* 0x080fe400008f0c16 */
[C---:B------:R-:W-:Y:S02]  /*2d90*/  @!P0 LEA R6, P1, R24.reuse, R4, 0x1 ;  /* 0x0000000418068211 */ /* 0x040fe400078208ff */
[----:B------:R3:W4:Y:S02]  /*2da0*/  SHFL.IDX PT, R4, R14, 0x2, 0x181f ;  /* 0x00581f000e047f89 */ /* 0x00072400000e0000 */
[----:B------:R-:W-:Y:S02]  /*2db0*/  @!P0 LEA.HI.X R7, R24, R5, R26, 0x1, P1 ;  /* 0x0000000518078211 */ /* 0x000fe400008f0c1a */
[----:B------:R-:W5:Y:S04]  /*2dc0*/  SHFL.IDX PT, R5, R15, 0x2, 0x181f ;  /* 0x00581f000f057f89 */ /* 0x000f6800000e0000 */
[----:B------:R4:W-:Y:S04]  /*2dd0*/  @!P0 LDGSTS.E.BYPASS.LTC128B.128 [R118+0xd080], [R10.64], !P5 ;  /* 0x0d0800000a768fae */ /* 0x0009e8000e901d46 */
[----:B------:R1:W-:Y:S01]  /*2de0*/  @!P0 LDGSTS.E.BYPASS.LTC128B.128 [R118+0x11080], [R6.64], !P6 ;  /* 0x1108000006768fae */ /* 0x0003e2000f101d46 */
[----:B--2---:R-:W-:-:S03]  /*2df0*/  IADD3 R8, R17, 0x40, RZ ;  /* 0x0000004011087810 */ /* 0x004fc60007ffe0ff */
[----:B------:R-:W2:Y:S01]  /*2e00*/  SHFL.IDX PT, R15, R15, 0x3, 0x181f ;  /* 0x00781f000f0f7f89 */ /* 0x000ea200000e0000 */
[----:B------:R-:W-:Y:S01]  /*2e10*/  ISETP.GE.AND P0, PT, R8, R18, PT ;  /* 0x000000120800720c */ /* 0x000fe20003f06270 */
[----:B---3--:R-:W-:-:S04]  /*2e20*/  IMAD.MOV.U32 R14, RZ, RZ, 0x30 ;  /* 0x00000030ff0e7424 */ /* 0x008fc800078e00ff */
[----:B------:R-:W-:-:S04]  /*2e30*/  IMAD R14, R134, -0x30, R14 ;  /* 0xffffffd0860e7824 */ /* 0x000fc800078e020e */
[----:B------:R-:W-:-:S04]  /*2e40*/  IMAD.IADD R76, R122, 0x1, R14 ;  /* 0x000000017a4c7824 */ /* 0x000fc800078e020e */
[----:B----4-:R-:W-:-:S04]  /*2e50*/  @!P0 LEA R10, P1, R2, R4, 0x1 ;  /* 0x00000004020a8211 */ /* 0x010fc800078208ff */
[----:B-----5:R-:W-:Y:S02]  /*2e60*/  @!P0 LEA.HI.X R11, R2, R5, R3, 0x1, P1 ;  /* 0x00000005020b8211 */ /* 0x020fe400008f0c03 */
[----:B------:R-:W-:-:S03]  /*2e70*/  @!P0 LEA R8, P1, R0, R4, 0x1 ;  /* 0x0000000400088211 */ /* 0x000fc600078208ff */
[----:B------:R3:W-:Y:S01]  /*2e80*/  @!P0 LDGSTS.E.BYPASS.LTC128B.128 [R118+0x6080], [R10.64], !P4 ;  /* 0x060800000a768fae */ /* 0x0007e2000e101d46 */
[----:B------:R-:W-:Y:S02]  /*2e90*/  @!P0 LEA.HI.X R9, R0, R5, R19, 0x1, P1 ;  /* 0x0000000500098211 */ /* 0x000fe400008f0c13 */
[----:B-1----:R-:W-:-:S03]  /*2ea0*/  @!P0 LEA R6, P1, R25, R4, 0x1 ;  /* 0x0000000419068211 */ /* 0x002fc600078208ff */
[----:B------:R1:W-:Y:S01]  /*2eb0*/  @!P0 LDGSTS.E.BYPASS.LTC128B.128 [R118+0xa080], [R8.64], !P3 ;  /* 0x0a08000008768fae */ /* 0x0003e2000d901d46 */
[----:B------:R-:W-:Y:S02]  /*2ec0*/  @!P0 LEA.HI.X R7, R25, R5, R22, 0x1, P1 ;  /* 0x0000000519078211 */ /* 0x000fe400008f0c16 */
[----:B------:R-:W-:-:S03]  /*2ed0*/  @!P0 LEA R4, P1, R24, R4, 0x1 ;  /* 0x0000000418048211 */ /* 0x000fc600078208ff */
[----:B------:R4:W-:Y:S01]  /*2ee0*/  @!P0 LDGSTS.E.BYPASS.LTC128B.128 [R118+0xe080], [R6.64], !P5 ;  /* 0x0e08000006768fae */ /* 0x0009e2000e901d46 */
[----:B------:R-:W-:-:S05]  /*2ef0*/  @!P0 LEA.HI.X R5, R24, R5, R26, 0x1, P1 ;  /* 0x0000000518058211 */ /* 0x000fca00008f0c1a */
[----:B------:R5:W-:Y:S01]  /*2f00*/  @!P0 LDGSTS.E.BYPASS.LTC128B.128 [R118+0x12080], [R4.64], !P6 ;  /* 0x1208000004768fae */ /* 0x000be2000f101d46 */
[----:B----4-:R-:W-:Y:S02]  /*2f10*/  IADD3 R6, R17, 0x60, RZ ;  /* 0x0000006011067810 */ /* 0x010fe40007ffe0ff */
[----:B------:R-:W-:Y:S02]  /*2f20*/  SHF.R.S32.HI R17, RZ, 0x1f, R77 ;  /* 0x0000001fff117819 */ /* 0x000fe4000001144d */
[----:B------:R-:W-:Y:S02]  /*2f30*/  ISETP.GE.AND P1, PT, R6, R18, PT ;  /* 0x000000120600720c */ /* 0x000fe40003f26270 */
[----:B-----5:R-:W-:Y:S02]  /*2f40*/  SHF.R.S32.HI R5, RZ, 0x1f, R23 ;  /* 0x0000001fff057819 */ /* 0x020fe40000011417 */
[----:B------:R-:W-:-:S04]  /*2f50*/  IADD3 R4, P0, R119, R23, RZ ;  /* 0x0000001777047210 */ /* 0x000fc80007f1e0ff */
[----:B------:R-:W-:Y:S01]  /*2f60*/  LEA.HI.X.SX32 R5, R119, R5, 0x1, P0 ;  /* 0x0000000577057211 */ /* 0x000fe200000f0eff */
[----:B---3--:R-:W-:-:S04]  /*2f70*/  IMAD.WIDE.U32 R10, R4, c[0x0][0x1e0], R2 ;  /* 0x00007800040a7a25 */ /* 0x008fc800078e0002 */
[CC--:B------:R-:W-:Y:S01]  /*2f80*/  @!P1 LEA R6, P0, R2.reuse, R16.reuse, 0x1 ;  /* 0x0000001002069211 */ /* 0x0c0fe200078008ff */
[C---:B-1----:R-:W-:Y:S02]  /*2f90*/  IMAD R8, R5.reuse, c[0x0][0x1e0], RZ ;  /* 0x0000780005087a24 */ /* 0x042fe400078e02ff */
[----:B------:R-:W-:Y:S01]  /*2fa0*/  IMAD R5, R5, c[0x0][0x208], RZ ;  /* 0x0000820005057a24 */ /* 0x000fe200078e02ff */
[--C-:B--2---:R-:W-:Y:S01]  /*2fb0*/  @!P1 LEA.HI.X R7, R2, R15, R3.reuse, 0x1, P0 ;  /* 0x0000000f02079211 */ /* 0x104fe200000f0c03 */
[----:B------:R-:W-:Y:S01]  /*2fc0*/  IMAD R9, R4, c[0x0][0x1e4], R8 ;  /* 0x0000790004097a24 */ /* 0x000fe200078e0208 */
[----:B------:R-:W-:Y:S01]  /*2fd0*/  @!P1 LEA R8, P0, R0, R16, 0x1 ;  /* 0x0000001000089211 */ /* 0x000fe200078008ff */
[C---:B------:R-:W-:Y:S02]  /*2fe0*/  IMAD.WIDE.U32 R12, R4.reuse, c[0x0][0x208], R2 ;  /* 0x00008200040c7a25 */ /* 0x040fe400078e0002 */
[----:B------:R1:W-:Y:S02]  /*2ff0*/  @!P1 LDGSTS.E.BYPASS.LTC128B.128 [R118+0x7080], [R6.64], !P4 ;  /* 0x0708000006769fae */ /* 0x0003e4000e101d46 */
[----:B------:R-:W-:-:S02]  /*3000*/  IMAD R3, R4, c[0x0][0x20c], R5 ;  /* 0x0000830004037a24 */ /* 0x000fc400078e0205 */
[----:B------:R-:W-:Y:S02]  /*3010*/  IMAD.MOV.U32 R4, RZ, RZ, R12 ;  /* 0x000000ffff047224 */ /* 0x000fe400078e000c */
[----:B------:R-:W-:Y:S01]  /*3020*/  IMAD.IADD R5, R13, 0x1, R3 ;  /* 0x000000010d057824 */ /* 0x000fe200078e0203 */
[----:B------:R-:W-:Y:S01]  /*3030*/  IMNMX R3, R76, 0x30, PT ;  /* 0x000000304c037817 */ /* 0x000fe20003800200 */
[----:B------:R-:W-:-:S04]  /*3040*/  IMAD.WIDE.U32 R12, R77, c[0x0][0x1e0], RZ ;  /* 0x000078004d0c7a25 */ /* 0x000fc800078e00ff */
[----:B------:R-:W-:Y:S02]  /*3050*/  IMAD.IADD R3, R3, 0x1, -R119 ;  /* 0x0000000103037824 */ /* 0x000fe400078e0a77 */
[----:B------:R-:W-:-:S03]  /*3060*/  IMAD.WIDE.U32 R4, R29, c[0x0][0x210], R4 ;  /* 0x000084001d047a25 */ /* 0x000fc600078e0004 */
[----:B------:R-:W-:Y:S01]  /*3070*/  ISETP.GE.AND P2, PT, R3, 0x21, PT ;  /* 0x000000210300780c */ /* 0x000fe20003f46270 */
[----:B------:R-:W-:Y:S02]  /*3080*/  IMAD R5, R29, c[0x0][0x214], R5 ;  /* 0x000085001d057a24 */ /* 0x000fe400078e0205 */
[----:B-1----:R-:W-:Y:S01]  /*3090*/  IMAD.IADD R7, R11, 0x1, R9 ;  /* 0x000000010b077824 */ /* 0x002fe200078e0209 */
[----:B------:R-:W-:Y:S01]  /*30a0*/  @!P1 LEA.HI.X R9, R0, R15, R19, 0x1, P0 ;  /* 0x0000000f00099211 */ /* 0x000fe200000f0c13 */
[----:B------:R-:W-:Y:S02]  /*30b0*/  IMAD.MOV.U32 R6, RZ, RZ, R10 ;  /* 0x000000ffff067224 */ /* 0x000fe400078e000a */
[----:B------:R-:W-:Y:S02]  /*30c0*/  IMAD R11, R17, c[0x0][0x1e0], RZ ;  /* 0x00007800110b7a24 */ /* 0x000fe400078e02ff */
[----:B------:R1:W-:Y:S01]  /*30d0*/  @!P1 LDGSTS.E.BYPASS.LTC128B.128 [R118+0xb080], [R8.64], !P3 ;  /* 0x0b08000008769fae */ /* 0x0003e2000d901d46 */
[----:B------:R-:W-:Y:S01]  /*30e0*/  IMAD.WIDE.U32 R6, R29, c[0x0][0x1e8], R6 ;  /* 0x00007a001d067a25 */ /* 0x000fe200078e0006 */
[----:B------:R-:W-:-:S03]  /*30f0*/  ISETP.GE.AND P3, PT, R3, 0x1, PT ;  /* 0x000000010300780c */ /* 0x000fc60003f66270 */
[----:B------:R-:W-:Y:S02]  /*3100*/  IMAD R7, R29, c[0x0][0x1ec], R7 ;  /* 0x00007b001d077a24 */ /* 0x000fe400078e0207 */
[----:B------:R-:W-:Y:S02]  /*3110*/  IMAD R3, R20, c[0x0][0x1f0], RZ ;  /* 0x00007c0014037a24 */ /* 0x000fe400078e02ff */
[----:B------:R-:W-:-:S04]  /*3120*/  IMAD.WIDE.U32 R80, R21, c[0x0][0x1f0], R6 ;  /* 0x00007c0015507a25 */ /* 0x000fc800078e0006 */
[C---:B------:R-:W-:Y:S01]  /*3130*/  IMAD R6, R21.reuse, c[0x0][0x1f4], R3 ;  /* 0x00007d0015067a24 */ /* 0x040fe200078e0203 */
[----:B------:R-:W-:Y:S01]  /*3140*/  STL.64 [R1+0x50], R80 ;  /* 0x0000505001007387 */ /* 0x000fe20000100a00 */
[----:B------:R-:W-:-:S04]  /*3150*/  IMAD.WIDE.U32 R28, R21, c[0x0][0x218], R4 ;  /* 0x00008600151c7a25 */ /* 0x000fc800078e0004 */
[----:B------:R-:W-:Y:S02]  /*3160*/  IMAD.IADD R79, R81, 0x1, R6 ;  /* 0x00000001514f7824 */ /* 0x000fe400078e0206 */
[----:B------:R-:W-:Y:S02]  /*3170*/  IMAD.MOV.U32 R78, RZ, RZ, R80 ;  /* 0x000000ffff4e7224 */ /* 0x000fe400078e0050 */
[----:B------:R-:W-:Y:S02]  /*3180*/  IMAD R11, R77, c[0x0][0x1e4], R11 ;  /* 0x000079004d0b7a24 */ /* 0x000fe400078e020b */
[----:B------:R-:W-:Y:S01]  /*3190*/  IMAD.WIDE.U32 R6, R12, 0x30, R78 ;  /* 0x000000300c067825 */ /* 0x000fe200078e004e */
[----:B------:R-:W-:Y:S01]  /*31a0*/  STL.64 [R1+0x40], R78 ;  /* 0x0000404e01007387 */ /* 0x000fe20000100a00 */
[-C--:B-1----:R-:W-:Y:S02]  /*31b0*/  @!P1 LEA R8, P0, R25, R16.reuse, 0x1 ;  /* 0x0000001019089211 */ /* 0x082fe400078008ff */
[----:B------:R-:W-:Y:S01]  /*31c0*/  IMAD.IADD R3, R13, 0x1, R11 ;  /* 0x000000010d037824 */ /* 0x000fe200078e020b */
[----:B------:R-:W-:Y:S01]  /*31d0*/  STL.64 [R1+0x58], R28 ;  /* 0x0000581c01007387 */ /* 0x000fe20000100a00 */
[----:B------:R-:W-:Y:S01]  /*31e0*/  @!P1 LEA.HI.X R9, R25, R15, R22, 0x1, P0 ;  /* 0x0000000f19099211 */ /* 0x000fe200000f0c16 */
[----:B------:R-:W-:Y:S01]  /*31f0*/  IMAD.MOV.U32 R22, RZ, RZ, R28 ;  /* 0x000000ffff167224 */ /* 0x000fe200078e001c */
[----:B------:R-:W-:Y:S01]  /*3200*/  @!P1 LEA R10, P0, R24, R16, 0x1 ;  /* 0x00000010180a9211 */ /* 0x000fe200078008ff */
[----:B------:R-:W-:-:S02]  /*3210*/  IMAD R12, R17, c[0x0][0x208], RZ ;  /* 0x00008200110c7a24 */ /* 0x000fc400078e02ff */
[----:B------:R1:W-:Y:S01]  /*3220*/  @!P1 LDGSTS.E.BYPASS.LTC128B.128 [R118+0xf080], [R8.64], !P5 ;  /* 0x0f08000008769fae */ /* 0x0003e2000e901d46 */
[----:B------:R-:W-:Y:S01]  /*3230*/  @!P1 LEA.HI.X R11, R24, R15, R26, 0x1, P0 ;  /* 0x0000000f180b9211 */ /* 0x000fe200000f0c1a */
[----:B------:R-:W-:Y:S01]  /*3240*/  IMAD R3, R3, 0x30, RZ ;  /* 0x0000003003037824 */ /* 0x000fe200078e02ff */
[----:B------:R-:W-:Y:S01]  /*3250*/  @P3 LEA R4, P0, R6, c[0x0][0x1c8], 0x1 ;  /* 0x0000720006043a11 */ /* 0x000fe200078008ff */
[----:B------:R-:W-:Y:S02]  /*3260*/  IMAD.MOV.U32 R13, RZ, RZ, 0x20 ;  /* 0x00000020ff0d7424 */ /* 0x000fe400078e00ff */
[----:B------:R-:W-:Y:S01]  /*3270*/  IMAD.IADD R3, R7, 0x1, R3 ;  /* 0x0000000107037824 */ /* 0x000fe200078e0203 */
[----:B------:R2:W-:Y:S01]  /*3280*/  @!P1 LDGSTS.E.BYPASS.LTC128B.128 [R118+0x13080], [R10.64], !P6 ;  /* 0x130800000a769fae */ /* 0x0005e2000f101d46 */
[----:B------:R-:W-:-:S04]  /*3290*/  IMAD.WIDE.U32 R18, R13, c[0x0][0x1e0], RZ ;  /* 0x000078000d127a25 */ /* 0x000fc800078e00ff */
[----:B------:R-:W-:Y:S02]  /*32a0*/  IMAD R12, R77, c[0x0][0x20c], R12 ;  /* 0x000083004d0c7a24 */ /* 0x000fe400078e020c */
[----:B-1----:R-:W-:Y:S01]  /*32b0*/  IMAD R8, R20, c[0x0][0x218], RZ ;  /* 0x0000860014087a24 */ /* 0x002fe200078e02ff */
[----:B------:R-:W-:Y:S01]  /*32c0*/  LOP3.LUT R123, R123, 0xfffffbff, RZ, 0xc0, !PT ;  /* 0xfffffbff7b7b7812 */ /* 0x000fe200078ec0ff */
[----:B------:R-:W-:Y:S01]  /*32d0*/  IMAD R13, R13, c[0x0][0x1e4], RZ ;  /* 0x000079000d0d7a24 */ /* 0x000fe200078e02ff */
[----:B------:R-:W-:Y:S01]  /*32e0*/  ISETP.GE.AND P4, PT, R2, c[0x0][0x1d4], PT ;  /* 0x0000750002007a0c */ /* 0x000fe20003f86270 */
[----:B------:R-:W-:Y:S01]  /*32f0*/  IMAD R5, R21, c[0x0][0x21c], R8 ;  /* 0x0000870015057a24 */ /* 0x000fe200078e0208 */
[----:B------:R-:W-:Y:S01]  /*3300*/  ISETP.GE.AND P1, PT, R0, c[0x0][0x1d4], PT ;  /* 0x0000750000007a0c */ /* 0x000fe20003f26270 */
[----:B------:R-:W-:Y:S01]  /*3310*/  IMAD.WIDE.U32 R8, R77, c[0x0][0x208], RZ ;  /* 0x000082004d087a25 */ /* 0x000fe200078e00ff */
[----:B------:R-:W-:Y:S01]  /*3320*/  ISETP.GE.AND P6, PT, R25, c[0x0][0x1d4], PT ;  /* 0x0000750019007a0c */ /* 0x000fe20003fc6270 */
[----:B------:R-:W0:Y:S02]  /*3330*/  LDGDEPBAR ;  /* 0x00000000000079af */ /* 0x000e240000000000 */
[----:B------:R-:W-:Y:S01]  /*3340*/  IMAD.IADD R23, R29, 0x1, R5 ;  /* 0x000000011d177824 */ /* 0x000fe200078e0205 */
[----:B------:R-:W-:-:S02]  /*3350*/  @P3 LEA.HI.X R5, R6, c[0x0][0x1cc], R3, 0x1, P0 ;  /* 0x0000730006053a11 */ /* 0x000fc400000f0c03 */
[----:B------:R-:W-:Y:S01]  /*3360*/  @P2 IADD3 R7, P0, R6, R18, RZ ;  /* 0x0000001206072210 */ /* 0x000fe20007f1e0ff */
[----:B------:R-:W-:Y:S01]  /*3370*/  IMAD.IADD R6, R9, 0x1, R12 ;  /* 0x0000000109067824 */ /* 0x000fe200078e020c */
[----:B------:R1:W-:Y:S01]  /*3380*/  STL.64 [R1+0x48], R22 ;  /* 0x0000481601007387 */ /* 0x0003e20000100a00 */
[----:B------:R-:W-:-:S03]  /*3390*/  IMAD.WIDE.U32 R8, R8, 0x30, R22 ;  /* 0x0000003008087825 */ /* 0x000fc600078e0016 */
[----:B------:R-:W3:Y:S04]  /*33a0*/  LDL R17, [R1+0x8] ;  /* 0x0000080001117983 */ /* 0x000ee80000100800 */
[----:B------:R-:W4:Y:S04]  /*33b0*/  LDL R16, [R1+0x10] ;  /* 0x0000100001107983 */ /* 0x000f280000100800 */
[----:B------:R-:W5:Y:S01]  /*33c0*/  LDL R15, [R1+0xc] ;  /* 0x00000c00010f7983 */ /* 0x000f620000100800 */
[----:B------:R-:W-:Y:S01]  /*33d0*/  @P2 IADD3.X R12, R3, R19, R13, P0, !PT ;  /* 0x00000013030c2210 */ /* 0x000fe200007fe40d */
[----:B------:R-:W-:Y:S01]  /*33e0*/  IMAD R3, R6, 0x30, RZ ;  /* 0x0000003006037824 */ /* 0x000fe200078e02ff */
[----:B------:R-:W-:Y:S01]  /*33f0*/  @P2 LEA R6, P0, R7, c[0x0][0x1c8], 0x1 ;  /* 0x0000720007062a11 */ /* 0x000fe200078008ff */
[----:B------:R2:W-:Y:S01]  /*3400*/  @P3 LDGSTS.E.BYPASS.LTC128B.128 [R118+0x14080], [R4.64], !P4 ;  /* 0x1408000004763fae */ /* 0x0005e2000e101d46 */
[----:B------:R-:W-:Y:S01]  /*3410*/  SEL R2, RZ, 0xffffffff, P1 ;  /* 0xffffffffff027807 */ /* 0x000fe20000800000 */
[----:B------:R-:W-:Y:S01]  /*3420*/  IMAD.IADD R3, R9, 0x1, R3 ;  /* 0x0000000109037824 */ /* 0x000fe200078e0203 */
[----:B------:R-:W-:Y:S01]  /*3430*/  @P2 LEA.HI.X R7, R7, c[0x0][0x1cc], R12, 0x1, P0 ;  /* 0x0000730007072a11 */ /* 0x000fe200000f0c0c */
[----:B------:R2:W-:Y:S01]  /*3440*/  @P3 LDGSTS.E.BYPASS.LTC128B.128 [R118+0x15880], [R4.64+0x80], !P1 ;  /* 0x1588008004763fae */ /* 0x0005e2000c901d46 */
[----:B------:R-:W-:Y:S01]  /*3450*/  LEA R12, P0, R8, c[0x0][0x1f8], 0x1 ;  /* 0x00007e00080c7a11 */ /* 0x000fe200078008ff */
[----:B------:R-:W-:Y:S01]  /*3460*/  IMAD.SHL.U32 R2, R2, 0x2, RZ ;  /* 0x0000000202027824 */ /* 0x000fe200078e00ff */
[----:B------:R-:W-:Y:S01]  /*3470*/  IADD3 R242, R135, 0x20, RZ ;  /* 0x0000002087f27810 */ /* 0x000fe20007ffe0ff */
[----:B------:R2:W-:Y:S01]  /*3480*/  @P3 LDGSTS.E.BYPASS.LTC128B.128 [R118+0x17080], [R4.64+0x100], !P6 ;  /* 0x1708010004763fae */ /* 0x0005e2000f101d46 */
[----:B------:R-:W-:Y:S01]  /*3490*/  LEA.HI.X R13, R8, c[0x0][0x1fc], R3, 0x1, P0 ;  /* 0x00007f00080d7a11 */ /* 0x000fe200000f0c03 */
[----:B------:R-:W-:Y:S01]  /*34a0*/  IMAD.MOV.U32 R0, RZ, RZ, 0x40 ;  /* 0x00000040ff007424 */ /* 0x000fe200078e00ff */
[----:B------:R-:W-:Y:S01]  /*34b0*/  BSSY B0, `(.L_x_409) ;  /* 0x000014d000007945 */ /* 0x000fe20003800000 */
[----:B-1----:R-:W1:Y:S04]  /*34c0*/  S2R R22, SR_TID.X ;  /* 0x0000000000167919 */ /* 0x002e680000002100 */
[----:B------:R-:W2:Y:S01]  /*34d0*/  S2R R21, SR_TID.X ;  /* 0x0000000000157919 */ /* 0x000ea20000002100 */
[----:B-1----:R-:W-:-:S02]  /*34e0*/  ISETP.GT.AND P5, PT, R22, 0x7f, PT ;  /* 0x0000007f1600780c */ /* 0x002fc40003fa4270 */
[----:B--2---:R-:W-:-:S04]  /*34f0*/  SHF.R.S32.HI R20, RZ, 0x1f, R21 ;  /* 0x0000001fff147819 */ /* 0x004fc80000011415 */
[----:B------:R-:W-:-:S04]  /*3500*/  LEA.HI R20, R20, R21, RZ, 0x5 ;  /* 0x0000001514147211 */ /* 0x000fc800078f28ff */
[----:B------:R-:W-:-:S03]  /*3510*/  SHF.R.S32.HI R20, RZ, 0x5, R20 ;  /* 0x00000005ff147819 */ /* 0x000fc60000011414 */
[----:B------:R-:W-:Y:S01]  /*3520*/  @!P5 IMAD.MOV.U32 R3, RZ, RZ, c[0x0][0x208] ;  /* 0x00008200ff03d624 */ /* 0x000fe200078e00ff */
[----:B------:R-:W-:Y:S01]  /*3530*/  @P5 LOP3.LUT R123, R123, 0x400, RZ, 0xfc, !PT ;  /* 0x000004007b7b5812 */ /* 0x000fe200078efcff */
[----:B------:R-:W-:Y:S02]  /*3540*/  @!P5 IMAD.MOV.U32 R8, RZ, RZ, c[0x0][0x20c] ;  /* 0x00008300ff08d624 */ /* 0x000fe400078e00ff */
[----:B------:R-:W-:Y:S01]  /*3550*/  IMAD R20, R20, 0x800, R238 ;  /* 0x0000080014147824 */ /* 0x000fe200078e02ee */
[----:B------:R-:W-:Y:S02]  /*3560*/  @!P5 LEA R10, P0, R3, R12, 0x6 ;  /* 0x0000000c030ad211 */ /* 0x000fe400078030ff */
[----:B------:R-:W-:Y:S02]  /*3570*/  LOP3.LUT R123, R123, 0xfffffdff, RZ, 0xc0, !PT ;  /* 0xfffffdff7b7b7812 */ /* 0x000fe400078ec0ff */
[----:B------:R-:W-:Y:S02]  /*3580*/  @!P5 LEA.HI.X R11, R3, R13, R8, 0x6, P0 ;  /* 0x0000000d030bd211 */ /* 0x000fe400000f3408 */
[----:B------:R-:W-:-:S02]  /*3590*/  ISETP.GE.AND P5, PT, R24, c[0x0][0x1d4], PT ;  /* 0x0000750018007a0c */ /* 0x000fc40003fa6270 */
[----:B------:R-:W-:Y:S02]  /*35a0*/  LOP3.LUT P0, RZ, R27, 0x2, RZ, 0xc0, !PT ;  /* 0x000000021bff7812 */ /* 0x000fe4000780c0ff */
[----:B------:R-:W-:Y:S02]  /*35b0*/  SEL R3, RZ, 0x1, P4 ;  /* 0x00000001ff037807 */ /* 0x000fe40002000000 */
[----:B------:R-:W-:-:S04]  /*35c0*/  @P4 LOP3.LUT R123, R123, 0x200, RZ, 0xfc, !PT ;  /* 0x000002007b7b4812 */ /* 0x000fc800078efcff */
[----:B------:R-:W-:-:S03]  /*35d0*/  LOP3.LUT R123, R123, 0xfffffeff, RZ, 0xc0, !PT ;  /* 0xfffffeff7b7b7812 */ /* 0x000fc600078ec0ff */
[----:B------:R1:W-:Y:S01]  /*35e0*/  @P3 LDGSTS.E.BYPASS.LTC128B.128 [R118+0x18880], [R4.64+0x180], !P5 ;  /* 0x1888018004763fae */ /* 0x0003e2000e901d46 */
[----:B------:R-:W-:Y:S02]  /*35f0*/  @P1 LOP3.LUT R123, R123, 0x100, RZ, 0xfc, !PT ;  /* 0x000001007b7b1812 */ /* 0x000fe400078efcff */
[----:B------:R-:W-:Y:S01]  /*3600*/  @P0 IADD3 R242, R135, -0x20, RZ ;  /* 0xffffffe087f20810 */ /* 0x000fe20007ffe0ff */
[----:B------:R2:W-:Y:S01]  /*3610*/  @P2 LDGSTS.E.BYPASS.LTC128B.128 [R118+0x15080], [R6.64], !P4 ;  /* 0x1508000006762fae */ /* 0x0005e2000e101d46 */
[----:B------:R-:W-:Y:S02]  /*3620*/  LOP3.LUT P0, RZ, R27, 0x4, RZ, 0xc0, !PT ;  /* 0x000000041bff7812 */ /* 0x000fe4000780c0ff */
[----:B------:R-:W-:Y:S01]  /*3630*/  LOP3.LUT R123, R123, 0xffffff7f, RZ, 0xc0, !PT ;  /* 0xffffff7f7b7b7812 */ /* 0x000fe200078ec0ff */
[----:B------:R2:W-:Y:S01]  /*3640*/  @P2 LDGSTS.E.BYPASS.LTC128B.128 [R118+0x16880], [R6.64+0x80], !P1 ;  /* 0x1688008006762fae */ /* 0x0005e2000c901d46 */
[----:B------:R-:W-:Y:S02]  /*3650*/  SEL R0, R0, 0xffffffc0, !P0 ;  /* 0xffffffc000007807 */ /* 0x000fe40004000000 */
[----:B------:R-:W-:Y:S01]  /*3660*/  @P6 LOP3.LUT R123, R123, 0x80, RZ, 0xfc, !PT ;  /* 0x000000807b7b6812 */ /* 0x000fe200078efcff */
[----:B------:R2:W-:Y:S01]  /*3670*/  @P2 LDGSTS.E.BYPASS.LTC128B.128 [R118+0x18080], [R6.64+0x100], !P6 ;  /* 0x1808010006762fae */ /* 0x0005e2000f101d46 */
[C---:B------:R-:W-:Y:S01]  /*3680*/  IADD3 R252, R242.reuse, 0x800, RZ ;  /* 0x00000800f2fc7810 */ /* 0x040fe20007ffe0ff */
[--C-:B------:R-:W-:Y:S01]  /*3690*/  IMAD.IADD R237, R135, 0x1, R0.reuse ;  /* 0x0000000187ed7824 */ /* 0x100fe200078e0200 */
[----:B------:R-:W-:Y:S01]  /*36a0*/  LOP3.LUT R123, R123, 0xffffffbf, RZ, 0xc0, !PT ;  /* 0xffffffbf7b7b7812 */ /* 0x000fe200078ec0ff */
[----:B------:R2:W-:Y:S01]  /*36b0*/  @P2 LDGSTS.E.BYPASS.LTC128B.128 [R118+0x19880], [R6.64+0x180], !P5 ;  /* 0x1988018006762fae */ /* 0x0005e2000e901d46 */
[C---:B------:R-:W-:Y:S01]  /*36c0*/  IMAD.IADD R236, R242.reuse, 0x1, R0 ;  /* 0x00000001f2ec7824 */ /* 0x040fe200078e0200 */
[----:B------:R-:W-:-:S02]  /*36d0*/  IADD3 R251, R242, 0x4800, RZ ;  /* 0x00004800f2fb7810 */ /* 0x000fc40007ffe0ff */
[----:B------:R-:W0:Y:S01]  /*36e0*/  LDGDEPBAR ;  /* 0x00000000000079af */ /* 0x000e220000000000 */
[----:B------:R-:W-:Y:S02]  /*36f0*/  @P5 LOP3.LUT R123, R123, 0x40, RZ, 0xfc, !PT ;  /* 0x000000407b7b5812 */ /* 0x000fe400078efcff */
[C---:B------:R-:W-:Y:S02]  /*3700*/  IADD3 R250, R242.reuse, 0x5800, RZ ;  /* 0x00005800f2fa7810 */ /* 0x040fe40007ffe0ff */
[----:B------:R-:W-:Y:S01]  /*3710*/  IADD3 R249, R242, 0x5000, RZ ;  /* 0x00005000f2f97810 */ /* 0x000fe20007ffe0ff */
[----:B------:R-:W-:Y:S01]  /*3720*/  STL [R1+0x14], R123 ;  /* 0x0000147b01007387 */ /* 0x000fe20000100800 */
[----:B-1----:R-:W-:Y:S02]  /*3730*/  LOP3.LUT R4, R2, 0x2, R3, 0xe2, !PT ;  /* 0x0000000202047812 */ /* 0x002fe400078ee203 */
[----:B------:R-:W-:Y:S02]  /*3740*/  SEL R3, RZ, 0x4, P6 ;  /* 0x00000004ff037807 */ /* 0x000fe40003000000 */
[----:B------:R-:W-:-:S02]  /*3750*/  SEL R2, RZ, 0x8, P5 ;  /* 0x00000008ff027807 */ /* 0x000fc40002800000 */
[----:B------:R-:W-:Y:S02]  /*3760*/  IADD3 R248, R242, 0x3000, RZ ;  /* 0x00003000f2f87810 */ /* 0x000fe40007ffe0ff */
[----:B------:R-:W-:Y:S02]  /*3770*/  LOP3.LUT R3, R2, R4, R3, 0xfe, !PT ;  /* 0x0000000402037212 */ /* 0x000fe400078efe03 */
[----:B------:R-:W-:Y:S02]  /*3780*/  IADD3 R2, R14, R122, -R119 ;  /* 0x0000007a0e027210 */ /* 0x000fe40007ffe877 */
[C---:B------:R-:W-:Y:S02]  /*3790*/  LOP3.LUT P3, RZ, R3.reuse, 0x1, RZ, 0xc0, !PT ;  /* 0x0000000103ff7812 */ /* 0x040fe4000786c0ff */
[----:B------:R-:W-:Y:S02]  /*37a0*/  LOP3.LUT P2, RZ, R3, 0x2, RZ, 0xc0, !PT ;  /* 0x0000000203ff7812 */ /* 0x000fe4000784c0ff */
[----:B------:R-:W-:Y:S01]  /*37b0*/  ISETP.LT.OR P0, PT, R2, 0x1, !P3 ;  /* 0x000000010200780c */ /* 0x000fe20005f01670 */
[----:B------:R-:W-:-:S04]  /*37c0*/  DEPBAR.LE SB0, 0x1 ;  /* 0x000080400000791a */ /* 0x000fc80000000000 */
[----:B------:R-:W-:Y:S01]  /*37d0*/  BAR.SYNC.DEFER_BLOCKING 0x0 ;  /* 0x0000000000007b1d */ /* 0x000fe20000010000 */
[----:B------:R-:W-:Y:S02]  /*37e0*/  LOP3.LUT P1, RZ, R3, 0x4, RZ, 0xc0, !PT ;  /* 0x0000000403ff7812 */ /* 0x000fe4000782c0ff */
[C---:B------:R-:W-:Y:S02]  /*37f0*/  IADD3 R247, R242.reuse, 0x4000, RZ ;  /* 0x00004000f2f77810 */ /* 0x040fe40007ffe0ff */
[C---:B------:R-:W-:Y:S02]  /*3800*/  IADD3 R246, R242.reuse, 0x3800, RZ ;  /* 0x00003800f2f67810 */ /* 0x040fe40007ffe0ff */
[C---:B------:R-:W-:Y:S02]  /*3810*/  IADD3 R245, R242.reuse, 0x1800, RZ ;  /* 0x00001800f2f57810 */ /* 0x040fe40007ffe0ff */
[C---:B------:R-:W-:Y:S02]  /*3820*/  IADD3 R244, R242.reuse, 0x2800, RZ ;  /* 0x00002800f2f47810 */ /* 0x040fe40007ffe0ff */
[----:B------:R-:W-:Y:S01]  /*3830*/  IADD3 R243, R242, 0x2000, RZ ;  /* 0x00002000f2f37810 */ /* 0x000fe20007ffe0ff */
[----:B------:R-:W-:Y:S04]  /*3840*/  LDSM.16.M88.4 R160, [R20] ;  /* 0x0000000014a0783b */ /* 0x000fe80000000200 */
[----:B------:R-:W-:Y:S04]  /*3850*/  LDSM.16.M88.4 R188, [R20+0x4000] ;  /* 0x0040000014bc783b */ /* 0x000fe80000000200 */
[----:B------:R-:W-:Y:S04]  /*3860*/  LDSM.16.M88.4 R204, [R20+0x8000] ;  /* 0x0080000014cc783b */ /* 0x000fe80000000200 */
[----:B------:R-:W-:Y:S04]  /*3870*/  LDSM.16.M88.4 R220, [R20+0xc000] ;  /* 0x00c0000014dc783b */ /* 0x000fe80000000200 */
[----:B---3--:R-:W-:Y:S04]  /*3880*/  LDSM.16.M88.4 R164, [R17] ;  /* 0x0000000011a4783b */ /* 0x008fe80000000200 */
[----:B----4-:R-:W-:Y:S04]  /*3890*/  LDSM.16.M88.4 R180, [R16] ;  /* 0x0000000010b4783b */ /* 0x010fe80000000200 */
[----:B-----5:R-:W-:Y:S04]  /*38a0*/  LDSM.16.M88.4 R184, [R15] ;  /* 0x000000000fb8783b */ /* 0x020fe80000000200 */
        /* <DEDUP_REMOVED lines=12> */
[----:B------:R-:W2:Y:S04]  /*3970*/  LDSM.16.M88.4 R16, [R135] ;  /* 0x000000008710783b */ /* 0x000ea80000000200 */
[----:B------:R-:W-:Y:S04]  /*3980*/  LDSM.16.M88.4 R28, [R135+0x800] ;  /* 0x00080000871c783b */ /* 0x000fe80000000200 */
[----:B------:R-:W-:Y:S04]  /*3990*/  LDSM.16.M88.4 R32, [R135+0x1000] ;  /* 0x001000008720783b */ /* 0x000fe80000000200 */
[----:B------:R-:W1:Y:S04]  /*39a0*/  LDSM.16.M88.4 R24, [R242] ;  /* 0x00000000f218783b */ /* 0x000e680000000200 */
[----:B------:R-:W3:Y:S04]  /*39b0*/  LDSM.16.M88.4 R48, [R242+0x800] ;  /* 0x00080000f230783b */ /* 0x000ee80000000200 */
[----:B------:R-:W4:Y:S04]  /*39c0*/  LDSM.16.M88.4 R56, [R242+0x1000] ;  /* 0x00100000f238783b */ /* 0x000f280000000200 */
[----:B------:R-:W-:Y:S01]  /*39d0*/  @!PT LDS RZ, [RZ] ;  /* 0x00000000fffff984 */ /* 0x000fe20000000800 */
[----:B------:R-:W-:Y:S01]  /*39e0*/  @!PT LDS RZ, [RZ] ;  /* 0x00000000fffff984 */ /* 0x000fe20000000800 */
[----:B------:R-:W-:Y:S01]  /*39f0*/  @!PT LDS RZ, [RZ] ;  /* 0x00000000fffff984 */ /* 0x000fe20000000800 */
[----:B------:R5:W-:Y:S01]  /*3a00*/  LDGSTS.E.BYPASS.LTC128B.128 [R118+0x4080], [R12.64], !P0 ;  /* 0x040800000c767fae */ /* 0x000be2000c101d46 */
[----:B------:R-:W-:-:S13]  /*3a10*/  ISETP.LT.OR P0, PT, R2, 0x1, !P2 ;  /* 0x000000010200780c */ /* 0x000fda0005701670 */
[----:B------:R5:W-:Y:S01]  /*3a20*/  LDGSTS.E.BYPASS.LTC128B.128 [R118+0x5880], [R12.64+0x80], !P0 ;  /* 0x058800800c767fae */ /* 0x000be2000c101d46 */
[----:B------:R-:W-:Y:S01]  /*3a30*/  ISETP.LT.OR P0, PT, R2, 0x1, !P1 ;  /* 0x000000010200780c */ /* 0x000fe20004f01670 */
[C---:B--2---:R-:W-:Y:S08]  /*3a40*/  HMMA.16816.F32.BF16 R4, R160.reuse, R16, RZ ;  /* 0x00000010a004723c */ /* 0x044ff000000418ff */
[----:B------:R-:W-:Y:S04]  /*3a50*/  HMMA.16816.F32.BF16 R16, R160, R18, RZ ;  /* 0x00000012a010723c */ /* 0x000fe800000418ff */
[----:B------:R5:W-:Y:S01]  /*3a60*/  LDGSTS.E.BYPASS.LTC128B.128 [R118+0x7080], [R12.64+0x100], !P0 ;  /* 0x070801000c767fae */ /* 0x000be2000c101d46 */
[----:B------:R-:W-:-:S04]  /*3a70*/  LOP3.LUT P0, RZ, R3, 0x8, RZ, 0xc0, !PT ;  /* 0x0000000803ff7812 */ /* 0x000fc8000780c0ff */
[----:B------:R-:W-:-:S07]  /*3a80*/  ISETP.LT.OR P4, PT, R2, 0x1, !P0 ;  /* 0x000000010200780c */ /* 0x000fce0004781670 */
[C---:B-1----:R-:W-:Y:S06]  /*3a90*/  HMMA.16816.F32.BF16 R44, R164.reuse, R24, R4 ;  /* 0x00000018a42c723c */ /* 0x042fec0000041804 */
[----:B------:R5:W-:Y:S01]  /*3aa0*/  LDGSTS.E.BYPASS.LTC128B.128 [R118+0x8880], [R12.64+0x180], !P4 ;  /* 0x088801800c767fae */ /* 0x000be2000e101d46 */
[----:B------:R-:W-:Y:S01]  /*3ab0*/  ISETP.GT.AND P4, PT, R22, 0x7f, PT ;  /* 0x0000007f1600780c */ /* 0x000fe20003f84270 */
[----:B------:R-:W-:Y:S08]  /*3ac0*/  HMMA.16816.F32.BF16 R40, R164, R26, R16 ;  /* 0x0000001aa428723c */ /* 0x000ff00000041810 */
[----:B------:R-:W-:Y:S04]  /*3ad0*/  HMMA.16816.F32.BF16 R20, R160, R28, RZ ;  /* 0x0000001ca014723c */ /* 0x000fe800000418ff */
[----:B------:R-:W-:-:S02]  /*3ae0*/  @!P4 ISETP.LT.OR P3, PT, R2, 0x21, !P3 ;  /* 0x000000210200c80c */ /* 0x000fc40005f61670 */
[C---:B------:R-:W-:Y:S02]  /*3af0*/  @!P4 ISETP.LT.OR P2, PT, R2.reuse, 0x21, !P2 ;  /* 0x000000210200c80c */ /* 0x040fe40005741670 */
[C---:B------:R-:W-:Y:S01]  /*3b00*/  @!P4 ISETP.LT.OR P1, PT, R2.reuse, 0x21, !P1 ;  /* 0x000000210200c80c */ /* 0x040fe20004f21670 */
[----:B------:R-:W-:Y:S01]  /*3b10*/  HMMA.16816.F32.BF16 R4, R160, R30, RZ ;  /* 0x0000001ea004723c */ /* 0x000fe200000418ff */
[----:B------:R-:W-:-:S07]  /*3b20*/  @!P4 ISETP.LT.OR P0, PT, R2, 0x21, !P0 ;  /* 0x000000210200c80c */ /* 0x000fce0004701670 */
[----:B------:R1:W-:Y:S01]  /*3b30*/  @!P4 LDGSTS.E.BYPASS.LTC128B.128 [R118+0x5080], [R10.64], !P3 ;  /* 0x050800000a76cfae */ /* 0x0003e2000d901d46 */
[C---:B------:R-:W-:Y:S03]  /*3b40*/  HMMA.16816.F32.BF16 R16, R160.reuse, R32, RZ ;  /* 0x00000020a010723c */ /* 0x040fe600000418ff */
[----:B------:R1:W-:Y:S04]  /*3b50*/  @!P4 LDGSTS.E.BYPASS.LTC128B.128 [R118+0x6880], [R10.64+0x80], !P2 ;  /* 0x068800800a76cfae */ /* 0x0003e8000d101d46 */
[----:B------:R1:W-:Y:S01]  /*3b60*/  @!P4 LDGSTS.E.BYPASS.LTC128B.128 [R118+0x8080], [R10.64+0x100], !P1 ;  /* 0x080801000a76cfae */ /* 0x0003e2000c901d46 */
[----:B------:R-:W-:Y:S03]  /*3b70*/  HMMA.16816.F32.BF16 R24, R160, R34, RZ ;  /* 0x00000022a018723c */ /* 0x000fe600000418ff */
[----:B------:R1:W-:Y:S01]  /*3b80*/  @!P4 LDGSTS.E.BYPASS.LTC128B.128 [R118+0x9880], [R10.64+0x180], !P0 ;  /* 0x098801800a76cfae */ /* 0x0003e2000c101d46 */
[----:B------:R-:W-:-:S03]  /*3b90*/  ISETP.GT.AND P0, PT, R77, R126, PT ;  /* 0x0000007e4d00720c */ /* 0x000fc60003f04270 */
[----:B------:R-:W2:Y:S01]  /*3ba0*/  LDSM.16.M88.4 R36, [R237] ;  /* 0x00000000ed24783b */ /* 0x000ea20000000200 */
[C---:B---3--:R-:W-:Y:S03]  /*3bb0*/  HMMA.16816.F32.BF16 R4, R164.reuse, R50, R4 ;  /* 0x00000032a404723c */ /* 0x048fe60000041804 */
[----:B------:R-:W3:Y:S04]  /*3bc0*/  LDSM.16.M88.4 R52, [R237+0x800] ;  /* 0x00080000ed34783b */ /* 0x000ee80000000200 */
[----:B------:R-:W3:Y:S04]  /*3bd0*/  LDSM.16.M88.4 R32, [R237+0x1000] ;  /* 0x00100000ed20783b */ /* 0x000ee80000000200 */
[----:B------:R-:W3:Y:S04]  /*3be0*/  LDSM.16.M88.4 R60, [R236] ;  /* 0x00000000ec3c783b */ /* 0x000ee80000000200 */
[----:B------:R-:W3:Y:S01]  /*3bf0*/  LDSM.16.M88.4 R68, [R236+0x800] ;  /* 0x00080000ec44783b */ /* 0x000ee20000000200 */
[C---:B----4-:R-:W-:Y:S03]  /*3c00*/  HMMA.16816.F32.BF16 R24, R164.reuse, R58, R24 ;  /* 0x0000003aa418723c */ /* 0x050fe60000041818 */
[----:B------:R-:W-:Y:S04]  /*3c10*/  LDSM.16.M88.4 R64, [R135+0x2000] ;  /* 0x002000008740783b */ /* 0x000fe80000000200 */
[----:B------:R-:W0:Y:S01]  /*3c20*/  LDGDEPBAR ;  /* 0x00000000000079af */ /* 0x000e220000000000 */
[C---:B-1----:R-:W-:Y:S03]  /*3c30*/  HMMA.16816.F32.BF16 R8, R164.reuse, R48, R20 ;  /* 0x00000030a408723c */ /* 0x042fe60000041814 */
[----:B------:R-:W-:Y:S05]  /*3c40*/  LDSM.16.M88.4 R48, [R242+0x1800] ;  /* 0x00180000f230783b */ /* 0x000fea0000000200 */
[----:B------:R-:W-:Y:S01]  /*3c50*/  HMMA.16816.F32.BF16 R20, R164, R56, R16 ;  /* 0x00000038a414723c */ /* 0x000fe20000041810 */
[----:B------:R-:W1:Y:S04]  /*3c60*/  LDSM.16.M88.4 R16, [R236+0x1000] ;  /* 0x00100000ec10783b */ /* 0x000e680000000200 */
[----:B------:R-:W-:Y:S03]  /*3c70*/  LDSM.16.M88.4 R56, [R242+0x2000] ;  /* 0x00200000f238783b */ /* 0x000fe60000000200 */
[C---:B--2---:R-:W-:Y:S01]  /*3c80*/  HMMA.16816.F32.BF16 R28, R180.reuse, R36, R44 ;  /* 0x00000024b41c723c */ /* 0x044fe2000004182c */
[----:B------:R-:W2:Y:S07]  /*3c90*/  LDSM.16.M88.4 R44, [R135+0x1800] ;  /* 0x00180000872c783b */ /* 0x000eae0000000200 */
[C---:B------:R-:W-:Y:S01]  /*3ca0*/  HMMA.16816.F32.BF16 R36, R180.reuse, R38, R40 ;  /* 0x00000026b424723c */ /* 0x040fe20000041828 */
[----:B------:R-:W4:Y:S07]  /*3cb0*/  LDSM.16.M88.4 R40, [R135+0x2800] ;  /* 0x002800008728783b */ /* 0x000f2e0000000200 */
[C---:B---3--:R-:W-:Y:S08]  /*3cc0*/  HMMA.16816.F32.BF16 R8, R180.reuse, R52, R8 ;  /* 0x00000034b408723c */ /* 0x048ff00000041808 */
[C---:B------:R-:W-:Y:S01]  /*3cd0*/  HMMA.16816.F32.BF16 R4, R180.reuse, R54, R4 ;  /* 0x00000036b404723c */ /* 0x040fe20000041804 */
[----:B------:R-:W-:Y:S07]  /*3ce0*/  LDSM.16.M88.4 R52, [R236+0x1800] ;  /* 0x00180000ec34783b */ /* 0x000fee0000000200 */
[C---:B------:R-:W-:Y:S08]  /*3cf0*/  HMMA.16816.F32.BF16 R20, R180.reuse, R32, R20 ;  /* 0x00000020b414723c */ /* 0x040ff00000041814 */
[----:B------:R-:W-:Y:S01]  /*3d00*/  HMMA.16816.F32.BF16 R24, R180, R34, R24 ;  /* 0x00000022b418723c */ /* 0x000fe20000041818 */
[----:B------:R-:W3:Y:S07]  /*3d10*/  LDSM.16.M88.4 R32, [R242+0x2800] ;  /* 0x00280000f220783b */ /* 0x000eee0000000200 */
[C---:B------:R-:W-:Y:S08]  /*3d20*/  HMMA.16816.F32.BF16 R28, R184.reuse, R60, R28 ;  /* 0x0000003cb81c723c */ /* 0x040ff0000004181c */
[C---:B------:R-:W-:Y:S01]  /*3d30*/  HMMA.16816.F32.BF16 R36, R184.reuse, R62, R36 ;  /* 0x0000003eb824723c */ /* 0x040fe20000041824 */
[----:B------:R-:W-:Y:S07]  /*3d40*/  LDSM.16.M88.4 R60, [R135+0x3800] ;  /* 0x00380000873c783b */ /* 0x000fee0000000200 */
[C---:B------:R-:W-:Y:S08]  /*3d50*/  HMMA.16816.F32.BF16 R8, R184.reuse, R68, R8 ;  /* 0x00000044b808723c */ /* 0x040ff00000041808 */
[C---:B------:R-:W-:Y:S01]  /*3d60*/  HMMA.16816.F32.BF16 R4, R184.reuse, R70, R4 ;  /* 0x00000046b804723c */ /* 0x040fe20000041804 */
[----:B------:R-:W-:Y:S07]  /*3d70*/  LDSM.16.M88.4 R68, [R237+0x2000] ;  /* 0x00200000ed44783b */ /* 0x000fee0000000200 */
[C---:B-1----:R-:W-:Y:S08]  /*3d80*/  HMMA.16816.F32.BF16 R20, R184.reuse, R16, R20 ;  /* 0x00000010b814723c */ /* 0x042ff00000041814 */
[----:B------:R-:W-:Y:S08]  /*3d90*/  HMMA.16816.F32.BF16 R24, R184, R18, R24 ;  /* 0x00000012b818723c */ /* 0x000ff00000041818 */
[C---:B--2---:R-:W-:Y:S08]  /*3da0*/  HMMA.16816.F32.BF16 R28, R188.reuse, R44, R28 ;  /* 0x0000002cbc1c723c */ /* 0x044ff0000004181c */
[C---:B------:R-:W-:Y:S01]  /*3db0*/  HMMA.16816.F32.BF16 R36, R188.reuse, R46, R36 ;  /* 0x0000002ebc24723c */ /* 0x040fe20000041824 */
[----:B------:R-:W1:Y:S07]  /*3dc0*/  LDSM.16.M88.4 R44, [R237+0x1800] ;  /* 0x00180000ed2c783b */ /* 0x000e6e0000000200 */
[C---:B------:R-:W-:Y:S08]  /*3dd0*/  HMMA.16816.F32.BF16 R16, R188.reuse, R64, R8 ;  /* 0x00000040bc10723c */ /* 0x040ff00000041808 */
[C---:B------:R-:W-:Y:S01]  /*3de0*/  HMMA.16816.F32.BF16 R8, R188.reuse, R66, R4 ;  /* 0x00000042bc08723c */ /* 0x040fe20000041804 */
[----:B------:R-:W-:Y:S07]  /*3df0*/  LDSM.16.M88.4 R64, [R236+0x2000] ;  /* 0x00200000ec40783b */ /* 0x000fee0000000200 */
[C---:B----4-:R-:W-:Y:S08]  /*3e00*/  HMMA.16816.F32.BF16 R4, R188.reuse, R40, R20 ;  /* 0x00000028bc04723c */ /* 0x050ff00000041814 */
[----:B------:R-:W-:Y:S01]  /*3e10*/  HMMA.16816.F32.BF16 R24, R188, R42, R24 ;  /* 0x0000002abc18723c */ /* 0x000fe20000041818 */
[----:B------:R-:W2:Y:S07]  /*3e20*/  LDSM.16.M88.4 R40, [R237+0x2800] ;  /* 0x00280000ed28783b */ /* 0x000eae0000000200 */
[C---:B------:R-:W-:Y:S08]  /*3e30*/  HMMA.16816.F32.BF16 R28, R192.reuse, R48, R28 ;  /* 0x00000030c01c723c */ /* 0x040ff0000004181c */
[C---:B------:R-:W-:Y:S01]  /*3e40*/  HMMA.16816.F32.BF16 R36, R192.reuse, R50, R36 ;  /* 0x00000032c024723c */ /* 0x040fe20000041824 */
[----:B------:R-:W4:Y:S07]  /*3e50*/  LDSM.16.M88.4 R48, [R135+0x3000] ;  /* 0x003000008730783b */ /* 0x000f2e0000000200 */
[C---:B------:R-:W-:Y:S08]  /*3e60*/  HMMA.16816.F32.BF16 R20, R192.reuse, R56, R16 ;  /* 0x00000038c014723c */ /* 0x040ff00000041810 */
[C---:B------:R-:W-:Y:S01]  /*3e70*/  HMMA.16816.F32.BF16 R16, R192.reuse, R58, R8 ;  /* 0x0000003ac010723c */ /* 0x040fe20000041808 */
[----:B------:R-:W-:Y:S07]  /*3e80*/  LDSM.16.M88.4 R56, [R242+0x3800] ;  /* 0x00380000f238783b */ /* 0x000fee0000000200 */
[C---:B---3--:R-:W-:Y:S08]  /*3e90*/  HMMA.16816.F32.BF16 R8, R192.reuse, R32, R4 ;  /* 0x00000020c008723c */ /* 0x048ff00000041804 */
[----:B------:R-:W-:Y:S08]  /*3ea0*/  HMMA.16816.F32.BF16 R4, R192, R34, R24 ;  /* 0x00000022c004723c */ /* 0x000ff00000041818 */
[C---:B-1----:R-:W-:Y:S08]  /*3eb0*/  HMMA.16816.F32.BF16 R28, R196.reuse, R44, R28 ;  /* 0x0000002cc41c723c */ /* 0x042ff0000004181c */
[C---:B------:R-:W-:Y:S01]  /*3ec0*/  HMMA.16816.F32.BF16 R36, R196.reuse, R46, R36 ;  /* 0x0000002ec424723c */ /* 0x040fe20000041824 */
[----:B------:R-:W1:Y:S07]  /*3ed0*/  LDSM.16.M88.4 R44, [R236+0x2800] ;  /* 0x00280000ec2c783b */ /* 0x000e6e0000000200 */
[C---:B------:R-:W-:Y:S08]  /*3ee0*/  HMMA.16816.F32.BF16 R24, R196.reuse, R68, R20 ;  /* 0x00000044c418723c */ /* 0x040ff00000041814 */
[C---:B------:R-:W-:Y:S08]  /*3ef0*/  HMMA.16816.F32.BF16 R20, R196.reuse, R70, R16 ;  /* 0x00000046c414723c */ /* 0x040ff00000041810 */
[C---:B--2---:R-:W-:Y:S08]  /*3f00*/  HMMA.16816.F32.BF16 R16, R196.reuse, R40, R8 ;  /* 0x00000028c410723c */ /* 0x044ff00000041808 */
[----:B------:R-:W-:Y:S01]  /*3f10*/  HMMA.16816.F32.BF16 R8, R196, R42, R4 ;  /* 0x0000002ac408723c */ /* 0x000fe20000041804 */
[----:B------:R-:W-:Y:S07]  /*3f20*/  LDSM.16.M88.4 R40, [R135+0x4000] ;  /* 0x004000008728783b */ /* 0x000fee0000000200 */
[C---:B------:R-:W-:Y:S08]  /*3f30*/  HMMA.16816.F32.BF16 R4, R200.reuse, R52, R28 ;  /* 0x00000034c804723c */ /* 0x040ff0000004181c */
[C---:B------:R-:W-:Y:S01]  /*3f40*/  HMMA.16816.F32.BF16 R36, R200.reuse, R54, R36 ;  /* 0x00000036c824723c */ /* 0x040fe20000041824 */
[----:B------:R-:W2:Y:S07]  /*3f50*/  LDSM.16.M88.4 R52, [R242+0x3000] ;  /* 0x00300000f234783b */ /* 0x000eae0000000200 */
[----:B------:R-:W-:Y:S08]  /*3f60*/  HMMA.16816.F32.BF16 R32, R200, R64, R24 ;  /* 0x00000040c820723c */ /* 0x000ff00000041818 */
[----:B----4-:R-:W-:Y:S08]  /*3f70*/  HMMA.16816.F32.BF16 R4, R204, R48, R4 ;  /* 0x00000030cc04723c */ /* 0x010ff00000041804 */
[C---:B-1----:R-:W-:Y:S08]  /*3f80*/  HMMA.16816.F32.BF16 R24, R200.reuse, R44, R16 ;  /* 0x0000002cc818723c */ /* 0x042ff00000041810 */
[C---:B------:R-:W-:Y:S01]  /*3f90*/  HMMA.16816.F32.BF16 R28, R200.reuse, R66, R20 ;  /* 0x00000042c81c723c */ /* 0x040fe20000041814 */
[----:B------:R-:W-:Y:S07]  /*3fa0*/  LDSM.16.M88.4 R64, [R237+0x4000] ;  /* 0x00400000ed40783b */ /* 0x000fee0000000200 */
[----:B------:R-:W-:Y:S01]  /*3fb0*/  HMMA.16816.F32.BF16 R16, R200, R46, R8 ;  /* 0x0000002ec810723c */ /* 0x000fe20000041808 */
[----:B------:R-:W-:Y:S07]  /*3fc0*/  LDSM.16.M88.4 R44, [R242+0x4000] ;  /* 0x00400000f22c783b */ /* 0x000fee0000000200 */
[C---:B------:R-:W-:Y:S01]  /*3fd0*/  HMMA.16816.F32.BF16 R8, R204.reuse, R50, R36 ;  /* 0x00000032cc08723c */ /* 0x040fe20000041824 */
[----:B------:R-:W1:Y:S07]  /*3fe0*/  LDSM.16.M88.4 R48, [R237+0x3000] ;  /* 0x00300000ed30783b */ /* 0x000e6e0000000200 */
[----:B------:R-:W-:Y:S08]  /*3ff0*/  HMMA.16816.F32.BF16 R20, R204, R60, R32 ;  /* 0x0000003ccc14723c */ /* 0x000ff00000041820 */
[----:B--2---:R-:W-:Y:S08]  /*4000*/  HMMA.16816.F32.BF16 R4, R208, R52, R4 ;  /* 0x00000034d004723c */ /* 0x004ff00000041804 */
[C---:B------:R-:W-:Y:S01]  /*4010*/  HMMA.16816.F32.BF16 R32, R204.reuse, R62, R28 ;  /* 0x0000003ecc20723c */ /* 0x040fe2000004181c */
[----:B------:R-:W-:Y:S07]  /*4020*/  LDSM.16.M88.4 R60, [R135+0x5800] ;  /* 0x00580000873c783b */ /* 0x000fee0000000200 */
[C---:B------:R-:W-:Y:S08]  /*4030*/  HMMA.16816.F32.BF16 R28, R204.reuse, R40, R24 ;  /* 0x00000028cc1c723c */ /* 0x040ff00000041818 */
[----:B------:R-:W-:Y:S01]  /*4040*/  HMMA.16816.F32.BF16 R36, R204, R42, R16 ;  /* 0x0000002acc24723c */ /* 0x000fe20000041810 */
[----:B------:R-:W2:Y:S07]  /*4050*/  LDSM.16.M88.4 R40, [R236+0x3000] ;  /* 0x00300000ec28783b */ /* 0x000eae0000000200 */
[C---:B------:R-:W-:Y:S01]  /*4060*/  HMMA.16816.F32.BF16 R8, R208.reuse, R54, R8 ;  /* 0x00000036d008723c */ /* 0x040fe20000041808 */
[----:B------:R-:W-:Y:S07]  /*4070*/  LDSM.16.M88.4 R52, [R236+0x4800] ;  /* 0x00480000ec34783b */ /* 0x000fee0000000200 */
[----:B------:R-:W-:Y:S01]  /*4080*/  HMMA.16816.F32.BF16 R16, R208, R56, R20 ;  /* 0x00000038d010723c */ /* 0x000fe20000041814 */
[----:B------:R-:W3:Y:S07]  /*4090*/  LDSM.16.M88.4 R20, [R237+0x3800] ;  /* 0x00380000ed14783b */ /* 0x000eee0000000200 */
[----:B-1----:R-:W-:Y:S08]  /*40a0*/  HMMA.16816.F32.BF16 R4, R212, R48, R4 ;  /* 0x00000030d404723c */ /* 0x002ff00000041804 */
[C---:B------:R-:W-:Y:S08]  /*40b0*/  HMMA.16816.F32.BF16 R28, R208.reuse, R44, R28 ;  /* 0x0000002cd01c723c */ /* 0x040ff0000004181c */
[----:B------:R-:W-:Y:S01]  /*40c0*/  HMMA.16816.F32.BF16 R72, R208, R46, R36 ;  /* 0x0000002ed048723c */ /* 0x000fe20000041824 */
[----:B------:R-:W1:Y:S04]  /*40d0*/  LDSM.16.M88.4 R44, [R135+0x4800] ;  /* 0x00480000872c783b */ /* 0x000e680000000200 */
[----:B------:R-:W-:Y:S03]  /*40e0*/  LDSM.16.M88.4 R36, [R237+0x4800] ;  /* 0x00480000ed24783b */ /* 0x000fe60000000200 */
[----:B------:R-:W-:Y:S01]  /*40f0*/  HMMA.16816.F32.BF16 R8, R212, R50, R8 ;  /* 0x00000032d408723c */ /* 0x000fe20000041808 */
[----:B------:R-:W-:Y:S07]  /*4100*/  LDSM.16.M88.4 R48, [R242+0x5000] ;  /* 0x00500000f230783b */ /* 0x000fee0000000200 */
[----:B------:R-:W-:Y:S01]  /*4110*/  HMMA.16816.F32.BF16 R24, R208, R58, R32 ;  /* 0x0000003ad018723c */ /* 0x000fe20000041820 */
[----:B------:R-:W4:Y:S04]  /*4120*/  LDSM.16.M88.4 R32, [R236+0x3800] ;  /* 0x00380000ec20783b */ /* 0x000f280000000200 */
[----:B------:R-:W-:Y:S03]  /*4130*/  LDSM.16.M88.4 R56, [R135+0x5000] ;  /* 0x005000008738783b */ /* 0x000fe60000000200 */
[----:B--2---:R-:W-:Y:S08]  /*4140*/  HMMA.16816.F32.BF16 R4, R216, R40, R4 ;  /* 0x00000028d804723c */ /* 0x004ff00000041804 */
[C---:B------:R-:W-:Y:S01]  /*4150*/  HMMA.16816.F32.BF16 R68, R212.reuse, R64, R28 ;  /* 0x00000040d444723c */ /* 0x040fe2000004181c */
[----:B------:R-:W2:Y:S07]  /*4160*/  LDSM.16.M88.4 R28, [R242+0x4800] ;  /* 0x00480000f21c783b */ /* 0x000eae0000000200 */
[----:B---3--:R-:W-:Y:S08]  /*4170*/  HMMA.16816.F32.BF16 R16, R212, R20, R16 ;  /* 0x00000014d410723c */ /* 0x008ff00000041810 */
[----:B------:R-:W-:Y:S01]  /*4180*/  HMMA.16816.F32.BF16 R8, R216, R42, R8 ;  /* 0x0000002ad808723c */ /* 0x000fe20000041808 */
[----:B------:R-:W3:Y:S07]  /*4190*/  LDSM.16.M88.4 R40, [R236+0x4000] ;  /* 0x00400000ec28783b */ /* 0x000eee0000000200 */
[----:B-1----:R-:W-:Y:S08]  /*41a0*/  HMMA.16816.F32.BF16 R4, R220, R44, R4 ;  /* 0x0000002cdc04723c */ /* 0x002ff00000041804 */
[----:B------:R-:W-:Y:S08]  /*41b0*/  HMMA.16816.F32.BF16 R20, R212, R22, R24 ;  /* 0x00000016d414723c */ /* 0x000ff00000041818 */
[----:B----4-:R-:W-:Y:S08]  /*41c0*/  HMMA.16816.F32.BF16 R16, R216, R32, R16 ;  /* 0x00000020d810723c */ /* 0x010ff00000041810 */
[----:B------:R-:W-:Y:S01]  /*41d0*/  HMMA.16816.F32.BF16 R8, R220, R46, R8 ;  /* 0x0000002edc08723c */ /* 0x000fe20000041808 */
[----:B------:R-:W-:Y:S07]  /*41e0*/  LDSM.16.M88.4 R44, [R236+0x5000] ;  /* 0x00500000ec2c783b */ /* 0x000fee0000000200 */
[----:B--2---:R-:W-:Y:S08]  /*41f0*/  HMMA.16816.F32.BF16 R4, R224, R28, R4 ;  /* 0x0000001ce004723c */ /* 0x004ff00000041804 */
[----:B------:R-:W-:Y:S08]  /*4200*/  HMMA.16816.F32.BF16 R32, R216, R34, R20 ;  /* 0x00000022d820723c */ /* 0x000ff00000041814 */
[----:B------:R-:W-:Y:S08]  /*4210*/  HMMA.16816.F32.BF16 R24, R220, R56, R16 ;  /* 0x00000038dc18723c */ /* 0x000ff00000041810 */
[----:B------:R-:W-:Y:S08]  /*4220*/  HMMA.16816.F32.BF16 R16, R224, R30, R8 ;  /* 0x0000001ee010723c */ /* 0x000ff00000041808 */
[----:B------:R-:W-:Y:S01]  /*4230*/  HMMA.16816.F32.BF16 R8, R212, R66, R72 ;  /* 0x00000042d408723c */ /* 0x000fe20000041848 */
[----:B------:R-:W1:Y:S07]  /*4240*/  LDSM.16.M88.4 R64, [R237+0x5000] ;  /* 0x00500000ed40783b */ /* 0x000e6e0000000200 */
[----:B------:R-:W-:Y:S08]  /*4250*/  HMMA.16816.F32.BF16 R4, R228, R36, R4 ;  /* 0x00000024e404723c */ /* 0x000ff00000041804 */
[----:B---3--:R-:W-:Y:S08]  /*4260*/  HMMA.16816.F32.BF16 R20, R216, R40, R68 ;  /* 0x00000028d814723c */ /* 0x008ff00000041844 */
[----:B------:R-:W-:Y:S01]  /*4270*/  HMMA.16816.F32.BF16 R32, R220, R58, R32 ;  /* 0x0000003adc20723c */ /* 0x000fe20000041820 */
[----:B------:R-:W2:Y:S07]  /*4280*/  LDSM.16.M88.4 R56, [R242+0x5800] ;  /* 0x00580000f238783b */ /* 0x000eae0000000200 */
[----:B------:R-:W-:Y:S08]  /*4290*/  HMMA.16816.F32.BF16 R24, R224, R48, R24 ;  /* 0x00000030e018723c */ /* 0x000ff00000041818 */
[----:B------:R-:W-:Y:S08]  /*42a0*/  HMMA.16816.F32.BF16 R28, R228, R38, R16 ;  /* 0x00000026e41c723c */ /* 0x000ff00000041810 */
[----:B------:R-:W-:Y:S08]  /*42b0*/  HMMA.16816.F32.BF16 R36, R232, R52, R4 ;  /* 0x00000034e824723c */ /* 0x000ff00000041804 */
[----:B------:R-:W-:Y:S01]  /*42c0*/  HMMA.16816.F32.BF16 R8, R216, R42, R8 ;  /* 0x0000002ad808723c */ /* 0x000fe20000041808 */
[----:B------:R-:W3:Y:S07]  /*42d0*/  LDSM.16.M88.4 R40, [R237+0x5800] ;  /* 0x00580000ed28783b */ /* 0x000eee0000000200 */
[----:B------:R-:W-:Y:S08]  /*42e0*/  HMMA.16816.F32.BF16 R4, R220, R60, R20 ;  /* 0x0000003cdc04723c */ /* 0x000ff00000041814 */
[----:B------:R-:W-:Y:S01]  /*42f0*/  HMMA.16816.F32.BF16 R16, R224, R50, R32 ;  /* 0x00000032e010723c */ /* 0x000fe20000041820 */
[----:B------:R-:W-:Y:S01]  /*4300*/  FMUL.FTZ R0, R36, c[0x0][0x320] ;  /* 0x0000c80024007a20 */ /* 0x000fe20000410000 */
[----:B------:R-:W4:Y:S01]  /*4310*/  LDSM.16.M88.4 R32, [R236+0x5800] ;  /* 0x00580000ec20783b */ /* 0x000f220000000200 */
[----:B------:R-:W-:-:S04]  /*4320*/  DEPBAR.LE SB0, 0x0 ;  /* 0x000080000000791a */ /* 0x000fc80000000000 */
[----:B------:R2:W2:Y:S01]  /*4330*/  MUFU.TANH R51, R0 ;  /* 0x0000000000337308 */ /* 0x0004a20000002400 */
[----:B-1----:R-:W-:Y:S08]  /*4340*/  HMMA.16816.F32.BF16 R24, R228, R64, R24 ;  /* 0x00000040e418723c */ /* 0x002ff00000041818 */
[----:B------:R-:W-:Y:S01]  /*4350*/  HMMA.16816.F32.BF16 R28, R232, R54, R28 ;  /* 0x00000036e81c723c */ /* 0x000fe2000004181c */
[----:B--2---:R-:W-:-:S07]  /*4360*/  FMUL.FTZ R0, R37, c[0x0][0x320] ;  /* 0x0000c80025007a20 */ /* 0x004fce0000410000 */
[----:B------:R-:W-:Y:S01]  /*4370*/  HMMA.16816.F32.BF16 R20, R220, R62, R8 ;  /* 0x0000003edc14723c */ /* 0x000fe20000041808 */
[----:B------:R1:W2:Y:S07]  /*4380*/  MUFU.TANH R48, R0 ;  /* 0x0000000000307308 */ /* 0x0002ae0000002400 */
[----:B------:R-:W-:Y:S08]  /*4390*/  HMMA.16816.F32.BF16 R8, R224, R56, R4 ;  /* 0x00000038e008723c */ /* 0x000ff00000041804 */
[----:B------:R-:W-:Y:S01]  /*43a0*/  HMMA.16816.F32.BF16 R4, R228, R66, R16 ;  /* 0x00000042e404723c */ /* 0x000fe20000041810 */
[----:B-1----:R-:W-:-:S04]  /*43b0*/  FMUL.FTZ R0, R38, c[0x0][0x320] ;  /* 0x0000c80026007a20 */ /* 0x002fc80000410000 */
[----:B------:R1:W1:Y:S03]  /*43c0*/  MUFU.TANH R50, R0 ;  /* 0x0000000000327308 */ /* 0x0002660000002400 */
[----:B------:R-:W-:Y:S08]  /*43d0*/  HMMA.16816.F32.BF16 R24, R232, R44, R24 ;  /* 0x0000002ce818723c */ /* 0x000ff00000041818 */
[----:B------:R-:W-:Y:S01]  /*43e0*/  HMMA.16816.F32.BF16 R20, R224, R58, R20 ;  /* 0x0000003ae014723c */ /* 0x000fe20000041814 */
[----:B-1----:R-:W-:-:S07]  /*43f0*/  FMUL.FTZ R0, R39, c[0x0][0x320] ;  /* 0x0000c80027007a20 */ /* 0x002fce0000410000 */
[----:B---3--:R-:W-:Y:S01]  /*4400*/  HMMA.16816.F32.BF16 R16, R228, R40, R8 ;  /* 0x00000028e410723c */ /* 0x008fe20000041808 */
[----:B------:R1:W3:Y:S07]  /*4410*/  MUFU.TANH R49, R0 ;  /* 0x0000000000317308 */ /* 0x0002ee0000002400 */
[----:B------:R-:W-:Y:S08]  /*4420*/  HMMA.16816.F32.BF16 R4, R232, R46, R4 ;  /* 0x0000002ee804723c */ /* 0x000ff00000041804 */
[----:B------:R-:W-:Y:S01]  /*4430*/  HMMA.16816.F32.BF16 R8, R228, R42, R20 ;  /* 0x0000002ae408723c */ /* 0x000fe20000041814 */
[----:B-1----:R-:W-:-:S04]  /*4440*/  FMUL.FTZ R0, R28, c[0x0][0x320] ;  /* 0x0000c8001c007a20 */ /* 0x002fc80000410000 */
[----:B------:R1:W1:Y:S03]  /*4450*/  MUFU.TANH R44, R0 ;  /* 0x00000000002c7308 */ /* 0x0002660000002400 */
[----:B----4-:R-:W-:Y:S01]  /*4460*/  HMMA.16816.F32.BF16 R16, R232, R32, R16 ;  /* 0x00000020e810723c */ /* 0x010fe20000041810 */
[----:B-1----:R-:W-:-:S04]  /*4470*/  FMUL.FTZ R0, R29, c[0x0][0x320] ;  /* 0x0000c8001d007a20 */ /* 0x002fc80000410000 */
        /* <DEDUP_REMOVED lines=16> */
[----:B-----5:R1:W1:Y:S02]  /*4580*/  MUFU.TANH R13, R0 ;  /* 0x00000000000d7308 */ /* 0x0202640000002400 */
[----:B-1----:R-:W-:-:S06]  /*4590*/  FMUL.FTZ R0, R6, c[0x0][0x320] ;  /* 0x0000c80006007a20 */ /* 0x002fcc0000410000 */
[----:B------:R1:W1:Y:S02]  /*45a0*/  MUFU.TANH R32, R0 ;  /* 0x0000000000207308 */ /* 0x0002640000002400 */
[----:B-1----:R-:W-:Y:S02]  /*45b0*/  FMUL.FTZ R0, R7, c[0x0][0x320] ;  /* 0x0000c80007007a20 */ /* 0x002fe40000410000 */
[----:B------:R-:W-:Y:S04]  /*45c0*/  HMMA.16816.F32.BF16 R4, R232, R34, R8 ;  /* 0x00000022e804723c */ /* 0x000fe80000041808 */
[----:B------:R1:W1:Y:S02]  /*45d0*/  MUFU.TANH R31, R0 ;  /* 0x00000000001f7308 */ /* 0x0002640000002400 */
[----:B-1----:R-:W-:-:S06]  /*45e0*/  FMUL.FTZ R0, R16, c[0x0][0x320] ;  /* 0x0000c80010007a20 */ /* 0x002fcc0000410000 */
[----:B------:R1:W1:Y:S11]  /*45f0*/  MUFU.TANH R26, R0 ;  /* 0x00000000001a7308 */ /* 0x0002760000002400 */
[----:B------:R-:W-:Y:S01]  /*4600*/  @!UPT UIADD3 URZ, URZ, URZ, URZ ;  /* 0x0000003f3f3ff290 */ /* 0x000fe2000fffe03f */
[----:B------:R-:W-:Y:S02]  /*4610*/  FMUL.FTZ R2, R6, c[0x0][0x320] ;  /* 0x0000c80006027a20 */ /* 0x000fe40000410000 */
[----:B------:R-:W-:Y:S02]  /*4620*/  FMUL.FTZ R3, R7, c[0x0][0x320] ;  /* 0x0000c80007037a20 */ /* 0x000fe40000410000 */
[----:B------:R-:W2:Y:S01]  /*4630*/  MUFU.TANH R28, R2 ;  /* 0x00000002001c7308 */ /* 0x000ea20000002400 */
[----:B-1----:R-:W-:-:S07]  /*4640*/  FMUL.FTZ R0, R17, c[0x0][0x320] ;  /* 0x0000c80011007a20 */ /* 0x002fce0000410000 */
[----:B------:R-:W1:Y:S08]  /*4650*/  MUFU.TANH R27, R3 ;  /* 0x00000003001b7308 */ /* 0x000e700000002400 */
[----:B------:R5:W1:Y:S02]  /*4660*/  MUFU.TANH R25, R0 ;  /* 0x0000000000197308 */ /* 0x000a640000002400 */
[----:B-----5:R-:W-:-:S06]  /*4670*/  FMUL.FTZ R0, R18, c[0x0][0x320] ;  /* 0x0000c80012007a20 */ /* 0x020fcc0000410000 */
[----:B------:R5:W1:Y:S02]  /*4680*/  MUFU.TANH R30, R0 ;  /* 0x00000000001e7308 */ /* 0x000a640000002400 */
[----:B-----5:R-:W-:-:S06]  /*4690*/  FMUL.FTZ R0, R19, c[0x0][0x320] ;  /* 0x0000c80013007a20 */ /* 0x020fcc0000410000 */
[----:B------:R5:W1:Y:S02]  /*46a0*/  MUFU.TANH R29, R0 ;  /* 0x00000000001d7308 */ /* 0x000a640000002400 */
[----:B-----5:R-:W-:-:S06]  /*46b0*/  FMUL.FTZ R0, R4, c[0x0][0x320] ;  /* 0x0000c80004007a20 */ /* 0x020fcc0000410000 */
[----:B------:R5:W1:Y:S02]  /*46c0*/  MUFU.TANH R11, R0 ;  /* 0x00000000000b7308 */ /* 0x000a640000002400 */
[----:B-----5:R-:W-:-:S06]  /*46d0*/  FMUL.FTZ R0, R5, c[0x0][0x320] ;  /* 0x0000c80005007a20 */ /* 0x020fcc0000410000 */
[----:B------:R5:W1:Y:S02]  /*46e0*/  MUFU.TANH R24, R0 ;  /* 0x0000000000187308 */ /* 0x000a640000002400 */
[----:B-----5:R-:W-:-:S05]  /*46f0*/  IADD3 R0, R242, 0x1000, RZ ;  /* 0x00001000f2007810 */ /* 0x020fca0007ffe0ff */
[----:B------:R1:W-:Y:S04]  /*4700*/  STL [R1], R0 ;  /* 0x0000000001007387 */ /* 0x0003e80000100800 */
[----:B------:R-:W-:Y:S06]  /*4710*/  BAR.SYNC.DEFER_BLOCKING 0x0 ;  /* 0x0000000000007b1d */ /* 0x000fec0000010000 */
[----:B------:R-:W-:Y:S05]  /*4720*/  @!P0 BRA `(.L_x_410) ;  /* 0x0000025000008947 */ /* 0x000fea0003800000 */
[----:B--234-:R-:W-:Y:S02]  /*4730*/  IADD3 R4, -R119, 0x30, RZ ;  /* 0x0000003077047810 */ /* 0x01cfe40007ffe1ff */
[----:B-1----:R-:W-:-:S02]  /*4740*/  IADD3 R0, R134, -0x2, RZ ;  /* 0xfffffffe86007810 */ /* 0x002fc40007ffe0ff */
[----:B------:R-:W-:Y:S02]  /*4750*/  ISETP.GE.AND P0, PT, R4, 0x21, PT ;  /* 0x000000210400780c */ /* 0x000fe40003f06270 */
[----:B------:R-:W-:Y:S02]  /*4760*/  SHF.R.S32.HI R2, RZ, 0x1f, R0 ;  /* 0x0000001fff027819 */ /* 0x000fe40000011400 */
[C---:B------:R-:W-:Y:S02]  /*4770*/  LOP3.LUT P3, RZ, R123.reuse, 0x200, RZ, 0xc0, !PT ;  /* 0x000002007bff7812 */ /* 0x040fe4000786c0ff */
[----:B------:R-:W-:Y:S01]  /*4780*/  LOP3.LUT P4, RZ, R123, 0x100, RZ, 0xc0, !PT ;  /* 0x000001007bff7812 */ /* 0x000fe2000788c0ff */
[----:B------:R-:W-:-:S04]  /*4790*/  IMAD R2, R2, c[0x0][0x1e0], RZ ;  /* 0x0000780002027a24 */ /* 0x000fc800078e02ff */
[----:B------:R-:W-:Y:S02]  /*47a0*/  IMAD R5, R0, c[0x0][0x1e4], R2 ;  /* 0x0000790000057a24 */ /* 0x000fe400078e0202 */
[----:B------:R-:W-:Y:S02]  /*47b0*/  @P0 IMAD.MOV.U32 R6, RZ, RZ, c[0x0][0x1e0] ;  /* 0x00007800ff060624 */ /* 0x000fe400078e00ff */
[----:B------:R-:W-:Y:S02]  /*47c0*/  @P0 IMAD.MOV.U32 R3, RZ, RZ, 0x5 ;  /* 0x00000005ff030424 */ /* 0x000fe400078e00ff */
[----:B------:R-:W-:-:S03]  /*47d0*/  @P0 IMAD.SHL.U32 R2, R6, 0x20, RZ ;  /* 0x0000002006020824 */ /* 0x000fc600078e00ff */
[----:B------:R-:W-:Y:S01]  /*47e0*/  @P0 SHF.L.U64.HI R3, R6, R3, c[0x0][0x1e4] ;  /* 0x0000790006030619 */ /* 0x000fe20000010203 */
[----:B------:R-:W-:-:S04]  /*47f0*/  IMAD.WIDE.U32 R6, R0, c[0x0][0x1e0], RZ ;  /* 0x0000780000067a25 */ /* 0x000fc800078e00ff */
[----:B------:R-:W-:Y:S02]  /*4800*/  IMAD.IADD R0, R7, 0x1, R5 ;  /* 0x0000000107007824 */ /* 0x000fe400078e0205 */
[----:B------:R-:W-:-:S04]  /*4810*/  @P0 IMAD.WIDE.U32 R2, R6, 0x30, R2 ;  /* 0x0000003006020825 */ /* 0x000fc800078e0002 */
[----:B------:R-:W-:Y:S01]  /*4820*/  @P0 IMAD R5, R0, 0x30, RZ ;  /* 0x0000003000050824 */ /* 0x000fe200078e02ff */
[----:B------:R-:W-:-:S04]  /*4830*/  @P0 IADD3 R7, P1, R80, R2, RZ ;  /* 0x0000000250070210 */ /* 0x000fc80007f3e0ff */
[----:B------:R-:W-:Y:S02]  /*4840*/  @P0 IADD3.X R8, R79, R5, R3, P1, !PT ;  /* 0x000000054f080210 */ /* 0x000fe40000ffe403 */
[----:B------:R-:W-:-:S13]  /*4850*/  ISETP.GE.AND P1, PT, R4, 0x1, PT ;  /* 0x000000010400780c */ /* 0x000fda0003f26270 */
[----:B------:R-:W-:-:S04]  /*4860*/  @P1 IMAD.WIDE.U32 R2, R6, 0x30, R78 ;  /* 0x0000003006021825 */ /* 0x000fc800078e004e */
[----:B------:R-:W-:Y:S01]  /*4870*/  @P1 IMAD R0, R0, 0x30, RZ ;  /* 0x0000003000001824 */ /* 0x000fe200078e02ff */
[----:B------:R-:W-:-:S03]  /*4880*/  @P1 LEA R4, P2, R2, c[0x0][0x1c8], 0x1 ;  /* 0x0000720002041a11 */ /* 0x000fc600078408ff */
[----:B------:R-:W-:-:S05]  /*4890*/  @P1 IMAD.IADD R0, R3, 0x1, R0 ;  /* 0x0000000103001824 */ /* 0x000fca00078e0200 */
        /* <DEDUP_REMOVED lines=14> */
.L_x_410:
[----:B--234-:R-:W-:Y:S05]  /*4980*/  BSYNC B0 ;  /* 0x0000000000007941 */ /* 0x01cfea0003800000 */
.L_x_409:
[----:B-1----:R-:W2:Y:S04]  /*4990*/  LDL R0, [R1+0x80] ;  /* 0x0000800001007983 */ /* 0x002ea80000100800 */
[----:B------:R-:W3:Y:S01]  /*49a0*/  LDL R8, [R1+0x2c] ;  /* 0x00002c0001087983 */ /* 0x000ee20000100800 */
[----:B------:R-:W-:Y:S01]  /*49b0*/  ISETP.NE.AND P0, PT, R111, 0x1, PT ;  /* 0x000000016f00780c */ /* 0x000fe20003f05270 */
[----:B------:R-:W-:-:S02]  /*49c0*/  ULDC UR4, c[0x0][0x324] ;  /* 0x0000c90000047ab9 */ /* 0x000fc40000000800 */
[----:B------:R-:W-:Y:S01]  /*49d0*/  ULOP3.LUT UR4, URZ, UR4, URZ, 0x33, !UPT ;  /* 0x000000043f047292 */ /* 0x000fe2000f8e333f */
[----:B------:R-:W0:Y:S01]  /*49e0*/  LDGDEPBAR ;  /* 0x00000000000079af */ /* 0x000e220000000000 */
[----:B--2---:R-:W-:-:S08]  /*49f0*/  IMAD.IADD R0, R0, 0x1, R115 ;  /* 0x0000000100007824 */ /* 0x004fd000078e0273 */
[----:B------:R-:W-:Y:S01]  /*4a00*/  @P0 IMAD.HI.U32 R2, R0, c[0x0][0x2c8], RZ ;  /* 0x0000b20000020a27 */ /* 0x000fe200078e00ff */
[----:B---3--:R-:W-:-:S03]  /*4a10*/  IADD3 R7, -R8, R76, RZ ;  /* 0x0000004c08077210 */ /* 0x008fc60007ffe1ff */
[----:B------:R-:W-:Y:S01]  /*4a20*/  IMAD.MOV.U32 R4, RZ, RZ, R0 ;  /* 0x000000ffff047224 */ /* 0x000fe200078e0000 */
[----:B------:R-:W-:Y:S02]  /*4a30*/  @P0 SHF.R.U32.HI R4, RZ, c[0x0][0x2cc], R2 ;  /* 0x0000b300ff040a19 */ /* 0x000fe40000011602 */
[----:B------:R-:W-:Y:S01]  /*4a40*/  IADD3 R0, -R8, 0x1, R76 ;  /* 0x0000000108007810 */ /* 0x000fe20007ffe14c */
[----:B------:R-:W-:Y:S01]  /*4a50*/  IMAD.IADD R8, R14, 0x1, -R8 ;  /* 0x000000010e087824 */ /* 0x000fe200078e0a08 */
[----:B------:R-:W-:Y:S01]  /*4a60*/  ISETP.GE.AND P0, PT, R110, 0x1, PT ;  /* 0x000000016e00780c */ /* 0x000fe20003f06270 */
[----:B------:R-:W1:Y:S02]  /*4a70*/  SHFL.IDX PT, R3, R4, RZ, 0x1c1f ;  /* 0x001c1fff04037589 */ /* 0x000e6400000e0000 */
[----:B------:R-:W-:-:S05]  /*4a80*/  IMAD.IADD R0, R0, 0x1, -R114 ;  /* 0x0000000100007824 */ /* 0x000fca00078e0a72 */
[C---:B------:R-:W-:Y:S02]  /*4a90*/  IADD3 R5, R0.reuse, c[0x0][0x328], RZ ;  /* 0x0000ca0000057a10 */ /* 0x040fe40007ffe0ff */
[----:B------:R-:W-:-:S03]  /*4aa0*/  IADD3 R6, R0, UR4, RZ ;  /* 0x0000000400067c10 */ /* 0x000fc6000fffe0ff */
[----:B-1----:R-:W-:Y:S01]  /*4ab0*/  IMAD.IADD R2, R5, 0x1, R3 ;  /* 0x0000000105027824 */ /* 0x002fe200078e0203 */
[----:B------:R-:W-:-:S04]  /*4ac0*/  IADD3 R0, R6, R3, RZ ;  /* 0x0000000306007210 */ /* 0x000fc80007ffe0ff */
[----:B------:R-:W-:Y:S01]  /*4ad0*/  IMNMX R2, R7, R2, PT ;  /* 0x0000000207027217 */ /* 0x000fe20003800200 */
[----:B------:R-:W-:Y:S05]  /*4ae0*/  @!P0 BRA `(.L_x_411) ;  /* 0x0000012000008947 */ /* 0x000fea0003800000 */
[----:B------:R-:W-:Y:S01]  /*4af0*/  IADD3 R3, -R114, R122, R3 ;  /* 0x0000007a72037210 */ /* 0x000fe20007ffe103 */
[----:B------:R-:W-:Y:S03]  /*4b00*/  BSSY B0, `(.L_x_412) ;  /* 0x000000c000007945 */ /* 0x000fe60003800000 */
[----:B------:R-:W-:-:S13]  /*4b10*/  ISETP.GT.AND P0, PT, R3, -0x1, PT ;  /* 0xffffffff0300780c */ /* 0x000fda0003f04270 */
[----:B------:R-:W-:Y:S05]  /*4b20*/  @P0 BRA `(.L_x_413) ;  /* 0x0000006000000947 */ /* 0x000fea0003800000 */
[----:B------:R-:W-:Y:S02]  /*4b30*/  ISETP.NE.AND P0, PT, R110, 0x1, PT ;  /* 0x000000016e00780c */ /* 0x000fe40003f05270 */
[----:B------:R-:W-:-:S11]  /*4b40*/  LOP3.LUT R3, RZ, R3, RZ, 0x33, !PT ;  /* 0x00000003ff037212 */ /* 0x000fd600078e33ff */
[----:B------:R-:W-:-:S05]  /*4b50*/  @P0 IMAD.HI.U32 R9, R3, c[0x0][0x330], RZ ;  /* 0x0000cc0003090a27 */ /* 0x000fca00078e00ff */
[----:B------:R-:W-:-:S04]  /*4b60*/  @P0 SHF.R.U32.HI R3, RZ, c[0x0][0x334], R9 ;  /* 0x0000cd00ff030a19 */ /* 0x000fc80000011609 */
[----:B------:R-:W-:Y:S01]  /*4b70*/  LOP3.LUT R3, RZ, R3, RZ, 0x33, !PT ;  /* 0x00000003ff037212 */ /* 0x000fe200078e33ff */
[----:B------:R-:W-:Y:S05]  /*4b80*/  BRA `(.L_x_414) ;  /* 0x0000003000007947 */ /* 0x000fea0003800000 */
.L_x_413:
[----:B------:R-:W-:-:S13]  /*4b90*/  ISETP.NE.AND P0, PT, R110, 0x1, PT ;  /* 0x000000016e00780c */ /* 0x000fda0003f05270 */
[----:B------:R-:W-:-:S05]  /*4ba0*/  @P0 IMAD.HI.U32 R9, R3, c[0x0][0x330], RZ ;  /* 0x0000cc0003090a27 */ /* 0x000fca00078e00ff */
[----:B------:R-:W-:Y:S02]  /*4bb0*/  @P0 SHF.R.U32.HI R3, RZ, c[0x0][0x334], R9 ;  /* 0x0000cd00ff030a19 */ /* 0x000fe40000011609 */
.L_x_414:
[----:B------:R-:W-:Y:S05]  /*4bc0*/  BSYNC B0 ;  /* 0x0000000000007941 */ /* 0x000fea0003800000 */
.L_x_412:
[----:B------:R-:W-:-:S05]  /*4bd0*/  IMAD R3, R3, c[0x0][0x32c], R8 ;  /* 0x0000cb0003037a24 */ /* 0x000fca00078e0208 */
[----:B------:R-:W-:Y:S02]  /*4be0*/  IADD3 R9, R3, c[0x0][0x32c], RZ ;  /* 0x0000cb0003097a10 */ /* 0x000fe40007ffe0ff */
[----:B------:R-:W-:Y:S02]  /*4bf0*/  IMNMX R0, R0, R3, !PT ;  /* 0x0000000300007217 */ /* 0x000fe40007800200 */
[----:B------:R-:W-:Y:S02]  /*4c00*/  IMNMX R2, R2, R9, PT ;  /* 0x0000000902027217 */ /* 0x000fe40003800200 */
.L_x_411:
[C---:B------:R-:W-:Y:S01]  /*4c10*/  ISETP.GE.AND P0, PT, R14.reuse, 0x2, PT ;  /* 0x000000020e00780c */ /* 0x040fe20003f06270 */
[----:B------:R-:W1:Y:S01]  /*4c20*/  SHFL.IDX PT, R3, R4, 0x1, 0x1c1f ;  /* 0x003c1f0004037f89 */ /* 0x000e6200000e0000 */
[----:B------:R-:W-:Y:S02]  /*4c30*/  ISETP.GE.AND P1, PT, R14, 0x9, PT ;  /* 0x000000090e00780c */ /* 0x000fe40003f26270 */
[----:B------:R-:W-:Y:S02]  /*4c40*/  P2R R12, PR, RZ, 0x1 ;  /* 0x00000001ff0c7803 */ /* 0x000fe40000000000 */
[----:B------:R-:W-:-:S02]  /*4c50*/  ISETP.GT.AND P0, PT, R0, 0x1, !P0 ;  /* 0x000000010000780c */ /* 0x000fc40004704270 */
[----:B------:R-:W-:Y:S02]  /*4c60*/  P2R R20, PR, RZ, 0x2 ;  /* 0x00000002ff147803 */ /* 0x000fe40000000000 */
[----:B------:R-:W-:Y:S02]  /*4c70*/  ISETP.LT.OR P0, PT, R2, 0x2, P0 ;  /* 0x000000020200780c */ /* 0x000fe40000701670 */
[----:B------:R-:W-:Y:S02]  /*4c80*/  ISETP.GE.AND P6, PT, R14, 0x19, PT ;  /* 0x000000190e00780c */ /* 0x000fe40003fc6270 */
[----:B------:R-:W-:Y:S02]  /*4c90*/  FSEL R10, R48, -INF , !P0 ;  /* 0xff800000300a7808 */ /* 0x000fe40004000000 */
[----:B------:R-:W-:Y:S02]  /*4ca0*/  ISETP.GT.AND P0, PT, R0, 0x8, !P1 ;  /* 0x000000080000780c */ /* 0x000fe40004f04270 */
[----:B------:R-:W-:-:S02]  /*4cb0*/  ISETP.GE.AND P1, PT, R14, 0xa, PT ;  /* 0x0000000a0e00780c */ /* 0x000fc40003f26270 */
[----:B------:R-:W-:Y:S02]  /*4cc0*/  ISETP.LT.OR P0, PT, R2, 0x9, P0 ;  /* 0x000000090200780c */ /* 0x000fe40000701670 */
[----:B------:R-:W-:Y:S02]  /*4cd0*/  P2R R21, PR, RZ, 0x2 ;  /* 0x00000002ff157803 */ /* 0x000fe40000000000 */
[----:B------:R-:W-:Y:S02]  /*4ce0*/  FSEL R19, R44, -INF , !P0 ;  /* 0xff8000002c137808 */ /* 0x000fe40004000000 */
[----:B------:R-:W-:Y:S02]  /*4cf0*/  ISETP.GT.AND P0, PT, R0, 0x9, !P1 ;  /* 0x000000090000780c */ /* 0x000fe40004f04270 */
[----:B------:R-:W-:Y:S02]  /*4d00*/  ISETP.GE.AND P1, PT, R14, 0x11, PT ;  /* 0x000000110e00780c */ /* 0x000fe40003f26270 */
[----:B------:R-:W-:-:S02]  /*4d10*/  ISETP.LT.OR P0, PT, R2, 0xa, P0 ;  /* 0x0000000a0200780c */ /* 0x000fc40000701670 */
[----:B------:R-:W-:Y:S02]  /*4d20*/  P2R R22, PR, RZ, 0x2 ;  /* 0x00000002ff167803 */ /* 0x000fe40000000000 */
[----:B------:R-:W-:Y:S02]  /*4d30*/  FSEL R18, R39, -INF , !P0 ;  /* 0xff80000027127808 */ /* 0x000fe40004000000 */
[----:B------:R-:W-:Y:S02]  /*4d40*/  ISETP.GT.AND P0, PT, R0, 0x10, !P1 ;  /* 0x000000100000780c */ /* 0x000fe40004f04270 */
[----:B------:R-:W-:Y:S02]  /*4d50*/  ISETP.GE.AND P1, PT, R14, 0x12, PT ;  /* 0x000000120e00780c */ /* 0x000fe40003f26270 */
[----:B------:R-:W-:Y:S02]  /*4d60*/  ISETP.LT.OR P0, PT, R2, 0x11, P0 ;  /* 0x000000110200780c */ /* 0x000fe40000701670 */
[----:B------:R-:W-:-:S02]  /*4d70*/  ISETP.GE.AND P5, PT, R14, 0x1a, PT ;  /* 0x0000001a0e00780c */ /* 0x000fc40003fa6270 */
[----:B------:R-:W-:Y:S02]  /*4d80*/  FSEL R17, R37, -INF , !P0 ;  /* 0xff80000025117808 */ /* 0x000fe40004000000 */
[----:B------:R-:W-:Y:S02]  /*4d90*/  ISETP.GT.AND P0, PT, R0, 0x11, !P1 ;  /* 0x000000110000780c */ /* 0x000fe40004f04270 */
[----:B------:R-:W-:Y:S02]  /*4da0*/  ISETP.GE.AND P4, PT, R14, 0x21, PT ;  /* 0x000000210e00780c */ /* 0x000fe40003f86270 */
[----:B------:R-:W-:Y:S02]  /*4db0*/  ISETP.LT.OR P0, PT, R2, 0x12, P0 ;  /* 0x000000120200780c */ /* 0x000fe40000701670 */
[----:B------:R-:W-:Y:S02]  /*4dc0*/  ISETP.GE.AND P3, PT, R14, 0x22, PT ;  /* 0x000000220e00780c */ /* 0x000fe40003f66270 */
[----:B------:R-:W-:-:S02]  /*4dd0*/  FSEL R16, R36, -INF , !P0 ;  /* 0xff80000024107808 */ /* 0x000fc40004000000 */
[----:B------:R-:W-:Y:S02]  /*4de0*/  ISETP.GT.AND P0, PT, R0, 0x18, !P6 ;  /* 0x000000180000780c */ /* 0x000fe40007704270 */
[----:B------:R-:W-:Y:S02]  /*4df0*/  ISETP.GE.AND P2, PT, R14, 0x29, PT ;  /* 0x000000290e00780c */ /* 0x000fe40003f46270 */
[----:B------:R-:W-:Y:S02]  /*4e00*/  ISETP.LT.OR P0, PT, R2, 0x19, P0 ;  /* 0x000000190200780c */ /* 0x000fe40000701670 */
[----:B------:R-:W-:Y:S02]  /*4e10*/  P2R R23, PR, RZ, 0x2 ;  /* 0x00000002ff177803 */ /* 0x000fe40000000000 */
[----:B------:R-:W-:Y:S02]  /*4e20*/  FSEL R15, R15, -INF , !P0 ;  /* 0xff8000000f0f7808 */ /* 0x000fe40004000000 */
[----:B------:R-:W-:-:S02]  /*4e30*/  ISETP.GT.AND P0, PT, R0, 0x19, !P5 ;  /* 0x000000190000780c */ /* 0x000fc40006f04270 */
[----:B------:R-:W-:Y:S02]  /*4e40*/  ISETP.GE.AND P1, PT, R14, 0x1, PT ;  /* 0x000000010e00780c */ /* 0x000fe40003f26270 */
[----:B------:R-:W-:-:S04]  /*4e50*/  ISETP.LT.OR P0, PT, R2, 0x1a, P0 ;  /* 0x0000001a0200780c */ /* 0x000fc80000701670 */
[----:B------:R-:W-:Y:S02]  /*4e60*/  FSEL R13, R13, -INF , !P0 ;  /* 0xff8000000d0d7808 */ /* 0x000fe40004000000 */
[----:B------:R-:W-:-:S04]  /*4e70*/  ISETP.GT.AND P0, PT, R0, 0x20, !P4 ;  /* 0x000000200000780c */ /* 0x000fc80006704270 */
        /* <DEDUP_REMOVED lines=8> */
[----:B------:R-:W-:-:S04]  /*4f00*/  ISETP.GT.AND P0, PT, R0, RZ, !P1 ;  /* 0x000000ff0000720c */ /* 0x000fc80004f04270 */
[----:B------:R-:W-:-:S04]  /*4f10*/  ISETP.LT.OR P0, PT, R2, 0x1, P0 ;  /* 0x000000010200780c */ /* 0x000fc80000701670 */
[----:B------:R-:W-:Y:S02]  /*4f20*/  FSEL R11, R51, -INF , !P0 ;  /* 0xff800000330b7808 */ /* 0x000fe40004000000 */
[----:B------:R-:W-:-:S04]  /*4f30*/  ISETP.GE.AND P0, PT, R14, 0x2a, PT ;  /* 0x0000002a0e00780c */ /* 0x000fc80003f06270 */
[----:B------:R-:W-:Y:S02]  /*4f40*/  P2R R9, PR, RZ, 0x1 ;  /* 0x00000001ff097803 */ /* 0x000fe40000000000 */
[----:B------:R-:W-:Y:S01]  /*4f50*/  ISETP.GT.AND P0, PT, R0, 0x29, !P0 ;  /* 0x000000290000780c */ /* 0x000fe20004704270 */
[----:B-1----:R-:W-:-:S03]  /*4f60*/  IMAD.IADD R0, R6, 0x1, R3 ;  /* 0x0000000106007824 */ /* 0x002fc600078e0203 */
[----:B------:R-:W-:Y:S01]  /*4f70*/  ISETP.LT.OR P0, PT, R2, 0x2a, P0 ;  /* 0x0000002a0200780c */ /* 0x000fe20000701670 */
[----:B------:R-:W-:-:S03]  /*4f80*/  IMAD.IADD R2, R5, 0x1, R3 ;  /* 0x0000000105027824 */ /* 0x000fc600078e0203 */
[----:B------:R-:W-:Y:S02]  /*4f90*/  FSEL R92, R24, -INF , !P0 ;  /* 0xff800000185c7808 */ /* 0x000fe40004000000 */
[----:B------:R-:W-:Y:S02]  /*4fa0*/  ISETP.GE.AND P0, PT, R110, 0x1, PT ;  /* 0x000000016e00780c */ /* 0x000fe40003f06270 */
[----:B------:R-:W-:-:S11]  /*4fb0*/  IMNMX R2, R7, R2, PT ;  /* 0x0000000207027217 */ /* 0x000fd60003800200 */
        /* <DEDUP_REMOVED lines=11> */
.L_x_417:
[----:B------:R-:W-:-:S13]  /*5070*/  ISETP.NE.AND P0, PT, R110, 0x1, PT ;  /* 0x000000016e00780c */ /* 0x000fda0003f05270 */
[----:B------:R-:W-:-:S05]  /*5080*/  @P0 IMAD.HI.U32 R4, R3, c[0x0][0x330], RZ ;  /* 0x0000cc0003040a27 */ /* 0x000fca00078e00ff */
[----:B------:R-:W-:Y:S02]  /*5090*/  @P0 SHF.R.U32.HI R3, RZ, c[0x0][0x334], R4 ;  /* 0x0000cd00ff030a19 */ /* 0x000fe40000011604 */
.L_x_418:
[----:B------:R-:W-:Y:S05]  /*50a0*/  BSYNC B0 ;  /* 0x0000000000007941 */ /* 0x000fea0003800000 */
.L_x_416:
[----:B------:R-:W-:-:S05]  /*50b0*/  IMAD R3, R3, c[0x0][0x32c], R8 ;  /* 0x0000cb0003037a24 */ /* 0x000fca00078e0208 */
[----:B------:R-:W-:Y:S02]  /*50c0*/  IADD3 R4, R3, c[0x0][0x32c], RZ ;  /* 0x0000cb0003047a10 */ /* 0x000fe40007ffe0ff */
[----:B------:R-:W-:Y:S02]  /*50d0*/  IMNMX R0, R0, R3, !PT ;  /* 0x0000000300007217 */ /* 0x000fe40007800200 */
[----:B------:R-:W-:Y:S02]  /*50e0*/  IMNMX R2, R2, R4, PT ;  /* 0x0000000402027217 */ /* 0x000fe40003800200 */
.L_x_415:
[----:B------:R-:W-:Y:S01]  /*50f0*/  ISETP.GT.AND P0, PT, R0, RZ, !P1 ;  /* 0x000000ff0000720c */ /* 0x000fe20004f04270 */
[----:B------:R-:W2:Y:S01]  /*5100*/  LDL R36, [R1+0x4] ;  /* 0x0000040001247983 */ /* 0x000ea20000100800 */
[----:B------:R-:W-:Y:S02]  /*5110*/  ISETP.NE.AND P1, PT, R9, RZ, PT ;  /* 0x000000ff0900720c */ /* 0x000fe40003f25270 */
[----:B------:R-:W-:Y:S01]  /*5120*/  ISETP.LT.OR P0, PT, R2, 0x1, P0 ;  /* 0x000000010200780c */ /* 0x000fe20000701670 */
[----:B------:R-:W-:Y:S03]  /*5130*/  LDSM.16.MT88.4 R76, [R240+0x1800] ;  /* 0x00180000f04c783b */ /* 0x000fe60000004200 */
[----:B------:R-:W-:Y:S01]  /*5140*/  FSEL R4, R50, -INF , !P0 ;  /* 0xff80000032047808 */ /* 0x000fe20004000000 */
[----:B------:R-:W-:Y:S01]  /*5150*/  LDSM.16.MT88.4 R56, [R238+0x2000] ;  /* 0x00200000ee38783b */ /* 0x000fe20000004200 */
[----:B------:R-:W-:-:S03]  /*5160*/  ISETP.NE.AND P0, PT, R12, RZ, PT ;  /* 0x000000ff0c00720c */ /* 0x000fc60003f05270 */
[----:B------:R-:W-:Y:S01]  /*5170*/  LDSM.16.MT88.4 R84, [R240+0x2000] ;  /* 0x00200000f054783b */ /* 0x000fe20000004200 */
[----:B------:R-:W-:-:S03]  /*5180*/  ISETP.GT.AND P0, PT, R0, 0x1, !P0 ;  /* 0x000000010000780c */ /* 0x000fc60004704270 */
[----:B------:R-:W-:Y:S01]  /*5190*/  LDSM.16.MT88.4 R60, [R241+0x800] ;  /* 0x00080000f13c783b */ /* 0x000fe20000004200 */
[----:B------:R-:W-:-:S03]  /*51a0*/  ISETP.LT.OR P0, PT, R2, 0x2, P0 ;  /* 0x000000020200780c */ /* 0x000fc60000701670 */
[----:B------:R-:W-:Y:S01]  /*51b0*/  LDSM.16.MT88.4 R64, [R239+0x800] ;  /* 0x00080000ef40783b */ /* 0x000fe20000004200 */
[----:B------:R-:W-:Y:S02]  /*51c0*/  FSEL R3, R49, -INF , !P0 ;  /* 0xff80000031037808 */ /* 0x000fe40004000000 */
[----:B------:R-:W-:Y:S01]  /*51d0*/  ISETP.NE.AND P0, PT, R20, RZ, PT ;  /* 0x000000ff1400720c */ /* 0x000fe20003f05270 */
[----:B------:R-:W-:Y:S03]  /*51e0*/  LDSM.16.MT88.4 R48, [R238+0x1800] ;  /* 0x00180000ee30783b */ /* 0x000fe60000004200 */
[----:B------:R-:W-:Y:S01]  /*51f0*/  ISETP.GT.AND P0, PT, R0, 0x8, !P0 ;  /* 0x000000080000780c */ /* 0x000fe20004704270 */
[----:B------:R-:W-:Y:S03]  /*5200*/  LDSM.16.MT88.4 R72, [R240+0x800] ;  /* 0x00080000f048783b */ /* 0x000fe60000004200 */
[----:B------:R-:W-:Y:S01]  /*5210*/  ISETP.LT.OR P0, PT, R2, 0x9, P0 ;  /* 0x000000090200780c */ /* 0x000fe20000701670 */
[----:B------:R-:W-:Y:S03]  /*5220*/  LDSM.16.MT88.4 R68, [R241+0x1800] ;  /* 0x00180000f144783b */ /* 0x000fe60000004200 */
[----:B------:R-:W-:-:S02]  /*5230*/  FSEL R9, R45, -INF , !P0 ;  /* 0xff8000002d097808 */ /* 0x000fc40004000000 */
[----:B------:R-:W-:-:S04]  /*5240*/  ISETP.NE.AND P0, PT, R21, RZ, PT ;  /* 0x000000ff1500720c */ /* 0x000fc80003f05270 */
[----:B------:R-:W-:-:S04]  /*5250*/  ISETP.GT.AND P0, PT, R0, 0x9, !P0 ;  /* 0x000000090000780c */ /* 0x000fc80004704270 */
[----:B------:R-:W-:-:S04]  /*5260*/  ISETP.LT.OR P0, PT, R2, 0xa, P0 ;  /* 0x0000000a0200780c */ /* 0x000fc80000701670 */
[----:B------:R-:W-:Y:S02]  /*5270*/  FSEL R8, R40, -INF , !P0 ;  /* 0xff80000028087808 */ /* 0x000fe40004000000 */
[----:B------:R-:W-:-:S04]  /*5280*/  ISETP.NE.AND P0, PT, R22, RZ, PT ;  /* 0x000000ff1600720c */ /* 0x000fc80003f05270 */
[----:B------:R-:W-:-:S04]  /*5290*/  ISETP.GT.AND P0, PT, R0, 0x10, !P0 ;  /* 0x000000100000780c */ /* 0x000fc80004704270 */
[----:B------:R-:W-:-:S04]  /*52a0*/  ISETP.LT.OR P0, PT, R2, 0x11, P0 ;  /* 0x000000110200780c */ /* 0x000fc80000701670 */
[----:B------:R-:W-:Y:S02]  /*52b0*/  FSEL R7, R38, -INF , !P0 ;  /* 0xff80000026077808 */ /* 0x000fe40004000000 */
[----:B------:R-:W-:Y:S02]  /*52c0*/  ISETP.NE.AND P0, PT, R23, RZ, PT ;  /* 0x000000ff1700720c */ /* 0x000fe40003f05270 */
[----:B------:R-:W-:Y:S02]  /*52d0*/  LDSM.16.MT88.4 R20, [R239] ;  /* 0x00000000ef14783b */ /* 0x000fe40000004200 */
[----:B------:R-:W-:-:S04]  /*52e0*/  ISETP.GT.AND P0, PT, R0, 0x11, !P0 ;  /* 0x000000110000780c */ /* 0x000fc80004704270 */
[----:B------:R-:W-:-:S04]  /*52f0*/  ISETP.LT.OR P0, PT, R2, 0x12, P0 ;  /* 0x000000120200780c */ /* 0x000fc80000701670 */
[----:B------:R-:W-:Y:S02]  /*5300*/  FSEL R6, R33, -INF , !P0 ;  /* 0xff80000021067808 */ /* 0x000fe40004000000 */
[----:B------:R-:W-:-:S04]  /*5310*/  ISETP.GT.AND P0, PT, R0, 0x18, !P6 ;  /* 0x000000180000780c */ /* 0x000fc80007704270 */
[----:B------:R-:W-:-:S04]  /*5320*/  ISETP.LT.OR P0, PT, R2, 0x19, P0 ;  /* 0x000000190200780c */ /* 0x000fc80000701670 */
[----:B------:R-:W-:Y:S02]  /*5330*/  FSEL R5, R32, -INF , !P0 ;  /* 0xff80000020057808 */ /* 0x000fe40004000000 */
[----:B------:R-:W-:Y:S01]  /*5340*/  ISETP.GT.AND P0, PT, R0, 0x19, !P5 ;  /* 0x000000190000780c */ /* 0x000fe20006f04270 */
[----:B------:R-:W-:Y:S03]  /*5350*/  LDSM.16.MT88.4 R32, [R238] ;  /* 0x00000000ee20783b */ /* 0x000fe60000004200 */
        /* <DEDUP_REMOVED lines=11> */
[----:B------:R-:W-:Y:S01]  /*5410*/  ISETP.GT.AND P0, PT, R0, 0x29, !P1 ;  /* 0x000000290000780c */ /* 0x000fe20004f04270 */
[----:B------:R-:W-:Y:S01]  /*5420*/  LDSM.16.MT88.4 R28, [R238+0x800] ;  /* 0x00080000ee1c783b */ /* 0x000fe20000004200 */
[----:B------:R-:W-:Y:S02]  /*5430*/  FMNMX.FTZ R0, R11, R10, !PT ;  /* 0x0000000a0b007209 */ /* 0x000fe40007810000 */
[----:B------:R-:W-:Y:S02]  /*5440*/  ISETP.LT.OR P0, PT, R2, 0x2a, P0 ;  /* 0x0000002a0200780c */ /* 0x000fe40000701670 */
[----:B------:R-:W-:Y:S02]  /*5450*/  FMNMX.FTZ R0, R19, R0, !PT ;  /* 0x0000000013007209 */ /* 0x000fe40007810000 */
[----:B------:R-:W-:-:S02]  /*5460*/  FSEL R88, R27, -INF , !P0 ;  /* 0xff8000001b587808 */ /* 0x000fc40004000000 */
[----:B------:R-:W-:Y:S01]  /*5470*/  FMNMX.FTZ R0, R18, R0, !PT ;  /* 0x0000000012007209 */ /* 0x000fe20007810000 */
[----:B------:R-:W-:Y:S03]  /*5480*/  LDSM.16.MT88.4 R24, [R240] ;  /* 0x00000000f018783b */ /* 0x000fe60000004200 */
[----:B------:R-:W-:-:S04]  /*5490*/  FMNMX.FTZ R0, R17, R0, !PT ;  /* 0x0000000011007209 */ /* 0x000fc80007810000 */
[----:B------:R-:W-:-:S04]  /*54a0*/  FMNMX.FTZ R0, R16, R0, !PT ;  /* 0x0000000010007209 */ /* 0x000fc80007810000 */
[----:B------:R-:W-:-:S04]  /*54b0*/  FMNMX.FTZ R0, R15, R0, !PT ;  /* 0x000000000f007209 */ /* 0x000fc80007810000 */
[----:B------:R-:W-:-:S04]  /*54c0*/  FMNMX.FTZ R0, R13, R0, !PT ;  /* 0x000000000d007209 */ /* 0x000fc80007810000 */
[----:B------:R-:W-:-:S04]  /*54d0*/  FMNMX.FTZ R0, R95, R0, !PT ;  /* 0x000000005f007209 */ /* 0x000fc80007810000 */
[----:B------:R-:W-:-:S04]  /*54e0*/  FMNMX.FTZ R0, R94, R0, !PT ;  /* 0x000000005e007209 */ /* 0x000fc80007810000 */
[----:B------:R-:W-:-:S04]  /*54f0*/  FMNMX.FTZ R0, R93, R0, !PT ;  /* 0x000000005d007209 */ /* 0x000fc80007810000 */
[----:B------:R-:W-:-:S05]  /*5500*/  FMNMX.FTZ R0, R92, R0, !PT ;  /* 0x000000005c007209 */ /* 0x000fca0007810000 */
[----:B------:R-:W1:Y:S02]  /*5510*/  SHFL.BFLY PT, R2, R0, 0x2, 0x1f ;  /* 0x0c401f0000027f89 */ /* 0x000e6400000e0000 */
[----:B-1----:R-:W-:-:S05]  /*5520*/  FMNMX.FTZ R0, R0, R2, !PT ;  /* 0x0000000200007209 */ /* 0x002fca0007810000 */
[----:B------:R-:W1:Y:S02]  /*5530*/  SHFL.BFLY PT, R2, R0, 0x1, 0x1f ;  /* 0x0c201f0000027f89 */ /* 0x000e6400000e0000 */
[----:B-1----:R-:W-:Y:S02]  /*5540*/  FMNMX.FTZ R133, R0, R2, !PT ;  /* 0x0000000200857209 */ /* 0x002fe40007810000 */
[----:B------:R-:W-:Y:S02]  /*5550*/  FMNMX.FTZ R0, R4, R3, !PT ;  /* 0x0000000304007209 */ /* 0x000fe40007810000 */
[C---:B------:R-:W-:Y:S01]  /*5560*/  FSETP.NEU.FTZ.AND P0, PT, R133.reuse, -INF , PT ;  /* 0xff8000008500780b */ /* 0x040fe20003f1d000 */
[----:B------:R-:W-:Y:S01]  /*5570*/  FMUL.FTZ R2, R133, c[0x0][0x2d0] ;  /* 0x0000b40085027a20 */ /* 0x000fe20000410000 */
[----:B------:R-:W-:-:S04]  /*5580*/  FMNMX.FTZ R0, R9, R0, !PT ;  /* 0x0000000009007209 */ /* 0x000fc80007810000 */
[----:B------:R-:W-:Y:S02]  /*5590*/  FMNMX.FTZ R0, R8, R0, !PT ;  /* 0x0000000008007209 */ /* 0x000fe40007810000 */
[----:B------:R-:W-:Y:S02]  /*55a0*/  FSEL R2, R2, RZ, P0 ;  /* 0x000000ff02027208 */ /* 0x000fe40000000000 */
[----:B------:R-:W-:-:S03]  /*55b0*/  FMNMX.FTZ R0, R7, R0, !PT ;  /* 0x0000000007007209 */ /* 0x000fc60007810000 */
[--C-:B------:R-:W-:Y:S01]  /*55c0*/  FFMA.FTZ R10, R10, c[0x0][0x2d0], -R2.reuse ;  /* 0x0000b4000a0a7a23 */ /* 0x100fe20000010802 */
[----:B------:R-:W-:Y:S01]  /*55d0*/  FMNMX.FTZ R0, R6, R0, !PT ;  /* 0x0000000006007209 */ /* 0x000fe20007810000 */
[----:B------:R-:W-:Y:S02]  /*55e0*/  FFMA.FTZ R11, R11, c[0x0][0x2d0], -R2 ;  /* 0x0000b4000b0b7a23 */ /* 0x000fe40000010802 */
[----:B------:R1:W-:Y:S01]  /*55f0*/  MUFU.EX2 R100, R10 ;  /* 0x0000000a00647308 */ /* 0x0003e20000000800 */
[----:B------:R-:W-:-:S04]  /*5600*/  FMNMX.FTZ R0, R5, R0, !PT ;  /* 0x0000000005007209 */ /* 0x000fc80007810000 */
[----:B------:R-:W-:-:S03]  /*5610*/  FMNMX.FTZ R0, R12, R0, !PT ;  /* 0x000000000c007209 */ /* 0x000fc60007810000 */
[----:B------:R-:W-:Y:S01]  /*5620*/  MUFU.EX2 R101, R11 ;  /* 0x0000000b00657308 */ /* 0x000fe20000000800 */
[----:B------:R-:W-:-:S04]  /*5630*/  FMNMX.FTZ R0, R91, R0, !PT ;  /* 0x000000005b007209 */ /* 0x000fc80007810000 */
[----:B------:R-:W-:Y:S01]  /*5640*/  FMNMX.FTZ R0, R90, R0, !PT ;  /* 0x000000005a007209 */ /* 0x000fe20007810000 */
[----:B-1----:R-:W-:-:S03]  /*5650*/  FFMA.FTZ R10, R19, c[0x0][0x2d0], -R2 ;  /* 0x0000b400130a7a23 */ /* 0x002fc60000010802 */
[----:B------:R-:W-:Y:S01]  /*5660*/  FMNMX.FTZ R0, R89, R0, !PT ;  /* 0x0000000059007209 */ /* 0x000fe20007810000 */
[----:B------:R1:W-:Y:S03]  /*5670*/  MUFU.EX2 R102, R10 ;  /* 0x0000000a00667308 */ /* 0x0003e60000000800 */
[----:B------:R-:W-:-:S05]  /*5680*/  FMNMX.FTZ R0, R88, R0, !PT ;  /* 0x0000000058007209 */ /* 0x000fca0007810000 */
[----:B------:R-:W3:Y:S01]  /*5690*/  SHFL.BFLY PT, R14, R0, 0x2, 0x1f ;  /* 0x0c401f00000e7f89 */ /* 0x000ee200000e0000 */
[----:B-1----:R-:W-:-:S04]  /*56a0*/  FFMA.FTZ R10, R18, c[0x0][0x2d0], -R2 ;  /* 0x0000b400120a7a23 */ /* 0x002fc80000010802 */
[----:B------:R1:W-:Y:S01]  /*56b0*/  MUFU.EX2 R110, R10 ;  /* 0x0000000a006e7308 */ /* 0x0003e20000000800 */
[----:B---3--:R-:W-:Y:S01]  /*56c0*/  FMNMX.FTZ R0, R0, R14, !PT ;  /* 0x0000000e00007209 */ /* 0x008fe20007810000 */
[----:B--2---:R-:W-:Y:S04]  /*56d0*/  LDSM.16.MT88.4 R44, [R36] ;  /* 0x00000000242c783b */ /* 0x004fe80000004200 */
[----:B------:R-:W2:Y:S01]  /*56e0*/  SHFL.BFLY PT, R14, R0, 0x1, 0x1f ;  /* 0x0c201f00000e7f89 */ /* 0x000ea200000e0000 */
[----:B-1----:R-:W-:-:S04]  /*56f0*/  FFMA.FTZ R10, R17, c[0x0][0x2d0], -R2 ;  /* 0x0000b400110a7a23 */ /* 0x002fc80000010802 */
[----:B------:R1:W-:Y:S02]  /*5700*/  MUFU.EX2 R109, R10 ;  /* 0x0000000a006d7308 */ /* 0x0003e40000000800 */
[----:B-1----:R-:W-:Y:S01]  /*5710*/  FFMA.FTZ R10, R16, c[0x0][0x2d0], -R2 ;  /* 0x0000b400100a7a23 */ /* 0x002fe20000010802 */
[----:B--2---:R-:W-:-:S05]  /*5720*/  FMNMX.FTZ R132, R0, R14, !PT ;  /* 0x0000000e00847209 */ /* 0x004fca0007810000 */
[----:B------:R1:W-:Y:S01]  /*5730*/  MUFU.EX2 R116, R10 ;  /* 0x0000000a00747308 */ /* 0x0003e20000000800 */
[C---:B------:R-:W-:Y:S01]  /*5740*/  FSETP.NEU.FTZ.AND P0, PT, R132.reuse, -INF , PT ;  /* 0xff8000008400780b */ /* 0x040fe20003f1d000 */
[----:B------:R-:W-:-:S05]  /*5750*/  FMUL.FTZ R0, R132, c[0x0][0x2d0] ;  /* 0x0000b40084007a20 */ /* 0x000fca0000410000 */
[----:B------:R-:W-:-:S05]  /*5760*/  FSEL R0, R0, RZ, P0 ;  /* 0x000000ff00007208 */ /* 0x000fca0000000000 */
[--C-:B------:R-:W-:Y:S02]  /*5770*/  FFMA.FTZ R3, R3, c[0x0][0x2d0], -R0.reuse ;  /* 0x0000b40003037a23 */ /* 0x100fe40000010800 */
[----:B------:R-:W-:Y:S02]  /*5780*/  FFMA.FTZ R4, R4, c[0x0][0x2d0], -R0 ;  /* 0x0000b40004047a23 */ /* 0x000fe40000010800 */
[----:B------:R2:W-:Y:S01]  /*5790*/  MUFU.EX2 R108, R3 ;  /* 0x00000003006c7308 */ /* 0x0005e20000000800 */
[----:B-1----:R-:W-:-:S07]  /*57a0*/  FFMA.FTZ R10, R15, c[0x0][0x2d0], -R2 ;  /* 0x0000b4000f0a7a23 */ /* 0x002fce0000010802 */
[----:B------:R-:W1:Y:S01]  /*57b0*/  MUFU.EX2 R80, R4 ;  /* 0x0000000400507308 */ /* 0x000e620000000800 */
[----:B--2---:R-:W-:-:S07]  /*57c0*/  FFMA.FTZ R3, R9, c[0x0][0x2d0], -R0 ;  /* 0x0000b40009037a23 */ /* 0x004fce0000010800 */
[----:B------:R2:W-:Y:S01]  /*57d0*/  MUFU.EX2 R119, R10 ;  /* 0x0000000a00777308 */ /* 0x0005e20000000800 */
[----:B-1----:R-:W-:-:S07]  /*57e0*/  F2FP.BF16.PACK_AB R9, R108, R80 ;  /* 0x000000506c09723e */ /* 0x002fce00000010ff */
[----:B------:R1:W-:Y:S01]  /*57f0*/  MUFU.EX2 R111, R3 ;  /* 0x00000003006f7308 */ /* 0x0003e20000000800 */
[----:B------:R-:W-:Y:S01]  /*5800*/  F2FP.BF16.PACK_AB R4, R116, R109 ;  /* 0x0000006d7404723e */ /* 0x000fe200000010ff */
[----:B--2---:R-:W-:-:S06]  /*5810*/  FFMA.FTZ R10, R13, c[0x0][0x2d0], -R2 ;  /* 0x0000b4000d0a7a23 */ /* 0x004fcc0000010802 */
[----:B------:R2:W-:Y:S01]  /*5820*/  MUFU.EX2 R128, R10 ;  /* 0x0000000a00807308 */ /* 0x0005e20000000800 */
[----:B-1----:R-:W-:Y:S01]  /*5830*/  FFMA.FTZ R3, R8, c[0x0][0x2d0], -R0 ;  /* 0x0000b40008037a23 */ /* 0x002fe20000010800 */
[----:B------:R-:W-:-:S06]  /*5840*/  F2FP.BF16.PACK_AB R8, R100, R101 ;  /* 0x000000656408723e */ /* 0x000fcc00000010ff */
[----:B------:R1:W3:Y:S01]  /*5850*/  MUFU.EX2 R117, R3 ;  /* 0x0000000300757308 */ /* 0x0002e20000000800 */
[----:B--2---:R-:W-:Y:S01]  /*5860*/  F2FP.BF16.PACK_AB R10, R110, R102 ;  /* 0x000000666e0a723e */ /* 0x004fe200000010ff */
[----:B-1----:R-:W-:Y:S01]  /*5870*/  FFMA.FTZ R3, R7, c[0x0][0x2d0], -R0 ;  /* 0x0000b40007037a23 */ /* 0x002fe20000010800 */
[----:B---3--:R-:W-:-:S05]  /*5880*/  F2FP.BF16.PACK_AB R11, R117, R111 ;  /* 0x0000006f750b723e */ /* 0x008fca00000010ff */
[----:B------:R1:W-:Y:S02]  /*5890*/  MUFU.EX2 R118, R3 ;  /* 0x0000000300767308 */ /* 0x0003e40000000800 */
[C---:B------:R-:W-:Y:S08]  /*58a0*/  HMMA.16816.F32.BF16 R16, R8.reuse, R32, RZ ;  /* 0x000000200810723c */ /* 0x040ff000000418ff */
[----:B------:R-:W-:Y:S01]  /*58b0*/  HMMA.16816.F32.BF16 R36, R8, R20, RZ ;  /* 0x000000140824723c */ /* 0x000fe200000418ff */
[----:B-1----:R-:W-:Y:S01]  /*58c0*/  FFMA.FTZ R3, R6, c[0x0][0x2d0], -R0 ;  /* 0x0000b40006037a23 */ /* 0x002fe20000010800 */
[----:B------:R-:W-:-:S03]  /*58d0*/  F2FP.BF16.PACK_AB R6, R128, R119 ;  /* 0x000000778006723e */ /* 0x000fc600000010ff */
[----:B------:R1:W2:Y:S03]  /*58e0*/  MUFU.EX2 R81, R3 ;  /* 0x0000000300517308 */ /* 0x0002a60000000800 */
[C---:B------:R-:W-:Y:S08]  /*58f0*/  HMMA.16816.F32.BF16 R52, R8.reuse, R24, RZ ;  /* 0x000000180834723c */ /* 0x040ff000000418ff */
[----:B------:R-:W-:Y:S01]  /*5900*/  HMMA.16816.F32.BF16 R40, R8, R26, RZ ;  /* 0x0000001a0828723c */ /* 0x000fe200000418ff */
[----:B-1----:R-:W-:Y:S01]  /*5910*/  FFMA.FTZ R3, R5, c[0x0][0x2d0], -R0 ;  /* 0x0000b40005037a23 */ /* 0x002fe20000010800 */
[----:B--2---:R-:W-:-:S06]  /*5920*/  F2FP.BF16.PACK_AB R5, R81, R118 ;  /* 0x000000765105723e */ /* 0x004fcc00000010ff */
[----:B------:R-:W-:Y:S01]  /*5930*/  HMMA.16816.F32.BF16 R24, R8, R46, RZ ;  /* 0x0000002e0818723c */ /* 0x000fe200000418ff */
[----:B------:R1:W-:Y:S02]  /*5940*/  MUFU.EX2 R82, R3 ;  /* 0x0000000300527308 */ /* 0x0003e40000000800 */
[----:B-1----:R-:W-:-:S05]  /*5950*/  FFMA.FTZ R3, R12, c[0x0][0x2d0], -R0 ;  /* 0x0000b4000c037a23 */ /* 0x002fca0000010800 */
[C---:B------:R-:W-:Y:S01]  /*5960*/  HMMA.16816.F32.BF16 R12, R8.reuse, R34, RZ ;  /* 0x00000022080c723c */ /* 0x040fe200000418ff */
[----:B------:R-:W1:Y:S07]  /*5970*/  MUFU.EX2 R83, R3 ;  /* 0x0000000300537308 */ /* 0x000e6e0000000800 */
[C---:B------:R-:W-:Y:S08]  /*5980*/  HMMA.16816.F32.BF16 R32, R8.reuse, R22, RZ ;  /* 0x000000160820723c */ /* 0x040ff000000418ff */
[----:B------:R-:W-:Y:S01]  /*5990*/  HMMA.16816.F32.BF16 R20, R8, R48, RZ ;  /* 0x000000300814723c */ /* 0x000fe200000418ff */
[----:B-1----:R-:W-:-:S07]  /*59a0*/  F2FP.BF16.PACK_AB R7, R83, R82 ;  /* 0x000000525307723e */ /* 0x002fce00000010ff */
[----:B------:R-:W-:Y:S08]  /*59b0*/  HMMA.16816.F32.BF16 R144, R4, R30, R12 ;  /* 0x0000001e0490723c */ /* 0x000ff0000004180c */
[----:B------:R-:W-:Y:S08]  /*59c0*/  HMMA.16816.F32.BF16 R12, R8, R76, RZ ;  /* 0x0000004c080c723c */ /* 0x000ff000000418ff */
[----:B------:R-:W-:Y:S08]  /*59d0*/  HMMA.16816.F32.BF16 R156, R4, R28, R16 ;  /* 0x0000001c049c723c */ /* 0x000ff00000041810 */
[----:B------:R-:W-:Y:S01]  /*59e0*/  HMMA.16816.F32.BF16 R28, R8, R44, RZ ;  /* 0x0000002c081c723c */ /* 0x000fe200000418ff */
[----:B------:R-:W1:Y:S07]  /*59f0*/  LDSM.16.MT88.4 R44, [R239+0x1800] ;  /* 0x00180000ef2c783b */ /* 0x000e6e0000004200 */
[C---:B------:R-:W-:Y:S08]  /*5a00*/  HMMA.16816.F32.BF16 R20, R4.reuse, R56, R20 ;  /* 0x000000380414723c */ /* 0x040ff00000041814 */
[----:B------:R-:W-:Y:S08]  /*5a10*/  HMMA.16816.F32.BF16 R12, R4, R84, R12 ;  /* 0x00000054040c723c */ /* 0x000ff0000004180c */
[----:B------:R-:W-:Y:S01]  /*5a20*/  HMMA.16816.F32.BF16 R16, R8, R50, RZ ;  /* 0x000000320810723c */ /* 0x000fe200000418ff */
[----:B------:R-:W-:Y:S07]  /*5a30*/  LDSM.16.MT88.4 R48, [R240+0x3000] ;  /* 0x00300000f030783b */ /* 0x000fee0000004200 */
[----:B------:R-:W-:Y:S01]  /*5a40*/  IMAD.MOV.U32 R127, RZ, RZ, R20 ;  /* 0x000000ffff7f7224 */ /* 0x000fe200078e0014 */
[----:B------:R-:W-:Y:S01]  /*5a50*/  MOV R153, R23 ;  /* 0x0000001700997202 */ /* 0x000fe20000000f00 */
[----:B------:R-:W-:Y:S01]  /*5a60*/  IMAD.MOV.U32 R155, RZ, RZ, R21 ;  /* 0x000000ffff9b7224 */ /* 0x000fe200078e0015 */
[----:B------:R-:W-:Y:S01]  /*5a70*/  HMMA.16816.F32.BF16 R28, R4, R60, R28 ;  /* 0x0000003c041c723c */ /* 0x000fe2000004181c */
[----:B------:R-:W-:-:S02]  /*5a80*/  IMAD.MOV.U32 R154, RZ, RZ, R22 ;  /* 0x000000ffff9a7224 */ /* 0x000fc400078e0016 */
[----:B------:R-:W2:Y:S02]  /*5a90*/  LDSM.16.MT88.4 R20, [R239+0x2000] ;  /* 0x00200000ef14783b */ /* 0x000ea40000004200 */
[----:B------:R-:W-:Y:S01]  /*5aa0*/  IMAD.MOV.U32 R152, RZ, RZ, R12 ;  /* 0x000000ffff987224 */ /* 0x000fe200078e000c */
[----:B------:R-:W-:Y:S01]  /*5ab0*/  MOV R129, R15 ;  /* 0x0000000f00817202 */ /* 0x000fe20000000f00 */
[----:B------:R-:W-:Y:S01]  /*5ac0*/  IMAD.MOV.U32 R131, RZ, RZ, R13 ;  /* 0x000000ffff837224 */ /* 0x000fe200078e000d */
[----:B------:R-:W-:Y:S01]  /*5ad0*/  HMMA.16816.F32.BF16 R24, R4, R62, R24 ;  /* 0x0000003e0418723c */ /* 0x000fe20000041818 */
[----:B------:R-:W-:-:S07]  /*5ae0*/  IMAD.MOV.U32 R130, RZ, RZ, R14 ;  /* 0x000000ffff827224 */ /* 0x000fce00078e000e */
[----:B-1----:R-:W-:Y:S08]  /*5af0*/  HMMA.16816.F32.BF16 R12, R8, R44, RZ ;  /* 0x0000002c080c723c */ /* 0x002ff000000418ff */
[----:B------:R-:W-:Y:S01]  /*5b00*/  HMMA.16816.F32.BF16 R140, R4, R64, R36 ;  /* 0x00000040048c723c */ /* 0x000fe20000041824 */
[----:B------:R-:W1:Y:S01]  /*5b10*/  LDSM.16.MT88.4 R36, [R241+0x2000] ;  /* 0x00200000f124783b */ /* 0x000e620000004200 */
[----:B------:R-:W-:Y:S01]  /*5b20*/  IMAD.MOV.U32 R124, RZ, RZ, R31 ;  /* 0x000000ffff7c7224 */ /* 0x000fe200078e001f */
[----:B------:R-:W-:Y:S01]  /*5b30*/  MOV R120, R28 ;  /* 0x0000001c00787202 */ /* 0x000fe20000000f00 */
[----:B------:R-:W-:-:S02]  /*5b40*/  IMAD.MOV.U32 R123, RZ, RZ, R29 ;  /* 0x000000ffff7b7224 */ /* 0x000fc400078e001d */
[----:B------:R-:W-:Y:S02]  /*5b50*/  IMAD.MOV.U32 R121, RZ, RZ, R30 ;  /* 0x000000ffff797224 */ /* 0x000fe400078e001e */
[----:B------:R-:W-:Y:S01]  /*5b60*/  HMMA.16816.F32.BF16 R96, R4, R66, R32 ;  /* 0x000000420460723c */ /* 0x000fe20000041820 */
[----:B------:R-:W-:Y:S01]  /*5b70*/  IMAD.MOV.U32 R113, RZ, RZ, R25 ;  /* 0x000000ffff717224 */ /* 0x000fe200078e0019 */
[----:B------:R-:W-:Y:S01]  /*5b80*/  MOV R106, R24 ;  /* 0x00000018006a7202 */ /* 0x000fe20000000f00 */
[----:B------:R-:W-:Y:S02]  /*5b90*/  IMAD.MOV.U32 R112, RZ, RZ, R26 ;  /* 0x000000ffff707224 */ /* 0x000fe400078e001a */
[----:B------:R-:W-:-:S03]  /*5ba0*/  IMAD.MOV.U32 R107, RZ, RZ, R27 ;  /* 0x000000ffff6b7224 */ /* 0x000fc600078e001b */
[C---:B------:R-:W-:Y:S01]  /*5bb0*/  HMMA.16816.F32.BF16 R136, R4.reuse, R74, R40 ;  /* 0x0000004a0488723c */ /* 0x040fe20000041828 */
[----:B------:R-:W3:Y:S07]  /*5bc0*/  LDSM.16.MT88.4 R40, [R238+0x3000] ;  /* 0x00300000ee28783b */ /* 0x000eee0000004200 */
[C---:B------:R-:W-:Y:S01]  /*5bd0*/  HMMA.16816.F32.BF16 R16, R4.reuse, R58, R16 ;  /* 0x0000003a0410723c */ /* 0x040fe20000041810 */
[----:B------:R-:W4:Y:S07]  /*5be0*/  LDSM.16.MT88.4 R56, [R239+0x3000] ;  /* 0x00300000ef38783b */ /* 0x000f2e0000004200 */
[----:B--2---:R-:W-:Y:S01]  /*5bf0*/  HMMA.16816.F32.BF16 R60, R4, R20, R12 ;  /* 0x00000014043c723c */ /* 0x004fe2000004180c */
[----:B------:R-:W-:Y:S01]  /*5c00*/  IMAD.MOV.U32 R126, RZ, RZ, R99 ;  /* 0x000000ffff7e7224 */ /* 0x000fe200078e0063 */
[----:B------:R-:W-:Y:S01]  /*5c10*/  MOV R125, R96 ;  /* 0x00000060007d7202 */ /* 0x000fe20000000f00 */
[----:B------:R-:W-:-:S02]  /*5c20*/  IMAD.MOV.U32 R77, RZ, RZ, R97 ;  /* 0x000000ffff4d7224 */ /* 0x000fc400078e0061 */
[----:B------:R-:W-:-:S03]  /*5c30*/  IMAD.MOV.U32 R76, RZ, RZ, R98 ;  /* 0x000000ffff4c7224 */ /* 0x000fc600078e0062 */
[C---:B------:R-:W-:Y:S01]  /*5c40*/  HMMA.16816.F32.BF16 R32, R8.reuse, R46, RZ ;  /* 0x0000002e0820723c */ /* 0x040fe200000418ff */
[----:B------:R-:W2:Y:S07]  /*5c50*/  LDSM.16.MT88.4 R44, [R240+0x3800] ;  /* 0x00380000f02c783b */ /* 0x000eae0000004200 */
[----:B------:R-:W-:Y:S01]  /*5c60*/  HMMA.16816.F32.BF16 R28, R8, R68, RZ ;  /* 0x00000044081c723c */ /* 0x000fe200000418ff */
[----:B------:R-:W-:Y:S01]  /*5c70*/  IMAD.MOV.U32 R105, RZ, RZ, R17 ;  /* 0x000000ffff697224 */ /* 0x000fe200078e0011 */
[----:B------:R-:W-:Y:S01]  /*5c80*/  MOV R99, R16 ;  /* 0x0000001000637202 */ /* 0x000fe20000000f00 */
[----:B------:R-:W-:-:S02]  /*5c90*/  IMAD.MOV.U32 R104, RZ, RZ, R18 ;  /* 0x000000ffff687224 */ /* 0x000fc400078e0012 */
[----:B------:R-:W-:-:S03]  /*5ca0*/  IMAD.MOV.U32 R103, RZ, RZ, R19 ;  /* 0x000000ffff677224 */ /* 0x000fc600078e0013 */
[----:B------:R-:W-:Y:S01]  /*5cb0*/  HMMA.16816.F32.BF16 R24, R8, R70, RZ ;  /* 0x000000460818723c */ /* 0x000fe200000418ff */
[----:B------:R-:W-:Y:S01]  /*5cc0*/  IMAD.MOV.U32 R98, RZ, RZ, R61 ;  /* 0x000000ffff627224 */ /* 0x000fe200078e003d */
[----:B------:R-:W-:Y:S01]  /*5cd0*/  MOV R3, R60 ;  /* 0x0000003c00037202 */ /* 0x000fe20000000f00 */
[----:B------:R-:W-:Y:S02]  /*5ce0*/  IMAD.MOV.U32 R97, RZ, RZ, R62 ;  /* 0x000000ffff617224 */ /* 0x000fe400078e003e */
[----:B------:R-:W-:-:S03]  /*5cf0*/  IMAD.MOV.U32 R96, RZ, RZ, R63 ;  /* 0x000000ffff607224 */ /* 0x000fc600078e003f */
[----:B------:R-:W-:Y:S01]  /*5d00*/  HMMA.16816.F32.BF16 R148, R4, R72, R52 ;  /* 0x000000480494723c */ /* 0x000fe20000041834 */
[----:B------:R-:W5:Y:S07]  /*5d10*/  LDSM.16.MT88.4 R52, [R238+0x3800] ;  /* 0x00380000ee34783b */ /* 0x000f6e0000004200 */
[----:B------:R-:W-:Y:S08]  /*5d20*/  HMMA.16816.F32.BF16 R16, R8, R78, RZ ;  /* 0x0000004e0810723c */ /* 0x000ff000000418ff */
[C---:B------:R-:W-:Y:S01]  /*5d30*/  HMMA.16816.F32.BF16 R60, R4.reuse, R22, R32 ;  /* 0x00000016043c723c */ /* 0x040fe20000041820 */
[----:B------:R-:W2:Y:S07]  /*5d40*/  LDSM.16.MT88.4 R32, [R239+0x3800] ;  /* 0x00380000ef20783b */ /* 0x000eae0000004200 */
[C---:B-1----:R-:W-:Y:S08]  /*5d50*/  HMMA.16816.F32.BF16 R72, R4.reuse, R36, R28 ;  /* 0x000000240448723c */ /* 0x042ff0000004181c */
[----:B------:R-:W-:Y:S01]  /*5d60*/  HMMA.16816.F32.BF16 R68, R4, R38, R24 ;  /* 0x000000260444723c */ /* 0x000fe20000041818 */
[----:B------:R-:W1:Y:S07]  /*5d70*/  LDSM.16.MT88.4 R36, [R241+0x3000] ;  /* 0x00300000f124783b */ /* 0x000e6e0000004200 */
[C---:B------:R-:W-:Y:S07]  /*5d80*/  HMMA.16816.F32.BF16 R20, R8.reuse, R50, RZ ;  /* 0x000000320814723c */ /* 0x040fee00000418ff */
[----:B------:R-:W-:Y:S01]  /*5d90*/  IMAD.MOV.U32 R50, RZ, RZ, R104 ;  /* 0x000000ffff327224 */ /* 0x000fe200078e0068 */
[----:B---3--:R-:W-:Y:S01]  /*5da0*/  HMMA.16816.F32.BF16 R12, R8, R40, RZ ;  /* 0x00000028080c723c */ /* 0x008fe200000418ff */
[----:B------:R-:W-:-:S06]  /*5db0*/  MOV R51, R103 ;  /* 0x0000006700337202 */ /* 0x000fcc0000000f00 */
[----:B------:R-:W-:Y:S01]  /*5dc0*/  IMAD.MOV.U32 R40, RZ, RZ, R106 ;  /* 0x000000ffff287224 */ /* 0x000fe200078e006a */
[----:B------:R-:W-:Y:S01]  /*5dd0*/  HMMA.16816.F32.BF16 R64, R4, R86, R16 ;  /* 0x000000560440723c */ /* 0x000fe20000041810 */
[----:B------:R-:W-:-:S07]  /*5de0*/  IMAD.MOV.U32 R41, RZ, RZ, R113 ;  /* 0x000000ffff297224 */ /* 0x000fce00078e0071 */
[C---:B----4-:R-:W-:Y:S07]  /*5df0*/  HMMA.16816.F32.BF16 R16, R8.reuse, R56, RZ ;  /* 0x000000380810723c */ /* 0x050fee00000418ff */
[----:B------:R-:W-:Y:S01]  /*5e00*/  IMAD.MOV.U32 R57, RZ, RZ, R127 ;  /* 0x000000ffff397224 */ /* 0x000fe200078e007f */
[----:B------:R-:W-:Y:S01]  /*5e10*/  HMMA.16816.F32.BF16 R24, R8, R48, RZ ;  /* 0x000000300818723c */ /* 0x000fe200000418ff */
[----:B------:R-:W-:-:S06]  /*5e20*/  IMAD.MOV.U32 R56, RZ, RZ, R126 ;  /* 0x000000ffff387224 */ /* 0x000fcc00078e007e */
[----:B------:R-:W-:Y:S01]  /*5e30*/  IMAD.MOV.U32 R48, RZ, RZ, R99 ;  /* 0x000000ffff307224 */ /* 0x000fe200078e0063 */
[----:B--2---:R-:W-:Y:S01]  /*5e40*/  HMMA.16816.F32.BF16 R84, R4, R46, R20 ;  /* 0x0000002e0454723c */ /* 0x004fe20000041814 */
[----:B------:R-:W2:Y:S01]  /*5e50*/  LDSM.16.MT88.4 R20, [R241+0x3800] ;  /* 0x00380000f114783b */ /* 0x000ea20000004200 */
[----:B------:R-:W-:-:S05]  /*5e60*/  IMAD.MOV.U32 R49, RZ, RZ, R105 ;  /* 0x000000ffff317224 */ /* 0x000fca00078e0069 */
[----:B------:R-:W-:Y:S01]  /*5e70*/  IMAD.MOV.U32 R46, RZ, RZ, R123 ;  /* 0x000000ffff2e7224 */ /* 0x000fe200078e007b */
[----:B------:R-:W-:Y:S01]  /*5e80*/  HMMA.16816.F32.BF16 R28, R8, R42, RZ ;  /* 0x0000002a081c723c */ /* 0x000fe200000418ff */
[----:B------:R-:W-:-:S06]  /*5e90*/  MOV R47, R121 ;  /* 0x00000079002f7202 */ /* 0x000fcc0000000f00 */
[----:B------:R-:W-:Y:S01]  /*5ea0*/  MOV R43, R107 ;  /* 0x0000006b002b7202 */ /* 0x000fe20000000f00 */
[----:B-----5:R-:W-:Y:S01]  /*5eb0*/  HMMA.16816.F32.BF16 R176, R4, R52, R12 ;  /* 0x0000003404b0723c */ /* 0x020fe2000004180c */
[----:B------:R-:W-:-:S06]  /*5ec0*/  IMAD.MOV.U32 R42, RZ, RZ, R112 ;  /* 0x000000ffff2a7224 */ /* 0x000fcc00078e0070 */
[----:B------:R-:W-:Y:S01]  /*5ed0*/  IMAD.MOV.U32 R53, RZ, RZ, R98 ;  /* 0x000000ffff357224 */ /* 0x000fe200078e0062 */
[----:B------:R-:W-:Y:S01]  /*5ee0*/  HMMA.16816.F32.BF16 R12, R8, R58, RZ ;  /* 0x0000003a080c723c */ /* 0x000fe200000418ff */
[----:B------:R-:W-:Y:S02]  /*5ef0*/  IMAD.MOV.U32 R52, RZ, RZ, R3 ;  /* 0x000000ffff347224 */ /* 0x000fe400078e0003 */
[----:B------:R-:W-:-:S04]  /*5f00*/  FADD.FTZ R3, R101, R100 ;  /* 0x0000006465037221 */ /* 0x000fc80000010000 */
[----:B------:R-:W-:Y:S01]  /*5f10*/  IMAD.MOV.U32 R58, RZ, RZ, R77 ;  /* 0x000000ffff3a7224 */ /* 0x000fe200078e004d */
[----:B------:R-:W-:Y:S01]  /*5f20*/  HMMA.16816.F32.BF16 R168, R4, R32, R16 ;  /* 0x0000002004a8723c */ /* 0x000fe20000041810 */
[----:B------:R-:W-:Y:S01]  /*5f30*/  MOV R59, R76 ;  /* 0x0000004c003b7202 */ /* 0x000fe20000000f00 */
[----:B------:R-:W-:-:S04]  /*5f40*/  FADD.FTZ R3, R102, R3 ;  /* 0x0000000366037221 */ /* 0x000fc80000010000 */
[----:B------:R-:W-:Y:S02]  /*5f50*/  FADD.FTZ R3, R110, R3 ;  /* 0x000000036e037221 */ /* 0x000fe40000010000 */
[----:B------:R-:W-:Y:S01]  /*5f60*/  HMMA.16816.F32.BF16 R172, R4, R44, R24 ;  /* 0x0000002c04ac723c */ /* 0x000fe20000041818 */
[----:B------:R-:W3:Y:S01]  /*5f70*/  LDSM.16.MT88.4 R24, [R238+0x4800] ;  /* 0x00480000ee18783b */ /* 0x000ee20000004200 */
[----:B------:R-:W-:Y:S02]  /*5f80*/  IMAD.MOV.U32 R33, RZ, RZ, R120 ;  /* 0x000000ffff217224 */ /* 0x000fe400078e0078 */
[----:B------:R-:W-:Y:S02]  /*5f90*/  FFMA.FTZ R32, R89, c[0x0][0x2d0], -R0 ;  /* 0x0000b40059207a23 */ /* 0x000fe40000010800 */
[----:B------:R-:W-:Y:S02]  /*5fa0*/  IMAD.MOV.U32 R89, RZ, RZ, R58 ;  /* 0x000000ffff597224 */ /* 0x000fe400078e003a */
[----:B-1----:R-:W-:Y:S01]  /*5fb0*/  HMMA.16816.F32.BF16 R16, R8, R36, RZ ;  /* 0x000000240810723c */ /* 0x002fe200000418ff */
[----:B------:R-:W-:-:S02]  /*5fc0*/  IMAD.MOV.U32 R45, RZ, RZ, R125 ;  /* 0x000000ffff2d7224 */ /* 0x000fc400078e007d */
[----:B------:R-:W-:Y:S02]  /*5fd0*/  IMAD.MOV.U32 R44, RZ, RZ, R124 ;  /* 0x000000ffff2c7224 */ /* 0x000fe400078e007c */
[----:B------:R-:W-:Y:S02]  /*5fe0*/  IMAD.MOV.U32 R58, RZ, RZ, R130 ;  /* 0x000000ffff3a7224 */ /* 0x000fe400078e0082 */
[----:B------:R-:W-:Y:S01]  /*5ff0*/  MOV R37, R114 ;  /* 0x0000007200257202 */ /* 0x000fe20000000f00 */
[----:B------:R-:W-:Y:S01]  /*6000*/  HMMA.16816.F32.BF16 R76, R4, R54, R28 ;  /* 0x00000036044c723c */ /* 0x000fe2000004181c */
[----:B------:R-:W-:-:S06]  /*6010*/  MOV R36, R33 ;  /* 0x0000002100247202 */ /* 0x000fcc0000000f00 */
[----:B------:R-:W-:Y:S01]  /*6020*/  IMAD.MOV.U32 R54, RZ, RZ, R97 ;  /* 0x000000ffff367224 */ /* 0x000fe200078e0061 */
[----:B------:R-:W-:Y:S01]  /*6030*/  MOV R55, R96 ;  /* 0x0000006000377202 */ /* 0x000fe20000000f00 */
[--C-:B------:R-:W-:Y:S01]  /*6040*/  FFMA.FTZ R30, R95, c[0x0][0x2d0], -R2.reuse ;  /* 0x0000b4005f1e7a23 */ /* 0x100fe20000010802 */
[----:B------:R-:W-:Y:S01]  /*6050*/  HMMA.16816.F32.BF16 R96, R4, R34, R12 ;  /* 0x000000220460723c */ /* 0x000fe2000004180c */
[--C-:B------:R-:W-:Y:S02]  /*6060*/  FFMA.FTZ R29, R94, c[0x0][0x2d0], -R2.reuse ;  /* 0x0000b4005e1d7a23 */ /* 0x100fe40000010802 */
[----:B------:R-:W-:Y:S02]  /*6070*/  FFMA.FTZ R28, R93, c[0x0][0x2d0], -R2 ;  /* 0x0000b4005d1c7a23 */ /* 0x000fe40000010802 */
[----:B------:R-:W-:Y:S01]  /*6080*/  FFMA.FTZ R31, R88, c[0x0][0x2d0], -R0 ;  /* 0x0000b400581f7a23 */ /* 0x000fe20000010800 */
[----:B------:R-:W-:Y:S01]  /*6090*/  MOV R88, R45 ;  /* 0x0000002d00587202 */ /* 0x000fe20000000f00 */
[----:B------:R-:W-:Y:S01]  /*60a0*/  IMAD.MOV.U32 R34, RZ, RZ, R115 ;  /* 0x000000ffff227224 */ /* 0x000fe200078e0073 */
[----:B------:R-:W-:Y:S01]  /*60b0*/  HMMA.16816.F32.BF16 R12, R8, R38, RZ ;  /* 0x00000026080c723c */ /* 0x000fe200000418ff */
[----:B------:R-:W-:-:S02]  /*60c0*/  IMAD.MOV.U32 R35, RZ, RZ, R122 ;  /* 0x000000ffff237224 */ /* 0x000fc400078e007a */
[----:B------:R-:W-:Y:S02]  /*60d0*/  IMAD.MOV.U32 R95, RZ, RZ, R34 ;  /* 0x000000ffff5f7224 */ /* 0x000fe400078e0022 */
[----:B------:R-:W-:Y:S02]  /*60e0*/  IMAD.MOV.U32 R94, RZ, RZ, R35 ;  /* 0x000000ffff5e7224 */ /* 0x000fe400078e0023 */
[----:B------:R-:W-:Y:S01]  /*60f0*/  IMAD.MOV.U32 R39, RZ, RZ, R44 ;  /* 0x000000ffff277224 */ /* 0x000fe200078e002c */
[----:B--2---:R-:W-:Y:S01]  /*6100*/  HMMA.16816.F32.BF16 R124, R4, R20, R16 ;  /* 0x00000014047c723c */ /* 0x004fe20000041810 */
[----:B------:R-:W1:Y:S01]  /*6110*/  LDSM.16.MT88.4 R16, [R238+0x5000] ;  /* 0x00500000ee10783b */ /* 0x000e620000004200 */
[----:B------:R-:W-:Y:S01]  /*6120*/  IMAD.MOV.U32 R44, RZ, RZ, R57 ;  /* 0x000000ffff2c7224 */ /* 0x000fe200078e0039 */
[----:B------:R-:W-:Y:S01]  /*6130*/  MOV R57, R131 ;  /* 0x0000008300397202 */ /* 0x000fe20000000f00 */
[----:B------:R-:W-:Y:S02]  /*6140*/  IMAD.MOV.U32 R38, RZ, RZ, R47 ;  /* 0x000000ffff267224 */ /* 0x000fe400078e002f */
[----:B------:R-:W-:-:S02]  /*6150*/  IMAD.MOV.U32 R45, RZ, RZ, R155 ;  /* 0x000000ffff2d7224 */ /* 0x000fc400078e009b */
[----:B------:R-:W-:-:S08]  /*6160*/  IMAD.MOV.U32 R47, RZ, RZ, R153 ;  /* 0x000000ffff2f7224 */ /* 0x000fd000078e0099 */
[----:B------:R-:W-:Y:S01]  /*6170*/  HMMA.16816.F32.BF16 R104, R4, R22, R12 ;  /* 0x000000160468723c */ /* 0x000fe2000004180c */
[----:B------:R-:W2:Y:S07]  /*6180*/  LDSM.16.MT88.4 R20, [R240+0x4800] ;  /* 0x00480000f014783b */ /* 0x000eae0000004200 */
[----:B---3--:R-:W-:Y:S07]  /*6190*/  HMMA.16816.F32.BF16 R12, R8, R24, RZ ;  /* 0x00000018080c723c */ /* 0x008fee00000418ff */
[----:B------:R-:W-:Y:S01]  /*61a0*/  FFMA.FTZ R25, R91, c[0x0][0x2d0], -R0 ;  /* 0x0000b4005b197a23 */ /* 0x000fe20000010800 */
[----:B------:R-:W-:Y:S01]  /*61b0*/  MOV R91, R56 ;  /* 0x00000038005b7202 */ /* 0x000fe20000000f00 */
[----:B------:R-:W-:Y:S11]  /*61c0*/  IMAD.MOV.U32 R56, RZ, RZ, R152 ;  /* 0x000000ffff387224 */ /* 0x000ff600078e0098 */
[----:B------:R-:W-:Y:S04]  /*61d0*/  @!UPT UIADD3 URZ, URZ, URZ, URZ ;  /* 0x0000003f3f3ff290 */ /* 0x000fe8000fffe03f */
[----:B-1----:R-:W-:Y:S07]  /*61e0*/  HMMA.16816.F32.BF16 R100, R4, R16, R12 ;  /* 0x000000100464723c */ /* 0x002fee000004180c */
[----:B------:R-:W-:Y:S01]  /*61f0*/  FADD.FTZ R16, R109, R3 ;  /* 0x000000036d107221 */ /* 0x000fe20000010000 */
[----:B------:R-:W-:Y:S01]  /*6200*/  HMMA.16816.F32.BF16 R12, R8, R26, RZ ;  /* 0x0000001a080c723c */ /* 0x000fe200000418ff */
[----:B------:R-:W-:Y:S02]  /*6210*/  FADD.FTZ R3, R80, R108 ;  /* 0x0000006c50037221 */ /* 0x000fe40000010000 */
[----:B------:R-:W-:-:S02]  /*6220*/  FADD.FTZ R24, R116, R16 ;  /* 0x0000001074187221 */ /* 0x000fc40000010000 */
[----:B------:R-:W-:Y:S02]  /*6230*/  FADD.FTZ R3, R111, R3 ;  /* 0x000000036f037221 */ /* 0x000fe40000010000 */
[----:B------:R-:W-:Y:S02]  /*6240*/  FFMA.FTZ R27, R92, c[0x0][0x2d0], -R2 ;  /* 0x0000b4005c1b7a23 */ /* 0x000fe40000010802 */
[----:B------:R-:W-:Y:S02]  /*6250*/  FADD.FTZ R3, R117, R3 ;  /* 0x0000000375037221 */ /* 0x000fe40000010000 */
[----:B------:R-:W-:Y:S02]  /*6260*/  FFMA.FTZ R26, R90, c[0x0][0x2d0], -R0 ;  /* 0x0000b4005a1a7a23 */ /* 0x000fe40000010800 */
[----:B------:R-:W-:Y:S02]  /*6270*/  FADD.FTZ R2, R118, R3 ;  /* 0x0000000376027221 */ /* 0x000fe40000010000 */
[----:B------:R1:W-:Y:S01]  /*6280*/  MUFU.EX2 R0, R26 ;  /* 0x0000001a00007308 */ /* 0x0003e20000000800 */
[----:B------:R-:W-:-:S02]  /*6290*/  IMAD.MOV.U32 R90, RZ, RZ, R59 ;  /* 0x000000ffff5a7224 */ /* 0x000fc400078e003b */
[----:B------:R-:W-:Y:S02]  /*62a0*/  FADD.FTZ R2, R81, R2 ;  /* 0x0000000251027221 */ /* 0x000fe40000010000 */
[----:B------:R-:W-:Y:S02]  /*62b0*/  IMAD.MOV.U32 R59, RZ, RZ, R129 ;  /* 0x000000ffff3b7224 */ /* 0x000fe400078e0081 */
[----:B------:R-:W-:Y:S02]  /*62c0*/  IMAD.MOV.U32 R80, RZ, RZ, R37 ;  /* 0x000000ffff507224 */ /* 0x000fe400078e0025 */
[----:B------:R-:W-:Y:S01]  /*62d0*/  HMMA.16816.F32.BF16 R112, R4, R18, R12 ;  /* 0x000000120470723c */ /* 0x000fe2000004180c */
[----:B------:R-:W3:Y:S01]  /*62e0*/  LDSM.16.MT88.4 R16, [R240+0x5000] ;  /* 0x00500000f010783b */ /* 0x000ee20000004200 */
[----:B------:R-:W-:Y:S01]  /*62f0*/  IMAD.MOV.U32 R37, RZ, RZ, R46 ;  /* 0x000000ffff257224 */ /* 0x000fe200078e002e */
[----:B------:R-:W-:Y:S02]  /*6300*/  MOV R46, R154 ;  /* 0x0000009a002e7202 */ /* 0x000fe40000000f00 */
[----:B------:R-:W-:Y:S01]  /*6310*/  LDSM.16.MT88.4 R152, [R238+0x1000] ;  /* 0x00100000ee98783b */ /* 0x000fe20000004200 */
[----:B-1----:R-:W-:-:S02]  /*6320*/  IMAD.MOV.U32 R26, RZ, RZ, R80 ;  /* 0x000000ffff1a7224 */ /* 0x002fc400078e0050 */
[----:B--2---:R-:W-:Y:S11]  /*6330*/  HMMA.16816.F32.BF16 R12, R8, R20, RZ ;  /* 0x00000014080c723c */ /* 0x004ff600000418ff */
[----:B------:R-:W-:Y:S11]  /*6340*/  @!UPT UIADD3 URZ, URZ, URZ, URZ ;  /* 0x0000003f3f3ff290 */ /* 0x000ff6000fffe03f */
[----:B------:R-:W-:Y:S02]  /*6350*/  @!UPT UIADD3 URZ, URZ, URZ, URZ ;  /* 0x0000003f3f3ff290 */ /* 0x000fe4000fffe03f */
[----:B---3--:R-:W-:Y:S08]  /*6360*/  HMMA.16816.F32.BF16 R108, R4, R16, R12 ;  /* 0x00000010046c723c */ /* 0x008ff0000004180c */
[----:B------:R-:W-:Y:S01]  /*6370*/  HMMA.16816.F32.BF16 R12, R8, R22, RZ ;  /* 0x00000016080c723c */ /* 0x000fe200000418ff */
[----:B------:R-:W-:Y:S11]  /*6380*/  LDSM.16.MT88.4 R20, [R239+0x5000] ;  /* 0x00500000ef14783b */ /* 0x000ff60000004200 */
[----:B------:R-:W-:Y:S11]  /*6390*/  @!UPT UIADD3 URZ, URZ, URZ, URZ ;  /* 0x0000003f3f3ff290 */ /* 0x000ff6000fffe03f */
[----:B------:R-:W-:Y:S01]  /*63a0*/  @!UPT UIADD3 URZ, URZ, URZ, URZ ;  /* 0x0000003f3f3ff290 */ /* 0x000fe2000fffe03f */
[----:B------:R-:W-:Y:S01]  /*63b0*/  HMMA.16816.F32.BF16 R120, R4, R18, R12 ;  /* 0x000000120478723c */ /* 0x000fe2000004180c */
[----:B------:R-:W1:Y:S06]  /*63c0*/  LDSM.16.MT88.4 R16, [R239+0x4800] ;  /* 0x00480000ef10783b */ /* 0x000e6c0000004200 */
[----:B------:R-:W-:Y:S02]  /*63d0*/  FADD.FTZ R12, R119, R24 ;  /* 0x00000018770c7221 */ /* 0x000fe40000010000 */
[----:B------:R-:W-:Y:S02]  /*63e0*/  FADD.FTZ R24, R82, R2 ;  /* 0x0000000252187221 */ /* 0x000fe40000010000 */
[----:B------:R-:W-:Y:S01]  /*63f0*/  FADD.FTZ R3, R128, R12 ;  /* 0x0000000c80037221 */ /* 0x000fe20000010000 */
[----:B------:R-:W2:Y:S02]  /*6400*/  MUFU.EX2 R2, R25 ;  /* 0x0000001900027308 */ /* 0x000ea40000000800 */
[----:B--2---:R-:W-:-:S02]  /*6410*/  F2FP.BF16.PACK_AB R129, R0, R2 ;  /* 0x000000020081723e */ /* 0x004fc400000010ff */
[----:B------:R-:W-:Y:S01]  /*6420*/  MOV R25, R94 ;  /* 0x0000005e00197202 */ /* 0x000fe20000000f00 */
[----:B-1----:R-:W-:Y:S03]  /*6430*/  HMMA.16816.F32.BF16 R12, R8, R16, RZ ;  /* 0x00000010080c723c */ /* 0x002fe600000418ff */
[----:B------:R-:W1:Y:S08]  /*6440*/  MUFU.EX2 R17, R30 ;  /* 0x0000001e00117308 */ /* 0x000e700000000800 */
[----:B------:R-:W2:Y:S01]  /*6450*/  MUFU.EX2 R16, R29 ;  /* 0x0000001d00107308 */ /* 0x000ea20000000800 */
[----:B-1----:R-:W-:Y:S11]  /*6460*/  FADD.FTZ R3, R17, R3 ;  /* 0x0000000311037221 */ /* 0x002ff60000010000 */
[----:B------:R-:W-:Y:S01]  /*6470*/  @!UPT UIADD3 URZ, URZ, URZ, URZ ;  /* 0x0000003f3f3ff290 */ /* 0x000fe2000fffe03f */
[----:B------:R-:W-:Y:S01]  /*6480*/  HMMA.16816.F32.BF16 R116, R4, R20, R12 ;  /* 0x000000140474723c */ /* 0x000fe2000004180c */
[C---:B--2---:R-:W-:Y:S01]  /*6490*/  FADD.FTZ R3, R16.reuse, R3 ;  /* 0x0000000310037221 */ /* 0x044fe20000010000 */
[----:B------:R-:W-:-:S06]  /*64a0*/  F2FP.BF16.PACK_AB R128, R16, R17 ;  /* 0x000000111080723e */ /* 0x000fcc00000010ff */
[----:B------:R-:W-:Y:S01]  /*64b0*/  HMMA.16816.F32.BF16 R12, R8, R18, RZ ;  /* 0x00000012080c723c */ /* 0x000fe200000418ff */
[----:B------:R-:W1:Y:S08]  /*64c0*/  MUFU.EX2 R19, R28 ;  /* 0x0000001c00137308 */ /* 0x000e700000000800 */
[----:B------:R-:W2:Y:S01]  /*64d0*/  MUFU.EX2 R18, R27 ;  /* 0x0000001b00127308 */ /* 0x000ea20000000800 */
[----:B-1----:R-:W-:Y:S11]  /*64e0*/  FADD.FTZ R3, R19, R3 ;  /* 0x0000000313037221 */ /* 0x002ff60000010000 */
[----:B------:R-:W-:Y:S03]  /*64f0*/  @!UPT UIADD3 URZ, URZ, URZ, URZ ;  /* 0x0000003f3f3ff290 */ /* 0x000fe6000fffe03f */
[----:B------:R-:W-:Y:S01]  /*6500*/  HMMA.16816.F32.BF16 R20, R4, R22, R12 ;  /* 0x000000160414723c */ /* 0x000fe2000004180c */
[C---:B--2---:R-:W-:Y:S01]  /*6510*/  FADD.FTZ R3, R18.reuse, R3 ;  /* 0x0000000312037221 */ /* 0x044fe20000010000 */
[----:B------:R-:W-:Y:S02]  /*6520*/  F2FP.BF16.PACK_AB R130, R18, R19 ;  /* 0x000000131282723e */ /* 0x000fe400000010ff */
[----:B------:R-:W-:Y:S02]  /*6530*/  MOV R27, c[0x0][0x2c4] ;  /* 0x0000b100001b7a02 */ /* 0x000fe40000000f00 */
[----:B------:R1:W-:Y:S01]  /*6540*/  STL [R1+0x24], R3 ;  /* 0x0000240301007387 */ /* 0x0003e20000100800 */
[----:B------:R-:W-:Y:S01]  /*6550*/  FADD.FTZ R12, R83, R24 ;  /* 0x00000018530c7221 */ /* 0x000fe20000010000 */
[----:B------:R-:W-:Y:S01]  /*6560*/  ISETP.NE.AND P1, PT, R27, 0x1, PT ;  /* 0x000000011b00780c */ /* 0x000fe20003f25270 */
[----:B------:R-:W-:Y:S01]  /*6570*/  IMAD.MOV.U32 R24, RZ, RZ, R95 ;  /* 0x000000ffff187224 */ /* 0x000fe200078e005f */
[----:B------:R-:W-:Y:S01]  /*6580*/  LDSM.16.MT88.4 R80, [R240+0x4000] ;  /* 0x00400000f050783b */ /* 0x000fe20000004200 */
[----:B------:R-:W-:-:S02]  /*6590*/  FADD.FTZ R12, R2, R12 ;  /* 0x0000000c020c7221 */ /* 0x000fc40000010000 */
[----:B------:R2:W3:Y:S01]  /*65a0*/  MUFU.EX2 R2, R32 ;  /* 0x0000002000027308 */ /* 0x0004e20000000800 */
[----:B------:R-:W-:Y:S01]  /*65b0*/  IMAD.MOV.U32 R27, RZ, RZ, c[0x0][0x32c] ;  /* 0x0000cb00ff1b7624 */ /* 0x000fe200078e00ff */
[----:B--2---:R-:W2:Y:S01]  /*65c0*/  LDSM.16.MT88.4 R32, [R241+0x1000] ;  /* 0x00100000f120783b */ /* 0x004ea20000004200 */
[----:B-1----:R-:W-:-:S05]  /*65d0*/  FADD.FTZ R3, R0, R12 ;  /* 0x0000000c00037221 */ /* 0x002fca0000010000 */
[----:B------:R-:W1:Y:S01]  /*65e0*/  MUFU.EX2 R0, R31 ;  /* 0x0000001f00007308 */ /* 0x000e620000000800 */
[----:B------:R-:W4:Y:S01]  /*65f0*/  LDSM.16.MT88.4 R12, [R241+0x4800] ;  /* 0x00480000f10c783b */ /* 0x000f220000004200 */
[----:B---3--:R-:W-:Y:S01]  /*6600*/  FADD.FTZ R3, R2, R3 ;  /* 0x0000000302037221 */ /* 0x008fe20000010000 */
[----:B-1----:R-:W-:-:S03]  /*6610*/  F2FP.BF16.PACK_AB R131, R0, R2 ;  /* 0x000000020083723e */ /* 0x002fc600000010ff */
[----:B------:R-:W-:Y:S02]  /*6620*/  FADD.FTZ R3, R0, R3 ;  /* 0x0000000300037221 */ /* 0x000fe40000010000 */
[----:B------:R-:W-:-:S03]  /*6630*/  @P1 IMAD.HI.U32 R2, R24, c[0x0][0x2c8], RZ ;  /* 0x0000b20018021a27 */ /* 0x000fc600078e00ff */
[----:B------:R1:W-:Y:S01]  /*6640*/  STL [R1+0x28], R3 ;  /* 0x0000280301007387 */ /* 0x0003e20000100800 */
[C---:B------:R-:W-:Y:S01]  /*6650*/  HMMA.16816.F32.BF16 R156, R128.reuse, R152, R156 ;  /* 0x00000098809c723c */ /* 0x040fe2000004189c */
[----:B------:R-:W-:Y:S01]  /*6660*/  IMAD.MOV.U32 R0, RZ, RZ, R24 ;  /* 0x000000ffff007224 */ /* 0x000fe200078e0018 */
[----:B------:R-:W-:Y:S02]  /*6670*/  @P1 SHF.R.U32.HI R0, RZ, c[0x0][0x2cc], R2 ;  /* 0x0000b300ff001a19 */ /* 0x000fe40000011602 */
[----:B------:R-:W-:Y:S02]  /*6680*/  ISETP.GE.AND P1, PT, R27, 0x1, PT ;  /* 0x000000011b00780c */ /* 0x000fe40003f26270 */
[----:B------:R-:W-:Y:S02]  /*6690*/  IADD3 R2, R25, -R26, RZ ;  /* 0x8000001a19027210 */ /* 0x000fe40007ffe0ff */
[----:B------:R-:W-:Y:S01]  /*66a0*/  HMMA.16816.F32.BF16 R152, R128, R154, R144 ;  /* 0x0000009a8098723c */ /* 0x000fe20000041890 */
[----:B------:R-:W3:Y:S02]  /*66b0*/  LDSM.16.MT88.4 R144, [R240+0x1000] ;  /* 0x00100000f090783b */ /* 0x000ee40000004200 */
[----:B------:R-:W-:-:S05]  /*66c0*/  IMAD.IADD R0, R2, 0x1, R0 ;  /* 0x0000000102007824 */ /* 0x000fca00078e0200 */
[C---:B--2---:R-:W-:Y:S08]  /*66d0*/  HMMA.16816.F32.BF16 R28, R128.reuse, R32, R36 ;  /* 0x00000020801c723c */ /* 0x044ff00000041824 */
[----:B------:R-:W-:Y:S01]  /*66e0*/  HMMA.16816.F32.BF16 R32, R128, R34, R40 ;  /* 0x000000228020723c */ /* 0x000fe20000041828 */
[----:B------:R-:W2:Y:S01]  /*66f0*/  LDSM.16.MT88.4 R40, [R238+0x2800] ;  /* 0x00280000ee28783b */ /* 0x000ea20000004200 */
[----:B-1----:R-:W-:-:S06]  /*6700*/  IADD3 R3, R0, c[0x0][0x328], RZ ;  /* 0x0000ca0000037a10 */ /* 0x002fcc0007ffe0ff */
[C---:B----4-:R-:W-:Y:S08]  /*6710*/  HMMA.16816.F32.BF16 R16, R8.reuse, R12, RZ ;  /* 0x0000000c0810723c */ /* 0x050ff000000418ff */
[----:B------:R-:W-:Y:S01]  /*6720*/  HMMA.16816.F32.BF16 R8, R8, R14, RZ ;  /* 0x0000000e0808723c */ /* 0x000fe200000418ff */
[----:B------:R-:W1:Y:S07]  /*6730*/  LDSM.16.MT88.4 R12, [R241+0x5000] ;  /* 0x00500000f10c783b */ /* 0x000e6e0000004200 */
[C---:B---3--:R-:W-:Y:S08]  /*6740*/  HMMA.16816.F32.BF16 R148, R128.reuse, R144, R148 ;  /* 0x000000908094723c */ /* 0x048ff00000041894 */
[C---:B------:R-:W-:Y:S01]  /*6750*/  HMMA.16816.F32.BF16 R144, R128.reuse, R146, R136 ;  /* 0x000000928090723c */ /* 0x040fe20000041888 */
[----:B------:R-:W3:Y:S07]  /*6760*/  LDSM.16.MT88.4 R136, [R239+0x1000] ;  /* 0x00100000ef88783b */ /* 0x000eee0000004200 */
[C---:B--2---:R-:W-:Y:S08]  /*6770*/  HMMA.16816.F32.BF16 R36, R128.reuse, R40, R44 ;  /* 0x000000288024723c */ /* 0x044ff0000004182c */
[----:B------:R-:W-:Y:S01]  /*6780*/  HMMA.16816.F32.BF16 R40, R128, R42, R48 ;  /* 0x0000002a8028723c */ /* 0x000fe20000041830 */
[----:B------:R-:W2:Y:S07]  /*6790*/  LDSM.16.MT88.4 R48, [R240+0x2800] ;  /* 0x00280000f030783b */ /* 0x000eae0000004200 */
[C---:B-1----:R-:W-:Y:S08]  /*67a0*/  HMMA.16816.F32.BF16 R16, R4.reuse, R12, R16 ;  /* 0x0000000c0410723c */ /* 0x042ff00000041810 */
[----:B------:R-:W-:Y:S01]  /*67b0*/  HMMA.16816.F32.BF16 R8, R4, R14, R8 ;  /* 0x0000000e0408723c */ /* 0x000fe20000041808 */
[----:B------:R-:W-:Y:S07]  /*67c0*/  LDSM.16.MT88.4 R4, [R241+0x5800] ;  /* 0x00580000f104783b */ /* 0x000fee0000004200 */
[C---:B---3--:R-:W-:Y:S08]  /*67d0*/  HMMA.16816.F32.BF16 R140, R128.reuse, R136, R140 ;  /* 0x00000088808c723c */ /* 0x048ff0000004188c */
[C---:B------:R-:W-:Y:S01]  /*67e0*/  HMMA.16816.F32.BF16 R136, R128.reuse, R138, R88 ;  /* 0x0000008a8088723c */ /* 0x040fe20000041858 */
[----:B------:R-:W-:Y:S07]  /*67f0*/  LDSM.16.MT88.4 R88, [R239+0x4000] ;  /* 0x00400000ef58783b */ /* 0x000fee0000004200 */
[C---:B--2---:R-:W-:Y:S01]  /*6800*/  HMMA.16816.F32.BF16 R44, R128.reuse, R48, R56 ;  /* 0x00000030802c723c */ /* 0x044fe20000041838 */
        /* <DEDUP_REMOVED lines=8> */
[C---:B-1----:R-:W-:Y:S08]  /*6890*/  HMMA.16816.F32.BF16 R68, R128.reuse, R72, R176 ;  /* 0x000000488044723c */ /* 0x042ff000000418b0 */
[C---:B------:R-:W-:Y:S08]  /*68a0*/  HMMA.16816.F32.BF16 R72, R128.reuse, R74, R76 ;  /* 0x0000004a8048723c */ /* 0x040ff0000004184c */
[C---:B------:R-:W-:Y:S08]  /*68b0*/  HMMA.16816.F32.BF16 R76, R128.reuse, R80, R172 ;  /* 0x00000050804c723c */ /* 0x040ff000000418ac */
[C---:B------:R-:W-:Y:S08]  /*68c0*/  HMMA.16816.F32.BF16 R80, R128.reuse, R82, R84 ;  /* 0x000000528050723c */ /* 0x040ff00000041854 */
[C---:B------:R-:W-:Y:S08]  /*68d0*/  HMMA.16816.F32.BF16 R84, R128.reuse, R88, R168 ;  /* 0x000000588054723c */ /* 0x040ff000000418a8 */
[C---:B------:R-:W-:Y:S01]  /*68e0*/  HMMA.16816.F32.BF16 R88, R128.reuse, R90, R96 ;  /* 0x0000005a8058723c */ /* 0x040fe20000041860 */
[----:B------:R-:W1:Y:S07]  /*68f0*/  LDSM.16.MT88.4 R96, [R241+0x4000] ;  /* 0x00400000f160783b */ /* 0x000e6e0000004200 */
[C---:B-1----:R-:W-:Y:S08]  /*6900*/  HMMA.16816.F32.BF16 R92, R128.reuse, R96, R124 ;  /* 0x00000060805c723c */ /* 0x042ff0000004187c */
[C---:B------:R-:W-:Y:S01]  /*6910*/  HMMA.16816.F32.BF16 R96, R128.reuse, R98, R104 ;  /* 0x000000628060723c */ /* 0x040fe20000041868 */
[----:B------:R-:W1:Y:S07]  /*6920*/  LDSM.16.MT88.4 R104, [R238+0x5800] ;  /* 0x00580000ee68783b */ /* 0x000e6e0000004200 */
[----:B------:R-:W-:Y:S07]  /*6930*/  HMMA.16816.F32.BF16 R124, R128, R4, R16 ;  /* 0x00000004807c723c */ /* 0x000fee0000041810 */
[----:B------:R-:W-:-:S05]  /*6940*/  IADD3 R4, R134, -0x2, RZ ;  /* 0xfffffffe86047810 */ /* 0x000fca0007ffe0ff */
[----:B------:R-:W-:Y:S01]  /*6950*/  STL [R1+0x20], R4 ;  /* 0x0000200401007387 */ /* 0x000fe20000100800 */
        /* <DEDUP_REMOVED lines=8> */
[----:B------:R-:W-:Y:S01]  /*69e0*/  HMMA.16816.F32.BF16 R128, R128, R6, R8 ;  /* 0x000000068080723c */ /* 0x000fe20000041808 */
[----:B------:R-:W-:Y:S07]  /*69f0*/  @!P1 BRA `(.L_x_419) ;  /* 0x0000010000009947 */ /* 0x000fee0003800000 */
        /* <DEDUP_REMOVED lines=10> */
.L_x_421:
[----:B------:R-:W-:-:S13]  /*6aa0*/  ISETP.NE.AND P0, PT, R27, 0x1, PT ;  /* 0x000000011b00780c */ /* 0x000fda0003f05270 */
[----:B------:R-:W-:-:S05]  /*6ab0*/  @P0 IMAD.HI.U32 R0, R2, c[0x0][0x330], RZ ;  /* 0x0000cc0002000a27 */ /* 0x000fca00078e00ff */
[----:B------:R-:W-:Y:S02]  /*6ac0*/  @P0 SHF.R.U32.HI R2, RZ, c[0x0][0x334], R0 ;  /* 0x0000cd00ff020a19 */ /* 0x000fe40000011600 */
.L_x_422:
[----:B------:R-:W-:Y:S05]  /*6ad0*/  BSYNC B0 ;  /* 0x0000000000007941 */ /* 0x000fea0003800000 */
.L_x_420:
[----:B------:R-:W-:-:S05]  /*6ae0*/  IMAD R2, R2, R27, c[0x0][0x32c] ;  /* 0x0000cb0002027624 */ /* 0x000fca00078e021b */
[----:B------:R-:W-:-:S04]  /*6af0*/  IMNMX R3, R3, R2, PT ;  /* 0x0000000203037217 */ /* 0x000fc80003800200 */
.L_x_419:
[----:B------:R-:W2:Y:S01]  /*6b00*/  LDL R2, [R1+0x30] ;  /* 0x0000300001027983 */ /* 0x000ea20000100800 */
[----:B------:R-:W-:-:S05]  /*6b10*/  IMAD.HI R3, R3, 0x2aaaaaab, RZ ;  /* 0x2aaaaaab03037827 */ /* 0x000fca00078e02ff */
[----:B------:R-:W-:-:S04]  /*6b20*/  SHF.R.U32.HI R0, RZ, 0x1f, R3 ;  /* 0x0000001fff007819 */ /* 0x000fc80000011603 */
[----:B------:R-:W-:-:S04]  /*6b30*/  LEA.HI.SX32 R3, R3, R0, 0x1d ;  /* 0x0000000003037211 */ /* 0x000fc800078feaff */
[----:B--2---:R-:W-:-:S04]  /*6b40*/  IMNMX R2, R2, R3, !PT ;  /* 0x0000000302027217 */ /* 0x004fc80007800200 */
[----:B------:R-:W-:Y:S01]  /*6b50*/  ISETP.GE.AND P0, PT, R4, R2, PT ;  /* 0x000000020400720c */ /* 0x000fe20003f06270 */
[----:B------:R1:W-:-:S12]  /*6b60*/  STL [R1+0x60], R2 ;  /* 0x0000600201007387 */ /* 0x0003d80000100800 */
[----:B------:R-:W-:Y:S05]  /*6b70*/  @!P0 BRA `(.L_x_423) ;  /* 0x00003a2000008947 */ /* 0x000fea0003800000 */
[----:B------:R-:W-:Y:S02]  /*6b80*/  MOV R0, R4 ;  /* 0x0000000400007202 */ /* 0x000fe40000000f00 */
[----:B------:R-:W-:Y:S02]  /*6b90*/  MOV R134, R132 ;  /* 0x0000008400867202 */ /* 0x000fe40000000f00 */
[----:B-1----:R-:W-:Y:S01]  /*6ba0*/  MOV R2, R133 ;  /* 0x0000008500027202 */ /* 0x002fe20000000f00 */
[----:B------:R1:W-:Y:S04]  /*6bb0*/  STL [R1+0x1c], R0 ;  /* 0x00001c0001007387 */ /* 0x0003e80000100800 */
.L_x_436:
[----:B-1----:R-:W2:Y:S01]  /*6bc0*/  LDL R0, [R1] ;  /* 0x0000000001007983 */ /* 0x002ea20000100800 */
[----:B------:R-:W-:Y:S04]  /*6bd0*/  DEPBAR.LE SB0, 0x0 ;  /* 0x000080000000791a */ /* 0x000fe80000000000 */
[----:B------:R-:W3:Y:S01]  /*6be0*/  LDL R13, [R1+0x30] ;  /* 0x00003000010d7983 */ /* 0x000ee20000100800 */
[----:B------:R-:W-:Y:S01]  /*6bf0*/  WARPSYNC 0xffffffff ;  /* 0xffffffff00007948 */ /* 0x000fe20003800000 */
[----:B------:R-:W-:Y:S02]  /*6c00*/  BSSY B0, `(.L_x_424) ;  /* 0x0000034000007945 */ /* 0x000fe40003800000 */
[----:B------:R-:W3:Y:S04]  /*6c10*/  LDL R132, [R1+0x1c] ;  /* 0x00001c0001847983 */ /* 0x000ee80000100800 */
[----:B------:R-:W4:Y:S04]  /*6c20*/  LDL R133, [R1+0x14] ;  /* 0x0000140001857983 */ /* 0x000f280000100800 */
[----:B------:R-:W-:Y:S06]  /*6c30*/  BAR.SYNC.DEFER_BLOCKING 0x0 ;  /* 0x0000000000007b1d */ /* 0x000fec0000010000 */
[----:B------:R1:W1:Y:S04]  /*6c40*/  LDSM.16.M88.4 R8, [R135] ;  /* 0x000000008708783b */ /* 0x0002680000000200 */
[----:B------:R1:W1:Y:S04]  /*6c50*/  LDSM.16.M88.4 R16, [R135+0x800] ;  /* 0x000800008710783b */ /* 0x0002680000000200 */
[----:B------:R1:W1:Y:S04]  /*6c60*/  LDSM.16.M88.4 R24, [R135+0x1000] ;  /* 0x001000008718783b */ /* 0x0002680000000200 */
[----:B------:R1:W1:Y:S04]  /*6c70*/  LDSM.16.M88.4 R168, [R242] ;  /* 0x00000000f2a8783b */ /* 0x0002680000000200 */
[----:B------:R1:W1:Y:S01]  /*6c80*/  LDSM.16.M88.4 R172, [R252] ;  /* 0x00000000fcac783b */ /* 0x0002620000000200 */
[----:B---3--:R-:W-:Y:S03]  /*6c90*/  ISETP.GT.AND P0, PT, R13, R132, PT ;  /* 0x000000840d00720c */ /* 0x008fe60003f04270 */
[----:B--2---:R2:W3:Y:S01]  /*6ca0*/  LDSM.16.M88.4 R176, [R0] ;  /* 0x0000000000b0783b */ /* 0x0044e20000000200 */
[C---:B----4-:R-:W-:Y:S02]  /*6cb0*/  LOP3.LUT P6, RZ, R133.reuse, 0x100, RZ, 0xc0, !PT ;  /* 0x0000010085ff7812 */ /* 0x050fe400078cc0ff */
[C---:B------:R-:W-:Y:S02]  /*6cc0*/  LOP3.LUT P5, RZ, R133.reuse, 0x80, RZ, 0xc0, !PT ;  /* 0x0000008085ff7812 */ /* 0x040fe400078ac0ff */
[----:B------:R-:W-:Y:S05]  /*6cd0*/  LOP3.LUT P4, RZ, R133, 0x40, RZ, 0xc0, !PT ;  /* 0x0000004085ff7812 */ /* 0x000fea000788c0ff */
[----:B------:R-:W-:-:S05]  /*6ce0*/  @P0 BRA `(.L_x_425) ;  /* 0x0000025000000947 */ /* 0x000fca0003800000 */
[----:B-1----:R-:W4:Y:S01]  /*6cf0*/  LDL.64 R22, [R1+0x58] ;  /* 0x0000580001167983 */ /* 0x002f220000100a00 */
[----:B------:R-:W-:Y:S01]  /*6d00*/  LOP3.LUT P3, RZ, R133, 0x200, RZ, 0xc0, !PT ;  /* 0x0000020085ff7812 */ /* 0x000fe2000786c0ff */
[----:B------:R-:W-:Y:S01]  /*6d10*/  IMAD.WIDE.U32 R4, R132, c[0x0][0x208], RZ ;  /* 0x0000820084047a25 */ /* 0x000fe200078e00ff */
[----:B--2---:R-:W-:Y:S01]  /*6d20*/  SHF.R.S32.HI R0, RZ, 0x1f, R132 ;  /* 0x0000001fff007819 */ /* 0x004fe20000011484 */
[----:B------:R-:W2:Y:S04]  /*6d30*/  LDL.64 R20, [R1+0x48] ;  /* 0x0000480001147983 */ /* 0x000ea80000100a00 */
[----:B------:R-:W5:Y:S01]  /*6d40*/  LDL R14, [R1+0x18] ;  /* 0x00001800010e7983 */ /* 0x000f620000100800 */
[----:B------:R-:W-:Y:S03]  /*6d50*/  IMAD R0, R0, c[0x0][0x208], RZ ;  /* 0x0000820000007a24 */ /* 0x000fe600078e02ff */
[----:B------:R-:W1:Y:S01]  /*6d60*/  S2R R3, SR_TID.X ;  /* 0x0000000000037919 */ /* 0x000e620000002100 */
[----:B------:R-:W-:Y:S04]  /*6d70*/  IMAD R0, R132, c[0x0][0x20c], R0 ;  /* 0x0000830084007a24 */ /* 0x000fe800078e0200 */
[----:B------:R-:W-:Y:S02]  /*6d80*/  IMAD.IADD R0, R5, 0x1, R0 ;  /* 0x0000000105007824 */ /* 0x000fe400078e0200 */
[----:B------:R-:W-:Y:S01]  /*6d90*/  IMAD.WIDE.U32 R4, R4, 0x30, RZ ;  /* 0x0000003004047825 */ /* 0x000fe200078e00ff */
[----:B-1----:R-:W-:Y:S03]  /*6da0*/  ISETP.GT.AND P2, PT, R3, 0x7f, PT ;  /* 0x0000007f0300780c */ /* 0x002fe60003f44270 */
[----:B------:R-:W-:Y:S04]  /*6db0*/  IMAD R3, R0, 0x30, RZ ;  /* 0x0000003000037824 */ /* 0x000fe800078e02ff */
[----:B------:R-:W-:Y:S06]  /*6dc0*/  IMAD.IADD R3, R5, 0x1, R3 ;  /* 0x0000000105037824 */ /* 0x000fec00078e0203 */
[----:B------:R-:W-:Y:S05]  /*6dd0*/  @!P2 IMAD.MOV.U32 R0, RZ, RZ, c[0x0][0x208] ;  /* 0x00008200ff00a624 */ /* 0x000fea00078e00ff */
[-C--:B------:R-:W-:Y:S02]  /*6de0*/  @!P2 LEA R12, P0, R0, R4.reuse, 0x5 ;  /* 0x00000004000ca211 */ /* 0x080fe400078028ff */
[----:B----4-:R-:W-:Y:S01]  /*6df0*/  IADD3 R5, P1, R22, R4, RZ ;  /* 0x0000000416057210 */ /* 0x010fe20007f3e0ff */
[----:B------:R-:W-:Y:S05]  /*6e00*/  @!P2 IMAD.MOV.U32 R4, RZ, RZ, c[0x0][0x20c] ;  /* 0x00008300ff04a624 */ /* 0x000fea00078e00ff */
[----:B------:R-:W-:Y:S01]  /*6e10*/  @!P2 LEA.HI.X R4, R0, R3, R4, 0x5, P0 ;  /* 0x000000030004a211 */ /* 0x000fe200000f2c04 */
[----:B--2---:R-:W-:Y:S01]  /*6e20*/  IMAD.X R3, R3, 0x1, R21, P1 ;  /* 0x0000000103037824 */ /* 0x004fe200008e0615 */
[C---:B------:R-:W-:Y:S04]  /*6e30*/  LEA R6, P0, R5.reuse, c[0x0][0x1f8], 0x1 ;  /* 0x00007e0005067a11 */ /* 0x040fe800078008ff */
[----:B------:R-:W-:Y:S02]  /*6e40*/  LEA.HI.X R7, R5, c[0x0][0x1fc], R3, 0x1, P0 ;  /* 0x00007f0005077a11 */ /* 0x000fe400000f0c03 */
[----:B------:R-:W-:Y:S03]  /*6e50*/  @!P2 IADD3 R0, P0, R12, R22, RZ ;  /* 0x000000160c00a210 */ /* 0x000fe60007f1e0ff */
[----:B------:R-:W-:Y:S01]  /*6e60*/  @!PT LDS RZ, [RZ] ;  /* 0x00000000fffff984 */ /* 0x000fe20000000800 */
[----:B------:R-:W-:Y:S01]  /*6e70*/  @!PT LDS RZ, [RZ] ;  /* 0x00000000fffff984 */ /* 0x000fe20000000800 */
[----:B------:R-:W-:Y:S01]  /*6e80*/  @!PT LDS RZ, [RZ] ;  /* 0x00000000fffff984 */ /* 0x000fe20000000800 */
[----:B-----5:R1:W-:Y:S02]  /*6e90*/  LDGSTS.E.BYPASS.LTC128B.128 [R14+0x4080], [R6.64], !P3 ;  /* 0x04080000060e7fae */ /* 0x0203e4000d901d46 */
[----:B------:R-:W-:Y:S01]  /*6ea0*/  @!P2 IMAD.X R3, R4, 0x1, R21, P0 ;  /* 0x000000010403a824 */ /* 0x000fe200000e0615 */
[C---:B------:R-:W-:Y:S01]  /*6eb0*/  @!P2 LEA R4, P0, R0.reuse, c[0x0][0x1f8], 0x1 ;  /* 0x00007e000004aa11 */ /* 0x040fe200078008ff */
[----:B------:R1:W-:Y:S03]  /*6ec0*/  LDGSTS.E.BYPASS.LTC128B.128 [R14+0x5880], [R6.64+0x80], !P6 ;  /* 0x05880080060e7fae */ /* 0x0003e6000f101d46 */
[----:B------:R-:W-:Y:S01]  /*6ed0*/  @!P2 LEA.HI.X R5, R0, c[0x0][0x1fc], R3, 0x1, P0 ;  /* 0x00007f000005aa11 */ /* 0x000fe200000f0c03 */
[----:B------:R1:W-:Y:S04]  /*6ee0*/  LDGSTS.E.BYPASS.LTC128B.128 [R14+0x7080], [R6.64+0x100], !P5 ;  /* 0x07080100060e7fae */ /* 0x0003e8000e901d46 */
[----:B------:R1:W-:Y:S04]  /*6ef0*/  LDGSTS.E.BYPASS.LTC128B.128 [R14+0x8880], [R6.64+0x180], !P4 ;  /* 0x08880180060e7fae */ /* 0x0003e8000e101d46 */
[----:B------:R1:W-:Y:S04]  /*6f00*/  @!P2 LDGSTS.E.BYPASS.LTC128B.128 [R14+0x5080], [R4.64], !P3 ;  /* 0x05080000040eafae */ /* 0x0003e8000d901d46 */
[----:B------:R1:W-:Y:S04]  /*6f10*/  @!P2 LDGSTS.E.BYPASS.LTC128B.128 [R14+0x6880], [R4.64+0x80], !P6 ;  /* 0x06880080040eafae */ /* 0x0003e8000f101d46 */
[----:B------:R1:W-:Y:S04]  /*6f20*/  @!P2 LDGSTS.E.BYPASS.LTC128B.128 [R14+0x8080], [R4.64+0x100], !P5 ;  /* 0x08080100040eafae */ /* 0x0003e8000e901d46 */
[----:B------:R1:W-:Y:S02]  /*6f30*/  @!P2 LDGSTS.E.BYPASS.LTC128B.128 [R14+0x9880], [R4.64+0x180], !P4 ;  /* 0x09880180040eafae */ /* 0x0003e4000e101d46 */
.L_x_425:
[----:B-1----:R-:W-:Y:S05]  /*6f40*/  BSYNC B0 ;  /* 0x0000000000007941 */ /* 0x002fea0003800000 */
.L_x_424:
[C---:B------:R-:W-:Y:S01]  /*6f50*/  HMMA.16816.F32.BF16 R4, R160.reuse, R8, RZ ;  /* 0x00000008a004723c */ /* 0x040fe200000418ff */
[----:B------:R-:W0:Y:S01]  /*6f60*/  LDGDEPBAR ;  /* 0x00000000000079af */ /* 0x000e220000000000 */
[----:B------:R-:W-:Y:S02]  /*6f70*/  BSSY B0, `(.L_x_426) ;  /* 0x00000f1000007945 */ /* 0x000fe40003800000 */
[----:B------:R-:W-:Y:S04]  /*6f80*/  MOV R3, R13 ;  /* 0x0000000d00037202 */ /* 0x000fe80000000f00 */
[C---:B------:R-:W-:Y:S08]  /*6f90*/  HMMA.16816.F32.BF16 R8, R160.reuse, R10, RZ ;  /* 0x0000000aa008723c */ /* 0x040ff000000418ff */
[C---:B------:R-:W-:Y:S08]  /*6fa0*/  HMMA.16816.F32.BF16 R12, R160.reuse, R16, RZ ;  /* 0x00000010a00c723c */ /* 0x040ff000000418ff */
[C---:B------:R-:W-:Y:S08]  /*6fb0*/  HMMA.16816.F32.BF16 R16, R160.reuse, R18, RZ ;  /* 0x00000012a010723c */ /* 0x040ff000000418ff */
[C---:B------:R-:W-:Y:S08]  /*6fc0*/  HMMA.16816.F32.BF16 R20, R160.reuse, R24, RZ ;  /* 0x00000018a014723c */ /* 0x040ff000000418ff */
[----:B------:R-:W-:Y:S08]  /*6fd0*/  HMMA.16816.F32.BF16 R24, R160, R26, RZ ;  /* 0x0000001aa018723c */ /* 0x000ff000000418ff */
[C---:B------:R-:W-:Y:S08]  /*6fe0*/  HMMA.16816.F32.BF16 R4, R164.reuse, R168, R4 ;  /* 0x000000a8a404723c */ /* 0x040ff00000041804 */
[C---:B------:R-:W-:Y:S01]  /*6ff0*/  HMMA.16816.F32.BF16 R8, R164.reuse, R170, R8 ;  /* 0x000000aaa408723c */ /* 0x040fe20000041808 */
[----:B------:R-:W1:Y:S07]  /*7000*/  LDSM.16.M88.4 R168, [R237] ;  /* 0x00000000eda8783b */ /* 0x000e6e0000000200 */
[C---:B------:R-:W-:Y:S08]  /*7010*/  HMMA.16816.F32.BF16 R12, R164.reuse, R172, R12 ;  /* 0x000000aca40c723c */ /* 0x040ff0000004180c */
[C---:B------:R-:W-:Y:S01]  /*7020*/  HMMA.16816.F32.BF16 R16, R164.reuse, R174, R16 ;  /* 0x000000aea410723c */ /* 0x040fe20000041810 */
[----:B------:R-:W4:Y:S07]  /*7030*/  LDSM.16.M88.4 R172, [R237+0x800] ;  /* 0x00080000edac783b */ /* 0x000f2e0000000200 */
[C---:B---3--:R-:W-:Y:S08]  /*7040*/  HMMA.16816.F32.BF16 R20, R164.reuse, R176, R20 ;  /* 0x000000b0a414723c */ /* 0x048ff00000041814 */
[----:B------:R-:W-:Y:S08]  /*7050*/  HMMA.16816.F32.BF16 R24, R164, R178, R24 ;  /* 0x000000b2a418723c */ /* 0x000ff00000041818 */
[C---:B-1----:R-:W-:Y:S08]  /*7060*/  HMMA.16816.F32.BF16 R4, R180.reuse, R168, R4 ;  /* 0x000000a8b404723c */ /* 0x042ff00000041804 */
[C---:B------:R-:W-:Y:S01]  /*7070*/  HMMA.16816.F32.BF16 R8, R180.reuse, R170, R8 ;  /* 0x000000aab408723c */ /* 0x040fe20000041808 */
[----:B------:R-:W1:Y:S07]  /*7080*/  LDSM.16.M88.4 R168, [R237+0x1000] ;  /* 0x00100000eda8783b */ /* 0x000e6e0000000200 */
[C---:B----4-:R-:W-:Y:S08]  /*7090*/  HMMA.16816.F32.BF16 R12, R180.reuse, R172, R12 ;  /* 0x000000acb40c723c */ /* 0x050ff0000004180c */
[C---:B------:R-:W-:Y:S01]  /*70a0*/  HMMA.16816.F32.BF16 R16, R180.reuse, R174, R16 ;  /* 0x000000aeb410723c */ /* 0x040fe20000041810 */
[----:B------:R-:W3:Y:S07]  /*70b0*/  LDSM.16.M88.4 R172, [R236] ;  /* 0x00000000ecac783b */ /* 0x000eee0000000200 */
[C---:B-1----:R-:W-:Y:S08]  /*70c0*/  HMMA.16816.F32.BF16 R20, R180.reuse, R168, R20 ;  /* 0x000000a8b414723c */ /* 0x042ff00000041814 */
[----:B------:R-:W-:Y:S01]  /*70d0*/  HMMA.16816.F32.BF16 R24, R180, R170, R24 ;  /* 0x000000aab418723c */ /* 0x000fe20000041818 */
[----:B------:R-:W1:Y:S07]  /*70e0*/  LDSM.16.M88.4 R168, [R236+0x800] ;  /* 0x00080000eca8783b */ /* 0x000e6e0000000200 */
[C---:B---3--:R-:W-:Y:S08]  /*70f0*/  HMMA.16816.F32.BF16 R4, R184.reuse, R172, R4 ;  /* 0x000000acb804723c */ /* 0x048ff00000041804 */
[C---:B------:R-:W-:Y:S01]  /*7100*/  HMMA.16816.F32.BF16 R8, R184.reuse, R174, R8 ;  /* 0x000000aeb808723c */ /* 0x040fe20000041808 */
[----:B------:R-:W3:Y:S07]  /*7110*/  LDSM.16.M88.4 R172, [R236+0x1000] ;  /* 0x00100000ecac783b */ /* 0x000eee0000000200 */
[C---:B-1----:R-:W-:Y:S08]  /*7120*/  HMMA.16816.F32.BF16 R12, R184.reuse, R168, R12 ;  /* 0x000000a8b80c723c */ /* 0x042ff0000004180c */
[C---:B------:R-:W-:Y:S01]  /*7130*/  HMMA.16816.F32.BF16 R16, R184.reuse, R170, R16 ;  /* 0x000000aab810723c */ /* 0x040fe20000041810 */
[----:B------:R-:W1:Y:S07]  /*7140*/  LDSM.16.M88.4 R168, [R135+0x1800] ;  /* 0x0018000087a8783b */ /* 0x000e6e0000000200 */
[C---:B---3--:R-:W-:Y:S08]  /*7150*/  HMMA.16816.F32.BF16 R20, R184.reuse, R172, R20 ;  /* 0x000000acb814723c */ /* 0x048ff00000041814 */
[----:B------:R-:W-:Y:S01]  /*7160*/  HMMA.16816.F32.BF16 R24, R184, R174, R24 ;  /* 0x000000aeb818723c */ /* 0x000fe20000041818 */
[----:B------:R-:W3:Y:S07]  /*7170*/  LDSM.16.M88.4 R172, [R135+0x2000] ;  /* 0x0020000087ac783b */ /* 0x000eee0000000200 */
[C---:B-1----:R-:W-:Y:S08]  /*7180*/  HMMA.16816.F32.BF16 R4, R188.reuse, R168, R4 ;  /* 0x000000a8bc04723c */ /* 0x042ff00000041804 */
[C---:B------:R-:W-:Y:S01]  /*7190*/  HMMA.16816.F32.BF16 R8, R188.reuse, R170, R8 ;  /* 0x000000aabc08723c */ /* 0x040fe20000041808 */
[----:B------:R-:W1:Y:S07]  /*71a0*/  LDSM.16.M88.4 R168, [R135+0x2800] ;  /* 0x0028000087a8783b */ /* 0x000e6e0000000200 */
[C---:B---3--:R-:W-:Y:S08]  /*71b0*/  HMMA.16816.F32.BF16 R12, R188.reuse, R172, R12 ;  /* 0x000000acbc0c723c */ /* 0x048ff0000004180c */
[C---:B------:R-:W-:Y:S01]  /*71c0*/  HMMA.16816.F32.BF16 R16, R188.reuse, R174, R16 ;  /* 0x000000aebc10723c */ /* 0x040fe20000041810 */
[----:B------:R-:W3:Y:S07]  /*71d0*/  LDSM.16.M88.4 R172, [R245] ;  /* 0x00000000f5ac783b */ /* 0x000eee0000000200 */
[C---:B-1----:R-:W-:Y:S08]  /*71e0*/  HMMA.16816.F32.BF16 R20, R188.reuse, R168, R20 ;  /* 0x000000a8bc14723c */ /* 0x042ff00000041814 */
[----:B------:R-:W-:Y:S01]  /*71f0*/  HMMA.16816.F32.BF16 R24, R188, R170, R24 ;  /* 0x000000aabc18723c */ /* 0x000fe20000041818 */
[----:B------:R-:W1:Y:S07]  /*7200*/  LDSM.16.M88.4 R168, [R243] ;  /* 0x00000000f3a8783b */ /* 0x000e6e0000000200 */
[C---:B---3--:R-:W-:Y:S08]  /*7210*/  HMMA.16816.F32.BF16 R4, R192.reuse, R172, R4 ;  /* 0x000000acc004723c */ /* 0x048ff00000041804 */
[C---:B------:R-:W-:Y:S01]  /*7220*/  HMMA.16816.F32.BF16 R8, R192.reuse, R174, R8 ;  /* 0x000000aec008723c */ /* 0x040fe20000041808 */
[----:B------:R-:W3:Y:S07]  /*7230*/  LDSM.16.M88.4 R172, [R244] ;  /* 0x00000000f4ac783b */ /* 0x000eee0000000200 */
        /* <DEDUP_REMOVED lines=11> */
[----:B------:R-:W3:Y:S07]  /*72f0*/  LDSM.16.M88.4 R172, [R236+0x1800] ;  /* 0x00180000ecac783b */ /* 0x000eee0000000200 */
        /* <DEDUP_REMOVED lines=76> */
[C---:B------:R-:W-:Y:S11]  /*77c0*/  HMMA.16816.F32.BF16 R8, R232.reuse, R174, R8 ;  /* 0x000000aee808723c */ /* 0x040ff60000041808 */
[----:B------:R-:W-:Y:S05]  /*77d0*/  @!UPT UIADD3 URZ, URZ, URZ, URZ ;  /* 0x0000003f3f3ff290 */ /* 0x000fea000fffe03f */
[----:B--2---:R-:W-:Y:S04]  /*77e0*/  FMUL.FTZ R0, R4, c[0x0][0x320] ;  /* 0x0000c80004007a20 */ /* 0x004fe80000410000 */
[----:B------:R2:W-:Y:S04]  /*77f0*/  MUFU.TANH R174, R0 ;  /* 0x0000000000ae7308 */ /* 0x0005e80000002400 */
[----:B------:R-:W-:Y:S01]  /*7800*/  FMUL.FTZ R10, R10, c[0x0][0x320] ;  /* 0x0000c8000a0a7a20 */ /* 0x000fe20000410000 */
[C---:B-1----:R-:W-:Y:S03]  /*7810*/  HMMA.16816.F32.BF16 R12, R232.reuse, R168, R12 ;  /* 0x000000a8e80c723c */ /* 0x042fe6000004180c */
[----:B------:R-:W-:Y:S02]  /*7820*/  FMUL.FTZ R11, R11, c[0x0][0x320] ;  /* 0x0000c8000b0b7a20 */ /* 0x000fe40000410000 */
[----:B------:R1:W-:Y:S03]  /*7830*/  MUFU.TANH R178, R10 ;  /* 0x0000000a00b27308 */ /* 0x0003e60000002400 */
[C---:B------:R-:W-:Y:S07]  /*7840*/  HMMA.16816.F32.BF16 R16, R232.reuse, R170, R16 ;  /* 0x000000aae810723c */ /* 0x040fee0000041810 */
[----:B------:R-:W-:Y:S01]  /*7850*/  MUFU.TANH R169, R11 ;  /* 0x0000000b00a97308 */ /* 0x000fe20000002400 */
[----:B--2---:R-:W-:Y:S09]  /*7860*/  FMUL.FTZ R0, R5, c[0x0][0x320] ;  /* 0x0000c80005007a20 */ /* 0x004ff20000410000 */
[----:B------:R2:W-:Y:S01]  /*7870*/  MUFU.TANH R173, R0 ;  /* 0x0000000000ad7308 */ /* 0x0005e20000002400 */
[----:B-1----:R-:W-:Y:S01]  /*7880*/  MOV R10, R132 ;  /* 0x00000084000a7202 */ /* 0x002fe20000000f00 */
[----:B--2---:R-:W-:Y:S08]  /*7890*/  FMUL.FTZ R0, R6, c[0x0][0x320] ;  /* 0x0000c80006007a20 */ /* 0x004ff00000410000 */
[----:B------:R1:W2:Y:S02]  /*78a0*/  MUFU.TANH R4, R0 ;  /* 0x0000000000047308 */ /* 0x0002a40000002400 */
[----:B-1----:R-:W-:Y:S01]  /*78b0*/  FMUL.FTZ R0, R7, c[0x0][0x320] ;  /* 0x0000c80007007a20 */ /* 0x002fe20000410000 */
[----:B--2---:R-:W-:Y:S07]  /*78c0*/  STL [R1+0x20], R4 ;  /* 0x0000200401007387 */ /* 0x004fee0000100800 */
[----:B------:R1:W2:Y:S01]  /*78d0*/  MUFU.TANH R179, R0 ;  /* 0x0000000000b37308 */ /* 0x0002a20000002400 */
[----:B------:R-:W3:Y:S01]  /*78e0*/  LDSM.16.M88.4 R4, [R236+0x5800] ;  /* 0x00580000ec04783b */ /* 0x000ee20000000200 */
[----:B------:R-:W-:Y:S07]  /*78f0*/  DEPBAR.LE SB0, 0x0 ;  /* 0x000080000000791a */ /* 0x000fee0000000000 */
[----:B------:R-:W-:Y:S01]  /*7900*/  BAR.SYNC.DEFER_BLOCKING 0x0 ;  /* 0x0000000000007b1d */ /* 0x000fe20000010000 */
[----:B-1----:R-:W-:Y:S01]  /*7910*/  FMUL.FTZ R0, R8, c[0x0][0x320] ;  /* 0x0000c80008007a20 */ /* 0x002fe20000410000 */
[----:B------:R-:W-:Y:S01]  /*7920*/  MOV R8, R3 ;  /* 0x0000000300087202 */ /* 0x000fe20000000f00 */
[----:B------:R-:W-:Y:S03]  /*7930*/  FMUL.FTZ R3, R13, c[0x0][0x320] ;  /* 0x0000c8000d037a20 */ /* 0x000fe60000410000 */
[----:B------:R1:W4:Y:S10]  /*7940*/  MUFU.TANH R172, R0 ;  /* 0x0000000000ac7308 */ /* 0x0003340000002400 */
[----:B------:R-:W2:Y:S01]  /*7950*/  MUFU.TANH R132, R3 ;  /* 0x0000000300847308 */ /* 0x000ea20000002400 */
[C---:B---3--:R-:W-:Y:S08]  /*7960*/  HMMA.16816.F32.BF16 R20, R232.reuse, R4, R20 ;  /* 0x00000004e814723c */ /* 0x048ff00000041814 */
[----:B------:R-:W-:Y:S04]  /*7970*/  HMMA.16816.F32.BF16 R24, R232, R6, R24 ;  /* 0x00000006e818723c */ /* 0x000fe80000041818 */
[----:B-1----:R-:W-:Y:S01]  /*7980*/  FMUL.FTZ R0, R9, c[0x0][0x320] ;  /* 0x0000c80009007a20 */ /* 0x002fe20000410000 */
[----:B------:R-:W-:Y:S03]  /*7990*/  MOV R9, R133 ;  /* 0x0000008500097202 */ /* 0x000fe60000000f00 */
[----:B------:R1:W3:Y:S04]  /*79a0*/  MUFU.TANH R168, R0 ;  /* 0x0000000000a87308 */ /* 0x0002e80000002400 */
[----:B-1----:R-:W-:Y:S06]  /*79b0*/  FMUL.FTZ R0, R12, c[0x0][0x320] ;  /* 0x0000c8000c007a20 */ /* 0x002fec0000410000 */
[----:B------:R1:W1:Y:S02]  /*79c0*/  MUFU.TANH R133, R0 ;  /* 0x0000000000857308 */ /* 0x0002640000002400 */
[----:B-1----:R-:W-:Y:S08]  /*79d0*/  FMUL.FTZ R0, R14, c[0x0][0x320] ;  /* 0x0000c8000e007a20 */ /* 0x002ff00000410000 */
[----:B------:R1:W1:Y:S02]  /*79e0*/  MUFU.TANH R177, R0 ;  /* 0x0000000000b17308 */ /* 0x0002640000002400 */
[----:B-1----:R-:W-:Y:S08]  /*79f0*/  FMUL.FTZ R0, R15, c[0x0][0x320] ;  /* 0x0000c8000f007a20 */ /* 0x002ff00000410000 */
[----:B------:R1:W1:Y:S02]  /*7a00*/  MUFU.TANH R176, R0 ;  /* 0x0000000000b07308 */ /* 0x0002640000002400 */
[----:B-1----:R-:W-:Y:S01]  /*7a10*/  FMUL.FTZ R0, R16, c[0x0][0x320] ;  /* 0x0000c80010007a20 */ /* 0x002fe20000410000 */
[----:B------:R-:W-:Y:S07]  /*7a20*/  MOV R16, R9 ;  /* 0x0000000900107202 */ /* 0x000fee0000000f00 */
        /* <DEDUP_REMOVED lines=15> */
[----:B-1----:R-:W-:Y:S01]  /*7b20*/  FMUL.FTZ R0, R24, c[0x0][0x320] ;  /* 0x0000c80018007a20 */ /* 0x002fe20000410000 */
[----:B------:R-:W-:Y:S07]  /*7b30*/  MOV R24, R10 ;  /* 0x0000000a00187202 */ /* 0x000fee0000000f00 */
[----:B------:R1:W1:Y:S01]  /*7b40*/  MUFU.TANH R11, R0 ;  /* 0x00000000000b7308 */ /* 0x0002620000002400 */
[----:B------:R-:W-:Y:S01]  /*7b50*/  ISETP.GT.AND P0, PT, R24, R8, PT ;  /* 0x000000081800720c */ /* 0x000fe20003f04270 */
[----:B-1----:R-:W-:Y:S08]  /*7b60*/  FMUL.FTZ R0, R25, c[0x0][0x320] ;  /* 0x0000c80019007a20 */ /* 0x002ff00000410000 */
[----:B------:R1:W1:Y:S02]  /*7b70*/  MUFU.TANH R10, R0 ;  /* 0x00000000000a7308 */ /* 0x0002640000002400 */
[----:B-1----:R-:W-:Y:S08]  /*7b80*/  FMUL.FTZ R0, R26, c[0x0][0x320] ;  /* 0x0000c8001a007a20 */ /* 0x002ff00000410000 */
[----:B------:R1:W1:Y:S02]  /*7b90*/  MUFU.TANH R22, R0 ;  /* 0x0000000000167308 */ /* 0x0002640000002400 */
[----:B-1----:R-:W-:Y:S08]  /*7ba0*/  FMUL.FTZ R0, R27, c[0x0][0x320] ;  /* 0x0000c8001b007a20 */ /* 0x002ff00000410000 */
[----:B------:R1:W1:Y:S01]  /*7bb0*/  MUFU.TANH R21, R0 ;  /* 0x0000000000157308 */ /* 0x0002620000002400 */
[----:B------:R-:W-:-:S05]  /*7bc0*/  @!P0 BRA `(.L_x_427) ;  /* 0x000002b000008947 */ /* 0x000fca0003800000 */
[----:B--234-:R-:W2:Y:S01]  /*7bd0*/  LDL.64 R26, [R1+0x50] ;  /* 0x00005000011a7983 */ /* 0x01cea20000100a00 */
[----:B-1----:R-:W-:Y:S03]  /*7be0*/  IADD3 R0, R24, -0x1, RZ ;  /* 0xffffffff18007810 */ /* 0x002fe60007ffe0ff */
[----:B------:R-:W3:Y:S04]  /*7bf0*/  LDL.64 R18, [R1+0x40] ;  /* 0x0000400001127983 */ /* 0x000ee80000100a00 */
[----:B------:R-:W4:Y:S04]  /*7c00*/  LDL R8, [R1+0x18] ;  /* 0x0000180001087983 */ /* 0x000f280000100800 */
[----:B------:R-:W1:Y:S02]  /*7c10*/  S2R R3, SR_TID.X ;  /* 0x0000000000037919 */ /* 0x000e640000002100 */
[----:B-1----:R-:W-:Y:S04]  /*7c20*/  SHF.R.S32.HI R9, RZ, 0x1f, R3 ;  /* 0x0000001fff097819 */ /* 0x002fe80000011403 */
[----:B------:R-:W-:Y:S02]  /*7c30*/  LEA.HI R9, R9, R3, RZ, 0x3 ;  /* 0x0000000309097211 */ /* 0x000fe400078f18ff */
[----:B------:R-:W-:Y:S02]  /*7c40*/  SHF.R.S32.HI R3, RZ, 0x1f, R0 ;  /* 0x0000001fff037819 */ /* 0x000fe40000011400 */
[----:B------:R-:W-:Y:S03]  /*7c50*/  SHF.R.S32.HI R9, RZ, 0x3, R9 ;  /* 0x00000003ff097819 */ /* 0x000fe60000011409 */
[----:B------:R-:W-:Y:S01]  /*7c60*/  IMAD R3, R3, c[0x0][0x1e0], RZ ;  /* 0x0000780003037a24 */ /* 0x000fe200078e02ff */
[----:B------:R-:W-:Y:S03]  /*7c70*/  IADD3 R4, -R9, 0x30, RZ ;  /* 0x0000003009047810 */ /* 0x000fe60007ffe1ff */
[----:B------:R-:W-:Y:S01]  /*7c80*/  IMAD R3, R0, c[0x0][0x1e4], R3 ;  /* 0x0000790000037a24 */ /* 0x000fe200078e0203 */
        /* <DEDUP_REMOVED lines=19> */
[----:B------:R-:W-:Y:S05]  /*7dc0*/  @P1 LEA.HI.X R7, R3, c[0x0][0x1cc], R7, 0x1, P2 ;  /* 0x0000730003071a11 */ /* 0x000fea00010f0c07 */
[----:B------:R-:W-:Y:S01]  /*7dd0*/  @!PT LDS RZ, [RZ] ;  /* 0x00000000fffff984 */ /* 0x000fe20000000800 */
[----:B------:R-:W-:Y:S01]  /*7de0*/  @!PT LDS RZ, [RZ] ;  /* 0x00000000fffff984 */ /* 0x000fe20000000800 */
[----:B------:R-:W-:Y:S01]  /*7df0*/  @!PT LDS RZ, [RZ] ;  /* 0x00000000fffff984 */ /* 0x000fe20000000800 */
[----:B----4-:R1:W-:Y:S04]  /*7e00*/  @P1 LDGSTS.E.BYPASS.LTC128B.128 [R8+0x14080], [R6.64], !P3 ;  /* 0x1408000006081fae */ /* 0x0103e8000d901d46 */
[----:B------:R1:W-:Y:S04]  /*7e10*/  @P1 LDGSTS.E.BYPASS.LTC128B.128 [R8+0x15880], [R6.64+0x80], !P6 ;  /* 0x1588008006081fae */ /* 0x0003e8000f101d46 */
[----:B------:R1:W-:Y:S04]  /*7e20*/  @P1 LDGSTS.E.BYPASS.LTC128B.128 [R8+0x17080], [R6.64+0x100], !P5 ;  /* 0x1708010006081fae */ /* 0x0003e8000e901d46 */
[----:B------:R1:W-:Y:S04]  /*7e30*/  @P1 LDGSTS.E.BYPASS.LTC128B.128 [R8+0x18880], [R6.64+0x180], !P4 ;  /* 0x1888018006081fae */ /* 0x0003e8000e101d46 */
[----:B------:R1:W-:Y:S04]  /*7e40*/  @P0 LDGSTS.E.BYPASS.LTC128B.128 [R8+0x15080], [R4.64], !P3 ;  /* 0x1508000004080fae */ /* 0x0003e8000d901d46 */
[----:B------:R1:W-:Y:S04]  /*7e50*/  @P0 LDGSTS.E.BYPASS.LTC128B.128 [R8+0x16880], [R4.64+0x80], !P6 ;  /* 0x1688008004080fae */ /* 0x0003e8000f101d46 */
[----:B------:R1:W-:Y:S04]  /*7e60*/  @P0 LDGSTS.E.BYPASS.LTC128B.128 [R8+0x18080], [R4.64+0x100], !P5 ;  /* 0x1808010004080fae */ /* 0x0003e8000e901d46 */
[----:B------:R1:W-:Y:S02]  /*7e70*/  @P0 LDGSTS.E.BYPASS.LTC128B.128 [R8+0x19880], [R4.64+0x180], !P4 ;  /* 0x1988018004080fae */ /* 0x0003e4000e101d46 */
.L_x_427:
[----:B--234-:R-:W-:Y:S05]  /*7e80*/  BSYNC B0 ;  /* 0x0000000000007941 */ /* 0x01cfea0003800000 */
.L_x_426:
[----:B------:R-:W2:Y:S01]  /*7e90*/  LDL R3, [R1+0x68] ;  /* 0x0000680001037983 */ /* 0x000ea20000100800 */
[----:B-1----:R-:W-:Y:S01]  /*7ea0*/  IMAD.MOV.U32 R4, RZ, RZ, c[0x0][0x2c4] ;  /* 0x0000b100ff047624 */ /* 0x002fe200078e00ff */
[----:B------:R-:W-:Y:S02]  /*7eb0*/  ULDC UR4, c[0x0][0x324] ;  /* 0x0000c90000047ab9 */ /* 0x000fe40000000800 */
[----:B------:R-:W2:Y:S01]  /*7ec0*/  LDL R0, [R1+0x80] ;  /* 0x0000800001007983 */ /* 0x000ea20000100800 */
[----:B------:R-:W-:Y:S01]  /*7ed0*/  ULOP3.LUT UR4, URZ, UR4, URZ, 0x33, !UPT ;  /* 0x000000043f047292 */ /* 0x000fe2000f8e333f */
[----:B------:R-:W-:Y:S01]  /*7ee0*/  ISETP.NE.AND P0, PT, R4, 0x1, PT ;  /* 0x000000010400780c */ /* 0x000fe20003f05270 */
[----:B------:R-:W-:Y:S01]  /*7ef0*/  IMAD.MOV.U32 R4, RZ, RZ, c[0x0][0x32c] ;  /* 0x0000cb00ff047624 */ /* 0x000fe200078e00ff */
[----:B------:R-:W3:Y:S04]  /*7f00*/  LDL R25, [R1+0x2c] ;  /* 0x00002c0001197983 */ /* 0x000ee80000100800 */
[----:B------:R-:W4:Y:S04]  /*7f10*/  LDL R27, [R1+0x38] ;  /* 0x00003800011b7983 */ /* 0x000f280000100800 */
[----:B------:R-:W4:Y:S04]  /*7f20*/  LDL R26, [R1+0x34] ;  /* 0x00003400011a7983 */ /* 0x000f280000100800 */
[----:B------:R-:W0:Y:S01]  /*7f30*/  LDGDEPBAR ;  /* 0x00000000000079af */ /* 0x000e220000000000 */
[----:B--2---:R-:W-:Y:S04]  /*7f40*/  IMAD.IADD R6, R0, 0x1, R3 ;  /* 0x0000000100067824 */ /* 0x004fe800078e0203 */
[----:B------:R-:W-:Y:S05]  /*7f50*/  @P0 IMAD.HI.U32 R0, R6, c[0x0][0x2c8], RZ ;  /* 0x0000b20006000a27 */ /* 0x000fea00078e00ff */
[----:B------:R-:W-:Y:S01]  /*7f60*/  @P0 SHF.R.U32.HI R6, RZ, c[0x0][0x2cc], R0 ;  /* 0x0000b300ff060a19 */ /* 0x000fe20000011600 */
[----:B------:R-:W-:Y:S01]  /*7f70*/  IMAD R0, R24, -0x30, RZ ;  /* 0xffffffd018007824 */ /* 0x000fe200078e02ff */
[----:B------:R-:W-:Y:S03]  /*7f80*/  ISETP.GE.AND P0, PT, R4, 0x1, PT ;  /* 0x000000010400780c */ /* 0x000fe60003f06270 */
[----:B------:R-:W1:Y:S01]  /*7f90*/  SHFL.IDX PT, R5, R6, RZ, 0x1c1f ;  /* 0x001c1fff06057589 */ /* 0x000e6200000e0000 */
[----:B---3--:R-:W-:Y:S04]  /*7fa0*/  IADD3 R3, -R25, 0x1, R0 ;  /* 0x0000000119037810 */ /* 0x008fe80007ffe100 */
[----:B----4-:R-:W-:Y:S04]  /*7fb0*/  IADD3 R3, -R26, R3, R27 ;  /* 0x000000031a037210 */ /* 0x010fe80007ffe11b */
[C---:B------:R-:W-:Y:S02]  /*7fc0*/  IADD3 R8, R3.reuse, c[0x0][0x328], RZ ;  /* 0x0000ca0003087a10 */ /* 0x040fe40007ffe0ff */
[----:B------:R-:W-:Y:S03]  /*7fd0*/  IADD3 R7, R3, UR4, RZ ;  /* 0x0000000403077c10 */ /* 0x000fe6000fffe0ff */
[----:B-1----:R-:W-:Y:S02]  /*7fe0*/  IMAD.IADD R4, R8, 0x1, R5 ;  /* 0x0000000108047824 */ /* 0x002fe400078e0205 */
[----:B------:R-:W-:Y:S01]  /*7ff0*/  IMAD.IADD R3, R5, 0x1, R7 ;  /* 0x0000000105037824 */ /* 0x000fe200078e0207 */
[----:B------:R-:W-:-:S05]  /*8000*/  @!P0 BRA `(.L_x_428) ;  /* 0x0000018000008947 */ /* 0x000fca0003800000 */
[----:B------:R-:W-:Y:S01]  /*8010*/  IADD3 R5, -R26, R27, R5 ;  /* 0x0000001b1a057210 */ /* 0x000fe20007ffe105 */
[----:B------:R-:W-:Y:S03]  /*8020*/  BSSY B0, `(.L_x_429) ;  /* 0x0000011000007945 */ /* 0x000fe60003800000 */
        /* <DEDUP_REMOVED lines=11> */
.L_x_430:
[----:B------:R-:W-:Y:S04]  /*80e0*/  MOV R9, c[0x0][0x32c] ;  /* 0x0000cb0000097a02 */ /* 0x000fe80000000f00 */
[----:B------:R-:W-:Y:S11]  /*80f0*/  ISETP.NE.AND P0, PT, R9, 0x1, PT ;  /* 0x000000010900780c */ /* 0x000ff60003f05270 */
[----:B------:R-:W-:Y:S02]  /*8100*/  @!UPT UIADD3 URZ, URZ, URZ, URZ ;  /* 0x0000003f3f3ff290 */ /* 0x000fe4000fffe03f */
[----:B------:R-:W-:Y:S05]  /*8110*/  @P0 IMAD.HI.U32 R9, R5, c[0x0][0x330], RZ ;  /* 0x0000cc0005090a27 */ /* 0x000fea00078e00ff */
[----:B------:R-:W-:Y:S02]  /*8120*/  @P0 SHF.R.U32.HI R5, RZ, c[0x0][0x334], R9 ;  /* 0x0000cd00ff050a19 */ /* 0x000fe40000011609 */
.L_x_431:
[----:B------:R-:W-:Y:S05]  /*8130*/  BSYNC B0 ;  /* 0x0000000000007941 */ /* 0x000fea0003800000 */
.L_x_429:
[----:B------:R-:W-:Y:S04]  /*8140*/  IMAD.IADD R9, R0, 0x1, -R25 ;  /* 0x0000000100097824 */ /* 0x000fe800078e0a19 */
[----:B------:R-:W-:Y:S05]  /*8150*/  IMAD R5, R5, c[0x0][0x32c], R9 ;  /* 0x0000cb0005057a24 */ /* 0x000fea00078e0209 */
[----:B------:R-:W-:Y:S02]  /*8160*/  IMNMX R3, R3, R5, !PT ;  /* 0x0000000503037217 */ /* 0x000fe40007800200 */
[----:B------:R-:W-:Y:S04]  /*8170*/  IADD3 R5, R5, c[0x0][0x32c], RZ ;  /* 0x0000cb0005057a10 */ /* 0x000fe80007ffe0ff */
[----:B------:R-:W-:Y:S02]  /*8180*/  IMNMX R4, R4, R5, PT ;  /* 0x0000000504047217 */ /* 0x000fe40003800200 */
.L_x_428:
[----:B------:R-:W-:Y:S01]  /*8190*/  ISETP.GE.AND P0, PT, R0, 0x1, PT ;  /* 0x000000010000780c */ /* 0x000fe20003f06270 */
[----:B------:R-:W-:Y:S01]  /*81a0*/  IMAD.MOV.U32 R5, RZ, RZ, c[0x0][0x32c] ;  /* 0x0000cb00ff057624 */ /* 0x000fe200078e00ff */
[----:B------:R-:W-:Y:S02]  /*81b0*/  LOP3.LUT R16, R16, 0xffffffef, RZ, 0xc0, !PT ;  /* 0xffffffef10107812 */ /* 0x000fe400078ec0ff */
[C---:B------:R-:W-:Y:S02]  /*81c0*/  ISETP.GE.AND P1, PT, R0.reuse, 0x2, PT ;  /* 0x000000020000780c */ /* 0x040fe40003f26270 */
[C---:B------:R-:W-:Y:S02]  /*81d0*/  ISETP.GE.AND P6, PT, R0.reuse, 0x12, PT ;  /* 0x000000120000780c */ /* 0x040fe40003fc6270 */
[C---:B------:R-:W-:Y:S02]  /*81e0*/  ISETP.GE.AND P5, PT, R0.reuse, 0x19, PT ;  /* 0x000000190000780c */ /* 0x040fe40003fa6270 */
[C---:B------:R-:W-:Y:S02]  /*81f0*/  ISETP.GE.AND P4, PT, R0.reuse, 0x1a, PT ;  /* 0x0000001a0000780c */ /* 0x040fe40003f86270 */
[----:B------:R-:W-:Y:S02]  /*8200*/  ISETP.GE.AND P3, PT, R0, 0x21, PT ;  /* 0x000000210000780c */ /* 0x000fe40003f66270 */
[----:B------:R-:W-:Y:S02]  /*8210*/  @P0 LOP3.LUT R16, R16, 0x10, RZ, 0xfc, !PT ;  /* 0x0000001010100812 */ /* 0x000fe400078efcff */
[C---:B------:R-:W-:Y:S02]  /*8220*/  ISETP.GT.AND P0, PT, R3.reuse, RZ, !P0 ;  /* 0x000000ff0300720c */ /* 0x040fe40004704270 */
[----:B------:R-:W-:Y:S01]  /*8230*/  ISETP.GE.AND P2, PT, R0, 0x22, PT ;  /* 0x000000220000780c */ /* 0x000fe20003f46270 */
[----:B------:R1:W-:Y:S01]  /*8240*/  STL [R1+0x14], R16 ;  /* 0x0000141001007387 */ /* 0x0003e20000100800 */
[----:B------:R-:W-:Y:S04]  /*8250*/  ISETP.LT.OR P0, PT, R4, 0x1, P0 ;  /* 0x000000010400780c */ /* 0x000fe80000701670 */
[----:B------:R-:W-:Y:S01]  /*8260*/  FSEL R9, R174, -INF , !P0 ;  /* 0xff800000ae097808 */ /* 0x000fe20004000000 */
[----:B------:R-:W-:Y:S01]  /*8270*/  IMAD.MOV.U32 R174, RZ, RZ, R16 ;  /* 0x000000ffffae7224 */ /* 0x000fe200078e0010 */
[----:B------:R-:W-:Y:S04]  /*8280*/  ISETP.GT.AND P0, PT, R3, 0x1, !P1 ;  /* 0x000000010300780c */ /* 0x000fe80004f04270 */
[----:B------:R-:W-:Y:S02]  /*8290*/  LOP3.LUT R174, R174, 0xfffffff7, RZ, 0xc0, !PT ;  /* 0xfffffff7aeae7812 */ /* 0x000fe400078ec0ff */
[----:B------:R-:W-:Y:S02]  /*82a0*/  ISETP.LT.OR P0, PT, R4, 0x2, P0 ;  /* 0x000000020400780c */ /* 0x000fe40000701670 */
[----:B------:R-:W-:Y:S02]  /*82b0*/  @P1 LOP3.LUT R174, R174, 0x8, RZ, 0xfc, !PT ;  /* 0x00000008aeae1812 */ /* 0x000fe400078efcff */
[----:B------:R-:W-:Y:S02]  /*82c0*/  ISETP.GE.AND P1, PT, R0, 0x9, PT ;  /* 0x000000090000780c */ /* 0x000fe40003f26270 */
[----:B------:R-:W-:Y:S02]  /*82d0*/  LOP3.LUT R174, R174, 0xfffffffb, RZ, 0xc0, !PT ;  /* 0xfffffffbaeae7812 */ /* 0x000fe400078ec0ff */
[----:B------:R-:W-:Y:S02]  /*82e0*/  FSEL R20, R173, -INF , !P0 ;  /* 0xff800000ad147808 */ /* 0x000fe40004000000 */
[C---:B------:R-:W-:Y:S04]  /*82f0*/  ISETP.GT.AND P0, PT, R3.reuse, 0x8, !P1 ;  /* 0x000000080300780c */ /* 0x040fe80004f04270 */
[----:B------:R-:W-:Y:S03]  /*8300*/  ISETP.LT.OR P0, PT, R4, 0x9, P0 ;  /* 0x000000090400780c */ /* 0x000fe60000701670 */
[----:B------:R-:W-:Y:S02]  /*8310*/  @P1 LOP3.LUT R174, R174, 0x4, RZ, 0xfc, !PT ;  /* 0x00000004aeae1812 */ /* 0x000fe400078efcff */
[----:B------:R-:W-:Y:S02]  /*8320*/  ISETP.GE.AND P1, PT, R0, 0xa, PT ;  /* 0x0000000a0000780c */ /* 0x000fe40003f26270 */
[----:B------:R-:W-:Y:S02]  /*8330*/  FSEL R19, R172, -INF , !P0 ;  /* 0xff800000ac137808 */ /* 0x000fe40004000000 */
[----:B------:R-:W-:Y:S02]  /*8340*/  LOP3.LUT R174, R174, 0xfffffffd, RZ, 0xc0, !PT ;  /* 0xfffffffdaeae7812 */ /* 0x000fe400078ec0ff */
[C---:B------:R-:W-:Y:S04]  /*8350*/  ISETP.GT.AND P0, PT, R3.reuse, 0x9, !P1 ;  /* 0x000000090300780c */ /* 0x040fe80004f04270 */
[----:B------:R-:W-:Y:S03]  /*8360*/  ISETP.LT.OR P0, PT, R4, 0xa, P0 ;  /* 0x0000000a0400780c */ /* 0x000fe60000701670 */
[----:B------:R-:W-:Y:S02]  /*8370*/  @P1 LOP3.LUT R174, R174, 0x2, RZ, 0xfc, !PT ;  /* 0x00000002aeae1812 */ /* 0x000fe400078efcff */
[----:B------:R-:W-:Y:S02]  /*8380*/  ISETP.GE.AND P1, PT, R0, 0x11, PT ;  /* 0x000000110000780c */ /* 0x000fe40003f26270 */
[----:B------:R-:W-:Y:S02]  /*8390*/  FSEL R18, R168, -INF , !P0 ;  /* 0xff800000a8127808 */ /* 0x000fe40004000000 */
[----:B------:R-:W-:Y:S02]  /*83a0*/  ISETP.GT.AND P0, PT, R3, 0x10, !P1 ;  /* 0x000000100300780c */ /* 0x000fe40004f04270 */
[----:B------:R-:W-:Y:S02]  /*83b0*/  LOP3.LUT R174, R174, 0xfffffffe, RZ, 0xc0, !PT ;  /* 0xfffffffeaeae7812 */ /* 0x000fe400078ec0ff */
[----:B------:R-:W-:Y:S04]  /*83c0*/  ISETP.LT.OR P0, PT, R4, 0x11, P0 ;  /* 0x000000110400780c */ /* 0x000fe80000701670 */
[----:B------:R-:W-:Y:S02]  /*83d0*/  FSEL R17, R133, -INF , !P0 ;  /* 0xff80000085117808 */ /* 0x000fe40004000000 */
[C---:B------:R-:W-:Y:S02]  /*83e0*/  ISETP.GT.AND P0, PT, R3.reuse, 0x11, !P6 ;  /* 0x000000110300780c */ /* 0x040fe40007704270 */
[----:B------:R-:W-:Y:S02]  /*83f0*/  @P1 LOP3.LUT R174, R174, 0x1, RZ, 0xfc, !PT ;  /* 0x00000001aeae1812 */ /* 0x000fe400078efcff */
[----:B------:R-:W-:Y:S02]  /*8400*/  ISETP.LT.OR P0, PT, R4, 0x12, P0 ;  /* 0x000000120400780c */ /* 0x000fe40000701670 */
[----:B------:R-:W-:Y:S02]  /*8410*/  ISETP.GE.AND P1, PT, R0, 0x29, PT ;  /* 0x000000290000780c */ /* 0x000fe40003f26270 */
[----:B-1----:R-:W-:Y:S02]  /*8420*/  FSEL R16, R132, -INF , !P0 ;  /* 0xff80000084107808 */ /* 0x002fe40004000000 */
[----:B------:R-:W-:Y:S02]  /*8430*/  ISETP.GT.AND P0, PT, R3, 0x18, !P5 ;  /* 0x000000180300780c */ /* 0x000fe40006f04270 */
[----:B------:R-:W-:Y:S02]  /*8440*/  LOP3.LUT R174, R174, 0xffffffdf, RZ, 0xc0, !PT ;  /* 0xffffffdfaeae7812 */ /* 0x000fe400078ec0ff */
[C---:B------:R-:W-:Y:S04]  /*8450*/  ISETP.LT.OR P0, PT, R4.reuse, 0x19, P0 ;  /* 0x000000190400780c */ /* 0x040fe80000701670 */
[----:B------:R-:W-:Y:S02]  /*8460*/  FSEL R15, R15, -INF , !P0 ;  /* 0xff8000000f0f7808 */ /* 0x000fe40004000000 */
[C---:B------:R-:W-:Y:S04]  /*8470*/  ISETP.GT.AND P0, PT, R3.reuse, 0x19, !P4 ;  /* 0x000000190300780c */ /* 0x040fe80006704270 */
[----:B------:R-:W-:Y:S04]  /*8480*/  ISETP.LT.OR P0, PT, R4, 0x1a, P0 ;  /* 0x0000001a0400780c */ /* 0x000fe80000701670 */
[----:B------:R-:W-:Y:S02]  /*8490*/  FSEL R14, R14, -INF , !P0 ;  /* 0xff8000000e0e7808 */ /* 0x000fe40004000000 */
[----:B------:R-:W-:Y:S04]  /*84a0*/  ISETP.GT.AND P0, PT, R3, 0x20, !P3 ;  /* 0x000000200300780c */ /* 0x000fe80005f04270 */
[C---:B------:R-:W-:Y:S04]  /*84b0*/  ISETP.LT.OR P0, PT, R4.reuse, 0x21, P0 ;  /* 0x000000210400780c */ /* 0x040fe80000701670 */
[----:B------:R-:W-:Y:S02]  /*84c0*/  FSEL R13, R13, -INF , !P0 ;  /* 0xff8000000d0d7808 */ /* 0x000fe40004000000 */
[C---:B------:R-:W-:Y:S04]  /*84d0*/  ISETP.GT.AND P0, PT, R3.reuse, 0x21, !P2 ;  /* 0x000000210300780c */ /* 0x040fe80005704270 */
[----:B------:R-:W-:Y:S04]  /*84e0*/  ISETP.LT.OR P0, PT, R4, 0x22, P0 ;  /* 0x000000220400780c */ /* 0x000fe80000701670 */
[----:B------:R-:W-:Y:S02]  /*84f0*/  FSEL R12, R12, -INF , !P0 ;  /* 0xff8000000c0c7808 */ /* 0x000fe40004000000 */
[----:B------:R-:W-:Y:S04]  /*8500*/  ISETP.GT.AND P0, PT, R3, 0x28, !P1 ;  /* 0x000000280300780c */ /* 0x000fe80004f04270 */
[----:B------:R-:W-:Y:S04]  /*8510*/  ISETP.LT.OR P0, PT, R4, 0x29, P0 ;  /* 0x000000290400780c */ /* 0x000fe80000701670 */
[----:B------:R-:W-:Y:S02]  /*8520*/  FSEL R11, R11, -INF , !P0 ;  /* 0xff8000000b0b7808 */ /* 0x000fe40004000000 */
[----:B------:R-:W-:Y:S11]  /*8530*/  ISETP.GE.AND P0, PT, R0, 0x2a, PT ;  /* 0x0000002a0000780c */ /* 0x000ff60003f06270 */
[----:B------:R-:W-:Y:S02]  /*8540*/  @!UPT UIADD3 URZ, URZ, URZ, URZ ;  /* 0x0000003f3f3ff290 */ /* 0x000fe4000fffe03f */
[----:B------:R-:W-:Y:S02]  /*8550*/  @P0 LOP3.LUT R174, R174, 0x20, RZ, 0xfc, !PT ;  /* 0x00000020aeae0812 */ /* 0x000fe400078efcff */
[----:B------:R-:W-:Y:S03]  /*8560*/  ISETP.GT.AND P0, PT, R3, 0x29, !P0 ;  /* 0x000000290300780c */ /* 0x000fe60004704270 */
[----:B------:R-:W-:Y:S01]  /*8570*/  STL [R1+0x14], R174 ;  /* 0x000014ae01007387 */ /* 0x000fe20000100800 */
[----:B------:R-:W-:Y:S04]  /*8580*/  ISETP.LT.OR P0, PT, R4, 0x2a, P0 ;  /* 0x0000002a0400780c */ /* 0x000fe80000701670 */
[----:B------:R-:W-:Y:S02]  /*8590*/  FSEL R10, R10, -INF , !P0 ;  /* 0xff8000000a0a7808 */ /* 0x000fe40004000000 */
[----:B------:R-:W-:Y:S02]  /*85a0*/  ISETP.GE.AND P0, PT, R5, 0x1, PT ;  /* 0x000000010500780c */ /* 0x000fe40003f06270 */
[----:B------:R-:W1:Y:S02]  /*85b0*/  SHFL.IDX PT, R5, R6, 0x1, 0x1c1f ;  /* 0x003c1f0006057f89 */ /* 0x000e6400000e0000 */
[--C-:B-1----:R-:W-:Y:S02]  /*85c0*/  IMAD.IADD R4, R8, 0x1, R5.reuse ;  /* 0x0000000108047824 */ /* 0x102fe400078e0205 */
[----:B------:R-:W-:Y:S07]  /*85d0*/  IMAD.IADD R3, R7, 0x1, R5 ;  /* 0x0000000107037824 */ /* 0x000fee00078e0205 */
        /* <DEDUP_REMOVED lines=14> */
.L_x_434:
[----:B------:R-:W-:Y:S04]  /*86c0*/  MOV R6, c[0x0][0x32c] ;  /* 0x0000cb0000067a02 */ /* 0x000fe80000000f00 */
[----:B------:R-:W-:Y:S11]  /*86d0*/  ISETP.NE.AND P0, PT, R6, 0x1, PT ;  /* 0x000000010600780c */ /* 0x000ff60003f05270 */
[----:B------:R-:W-:Y:S02]  /*86e0*/  @!UPT UIADD3 URZ, URZ, URZ, URZ ;  /* 0x0000003f3f3ff290 */ /* 0x000fe4000fffe03f */
[----:B------:R-:W-:Y:S05]  /*86f0*/  @P0 IMAD.HI.U32 R6, R5, c[0x0][0x330], RZ ;  /* 0x0000cc0005060a27 */ /* 0x000fea00078e00ff */
[----:B------:R-:W-:Y:S02]  /*8700*/  @P0 SHF.R.U32.HI R5, RZ, c[0x0][0x334], R6 ;  /* 0x0000cd00ff050a19 */ /* 0x000fe40000011606 */
.L_x_435:
[----:B------:R-:W-:Y:S05]  /*8710*/  BSYNC B0 ;  /* 0x0000000000007941 */ /* 0x000fea0003800000 */
.L_x_433:
[----:B------:R-:W-:Y:S04]  /*8720*/  IMAD.IADD R0, R0, 0x1, -R25 ;  /* 0x0000000100007824 */ /* 0x000fe800078e0a19 */
[----:B------:R-:W-:Y:S05]  /*8730*/  IMAD R0, R5, c[0x0][0x32c], R0 ;  /* 0x0000cb0005007a24 */ /* 0x000fea00078e0200 */
[----:B------:R-:W-:Y:S02]  /*8740*/  IMNMX R3, R3, R0, !PT ;  /* 0x0000000003037217 */ /* 0x000fe40007800200 */
[----:B------:R-:W-:Y:S04]  /*8750*/  IADD3 R0, R0, c[0x0][0x32c], RZ ;  /* 0x0000cb0000007a10 */ /* 0x000fe80007ffe0ff */
[----:B------:R-:W-:Y:S02]  /*8760*/  IMNMX R4, R4, R0, PT ;  /* 0x0000000004047217 */ /* 0x000fe40003800200 */
.L_x_432:
[----:B------:R-:W-:Y:S01]  /*8770*/  FMNMX.FTZ R0, R9, R2, !PT ;  /* 0x0000000209007209 */ /* 0x000fe20007810000 */
[----:B------:R-:W2:Y:S01]  /*8780*/  LDL.LU R7, [R1+0x20] ;  /* 0x0000200001077983 */ /* 0x000ea20000300800 */
        /* <DEDUP_REMOVED lines=22> */
[----:B------:R-:W-:Y:S03]  /*88f0*/  LOP3.LUT P0, RZ, R174, 0x10, RZ, 0xc0, !PT ;  /* 0x00000010aeff7812 */ /* 0x000fe6000780c0ff */
[--C-:B------:R-:W-:Y:S01]  /*8900*/  FFMA.FTZ R168, R15, c[0x0][0x2d0], -R2.reuse ;  /* 0x0000b4000fa87a23 */ /* 0x100fe20000010802 */
[----:B------:R-:W-:Y:S01]  /*8910*/  ISETP.GT.AND P0, PT, R3, RZ, !P0 ;  /* 0x000000ff0300720c */ /* 0x000fe20004704270 */
[--C-:B------:R-:W-:Y:S02]  /*8920*/  FFMA.FTZ R15, R10, c[0x0][0x2d0], -R2.reuse ;  /* 0x0000b4000a0f7a23 */ /* 0x100fe40000010802 */
[----:B------:R-:W3:Y:S01]  /*8930*/  LDL.LU R10, [R1+0x24] ;  /* 0x00002400010a7983 */ /* 0x000ee20000300800 */
[----:B------:R-:W-:Y:S01]  /*8940*/  ISETP.LT.OR P0, PT, R4, 0x1, P0 ;  /* 0x000000010400780c */ /* 0x000fe20000701670 */
[--C-:B------:R-:W-:Y:S01]  /*8950*/  FFMA.FTZ R24, R17, c[0x0][0x2d0], -R2.reuse ;  /* 0x0000b40011187a23 */ /* 0x100fe20000010802 */
[----:B------:R-:W-:Y:S01]  /*8960*/  MOV R17, R6 ;  /* 0x0000000600117202 */ /* 0x000fe20000000f00 */
        /* <DEDUP_REMOVED lines=9> */
[----:B------:R-:W-:Y:S01]  /*8a00*/  FFMA.FTZ R20, R14, c[0x0][0x2d0], -R2 ;  /* 0x0000b4000e147a23 */ /* 0x000fe20000010802 */
[----:B------:R-:W-:Y:S01]  /*8a10*/  MOV R14, R17 ;  /* 0x00000011000e7202 */ /* 0x000fe20000000f00 */
[----:B------:R-:W1:Y:S02]  /*8a20*/  MUFU.EX2 R2, R0 ;  /* 0x0000000000027308 */ /* 0x000e640000000800 */
[C---:B-1----:R-:W-:Y:S01]  /*8a30*/  FMUL.FTZ R12, R2.reuse, R148 ;  /* 0x00000094020c7220 */ /* 0x042fe20000410000 */
[----:B------:R-:W-:Y:S01]  /*8a40*/  MOV R148, R26 ;  /* 0x0000001a00947202 */ /* 0x000fe20000000f00 */
[C---:B------:R-:W-:Y:S01]  /*8a50*/  FMUL.FTZ R13, R2.reuse, R149 ;  /* 0x00000095020d7220 */ /* 0x040fe20000410000 */
[----:B------:R-:W-:Y:S01]  /*8a60*/  MOV R149, R27 ;  /* 0x0000001b00957202 */ /* 0x000fe20000000f00 */
        /* <DEDUP_REMOVED lines=55> */
[----:B------:R-:W-:Y:S04]  /*8de0*/  LOP3.LUT P0, RZ, R174, 0x8, RZ, 0xc0, !PT ;  /* 0x00000008aeff7812 */ /* 0x000fe8000780c0ff */
[----:B------:R-:W-:Y:S04]  /*8df0*/  ISETP.GT.AND P0, PT, R3, 0x1, !P0 ;  /* 0x000000010300780c */ /* 0x000fe80004704270 */
[----:B------:R-:W-:Y:S04]  /*8e00*/  ISETP.LT.OR P0, PT, R4, 0x2, P0 ;  /* 0x000000020400780c */ /* 0x000fe80000701670 */
[----:B------:R-:W-:Y:S02]  /*8e10*/  FSEL R6, R179, -INF , !P0 ;  /* 0xff800000b3067808 */ /* 0x000fe40004000000 */
[----:B------:R-:W-:Y:S04]  /*8e20*/  LOP3.LUT P0, RZ, R174, 0x4, RZ, 0xc0, !PT ;  /* 0x00000004aeff7812 */ /* 0x000fe8000780c0ff */
[C---:B------:R-:W-:Y:S04]  /*8e30*/  ISETP.GT.AND P0, PT, R3.reuse, 0x8, !P0 ;  /* 0x000000080300780c */ /* 0x040fe80004704270 */
[----:B------:R-:W-:Y:S04]  /*8e40*/  ISETP.LT.OR P0, PT, R4, 0x9, P0 ;  /* 0x000000090400780c */ /* 0x000fe80000701670 */
[----:B------:R-:W-:Y:S02]  /*8e50*/  FSEL R7, R178, -INF , !P0 ;  /* 0xff800000b2077808 */ /* 0x000fe40004000000 */
[----:B------:R-:W-:Y:S04]  /*8e60*/  LOP3.LUT P0, RZ, R174, 0x2, RZ, 0xc0, !PT ;  /* 0x00000002aeff7812 */ /* 0x000fe8000780c0ff */
[----:B------:R-:W-:Y:S04]  /*8e70*/  ISETP.GT.AND P0, PT, R3, 0x9, !P0 ;  /* 0x000000090300780c */ /* 0x000fe80004704270 */
[----:B------:R-:W-:Y:S04]  /*8e80*/  ISETP.LT.OR P0, PT, R4, 0xa, P0 ;  /* 0x0000000a0400780c */ /* 0x000fe80000701670 */
[----:B------:R-:W-:Y:S02]  /*8e90*/  FSEL R169, R169, -INF , !P0 ;  /* 0xff800000a9a97808 */ /* 0x000fe40004000000 */
[----:B------:R-:W-:Y:S04]  /*8ea0*/  LOP3.LUT P0, RZ, R174, 0x1, RZ, 0xc0, !PT ;  /* 0x00000001aeff7812 */ /* 0x000fe8000780c0ff */
[----:B------:R-:W-:Y:S04]  /*8eb0*/  ISETP.GT.AND P0, PT, R3, 0x10, !P0 ;  /* 0x000000100300780c */ /* 0x000fe80004704270 */
[----:B------:R-:W-:Y:S04]  /*8ec0*/  ISETP.LT.OR P0, PT, R4, 0x11, P0 ;  /* 0x000000110400780c */ /* 0x000fe80000701670 */
[----:B------:R-:W-:Y:S02]  /*8ed0*/  FSEL R172, R177, -INF , !P0 ;  /* 0xff800000b1ac7808 */ /* 0x000fe40004000000 */
[C---:B------:R-:W-:Y:S02]  /*8ee0*/  ISETP.GT.AND P0, PT, R3.reuse, 0x11, !P6 ;  /* 0x000000110300780c */ /* 0x040fe40007704270 */
[----:B------:R-:W-:Y:S02]  /*8ef0*/  LOP3.LUT P6, RZ, R174, 0x20, RZ, 0xc0, !PT ;  /* 0x00000020aeff7812 */ /* 0x000fe400078cc0ff */
[----:B------:R-:W-:Y:S04]  /*8f00*/  ISETP.LT.OR P0, PT, R4, 0x12, P0 ;  /* 0x000000120400780c */ /* 0x000fe80000701670 */
[----:B------:R-:W-:Y:S02]  /*8f10*/  FSEL R173, R176, -INF , !P0 ;  /* 0xff800000b0ad7808 */ /* 0x000fe40004000000 */
[----:B------:R-:W-:Y:S04]  /*8f20*/  ISETP.GT.AND P0, PT, R3, 0x18, !P5 ;  /* 0x000000180300780c */ /* 0x000fe80006f04270 */
[C---:B------:R-:W-:Y:S04]  /*8f30*/  ISETP.LT.OR P0, PT, R4.reuse, 0x19, P0 ;  /* 0x000000190400780c */ /* 0x040fe80000701670 */
[----:B------:R-:W-:Y:S02]  /*8f40*/  FSEL R175, R175, -INF , !P0 ;  /* 0xff800000afaf7808 */ /* 0x000fe40004000000 */
[----:B------:R-:W-:Y:S04]  /*8f50*/  ISETP.GT.AND P0, PT, R3, 0x19, !P4 ;  /* 0x000000190300780c */ /* 0x000fe80006704270 */
[----:B------:R-:W-:Y:S04]  /*8f60*/  ISETP.LT.OR P0, PT, R4, 0x1a, P0 ;  /* 0x0000001a0400780c */ /* 0x000fe80000701670 */
[----:B------:R-:W-:Y:S02]  /*8f70*/  FSEL R174, R171, -INF , !P0 ;  /* 0xff800000abae7808 */ /* 0x000fe40004000000 */
[C---:B------:R-:W-:Y:S02]  /*8f80*/  ISETP.GT.AND P0, PT, R3.reuse, 0x20, !P3 ;  /* 0x000000200300780c */ /* 0x040fe40005f04270 */
[----:B------:R-:W-:Y:S01]  /*8f90*/  MOV R171, R20 ;  /* 0x0000001400ab7202 */ /* 0x000fe20000000f00 */
[----:B------:R-:W-:Y:S01]  /*8fa0*/  FMUL.FTZ R20, R2, R140 ;  /* 0x0000008c02147220 */ /* 0x000fe20000410000 */
[----:B------:R-:W-:Y:S04]  /*8fb0*/  ISETP.LT.OR P0, PT, R4, 0x21, P0 ;  /* 0x000000210400780c */ /* 0x000fe80000701670 */
[----:B------:R-:W-:Y:S02]  /*8fc0*/  FSEL R176, R170, -INF , !P0 ;  /* 0xff800000aab07808 */ /* 0x000fe40004000000 */
[----:B------:R-:W-:Y:S04]  /*8fd0*/  ISETP.GT.AND P0, PT, R3, 0x21, !P2 ;  /* 0x000000210300780c */ /* 0x000fe80005704270 */
[C---:B------:R-:W-:Y:S04]  /*8fe0*/  ISETP.LT.OR P0, PT, R4.reuse, 0x22, P0 ;  /* 0x000000220400780c */ /* 0x040fe80000701670 */
[----:B------:R-:W-:Y:S02]  /*8ff0*/  FSEL R177, R23, -INF , !P0 ;  /* 0xff80000017b17808 */ /* 0x000fe40004000000 */
[C---:B------:R-:W-:Y:S02]  /*9000*/  ISETP.GT.AND P0, PT, R3.reuse, 0x28, !P1 ;  /* 0x000000280300780c */ /* 0x040fe40004f04270 */
[----:B------:R-:W-:Y:S02]  /*9010*/  MOV R23, R168 ;  /* 0x000000a800177202 */ /* 0x000fe40000000f00 */
[----:B------:R-:W-:Y:S04]  /*9020*/  ISETP.LT.OR P0, PT, R4, 0x29, P0 ;  /* 0x000000290400780c */ /* 0x000fe80000701670 */
[----:B------:R-:W-:Y:S02]  /*9030*/  FSEL R178, R22, -INF , !P0 ;  /* 0xff80000016b27808 */ /* 0x000fe40004000000 */
[----:B------:R-:W-:Y:S02]  /*9040*/  ISETP.GT.AND P0, PT, R3, 0x29, !P6 ;  /* 0x000000290300780c */ /* 0x000fe40007704270 */
[----:B------:R-:W1:Y:S01]  /*9050*/  MUFU.EX2 R3, R8 ;  /* 0x0000000800037308 */ /* 0x000e620000000800 */
[----:B------:R-:W-:Y:S01]  /*9060*/  MOV R22, R25 ;  /* 0x0000001900167202 */ /* 0x000fe20000000f00 */
[----:B------:R-:W-:Y:S01]  /*9070*/  FMUL.FTZ R25, R2, R137 ;  /* 0x0000008902197220 */ /* 0x000fe20000410000 */
[----:B------:R-:W-:Y:S02]  /*9080*/  ISETP.LT.OR P0, PT, R4, 0x2a, P0 ;  /* 0x0000002a0400780c */ /* 0x000fe40000701670 */
[----:B------:R-:W-:Y:S02]  /*9090*/  MOV R145, R22 ;  /* 0x0000001600917202 */ /* 0x000fe40000000f00 */
[----:B------:R-:W-:Y:S01]  /*90a0*/  FSEL R132, R21, -INF , !P0 ;  /* 0xff80000015847808 */ /* 0x000fe20004000000 */
[C---:B------:R-:W-:Y:S01]  /*90b0*/  FMUL.FTZ R21, R2.reuse, R141 ;  /* 0x0000008d02157220 */ /* 0x040fe20000410000 */
[----:B------:R-:W-:Y:S01]  /*90c0*/  MOV R141, R11 ;  /* 0x0000000b008d7202 */ /* 0x000fe20000000f00 */
[----:B---3--:R-:W-:Y:S01]  /*90d0*/  FFMA.FTZ R0, R2, R10, R9 ;  /* 0x0000000a02007223 */ /* 0x008fe20000010009 */
[----:B------:R-:W-:Y:S10]  /*90e0*/  MUFU.EX2 R8, R18 ;  /* 0x0000001200087308 */ /* 0x000ff40000000800 */
[----:B------:R-:W-:Y:S01]  /*90f0*/  MUFU.EX2 R145, R145 ;  /* 0x0000009100917308 */ /* 0x000fe20000000800 */
[C---:B-1----:R-:W-:Y:S01]  /*9100*/  F2FP.BF16.PACK_AB R168, R3.reuse, R9 ;  /* 0x0000000903a8723e */ /* 0x042fe200000010ff */
[----:B------:R-:W-:Y:S01]  /*9110*/  FADD.FTZ R4, R3, R0 ;  /* 0x0000000003047221 */ /* 0x000fe20000010000 */
[----:B------:R-:W-:Y:S04]  /*9120*/  FMNMX.FTZ R0, R5, R134, !PT ;  /* 0x0000008605007209 */ /* 0x000fe80007810000 */
[----:B------:R-:W-:Y:S03]  /*9130*/  FMNMX.FTZ R0, R6, R0, !PT ;  /* 0x0000000006007209 */ /* 0x000fe60007810000 */
[----:B------:R-:W1:Y:S01]  /*9140*/  MUFU.EX2 R9, R19 ;  /* 0x0000001300097308 */ /* 0x000e620000000800 */
[----:B------:R-:W-:Y:S04]  /*9150*/  FMNMX.FTZ R0, R7, R0, !PT ;  /* 0x0000000007007209 */ /* 0x000fe80007810000 */
[----:B------:R-:W-:Y:S04]  /*9160*/  FMNMX.FTZ R0, R169, R0, !PT ;  /* 0x00000000a9007209 */ /* 0x000fe80007810000 */
[----:B------:R-:W-:Y:S04]  /*9170*/  FMNMX.FTZ R0, R172, R0, !PT ;  /* 0x00000000ac007209 */ /* 0x000fe80007810000 */
[----:B------:R-:W-:Y:S04]  /*9180*/  FMNMX.FTZ R0, R173, R0, !PT ;  /* 0x00000000ad007209 */ /* 0x000fe80007810000 */
[----:B------:R-:W-:Y:S04]  /*9190*/  FMNMX.FTZ R0, R175, R0, !PT ;  /* 0x00000000af007209 */ /* 0x000fe80007810000 */
[----:B------:R-:W-:Y:S01]  /*91a0*/  FMNMX.FTZ R0, R174, R0, !PT ;  /* 0x00000000ae007209 */ /* 0x000fe20007810000 */
[----:B-1----:R-:W-:Y:S01]  /*91b0*/  FADD.FTZ R4, R9, R4 ;  /* 0x0000000409047221 */ /* 0x002fe20000010000 */
[----:B------:R-:W-:Y:S01]  /*91c0*/  MOV R19, R24 ;  /* 0x0000001800137202 */ /* 0x000fe20000000f00 */
[----:B------:R-:W-:Y:S01]  /*91d0*/  FMUL.FTZ R24, R2, R136 ;  /* 0x0000008802187220 */ /* 0x000fe20000410000 */
[----:B------:R-:W-:Y:S01]  /*91e0*/  FMNMX.FTZ R0, R176, R0, !PT ;  /* 0x00000000b0007209 */ /* 0x000fe20007810000 */
[----:B------:R-:W2:Y:S01]  /*91f0*/  LDL.LU R136, [R1+0x28] ;  /* 0x0000280001887983 */ /* 0x000ea20000300800 */
[C---:B------:R-:W-:Y:S01]  /*9200*/  FADD.FTZ R179, R8.reuse, R4 ;  /* 0x0000000408b37221 */ /* 0x040fe20000010000 */
[----:B------:R-:W-:Y:S01]  /*9210*/  F2FP.BF16.PACK_AB R170, R8, R9 ;  /* 0x0000000908aa723e */ /* 0x000fe200000010ff */
[C---:B------:R-:W-:Y:S01]  /*9220*/  FMUL.FTZ R8, R2.reuse, R152 ;  /* 0x0000009802087220 */ /* 0x040fe20000410000 */
[----:B------:R-:W-:Y:S01]  /*9230*/  FMNMX.FTZ R0, R177, R0, !PT ;  /* 0x00000000b1007209 */ /* 0x000fe20007810000 */
[----:B------:R-:W-:Y:S01]  /*9240*/  FMUL.FTZ R9, R2, R153 ;  /* 0x0000009902097220 */ /* 0x000fe20000410000 */
[----:B------:R-:W-:Y:S02]  /*9250*/  MOV R153, R14 ;  /* 0x0000000e00997202 */ /* 0x000fe40000000f00 */
[----:B------:R-:W-:Y:S04]  /*9260*/  FMNMX.FTZ R0, R178, R0, !PT ;  /* 0x00000000b2007209 */ /* 0x000fe80007810000 */
[----:B------:R-:W-:Y:S05]  /*9270*/  FMNMX.FTZ R0, R132, R0, !PT ;  /* 0x0000000084007209 */ /* 0x000fea0007810000 */
[----:B------:R-:W1:Y:S02]  /*9280*/  SHFL.BFLY PT, R3, R0, 0x2, 0x1f ;  /* 0x0c401f0000037f89 */ /* 0x000e6400000e0000 */
[----:B-1----:R-:W-:Y:S06]  /*9290*/  FMNMX.FTZ R0, R0, R3, !PT ;  /* 0x0000000300007209 */ /* 0x002fec0007810000 */
[----:B------:R-:W1:Y:S02]  /*92a0*/  SHFL.BFLY PT, R3, R0, 0x1, 0x1f ;  /* 0x0c201f0000037f89 */ /* 0x000e6400000e0000 */
[----:B-1----:R-:W-:Y:S04]  /*92b0*/  FMNMX.FTZ R3, R0, R3, !PT ;  /* 0x0000000300037209 */ /* 0x002fe80007810000 */
[C---:B------:R-:W-:Y:S01]  /*92c0*/  FSETP.NEU.FTZ.AND P0, PT, R3.reuse, -INF , PT ;  /* 0xff8000000300780b */ /* 0x040fe20003f1d000 */
[C---:B------:R-:W-:Y:S03]  /*92d0*/  FMUL.FTZ R4, R3.reuse, c[0x0][0x2d0] ;  /* 0x0000b40003047a20 */ /* 0x040fe60000410000 */
[----:B------:R-:W-:Y:S05]  /*92e0*/  FSEL R0, R3, RZ, P0 ;  /* 0x000000ff03007208 */ /* 0x000fea0000000000 */
[----:B------:R-:W-:Y:S01]  /*92f0*/  FADD.FTZ R0, -R0, R134 ;  /* 0x0000008600007221 */ /* 0x000fe20000010100 */
[----:B------:R-:W-:Y:S01]  /*9300*/  FSEL R134, R4, RZ, P0 ;  /* 0x000000ff04867208 */ /* 0x000fe20000000000 */
[----:B------:R-:W-:Y:S01]  /*9310*/  FMUL.FTZ R4, R2, R156 ;  /* 0x0000009c02047220 */ /* 0x000fe20000410000 */
[----:B------:R-:W-:Y:S01]  /*9320*/  MOV R156, R23 ;  /* 0x00000017009c7202 */ /* 0x000fe20000000f00 */
[----:B------:R-:W-:Y:S02]  /*9330*/  FMUL.FTZ R0, R0, c[0x0][0x2d0] ;  /* 0x0000b40000007a20 */ /* 0x000fe40000410000 */
[--C-:B------:R-:W-:Y:S02]  /*9340*/  FFMA.FTZ R10, R5, c[0x0][0x2d0], -R134.reuse ;  /* 0x0000b400050a7a23 */ /* 0x100fe40000010886 */
[--C-:B------:R-:W-:Y:S01]  /*9350*/  FFMA.FTZ R6, R6, c[0x0][0x2d0], -R134.reuse ;  /* 0x0000b40006067a23 */ /* 0x100fe20000010886 */
[----:B------:R-:W-:Y:S01]  /*9360*/  MUFU.EX2 R156, R156 ;  /* 0x0000009c009c7308 */ /* 0x000fe20000000800 */
[----:B------:R-:W-:Y:S01]  /*9370*/  FMUL.FTZ R5, R2, R157 ;  /* 0x0000009d02057220 */ /* 0x000fe20000410000 */
[----:B------:R-:W-:Y:S01]  /*9380*/  MOV R157, R171 ;  /* 0x000000ab009d7202 */ /* 0x000fe20000000f00 */
[----:B------:R-:W-:Y:S07]  /*9390*/  FFMA.FTZ R2, R7, c[0x0][0x2d0], -R134 ;  /* 0x0000b40007027a23 */ /* 0x000fee0000010886 */
[----:B------:R-:W-:Y:S10]  /*93a0*/  MUFU.EX2 R140, R10 ;  /* 0x0000000a008c7308 */ /* 0x000ff40000000800 */
[----:B------:R-:W1:Y:S10]  /*93b0*/  MUFU.EX2 R0, R0 ;  /* 0x0000000000007308 */ /* 0x000e740000000800 */
[----:B------:R3:W4:Y:S10]  /*93c0*/  MUFU.EX2 R152, R6 ;  /* 0x0000000600987308 */ /* 0x0007340000000800 */
[----:B------:R-:W-:Y:S01]  /*93d0*/  MUFU.EX2 R157, R157 ;  /* 0x0000009d009d7308 */ /* 0x000fe20000000800 */
[C---:B-1----:R-:W-:Y:S02]  /*93e0*/  FMUL.FTZ R10, R0.reuse, R154 ;  /* 0x0000009a000a7220 */ /* 0x042fe40000410000 */
[----:B------:R-:W5:Y:S01]  /*93f0*/  LDL R154, [R1+0x4] ;  /* 0x00000400019a7983 */ /* 0x000f620000100800 */
[C---:B------:R-:W-:Y:S02]  /*9400*/  FMUL.FTZ R26, R0.reuse, R138 ;  /* 0x0000008a001a7220 */ /* 0x040fe40000410000 */
[C---:B------:R-:W-:Y:S02]  /*9410*/  FMUL.FTZ R27, R0.reuse, R139 ;  /* 0x0000008b001b7220 */ /* 0x040fe40000410000 */
[C---:B------:R-:W-:Y:S02]  /*9420*/  FMUL.FTZ R22, R0.reuse, R142 ;  /* 0x0000008e00167220 */ /* 0x040fe40000410000 */
[C---:B------:R-:W-:Y:S02]  /*9430*/  FMUL.FTZ R23, R0.reuse, R143 ;  /* 0x0000008f00177220 */ /* 0x040fe40000410000 */
[C---:B---3--:R-:W-:Y:S01]  /*9440*/  FMUL.FTZ R6, R0.reuse, R158 ;  /* 0x0000009e00067220 */ /* 0x048fe20000410000 */
[----:B------:R-:W-:Y:S01]  /*9450*/  MOV R158, R15 ;  /* 0x0000000f009e7202 */ /* 0x000fe20000000f00 */
[C---:B------:R-:W-:Y:S01]  /*9460*/  FMUL.FTZ R7, R0.reuse, R159 ;  /* 0x0000009f00077220 */ /* 0x040fe20000410000 */
[----:B------:R-:W-:Y:S01]  /*9470*/  MOV R159, R19 ;  /* 0x00000013009f7202 */ /* 0x000fe20000000f00 */
[C---:B------:R-:W-:Y:S01]  /*9480*/  FMUL.FTZ R11, R0.reuse, R155 ;  /* 0x0000009b000b7220 */ /* 0x040fe20000410000 */
[----:B------:R-:W-:Y:S01]  /*9490*/  MOV R155, R148 ;  /* 0x00000094009b7202 */ /* 0x000fe20000000f00 */
        /* <DEDUP_REMOVED lines=24> */
[----:B-1----:R-:W-:Y:S01]  /*9620*/  MOV R159, R141 ;  /* 0x0000008d009f7202 */ /* 0x002fe20000000f00 */
        /* <DEDUP_REMOVED lines=35> */
[----:B------:R-:W1:Y:S01]  /*9860*/  LDSM.16.MT88.4 R136, [R238] ;  /* 0x00000000ee88783b */ /* 0x000e620000004200 */
[----:B------:R-:W-:Y:S01]  /*9870*/  FFMA.FTZ R0, R169, c[0x0][0x2d0], -R134 ;  /* 0x0000b400a9007a23 */ /* 0x000fe20000010886 */
[C---:B----4-:R-:W-:Y:S01]  /*9880*/  F2FP.BF16.PACK_AB R169, R152.reuse, R140 ;  /* 0x0000008c98a9723e */ /* 0x050fe200000010ff */
[----:B------:R-:W-:Y:S02]  /*9890*/  FADD.FTZ R144, R152, R144 ;  /* 0x0000009098907221 */ /* 0x000fe40000010000 */
[----:B------:R-:W2:Y:S03]  /*98a0*/  MUFU.EX2 R146, R0 ;  /* 0x0000000000927308 */ /* 0x000ea60000000800 */
[----:B------:R-:W-:Y:S07]  /*98b0*/  LDSM.16.MT88.4 R140, [R238+0x800] ;  /* 0x00080000ee8c783b */ /* 0x000fee0000004200 */
[----:B------:R-:W-:Y:S01]  /*98c0*/  MUFU.EX2 R152, R158 ;  /* 0x0000009e00987308 */ /* 0x000fe20000000800 */
[----:B--2---:R-:W-:Y:S01]  /*98d0*/  F2FP.BF16.PACK_AB R171, R146, R147 ;  /* 0x0000009392ab723e */ /* 0x004fe200000010ff */
[--C-:B------:R-:W-:Y:S06]  /*98e0*/  FFMA.FTZ R0, R172, c[0x0][0x2d0], -R134.reuse ;  /* 0x0000b400ac007a23 */ /* 0x100fec0000010886 */
        /* <DEDUP_REMOVED lines=8> */
[----:B-----5:R1:W2:Y:S03]  /*9970*/  LDSM.16.MT88.4 R136, [R154] ;  /* 0x000000009a88783b */ /* 0x0202a60000004200 */
[----:B-1----:R-:W-:Y:S02]  /*9980*/  MOV R154, R149 ;  /* 0x00000095009a7202 */ /* 0x002fe40000000f00 */
[----:B------:R1:W-:Y:S02]  /*9990*/  MUFU.EX2 R149, R0 ;  /* 0x0000000000957308 */ /* 0x0003e40000000800 */
[C---:B--2---:R-:W-:Y:S08]  /*99a0*/  HMMA.16816.F32.BF16 R28, R168.reuse, R136, R28 ;  /* 0x00000088a81c723c */ /* 0x044ff0000004181c */
[C---:B------:R-:W-:Y:S01]  /*99b0*/  HMMA.16816.F32.BF16 R32, R168.reuse, R138, R32 ;  /* 0x0000008aa820723c */ /* 0x040fe20000041820 */
[----:B------:R-:W2:Y:S03]  /*99c0*/  LDSM.16.MT88.4 R136, [R238+0x1800] ;  /* 0x00180000ee88783b */ /* 0x000ea60000004200 */
[--C-:B-1----:R-:W-:Y:S04]  /*99d0*/  FFMA.FTZ R0, R173, c[0x0][0x2d0], -R134.reuse ;  /* 0x0000b400ad007a23 */ /* 0x102fe80000010886 */
[----:B------:R1:W3:Y:S04]  /*99e0*/  MUFU.EX2 R150, R0 ;  /* 0x0000000000967308 */ /* 0x0002e80000000800 */
[--C-:B-1----:R-:W-:Y:S06]  /*99f0*/  FFMA.FTZ R0, R175, c[0x0][0x2d0], -R134.reuse ;  /* 0x0000b400af007a23 */ /* 0x102fec0000010886 */
[----:B------:R-:W-:Y:S01]  /*9a00*/  MUFU.EX2 R175, R155 ;  /* 0x0000009b00af7308 */ /* 0x000fe20000000800 */
[C---:B--2---:R-:W-:Y:S09]  /*9a10*/  HMMA.16816.F32.BF16 R36, R168.reuse, R136, R36 ;  /* 0x00000088a824723c */ /* 0x044ff20000041824 */
[----:B------:R1:W-:Y:S01]  /*9a20*/  MUFU.EX2 R148, R0 ;  /* 0x0000000000947308 */ /* 0x0003e20000000800 */
[C---:B------:R-:W-:Y:S01]  /*9a30*/  HMMA.16816.F32.BF16 R40, R168.reuse, R138, R40 ;  /* 0x0000008aa828723c */ /* 0x040fe20000041828 */
[----:B------:R-:W2:Y:S02]  /*9a40*/  LDSM.16.MT88.4 R136, [R240+0x1800] ;  /* 0x00180000f088783b */ /* 0x000ea40000004200 */
[----:B-1----:R-:W-:Y:S06]  /*9a50*/  FFMA.FTZ R0, R174, c[0x0][0x2d0], -R134 ;  /* 0x0000b400ae007a23 */ /* 0x002fec0000010886 */
[----:B------:R1:W4:Y:S01]  /*9a60*/  MUFU.EX2 R174, R0 ;  /* 0x0000000000ae7308 */ /* 0x0003220000000800 */
[C---:B--2---:R-:W-:Y:S03]  /*9a70*/  HMMA.16816.F32.BF16 R44, R168.reuse, R136, R44 ;  /* 0x00000088a82c723c */ /* 0x044fe6000004182c */
[----:B-1----:R-:W-:Y:S05]  /*9a80*/  FADD.FTZ R0, R2, R179 ;  /* 0x000000b302007221 */ /* 0x002fea0000010000 */
[C---:B------:R-:W-:Y:S01]  /*9a90*/  HMMA.16816.F32.BF16 R48, R168.reuse, R138, R48 ;  /* 0x0000008aa830723c */ /* 0x040fe20000041830 */
[----:B------:R-:W1:Y:S01]  /*9aa0*/  LDSM.16.MT88.4 R136, [R239+0x1800] ;  /* 0x00180000ef88783b */ /* 0x000e620000004200 */
[----:B------:R-:W2:Y:S02]  /*9ab0*/  MUFU.EX2 R179, R154 ;  /* 0x0000009a00b37308 */ /* 0x000ea40000000800 */
[----:B------:R-:W-:Y:S02]  /*9ac0*/  FADD.FTZ R151, R145, R0 ;  /* 0x0000000091977221 */ /* 0x000fe40000010000 */
[----:B------:R-:W-:Y:S02]  /*9ad0*/  FADD.FTZ R0, R147, R144 ;  /* 0x0000009093007221 */ /* 0x000fe40000010000 */
        /* <DEDUP_REMOVED lines=31> */
[----:B---3--:R-:W-:Y:S01]  /*9cd0*/  F2FP.BF16.PACK_AB R137, R150, R149 ;  /* 0x000000959689723e */ /* 0x008fe200000010ff */
[----:B------:R-:W-:Y:S02]  /*9ce0*/  FADD.FTZ R2, R146, R0 ;  /* 0x0000000092027221 */ /* 0x000fe40000010000 */
[----:B------:R-:W-:Y:S01]  /*9cf0*/  F2FP.BF16.PACK_AB R138, R157, R156 ;  /* 0x0000009c9d8a723e */ /* 0x000fe200000010ff */
[----:B------:R-:W-:Y:S01]  /*9d00*/  FFMA.FTZ R0, R176, c[0x0][0x2d0], -R134 ;  /* 0x0000b400b0007a23 */ /* 0x000fe20000010886 */
[----:B----4-:R-:W-:Y:S03]  /*9d10*/  F2FP.BF16.PACK_AB R139, R174, R148 ;  /* 0x00000094ae8b723e */ /* 0x010fe600000010ff */
[----:B------:R-:W-:Y:S01]  /*9d20*/  MOV R176, R153 ;  /* 0x0000009900b07202 */ /* 0x000fe20000000f00 */
[----:B------:R1:W-:Y:S01]  /*9d30*/  MUFU.EX2 R172, R0 ;  /* 0x0000000000ac7308 */ /* 0x0003e20000000800 */
[----:B--2---:R-:W-:Y:S01]  /*9d40*/  F2FP.BF16.PACK_AB R168, R179, R175 ;  /* 0x000000afb3a8723e */ /* 0x004fe200000010ff */
[----:B------:R-:W-:Y:S01]  /*9d50*/  FADD.FTZ R2, R149, R2 ;  /* 0x0000000295027221 */ /* 0x000fe20000010000 */
[C---:B------:R-:W-:Y:S05]  /*9d60*/  HMMA.16816.F32.BF16 R4, R136.reuse, R140, R4 ;  /* 0x0000008c8804723c */ /* 0x040fea0000041804 */
[----:B------:R-:W-:Y:S03]  /*9d70*/  FADD.FTZ R2, R150, R2 ;  /* 0x0000000296027221 */ /* 0x000fe60000010000 */
[C---:B------:R-:W-:Y:S01]  /*9d80*/  HMMA.16816.F32.BF16 R8, R136.reuse, R142, R8 ;  /* 0x0000008e8808723c */ /* 0x040fe20000041808 */
[----:B------:R-:W2:Y:S03]  /*9d90*/  LDSM.16.MT88.4 R140, [R240+0x800] ;  /* 0x00080000f08c783b */ /* 0x000ea60000004200 */
[----:B------:R-:W-:Y:S04]  /*9da0*/  FADD.FTZ R2, R148, R2 ;  /* 0x0000000294027221 */ /* 0x000fe80000010000 */
[----:B------:R-:W-:Y:S04]  /*9db0*/  FADD.FTZ R2, R174, R2 ;  /* 0x00000002ae027221 */ /* 0x000fe80000010000 */
[--C-:B-1----:R-:W-:Y:S02]  /*9dc0*/  FFMA.FTZ R0, R177, c[0x0][0x2d0], -R134.reuse ;  /* 0x0000b400b1007a23 */ /* 0x102fe40000010886 */
[----:B------:R-:W3:Y:S02]  /*9dd0*/  LDL R177, [R1+0x60] ;  /* 0x0000600001b17983 */ /* 0x000ee40000100800 */
[----:B------:R1:W4:Y:S01]  /*9de0*/  MUFU.EX2 R173, R0 ;  /* 0x0000000000ad7308 */ /* 0x0003220000000800 */
[C---:B--2---:R-:W-:Y:S03]  /*9df0*/  HMMA.16816.F32.BF16 R12, R136.reuse, R140, R12 ;  /* 0x0000008c880c723c */ /* 0x044fe6000004180c */
[--C-:B-1----:R-:W-:Y:S01]  /*9e00*/  FFMA.FTZ R0, R178, c[0x0][0x2d0], -R134.reuse ;  /* 0x0000b400b2007a23 */ /* 0x102fe20000010886 */
[----:B------:R-:W-:Y:S01]  /*9e10*/  MOV R178, R152 ;  /* 0x0000009800b27202 */ /* 0x000fe20000000f00 */
[----:B------:R-:W-:Y:S01]  /*9e20*/  FFMA.FTZ R134, R132, c[0x0][0x2d0], -R134 ;  /* 0x0000b40084867a23 */ /* 0x000fe20000010886 */
[----:B------:R-:W-:Y:S01]  /*9e30*/  LDSM.16.MT88.4 R152, [R238+0x1000] ;  /* 0x00100000ee98783b */ /* 0x000fe20000004200 */
[----:B----4-:R-:W-:Y:S01]  /*9e40*/  F2FP.BF16.PACK_AB R169, R173, R172 ;  /* 0x000000acada9723e */ /* 0x010fe200000010ff */
[C---:B------:R-:W-:Y:S01]  /*9e50*/  HMMA.16816.F32.BF16 R16, R136.reuse, R142, R16 ;  /* 0x0000008e8810723c */ /* 0x040fe20000041810 */
[----:B------:R1:W-:Y:S05]  /*9e60*/  MUFU.EX2 R132, R0 ;  /* 0x0000000000847308 */ /* 0x0003ea0000000800 */
[----:B------:R-:W2:Y:S05]  /*9e70*/  LDSM.16.MT88.4 R140, [R239+0x800] ;  /* 0x00080000ef8c783b */ /* 0x000eaa0000004200 */
[----:B------:R-:W4:Y:S01]  /*9e80*/  MUFU.EX2 R134, R134 ;  /* 0x0000008600867308 */ /* 0x000f220000000800 */
[----:B-1----:R-:W-:Y:S04]  /*9e90*/  FADD.FTZ R0, R156, R151 ;  /* 0x000000979c007221 */ /* 0x002fe80000010000 */
[----:B------:R-:W-:Y:S04]  /*9ea0*/  FADD.FTZ R0, R157, R0 ;  /* 0x000000009d007221 */ /* 0x000fe80000010000 */
[----:B------:R-:W-:Y:S01]  /*9eb0*/  FADD.FTZ R0, R175, R0 ;  /* 0x00000000af007221 */ /* 0x000fe20000010000 */
[----:B----4-:R-:W-:Y:S01]  /*9ec0*/  F2FP.BF16.PACK_AB R171, R134, R132 ;  /* 0x0000008486ab723e */ /* 0x010fe200000010ff */
[C---:B--2---:R-:W-:Y:S08]  /*9ed0*/  HMMA.16816.F32.BF16 R20, R136.reuse, R140, R20 ;  /* 0x0000008c8814723c */ /* 0x044ff00000041814 */
        /* <DEDUP_REMOVED lines=13> */
[----:B------:R-:W1:Y:S02]  /*9fb0*/  LDSM.16.MT88.4 R140, [R241+0x2000] ;  /* 0x00200000f18c783b */ /* 0x000e640000004200 */
[----:B---3--:R-:W-:Y:S05]  /*9fc0*/  ISETP.GT.AND P0, PT, R176, R177, PT ;  /* 0x000000b1b000720c */ /* 0x008fea0003f04270 */
        /* <DEDUP_REMOVED lines=22> */
[----:B------:R-:W-:Y:S01]  /*a130*/  MOV R141, R145 ;  /* 0x00000091008d7202 */ /* 0x000fe20000000f00 */
[C---:B------:R-:W-:Y:S01]  /*a140*/  HMMA.16816.F32.BF16 R120, R136.reuse, R142, R120 ;  /* 0x0000008e8878723c */ /* 0x040fe20000041878 */
[----:B------:R-:W1:Y:S03]  /*a150*/  LDSM.16.MT88.4 R144, [R241+0x5000] ;  /* 0x00500000f190783b */ /* 0x000e660000004200 */
[-C--:B------:R-:W-:Y:S04]  /*a160*/  F2FP.BF16.PACK_AB R170, R178, R141.reuse ;  /* 0x0000008db2aa723e */ /* 0x080fe800000010ff */
        /* <DEDUP_REMOVED lines=10> */
[C---:B------:R-:W-:Y:S07]  /*a210*/  HMMA.16816.F32.BF16 R144, R168.reuse, R146, R16 ;  /* 0x00000092a890723c */ /* 0x040fee0000041810 */
[----:B------:R-:W-:Y:S02]  /*a220*/  MOV R19, R141 ;  /* 0x0000008d00137202 */ /* 0x000fe40000000f00 */
        /* <DEDUP_REMOVED lines=39> */
[----:B------:R-:W-:Y:S02]  /*a4a0*/  FADD.FTZ R2, R179, R0 ;  /* 0x00000000b3027221 */ /* 0x000fe40000010000 */
[----:B------:R-:W-:Y:S02]  /*a4b0*/  FADD.FTZ R0, R173, R4 ;  /* 0x00000004ad007221 */ /* 0x000fe40000010000 */
[----:B------:R-:W-:Y:S04]  /*a4c0*/  FADD.FTZ R2, R19, R2 ;  /* 0x0000000213027221 */ /* 0x000fe80000010000 */
[----:B------:R-:W-:Y:S01]  /*a4d0*/  FADD.FTZ R4, R178, R2 ;  /* 0x00000002b2047221 */ /* 0x000fe20000010000 */
[----:B------:R-:W-:Y:S01]  /*a4e0*/  IADD3 R2, R176, -0x1, RZ ;  /* 0xffffffffb0027810 */ /* 0x000fe20007ffe0ff */
[----:B------:R-:W-:Y:S01]  /*a4f0*/  FADD.FTZ R0, R132, R0 ;  /* 0x0000000084007221 */ /* 0x000fe20000010000 */
[-C--:B------:R-:W-:Y:S02]  /*a500*/  MOV R132, R3.reuse ;  /* 0x0000000300847202 */ /* 0x080fe40000000f00 */
[----:B------:R-:W-:Y:S01]  /*a510*/  STL [R1+0x24], R4 ;  /* 0x0000240401007387 */ /* 0x000fe20000100800 */
[----:B------:R-:W-:Y:S01]  /*a520*/  FADD.FTZ R0, R134, R0 ;  /* 0x0000000086007221 */ /* 0x000fe20000010000 */
[----:B------:R-:W-:Y:S04]  /*a530*/  MOV R134, R3 ;  /* 0x0000000300867202 */ /* 0x000fe80000000f00 */
[----:B------:R1:W-:Y:S04]  /*a540*/  STL [R1+0x28], R0 ;  /* 0x0000280001007387 */ /* 0x0003e80000100800 */
[----:B------:R2:W-:Y:S01]  /*a550*/  STL [R1+0x20], R2 ;  /* 0x0000200201007387 */ /* 0x0005e20000100800 */
[----:B-1----:R-:W-:Y:S02]  /*a560*/  MOV R0, R2 ;  /* 0x0000000200007202 */ /* 0x002fe40000000f00 */
[----:B--2---:R-:W-:Y:S03]  /*a570*/  MOV R2, R133 ;  /* 0x0000008500027202 */ /* 0x004fe60000000f00 */
[----:B------:R1:W-:Y:S01]  /*a580*/  STL [R1+0x1c], R0 ;  /* 0x00001c0001007387 */ /* 0x0003e20000100800 */
[----:B------:R-:W-:-:S05]  /*a590*/  @P0 BRA `(.L_x_436) ;  /* 0xffffc62000000947 */ /* 0x000fca000383ffff */
.L_x_423:
[----:B-1----:R-:W2:Y:S04]  /*a5a0*/  LDL R0, [R1+0x68] ;  /* 0x0000680001007983 */ /* 0x002ea80000100800 */
[----:B------:R-:W3:Y:S04]  /*a5b0*/  LDL R4, [R1+0x34] ;  /* 0x0000340001047983 */ /* 0x000ee80000100800 */
[----:B------:R-:W3:Y:S01]  /*a5c0*/  LDL R3, [R1+0x38] ;  /* 0x0000380001037983 */ /* 0x000ee20000100800 */
[----:B------:R-:W-:-:S05]  /*a5d0*/  IMAD.MOV.U32 R5, RZ, RZ, c[0x0][0x2c4] ;  /* 0x0000b100ff057624 */ /* 0x000fca00078e00ff */
[----:B------:R-:W-:Y:S01]  /*a5e0*/  ISETP.NE.AND P0, PT, R5, 0x1, PT ;  /* 0x000000010500780c */ /* 0x000fe20003f05270 */
[----:B------:R-:W-:Y:S01]  /*a5f0*/  IMAD.MOV.U32 R5, RZ, RZ, c[0x0][0x32c] ;  /* 0x0000cb00ff057624 */ /* 0x000fe200078e00ff */
[----:B--2---:R-:W-:-:S11]  /*a600*/  IADD3 R0, R0, 0x7f, RZ ;  /* 0x0000007f00007810 */ /* 0x004fd60007ffe0ff */
[----:B------:R-:W-:-:S05]  /*a610*/  @P0 IMAD.HI.U32 R2, R0, c[0x0][0x2c8], RZ ;  /* 0x0000b20000020a27 */ /* 0x000fca00078e00ff */
[----:B------:R-:W-:Y:S02]  /*a620*/  @P0 SHF.R.U32.HI R0, RZ, c[0x0][0x2cc], R2 ;  /* 0x0000b300ff000a19 */ /* 0x000fe40000011602 */
[----:B------:R-:W-:Y:S02]  /*a630*/  ISETP.GE.AND P0, PT, R5, 0x1, PT ;  /* 0x000000010500780c */ /* 0x000fe40003f06270 */
[----:B---3--:R-:W-:-:S05]  /*a640*/  IADD3 R2, R3, 0x1, -R4 ;  /* 0x0000000103027810 */ /* 0x008fca0007ffe804 */
[----:B------:R-:W-:-:S05]  /*a650*/  IMAD.IADD R0, R2, 0x1, R0 ;  /* 0x0000000102007824 */ /* 0x000fca00078e0200 */
[----:B------:R-:W-:Y:S01]  /*a660*/  IADD3 R2, R0, -c[0x0][0x324], RZ ;  /* 0x8000c90000027a10 */ /* 0x000fe20007ffe0ff */
[----:B------:R-:W-:Y:S05]  /*a670*/  @!P0 BRA `(.L_x_437) ;  /* 0x0000011000008947 */ /* 0x000fea0003800000 */
[----:B------:R-:W-:Y:S01]  /*a680*/  ISETP.GT.AND P0, PT, R0, -0x1, PT ;  /* 0xffffffff0000780c */ /* 0x000fe20003f04270 */
[----:B------:R-:W-:-:S12]  /*a690*/  BSSY B0, `(.L_x_438) ;  /* 0x000000d000007945 */ /* 0x000fd80003800000 */
        /* <DEDUP_REMOVED lines=8> */
.L_x_439:
[----:B------:R-:W-:-:S04]  /*a720*/  MOV R3, c[0x0][0x32c] ;  /* 0x0000cb0000037a02 */ /* 0x000fc80000000f00 */
[----:B------:R-:W-:-:S13]  /*a730*/  ISETP.NE.AND P0, PT, R3, 0x1, PT ;  /* 0x000000010300780c */ /* 0x000fda0003f05270 */
[----:B------:R-:W-:-:S05]  /*a740*/  @P0 IMAD.HI.U32 R3, R0, c[0x0][0x330], RZ ;  /* 0x0000cc0000030a27 */ /* 0x000fca00078e00ff */
[----:B------:R-:W-:Y:S02]  /*a750*/  @P0 SHF.R.U32.HI R0, RZ, c[0x0][0x334], R3 ;  /* 0x0000cd00ff000a19 */ /* 0x000fe40000011603 */
.L_x_440:
[----:B------:R-:W-:Y:S05]  /*a760*/  BSYNC B0 ;  /* 0x0000000000007941 */ /* 0x000fea0003800000 */
.L_x_438:
[----:B------:R-:W-:-:S05]  /*a770*/  IMAD R0, R0, c[0x0][0x32c], RZ ;  /* 0x0000cb0000007a24 */ /* 0x000fca00078e02ff */
[----:B------:R-:W-:Y:S02]  /*a780*/  IMNMX R2, R2, R0, !PT ;  /* 0x0000000002027217 */ /* 0x000fe40007800200 */
.L_x_437:
[----:B------:R-:W2:Y:S04]  /*a790*/  LDL R0, [R1+0x20] ;  /* 0x0000200001007983 */ /* 0x000ea80000100800 */
[----:B------:R-:W3:Y:S01]  /*a7a0*/  LDL R4, [R1+0x30] ;  /* 0x0000300001047983 */ /* 0x000ee20000100800 */
[----:B------:R-:W-:-:S05]  /*a7b0*/  IADD3 R2, R2, 0x2f, RZ ;  /* 0x0000002f02027810 */ /* 0x000fca0007ffe0ff */
[----:B------:R-:W-:-:S04]  /*a7c0*/  IMAD.HI R2, R2, 0x2aaaaaab, RZ ;  /* 0x2aaaaaab02027827 */ /* 0x000fc800078e02ff */
[----:B--2---:R-:W-:Y:S01]  /*a7d0*/  IMAD.MOV.U32 R3, RZ, RZ, R0 ;  /* 0x000000ffff037224 */ /* 0x004fe200078e0000 */
[----:B------:R-:W-:-:S04]  /*a7e0*/  SHF.R.U32.HI R0, RZ, 0x1f, R2 ;  /* 0x0000001fff007819 */ /* 0x000fc80000011602 */
[----:B------:R-:W-:-:S04]  /*a7f0*/  LEA.HI.SX32 R0, R2, R0, 0x1d ;  /* 0x0000000002007211 */ /* 0x000fc800078feaff */
[----:B---3--:R-:W-:-:S04]  /*a800*/  IMNMX R4, R4, R0, !PT ;  /* 0x0000000004047217 */ /* 0x008fc80007800200 */
[----:B------:R-:W-:Y:S01]  /*a810*/  ISETP.GE.AND P0, PT, R3, R4, PT ;  /* 0x000000040300720c */ /* 0x000fe20003f06270 */
[----:B------:R1:W-:-:S12]  /*a820*/  STL [R1+0x64], R4 ;  /* 0x0000640401007387 */ /* 0x0003d80000100800 */
[----:B------:R-:W-:Y:S05]  /*a830*/  @!P0 BRA `(.L_x_441) ;  /* 0x00002da000008947 */ /* 0x000fea0003800000 */
.L_x_446:
[----:B------:R-:W2:Y:S01]  /*a840*/  LDL R2, [R1] ;  /* 0x0000000001027983 */ /* 0x000ea20000100800 */
[----:B------:R-:W-:Y:S04]  /*a850*/  DEPBAR.LE SB0, 0x0 ;  /* 0x000080000000791a */ /* 0x000fe80000000000 */
[----:B------:R-:W3:Y:S01]  /*a860*/  LDL R134, [R1+0x20] ;  /* 0x0000200001867983 */ /* 0x000ee20000100800 */
[----:B------:R-:W-:Y:S01]  /*a870*/  WARPSYNC 0xffffffff ;  /* 0xffffffff00007948 */ /* 0x000fe20003800000 */
[----:B------:R-:W-:Y:S02]  /*a880*/  BSSY B0, `(.L_x_442) ;  /* 0x0000036000007945 */ /* 0x000fe40003800000 */
[----:B------:R-:W4:Y:S04]  /*a890*/  LDL R13, [R1+0x30] ;  /* 0x00003000010d7983 */ /* 0x000f280000100800 */
[----:B------:R-:W5:Y:S04]  /*a8a0*/  LDL R0, [R1+0x14] ;  /* 0x0000140001007983 */ /* 0x000f680000100800 */
[----:B------:R-:W-:Y:S06]  /*a8b0*/  BAR.SYNC.DEFER_BLOCKING 0x0 ;  /* 0x0000000000007b1d */ /* 0x000fec0000010000 */
[----:B------:R-:W1:Y:S04]  /*a8c0*/  LDSM.16.M88.4 R8, [R135] ;  /* 0x000000008708783b */ /* 0x000e680000000200 */
[----:B------:R-:W1:Y:S04]  /*a8d0*/  LDSM.16.M88.4 R16, [R135+0x800] ;  /* 0x000800008710783b */ /* 0x000e680000000200 */
[----:B------:R-:W1:Y:S04]  /*a8e0*/  LDSM.16.M88.4 R24, [R135+0x1000] ;  /* 0x001000008718783b */ /* 0x000e680000000200 */
[----:B------:R-:W1:Y:S04]  /*a8f0*/  LDSM.16.M88.4 R168, [R242] ;  /* 0x00000000f2a8783b */ /* 0x000e680000000200 */
[----:B------:R-:W1:Y:S04]  /*a900*/  LDSM.16.M88.4 R172, [R252] ;  /* 0x00000000fcac783b */ /* 0x000e680000000200 */
[----:B--2---:R2:W1:Y:S04]  /*a910*/  LDSM.16.M88.4 R176, [R2] ;  /* 0x0000000002b0783b */ /* 0x0044680000000200 */
[----:B---3--:R3:W-:Y:S01]  /*a920*/  STL [R1+0x60], R134 ;  /* 0x0000608601007387 */ /* 0x0087e20000100800 */
[----:B----4-:R-:W-:Y:S02]  /*a930*/  ISETP.GT.AND P0, PT, R13, R134, PT ;  /* 0x000000860d00720c */ /* 0x010fe40003f04270 */
[C---:B-----5:R-:W-:Y:S02]  /*a940*/  LOP3.LUT P6, RZ, R0.reuse, 0x100, RZ, 0xc0, !PT ;  /* 0x0000010000ff7812 */ /* 0x060fe400078cc0ff */
[C---:B------:R-:W-:Y:S02]  /*a950*/  LOP3.LUT P5, RZ, R0.reuse, 0x80, RZ, 0xc0, !PT ;  /* 0x0000008000ff7812 */ /* 0x040fe400078ac0ff */
[----:B------:R-:W-:Y:S01]  /*a960*/  LOP3.LUT P4, RZ, R0, 0x40, RZ, 0xc0, !PT ;  /* 0x0000004000ff7812 */ /* 0x000fe2000788c0ff */
[----:B--2---:R-:W-:Y:S06]  /*a970*/  IMAD.MOV.U32 R2, RZ, RZ, R133 ;  /* 0x000000ffff027224 */ /* 0x004fec00078e0085 */
[----:B------:R-:W-:-:S05]  /*a980*/  @P0 BRA `(.L_x_443) ;  /* 0x0000025000000947 */ /* 0x000fca0003800000 */
[----:B------:R-:W2:Y:S01]  /*a990*/  LDL.64 R22, [R1+0x58] ;  /* 0x0000580001167983 */ /* 0x000ea20000100a00 */
[----:B------:R-:W-:Y:S01]  /*a9a0*/  LOP3.LUT P3, RZ, R0, 0x200, RZ, 0xc0, !PT ;  /* 0x0000020000ff7812 */ /* 0x000fe2000786c0ff */
[----:B-1----:R-:W-:Y:S01]  /*a9b0*/  IMAD.WIDE.U32 R4, R134, c[0x0][0x208], RZ ;  /* 0x0000820086047a25 */ /* 0x002fe200078e00ff */
[----:B------:R-:W-:Y:S01]  /*a9c0*/  SHF.R.S32.HI R0, RZ, 0x1f, R134 ;  /* 0x0000001fff007819 */ /* 0x000fe20000011486 */
[----:B------:R-:W4:Y:S04]  /*a9d0*/  LDL.64 R20, [R1+0x48] ;  /* 0x0000480001147983 */ /* 0x000f280000100a00 */
        /* <DEDUP_REMOVED lines=11> */
[----:B--2---:R-:W-:Y:S01]  /*aa90*/  IADD3 R5, P1, R22, R4, RZ ;  /* 0x0000000416057210 */ /* 0x004fe20007f3e0ff */
[----:B------:R-:W-:Y:S05]  /*aaa0*/  @!P2 IMAD.MOV.U32 R4, RZ, RZ, c[0x0][0x20c] ;  /* 0x00008300ff04a624 */ /* 0x000fea00078e00ff */
[----:B------:R-:W-:Y:S01]  /*aab0*/  @!P2 LEA.HI.X R4, R0, R3, R4, 0x5, P0 ;  /* 0x000000030004a211 */ /* 0x000fe200000f2c04 */
[----:B----4-:R-:W-:Y:S01]  /*aac0*/  IMAD.X R3, R3, 0x1, R21, P1 ;  /* 0x0000000103037824 */ /* 0x010fe200008e0615 */
        /* <DEDUP_REMOVED lines=17> */
.L_x_443:
[----:B------:R-:W-:Y:S05]  /*abe0*/  BSYNC B0 ;  /* 0x0000000000007941 */ /* 0x000fea0003800000 */
.L_x_442:
[C---:B-1----:R-:W-:Y:S01]  /*abf0*/  HMMA.16816.F32.BF16 R4, R160.reuse, R8, RZ ;  /* 0x00000008a004723c */ /* 0x042fe200000418ff */
        /* <DEDUP_REMOVED lines=136> */
[----:B------:R-:W-:Y:S04]  /*b480*/  FMUL.FTZ R0, R4, c[0x0][0x320] ;  /* 0x0000c80004007a20 */ /* 0x000fe80000410000 */
[----:B------:R2:W-:Y:S04]  /*b490*/  MUFU.TANH R176, R0 ;  /* 0x0000000000b07308 */ /* 0x0005e80000002400 */
[----:B------:R-:W-:Y:S01]  /*b4a0*/  FMUL.FTZ R11, R11, c[0x0][0x320] ;  /* 0x0000c8000b0b7a20 */ /* 0x000fe20000410000 */
[C---:B-1----:R-:W-:Y:S03]  /*b4b0*/  HMMA.16816.F32.BF16 R12, R232.reuse, R168, R12 ;  /* 0x000000a8e80c723c */ /* 0x042fe6000004180c */
[----:B------:R-:W-:Y:S02]  /*b4c0*/  FMUL.FTZ R10, R10, c[0x0][0x320] ;  /* 0x0000c8000a0a7a20 */ /* 0x000fe40000410000 */
[----:B------:R-:W-:Y:S03]  /*b4d0*/  MUFU.TANH R177, R11 ;  /* 0x0000000b00b17308 */ /* 0x000fe60000002400 */
[C---:B------:R-:W-:Y:S07]  /*b4e0*/  HMMA.16816.F32.BF16 R16, R232.reuse, R170, R16 ;  /* 0x000000aae810723c */ /* 0x040fee0000041810 */
[----:B------:R-:W-:Y:S01]  /*b4f0*/  MUFU.TANH R178, R10 ;  /* 0x0000000a00b27308 */ /* 0x000fe20000002400 */
[----:B--2---:R-:W-:Y:S09]  /*b500*/  FMUL.FTZ R0, R5, c[0x0][0x320] ;  /* 0x0000c80005007a20 */ /* 0x004ff20000410000 */
[----:B------:R1:W-:Y:S02]  /*b510*/  MUFU.TANH R175, R0 ;  /* 0x0000000000af7308 */ /* 0x0003e40000002400 */
[----:B-1----:R-:W-:Y:S08]  /*b520*/  FMUL.FTZ R0, R6, c[0x0][0x320] ;  /* 0x0000c80006007a20 */ /* 0x002ff00000410000 */
[----:B------:R1:W-:Y:S02]  /*b530*/  MUFU.TANH R179, R0 ;  /* 0x0000000000b37308 */ /* 0x0003e40000002400 */
[----:B-1----:R-:W-:Y:S08]  /*b540*/  FMUL.FTZ R0, R7, c[0x0][0x320] ;  /* 0x0000c80007007a20 */ /* 0x002ff00000410000 */
[----:B------:R1:W2:Y:S02]  /*b550*/  MUFU.TANH R4, R0 ;  /* 0x0000000000047308 */ /* 0x0002a40000002400 */
[----:B-1----:R-:W-:Y:S01]  /*b560*/  FMUL.FTZ R0, R8, c[0x0][0x320] ;  /* 0x0000c80008007a20 */ /* 0x002fe20000410000 */
[----:B--2---:R-:W-:Y:S01]  /*b570*/  STL [R1+0x1c], R4 ;  /* 0x00001c0401007387 */ /* 0x004fe20000100800 */
[----:B------:R-:W-:Y:S01]  /*b580*/  MOV R8, R3 ;  /* 0x0000000300087202 */ /* 0x000fe20000000f00 */
[----:B------:R-:W-:Y:S05]  /*b590*/  FMUL.FTZ R3, R13, c[0x0][0x320] ;  /* 0x0000c8000d037a20 */ /* 0x000fea0000410000 */
[----:B------:R1:W2:Y:S01]  /*b5a0*/  MUFU.TANH R174, R0 ;  /* 0x0000000000ae7308 */ /* 0x0002a20000002400 */
[----:B------:R-:W4:Y:S01]  /*b5b0*/  LDSM.16.M88.4 R4, [R236+0x5800] ;  /* 0x00580000ec04783b */ /* 0x000f220000000200 */
[----:B------:R-:W-:Y:S07]  /*b5c0*/  DEPBAR.LE SB0, 0x0 ;  /* 0x000080000000791a */ /* 0x000fee0000000000 */
[----:B------:R-:W-:Y:S01]  /*b5d0*/  BAR.SYNC.DEFER_BLOCKING 0x0 ;  /* 0x0000000000007b1d */ /* 0x000fe20000010000 */
[----:B-1----:R-:W-:Y:S01]  /*b5e0*/  FMUL.FTZ R0, R9, c[0x0][0x320] ;  /* 0x0000c80009007a20 */ /* 0x002fe20000410000 */
[----:B------:R-:W-:Y:S04]  /*b5f0*/  MOV R9, R134 ;  /* 0x0000008600097202 */ /* 0x000fe80000000f00 */
[----:B---3--:R-:W1:Y:S10]  /*b600*/  MUFU.TANH R134, R3 ;  /* 0x0000000300867308 */ /* 0x008e740000002400 */
[----:B------:R3:W1:Y:S01]  /*b610*/  MUFU.TANH R172, R0 ;  /* 0x0000000000ac7308 */ /* 0x0006620000002400 */
[C---:B----4-:R-:W-:Y:S08]  /*b620*/  HMMA.16816.F32.BF16 R20, R232.reuse, R4, R20 ;  /* 0x00000004e814723c */ /* 0x050ff00000041814 */
[----:B------:R-:W-:Y:S04]  /*b630*/  HMMA.16816.F32.BF16 R24, R232, R6, R24 ;  /* 0x00000006e818723c */ /* 0x000fe80000041818 */
[----:B---3--:R-:W-:Y:S04]  /*b640*/  FMUL.FTZ R0, R12, c[0x0][0x320] ;  /* 0x0000c8000c007a20 */ /* 0x008fe80000410000 */
[----:B------:R3:W4:Y:S04]  /*b650*/  MUFU.TANH R168, R0 ;  /* 0x0000000000a87308 */ /* 0x0007280000002400 */
[----:B---3--:R-:W-:Y:S06]  /*b660*/  FMUL.FTZ R0, R14, c[0x0][0x320] ;  /* 0x0000c8000e007a20 */ /* 0x008fec0000410000 */
[----:B------:R3:W1:Y:S02]  /*b670*/  MUFU.TANH R173, R0 ;  /* 0x0000000000ad7308 */ /* 0x0006640000002400 */
[----:B---3--:R-:W-:Y:S08]  /*b680*/  FMUL.FTZ R0, R15, c[0x0][0x320] ;  /* 0x0000c8000f007a20 */ /* 0x008ff00000410000 */
        /* <DEDUP_REMOVED lines=11> */
[----:B---3--:R-:W-:Y:S01]  /*b740*/  FMUL.FTZ R0, R21, c[0x0][0x320] ;  /* 0x0000c80015007a20 */ /* 0x008fe20000410000 */
[----:B------:R-:W-:Y:S07]  /*b750*/  MOV R21, R9 ;  /* 0x0000000900157202 */ /* 0x000fee0000000f00 */
[----:B------:R3:W1:Y:S01]  /*b760*/  MUFU.TANH R12, R0 ;  /* 0x00000000000c7308 */ /* 0x0006620000002400 */
[----:B------:R-:W-:Y:S01]  /*b770*/  ISETP.GT.AND P0, PT, R21, R8, PT ;  /* 0x000000081500720c */ /* 0x000fe20003f04270 */
        /* <DEDUP_REMOVED lines=11> */
[----:B------:R3:W1:Y:S01]  /*b830*/  MUFU.TANH R3, R0 ;  /* 0x0000000000037308 */ /* 0x0006620000002400 */
[----:B------:R-:W-:-:S05]  /*b840*/  @!P0 BRA `(.L_x_445) ;  /* 0x000002c000008947 */ /* 0x000fca0003800000 */
[----:B--2-4-:R-:W2:Y:S01]  /*b850*/  LDL.64 R24, [R1+0x50] ;  /* 0x0000500001187983 */ /* 0x014ea20000100a00 */
[----:B---3--:R-:W-:Y:S03]  /*b860*/  IADD3 R0, R21, -0x1, RZ ;  /* 0xffffffff15007810 */ /* 0x008fe60007ffe0ff */
[----:B------:R-:W3:Y:S01]  /*b870*/  LDL.64 R22, [R1+0x40] ;  /* 0x0000400001167983 */ /* 0x000ee20000100a00 */
[----:B------:R-:W-:Y:S03]  /*b880*/  SHF.R.S32.HI R5, RZ, 0x1f, R0 ;  /* 0x0000001fff057819 */ /* 0x000fe60000011400 */
[----:B------:R-:W4:Y:S02]  /*b890*/  LDL R19, [R1+0x14] ;  /* 0x0000140001137983 */ /* 0x000f240000100800 */
[----:B------:R-:W-:Y:S02]  /*b8a0*/  IMAD R5, R5, c[0x0][0x1e0], RZ ;  /* 0x0000780005057a24 */ /* 0x000fe400078e02ff */
[----:B------:R-:W5:Y:S02]  /*b8b0*/  LDL R170, [R1+0x18] ;  /* 0x0000180001aa7983 */ /* 0x000f640000100800 */
[----:B------:R-:W-:Y:S02]  /*b8c0*/  IMAD R5, R0, c[0x0][0x1e4], R5 ;  /* 0x0000790000057a24 */ /* 0x000fe400078e0205 */
[----:B------:R-:W1:Y:S02]  /*b8d0*/  S2R R9, SR_TID.X ;  /* 0x0000000000097919 */ /* 0x000e640000002100 */
        /* <DEDUP_REMOVED lines=18> */
[----:B----4-:R-:W-:Y:S03]  /*ba00*/  LOP3.LUT P3, RZ, R19, 0x200, RZ, 0xc0, !PT ;  /* 0x0000020013ff7812 */ /* 0x010fe6000786c0ff */
        /* <DEDUP_REMOVED lines=8> */
[----:B-----5:R1:W-:Y:S04]  /*ba90*/  @P1 LDGSTS.E.BYPASS.LTC128B.128 [R170+0x14080], [R8.64], !P3 ;  /* 0x1408000008aa1fae */ /* 0x0203e8000d901d46 */
[----:B------:R1:W-:Y:S04]  /*baa0*/  @P1 LDGSTS.E.BYPASS.LTC128B.128 [R170+0x15880], [R8.64+0x80], !P6 ;  /* 0x1588008008aa1fae */ /* 0x0003e8000f101d46 */
[----:B------:R1:W-:Y:S04]  /*bab0*/  @P1 LDGSTS.E.BYPASS.LTC128B.128 [R170+0x17080], [R8.64+0x100], !P5 ;  /* 0x1708010008aa1fae */ /* 0x0003e8000e901d46 */
[----:B------:R1:W-:Y:S04]  /*bac0*/  @P1 LDGSTS.E.BYPASS.LTC128B.128 [R170+0x18880], [R8.64+0x180], !P4 ;  /* 0x1888018008aa1fae */ /* 0x0003e8000e101d46 */
[----:B------:R1:W-:Y:S04]  /*bad0*/  @P0 LDGSTS.E.BYPASS.LTC128B.128 [R170+0x15080], [R6.64], !P3 ;  /* 0x1508000006aa0fae */ /* 0x0003e8000d901d46 */
[----:B------:R1:W-:Y:S04]  /*bae0*/  @P0 LDGSTS.E.BYPASS.LTC128B.128 [R170+0x16880], [R6.64+0x80], !P6 ;  /* 0x1688008006aa0fae */ /* 0x0003e8000f101d46 */
[----:B------:R1:W-:Y:S04]  /*baf0*/  @P0 LDGSTS.E.BYPASS.LTC128B.128 [R170+0x18080], [R6.64+0x100], !P5 ;  /* 0x1808010006aa0fae */ /* 0x0003e8000e901d46 */
[----:B------:R1:W-:Y:S02]  /*bb00*/  @P0 LDGSTS.E.BYPASS.LTC128B.128 [R170+0x19880], [R6.64+0x180], !P4 ;  /* 0x1988018006aa0fae */ /* 0x0003e4000e101d46 */
.L_x_445:
[----:B--2-4-:R-:W-:Y:S05]  /*bb10*/  BSYNC B0 ;  /* 0x0000000000007941 */ /* 0x014fea0003800000 */
.L_x_444:
[----:B-1----:R-:W2:Y:S01]  /*bb20*/  LDL.LU R9, [R1+0x24] ;  /* 0x0000240001097983 */ /* 0x002ea20000300800 */
[----:B---3--:R-:W-:Y:S03]  /*bb30*/  FMNMX.FTZ R0, R176, R133, !PT ;  /* 0x00000085b0007209 */ /* 0x008fe60007810000 */
[----:B------:R-:W3:Y:S01]  /*bb40*/  LDL.LU R27, [R1+0x1c] ;  /* 0x00001c00011b7983 */ /* 0x000ee20000300800 */
[----:B------:R-:W-:Y:S03]  /*bb50*/  FMNMX.FTZ R0, R175, R0, !PT ;  /* 0x00000000af007209 */ /* 0x000fe60007810000 */
        /* <DEDUP_REMOVED lines=19> */
[----:B------:R1:W4:Y:S01]  /*bc90*/  MUFU.EX2 R6, R0 ;  /* 0x0000000000067308 */ /* 0x0003220000000800 */
        /* <DEDUP_REMOVED lines=11> */
[----:B------:R-:W5:Y:S01]  /*bd50*/  MUFU.EX2 R7, R7 ;  /* 0x0000000700077308 */ /* 0x000f620000000800 */
[----:B-1----:R-:W-:Y:S02]  /*bd60*/  FFMA.FTZ R0, R172, c[0x0][0x2d0], -R2 ;  /* 0x0000b400ac007a23 */ /* 0x002fe40000010802 */
[C---:B----4-:R-:W-:Y:S01]  /*bd70*/  FMUL.FTZ R13, R6.reuse, R149 ;  /* 0x00000095060d7220 */ /* 0x050fe20000410000 */
[----:B------:R-:W-:Y:S01]  /*bd80*/  MOV R149, R25 ;  /* 0x0000001900957202 */ /* 0x000fe20000000f00 */
[C---:B------:R-:W-:Y:S05]  /*bd90*/  FMUL.FTZ R25, R6.reuse, R137 ;  /* 0x0000008906197220 */ /* 0x040fea0000410000 */
[----:B------:R-:W-:Y:S01]  /*bda0*/  MUFU.EX2 R2, R0 ;  /* 0x0000000000027308 */ /* 0x000fe20000000800 */
[C---:B------:R-:W-:Y:S01]  /*bdb0*/  FMUL.FTZ R16, R6.reuse, R144 ;  /* 0x0000009006107220 */ /* 0x040fe20000410000 */
[----:B------:R-:W-:Y:S01]  /*bdc0*/  MOV R144, R26 ;  /* 0x0000001a00907202 */ /* 0x000fe20000000f00 */
[C---:B------:R-:W-:Y:S02]  /*bdd0*/  FMUL.FTZ R12, R6.reuse, R148 ;  /* 0x00000094060c7220 */ /* 0x040fe40000410000 */
[C---:B------:R-:W-:Y:S02]  /*bde0*/  FMUL.FTZ R28, R6.reuse, R28 ;  /* 0x0000001c061c7220 */ /* 0x040fe40000410000 */
[C---:B------:R-:W-:Y:S02]  /*bdf0*/  FMUL.FTZ R29, R6.reuse, R29 ;  /* 0x0000001d061d7220 */ /* 0x040fe40000410000 */
[C---:B------:R-:W-:Y:S01]  /*be00*/  FMUL.FTZ R32, R6.reuse, R32 ;  /* 0x0000002006207220 */ /* 0x040fe20000410000 */
[----:B------:R-:W1:Y:S01]  /*be10*/  MUFU.EX2 R5, R5 ;  /* 0x0000000500057308 */ /* 0x000e620000000800 */
[C---:B------:R-:W-:Y:S02]  /*be20*/  FMUL.FTZ R33, R6.reuse, R33 ;  /* 0x0000002106217220 */ /* 0x040fe40000410000 */
[C---:B------:R-:W-:Y:S01]  /*be30*/  FMUL.FTZ R36, R6.reuse, R36 ;  /* 0x0000002406247220 */ /* 0x040fe20000410000 */
[C---:B-----5:R-:W-:Y:S01]  /*be40*/  F2FP.BF16.PACK_AB R168, R7.reuse, R8 ;  /* 0x0000000807a8723e */ /* 0x060fe200000010ff */
        /* <DEDUP_REMOVED lines=54> */
[----:B---3--:R-:W-:Y:S04]  /*c1b0*/  FMNMX.FTZ R0, R27, R0, !PT ;  /* 0x000000001b007209 */ /* 0x008fe80007810000 */
        /* <DEDUP_REMOVED lines=19> */
[--C-:B------:R-:W-:Y:S01]  /*c2f0*/  FFMA.FTZ R179, R4, c[0x0][0x2d0], -R5.reuse ;  /* 0x0000b40004b37a23 */ /* 0x100fe20000010805 */
        /* <DEDUP_REMOVED lines=9> */
[C---:B------:R-:W-:Y:S01]  /*c390*/  FMUL.FTZ R17, R6.reuse, R145 ;  /* 0x0000009106117220 */ /* 0x040fe20000410000 */
[----:B------:R-:W-:Y:S01]  /*c3a0*/  MOV R145, R19 ;  /* 0x0000001300917202 */ /* 0x000fe20000000f00 */
[--C-:B------:R-:W-:Y:S02]  /*c3b0*/  FFMA.FTZ R173, R173, c[0x0][0x2d0], -R5.reuse ;  /* 0x0000b400adad7a23 */ /* 0x100fe40000010805 */
[----:B------:R-:W-:Y:S01]  /*c3c0*/  FFMA.FTZ R172, R171, c[0x0][0x2d0], -R5 ;  /* 0x0000b400abac7a23 */ /* 0x000fe20000010805 */
[----:B------:R-:W4:Y:S01]  /*c3d0*/  MUFU.EX2 R7, R7 ;  /* 0x0000000700077308 */ /* 0x000f220000000800 */
[C---:B------:R-:W-:Y:S01]  /*c3e0*/  FMUL.FTZ R5, R6.reuse, R157 ;  /* 0x0000009d06057220 */ /* 0x040fe20000410000 */
[----:B------:R-:W-:Y:S01]  /*c3f0*/  MOV R157, R21 ;  /* 0x00000015009d7202 */ /* 0x000fe20000000f00 */
[----:B------:R-:W-:Y:S01]  /*c400*/  FMUL.FTZ R21, R6, R141 ;  /* 0x0000008d06157220 */ /* 0x000fe20000410000 */
[----:B------:R-:W-:Y:S01]  /*c410*/  MOV R141, R10 ;  /* 0x0000000a008d7202 */ /* 0x000fe20000000f00 */
[C---:B-1----:R-:W-:Y:S02]  /*c420*/  FMUL.FTZ R26, R0.reuse, R138 ;  /* 0x0000008a001a7220 */ /* 0x042fe40000410000 */
[C---:B------:R-:W-:Y:S02]  /*c430*/  FMUL.FTZ R27, R0.reuse, R139 ;  /* 0x0000008b001b7220 */ /* 0x040fe40000410000 */
[C---:B------:R-:W-:Y:S02]  /*c440*/  FMUL.FTZ R18, R0.reuse, R146 ;  /* 0x0000009200127220 */ /* 0x040fe40000410000 */
[C---:B------:R-:W-:Y:S02]  /*c450*/  FMUL.FTZ R19, R0.reuse, R147 ;  /* 0x0000009300137220 */ /* 0x040fe40000410000 */
[----:B------:R-:W-:Y:S02]  /*c460*/  FMUL.FTZ R10, R0, R154 ;  /* 0x0000009a000a7220 */ /* 0x000fe40000410000 */
[C---:B---3--:R-:W-:Y:S01]  /*c470*/  FMUL.FTZ R8, R6.reuse, R152 ;  /* 0x0000009806087220 */ /* 0x048fe20000410000 */
[----:B------:R-:W-:Y:S01]  /*c480*/  MOV R152, R24 ;  /* 0x0000001800987202 */ /* 0x000fe20000000f00 */
[----:B------:R-:W-:Y:S02]  /*c490*/  FMUL.FTZ R24, R6, R136 ;  /* 0x0000008806187220 */ /* 0x000fe40000410000 */
[----:B------:R-:W1:Y:S01]  /*c4a0*/  LDSM.16.MT88.4 R136, [R238] ;  /* 0x00000000ee88783b */ /* 0x000e620000004200 */
[C---:B------:R-:W-:Y:S02]  /*c4b0*/  FMUL.FTZ R14, R0.reuse, R150 ;  /* 0x00000096000e7220 */ /* 0x040fe40000410000 */
[C---:B------:R-:W-:Y:S01]  /*c4c0*/  FMUL.FTZ R15, R0.reuse, R151 ;  /* 0x00000097000f7220 */ /* 0x040fe20000410000 */
[----:B------:R-:W-:Y:S01]  /*c4d0*/  MUFU.EX2 R150, R134 ;  /* 0x0000008600967308 */ /* 0x000fe20000000800 */
[----:B----4-:R-:W-:Y:S01]  /*c4e0*/  F2FP.BF16.PACK_AB R169, R7, R4 ;  /* 0x0000000407a9723e */ /* 0x010fe200000010ff */
        /* <DEDUP_REMOVED lines=42> */
[----:B---3--:R-:W-:Y:S01]  /*c790*/  MOV R179, R157 ;  /* 0x0000009d00b37202 */ /* 0x008fe20000000f00 */
[C---:B------:R-:W-:Y:S02]  /*c7a0*/  FMUL.FTZ R103, R0.reuse, R103 ;  /* 0x0000006700677220 */ /* 0x040fe40000410000 */
[C---:B------:R-:W-:Y:S01]  /*c7b0*/  FMUL.FTZ R106, R0.reuse, R106 ;  /* 0x0000006a006a7220 */ /* 0x040fe20000410000 */
[----:B------:R-:W-:Y:S01]  /*c7c0*/  IADD3 R179, R179, -0x1, RZ ;  /* 0xffffffffb3b37810 */ /* 0x000fe20007ffe0ff */
        /* <DEDUP_REMOVED lines=16> */
[----:B------:R-:W-:Y:S02]  /*c8d0*/  FADD.FTZ R3, R7, R3 ;  /* 0x0000000307037221 */ /* 0x000fe40000010000 */
[----:B------:R-:W-:Y:S02]  /*c8e0*/  FMUL.FTZ R7, R0, R159 ;  /* 0x0000009f00077220 */ /* 0x000fe40000410000 */
[----:B------:R-:W2:Y:S01]  /*c8f0*/  LDL R159, [R1+0x4] ;  /* 0x00000400019f7983 */ /* 0x000ea20000100800 */
[----:B------:R-:W-:Y:S01]  /*c900*/  FMUL.FTZ R9, R6, R153 ;  /* 0x0000009906097220 */ /* 0x000fe20000410000 */
[----:B------:R-:W-:Y:S01]  /*c910*/  MOV R153, R23 ;  /* 0x0000001700997202 */ /* 0x000fe20000000f00 */
[----:B------:R-:W-:Y:S02]  /*c920*/  FMUL.FTZ R23, R0, R143 ;  /* 0x0000008f00177220 */ /* 0x000fe40000410000 */
[----:B------:R-:W-:Y:S01]  /*c930*/  FMUL.FTZ R20, R6, R140 ;  /* 0x0000008c06147220 */ /* 0x000fe20000410000 */
[----:B------:R-:W-:Y:S01]  /*c940*/  MOV R140, R11 ;  /* 0x0000000b008c7202 */ /* 0x000fe20000000f00 */
[C---:B------:R-:W-:Y:S02]  /*c950*/  FMUL.FTZ R11, R0.reuse, R155 ;  /* 0x0000009b000b7220 */ /* 0x040fe40000410000 */
[C---:B------:R-:W-:Y:S01]  /*c960*/  FMUL.FTZ R6, R0.reuse, R158 ;  /* 0x0000009e00067220 */ /* 0x040fe20000410000 */
[----:B------:R-:W-:Y:S01]  /*c970*/  MOV R158, R22 ;  /* 0x00000016009e7202 */ /* 0x000fe20000000f00 */
[----:B------:R-:W-:Y:S01]  /*c980*/  FMUL.FTZ R22, R0, R142 ;  /* 0x0000008e00167220 */ /* 0x000fe20000410000 */
[----:B------:R-:W-:Y:S01]  /*c990*/  MOV R154, R140 ;  /* 0x0000008c009a7202 */ /* 0x000fe20000000f00 */
[----:B------:R-:W3:Y:S10]  /*c9a0*/  MUFU.EX2 R0, R132 ;  /* 0x0000008400007308 */ /* 0x000ef40000000800 */
[----:B------:R-:W4:Y:S10]  /*c9b0*/  MUFU.EX2 R132, R144 ;  /* 0x0000009000847308 */ /* 0x000f340000000800 */
[----:B------:R-:W-:Y:S01]  /*c9c0*/  MUFU.EX2 R144, R156 ;  /* 0x0000009c00907308 */ /* 0x000fe20000000800 */
[----:B---3--:R-:W-:Y:S01]  /*c9d0*/  F2FP.BF16.PACK_AB R171, R150, R0 ;  /* 0x0000000096ab723e */ /* 0x008fe200000010ff */
[----:B------:R-:W-:Y:S08]  /*c9e0*/  FADD.FTZ R148, R0, R3 ;  /* 0x0000000300947221 */ /* 0x000ff00000010000 */
[----:B------:R-:W3:Y:S01]  /*c9f0*/  MUFU.EX2 R3, R149 ;  /* 0x0000009500037308 */ /* 0x000ee20000000800 */
[C---:B-1----:R-:W-:Y:S05]  /*ca00*/  HMMA.16816.F32.BF16 R4, R168.reuse, R136, R4 ;  /* 0x00000088a804723c */ /* 0x042fea0000041804 */
[----:B----4-:R-:W-:Y:S01]  /*ca10*/  FADD.FTZ R0, R132, R154 ;  /* 0x0000009a84007221 */ /* 0x010fe20000010000 */
[----:B------:R-:W-:Y:S02]  /*ca20*/  MOV R154, R145 ;  /* 0x00000091009a7202 */ /* 0x000fe40000000f00 */
[C---:B------:R-:W-:Y:S01]  /*ca30*/  HMMA.16816.F32.BF16 R8, R168.reuse, R138, R8 ;  /* 0x0000008aa808723c */ /* 0x040fe20000041808 */
[----:B------:R-:W1:Y:S01]  /*ca40*/  LDSM.16.MT88.4 R136, [R240] ;  /* 0x00000000f088783b */ /* 0x000e620000004200 */
[----:B------:R-:W4:Y:S10]  /*ca50*/  MUFU.EX2 R149, R173 ;  /* 0x000000ad00957308 */ /* 0x000f340000000800 */
[----:B------:R-:W5:Y:S01]  /*ca60*/  MUFU.EX2 R156, R174 ;  /* 0x000000ae009c7308 */ /* 0x000f620000000800 */
[C---:B---3--:R-:W-:Y:S04]  /*ca70*/  FADD.FTZ R0, R3.reuse, R0 ;  /* 0x0000000003007221 */ /* 0x048fe80000010000 */
[----:B------:R-:W-:Y:S05]  /*ca80*/  FADD.FTZ R0, R144, R0 ;  /* 0x0000000090007221 */ /* 0x000fea0000010000 */
[----:B------:R-:W3:Y:S01]  /*ca90*/  MUFU.EX2 R174, R178 ;  /* 0x000000b200ae7308 */ /* 0x000ee20000000800 */
[C---:B------:R-:W-:Y:S01]  /*caa0*/  FADD.FTZ R0, R134.reuse, R0 ;  /* 0x0000000086007221 */ /* 0x040fe20000010000 */
[C---:B-1----:R-:W-:Y:S08]  /*cab0*/  HMMA.16816.F32.BF16 R12, R168.reuse, R136, R12 ;  /* 0x00000088a80c723c */ /* 0x042ff0000004180c */
[C---:B------:R-:W-:Y:S01]  /*cac0*/  HMMA.16816.F32.BF16 R16, R168.reuse, R138, R16 ;  /* 0x0000008aa810723c */ /* 0x040fe20000041810 */
[----:B------:R-:W1:Y:S07]  /*cad0*/  LDSM.16.MT88.4 R136, [R239] ;  /* 0x00000000ef88783b */ /* 0x000e6e0000004200 */
[C---:B-1----:R-:W-:Y:S08]  /*cae0*/  HMMA.16816.F32.BF16 R20, R168.reuse, R136, R20 ;  /* 0x00000088a814723c */ /* 0x042ff00000041814 */
[C---:B------:R-:W-:Y:S01]  /*caf0*/  HMMA.16816.F32.BF16 R24, R168.reuse, R138, R24 ;  /* 0x0000008aa818723c */ /* 0x040fe20000041818 */
[----:B--2---:R1:W2:Y:S03]  /*cb00*/  LDSM.16.MT88.4 R136, [R159] ;  /* 0x000000009f88783b */ /* 0x0042a60000004200 */
[----:B-1----:R-:W-:Y:S02]  /*cb10*/  MOV R159, R158 ;  /* 0x0000009e009f7202 */ /* 0x002fe40000000f00 */
[----:B------:R-:W-:Y:S03]  /*cb20*/  MOV R158, R141 ;  /* 0x0000008d009e7202 */ /* 0x000fe60000000f00 */
[----:B------:R-:W-:Y:S01]  /*cb30*/  LDSM.16.MT88.4 R140, [R238+0x800] ;  /* 0x00080000ee8c783b */ /* 0x000fe20000004200 */
[----:B------:R-:W1:Y:S01]  /*cb40*/  MUFU.EX2 R173, R158 ;  /* 0x0000009e00ad7308 */ /* 0x000e620000000800 */
        /* <DEDUP_REMOVED lines=38> */
[----:B------:R-:W-:Y:S01]  /*cdb0*/  HMMA.16816.F32.BF16 R128, R168, R138, R128 ;  /* 0x0000008aa880723c */ /* 0x000fe20000041880 */
[----:B------:R-:W2:Y:S03]  /*cdc0*/  MUFU.EX2 R132, R154 ;  /* 0x0000009a00847308 */ /* 0x000ea60000000800 */
[----:B----4-:R-:W-:Y:S03]  /*cdd0*/  F2FP.BF16.PACK_AB R137, R151, R149 ;  /* 0x000000959789723e */ /* 0x010fe600000010ff */
[----:B------:R-:W-:Y:S02]  /*cde0*/  F2FP.BF16.PACK_AB R138, R134, R144 ;  /* 0x00000090868a723e */ /* 0x000fe400000010ff */
[----:B------:R-:W4:Y:S02]  /*cdf0*/  LDSM.16.MT88.4 R144, [R240+0x800] ;  /* 0x00080000f090783b */ /* 0x000f240000004200 */
[----:B------:R-:W-:Y:S01]  /*ce00*/  MUFU.EX2 R134, R152 ;  /* 0x0000009800867308 */ /* 0x000fe20000000800 */
[----:B-----5:R-:W-:Y:S02]  /*ce10*/  F2FP.BF16.PACK_AB R139, R176, R156 ;  /* 0x0000009cb08b723e */ /* 0x020fe400000010ff */
[----:B---3--:R-:W-:Y:S02]  /*ce20*/  F2FP.BF16.PACK_AB R169, R175, R174 ;  /* 0x000000aeafa9723e */ /* 0x008fe400000010ff */
[----:B-1----:R-:W-:Y:S03]  /*ce30*/  F2FP.BF16.PACK_AB R171, R173, R172 ;  /* 0x000000acadab723e */ /* 0x002fe600000010ff */
[C---:B------:R-:W-:Y:S02]  /*ce40*/  HMMA.16816.F32.BF16 R4, R136.reuse, R140, R4 ;  /* 0x0000008c8804723c */ /* 0x040fe40000041804 */
[----:B------:R-:W1:Y:S03]  /*ce50*/  MUFU.EX2 R3, R159 ;  /* 0x0000009f00037308 */ /* 0x000e660000000800 */
[----:B--2---:R-:W-:Y:S03]  /*ce60*/  FADD.FTZ R0, R132, R0 ;  /* 0x0000000084007221 */ /* 0x004fe60000010000 */
[C---:B------:R-:W-:Y:S01]  /*ce70*/  HMMA.16816.F32.BF16 R8, R136.reuse, R142, R8 ;  /* 0x0000008e8808723c */ /* 0x040fe20000041808 */
[----:B------:R-:W2:Y:S03]  /*ce80*/  LDSM.16.MT88.4 R140, [R239+0x800] ;  /* 0x00080000ef8c783b */ /* 0x000ea60000004200 */
[C---:B-1----:R-:W-:Y:S01]  /*ce90*/  F2FP.BF16.PACK_AB R168, R3.reuse, R132 ;  /* 0x0000008403a8723e */ /* 0x042fe200000010ff */
[----:B------:R-:W-:Y:S01]  /*cea0*/  FADD.FTZ R0, R3, R0 ;  /* 0x0000000003007221 */ /* 0x000fe20000010000 */
[----:B------:R-:W-:Y:S01]  /*ceb0*/  MOV R132, R156 ;  /* 0x0000009c00847202 */ /* 0x000fe20000000f00 */
[----:B------:R-:W-:Y:S01]  /*cec0*/  FADD.FTZ R3, R150, R148 ;  /* 0x0000009496037221 */ /* 0x000fe20000010000 */
[C---:B----4-:R-:W-:Y:S08]  /*ced0*/  HMMA.16816.F32.BF16 R12, R136.reuse, R144, R12 ;  /* 0x00000090880c723c */ /* 0x050ff0000004180c */
        /* <DEDUP_REMOVED lines=39> */
[----:B------:R-:W2:Y:S07]  /*d150*/  MUFU.EX2 R140, R153 ;  /* 0x00000099008c7308 */ /* 0x000eae0000000800 */
[C---:B------:R-:W-:Y:S04]  /*d160*/  HMMA.16816.F32.BF16 R120, R136.reuse, R142, R120 ;  /* 0x0000008e8878723c */ /* 0x040fe80000041878 */
[----:B--2---:R-:W-:Y:S01]  /*d170*/  FADD.FTZ R0, R140, R0 ;  /* 0x000000008c007221 */ /* 0x004fe20000010000 */
[----:B------:R-:W2:Y:S01]  /*d180*/  LDSM.16.MT88.4 R152, [R238+0x1000] ;  /* 0x00100000ee98783b */ /* 0x000ea20000004200 */
[C---:B------:R-:W-:Y:S02]  /*d190*/  F2FP.BF16.PACK_AB R170, R134.reuse, R140 ;  /* 0x0000008c86aa723e */ /* 0x040fe400000010ff */
[----:B------:R-:W-:Y:S01]  /*d1a0*/  FADD.FTZ R0, R134, R0 ;  /* 0x0000000086007221 */ /* 0x000fe20000010000 */
[C---:B-1----:R-:W-:Y:S03]  /*d1b0*/  HMMA.16816.F32.BF16 R124, R136.reuse, R144, R124 ;  /* 0x00000090887c723c */ /* 0x042fe6000004187c */
[----:B------:R-:W-:Y:S01]  /*d1c0*/  MOV R134, R151 ;  /* 0x0000009700867202 */ /* 0x000fe20000000f00 */
[----:B------:R1:W-:Y:S04]  /*d1d0*/  STL [R1+0x24], R0 ;  /* 0x0000240001007387 */ /* 0x0003e80000100800 */
[----:B------:R-:W-:Y:S01]  /*d1e0*/  HMMA.16816.F32.BF16 R128, R136, R146, R128 ;  /* 0x000000928880723c */ /* 0x000fe20000041880 */
[----:B------:R-:W3:Y:S04]  /*d1f0*/  LDL R177, [R1+0x64] ;  /* 0x0000640001b17983 */ /* 0x000ee80000100800 */
[----:B------:R-:W3:Y:S04]  /*d200*/  LDL.LU R178, [R1+0x60] ;  /* 0x0000600001b27983 */ /* 0x000ee80000300800 */
[----:B------:R-:W4:Y:S08]  /*d210*/  LDSM.16.MT88.4 R144, [R240+0x1000] ;  /* 0x00100000f090783b */ /* 0x000f300000004200 */
[----:B------:R-:W5:Y:S01]  /*d220*/  LDSM.16.MT88.4 R136, [R239+0x1000] ;  /* 0x00100000ef88783b */ /* 0x000f620000004200 */
[----:B-1----:R-:W-:Y:S04]  /*d230*/  FADD.FTZ R0, R149, R3 ;  /* 0x0000000395007221 */ /* 0x002fe80000010000 */
[----:B------:R-:W-:Y:S01]  /*d240*/  FADD.FTZ R0, R134, R0 ;  /* 0x0000000086007221 */ /* 0x000fe20000010000 */
[C---:B--2---:R-:W-:Y:S02]  /*d250*/  HMMA.16816.F32.BF16 R156, R168.reuse, R152, R4 ;  /* 0x00000098a89c723c */ /* 0x044fe40000041804 */
[----:B------:R-:W1:Y:S03]  /*d260*/  LDSM.16.MT88.4 R4, [R241+0x1000] ;  /* 0x00100000f104783b */ /* 0x000e660000004200 */
[----:B------:R-:W-:Y:S01]  /*d270*/  FADD.FTZ R0, R132, R0 ;  /* 0x0000000084007221 */ /* 0x000fe20000010000 */
[----:B------:R-:W-:Y:S02]  /*d280*/  MOV R132, R2 ;  /* 0x0000000200847202 */ /* 0x000fe40000000f00 */
[C---:B------:R-:W-:Y:S02]  /*d290*/  HMMA.16816.F32.BF16 R152, R168.reuse, R154, R8 ;  /* 0x0000009aa898723c */ /* 0x040fe40000041808 */
[----:B------:R-:W2:Y:S02]  /*d2a0*/  LDSM.16.MT88.4 R8, [R238+0x2800] ;  /* 0x00280000ee08783b */ /* 0x000ea40000004200 */
[----:B------:R-:W-:Y:S04]  /*d2b0*/  FADD.FTZ R0, R176, R0 ;  /* 0x00000000b0007221 */ /* 0x000fe80000010000 */
[----:B------:R-:W-:Y:S04]  /*d2c0*/  FADD.FTZ R0, R174, R0 ;  /* 0x00000000ae007221 */ /* 0x000fe80000010000 */
[----:B------:R-:W-:Y:S01]  /*d2d0*/  FADD.FTZ R0, R175, R0 ;  /* 0x00000000af007221 */ /* 0x000fe20000010000 */
[C---:B----4-:R-:W-:Y:S01]  /*d2e0*/  HMMA.16816.F32.BF16 R148, R168.reuse, R144, R12 ;  /* 0x00000090a894723c */ /* 0x050fe2000004180c */
[----:B------:R-:W4:Y:S02]  /*d2f0*/  LDSM.16.MT88.4 R12, [R240+0x2800] ;  /* 0x00280000f00c783b */ /* 0x000f240000004200 */
[----:B------:R-:W-:Y:S04]  /*d300*/  FADD.FTZ R0, R172, R0 ;  /* 0x00000000ac007221 */ /* 0x000fe80000010000 */
[----:B------:R-:W-:Y:S01]  /*d310*/  FADD.FTZ R0, R173, R0 ;  /* 0x00000000ad007221 */ /* 0x000fe20000010000 */
[C---:B------:R-:W-:Y:S04]  /*d320*/  HMMA.16816.F32.BF16 R144, R168.reuse, R146, R16 ;  /* 0x00000092a890723c */ /* 0x040fe80000041810 */
[----:B------:R-:W-:Y:S04]  /*d330*/  STL [R1+0x28], R0 ;  /* 0x0000280001007387 */ /* 0x000fe80000100800 */
[C---:B-----5:R-:W-:Y:S01]  /*d340*/  HMMA.16816.F32.BF16 R140, R168.reuse, R136, R20 ;  /* 0x00000088a88c723c */ /* 0x060fe20000041814 */
[----:B------:R-:W-:Y:S07]  /*d350*/  STL [R1+0x20], R179 ;  /* 0x000020b301007387 */ /* 0x000fee0000100800 */
[C---:B------:R-:W-:Y:S08]  /*d360*/  HMMA.16816.F32.BF16 R136, R168.reuse, R138, R24 ;  /* 0x0000008aa888723c */ /* 0x040ff00000041818 */
[C---:B-1----:R-:W-:Y:S08]  /*d370*/  HMMA.16816.F32.BF16 R28, R168.reuse, R4, R28 ;  /* 0x00000004a81c723c */ /* 0x042ff0000004181c */
[C---:B------:R-:W-:Y:S01]  /*d380*/  HMMA.16816.F32.BF16 R32, R168.reuse, R6, R32 ;  /* 0x00000006a820723c */ /* 0x040fe20000041820 */
[----:B------:R-:W1:Y:S07]  /*d390*/  LDSM.16.MT88.4 R4, [R239+0x2800] ;  /* 0x00280000ef04783b */ /* 0x000e6e0000004200 */
[C---:B--2---:R-:W-:Y:S08]  /*d3a0*/  HMMA.16816.F32.BF16 R36, R168.reuse, R8, R36 ;  /* 0x00000008a824723c */ /* 0x044ff00000041824 */
[C---:B------:R-:W-:Y:S01]  /*d3b0*/  HMMA.16816.F32.BF16 R40, R168.reuse, R10, R40 ;  /* 0x0000000aa828723c */ /* 0x040fe20000041828 */
[----:B------:R-:W2:Y:S07]  /*d3c0*/  LDSM.16.MT88.4 R8, [R241+0x2800] ;  /* 0x00280000f108783b */ /* 0x000eae0000004200 */
[C---:B----4-:R-:W-:Y:S08]  /*d3d0*/  HMMA.16816.F32.BF16 R44, R168.reuse, R12, R44 ;  /* 0x0000000ca82c723c */ /* 0x050ff0000004182c */
[C---:B------:R-:W-:Y:S01]  /*d3e0*/  HMMA.16816.F32.BF16 R48, R168.reuse, R14, R48 ;  /* 0x0000000ea830723c */ /* 0x040fe20000041830 */
[----:B------:R-:W4:Y:S07]  /*d3f0*/  LDSM.16.MT88.4 R12, [R238+0x4000] ;  /* 0x00400000ee0c783b */ /* 0x000f2e0000004200 */
        /* <DEDUP_REMOVED lines=22> */
[C---:B------:R-:W-:Y:S08]  /*d560*/  HMMA.16816.F32.BF16 R112, R168.reuse, R10, R112 ;  /* 0x0000000aa870723c */ /* 0x040ff00000041870 */
[C---:B----4-:R-:W-:Y:S08]  /*d570*/  HMMA.16816.F32.BF16 R116, R168.reuse, R12, R116 ;  /* 0x0000000ca874723c */ /* 0x050ff00000041874 */
[C---:B------:R-:W-:Y:S08]  /*d580*/  HMMA.16816.F32.BF16 R120, R168.reuse, R14, R120 ;  /* 0x0000000ea878723c */ /* 0x040ff00000041878 */
[C---:B-1----:R-:W-:Y:S08]  /*d590*/  HMMA.16816.F32.BF16 R124, R168.reuse, R4, R124 ;  /* 0x00000004a87c723c */ /* 0x042ff0000004187c */
[----:B------:R-:W-:Y:S03]  /*d5a0*/  HMMA.16816.F32.BF16 R128, R168, R6, R128 ;  /* 0x00000006a880723c */ /* 0x000fe60000041880 */
[----:B---3--:R-:W-:Y:S11]  /*d5b0*/  ISETP.GT.AND P0, PT, R178, R177, PT ;  /* 0x000000b1b200720c */ /* 0x008ff60003f04270 */
[----:B------:R-:W-:Y:S02]  /*d5c0*/  @!UPT UIADD3 URZ, URZ, URZ, URZ ;  /* 0x0000003f3f3ff290 */ /* 0x000fe4000fffe03f */
[----:B------:R-:W-:-:S05]  /*d5d0*/  @P0 BRA `(.L_x_446) ;  /* 0xffffd26000000947 */ /* 0x000fca000383ffff */
.L_x_441:
[----:B------:R-:W2:Y:S04]  /*d5e0*/  LDL R2, [R1+0x30] ;  /* 0x0000300001027983 */ /* 0x000ea80000100800 */
[----:B------:R-:W2:Y:S02]  /*d5f0*/  LDL R0, [R1+0x20] ;  /* 0x0000200001007983 */ /* 0x000ea40000100800 */
[----:B--2---:R-:W-:-:S13]  /*d600*/  ISETP.GE.AND P0, PT, R0, R2, PT ;  /* 0x000000020000720c */ /* 0x004fda0003f06270 */
[----:B------:R-:W-:Y:S05]  /*d610*/  @!P0 BRA `(.L_x_447) ;  /* 0x00003a0000008947 */ /* 0x000fea0003800000 */
[----:B------:R-:W-:Y:S02]  /*d620*/  MOV R134, R132 ;  /* 0x0000008400867202 */ /* 0x000fe40000000f00 */
[----:B------:R-:W-:Y:S02]  /*d630*/  MOV R2, R133 ;  /* 0x0000008500027202 */ /* 0x000fe40000000f00 */
.L_x_458:
[----:B--2---:R-:W2:Y:S01]  /*d640*/  LDL R21, [R1+0x20] ;  /* 0x0000200001157983 */ /* 0x004ea20000100800 */
[----:B------:R-:W-:Y:S04]  /*d650*/  DEPBAR.LE SB0, 0x0 ;  /* 0x000080000000791a */ /* 0x000fe80000000000 */
[----:B------:R-:W-:Y:S01]  /*d660*/  WARPSYNC 0xffffffff ;  /* 0xffffffff00007948 */ /* 0x000fe20003800000 */
[----:B------:R-:W3:Y:S01]  /*d670*/  LDL.64 R10, [R1+0x58] ;  /* 0x00005800010a7983 */ /* 0x000ee20000100a00 */
[----:B------:R-:W-:Y:S05]  /*d680*/  BSSY B0, `(.L_x_448) ;  /* 0x0000125000007945 */ /* 0x000fea0003800000 */
[----:B------:R-:W4:Y:S06]  /*d690*/  LDL.64 R8, [R1+0x48] ;  /* 0x0000480001087983 */ /* 0x000f2c0000100a00 */
[----:B------:R-:W5:Y:S06]  /*d6a0*/  LDL R20, [R1+0x14] ;  /* 0x0000140001147983 */ /* 0x000f6c0000100800 */
[----:B------:R-:W3:Y:S06]  /*d6b0*/  LDL R14, [R1] ;  /* 0x00000000010e7983 */ /* 0x000eec0000100800 */
[----:B------:R-:W4:Y:S06]  /*d6c0*/  LDL R22, [R1+0x18] ;  /* 0x0000180001167983 */ /* 0x000f2c0000100800 */
[----:B------:R-:W1:Y:S06]  /*d6d0*/  S2R R3, SR_TID.X ;  /* 0x0000000000037919 */ /* 0x000e6c0000002100 */
[----:B------:R-:W-:Y:S06]  /*d6e0*/  BAR.SYNC.DEFER_BLOCKING 0x0 ;  /* 0x0000000000007b1d */ /* 0x000fec0000010000 */
[----:B------:R-:W-:Y:S06]  /*d6f0*/  LDSM.16.M88.4 R16, [R135+0x800] ;  /* 0x000800008710783b */ /* 0x000fec0000000200 */
[----:B------:R-:W-:Y:S06]  /*d700*/  LDSM.16.M88.4 R24, [R135+0x1000] ;  /* 0x001000008718783b */ /* 0x000fec0000000200 */
[----:B------:R-:W-:Y:S06]  /*d710*/  LDSM.16.M88.4 R168, [R242] ;  /* 0x00000000f2a8783b */ /* 0x000fec0000000200 */
[----:B------:R-:W-:Y:S01]  /*d720*/  LDSM.16.M88.4 R172, [R252] ;  /* 0x00000000fcac783b */ /* 0x000fe20000000200 */
[----:B-1----:R-:W-:Y:S11]  /*d730*/  ISETP.GT.AND P1, PT, R3, 0x7f, PT ;  /* 0x0000007f0300780c */ /* 0x002ff60003f24270 */
[----:B------:R-:W-:Y:S02]  /*d740*/  @!UPT UIADD3 URZ, URZ, URZ, URZ ;  /* 0x0000003f3f3ff290 */ /* 0x000fe4000fffe03f */
[----:B------:R-:W-:Y:S02]  /*d750*/  @!P1 MOV R6, c[0x0][0x20c] ;  /* 0x0000830000069a02 */ /* 0x000fe40000000f00 */
[----:B--2---:R-:W-:Y:S01]  /*d760*/  SHF.R.S32.HI R0, RZ, 0x1f, R21 ;  /* 0x0000001fff007819 */ /* 0x004fe20000011415 */
[C---:B------:R-:W-:Y:S04]  /*d770*/  IMAD.WIDE.U32 R4, R21.reuse, c[0x0][0x208], RZ ;  /* 0x0000820015047a25 */ /* 0x040fe800078e00ff */
[----:B------:R-:W-:Y:S04]  /*d780*/  IMAD R0, R0, c[0x0][0x208], RZ ;  /* 0x0000820000007a24 */ /* 0x000fe800078e02ff */
[----:B------:R-:W-:Y:S05]  /*d790*/  IMAD R0, R21, c[0x0][0x20c], R0 ;  /* 0x0000830015007a24 */ /* 0x000fea00078e0200 */
[----:B------:R-:W-:Y:S01]  /*d7a0*/  IADD3 R0, R5, R0, RZ ;  /* 0x0000000005007210 */ /* 0x000fe20007ffe0ff */
[----:B------:R-:W-:Y:S01]  /*d7b0*/  IMAD.WIDE.U32 R4, R4, 0x30, RZ ;  /* 0x0000003004047825 */ /* 0x000fe200078e00ff */
[----:B-----5:R-:W-:Y:S03]  /*d7c0*/  LOP3.LUT P2, RZ, R20, 0x200, RZ, 0xc0, !PT ;  /* 0x0000020014ff7812 */ /* 0x020fe6000784c0ff */
[----:B------:R-:W-:Y:S01]  /*d7d0*/  IMAD R3, R0, 0x30, RZ ;  /* 0x0000003000037824 */ /* 0x000fe200078e02ff */
[----:B------:R-:W-:Y:S02]  /*d7e0*/  @!P1 MOV R0, c[0x0][0x208] ;  /* 0x0000820000009a02 */ /* 0x000fe40000000f00 */
[----:B------:R-:W-:Y:S02]  /*d7f0*/  LOP3.LUT P6, RZ, R20, 0x100, RZ, 0xc0, !PT ;  /* 0x0000010014ff7812 */ /* 0x000fe400078cc0ff */
[----:B------:R-:W-:Y:S01]  /*d800*/  IADD3 R3, R5, R3, RZ ;  /* 0x0000000305037210 */ /* 0x000fe20007ffe0ff */
[----:B---3--:R-:W-:Y:S01]  /*d810*/  LDSM.16.M88.4 R176, [R14] ;  /* 0x000000000eb0783b */ /* 0x008fe20000000200 */
[-C--:B------:R-:W-:Y:S02]  /*d820*/  @!P1 LEA R5, P0, R0, R4.reuse, 0x5 ;  /* 0x0000000400059211 */ /* 0x080fe400078028ff */
[----:B------:R-:W-:Y:S02]  /*d830*/  LOP3.LUT P5, RZ, R20, 0x80, RZ, 0xc0, !PT ;  /* 0x0000008014ff7812 */ /* 0x000fe400078ac0ff */
[----:B------:R-:W-:Y:S02]  /*d840*/  @!P1 LEA.HI.X R6, R0, R3, R6, 0x5, P0 ;  /* 0x0000000300069211 */ /* 0x000fe400000f2c06 */
[----:B------:R-:W-:Y:S02]  /*d850*/  IADD3 R0, P0, R10, R4, RZ ;  /* 0x000000040a007210 */ /* 0x000fe40007f1e0ff */
[----:B------:R-:W-:Y:S02]  /*d860*/  LOP3.LUT P4, RZ, R20, 0x40, RZ, 0xc0, !PT ;  /* 0x0000004014ff7812 */ /* 0x000fe4000788c0ff */
[-C--:B----4-:R-:W-:Y:S02]  /*d870*/  IADD3.X R3, R3, R9.reuse, RZ, P0, !PT ;  /* 0x0000000903037210 */ /* 0x090fe400007fe4ff */
[C---:B------:R-:W-:Y:S04]  /*d880*/  LEA R12, P0, R0.reuse, c[0x0][0x1f8], 0x1 ;  /* 0x00007e00000c7a11 */ /* 0x040fe800078008ff */
[----:B------:R-:W-:Y:S02]  /*d890*/  LEA.HI.X R13, R0, c[0x0][0x1fc], R3, 0x1, P0 ;  /* 0x00007f00000d7a11 */ /* 0x000fe400000f0c03 */
[----:B------:R-:W-:Y:S04]  /*d8a0*/  @!P1 IADD3 R0, P0, R5, R10, RZ ;  /* 0x0000000a05009210 */ /* 0x000fe80007f1e0ff */
[----:B------:R-:W-:Y:S02]  /*d8b0*/  @!P1 IADD3.X R3, R6, R9, RZ, P0, !PT ;  /* 0x0000000906039210 */ /* 0x000fe400007fe4ff */
[----:B------:R-:W1:Y:S01]  /*d8c0*/  LDSM.16.M88.4 R8, [R135] ;  /* 0x000000008708783b */ /* 0x000e620000000200 */
[C---:B------:R-:W-:Y:S04]  /*d8d0*/  @!P1 LEA R132, P0, R0.reuse, c[0x0][0x1f8], 0x1 ;  /* 0x00007e0000849a11 */ /* 0x040fe800078008ff */
[----:B------:R-:W-:Y:S01]  /*d8e0*/  @!P1 LEA.HI.X R133, R0, c[0x0][0x1fc], R3, 0x1, P0 ;  /* 0x00007f0000859a11 */ /* 0x000fe200000f0c03 */
[----:B------:R-:W-:Y:S01]  /*d8f0*/  @!PT LDS RZ, [RZ] ;  /* 0x00000000fffff984 */ /* 0x000fe20000000800 */
[----:B------:R-:W-:Y:S01]  /*d900*/  @!PT LDS RZ, [RZ] ;  /* 0x00000000fffff984 */ /* 0x000fe20000000800 */
[----:B------:R-:W-:Y:S01]  /*d910*/  @!PT LDS RZ, [RZ] ;  /* 0x00000000fffff984 */ /* 0x000fe20000000800 */
[----:B------:R2:W-:Y:S01]  /*d920*/  LDGSTS.E.BYPASS.LTC128B.128 [R22+0x4080], [R12.64], !P2 ;  /* 0x040800000c167fae */ /* 0x0005e2000d101d46 */
[----:B------:R-:W-:Y:S02]  /*d930*/  MOV R0, R20 ;  /* 0x0000001400007202 */ /* 0x000fe40000000f00 */
[----:B------:R-:W-:Y:S03]  /*d940*/  MOV R3, R21 ;  /* 0x0000001500037202 */ /* 0x000fe60000000f00 */
[----:B------:R2:W-:Y:S06]  /*d950*/  LDGSTS.E.BYPASS.LTC128B.128 [R22+0x5880], [R12.64+0x80], !P6 ;  /* 0x058800800c167fae */ /* 0x0005ec000f101d46 */
[----:B------:R2:W-:Y:S06]  /*d960*/  LDGSTS.E.BYPASS.LTC128B.128 [R22+0x7080], [R12.64+0x100], !P5 ;  /* 0x070801000c167fae */ /* 0x0005ec000e901d46 */
[----:B------:R2:W-:Y:S06]  /*d970*/  LDGSTS.E.BYPASS.LTC128B.128 [R22+0x8880], [R12.64+0x180], !P4 ;  /* 0x088801800c167fae */ /* 0x0005ec000e101d46 */
[----:B------:R3:W-:Y:S06]  /*d980*/  @!P1 LDGSTS.E.BYPASS.LTC128B.128 [R22+0x5080], [R132.64], !P2 ;  /* 0x0508000084169fae */ /* 0x0007ec000d101d46 */
[----:B------:R3:W-:Y:S01]  /*d990*/  @!P1 LDGSTS.E.BYPASS.LTC128B.128 [R22+0x6880], [R132.64+0x80], !P6 ;  /* 0x0688008084169fae */ /* 0x0007e2000f101d46 */
[C---:B-1----:R-:W-:Y:S05]  /*d9a0*/  HMMA.16816.F32.BF16 R4, R160.reuse, R8, RZ ;  /* 0x00000008a004723c */ /* 0x042fea00000418ff */
[----:B------:R3:W-:Y:S03]  /*d9b0*/  @!P1 LDGSTS.E.BYPASS.LTC128B.128 [R22+0x8080], [R132.64+0x100], !P5 ;  /* 0x0808010084169fae */ /* 0x0007e6000e901d46 */
[C---:B------:R-:W-:Y:S03]  /*d9c0*/  HMMA.16816.F32.BF16 R8, R160.reuse, R10, RZ ;  /* 0x0000000aa008723c */ /* 0x040fe600000418ff */
[----:B------:R3:W-:Y:S06]  /*d9d0*/  @!P1 LDGSTS.E.BYPASS.LTC128B.128 [R22+0x9880], [R132.64+0x180], !P4 ;  /* 0x0988018084169fae */ /* 0x0007ec000e101d46 */
[----:B------:R-:W0:Y:S01]  /*d9e0*/  LDGDEPBAR ;  /* 0x00000000000079af */ /* 0x000e220000000000 */
[C---:B--2---:R-:W-:Y:S08]  /*d9f0*/  HMMA.16816.F32.BF16 R12, R160.reuse, R16, RZ ;  /* 0x00000010a00c723c */ /* 0x044ff000000418ff */
[C---:B------:R-:W-:Y:S08]  /*da00*/  HMMA.16816.F32.BF16 R16, R160.reuse, R18, RZ ;  /* 0x00000012a010723c */ /* 0x040ff000000418ff */
[C---:B---3--:R-:W-:Y:S08]  /*da10*/  HMMA.16816.F32.BF16 R20, R160.reuse, R24, RZ ;  /* 0x00000018a014723c */ /* 0x048ff000000418ff */
        /* <DEDUP_REMOVED lines=127> */
[C---:B------:R-:W-:Y:S07]  /*e210*/  HMMA.16816.F32.BF16 R8, R232.reuse, R174, R8 ;  /* 0x000000aee808723c */ /* 0x040fee0000041808 */
[----:B------:R-:W-:Y:S09]  /*e220*/  MOV R175, R0 ;  /* 0x0000000000af7202 */ /* 0x000ff20000000f00 */
        /* <DEDUP_REMOVED lines=11> */
[----:B------:R1:W2:Y:S02]  /*e2e0*/  MUFU.TANH R4, R0 ;  /* 0x0000000000047308 */ /* 0x0002a40000002400 */
[----:B-1----:R-:W-:Y:S01]  /*e2f0*/  FMUL.FTZ R0, R7, c[0x0][0x320] ;  /* 0x0000c80007007a20 */ /* 0x002fe20000410000 */
[----:B--2---:R-:W-:Y:S07]  /*e300*/  STL [R1+0x1c], R4 ;  /* 0x00001c0401007387 */ /* 0x004fee0000100800 */
[----:B------:R1:W2:Y:S01]  /*e310*/  MUFU.TANH R179, R0 ;  /* 0x0000000000b37308 */ /* 0x0002a20000002400 */
[----:B------:R-:W3:Y:S01]  /*e320*/  LDSM.16.M88.4 R4, [R236+0x5800] ;  /* 0x00580000ec04783b */ /* 0x000ee20000000200 */
[----:B------:R-:W-:Y:S05]  /*e330*/  DEPBAR.LE SB0, 0x0 ;  /* 0x000080000000791a */ /* 0x000fea0000000000 */
        /* <DEDUP_REMOVED lines=8> */
[----:B-1----:R-:W-:Y:S04]  /*e3c0*/  FMUL.FTZ R0, R9, c[0x0][0x320] ;  /* 0x0000c80009007a20 */ /* 0x002fe80000410000 */
        /* <DEDUP_REMOVED lines=24> */
[----:B-1----:R-:W-:Y:S02]  /*e550*/  FMUL.FTZ R0, R24, c[0x0][0x320] ;  /* 0x0000c80018007a20 */ /* 0x002fe40000410000 */
[----:B------:R-:W5:Y:S06]  /*e560*/  LDL R24, [R1+0x30] ;  /* 0x0000300001187983 */ /* 0x000f6c0000100800 */
[----:B------:R1:W1:Y:S02]  /*e570*/  MUFU.TANH R11, R0 ;  /* 0x00000000000b7308 */ /* 0x0002640000002400 */
[----:B-1----:R-:W-:Y:S01]  /*e580*/  FMUL.FTZ R0, R25, c[0x0][0x320] ;  /* 0x0000c80019007a20 */ /* 0x002fe20000410000 */
[----:B------:R-:W-:Y:S07]  /*e590*/  MOV R25, R8 ;  /* 0x0000000800197202 */ /* 0x000fee0000000f00 */
[----:B------:R1:W1:Y:S02]  /*e5a0*/  MUFU.TANH R10, R0 ;  /* 0x00000000000a7308 */ /* 0x0002640000002400 */
[----:B-1----:R-:W-:Y:S08]  /*e5b0*/  FMUL.FTZ R0, R26, c[0x0][0x320] ;  /* 0x0000c8001a007a20 */ /* 0x002ff00000410000 */
[----:B------:R1:W1:Y:S02]  /*e5c0*/  MUFU.TANH R22, R0 ;  /* 0x0000000000167308 */ /* 0x0002640000002400 */
[----:B-1----:R-:W-:Y:S08]  /*e5d0*/  FMUL.FTZ R0, R27, c[0x0][0x320] ;  /* 0x0000c8001b007a20 */ /* 0x002ff00000410000 */
[----:B------:R1:W1:Y:S01]  /*e5e0*/  MUFU.TANH R21, R0 ;  /* 0x0000000000157308 */ /* 0x0002620000002400 */
[----:B-----5:R-:W-:Y:S11]  /*e5f0*/  ISETP.GT.AND P0, PT, R25, R24, PT ;  /* 0x000000181900720c */ /* 0x020ff60003f04270 */
[----:B------:R-:W-:Y:S02]  /*e600*/  @!UPT UIADD3 URZ, URZ, URZ, URZ ;  /* 0x0000003f3f3ff290 */ /* 0x000fe4000fffe03f */
[----:B------:R-:W-:-:S05]  /*e610*/  @!P0 BRA `(.L_x_449) ;  /* 0x000002b000008947 */ /* 0x000fca0003800000 */
[----:B-1234-:R-:W2:Y:S01]  /*e620*/  LDL.64 R26, [R1+0x50] ;  /* 0x00005000011a7983 */ /* 0x01eea20000100a00 */
[----:B------:R-:W-:Y:S03]  /*e630*/  IADD3 R0, R25, -0x1, RZ ;  /* 0xffffffff19007810 */ /* 0x000fe60007ffe0ff */
        /* <DEDUP_REMOVED lines=41> */
.L_x_449:
[----:B-1234-:R-:W-:Y:S05]  /*e8d0*/  BSYNC B0 ;  /* 0x0000000000007941 */ /* 0x01efea0003800000 */
.L_x_448:
[----:B------:R-:W2:Y:S01]  /*e8e0*/  LDL R3, [R1+0x68] ;  /* 0x0000680001037983 */ /* 0x000ea20000100800 */
[----:B------:R-:W-:Y:S01]  /*e8f0*/  IMAD.MOV.U32 R4, RZ, RZ, c[0x0][0x2c4] ;  /* 0x0000b100ff047624 */ /* 0x000fe200078e00ff */
        /* <DEDUP_REMOVED lines=35> */
.L_x_452:
[----:B------:R-:W-:Y:S04]  /*eb30*/  MOV R9, c[0x0][0x32c] ;  /* 0x0000cb0000097a02 */ /* 0x000fe80000000f00 */
[----:B------:R-:W-:Y:S11]  /*eb40*/  ISETP.NE.AND P0, PT, R9, 0x1, PT ;  /* 0x000000010900780c */ /* 0x000ff60003f05270 */
[----:B------:R-:W-:Y:S02]  /*eb50*/  @!UPT UIADD3 URZ, URZ, URZ, URZ ;  /* 0x0000003f3f3ff290 */ /* 0x000fe4000fffe03f */
[----:B------:R-:W-:Y:S05]  /*eb60*/  @P0 IMAD.HI.U32 R9, R5, c[0x0][0x330], RZ ;  /* 0x0000cc0005090a27 */ /* 0x000fea00078e00ff */
[----:B------:R-:W-:Y:S02]  /*eb70*/  @P0 SHF.R.U32.HI R5, RZ, c[0x0][0x334], R9 ;  /* 0x0000cd00ff050a19 */ /* 0x000fe40000011609 */
.L_x_453:
[----:B------:R-:W-:Y:S05]  /*eb80*/  BSYNC B0 ;  /* 0x0000000000007941 */ /* 0x000fea0003800000 */
.L_x_451:
[----:B------:R-:W-:Y:S04]  /*eb90*/  IMAD.IADD R9, R0, 0x1, -R26 ;  /* 0x0000000100097824 */ /* 0x000fe800078e0a1a */
[----:B------:R-:W-:Y:S05]  /*eba0*/  IMAD R5, R5, c[0x0][0x32c], R9 ;  /* 0x0000cb0005057a24 */ /* 0x000fea00078e0209 */
[----:B------:R-:W-:Y:S02]  /*ebb0*/  IMNMX R3, R3, R5, !PT ;  /* 0x0000000503037217 */ /* 0x000fe40007800200 */
[----:B------:R-:W-:Y:S04]  /*ebc0*/  IADD3 R5, R5, c[0x0][0x32c], RZ ;  /* 0x0000cb0005057a10 */ /* 0x000fe80007ffe0ff */
[----:B------:R-:W-:Y:S02]  /*ebd0*/  IMNMX R4, R4, R5, PT ;  /* 0x0000000504047217 */ /* 0x000fe40003800200 */
.L_x_450:
        /* <DEDUP_REMOVED lines=70> */
[----:B------:R-:W2:Y:S01]  /*f040*/  LDL R173, [R1+0x38] ;  /* 0x0000380001ad7983 */ /* 0x000ea20000100800 */
[----:B------:R-:W-:Y:S01]  /*f050*/  BSSY B0, `(.L_x_455) ;  /* 0x0000012000007945 */ /* 0x000fe20003800000 */
[----:B--2---:R-:W-:Y:S04]  /*f060*/  IADD3 R5, -R27, R173, R5 ;  /* 0x000000ad1b057210 */ /* 0x004fe80007ffe105 */
        /* <DEDUP_REMOVED lines=11> */
.L_x_456:
[----:B------:R-:W-:Y:S04]  /*f120*/  MOV R6, c[0x0][0x32c] ;  /* 0x0000cb0000067a02 */ /* 0x000fe80000000f00 */
[----:B------:R-:W-:Y:S11]  /*f130*/  ISETP.NE.AND P0, PT, R6, 0x1, PT ;  /* 0x000000010600780c */ /* 0x000ff60003f05270 */
[----:B------:R-:W-:Y:S02]  /*f140*/  @!UPT UIADD3 URZ, URZ, URZ, URZ ;  /* 0x0000003f3f3ff290 */ /* 0x000fe4000fffe03f */
[----:B------:R-:W-:Y:S05]  /*f150*/  @P0 IMAD.HI.U32 R6, R5, c[0x0][0x330], RZ ;  /* 0x0000cc0005060a27 */ /* 0x000fea00078e00ff */
[----:B------:R-:W-:Y:S02]  /*f160*/  @P0 SHF.R.U32.HI R5, RZ, c[0x0][0x334], R6 ;  /* 0x0000cd00ff050a19 */ /* 0x000fe40000011606 */
.L_x_457:
[----:B------:R-:W-:Y:S05]  /*f170*/  BSYNC B0 ;  /* 0x0000000000007941 */ /* 0x000fea0003800000 */
.L_x_455:
[----:B------:R-:W-:Y:S04]  /*f180*/  IMAD.IADD R0, R0, 0x1, -R26 ;  /* 0x0000000100007824 */ /* 0x000fe800078e0a1a */
[----:B------:R-:W-:Y:S05]  /*f190*/  IMAD R0, R5, c[0x0][0x32c], R0 ;  /* 0x0000cb0005007a24 */ /* 0x000fea00078e0200 */
[----:B------:R-:W-:Y:S02]  /*f1a0*/  IMNMX R3, R3, R0, !PT ;  /* 0x0000000003037217 */ /* 0x000fe40007800200 */
[----:B------:R-:W-:Y:S04]  /*f1b0*/  IADD3 R0, R0, c[0x0][0x32c], RZ ;  /* 0x0000cb0000007a10 */ /* 0x000fe80007ffe0ff */
[----:B------:R-:W-:Y:S02]  /*f1c0*/  IMNMX R4, R4, R0, PT ;  /* 0x0000000004047217 */ /* 0x000fe40003800200 */
.L_x_454:
[----:B------:R-:W-:Y:S01]  /*f1d0*/  FMNMX.FTZ R0, R9, R2, !PT ;  /* 0x0000000209007209 */ /* 0x000fe20007810000 */
[----:B------:R-:W2:Y:S01]  /*f1e0*/  LDL.LU R132, [R1+0x1c] ;  /* 0x00001c0001847983 */ /* 0x000ea20000300800 */
[----:B------:R-:W-:Y:S02]  /*f1f0*/  MOV R6, R25 ;  /* 0x0000001900067202 */ /* 0x000fe40000000f00 */
        /* <DEDUP_REMOVED lines=40> */
[----:B------:R-:W-:Y:S01]  /*f480*/  FFMA.FTZ R20, R14, c[0x0][0x2d0], -R2 ;  /* 0x0000b4000e147a23 */ /* 0x000fe20000010802 */
[----:B------:R-:W-:Y:S02]  /*f490*/  MOV R14, R16 ;  /* 0x00000010000e7202 */ /* 0x000fe40000000f00 */
        /* <DEDUP_REMOVED lines=98> */
[----:B------:R-:W-:Y:S02]  /*fac0*/  ISETP.GT.AND P0, PT, R3, 0x29, !P6 ;  /* 0x000000290300780c */ /* 0x000fe40007704270 */
[----:B------:R-:W1:Y:S01]  /*fad0*/  MUFU.EX2 R3, R8 ;  /* 0x0000000800037308 */ /* 0x000e620000000800 */
[----:B------:R-:W-:Y:S02]  /*fae0*/  MOV R22, R168 ;  /* 0x000000a800167202 */ /* 0x000fe40000000f00 */
[----:B------:R-:W-:Y:S04]  /*faf0*/  ISETP.LT.OR P0, PT, R4, 0x2a, P0 ;  /* 0x0000002a0400780c */ /* 0x000fe80000701670 */
[----:B------:R-:W-:Y:S01]  /*fb00*/  FSEL R132, R21, -INF , !P0 ;  /* 0xff80000015847808 */ /* 0x000fe20004000000 */
[C---:B------:R-:W-:Y:S01]  /*fb10*/  FMUL.FTZ R21, R2.reuse, R141 ;  /* 0x0000008d02157220 */ /* 0x040fe20000410000 */
[----:B------:R-:W-:Y:S01]  /*fb20*/  MOV R141, R11 ;  /* 0x0000000b008d7202 */ /* 0x000fe20000000f00 */
[----:B------:R2:W-:Y:S01]  /*fb30*/  MUFU.EX2 R8, R18 ;  /* 0x0000001200087308 */ /* 0x0005e20000000800 */
[----:B---3--:R-:W-:Y:S04]  /*fb40*/  FFMA.FTZ R0, R2, R10, R9 ;  /* 0x0000000a02007223 */ /* 0x008fe80000010009 */
[----:B-1----:R-:W-:Y:S01]  /*fb50*/  FADD.FTZ R4, R3, R0 ;  /* 0x0000000003047221 */ /* 0x002fe20000010000 */
[----:B------:R-:W-:Y:S02]  /*fb60*/  FMNMX.FTZ R0, R5, R134, !PT ;  /* 0x0000008605007209 */ /* 0x000fe40007810000 */
[----:B------:R-:W-:Y:S02]  /*fb70*/  F2FP.BF16.PACK_AB R168, R3, R9 ;  /* 0x0000000903a8723e */ /* 0x000fe400000010ff */
[----:B------:R-:W-:Y:S01]  /*fb80*/  FMNMX.FTZ R0, R6, R0, !PT ;  /* 0x0000000006007209 */ /* 0x000fe20007810000 */
[----:B------:R-:W1:Y:S03]  /*fb90*/  MUFU.EX2 R9, R19 ;  /* 0x0000001300097308 */ /* 0x000e660000000800 */
[----:B------:R-:W-:Y:S02]  /*fba0*/  FMNMX.FTZ R0, R7, R0, !PT ;  /* 0x0000000007007209 */ /* 0x000fe40007810000 */
[----:B--2---:R-:W-:Y:S01]  /*fbb0*/  MOV R18, R24 ;  /* 0x0000001800127202 */ /* 0x004fe20000000f00 */
[----:B------:R-:W-:Y:S01]  /*fbc0*/  FMUL.FTZ R24, R2, R136 ;  /* 0x0000008802187220 */ /* 0x000fe20000410000 */
[----:B------:R-:W-:Y:S01]  /*fbd0*/  FMNMX.FTZ R0, R169, R0, !PT ;  /* 0x00000000a9007209 */ /* 0x000fe20007810000 */
[----:B------:R-:W2:Y:S03]  /*fbe0*/  LDL.LU R136, [R1+0x28] ;  /* 0x0000280001887983 */ /* 0x000ea60000300800 */
[----:B------:R-:W-:Y:S04]  /*fbf0*/  FMNMX.FTZ R0, R172, R0, !PT ;  /* 0x00000000ac007209 */ /* 0x000fe80007810000 */
[----:B------:R-:W-:Y:S04]  /*fc00*/  FMNMX.FTZ R0, R173, R0, !PT ;  /* 0x00000000ad007209 */ /* 0x000fe80007810000 */
[----:B------:R-:W-:Y:S04]  /*fc10*/  FMNMX.FTZ R0, R175, R0, !PT ;  /* 0x00000000af007209 */ /* 0x000fe80007810000 */
[----:B------:R-:W-:Y:S01]  /*fc20*/  FMNMX.FTZ R0, R174, R0, !PT ;  /* 0x00000000ae007209 */ /* 0x000fe20007810000 */
[----:B-1----:R-:W-:Y:S01]  /*fc30*/  FADD.FTZ R4, R9, R4 ;  /* 0x0000000409047221 */ /* 0x002fe20000010000 */
[----:B------:R-:W-:Y:S01]  /*fc40*/  F2FP.BF16.PACK_AB R170, R8, R9 ;  /* 0x0000000908aa723e */ /* 0x000fe200000010ff */
[----:B------:R-:W-:Y:S01]  /*fc50*/  FMUL.FTZ R9, R2, R153 ;  /* 0x0000009902097220 */ /* 0x000fe20000410000 */
[----:B------:R-:W-:Y:S01]  /*fc60*/  FMNMX.FTZ R0, R176, R0, !PT ;  /* 0x00000000b0007209 */ /* 0x000fe20007810000 */
[----:B------:R-:W-:Y:S01]  /*fc70*/  FADD.FTZ R179, R8, R4 ;  /* 0x0000000408b37221 */ /* 0x000fe20000010000 */
[----:B------:R-:W-:Y:S01]  /*fc80*/  MOV R19, R25 ;  /* 0x0000001900137202 */ /* 0x000fe20000000f00 */
[C---:B------:R-:W-:Y:S01]  /*fc90*/  FMUL.FTZ R8, R2.reuse, R152 ;  /* 0x0000009802087220 */ /* 0x040fe20000410000 */
[----:B------:R-:W-:Y:S01]  /*fca0*/  FMNMX.FTZ R0, R177, R0, !PT ;  /* 0x00000000b1007209 */ /* 0x000fe20007810000 */
[----:B------:R-:W-:Y:S01]  /*fcb0*/  FMUL.FTZ R25, R2, R137 ;  /* 0x0000008902197220 */ /* 0x000fe20000410000 */
[----:B------:R-:W-:Y:S02]  /*fcc0*/  MOV R145, R19 ;  /* 0x0000001300917202 */ /* 0x000fe40000000f00 */
[----:B------:R-:W-:Y:S02]  /*fcd0*/  FMNMX.FTZ R0, R178, R0, !PT ;  /* 0x00000000b2007209 */ /* 0x000fe40007810000 */
[----:B------:R-:W-:Y:S02]  /*fce0*/  MOV R153, R171 ;  /* 0x000000ab00997202 */ /* 0x000fe40000000f00 */
[----:B------:R-:W-:Y:S01]  /*fcf0*/  FMNMX.FTZ R0, R132, R0, !PT ;  /* 0x0000000084007209 */ /* 0x000fe20007810000 */
[----:B------:R-:W-:Y:S04]  /*fd00*/  MUFU.EX2 R145, R145 ;  /* 0x0000009100917308 */ /* 0x000fe80000000800 */
        /* <DEDUP_REMOVED lines=18> */
[----:B------:R-:W1:Y:S10]  /*fe30*/  MUFU.EX2 R0, R0 ;  /* 0x0000000000007308 */ /* 0x000e740000000800 */
[----:B------:R3:W2:Y:S10]  /*fe40*/  MUFU.EX2 R140, R10 ;  /* 0x0000000a008c7308 */ /* 0x0006b40000000800 */
[----:B------:R4:W2:Y:S01]  /*fe50*/  MUFU.EX2 R152, R6 ;  /* 0x0000000600987308 */ /* 0x0008a20000000800 */
[C---:B-1----:R-:W-:Y:S02]  /*fe60*/  FMUL.FTZ R11, R0.reuse, R155 ;  /* 0x0000009b000b7220 */ /* 0x042fe40000410000 */
[----:B------:R-:W5:Y:S01]  /*fe70*/  LDL R155, [R1+0x4] ;  /* 0x00000400019b7983 */ /* 0x000f620000100800 */
[C---:B------:R-:W-:Y:S02]  /*fe80*/  FMUL.FTZ R26, R0.reuse, R138 ;  /* 0x0000008a001a7220 */ /* 0x040fe40000410000 */
[C---:B------:R-:W-:Y:S04]  /*fe90*/  FMUL.FTZ R27, R0.reuse, R139 ;  /* 0x0000008b001b7220 */ /* 0x040fe80000410000 */
[----:B------:R-:W-:Y:S01]  /*fea0*/  MUFU.EX2 R157, R157 ;  /* 0x0000009d009d7308 */ /* 0x000fe20000000800 */
[C---:B------:R-:W-:Y:S02]  /*feb0*/  FMUL.FTZ R22, R0.reuse, R142 ;  /* 0x0000008e00167220 */ /* 0x040fe40000410000 */
[C---:B------:R-:W-:Y:S02]  /*fec0*/  FMUL.FTZ R23, R0.reuse, R143 ;  /* 0x0000008f00177220 */ /* 0x040fe40000410000 */
[C---:B------:R-:W-:Y:S01]  /*fed0*/  FMUL.FTZ R7, R0.reuse, R159 ;  /* 0x0000009f00077220 */ /* 0x040fe20000410000 */
[----:B------:R-:W-:Y:S01]  /*fee0*/  MOV R159, R15 ;  /* 0x0000000f009f7202 */ /* 0x000fe20000000f00 */
[C---:B---3--:R-:W-:Y:S01]  /*fef0*/  FMUL.FTZ R10, R0.reuse, R154 ;  /* 0x0000009a000a7220 */ /* 0x048fe20000410000 */
[----:B------:R-:W-:Y:S01]  /*ff00*/  MOV R154, R18 ;  /* 0x00000012009a7202 */ /* 0x000fe20000000f00 */
[C---:B------:R-:W-:Y:S02]  /*ff10*/  FMUL.FTZ R15, R0.reuse, R151 ;  /* 0x00000097000f7220 */ /* 0x040fe40000410000 */
[C---:B------:R-:W-:Y:S02]  /*ff20*/  FMUL.FTZ R18, R0.reuse, R146 ;  /* 0x0000009200127220 */ /* 0x040fe40000410000 */
[C---:B------:R-:W-:Y:S02]  /*ff30*/  FMUL.FTZ R19, R0.reuse, R147 ;  /* 0x0000009300137220 */ /* 0x040fe40000410000 */
[C---:B----4-:R-:W-:Y:S01]  /*ff40*/  FMUL.FTZ R6, R0.reuse, R158 ;  /* 0x0000009e00067220 */ /* 0x050fe20000410000 */
[----:B------:R-:W-:Y:S01]  /*ff50*/  MOV R158, R14 ;  /* 0x0000000e009e7202 */ /* 0x000fe20000000f00 */
        /* <DEDUP_REMOVED lines=59> */
[C---:B------:R-:W-:Y:S01]  /*10310*/  F2FP.BF16.PACK_AB R169, R152.reuse, R140 ;  /* 0x0000008c98a9723e */ /* 0x040fe200000010ff */
[----:B------:R-:W-:Y:S02]  /*10320*/  FADD.FTZ R144, R152, R144 ;  /* 0x0000009098907221 */ /* 0x000fe40000010000 */
[----:B------:R-:W2:Y:S03]  /*10330*/  MUFU.EX2 R146, R0 ;  /* 0x0000000000927308 */ /* 0x000ea60000000800 */
[----:B------:R-:W-:Y:S07]  /*10340*/  LDSM.16.MT88.4 R140, [R238+0x800] ;  /* 0x00080000ee8c783b */ /* 0x000fee0000004200 */
[----:B------:R-:W-:Y:S01]  /*10350*/  MUFU.EX2 R152, R159 ;  /* 0x0000009f00987308 */ /* 0x000fe20000000800 */
[----:B--2---:R-:W-:Y:S01]  /*10360*/  F2FP.BF16.PACK_AB R171, R146, R147 ;  /* 0x0000009392ab723e */ /* 0x004fe200000010ff */
[--C-:B------:R-:W-:Y:S01]  /*10370*/  FFMA.FTZ R0, R172, c[0x0][0x2d0], -R134.reuse ;  /* 0x0000b400ac007a23 */ /* 0x100fe20000010886 */
[----:B------:R-:W-:Y:S05]  /*10380*/  MOV R172, R148 ;  /* 0x0000009400ac7202 */ /* 0x000fea0000000f00 */
        /* <DEDUP_REMOVED lines=67> */
[----:B--2---:R-:W-:Y:S01]  /*107c0*/  F2FP.BF16.PACK_AB R168, R179, R175 ;  /* 0x000000afb3a8723e */ /* 0x004fe200000010ff */
[----:B------:R-:W-:Y:S01]  /*107d0*/  FADD.FTZ R2, R149, R2 ;  /* 0x0000000295027221 */ /* 0x000fe20000010000 */
[----:B------:R-:W-:Y:S01]  /*107e0*/  MOV R176, R158 ;  /* 0x0000009e00b07202 */ /* 0x000fe20000000f00 */
[----:B------:R1:W-:Y:S01]  /*107f0*/  MUFU.EX2 R172, R0 ;  /* 0x0000000000ac7308 */ /* 0x0003e20000000800 */
[C---:B------:R-:W-:Y:S05]  /*10800*/  HMMA.16816.F32.BF16 R4, R136.reuse, R140, R4 ;  /* 0x0000008c8804723c */ /* 0x040fea0000041804 */
[----:B------:R-:W-:Y:S03]  /*10810*/  FADD.FTZ R2, R150, R2 ;  /* 0x0000000296027221 */ /* 0x000fe60000010000 */
[C---:B------:R-:W-:Y:S01]  /*10820*/  HMMA.16816.F32.BF16 R8, R136.reuse, R142, R8 ;  /* 0x0000008e8808723c */ /* 0x040fe20000041808 */
[----:B------:R-:W2:Y:S03]  /*10830*/  LDSM.16.MT88.4 R140, [R240+0x800] ;  /* 0x00080000f08c783b */ /* 0x000ea60000004200 */
[----:B------:R-:W-:Y:S04]  /*10840*/  FADD.FTZ R2, R148, R2 ;  /* 0x0000000294027221 */ /* 0x000fe80000010000 */
[----:B------:R-:W-:Y:S04]  /*10850*/  FADD.FTZ R2, R174, R2 ;  /* 0x00000002ae027221 */ /* 0x000fe80000010000 */
[--C-:B-1----:R-:W-:Y:S01]  /*10860*/  FFMA.FTZ R0, R177, c[0x0][0x2d0], -R134.reuse ;  /* 0x0000b400b1007a23 */ /* 0x102fe20000010886 */
[----:B------:R-:W-:Y:S03]  /*10870*/  MOV R177, R153 ;  /* 0x0000009900b17202 */ /* 0x000fe60000000f00 */
[----:B------:R-:W1:Y:S01]  /*10880*/  MUFU.EX2 R173, R0 ;  /* 0x0000000000ad7308 */ /* 0x000e620000000800 */
[----:B------:R-:W-:Y:S01]  /*10890*/  ISETP.GT.AND P0, PT, R176, R177, PT ;  /* 0x000000b1b000720c */ /* 0x000fe20003f04270 */
[C---:B--2---:R-:W-:Y:S03]  /*108a0*/  HMMA.16816.F32.BF16 R12, R136.reuse, R140, R12 ;  /* 0x0000008c880c723c */ /* 0x044fe6000004180c */
[----:B-1----:R-:W-:Y:S01]  /*108b0*/  F2FP.BF16.PACK_AB R169, R173, R172 ;  /* 0x000000acada9723e */ /* 0x002fe200000010ff */
[--C-:B------:R-:W-:Y:S01]  /*108c0*/  FFMA.FTZ R0, R178, c[0x0][0x2d0], -R134.reuse ;  /* 0x0000b400b2007a23 */ /* 0x100fe20000010886 */
[----:B------:R-:W-:Y:S01]  /*108d0*/  MOV R178, R152 ;  /* 0x0000009800b27202 */ /* 0x000fe20000000f00 */
[----:B------:R-:W-:Y:S01]  /*108e0*/  FFMA.FTZ R134, R132, c[0x0][0x2d0], -R134 ;  /* 0x0000b40084867a23 */ /* 0x000fe20000010886 */
[----:B------:R-:W-:Y:S01]  /*108f0*/  LDSM.16.MT88.4 R152, [R238+0x1000] ;  /* 0x00100000ee98783b */ /* 0x000fe20000004200 */
[C---:B------:R-:W-:Y:S01]  /*10900*/  HMMA.16816.F32.BF16 R16, R136.reuse, R142, R16 ;  /* 0x0000008e8810723c */ /* 0x040fe20000041810 */
[----:B------:R1:W-:Y:S06]  /*10910*/  MUFU.EX2 R132, R0 ;  /* 0x0000000000847308 */ /* 0x0003ec0000000800 */
[----:B------:R-:W2:Y:S04]  /*10920*/  LDSM.16.MT88.4 R140, [R239+0x800] ;  /* 0x00080000ef8c783b */ /* 0x000ea80000004200 */
[----:B------:R-:W3:Y:S01]  /*10930*/  MUFU.EX2 R134, R134 ;  /* 0x0000008600867308 */ /* 0x000ee20000000800 */
[----:B-1----:R-:W-:Y:S04]  /*10940*/  FADD.FTZ R0, R156, R151 ;  /* 0x000000979c007221 */ /* 0x002fe80000010000 */
[----:B------:R-:W-:Y:S04]  /*10950*/  FADD.FTZ R0, R157, R0 ;  /* 0x000000009d007221 */ /* 0x000fe80000010000 */
[----:B------:R-:W-:Y:S01]  /*10960*/  FADD.FTZ R0, R175, R0 ;  /* 0x00000000af007221 */ /* 0x000fe20000010000 */
[----:B---3--:R-:W-:Y:S01]  /*10970*/  F2FP.BF16.PACK_AB R171, R134, R132 ;  /* 0x0000008486ab723e */ /* 0x008fe200000010ff */
        /* <DEDUP_REMOVED lines=95> */
[----:B------:R-:W-:Y:S02]  /*10f70*/  FADD.FTZ R4, R178, R2 ;  /* 0x00000002b2047221 */ /* 0x000fe40000010000 */
[----:B------:R-:W-:Y:S01]  /*10f80*/  FADD.FTZ R0, R132, R0 ;  /* 0x0000000084007221 */ /* 0x000fe20000010000 */
[-C--:B------:R-:W-:Y:S02]  /*10f90*/  MOV R132, R3.reuse ;  /* 0x0000000300847202 */ /* 0x080fe40000000f00 */
[----:B------:R-:W-:Y:S01]  /*10fa0*/  STL [R1+0x24], R4 ;  /* 0x0000240401007387 */ /* 0x000fe20000100800 */
[----:B------:R-:W-:Y:S01]  /*10fb0*/  FADD.FTZ R2, R134, R0 ;  /* 0x0000000086027221 */ /* 0x000fe20000010000 */
[----:B------:R-:W-:Y:S02]  /*10fc0*/  IADD3 R0, R176, -0x1, RZ ;  /* 0xffffffffb0007810 */ /* 0x000fe40007ffe0ff */
[----:B------:R-:W-:Y:S02]  /*10fd0*/  MOV R134, R3 ;  /* 0x0000000300867202 */ /* 0x000fe40000000f00 */
[----:B------:R1:W-:Y:S04]  /*10fe0*/  STL [R1+0x28], R2 ;  /* 0x0000280201007387 */ /* 0x0003e80000100800 */
[----:B------:R2:W-:Y:S01]  /*10ff0*/  STL [R1+0x20], R0 ;  /* 0x0000200001007387 */ /* 0x0005e20000100800 */
[----:B-1----:R-:W-:Y:S01]  /*11000*/  MOV R2, R133 ;  /* 0x0000008500027202 */ /* 0x002fe20000000f00 */
[----:B------:R-:W-:-:S05]  /*11010*/  @P0 BRA `(.L_x_458) ;  /* 0xffffc62000000947 */ /* 0x000fca000383ffff */
.L_x_447:
[----:B------:R-:W-:Y:S02]  /*11020*/  MOV R7, 0x1f ;  /* 0x0000001f00077802 */ /* 0x000fe40000000f00 */
[----:B------:R-:W-:Y:S01]  /*11030*/  MOV R6, 0xffffffff ;  /* 0xffffffff00067802 */ /* 0x000fe20000000f00 */
[----:B------:R-:W-:Y:S05]  /*11040*/  BRA.DIV ~URZ, `(.L_x_459) ;  /* 0x00005e327f007947 */ /* 0x000fea000b800000 */
[----:B------:R-:W3:Y:S04]  /*11050*/  LDL R2, [R1+0x24] ;  /* 0x0000240001027983 */ /* 0x000ee80000100800 */
[----:B--23--:R2:W3:Y:S02]  /*11060*/  SHFL.BFLY PT, R0, R2, 0x2, 0x1f ;  /* 0x0c401f0002007f89 */ /* 0x00c4e400000e0000 */
.L_x_526:
[----:B--2---:R-:W2:Y:S02]  /*11070*/  LDL.LU R2, [R1+0x24] ;  /* 0x0000240001027983 */ /* 0x004ea40000300800 */
[----:B--23--:R-:W-:Y:S01]  /*11080*/  FADD.FTZ R0, R0, R2 ;  /* 0x0000000200007221 */ /* 0x00cfe20000010000 */
[----:B------:R-:W-:Y:S05]  /*11090*/  BRA.DIV ~URZ, `(.L_x_460) ;  /* 0x00005e427f007947 */ /* 0x000fea000b800000 */
[----:B------:R-:W2:Y:S04]  /*110a0*/  LDL.LU R6, [R1+0x28] ;  /* 0x0000280001067983 */ /* 0x000ea80000300800 */
[----:B------:R-:W3:Y:S02]  /*110b0*/  SHFL.BFLY PT, R5, R0, 0x1, 0x1f ;  /* 0x0c201f0000057f89 */ /* 0x000ee400000e0000 */
[----:B---3--:R-:W-:-:S02]  /*110c0*/  FADD.FTZ R0, R0, R5 ;  /* 0x0000000500007221 */ /* 0x008fc40000010000 */
[----:B--2---:R-:W2:Y:S02]  /*110d0*/  SHFL.BFLY PT, R2, R6, 0x2, 0x1f ;  /* 0x0c401f0006027f89 */ /* 0x004ea400000e0000 */
[----:B-12---:R-:W-:-:S05]  /*110e0*/  FADD.FTZ R4, R2, R6 ;  /* 0x0000000602047221 */ /* 0x006fca0000010000 */
[----:B------:R1:W2:Y:S02]  /*110f0*/  SHFL.BFLY PT, R3, R4, 0x1, 0x1f ;  /* 0x0c201f0004037f89 */ /* 0x0002a400000e0000 */
.L_x_527:
[----:B------:R-:W-:Y:S01]  /*11100*/  FSETP.NE.FTZ.AND P1, PT, R0, RZ, PT ;  /* 0x000000ff0000720b */ /* 0x000fe20003f35000 */
[----:B--2---:R-:W-:Y:S01]  /*11110*/  FADD.FTZ R3, R3, R4 ;  /* 0x0000000403037221 */ /* 0x004fe20000010000 */
[----:B------:R-:W-:Y:S02]  /*11120*/  MOV R2, RZ ;  /* 0x000000ff00027202 */ /* 0x000fe40000000f00 */
[----:B------:R-:W-:Y:S02]  /*11130*/  MOV R24, 0xff800000 ;  /* 0xff80000000187802 */ /* 0x000fe40000000f00 */
[----:B------:R-:W-:Y:S02]  /*11140*/  FSETP.NE.FTZ.AND P0, PT, R3, RZ, PT ;  /* 0x000000ff0300720b */ /* 0x000fe40003f15000 */
[----:B------:R-:W-:-:S05]  /*11150*/  MOV R22, 0xff800000 ;  /* 0xff80000000167802 */ /* 0x000fca0000000f00 */
[----:B------:R-:W2:Y:S01]  /*11160*/  @P1 MUFU.RCP R2, R0 ;  /* 0x0000000000021308 */ /* 0x000ea20000001000 */
[----:B-1----:R-:W-:-:S05]  /*11170*/  @P1 MOV R4, 0x3f317218 ;  /* 0x3f31721800041802 */ /* 0x002fca0000000f00 */
[----:B------:R-:W-:Y:S02]  /*11180*/  @P1 FMUL.FTZ R4, R4, c[0x0][0x2d0] ;  /* 0x0000b40004041a20 */ /* 0x000fe40000410000 */
[----:B------:R1:W3:Y:S01]  /*11190*/  @P1 MUFU.LG2 R5, R0 ;  /* 0x0000000000051308 */ /* 0x0002e20000000c00 */
[C---:B--2---:R-:W-:Y:S02]  /*111a0*/  FMUL.FTZ R186, R2.reuse, R100 ;  /* 0x0000006402ba7220 */ /* 0x044fe40000410000 */
[C---:B------:R-:W-:Y:S02]  /*111b0*/  FMUL.FTZ R187, R2.reuse, R101 ;  /* 0x0000006502bb7220 */ /* 0x040fe40000410000 */
[C---:B------:R-:W-:Y:S02]  /*111c0*/  FMUL.FTZ R100, R2.reuse, R104 ;  /* 0x0000006802647220 */ /* 0x040fe40000410000 */
[C---:B------:R-:W-:Y:S01]  /*111d0*/  FMUL.FTZ R101, R2.reuse, R105 ;  /* 0x0000006902657220 */ /* 0x040fe20000410000 */
[----:B-1----:R-:W-:Y:S01]  /*111e0*/  MOV R0, RZ ;  /* 0x000000ff00007202 */ /* 0x002fe20000000f00 */
        /* <DEDUP_REMOVED lines=134> */
.L_x_408:
[----:B---3--:R3:W5:Y:S01]  /*11a50*/  LDL R6, [R1+0x70] ;  /* 0x0000700001067983 */ /* 0x0087620000100800 */
[----:B------:R-:W-:Y:S03]  /*11a60*/  BSSY B0, `(.L_x_461) ;  /* 0x0000012000007945 */ /* 0x000fe60003800000 */
[----:B------:R-:W4:Y:S02]  /*11a70*/  S2R R26, SR_TID.X ;  /* 0x00000000001a7919 */ /* 0x000f240000002100 */
[----:B----4-:R-:W-:-:S13]  /*11a80*/  LOP3.LUT P0, RZ, R26, 0xff, RZ, 0xc0, !PT ;  /* 0x000000ff1aff7812 */ /* 0x010fda000780c0ff */
[----:B------:R-:W-:Y:S05]  /*11a90*/  @P0 BRA `(.L_x_462) ;  /* 0x000000e000000947 */ /* 0x000fea0003800000 */
[----:B---3--:R-:W3:Y:S01]  /*11aa0*/  S2R R4, SR_LANEID ;  /* 0x0000000000047919 */ /* 0x008ee20000000000 */
[----:B------:R-:W-:Y:S01]  /*11ab0*/  VOTEU.ANY UR4, UPT, PT ;  /* 0x0000000000047886 */ /* 0x000fe200038e0100 */
[----:B--2---:R-:W-:Y:S01]  /*11ac0*/  IMAD.MOV.U32 R5, RZ, RZ, c[0x0][0x564] ;  /* 0x00015900ff057624 */ /* 0x004fe200078e00ff */
[----:B------:R-:W3:Y:S08]  /*11ad0*/  FLO.U32 R3, UR4 ;  /* 0x0000000400037d00 */ /* 0x000ef000080e0000 */
[----:B------:R-:W2:Y:S01]  /*11ae0*/  POPC R2, UR4 ;  /* 0x0000000400027d09 */ /* 0x000ea20008000000 */
[----:B---3--:R-:W-:Y:S01]  /*11af0*/  ISETP.EQ.U32.AND P0, PT, R3, R4, PT ;  /* 0x000000040300720c */ /* 0x008fe20003f02070 */
[----:B------:R-:W-:-:S12]  /*11b00*/  IMAD.MOV.U32 R4, RZ, RZ, c[0x0][0x560] ;  /* 0x00015800ff047624 */ /* 0x000fd800078e00ff */
[----:B--2---:R2:W3:Y:S04]  /*11b10*/  @P0 ATOMG.E.ADD.STRONG.GPU PT, R2, [R4.64], R2 ;  /* 0x00000002040209a8 */ /* 0x0044e800081ee1c6 */
[----:B--2---:R-:W2:Y:S04]  /*11b20*/  S2R R4, SR_LTMASK ;  /* 0x0000000000047919 */ /* 0x004ea80000003900 */
[----:B---3--:R2:W3:Y:S02]  /*11b30*/  SHFL.IDX PT, R3, R2, R3, 0x1f ;  /* 0x00001f0302037589 */ /* 0x0084e400000e0000 */
[----:B--2---:R-:W-:-:S06]  /*11b40*/  LOP3.LUT R2, R4, UR4, RZ, 0xc0, !PT ;  /* 0x0000000404027c12 */ /* 0x004fcc000f8ec0ff */
[----:B------:R-:W3:Y:S02]  /*11b50*/  POPC R2, R2 ;  /* 0x0000000200027309 */ /* 0x000ee40000000000 */
[----:B---3-5:R-:W-:-:S05]  /*11b60*/  IADD3 R6, R3, c[0x0][0xc], R2 ;  /* 0x0000030003067a10 */ /* 0x028fca0007ffe002 */
[----:B------:R2:W-:Y:S02]  /*11b70*/  STL [R1+0x70], R6 ;  /* 0x0000700601007387 */ /* 0x0005e40000100800 */
.L_x_462:
[----:B---3--:R-:W-:Y:S05]  /*11b80*/  BSYNC B0 ;  /* 0x0000000000007941 */ /* 0x008fea0003800000 */
.L_x_461:
[----:B------:R-:W-:Y:S01]  /*11b90*/  SHF.R.S32.HI R25, RZ, 0x1f, R26 ;  /* 0x0000001fff197819 */ /* 0x000fe2000001141a */
[----:B------:R-:W-:Y:S01]  /*11ba0*/  BSSY B1, `(.L_x_463) ;  /* 0x00003e0000017945 */ /* 0x000fe20003800000 */
[----:B------:R-:W-:Y:S01]  /*11bb0*/  PRMT R0, R0, 0x9910, RZ ;  /* 0x0000991000007816 */ /* 0x000fe200000000ff */
[----:B-----5:R-:W-:Y:S01]  /*11bc0*/  IMAD.MOV.U32 R111, RZ, RZ, R6 ;  /* 0x000000ffff6f7224 */ /* 0x020fe200078e0006 */
[----:B------:R-:W-:Y:S02]  /*11bd0*/  LEA.HI R25, R25, R26, RZ, 0x3 ;  /* 0x0000001a19197211 */ /* 0x000fe400078f18ff */
[----:B------:R-:W-:Y:S02]  /*11be0*/  ISETP.NE.AND P0, PT, R0, RZ, PT ;  /* 0x000000ff0000720c */ /* 0x000fe40003f05270 */
[----:B------:R-:W-:-:S05]  /*11bf0*/  LOP3.LUT R25, R25, 0xfffffff8, RZ, 0xc0, !PT ;  /* 0xfffffff819197812 */ /* 0x000fca00078ec0ff */
[----:B------:R-:W-:-:S04]  /*11c00*/  IMAD.IADD R25, R26, 0x1, -R25 ;  /* 0x000000011a197824 */ /* 0x000fc800078e0a19 */
[----:B------:R-:W-:-:S05]  /*11c10*/  IMAD.SHL.U32 R11, R25, 0x8, RZ ;  /* 0x00000008190b7824 */ /* 0x000fca00078e00ff */
[C---:B------:R-:W-:Y:S02]  /*11c20*/  IADD3 R34, R11.reuse, 0x40, RZ ;  /* 0x000000400b227810 */ /* 0x040fe40007ffe0ff */
[C---:B------:R-:W-:Y:S02]  /*11c30*/  IADD3 R32, R11.reuse, 0xc0, RZ ;  /* 0x000000c00b207810 */ /* 0x040fe40007ffe0ff */
[----:B------:R-:W-:Y:S01]  /*11c40*/  IADD3 R33, R11, 0x80, RZ ;  /* 0x000000800b217810 */ /* 0x000fe20007ffe0ff */
[----:B------:R-:W-:Y:S05]  /*11c50*/  @!P0 BRA `(.L_x_464) ;  /* 0x00002f4000008947 */ /* 0x000fea0003800000 */
[----:B------:R-:W3:Y:S04]  /*11c60*/  LDL R8, [R1+0x88] ;  /* 0x0000880001087983 */ /* 0x000ee80000100800 */
[----:B------:R-:W4:Y:S04]  /*11c70*/  LDL R13, [R1+0x8c] ;  /* 0x00008c00010d7983 */ /* 0x000f280000100800 */
[----:B--2---:R-:W2:Y:S04]  /*11c80*/  LDL R9, [R1+0x94] ;  /* 0x0000940001097983 */ /* 0x004ea80000100800 */
[----:B------:R-:W2:Y:S04]  /*11c90*/  LDL R12, [R1+0x90] ;  /* 0x00009000010c7983 */ /* 0x000ea80000100800 */
[----:B------:R-:W2:Y:S04]  /*11ca0*/  LDL R7, [R1+0xa4] ;  /* 0x0000a40001077983 */ /* 0x000ea80000100800 */
[----:B------:R-:W2:Y:S04]  /*11cb0*/  LDL R6, [R1+0x9c] ;  /* 0x00009c0001067983 */ /* 0x000ea80000100800 */
[----:B------:R-:W2:Y:S04]  /*11cc0*/  LDL R5, [R1+0xa0] ;  /* 0x0000a00001057983 */ /* 0x000ea80000100800 */
[----:B------:R-:W2:Y:S01]  /*11cd0*/  LDL R10, [R1+0x98] ;  /* 0x00009800010a7983 */ /* 0x000ea20000100800 */
[----:B------:R-:W-:Y:S01]  /*11ce0*/  WARPSYNC 0xffffffff ;  /* 0xffffffff00007948 */ /* 0x000fe20003800000 */
[----:B------:R-:W-:-:S02]  /*11cf0*/  F2FP.BF16.PACK_AB R0, R185, R184 ;  /* 0x000000b8b900723e */ /* 0x000fc400000010ff */
[----:B------:R-:W-:Y:S01]  /*11d00*/  BAR.SYNC.DEFER_BLOCKING 0x1, 0x100 ;  /* 0x0044000000007b1d */ /* 0x000fe20000010000 */
[----:B------:R-:W-:Y:S02]  /*11d10*/  F2FP.BF16.PACK_AB R2, R117, R116 ;  /* 0x000000747502723e */ /* 0x000fe400000010ff */
[----:B------:R-:W-:Y:S02]  /*11d20*/  F2FP.BF16.PACK_AB R3, R153, R152 ;  /* 0x000000989903723e */ /* 0x000fe400000010ff */
[----:B------:R-:W-:Y:S01]  /*11d30*/  F2FP.BF16.PACK_AB R4, R93, R92 ;  /* 0x0000005c5d04723e */ /* 0x000fe200000010ff */
[----:B---3--:R3:W-:Y:S04]  /*11d40*/  STS [R8], R0 ;  /* 0x0000000008007388 */ /* 0x0087e80000000800 */
[----:B------:R1:W-:Y:S04]  /*11d50*/  STS [R8+0x400], R2 ;  /* 0x0004000208007388 */ /* 0x0003e80000000800 */
[----:B----4-:R4:W-:Y:S01]  /*11d60*/  STS [R13], R3 ;  /* 0x000000030d007388 */ /* 0x0109e20000000800 */
[----:B---3--:R-:W-:-:S02]  /*11d70*/  F2FP.BF16.PACK_AB R0, R213, R212 ;  /* 0x000000d4d500723e */ /* 0x008fc400000010ff */
[----:B-1----:R-:W-:-:S03]  /*11d80*/  F2FP.BF16.PACK_AB R2, R149, R148 ;  /* 0x000000949502723e */ /* 0x002fc600000010ff */
[----:B------:R1:W-:Y:S01]  /*11d90*/  STS [R13+0x400], R0 ;  /* 0x000400000d007388 */ /* 0x0003e20000000800 */
[----:B----4-:R-:W-:-:S03]  /*11da0*/  F2FP.BF16.PACK_AB R3, R203, R202 ;  /* 0x000000cacb03723e */ /* 0x010fc600000010ff */
[----:B--2---:R2:W-:Y:S04]  /*11db0*/  STS [R9], R2 ;  /* 0x0000000209007388 */ /* 0x0045e80000000800 */
        /* <DEDUP_REMOVED lines=85> */
[----:B------:R-:W-:Y:S01]  /*12310*/  STS [R8+0xc000], R2 ;  /* 0x00c0000208007388 */ /* 0x000fe20000000800 */
[----:B-1----:R-:W-:Y:S02]  /*12320*/  F2FP.BF16.PACK_AB R0, R83, R82 ;  /* 0x000000525300723e */ /* 0x002fe400000010ff */
[----:B--2---:R-:W-:-:S03]  /*12330*/  F2FP.BF16.PACK_AB R3, R211, R210 ;  /* 0x000000d2d303723e */ /* 0x004fc600000010ff */
[----:B------:R1:W-:Y:S01]  /*12340*/  STS [R8+0xc400], R0 ;  /* 0x00c4000008007388 */ /* 0x0003e20000000800 */
[----:B---3--:R-:W-:-:S03]  /*12350*/  F2FP.BF16.PACK_AB R4, R101, R100 ;  /* 0x000000646504723e */ /* 0x008fc600000010ff */
[----:B-1----:R-:W2:Y:S01]  /*12360*/  LDL R8, [R1+0x7c] ;  /* 0x00007c0001087983 */ /* 0x002ea20000100800 */
[----:B------:R-:W-:Y:S02]  /*12370*/  F2FP.BF16.PACK_AB R2, R105, R104 ;  /* 0x000000686902723e */ /* 0x000fe400000010ff */
[----:B------:R-:W-:Y:S01]  /*12380*/  F2FP.BF16.PACK_AB R0, R107, R106 ;  /* 0x0000006a6b00723e */ /* 0x000fe200000010ff */
[----:B------:R1:W-:Y:S04]  /*12390*/  STS [R13+0xc000], R4 ;  /* 0x00c000040d007388 */ /* 0x0003e80000000800 */
[----:B------:R3:W-:Y:S04]  /*123a0*/  STS [R13+0xc400], R3 ;  /* 0x00c400030d007388 */ /* 0x0007e80000000800 */
[----:B------:R4:W-:Y:S04]  /*123b0*/  STS [R9+0xc000], R2 ;  /* 0x00c0000209007388 */ /* 0x0009e80000000800 */
[----:B------:R4:W-:Y:S01]  /*123c0*/  STS [R9+0xc400], R0 ;  /* 0x00c4000009007388 */ /* 0x0009e20000000800 */
[----:B-1----:R-:W-:-:S02]  /*123d0*/  F2FP.BF16.PACK_AB R4, R109, R108 ;  /* 0x0000006c6d04723e */ /* 0x002fc400000010ff */
[----:B---3--:R-:W-:-:S03]  /*123e0*/  F2FP.BF16.PACK_AB R3, R103, R102 ;  /* 0x000000666703723e */ /* 0x008fc600000010ff */
[----:B------:R1:W-:Y:S01]  /*123f0*/  STS [R12+0xc000], R4 ;  /* 0x00c000040c007388 */ /* 0x0003e20000000800 */
[----:B----4-:R-:W-:-:S03]  /*12400*/  F2FP.BF16.PACK_AB R2, R191, R190 ;  /* 0x000000bebf02723e */ /* 0x010fc600000010ff */
[----:B------:R3:W-:Y:S01]  /*12410*/  STS [R12+0xc400], R3 ;  /* 0x00c400030c007388 */ /* 0x0007e20000000800 */
[----:B------:R-:W-:-:S03]  /*12420*/  F2FP.BF16.PACK_AB R0, R99, R98 ;  /* 0x000000626300723e */ /* 0x000fc600000010ff */
[----:B------:R4:W-:Y:S04]  /*12430*/  STS [R7+0xc000], R2 ;  /* 0x00c0000207007388 */ /* 0x0009e80000000800 */
[----:B------:R4:W-:Y:S01]  /*12440*/  STS [R7+0xc400], R0 ;  /* 0x00c4000007007388 */ /* 0x0009e20000000800 */
[----:B------:R-:W-:Y:S02]  /*12450*/  ISETP.NE.U32.AND P0, PT, RZ, c[0x0][0x508], PT ;  /* 0x00014200ff007a0c */ /* 0x000fe40003f05070 */
[----:B------:R-:W-:Y:S01]  /*12460*/  ISETP.NE.U32.AND P2, PT, RZ, c[0x0][0x500], PT ;  /* 0x00014000ff007a0c */ /* 0x000fe20003f45070 */
[----:B------:R-:W2:Y:S01]  /*12470*/  LDL.LU R9, [R1+0x74] ;  /* 0x0000740001097983 */ /* 0x000ea20000300800 */
[----:B------:R-:W-:Y:S01]  /*12480*/  ISETP.NE.AND.EX P1, PT, RZ, c[0x0][0x50c], PT, P0 ;  /* 0x00014300ff007a0c */ /* 0x000fe20003f25300 */
[----:B------:R-:W-:Y:S01]  /*12490*/  IMAD.MOV.U32 R15, RZ, RZ, c[0x0][0x388] ;  /* 0x0000e200ff0f7624 */ /* 0x000fe200078e00ff */
[----:B------:R-:W-:-:S02]  /*124a0*/  ISETP.NE.AND.EX P2, PT, RZ, c[0x0][0x504], PT, P2 ;  /* 0x00014100ff007a0c */ /* 0x000fc40003f45320 */
[----:B-1----:R-:W-:Y:S02]  /*124b0*/  F2FP.BF16.PACK_AB R4, R189, R188 ;  /* 0x000000bcbd04723e */ /* 0x002fe400000010ff */
[----:B---3--:R-:W-:-:S03]  /*124c0*/  F2FP.BF16.PACK_AB R3, R91, R90 ;  /* 0x0000005a5b03723e */ /* 0x008fc600000010ff */
[----:B------:R1:W-:Y:S01]  /*124d0*/  STS [R6+0xc000], R4 ;  /* 0x00c0000406007388 */ /* 0x0003e20000000800 */
[----:B----4-:R-:W-:-:S03]  /*124e0*/  F2FP.BF16.PACK_AB R2, R113, R112 ;  /* 0x000000707102723e */ /* 0x010fc600000010ff */
[----:B------:R3:W-:Y:S01]  /*124f0*/  STS [R6+0xc400], R3 ;  /* 0x00c4000306007388 */ /* 0x0007e20000000800 */
[----:B------:R-:W-:-:S03]  /*12500*/  F2FP.BF16.PACK_AB R0, R87, R86 ;  /* 0x000000565700723e */ /* 0x000fc600000010ff */
[----:B------:R4:W-:Y:S04]  /*12510*/  STS [R5+0xc000], R2 ;  /* 0x00c0000205007388 */ /* 0x0009e80000000800 */
[----:B------:R4:W-:Y:S01]  /*12520*/  STS [R5+0xc400], R0 ;  /* 0x00c4000005007388 */ /* 0x0009e20000000800 */
[----:B-1----:R-:W-:Y:S01]  /*12530*/  IMAD.MOV.U32 R4, RZ, RZ, 0x4 ;  /* 0x00000004ff047424 */ /* 0x002fe200078e00ff */
[----:B---3--:R-:W-:Y:S01]  /*12540*/  F2FP.BF16.PACK_AB R3, R77, R76 ;  /* 0x0000004c4d03723e */ /* 0x008fe200000010ff */
[----:B----4-:R-:W-:-:S04]  /*12550*/  IMAD.MOV.U32 R2, RZ, RZ, RZ ;  /* 0x000000ffff027224 */ /* 0x010fc800078e00ff */
[----:B------:R1:W-:Y:S01]  /*12560*/  STS [R10+0xc000], R3 ;  /* 0x00c000030a007388 */ /* 0x0003e20000000800 */
[----:B------:R-:W-:-:S05]  /*12570*/  F2FP.BF16.PACK_AB R0, R79, R78 ;  /* 0x0000004e4f00723e */ /* 0x000fca00000010ff */
[----:B------:R3:W-:Y:S01]  /*12580*/  STS [R10+0xc400], R0 ;  /* 0x00c400000a007388 */ /* 0x0007e20000000800 */
[----:B--2---:R-:W-:-:S03]  /*12590*/  @P1 IMAD.WIDE R6, R8, R4, c[0x0][0x508] ;  /* 0x0001420008061625 */ /* 0x004fc600078e0204 */
[----:B------:R-:W-:Y:S01]  /*125a0*/  BAR.SYNC.DEFER_BLOCKING 0x1, 0x100 ;  /* 0x0044000000007b1d */ /* 0x000fe20000010000 */
[----:B------:R-:W-:-:S05]  /*125b0*/  IMAD.WIDE R4, R8, R4, c[0x0][0x500] ;  /* 0x0001400008047625 */ /* 0x000fca00078e0204 */
[----:B------:R3:W5:Y:S04]  /*125c0*/  @P1 LDG.E R15, [R6.64] ;  /* 0x00000006060f1981 */ /* 0x000768000c1e1900 */
[----:B------:R3:W5:Y:S01]  /*125d0*/  @P2 LDG.E R2, [R4.64] ;  /* 0x0000000604022981 */ /* 0x000762000c1e1900 */
[----:B------:R-:W-:-:S04]  /*125e0*/  ISETP.NE.AND P0, PT, R9, RZ, PT ;  /* 0x000000ff0900720c */ /* 0x000fc80003f05270 */
[----:B-1----:R-:W-:Y:S01]  /*125f0*/  SEL R3, R9, c[0x0][0x3d4], P0 ;  /* 0x0000f50009037a07 */ /* 0x002fe20000000000 */
[----:B------:R-:W-:Y:S05]  /*12600*/  @P1 BRA `(.L_x_465) ;  /* 0x0000004000001947 */ /* 0x000fea0003800000 */
[----:B---3--:R-:W-:Y:S05]  /*12610*/  @!P2 BRA `(.L_x_465) ;  /* 0x000000300000a947 */ /* 0x008fea0003800000 */
[----:B------:R1:W2:Y:S04]  /*12620*/  LDG.E R0, [R4.64] ;  /* 0x0000000604007981 */ /* 0x0002a8000c1e1900 */
[----:B-1----:R-:W2:Y:S02]  /*12630*/  LDG.E R4, [R4.64+0x4] ;  /* 0x0000040604047981 */ /* 0x002ea4000c1e1900 */
[----:B--2--5:R-:W-:Y:S02]  /*12640*/  IADD3 R15, -R0, R4, RZ ;  /* 0x00000004000f7210 */ /* 0x024fe40007ffe1ff */
.L_x_465:
[----:B---3--:R-:W2:Y:S04]  /*12650*/  LDL R4, [R1+0x80] ;  /* 0x0000800001047983 */ /* 0x008ea80000100800 */
[----:B------:R-:W2:Y:S04]  /*12660*/  LDL R114, [R1+0x68] ;  /* 0x0000680001727983 */ /* 0x000ea80000100800 */
[----:B------:R-:W3:Y:S01]  /*12670*/  LDL R23, [R1+0x84] ;  /* 0x0000840001177983 */ /* 0x000ee20000100800 */
[----:B------:R-:W-:Y:S01]  /*12680*/  IMAD.MOV.U32 R0, RZ, RZ, 0x368 ;  /* 0x00000368ff007424 */ /* 0x000fe200078e00ff */
[----:B------:R-:W-:-:S02]  /*12690*/  ISETP.GT.AND P2, PT, R3, 0x1, PT ;  /* 0x000000010300780c */ /* 0x000fc40003f44270 */
[----:B------:R-:W4:Y:S02]  /*126a0*/  LDL R13, [R1+0x78] ;  /* 0x00007800010d7983 */ /* 0x000f240000100800 */
[----:B------:R-:W-:-:S04]  /*126b0*/  SEL R0, R0, 0x328, P2 ;  /* 0x0000032800007807 */ /* 0x000fc80001000000 */
[----:B------:R1:W2:Y:S08]  /*126c0*/  LDC.64 R6, c[0x0][R0+0x170] ;  /* 0x00005c0000067b82 */ /* 0x0002b00000000a00 */
[----:B------:R1:W3:Y:S01]  /*126d0*/  LDC.64 R16, c[0x0][R0+0x168] ;  /* 0x00005a0000107b82 */ /* 0x0002e20000000a00 */
[----:B------:R-:W-:-:S04]  /*126e0*/  ISETP.NE.U32.AND P0, PT, RZ, c[0x0][0x500], PT ;  /* 0x00014000ff007a0c */ /* 0x000fc80003f05070 */
[----:B------:R-:W-:-:S03]  /*126f0*/  ISETP.NE.AND.EX P0, PT, RZ, c[0x0][0x504], PT, P0 ;  /* 0x00014100ff007a0c */ /* 0x000fc60003f05300 */
[----:B------:R1:W2:Y:S01]  /*12700*/  LDC.64 R18, c[0x0][R0+0x178] ;  /* 0x00005e0000127b82 */ /* 0x0002a20000000a00 */
[----:B------:R-:W-:-:S07]  /*12710*/  SHF.R.S32.HI R3, RZ, 0x1f, R8 ;  /* 0x0000001fff037819 */ /* 0x000fce0000011408 */
[----:B------:R1:W2:Y:S02]  /*12720*/  LDC.64 R20, c[0x0][R0+0x160] ;  /* 0x0000580000147b82 */ /* 0x0002a40000000a00 */
[----:B-1----:R-:W-:-:S05]  /*12730*/  IMAD.MOV.U32 R0, RZ, RZ, c[0x0][0x4e8] ;  /* 0x00013a00ff007624 */ /* 0x002fca00078e00ff */
[----:B------:R-:W-:Y:S02]  /*12740*/  ISETP.NE.AND P3, PT, R0, 0x1, PT ;  /* 0x000000010000780c */ /* 0x000fe40003f65270 */
[----:B------:R-:W-:Y:S01]  /*12750*/  SEL R0, R8, RZ, !P0 ;  /* 0x000000ff08007207 */ /* 0x000fe20004000000 */
[----:B--2---:R-:W-:Y:S01]  /*12760*/  IMAD.IADD R9, R4, 0x1, R114 ;  /* 0x0000000104097824 */ /* 0x004fe200078e0272 */
[----:B------:R-:W-:-:S03]  /*12770*/  SEL R4, R3, RZ, !P0 ;  /* 0x000000ff03047207 */ /* 0x000fc60004000000 */
[----:B------:R-:W-:-:S04]  /*12780*/  IMAD R3, R7, R0, RZ ;  /* 0x0000000007037224 */ /* 0x000fc800078e02ff */
[C---:B------:R-:W-:Y:S02]  /*12790*/  IMAD R12, R6.reuse, R4, R3 ;  /* 0x00000004060c7224 */ /* 0x040fe400078e0203 */
[----:B------:R-:W-:-:S04]  /*127a0*/  IMAD.WIDE.U32 R4, R6, R0, RZ ;  /* 0x0000000006047225 */ /* 0x000fc800078e00ff */
[----:B---3--:R-:W-:Y:S02]  /*127b0*/  IMAD.WIDE.U32 R6, R16, R23, RZ ;  /* 0x0000001710067225 */ /* 0x008fe400078e00ff */
[----:B------:R-:W2:Y:S02]  /*127c0*/  LDL R16, [R1+0xac] ;  /* 0x0000ac0001107983 */ /* 0x000ea40000100800 */
[----:B------:R-:W-:-:S04]  /*127d0*/  @P3 IMAD.HI.U32 R8, R9, c[0x0][0x4ec], RZ ;  /* 0x00013b0009083a27 */ /* 0x000fc800078e00ff */
[----:B------:R-:W-:Y:S01]  /*127e0*/  IMAD.MOV.U32 R3, RZ, RZ, R9 ;  /* 0x000000ffff037224 */ /* 0x000fe200078e0009 */
[----:B------:R-:W-:Y:S01]  /*127f0*/  @P3 SHF.R.U32.HI R3, RZ, c[0x0][0x4f0], R8 ;  /* 0x00013c00ff033a19 */ /* 0x000fe20000011608 */
[----:B------:R-:W-:Y:S01]  /*12800*/  IMAD R10, R17, R23, RZ ;  /* 0x00000017110a7224 */ /* 0x000fe200078e02ff */
[----:B----4-:R-:W-:Y:S01]  /*12810*/  SEL R8, R13, RZ, P2 ;  /* 0x000000ff0d087207 */ /* 0x010fe20001000000 */
[----:B------:R-:W-:Y:S01]  /*12820*/  IMAD.IADD R13, R5, 0x1, R12 ;  /* 0x00000001050d7824 */ /* 0x000fe200078e020c */
[----:B-----5:R-:W-:Y:S01]  /*12830*/  IADD3 R14, P1, P0, R4, R6, R2 ;  /* 0x00000006040e7210 */ /* 0x020fe2000783e002 */
        /* <DEDUP_REMOVED lines=18> */
[----:B------:R-:W-:Y:S01]  /*12960*/  SHF.R.S32.HI R8, RZ, 0x1f, R26 ;  /* 0x0000001fff087819 */ /* 0x000fe2000001141a */
        /* <DEDUP_REMOVED lines=9> */
[----:B------:R2:W-:Y:S01]  /*12a00*/  SHFL.IDX PT, R4, R3, 0x1, 0x1c1f ;  /* 0x003c1f0003047f89 */ /* 0x0005e200000e0000 */
[----:B------:R-:W-:-:S03]  /*12a10*/  IMAD R12, R15, c[0x0][0x4e8], RZ ;  /* 0x00013a000f0c7a24 */ /* 0x000fc600078e02ff */
[----:B------:R-:W3:Y:S01]  /*12a20*/  SHFL.IDX PT, R5, R5, 0x1, 0x1c1f ;  /* 0x003c1f0005057f89 */ /* 0x000ee200000e0000 */
[----:B------:R-:W-:Y:S01]  /*12a30*/  LOP3.LUT P0, RZ, R8, 0x3, RZ, 0xc0, !PT ;  /* 0x0000000308ff7812 */ /* 0x000fe2000780c0ff */
[----:B--2---:R-:W-:-:S05]  /*12a40*/  IMAD.IADD R3, R16, 0x1, R114 ;  /* 0x0000000110037824 */ /* 0x004fca00078e0272 */
        /* <DEDUP_REMOVED lines=9> */
[----:B------:R-:W2:Y:S01]  /*12ae0*/  LDL R13, [R1+0x18] ;  /* 0x00001800010d7983 */ /* 0x000ea20000100800 */
[----:B------:R-:W-:Y:S01]  /*12af0*/  SHF.R.S32.HI R35, RZ, 0x1f, R26 ;  /* 0x0000001fff237819 */ /* 0x000fe2000001141a */
[----:B------:R-:W-:Y:S01]  /*12b00*/  IMAD R10, R10, c[0x0][0x3a0], RZ ;  /* 0x0000e8000a0a7a24 */ /* 0x000fe200078e02ff */
[----:B-1----:R-:W-:Y:S01]  /*12b10*/  SHF.R.S32.HI R7, RZ, 0x1f, R0 ;  /* 0x0000001fff077819 */ /* 0x002fe20000011400 */
[----:B------:R-:W-:Y:S01]  /*12b20*/  IMAD.WIDE.U32 R4, R2, c[0x0][0x3a0], RZ ;  /* 0x0000e80002047a25 */ /* 0x000fe200078e00ff */
[----:B------:R-:W-:-:S03]  /*12b30*/  LEA.HI R35, R35, R26, RZ, 0x3 ;  /* 0x0000001a23237211 */ /* 0x000fc600078f18ff */
[----:B------:R-:W-:Y:S01]  /*12b40*/  IMAD R2, R2, c[0x0][0x3a4], R10 ;  /* 0x0000e90002027a24 */ /* 0x000fe200078e020a */
[----:B------:R-:W-:-:S04]  /*12b50*/  SHF.R.S32.HI R35, RZ, 0x3, R35 ;  /* 0x00000003ff237819 */ /* 0x000fc80000011423 */
[----:B------:R-:W-:Y:S02]  /*12b60*/  LEA R6, R25, R35, 0x5 ;  /* 0x0000002319067211 */ /* 0x000fe400078e28ff */
[----:B------:R-:W-:Y:S02]  /*12b70*/  IADD3 R3, R5, R2, RZ ;  /* 0x0000000205037210 */ /* 0x000fe40007ffe0ff */
[----:B------:R-:W-:Y:S02]  /*12b80*/  MOV R2, R4 ;  /* 0x0000000400027202 */ /* 0x000fe40000000f00 */
[----:B------:R-:W-:-:S03]  /*12b90*/  IADD3 R6, R114, R6, RZ ;  /* 0x0000000672067210 */ /* 0x000fc60007ffe0ff */
[----:B------:R-:W-:Y:S01]  /*12ba0*/  IMAD.WIDE.U32 R4, R23, c[0x0][0x3e8], R2 ;  /* 0x0000fa0017047a25 */ /* 0x000fe200078e0002 */
[----:B------:R-:W-:-:S03]  /*12bb0*/  MOV R2, R6 ;  /* 0x0000000600027202 */ /* 0x000fc60000000f00 */
[----:B------:R-:W-:Y:S02]  /*12bc0*/  IMAD R3, R7, c[0x0][0x3f0], RZ ;  /* 0x0000fc0007037a24 */ /* 0x000fe400078e02ff */
[----:B------:R-:W-:-:S04]  /*12bd0*/  @P3 IMAD.HI.U32 R7, R6, c[0x0][0x4ec], RZ ;  /* 0x00013b0006073a27 */ /* 0x000fc800078e00ff */
[----:B------:R-:W-:Y:S01]  /*12be0*/  IMAD R5, R23, c[0x0][0x3ec], R5 ;  /* 0x0000fb0017057a24 */ /* 0x000fe200078e0205 */
[----:B------:R-:W-:Y:S01]  /*12bf0*/  @P3 SHF.R.U32.HI R2, RZ, c[0x0][0x4f0], R7 ;  /* 0x00013c00ff023a19 */ /* 0x000fe20000011607 */
[C---:B------:R-:W-:Y:S02]  /*12c00*/  IMAD R8, R0.reuse, c[0x0][0x3f4], R3 ;  /* 0x0000fd0000087a24 */ /* 0x040fe400078e0203 */
[----:B------:R-:W-:Y:S01]  /*12c10*/  IMAD.WIDE.U32 R4, R0, c[0x0][0x3f0], R4 ;  /* 0x0000fc0000047a25 */ /* 0x000fe200078e0004 */
[----:B------:R-:W-:Y:S02]  /*12c20*/  SHF.R.S32.HI R3, RZ, 0x1f, R2 ;  /* 0x0000001fff037819 */ /* 0x000fe40000011402 */
[----:B------:R-:W-:Y:S02]  /*12c30*/  IADD3 R0, -R2, RZ, RZ ;  /* 0x000000ff02007210 */ /* 0x000fe40007ffe1ff */
[----:B------:R-:W-:Y:S01]  /*12c40*/  IADD3 R5, R5, R8, RZ ;  /* 0x0000000805057210 */ /* 0x000fe20007ffe0ff */
[----:B------:R-:W-:-:S02]  /*12c50*/  IMAD R3, R3, c[0x0][0x3e0], RZ ;  /* 0x0000f80003037a24 */ /* 0x000fc400078e02ff */
        /* <DEDUP_REMOVED lines=11> */
[----:B--2---:R-:W1:Y:S04]  /*12d10*/  LDS.128 R28, [R13+0x80] ;  /* 0x000080000d1c7984 */ /* 0x004e680000000c00 */
[----:B------:R-:W2:Y:S04]  /*12d20*/  LDS.128 R48, [R13+0x1080] ;  /* 0x001080000d307984 */ /* 0x000ea80000000c00 */
[----:B------:R-:W3:Y:S04]  /*12d30*/  LDS.128 R64, [R13+0x2080] ;  /* 0x002080000d407984 */ /* 0x000ee80000000c00 */
[----:B------:R-:W4:Y:S04]  /*12d40*/  LDS.128 R76, [R13+0x3080] ;  /* 0x003080000d4c7984 */ /* 0x000f280000000c00 */
[----:B------:R-:W1:Y:S04]  /*12d50*/  LDS.128 R24, [R13+0x4080] ;  /* 0x004080000d187984 */ /* 0x000e680000000c00 */
        /* <DEDUP_REMOVED lines=10> */
[----:B------:R5:W1:Y:S02]  /*12e00*/  LDS.128 R80, [R13+0xf080] ;  /* 0x00f080000d507984 */ /* 0x000a640000000c00 */
[----:B-----5:R-:W-:Y:S01]  /*12e10*/  IADD3 R13, R35, R114, RZ ;  /* 0x00000072230d7210 */ /* 0x020fe20007ffe0ff */
[----:B------:R-:W-:Y:S05]  /*12e20*/  BRA.DIV ~URZ, `(.L_x_467) ;  /* 0x000041c27f007947 */ /* 0x000fea000b800000 */
[----:B--234-:R2:W3:Y:S02]  /*12e30*/  SHFL.IDX PT, R10, R14, RZ, 0x181f ;  /* 0x00181fff0e0a7589 */ /* 0x01c4e400000e0000 */
.L_x_528:
[----:B------:R-:W-:Y:S05]  /*12e40*/  BRA.DIV ~URZ, `(.L_x_468) ;  /* 0x000042127f007947 */ /* 0x000fea000b800000 */
[----:B------:R4:W2:Y:S02]  /*12e50*/  SHFL.IDX PT, R0, R15, RZ, 0x181f ;  /* 0x00181fff0f007589 */ /* 0x0008a400000e0000 */
.L_x_529:
[----:B------:R-:W-:Y:S01]  /*12e60*/  ISETP.GE.AND P0, PT, R13, R12, PT ;  /* 0x0000000c0d00720c */ /* 0x000fe20003f06270 */
[----:B------:R-:W-:Y:S01]  /*12e70*/  BSSY B0, `(.L_x_469) ;  /* 0x0000016000007945 */ /* 0x000fe20003800000 */
[----:B------:R-:W-:-:S02]  /*12e80*/  SHF.R.S32.HI R86, RZ, 0x1f, R32 ;  /* 0x0000001fff567819 */ /* 0x000fc40000011420 */
[----:B------:R-:W-:Y:S02]  /*12e90*/  SHF.R.S32.HI R85, RZ, 0x1f, R11 ;  /* 0x0000001fff557819 */ /* 0x000fe4000001140b */
[----:B------:R-:W-:Y:S02]  /*12ea0*/  SHF.R.S32.HI R84, RZ, 0x1f, R34 ;  /* 0x0000001fff547819 */ /* 0x000fe40000011422 */
[----:B------:R-:W-:-:S05]  /*12eb0*/  SHF.R.S32.HI R35, RZ, 0x1f, R33 ;  /* 0x0000001fff237819 */ /* 0x000fca0000011421 */
        /* <DEDUP_REMOVED lines=11> */
[----:B-1----:R1:W-:Y:S01]  /*12f70*/  @!P3 ST.E.128 [R8.64], R28 ;  /* 0x0000001c0800b985 */ /* 0x0023e2000c101d06 */
[----:B------:R-:W-:-:S02]  /*12f80*/  @!P1 LEA.HI.X R5, R33, R10, R35, 0x1, P5 ;  /* 0x0000000a21059211 */ /* 0x000fc400028f0c23 */
[----:B------:R-:W-:Y:S01]  /*12f90*/  @!P0 LEA.HI.X R3, R32, R10, R86, 0x1, P4 ;  /* 0x0000000a20038211 */ /* 0x000fe200020f0c56 */
[----:B------:R1:W-:Y:S04]  /*12fa0*/  @!P2 ST.E.128 [R6.64], R24 ;  /* 0x000000180600a985 */ /* 0x0003e8000c101d06 */
[----:B------:R1:W-:Y:S04]  /*12fb0*/  @!P1 ST.E.128 [R4.64], R20 ;  /* 0x0000001404009985 */ /* 0x0003e8000c101d06 */
[----:B------:R1:W-:Y:S02]  /*12fc0*/  @!P0 ST.E.128 [R2.64], R16 ;  /* 0x0000001002008985 */ /* 0x0003e4000c101d06 */
.L_x_470:
[----:B------:R-:W-:Y:S05]  /*12fd0*/  BSYNC B0 ;  /* 0x0000000000007941 */ /* 0x000fea0003800000 */
.L_x_469:
[----:B------:R-:W-:Y:S05]  /*12fe0*/  BRA.DIV ~URZ, `(.L_x_471) ;  /* 0x000040d27f007947 */ /* 0x000fea000b800000 */
[----:B---3--:R3:W4:Y:S04]  /*12ff0*/  SHFL.IDX PT, R10, R14, 0x1, 0x181f ;  /* 0x00381f000e0a7f89 */ /* 0x00872800000e0000 */
[----:B--2---:R3:W2:Y:S02]  /*13000*/  SHFL.IDX PT, R0, R15, 0x1, 0x181f ;  /* 0x00381f000f007f89 */ /* 0x0046a400000e0000 */
.L_x_530:
[----:B-1----:R-:W-:Y:S01]  /*13010*/  IADD3 R2, R13, 0x20, RZ ;  /* 0x000000200d027810 */ /* 0x002fe20007ffe0ff */
        /* <DEDUP_REMOVED lines=16> */
[----:B------:R1:W-:Y:S04]  /*13120*/  @!P2 ST.E.128 [R6.64], R44 ;  /* 0x0000002c0600a985 */ /* 0x0003e8000c101d06 */
[----:B------:R1:W-:Y:S04]  /*13130*/  @!P1 ST.E.128 [R4.64], R40 ;  /* 0x0000002804009985 */ /* 0x0003e8000c101d06 */
[----:B------:R1:W-:Y:S02]  /*13140*/  @!P0 ST.E.128 [R2.64], R36 ;  /* 0x0000002402008985 */ /* 0x0003e4000c101d06 */
.L_x_473:
[----:B------:R-:W-:Y:S05]  /*13150*/  BSYNC B0 ;  /* 0x0000000000007941 */ /* 0x000fea0003800000 */
.L_x_472:
[----:B------:R-:W-:Y:S05]  /*13160*/  BRA.DIV ~URZ, `(.L_x_474) ;  /* 0x000040127f007947 */ /* 0x000fea000b800000 */
[----:B----4-:R4:W1:Y:S02]  /*13170*/  SHFL.IDX PT, R10, R14, 0x2, 0x181f ;  /* 0x00581f000e0a7f89 */ /* 0x01086400000e0000 */
.L_x_531:
[----:B------:R-:W-:Y:S05]  /*13180*/  BRA.DIV ~URZ, `(.L_x_475) ;  /* 0x000040627f007947 */ /* 0x000fea000b800000 */
[----:B--2---:R2:W3:Y:S02]  /*13190*/  SHFL.IDX PT, R0, R15, 0x2, 0x181f ;  /* 0x00581f000f007f89 */ /* 0x0044e400000e0000 */
.L_x_532:
        /* <DEDUP_REMOVED lines=8> */
[-C--:B---3--:R-:W-:Y:S02]  /*13220*/  @!P3 LEA R8, P4, R11, R0.reuse, 0x1 ;  /* 0x000000000b08b211 */ /* 0x088fe400078808ff */
[-C--:B------:R-:W-:Y:S02]  /*13230*/  @!P2 LEA R6, P6, R34, R0.reuse, 0x1 ;  /* 0x000000002206a211 */ /* 0x080fe400078c08ff */
[----:B------:R-:W-:Y:S02]  /*13240*/  @!P1 LEA R4, P5, R33, R0, 0x1 ;  /* 0x0000000021049211 */ /* 0x000fe400078a08ff */
[----:B------:R-:W-:Y:S02]  /*13250*/  @!P3 LEA.HI.X R9, R11, R10, R85, 0x1, P4 ;  /* 0x0000000a0b09b211 */ /* 0x000fe400020f0c55 */
        /* <DEDUP_REMOVED lines=8> */
.L_x_477:
[----:B------:R-:W-:Y:S05]  /*132e0*/  BSYNC B0 ;  /* 0x0000000000007941 */ /* 0x000fea0003800000 */
.L_x_476:
[----:B------:R-:W-:Y:S05]  /*132f0*/  BRA.DIV ~URZ, `(.L_x_478) ;  /* 0x00003f527f007947 */ /* 0x000fea000b800000 */
[----:B-1----:R1:W2:Y:S04]  /*13300*/  SHFL.IDX PT, R8, R14, 0x3, 0x181f ;  /* 0x00781f000e087f89 */ /* 0x0022a800000e0000 */
[----:B---3--:R1:W3:Y:S02]  /*13310*/  SHFL.IDX PT, R0, R15, 0x3, 0x181f ;  /* 0x00781f000f007f89 */ /* 0x0082e400000e0000 */
.L_x_533:
[----:B------:R-:W-:-:S04]  /*13320*/  IADD3 R2, R13, 0x60, RZ ;  /* 0x000000600d027810 */ /* 0x000fc80007ffe0ff */
[----:B------:R-:W-:-:S13]  /*13330*/  ISETP.GE.AND P0, PT, R2, R12, PT ;  /* 0x0000000c0200720c */ /* 0x000fda0003f06270 */
[----:B------:R-:W-:Y:S05]  /*13340*/  @P0 BRA `(.L_x_479) ;  /* 0x0000265000000947 */ /* 0x000fea0003800000 */
[----:B------:R-:W-:Y:S02]  /*13350*/  ISETP.GE.AND P2, PT, R11, c[0x0][0x3c8], PT ;  /* 0x0000f2000b007a0c */ /* 0x000fe40003f46270 */
[----:B------:R-:W-:Y:S02]  /*13360*/  ISETP.GE.AND P1, PT, R34, c[0x0][0x3c8], PT ;  /* 0x0000f20022007a0c */ /* 0x000fe40003f26270 */
[----:B------:R-:W-:-:S09]  /*13370*/  ISETP.GE.AND P0, PT, R33, c[0x0][0x3c8], PT ;  /* 0x0000f20021007a0c */ /* 0x000fd20003f06270 */
[-C--:B---3--:R-:W-:Y:S02]  /*13380*/  @!P2 LEA R6, P5, R11, R0.reuse, 0x1 ;  /* 0x000000000b06a211 */ /* 0x088fe400078a08ff */
[CC--:B------:R-:W-:Y:S02]  /*13390*/  @!P1 LEA R4, P4, R34.reuse, R0.reuse, 0x1 ;  /* 0x0000000022049211 */ /* 0x0c0fe400078808ff */
[----:B------:R-:W-:Y:S02]  /*133a0*/  @!P0 LEA R2, P3, R33, R0, 0x1 ;  /* 0x0000000021028211 */ /* 0x000fe400078608ff */
[-C--:B--2---:R-:W-:Y:S02]  /*133b0*/  @!P2 LEA.HI.X R7, R11, R8.reuse, R85, 0x1, P5 ;  /* 0x000000080b07a211 */ /* 0x084fe400028f0c55 */
[-C--:B------:R-:W-:Y:S02]  /*133c0*/  @!P1 LEA.HI.X R5, R34, R8.reuse, R84, 0x1, P4 ;  /* 0x0000000822059211 */ /* 0x080fe400020f0c54 */
[----:B------:R-:W-:Y:S01]  /*133d0*/  @!P0 LEA.HI.X R3, R33, R8, R35, 0x1, P3 ;  /* 0x0000000821038211 */ /* 0x000fe200018f0c23 */
[----:B------:R2:W-:Y:S04]  /*133e0*/  @!P2 ST.E.128 [R6.64], R76 ;  /* 0x0000004c0600a985 */ /* 0x0005e8000c101d06 */
[----:B------:R2:W-:Y:S04]  /*133f0*/  @!P1 ST.E.128 [R4.64], R72 ;  /* 0x0000004804009985 */ /* 0x0005e8000c101d06 */
[----:B------:R2:W-:Y:S01]  /*13400*/  @!P0 ST.E.128 [R2.64], R68 ;  /* 0x0000004402008985 */ /* 0x0005e2000c101d06 */
[----:B------:R-:W-:-:S13]  /*13410*/  ISETP.GE.AND P0, PT, R32, c[0x0][0x3c8], PT ;  /* 0x0000f20020007a0c */ /* 0x000fda0003f06270 */
[----:B------:R-:W-:Y:S05]  /*13420*/  @P0 BRA `(.L_x_479) ;  /* 0x0000257000000947 */ /* 0x000fea0003800000 */
[----:B--2---:R-:W-:-:S04]  /*13430*/  LEA R2, P0, R32, R0, 0x1 ;  /* 0x0000000020027211 */ /* 0x004fc800078008ff */
[----:B------:R-:W-:-:S05]  /*13440*/  LEA.HI.X R3, R32, R8, R86, 0x1, P0 ;  /* 0x0000000820037211 */ /* 0x000fca00000f0c56 */
[----:B------:R2:W-:Y:S01]  /*13450*/  ST.E.128 [R2.64], R80 ;  /* 0x0000005002007985 */ /* 0x0005e2000c101d06 */
[----:B------:R-:W-:Y:S05]  /*13460*/  BRA `(.L_x_479) ;  /* 0x0000253000007947 */ /* 0x000fea0003800000 */
.L_x_466:
[----:B-1----:R-:W2:Y:S04]  /*13470*/  LDL.LU R7, [R1+0x84] ;  /* 0x0000840001077983 */ /* 0x002ea80000300800 */
[----:B------:R-:W3:Y:S01]  /*13480*/  LDL.LU R6, [R1+0x78] ;  /* 0x0000780001067983 */ /* 0x000ee20000300800 */
[----:B------:R-:W-:Y:S02]  /*13490*/  IMAD R10, R10, c[0x0][0x408], RZ ;  /* 0x000102000a0a7a24 */ /* 0x000fe400078e02ff */
[----:B------:R-:W-:-:S04]  /*134a0*/  IMAD.WIDE.U32 R4, R2, c[0x0][0x408], RZ ;  /* 0x0001020002047a25 */ /* 0x000fc800078e00ff */
[----:B------:R-:W-:-:S05]  /*134b0*/  IMAD R2, R2, c[0x0][0x40c], R10 ;  /* 0x0001030002027a24 */ /* 0x000fca00078e020a */
[----:B------:R-:W-:Y:S02]  /*134c0*/  IADD3 R3, R5, R2, RZ ;  /* 0x0000000205037210 */ /* 0x000fe40007ffe0ff */
[----:B------:R-:W-:Y:S02]  /*134d0*/  MOV R2, R4 ;  /* 0x0000000400027202 */ /* 0x000fe40000000f00 */
[----:B------:R-:W-:-:S05]  /*134e0*/  SHF.R.S32.HI R5, RZ, 0x1f, R0 ;  /* 0x0000001fff057819 */ /* 0x000fca0000011400 */
[----:B------:R-:W-:Y:S02]  /*134f0*/  IMAD R4, R5, c[0x0][0x440], RZ ;  /* 0x0001100005047a24 */ /* 0x000fe400078e02ff */
[----:B------:R-:W-:-:S04]  /*13500*/  @P3 IMAD.HI.U32 R5, R9, c[0x0][0x4ec], RZ ;  /* 0x00013b0009053a27 */ /* 0x000fc800078e00ff */
[----:B------:R-:W-:Y:S02]  /*13510*/  IMAD R4, R0, c[0x0][0x444], R4 ;  /* 0x0001110000047a24 */ /* 0x000fe400078e0204 */
[----:B--2---:R-:W-:-:S04]  /*13520*/  IMAD.WIDE.U32 R2, R7, c[0x0][0x438], R2 ;  /* 0x00010e0007027a25 */ /* 0x004fc800078e0002 */
[----:B------:R-:W-:-:S04]  /*13530*/  IMAD R3, R7, c[0x0][0x43c], R3 ;  /* 0x00010f0007037a24 */ /* 0x000fc800078e0203 */
[----:B------:R-:W-:Y:S01]  /*13540*/  IMAD.WIDE.U32 R2, R0, c[0x0][0x440], R2 ;  /* 0x0001100000027a25 */ /* 0x000fe200078e0002 */
[----:B------:R-:W-:Y:S02]  /*13550*/  MOV R0, R9 ;  /* 0x0000000900007202 */ /* 0x000fe40000000f00 */
[----:B------:R-:W-:Y:S02]  /*13560*/  @P3 SHF.R.U32.HI R0, RZ, c[0x0][0x4f0], R5 ;  /* 0x00013c00ff003a19 */ /* 0x000fe40000011605 */
        /* <DEDUP_REMOVED lines=19> */
.L_x_534:
[----:B------:R-:W-:Y:S05]  /*136a0*/  BRA.DIV ~URZ, `(.L_x_481) ;  /* 0x00003cd27f007947 */ /* 0x000fea000b800000 */
[----:B------:R3:W4:Y:S02]  /*136b0*/  SHFL.IDX PT, R0, R14, RZ, 0x1c1f ;  /* 0x001c1fff0e007589 */ /* 0x00072400000e0000 */
.L_x_535:
        /* <DEDUP_REMOVED lines=69> */
[----:B------:R-:W-:-:S05]  /*13b10*/  ISETP.GE.AND P6, PT, R41, c[0x0][0x3c8], PT ;  /* 0x0000f20029007a0c */ /* 0x000fca0003fc6270 */
[----:B----4-:R-:W-:Y:S02]  /*13b20*/  @!P1 IMAD.MOV.U32 R6, RZ, RZ, R0 ;  /* 0x000000ffff069224 */ /* 0x010fe400078e0000 */
[----:B--2---:R-:W-:Y:S01]  /*13b30*/  @!P1 IMAD.MOV.U32 R7, RZ, RZ, R4 ;  /* 0x000000ffff079224 */ /* 0x004fe200078e0004 */
[----:B------:R-:W-:-:S03]  /*13b40*/  @!P0 LEA R2, P2, R13, R0, 0x2 ;  /* 0x000000000d028211 */ /* 0x000fc600078410ff */
[----:B------:R-:W-:Y:S01]  /*13b50*/  @!P1 IMAD.WIDE R6, R5, 0x4, R6 ;  /* 0x0000000405069825 */ /* 0x000fe200078e0206 */
[----:B------:R-:W-:Y:S02]  /*13b60*/  @!P0 LEA.HI.X R3, R13, R4, R15, 0x2, P2 ;  /* 0x000000040d038211 */ /* 0x000fe400010f140f */
[----:B------:R-:W-:Y:S02]  /*13b70*/  ISETP.GE.AND P2, PT, R18, c[0x0][0x3c8], PT ;  /* 0x0000f20012007a0c */ /* 0x000fe40003f46270 */
[----:B------:R2:W-:Y:S01]  /*13b80*/  @!P1 ST.E.64 [R6.64], R184 ;  /* 0x000000b806009985 */ /* 0x0005e2000c101b06 */
[----:B------:R-:W-:-:S03]  /*13b90*/  ISETP.GE.AND P1, PT, R19, c[0x0][0x3c8], PT ;  /* 0x0000f20013007a0c */ /* 0x000fc60003f26270 */
[----:B------:R4:W-:Y:S01]  /*13ba0*/  @!P0 ST.E.64 [R2.64], R152 ;  /* 0x0000009802008985 */ /* 0x0009e2000c101b06 */
[CC--:B--2---:R-:W-:Y:S02]  /*13bb0*/  @!P3 LEA R6, P5, R17.reuse, R0.reuse, 0x2 ;  /* 0x000000001106b211 */ /* 0x0c4fe400078a10ff */
[C---:B----4-:R-:W-:Y:S02]  /*13bc0*/  @!P4 LEA R2, P0, R16.reuse, R0, 0x2 ;  /* 0x000000001002c211 */ /* 0x050fe400078010ff */
[-C--:B------:R-:W-:Y:S02]  /*13bd0*/  @!P3 LEA.HI.X R7, R17, R4.reuse, R47, 0x2, P5 ;  /* 0x000000041107b211 */ /* 0x080fe400028f142f */
[----:B------:R-:W-:-:S03]  /*13be0*/  @!P4 LEA.HI.X R3, R16, R4, R46, 0x2, P0 ;  /* 0x000000041003c211 */ /* 0x000fc600000f142e */
[----:B------:R2:W-:Y:S01]  /*13bf0*/  @!P3 ST.E.64 [R6.64], R148 ;  /* 0x000000940600b985 */ /* 0x0005e2000c101b06 */
[----:B------:R-:W-:-:S03]  /*13c00*/  ISETP.GE.AND P3, PT, R20, c[0x0][0x3c8], PT ;  /* 0x0000f20014007a0c */ /* 0x000fc60003f66270 */
[----:B------:R4:W-:Y:S01]  /*13c10*/  @!P4 ST.E.64 [R2.64], R144 ;  /* 0x000000900200c985 */ /* 0x0009e2000c101b06 */
[----:B------:R-:W-:Y:S02]  /*13c20*/  ISETP.GE.AND P4, PT, R21, c[0x0][0x3c8], PT ;  /* 0x0000f20015007a0c */ /* 0x000fe40003f86270 */
        /* <DEDUP_REMOVED lines=75> */
[----:B------:R-:W-:Y:S02]  /*140e0*/  @!P4 LEA.HI.X R3, R37, R4, R67, 0x2, P0 ;  /* 0x000000042503c211 */ /* 0x000fe400000f1443 */
[----:B------:R-:W-:Y:S01]  /*140f0*/  @!P2 LEA R8, P0, R38, R0, 0x2 ;  /* 0x000000002608a211 */ /* 0x000fe200078010ff */
[----:B------:R2:W-:Y:S01]  /*14100*/  @!P3 ST.E.64 [R6.64], R92 ;  /* 0x0000005c0600b985 */ /* 0x0005e2000c101b06 */
[----:B------:R-:W-:-:S02]  /*14110*/  ISETP.GE.AND P5, PT, R40, c[0x0][0x3c8], PT ;  /* 0x0000f20028007a0c */ /* 0x000fc40003fa6270 */
[----:B------:R-:W-:Y:S01]  /*14120*/  @!P2 LEA.HI.X R9, R38, R4, R68, 0x2, P0 ;  /* 0x000000042609a211 */ /* 0x000fe200000f1444 */
[----:B------:R4:W-:Y:S01]  /*14130*/  @!P4 ST.E.64 [R2.64], R96 ;  /* 0x000000600200c985 */ /* 0x0009e2000c101b06 */
[----:B------:R-:W-:-:S03]  /*14140*/  ISETP.GE.AND P4, PT, R42, c[0x0][0x3c8], PT ;  /* 0x0000f2002a007a0c */ /* 0x000fc60003f86270 */
[----:B------:R-:W-:Y:S01]  /*14150*/  @!P2 ST.E.64 [R8.64], R186 ;  /* 0x000000ba0800a985 */ /* 0x000fe2000c101b06 */
[----:B------:R-:W-:Y:S02]  /*14160*/  ISETP.GE.AND P2, PT, R43, c[0x0][0x3c8], PT ;  /* 0x0000f2002b007a0c */ /* 0x000fe40003f46270 */
[-C--:B--2---:R-:W-:Y:S02]  /*14170*/  @!P6 LEA R6, P0, R41, R0.reuse, 0x2 ;  /* 0x000000002906e211 */ /* 0x084fe400078010ff */
[----:B----4-:R-:W-:Y:S02]  /*14180*/  @!P1 LEA R2, P3, R39, R0, 0x2 ;  /* 0x0000000027029211 */ /* 0x010fe400078610ff */
[-C--:B------:R-:W-:Y:S02]  /*14190*/  @!P6 LEA.HI.X R7, R41, R4.reuse, R71, 0x2, P0 ;  /* 0x000000042907e211 */ /* 0x080fe400000f1447 */
[----:B------:R-:W-:Y:S02]  /*141a0*/  @!P1 LEA.HI.X R3, R39, R4, R69, 0x2, P3 ;  /* 0x0000000427039211 */ /* 0x000fe400018f1445 */
[----:B------:R-:W-:-:S03]  /*141b0*/  ISETP.GE.AND P0, PT, R45, c[0x0][0x3c8], PT ;  /* 0x0000f2002d007a0c */ /* 0x000fc60003f06270 */
        /* <DEDUP_REMOVED lines=18> */
.L_x_483:
[----:B------:R-:W-:Y:S05]  /*142e0*/  BSYNC B0 ;  /* 0x0000000000007941 */ /* 0x000fea0003800000 */
.L_x_482:
[----:B------:R-:W-:Y:S05]  /*142f0*/  BRA.DIV ~URZ, `(.L_x_484) ;  /* 0x000030e27f007947 */ /* 0x000fea000b800000 */
[----:B--2---:R2:W1:Y:S04]  /*14300*/  SHFL.IDX PT, R4, R12, 0x1, 0x1c1f ;  /* 0x003c1f000c047f89 */ /* 0x00446800000e0000 */
[----:B----4-:R2:W4:Y:S02]  /*14310*/  SHFL.IDX PT, R0, R14, 0x1, 0x1c1f ;  /* 0x003c1f000e007f89 */ /* 0x01052400000e0000 */
.L_x_536:
        /* <DEDUP_REMOVED lines=136> */
.L_x_464:
[----:B------:R-:W3:Y:S04]  /*14ba0*/  LDL.LU R0, [R1+0x74] ;  /* 0x0000740001007983 */ /* 0x000ee80000300800 */
[----:B------:R-:W4:Y:S01]  /*14bb0*/  LDL R7, [R1+0x7c] ;  /* 0x00007c0001077983 */ /* 0x000f220000100800 */
[----:B------:R-:W-:Y:S01]  /*14bc0*/  ISETP.NE.U32.AND P0, PT, RZ, c[0x0][0x508], PT ;  /* 0x00014200ff007a0c */ /* 0x000fe20003f05070 */
[----:B------:R-:W-:Y:S01]  /*14bd0*/  IMAD.MOV.U32 R4, RZ, RZ, 0x4 ;  /* 0x00000004ff047424 */ /* 0x000fe200078e00ff */
[----:B------:R-:W-:Y:S01]  /*14be0*/  ISETP.NE.U32.AND P2, PT, RZ, c[0x0][0x500], PT ;  /* 0x00014000ff007a0c */ /* 0x000fe20003f45070 */
[----:B------:R-:W-:Y:S01]  /*14bf0*/  IMAD.MOV.U32 R20, RZ, RZ, c[0x0][0x388] ;  /* 0x0000e200ff147624 */ /* 0x000fe200078e00ff */
[----:B------:R-:W-:Y:S01]  /*14c00*/  ISETP.NE.AND.EX P0, PT, RZ, c[0x0][0x50c], PT, P0 ;  /* 0x00014300ff007a0c */ /* 0x000fe20003f05300 */
[----:B--2---:R-:W-:Y:S01]  /*14c10*/  IMAD.MOV.U32 R6, RZ, RZ, RZ ;  /* 0x000000ffff067224 */ /* 0x004fe200078e00ff */
[----:B------:R-:W-:Y:S01]  /*14c20*/  ISETP.NE.AND.EX P2, PT, RZ, c[0x0][0x504], PT, P2 ;  /* 0x00014100ff007a0c */ /* 0x000fe20003f45320 */
[----:B----4-:R-:W-:-:S10]  /*14c30*/  IMAD.WIDE R2, R7, R4, c[0x0][0x500] ;  /* 0x0001400007027625 */ /* 0x010fd400078e0204 */
[----:B------:R-:W-:Y:S02]  /*14c40*/  @P0 IMAD.WIDE R4, R7, R4, c[0x0][0x508] ;  /* 0x0001420007040625 */ /* 0x000fe400078e0204 */
[----:B------:R2:W5:Y:S04]  /*14c50*/  @P2 LDG.E R6, [R2.64] ;  /* 0x0000000602062981 */ /* 0x000568000c1e1900 */
[----:B------:R2:W5:Y:S01]  /*14c60*/  @P0 LDG.E R20, [R4.64] ;  /* 0x0000000604140981 */ /* 0x000562000c1e1900 */
[----:B---3--:R-:W-:-:S04]  /*14c70*/  ISETP.NE.AND P1, PT, R0, RZ, PT ;  /* 0x000000ff0000720c */ /* 0x008fc80003f25270 */
[----:B------:R-:W-:Y:S01]  /*14c80*/  SEL R19, R0, c[0x0][0x3d4], P1 ;  /* 0x0000f50000137a07 */ /* 0x000fe20000800000 */
[----:B------:R-:W-:Y:S05]  /*14c90*/  @P0 BRA `(.L_x_485) ;  /* 0x0000004000000947 */ /* 0x000fea0003800000 */
[----:B------:R-:W-:Y:S05]  /*14ca0*/  @!P2 BRA `(.L_x_485) ;  /* 0x000000300000a947 */ /* 0x000fea0003800000 */
[----:B------:R3:W4:Y:S04]  /*14cb0*/  LDG.E R0, [R2.64] ;  /* 0x0000000602007981 */ /* 0x000728000c1e1900 */
[----:B--23--:R-:W4:Y:S02]  /*14cc0*/  LDG.E R2, [R2.64+0x4] ;  /* 0x0000040602027981 */ /* 0x00cf24000c1e1900 */
[----:B----45:R-:W-:Y:S02]  /*14cd0*/  IADD3 R20, -R0, R2, RZ ;  /* 0x0000000200147210 */ /* 0x030fe40007ffe1ff */
.L_x_485:
[----:B--2---:R-:W2:Y:S01]  /*14ce0*/  S2R R3, SR_TID.X ;  /* 0x0000000000037919 */ /* 0x004ea20000002100 */
[----:B------:R-:W-:Y:S01]  /*14cf0*/  SHF.R.S32.HI R0, RZ, 0x1f, R7 ;  /* 0x0000001fff007819 */ /* 0x000fe20000011407 */
[----:B------:R-:W-:Y:S01]  /*14d00*/  BSSY B0, `(.L_x_486) ;  /* 0x0000038000007945 */ /* 0x000fe20003800000 */
[----:B-----5:R-:W-:-:S02]  /*14d10*/  SHF.R.S32.HI R18, RZ, 0x1f, R6 ;  /* 0x0000001fff127819 */ /* 0x020fc40000011406 */
[----:B------:R-:W-:Y:S02]  /*14d20*/  SEL R16, R7, RZ, !P2 ;  /* 0x000000ff07107207 */ /* 0x000fe40005000000 */
[----:B------:R-:W-:Y:S02]  /*14d30*/  SEL R21, R0, RZ, !P2 ;  /* 0x000000ff00157207 */ /* 0x000fe40005000000 */
[----:B--2---:R-:W-:-:S13]  /*14d40*/  ISETP.GT.AND P0, PT, R3, 0x7f, PT ;  /* 0x0000007f0300780c */ /* 0x004fda0003f04270 */
[----:B------:R-:W-:Y:S05]  /*14d50*/  @P0 BRA `(.L_x_487) ;  /* 0x0000032000000947 */ /* 0x000fea0003800000 */
[----:B------:R-:W2:Y:S01]  /*14d60*/  LDL R2, [R1+0x68] ;  /* 0x0000680001027983 */ /* 0x000ea20000100800 */
[----:B------:R-:W-:Y:S01]  /*14d70*/  IMAD R0, R20, c[0x0][0x4e8], RZ ;  /* 0x00013a0014007a24 */ /* 0x000fe200078e02ff */
[----:B--2---:R-:W-:-:S04]  /*14d80*/  IADD3 R10, R2, R3, RZ ;  /* 0x00000003020a7210 */ /* 0x004fc80007ffe0ff */
[----:B------:R-:W-:-:S13]  /*14d90*/  ISETP.GE.AND P0, PT, R10, R0, PT ;  /* 0x000000000a00720c */ /* 0x000fda0003f06270 */
[----:B------:R-:W-:Y:S05]  /*14da0*/  @P0 BRA `(.L_x_487) ;  /* 0x000002d000000947 */ /* 0x000fea0003800000 */
[----:B------:R-:W2:Y:S04]  /*14db0*/  LDL R2, [R1+0x84] ;  /* 0x0000840001027983 */ /* 0x000ea80000100800 */
[----:B------:R-:W3:Y:S01]  /*14dc0*/  LDL.LU R22, [R1+0x78] ;  /* 0x0000780001167983 */ /* 0x000ee20000300800 */
[----:B------:R-:W-:Y:S01]  /*14dd0*/  IMAD.MOV.U32 R0, RZ, RZ, 0x368 ;  /* 0x00000368ff007424 */ /* 0x000fe200078e00ff */
[----:B------:R-:W-:-:S04]  /*14de0*/  ISETP.GT.AND P2, PT, R19, 0x1, PT ;  /* 0x000000011300780c */ /* 0x000fc80003f44270 */
[----:B------:R-:W-:-:S04]  /*14df0*/  SEL R0, R0, 0x328, P2 ;  /* 0x0000032800007807 */ /* 0x000fc80001000000 */
[----:B------:R4:W5:Y:S08]  /*14e00*/  LDC.64 R8, c[0x0][R0+0x170] ;  /* 0x00005c0000087b82 */ /* 0x0009700000000a00 */
[----:B------:R4:W2:Y:S08]  /*14e10*/  LDC.64 R4, c[0x0][R0+0x168] ;  /* 0x00005a0000047b82 */ /* 0x0008b00000000a00 */
[----:B------:R4:W1:Y:S08]  /*14e20*/  LDC.64 R14, c[0x0][R0+0x178] ;  /* 0x00005e00000e7b82 */ /* 0x0008700000000a00 */
[----:B------:R4:W1:Y:S02]  /*14e30*/  LDC.64 R12, c[0x0][R0+0x160] ;  /* 0x00005800000c7b82 */ /* 0x0008640000000a00 */
[----:B----4-:R-:W-:-:S02]  /*14e40*/  IMAD.MOV.U32 R0, RZ, RZ, c[0x0][0x4e8] ;  /* 0x00013a00ff007624 */ /* 0x010fc400078e00ff */
[----:B-----5:R-:W-:-:S03]  /*14e50*/  IMAD R7, R9, R16, RZ ;  /* 0x0000001009077224 */ /* 0x020fc600078e02ff */
[----:B------:R-:W-:Y:S02]  /*14e60*/  ISETP.NE.AND P0, PT, R0, 0x1, PT ;  /* 0x000000010000780c */ /* 0x000fe40003f05270 */
[----:B------:R-:W-:-:S11]  /*14e70*/  MOV R0, R10 ;  /* 0x0000000a00007202 */ /* 0x000fd60000000f00 */
[----:B------:R-:W-:-:S05]  /*14e80*/  @P0 IMAD.HI.U32 R17, R10, c[0x0][0x4ec], RZ ;  /* 0x00013b000a110a27 */ /* 0x000fca00078e00ff */
[----:B------:R-:W-:Y:S01]  /*14e90*/  @P0 SHF.R.U32.HI R0, RZ, c[0x0][0x4f0], R17 ;  /* 0x00013c00ff000a19 */ /* 0x000fe20000011611 */
[-C--:B--2---:R-:W-:Y:S02]  /*14ea0*/  IMAD R9, R5, R2.reuse, RZ ;  /* 0x0000000205097224 */ /* 0x084fe400078e02ff */
[----:B------:R-:W-:-:S04]  /*14eb0*/  IMAD.WIDE.U32 R4, R4, R2, RZ ;  /* 0x0000000204047225 */ /* 0x000fc800078e00ff */
[----:B------:R-:W-:-:S04]  /*14ec0*/  IMAD.WIDE.U32 R2, R8, R16, RZ ;  /* 0x0000001008027225 */ /* 0x000fc800078e00ff */
[----:B------:R-:W-:Y:S01]  /*14ed0*/  IMAD R8, R8, R21, R7 ;  /* 0x0000001508087224 */ /* 0x000fe200078e0207 */
[----:B---3--:R-:W-:Y:S01]  /*14ee0*/  SEL R7, R22, RZ, P2 ;  /* 0x000000ff16077207 */ /* 0x008fe20001000000 */
[----:B------:R-:W-:Y:S01]  /*14ef0*/  IMAD.IADD R9, R5, 0x1, R9 ;  /* 0x0000000105097824 */ /* 0x000fe200078e0209 */
[----:B------:R-:W-:Y:S01]  /*14f00*/  IADD3 R17, P1, P0, R2, R4, R6 ;  /* 0x0000000402117210 */ /* 0x000fe2000783e006 */
[----:B------:R-:W-:Y:S01]  /*14f10*/  IMAD.MOV R2, RZ, RZ, -R0 ;  /* 0x000000ffff027224 */ /* 0x000fe200078e0a00 */
[----:B------:R-:W-:Y:S01]  /*14f20*/  IADD3 R3, R3, R8, RZ ;  /* 0x0000000803037210 */ /* 0x000fe20007ffe0ff */
[-C--:B-1----:R-:W-:Y:S02]  /*14f30*/  IMAD R8, R15, R7.reuse, RZ ;  /* 0x000000070f087224 */ /* 0x082fe400078e02ff */
[----:B------:R-:W-:Y:S01]  /*14f40*/  IMAD.WIDE.U32 R4, R14, R7, RZ ;  /* 0x000000070e047225 */ /* 0x000fe200078e00ff */
[----:B------:R-:W-:Y:S02]  /*14f50*/  IADD3.X R9, R3, R9, R18, P1, P0 ;  /* 0x0000000903097210 */ /* 0x000fe40000fe0412 */
[----:B------:R-:W-:Y:S01]  /*14f60*/  SHF.R.S32.HI R3, RZ, 0x1f, R0 ;  /* 0x0000001fff037819 */ /* 0x000fe20000011400 */
[----:B------:R-:W-:Y:S01]  /*14f70*/  IMAD R2, R2, c[0x0][0x4e8], R10 ;  /* 0x00013a0002027a24 */ /* 0x000fe200078e020a */
[----:B------:R-:W-:Y:S01]  /*14f80*/  IADD3 R5, R5, R8, RZ ;  /* 0x0000000805057210 */ /* 0x000fe20007ffe0ff */
[----:B------:R-:W-:Y:S01]  /*14f90*/  IMAD.MOV.U32 R8, RZ, RZ, c[0x0][0x4a8] ;  /* 0x00012a00ff087624 */ /* 0x000fe200078e00ff */
[----:B------:R-:W-:Y:S01]  /*14fa0*/  IADD3 R4, P1, P0, R0, R17, R4 ;  /* 0x0000001100047210 */ /* 0x000fe2000783e004 */
[----:B------:R-:W-:Y:S01]  /*14fb0*/  IMAD R0, R13, R2, RZ ;  /* 0x000000020d007224 */ /* 0x000fe200078e02ff */
[----:B------:R-:W-:-:S02]  /*14fc0*/  SHF.R.S32.HI R7, RZ, 0x1f, R2 ;  /* 0x0000001fff077819 */ /* 0x000fc40000011402 */
        /* <DEDUP_REMOVED lines=11> */
.L_x_487:
[----:B------:R-:W-:Y:S05]  /*15080*/  BSYNC B0 ;  /* 0x0000000000007941 */ /* 0x000fea0003800000 */
.L_x_486:
        /* <DEDUP_REMOVED lines=19> */
[----:B------:R-:W-:Y:S01]  /*151c0*/  IADD3 R14, R8, R9, RZ ;  /* 0x00000009080e7210 */ /* 0x000fe20007ffe0ff */
[----:B------:R-:W-:Y:S02]  /*151d0*/  IMAD R6, R6, c[0x0][0x3a4], R0 ;  /* 0x0000e90006067a24 */ /* 0x000fe400078e0200 */
[----:B------:R-:W-:-:S03]  /*151e0*/  IMAD.IADD R4, R9, 0x1, R4 ;  /* 0x0000000109047824 */ /* 0x000fc600078e0204 */
        /* <DEDUP_REMOVED lines=25> */
.L_x_537:
[----:B------:R-:W-:Y:S05]  /*15380*/  BRA.DIV ~URZ, `(.L_x_489) ;  /* 0x000021827f007947 */ /* 0x000fea000b800000 */
[----:B------:R3:W4:Y:S02]  /*15390*/  SHFL.IDX PT, R0, R15, RZ, 0x181f ;  /* 0x00181fff0f007589 */ /* 0x00072400000e0000 */
.L_x_538:
[----:B------:R-:W-:Y:S01]  /*153a0*/  IMAD R13, R20, c[0x0][0x4e8], RZ ;  /* 0x00013a00140d7a24 */ /* 0x000fe200078e02ff */
[----:B------:R-:W-:Y:S01]  /*153b0*/  BSSY B0, `(.L_x_490) ;  /* 0x0000017000007945 */ /* 0x000fe20003800000 */
[----:B------:R-:W-:Y:S02]  /*153c0*/  SHF.R.S32.HI R19, RZ, 0x1f, R32 ;  /* 0x0000001fff137819 */ /* 0x000fe40000011420 */
[----:B------:R-:W-:Y:S02]  /*153d0*/  SHF.R.S32.HI R16, RZ, 0x1f, R11 ;  /* 0x0000001fff107819 */ /* 0x000fe4000001140b */
[----:B------:R-:W-:Y:S02]  /*153e0*/  ISETP.GE.AND P0, PT, R14, R13, PT ;  /* 0x0000000d0e00720c */ /* 0x000fe40003f06270 */
[----:B------:R-:W-:Y:S02]  /*153f0*/  SHF.R.S32.HI R18, RZ, 0x1f, R34 ;  /* 0x0000001fff127819 */ /* 0x000fe40000011422 */
[----:B------:R-:W-:-:S09]  /*15400*/  SHF.R.S32.HI R17, RZ, 0x1f, R33 ;  /* 0x0000001fff117819 */ /* 0x000fd20000011421 */
        /* <DEDUP_REMOVED lines=17> */
.L_x_491:
[----:B------:R-:W-:Y:S05]  /*15520*/  BSYNC B0 ;  /* 0x0000000000007941 */ /* 0x000fea0003800000 */
.L_x_490:
[----:B------:R-:W-:Y:S05]  /*15530*/  BRA.DIV ~URZ, `(.L_x_492) ;  /* 0x000020327f007947 */ /* 0x000fea000b800000 */
[----:B--2---:R2:W1:Y:S04]  /*15540*/  SHFL.IDX PT, R10, R12, 0x1, 0x181f ;  /* 0x00381f000c0a7f89 */ /* 0x00446800000e0000 */
[----:B----4-:R2:W4:Y:S02]  /*15550*/  SHFL.IDX PT, R0, R15, 0x1, 0x181f ;  /* 0x00381f000f007f89 */ /* 0x01052400000e0000 */
.L_x_539:
        /* <DEDUP_REMOVED lines=20> */
.L_x_494:
[----:B------:R-:W-:Y:S05]  /*156a0*/  BSYNC B0 ;  /* 0x0000000000007941 */ /* 0x000fea0003800000 */
.L_x_493:
[----:B------:R-:W-:Y:S05]  /*156b0*/  BRA.DIV ~URZ, `(.L_x_495) ;  /* 0x00001f727f007947 */ /* 0x000fea000b800000 */
[----:B-1----:R1:W2:Y:S02]  /*156c0*/  SHFL.IDX PT, R10, R12, 0x2, 0x181f ;  /* 0x00581f000c0a7f89 */ /* 0x0022a400000e0000 */
.L_x_540:
[----:B------:R-:W-:Y:S05]  /*156d0*/  BRA.DIV ~URZ, `(.L_x_496) ;  /* 0x00001fc27f007947 */ /* 0x000fea000b800000 */
[----:B----4-:R4:W1:Y:S02]  /*156e0*/  SHFL.IDX PT, R0, R15, 0x2, 0x181f ;  /* 0x00581f000f007f89 */ /* 0x01086400000e0000 */
.L_x_541:
        /* <DEDUP_REMOVED lines=20> */
.L_x_498:
[----:B------:R-:W-:Y:S05]  /*15830*/  BSYNC B0 ;  /* 0x0000000000007941 */ /* 0x000fea0003800000 */
.L_x_497:
[----:B------:R-:W-:Y:S05]  /*15840*/  BRA.DIV ~URZ, `(.L_x_499) ;  /* 0x00001eb27f007947 */ /* 0x000fea000b800000 */
[----:B--2---:R2:W3:Y:S04]  /*15850*/  SHFL.IDX PT, R10, R12, 0x3, 0x181f ;  /* 0x00781f000c0a7f89 */ /* 0x0044e800000e0000 */
[----:B-1----:R2:W1:Y:S02]  /*15860*/  SHFL.IDX PT, R0, R15, 0x3, 0x181f ;  /* 0x00781f000f007f89 */ /* 0x00246400000e0000 */
.L_x_542:
[----:B------:R-:W-:-:S04]  /*15870*/  IADD3 R2, R14, 0x60, RZ ;  /* 0x000000600e027810 */ /* 0x000fc80007ffe0ff */
[----:B------:R-:W-:-:S13]  /*15880*/  ISETP.GE.AND P0, PT, R2, R13, PT ;  /* 0x0000000d0200720c */ /* 0x000fda0003f06270 */
[----:B------:R-:W-:Y:S05]  /*15890*/  @P0 BRA `(.L_x_479) ;  /* 0x0000010000000947 */ /* 0x000fea0003800000 */
[----:B------:R-:W-:Y:S02]  /*158a0*/  ISETP.GE.AND P3, PT, R11, c[0x0][0x3c8], PT ;  /* 0x0000f2000b007a0c */ /* 0x000fe40003f66270 */
[----:B------:R-:W-:Y:S02]  /*158b0*/  ISETP.GE.AND P2, PT, R34, c[0x0][0x3c8], PT ;  /* 0x0000f20022007a0c */ /* 0x000fe40003f46270 */
[----:B------:R-:W-:Y:S02]  /*158c0*/  ISETP.GE.AND P1, PT, R33, c[0x0][0x3c8], PT ;  /* 0x0000f20021007a0c */ /* 0x000fe40003f26270 */
[----:B------:R-:W-:-:S07]  /*158d0*/  ISETP.GE.AND P0, PT, R32, c[0x0][0x3c8], PT ;  /* 0x0000f20020007a0c */ /* 0x000fce0003f06270 */
[CC--:B-1----:R-:W-:Y:S02]  /*158e0*/  @!P3 LEA R8, P4, R11.reuse, R0.reuse, 0x1 ;  /* 0x000000000b08b211 */ /* 0x0c2fe400078808ff */
[----:B------:R-:W-:Y:S02]  /*158f0*/  @!P2 LEA R6, P6, R34, R0, 0x1 ;  /* 0x000000002206a211 */ /* 0x000fe400078c08ff */
[----:B---3--:R-:W-:Y:S02]  /*15900*/  @!P3 LEA.HI.X R9, R11, R10, R16, 0x1, P4 ;  /* 0x0000000a0b09b211 */ /* 0x008fe400020f0c10 */
[-C--:B------:R-:W-:Y:S02]  /*15910*/  @!P1 LEA R4, P5, R33, R0.reuse, 0x1 ;  /* 0x0000000021049211 */ /* 0x080fe400078a08ff */
[----:B------:R-:W-:Y:S01]  /*15920*/  @!P0 LEA R2, P4, R32, R0, 0x1 ;  /* 0x0000000020028211 */ /* 0x000fe200078808ff */
[----:B------:R1:W-:Y:S01]  /*15930*/  @!P3 ST.E.128 [R8.64], RZ ;  /* 0x000000ff0800b985 */ /* 0x0003e2000c101d06 */
[----:B------:R-:W-:-:S02]  /*15940*/  @!P2 LEA.HI.X R7, R34, R10, R18, 0x1, P6 ;  /* 0x0000000a2207a211 */ /* 0x000fc400030f0c12 */
[-C--:B------:R-:W-:Y:S02]  /*15950*/  @!P1 LEA.HI.X R5, R33, R10.reuse, R17, 0x1, P5 ;  /* 0x0000000a21059211 */ /* 0x080fe400028f0c11 */
[----:B------:R-:W-:Y:S01]  /*15960*/  @!P0 LEA.HI.X R3, R32, R10, R19, 0x1, P4 ;  /* 0x0000000a20038211 */ /* 0x000fe200020f0c13 */
[----:B------:R1:W-:Y:S04]  /*15970*/  @!P2 ST.E.128 [R6.64], RZ ;  /* 0x000000ff0600a985 */ /* 0x0003e8000c101d06 */
[----:B------:R1:W-:Y:S04]  /*15980*/  @!P1 ST.E.128 [R4.64], RZ ;  /* 0x000000ff04009985 */ /* 0x0003e8000c101d06 */
[----:B------:R1:W-:Y:S02]  /*15990*/  @!P0 ST.E.128 [R2.64], RZ ;  /* 0x000000ff02008985 */ /* 0x0003e4000c101d06 */
.L_x_479:
[----:B------:R-:W-:Y:S05]  /*159a0*/  BSYNC B1 ;  /* 0x0000000000017941 */ /* 0x000fea0003800000 */
.L_x_463:
[----:B-1-34-:R-:W3:Y:S02]  /*159b0*/  LDL R0, [R1+0xa8] ;  /* 0x0000a80001007983 */ /* 0x01aee40000100800 */
[----:B---3--:R-:W-:-:S13]  /*159c0*/  ISETP.NE.AND P0, PT, R0, RZ, PT ;  /* 0x000000ff0000720c */ /* 0x008fda0003f05270 */
[----:B------:R-:W-:Y:S01]  /*159d0*/  @P0 WARPSYNC 0xffffffff ;  /* 0xffffffff00000948 */ /* 0x000fe20003800000 */
[----:B------:R-:W-:Y:S06]  /*159e0*/  @P0 BAR.SYNC.DEFER_BLOCKING 0x5, 0x100 ;  /* 0x0144000000000b1d */ /* 0x000fec0000010000 */
[----:B--2---:R-:W1:Y:S04]  /*159f0*/  @P0 LDS.128 R4, [0x1a080] ;  /* 0x01a08000ff040984 */ /* 0x004e680000000c00 */
[----:B-1----:R1:W-:Y:S04]  /*15a00*/  @P0 STL.64 [R1+0x70], R4 ;  /* 0x0000700401000387 */ /* 0x0023e80000100a00 */
[----:B------:R1:W-:Y:S04]  /*15a10*/  @P0 STL.64 [R1+0x78], R6 ;  /* 0x0000780601000387 */ /* 0x0003e80000100a00 */
[----:B------:R-:W-:Y:S06]  /*15a20*/  @P0 BAR.ARV 0x4, 0x100 ;  /* 0x0104000000000b1d */ /* 0x000fec0000002000 */
[----:B------:R-:W-:Y:S05]  /*15a30*/  @P0 BRA `(.L_x_500) ;  /* 0x0000105000000947 */ /* 0x000fea0003800000 */
[----:B------:R-:W2:Y:S01]  /*15a40*/  S2R R0, SR_TID.X ;  /* 0x0000000000007919 */ /* 0x000ea20000002100 */
[----:B-1----:R-:W-:Y:S01]  /*15a50*/  IMAD.MOV.U32 R7, RZ, RZ, RZ ;  /* 0x000000ffff077224 */ /* 0x002fe200078e00ff */
[----:B--2---:R-:W-:-:S04]  /*15a60*/  LOP3.LUT R14, R0, 0x1f, RZ, 0xc0, !PT ;  /* 0x0000001f000e7812 */ /* 0x004fc800078ec0ff */
[----:B------:R-:W-:Y:S01]  /*15a70*/  ISETP.NE.AND P6, PT, R14, 0x1f, PT ;  /* 0x0000001f0e00780c */ /* 0x000fe20003fc5270 */
[----:B------:R-:W-:Y:S10]  /*15a80*/  BRA.DIV ~URZ, `(.L_x_501) ;  /* 0x00001d327f007947 */ /* 0x000ff4000b800000 */
[----:B------:R1:W2:Y:S02]  /*15a90*/  SHFL.IDX PT, R9, R111, RZ, 0x1f ;  /* 0x00001fff6f097589 */ /* 0x0002a400000e0000 */
.L_x_543:
[----:B------:R-:W-:Y:S05]  /*15aa0*/  BRA.DIV ~URZ, `(.L_x_502) ;  /* 0x00001d827f007947 */ /* 0x000fea000b800000 */
[----:B------:R3:W4:Y:S02]  /*15ab0*/  SHFL.IDX PT, R8, R111, 0x1, 0x1f ;  /* 0x00201f006f087f89 */ /* 0x00072400000e0000 */
.L_x_544:
        /* <DEDUP_REMOVED lines=18> */
[----:B------:R1:W3:Y:S02]  /*15be0*/  SHFL.UP PT, R4, R0, 0x1, RZ ;  /* 0x0420000000047989 */ /* 0x0002e400000e00ff */
.L_x_545:
        /* <DEDUP_REMOVED lines=16> */
.L_x_546:
[----:B---3--:R-:W-:Y:S01]  /*15cf0*/  IMAD R0, R0, c[0x0][0x538], RZ ;  /* 0x00014e0000007a24 */ /* 0x008fe200078e02ff */
[----:B------:R-:W-:Y:S04]  /*15d00*/  BSSY B1, `(.L_x_505) ;  /* 0x00000cf000017945 */ /* 0x000fe80003800000 */
[----:B----4-:R-:W-:-:S04]  /*15d10*/  IADD3 R8, R0, R8, RZ ;  /* 0x0000000800087210 */ /* 0x010fc80007ffe0ff */
[----:B--2---:R-:W-:-:S13]  /*15d20*/  ISETP.GT.AND P0, PT, R8, R9, PT ;  /* 0x000000090800720c */ /* 0x004fda0003f04270 */
[----:B------:R-:W-:Y:S05]  /*15d30*/  @P0 BRA `(.L_x_506) ;  /* 0x0000025000000947 */ /* 0x000fea0003800000 */
.L_x_510:
[----:B------:R-:W2:Y:S02]  /*15d40*/  LDL.LU R0, [R1+0x7c] ;  /* 0x00007c0001007983 */ /* 0x000ea40000300800 */
[----:B--2---:R-:W-:-:S04]  /*15d50*/  IADD3 R0, R0, 0x1f, RZ ;  /* 0x0000001f00007810 */ /* 0x004fc80007ffe0ff */
[----:B------:R-:W-:-:S13]  /*15d60*/  ISETP.GE.AND P0, PT, R0, c[0x0][0x53c], PT ;  /* 0x00014f0000007a0c */ /* 0x000fda0003f06270 */
[----:B------:R-:W-:Y:S05]  /*15d70*/  @P0 BRA `(.L_x_507) ;  /* 0x00000c2000000947 */ /* 0x000fea0003800000 */
[----:B------:R2:W-:Y:S01]  /*15d80*/  STL [R1+0x7c], R0 ;  /* 0x00007c0001007387 */ /* 0x0005e20000100800 */
[----:B------:R-:W-:Y:S01]  /*15d90*/  CS2R R6, SRZ ;  /* 0x0000000000067805 */ /* 0x000fe2000001ff00 */
[----:B--2---:R-:W-:-:S04]  /*15da0*/  IADD3 R0, R0, R14, RZ ;  /* 0x0000000e00007210 */ /* 0x004fc80007ffe0ff */
[----:B------:R-:W-:-:S13]  /*15db0*/  ISETP.GE.OR P0, PT, R0, c[0x0][0x53c], !P6 ;  /* 0x00014f0000007a0c */ /* 0x000fda0007706670 */
[----:B------:R-:W-:Y:S02]  /*15dc0*/  @!P0 MOV R2, 0x4 ;  /* 0x0000000400028802 */ /* 0x000fe40000000f00 */
[----:B------:R-:W-:-:S03]  /*15dd0*/  @!P0 MOV R3, 0x4 ;  /* 0x0000000400038802 */ /* 0x000fc60000000f00 */
[----:B-1----:R-:W-:-:S04]  /*15de0*/  @!P0 IMAD.WIDE R4, R0, R2, c[0x0][0x580] ;  /* 0x0001600000048625 */ /* 0x002fc800078e0202 */
[----:B------:R-:W-:Y:S01]  /*15df0*/  @!P0 IMAD.WIDE R2, R0, R3, c[0x0][0x578] ;  /* 0x00015e0000028625 */ /* 0x000fe200078e0203 */
[----:B------:R-:W2:Y:S04]  /*15e00*/  @!P0 LDG.E R6, [R4.64] ;  /* 0x0000000604068981 */ /* 0x000ea8000c1e1900 */
[----:B------:R-:W2:Y:S02]  /*15e10*/  @!P0 LDG.E R7, [R2.64] ;  /* 0x0000000602078981 */ /* 0x000ea4000c1e1900 */
[----:B--2---:R-:W-:Y:S01]  /*15e20*/  IMAD R0, R7, R6, RZ ;  /* 0x0000000607007224 */ /* 0x004fe200078e02ff */
[----:B------:R-:W-:Y:S05]  /*15e30*/  BRA.DIV ~URZ, `(.L_x_508) ;  /* 0x00001c427f007947 */ /* 0x000fea000b800000 */
[----:B------:R1:W2:Y:S02]  /*15e40*/  SHFL.UP PT, R2, R0, 0x1, RZ ;  /* 0x0420000000027989 */ /* 0x0002a400000e00ff */
.L_x_547:
        /* <DEDUP_REMOVED lines=16> */
.L_x_548:
[----:B--2---:R-:W-:-:S05]  /*15f50*/  IMAD R0, R0, c[0x0][0x538], RZ ;  /* 0x00014e0000007a24 */ /* 0x004fca00078e02ff */
[----:B------:R-:W-:-:S04]  /*15f60*/  IADD3 R8, R0, R8, RZ ;  /* 0x0000000800087210 */ /* 0x000fc80007ffe0ff */
[----:B------:R-:W-:-:S13]  /*15f70*/  ISETP.GT.AND P0, PT, R8, R9, PT ;  /* 0x000000090800720c */ /* 0x000fda0003f04270 */
[----:B-1----:R-:W-:Y:S05]  /*15f80*/  @!P0 BRA `(.L_x_510) ;  /* 0xfffffdb000008947 */ /* 0x002fea000383ffff */
.L_x_506:
[----:B------:R-:W-:-:S05]  /*15f90*/  IADD3 R11, -R0, R8, RZ ;  /* 0x00000008000b7210 */ /* 0x000fca0007ffe1ff */
[----:B------:R-:W-:-:S05]  /*15fa0*/  IMAD R0, R4, c[0x0][0x538], R11 ;  /* 0x00014e0004007a24 */ /* 0x000fca00078e020b */
[----:B------:R-:W-:Y:S01]  /*15fb0*/  ISETP.GT.AND P0, PT, R0, R9, PT ;  /* 0x000000090000720c */ /* 0x000fe20003f04270 */
[----:B------:R-:W-:-:S12]  /*15fc0*/  BRA.DIV ~URZ, `(.L_x_511) ;  /* 0x00001ca27f007947 */ /* 0x000fd8000b800000 */
[----:B------:R-:W-:-:S03]  /*15fd0*/  VOTE.ANY R10, PT, !P0 ;  /* 0x00000000000a7806 */ /* 0x000fc600040e0100 */
.L_x_549:
[----:B------:R-:W2:Y:S01]  /*15fe0*/  LDL.LU R0, [R1+0x7c] ;  /* 0x00007c0001007983 */ /* 0x000ea20000300800 */
[----:B------:R-:W2:Y:S02]  /*15ff0*/  POPC R8, R10 ;  /* 0x0000000a00087309 */ /* 0x000ea40000000000 */
[----:B--2---:R-:W-:-:S05]  /*16000*/  IADD3 R0, R8, R0, RZ ;  /* 0x0000000008007210 */ /* 0x004fca0007ffe0ff */
[----:B------:R2:W-:Y:S01]  /*16010*/  STL [R1+0x7c], R0 ;  /* 0x00007c0001007387 */ /* 0x0005e20000100800 */
[----:B------:R-:W-:Y:S05]  /*16020*/  BRA.DIV ~URZ, `(.L_x_512) ;  /* 0x00001c927f007947 */ /* 0x000fea000b800000 */
[----:B------:R3:W4:Y:S04]  /*16030*/  SHFL.IDX PT, R12, R6, R8, 0x1f ;  /* 0x00001f08060c7589 */ /* 0x00072800000e0000 */
[----:B------:R3:W1:Y:S02]  /*16040*/  SHFL.IDX PT, R7, R7, R8, 0x1f ;  /* 0x00001f0807077589 */ /* 0x00066400000e0000 */
.L_x_550:
[----:B------:R-:W-:Y:S01]  /*16050*/  ISETP.NE.AND P0, PT, R10, RZ, PT ;  /* 0x000000ff0a00720c */ /* 0x000fe20003f05270 */
[----:B------:R-:W-:-:S12]  /*16060*/  BSSY B0, `(.L_x_513) ;  /* 0x0000005000007945 */ /* 0x000fd80003800000 */
[----:B------:R-:W-:Y:S05]  /*16070*/  @!P0 BRA `(.L_x_514) ;  /* 0x0000003000008947 */ /* 0x000fea0003800000 */
[----:B------:R-:W-:Y:S01]  /*16080*/  IADD3 R3, R8, -0x1, RZ ;  /* 0xffffffff08037810 */ /* 0x000fe20007ffe0ff */
[----:B------:R-:W-:Y:S05]  /*16090*/  BRA.DIV ~URZ, `(.L_x_515) ;  /* 0x00001cf27f007947 */ /* 0x000fea000b800000 */
[----:B------:R2:W3:Y:S02]  /*160a0*/  SHFL.IDX PT, R13, R4, R3, 0x1f ;  /* 0x00001f03040d7589 */ /* 0x0004e400000e0000 */
.L_x_514:
[----:B------:R-:W-:Y:S05]  /*160b0*/  BSYNC B0 ;  /* 0x0000000000007941 */ /* 0x000fea0003800000 */
.L_x_513:
[----:B--23--:R-:W-:Y:S01]  /*160c0*/  IMAD R0, R13, c[0x0][0x538], R11 ;  /* 0x00014e000d007a24 */ /* 0x00cfe200078e020b */
[----:B-1----:R-:W-:Y:S01]  /*160d0*/  ISETP.NE.AND P0, PT, R7, 0x1, PT ;  /* 0x000000010700780c */ /* 0x002fe20003f05270 */
[----:B------:R-:W-:Y:S03]  /*160e0*/  BSSY B0, `(.L_x_516) ;  /* 0x0000087000007945 */ /* 0x000fe60003800000 */
[----:B------:R1:W-:Y:S01]  /*160f0*/  STL [R1+0x70], R0 ;  /* 0x0000700001007387 */ /* 0x0003e20000100800 */
[----:B------:R-:W-:-:S08]  /*16100*/  IADD3 R9, -R0, R9, RZ ;  /* 0x0000000900097210 */ /* 0x000fd00007ffe1ff */
[----:B------:R-:W-:Y:S05]  /*16110*/  @!P0 BRA `(.L_x_517) ;  /* 0x000003e000008947 */ /* 0x000fea0003800000 */
[-C--:B----4-:R-:W-:Y:S02]  /*16120*/  IABS R2, R12.reuse ;  /* 0x0000000c00027213 */ /* 0x090fe40000000000 */
[----:B------:R-:W-:Y:S02]  /*16130*/  IABS R8, R12 ;  /* 0x0000000c00087213 */ /* 0x000fe40000000000 */
[----:B-1----:R-:W1:Y:S08]  /*16140*/  I2F.RP R0, R2 ;  /* 0x0000000200007306 */ /* 0x002e700000209400 */
[----:B-1----:R-:W1:Y:S02]  /*16150*/  MUFU.RCP R0, R0 ;  /* 0x0000000000007308 */ /* 0x002e640000001000 */
[----:B-1----:R-:W-:-:S06]  /*16160*/  IADD3 R0, R0, 0xffffffe, RZ ;  /* 0x0ffffffe00007810 */ /* 0x002fcc0007ffe0ff */
[----:B------:R-:W1:Y:S02]  /*16170*/  F2I.FTZ.U32.TRUNC.NTZ R5, R0 ;  /* 0x0000000000057305 */ /* 0x000e64000021f000 */
[----:B-1----:R-:W-:Y:S01]  /*16180*/  IMAD.MOV R3, RZ, RZ, -R5 ;  /* 0x000000ffff037224 */ /* 0x002fe200078e0a05 */
[----:B------:R-:W-:-:S03]  /*16190*/  IABS R0, R7 ;  /* 0x0000000700007213 */ /* 0x000fc60000000000 */
[----:B------:R-:W-:Y:S01]  /*161a0*/  IMAD.MOV.U32 R4, RZ, RZ, R3 ;  /* 0x000000ffff047224 */ /* 0x000fe200078e0003 */
[----:B------:R-:W-:Y:S01]  /*161b0*/  IABS R3, R9 ;  /* 0x0000000900037213 */ /* 0x000fe20000000000 */
[----:B------:R-:W-:Y:S02]  /*161c0*/  IMAD.MOV.U32 R6, RZ, RZ, R0 ;  /* 0x000000ffff067224 */ /* 0x000fe400078e0000 */
[----:B------:R-:W-:Y:S02]  /*161d0*/  IMAD R0, R4, R2, RZ ;  /* 0x0000000204007224 */ /* 0x000fe400078e02ff */
[----:B------:R-:W-:Y:S01]  /*161e0*/  IMAD.MOV.U32 R4, RZ, RZ, RZ ;  /* 0x000000ffff047224 */ /* 0x000fe200078e00ff */
[----:B------:R-:W1:Y:S03]  /*161f0*/  I2F.RP R10, R6 ;  /* 0x00000006000a7306 */ /* 0x000e660000209400 */
[----:B------:R-:W-:-:S04]  /*16200*/  IMAD.HI.U32 R5, R5, R0, R4 ;  /* 0x0000000005057227 */ /* 0x000fc800078e0004 */
[----:B------:R-:W-:-:S05]  /*16210*/  IMAD.MOV R0, RZ, RZ, -R8 ;  /* 0x000000ffff007224 */ /* 0x000fca00078e0a08 */
[----:B------:R-:W-:Y:S01]  /*16220*/  MOV R4, R0 ;  /* 0x0000000000047202 */ /* 0x000fe20000000f00 */
[----:B------:R-:W-:-:S04]  /*16230*/  IMAD.HI.U32 R0, R5, R3, RZ ;  /* 0x0000000305007227 */ /* 0x000fc800078e00ff */
[----:B------:R-:W-:Y:S02]  /*16240*/  IMAD R3, R0, R4, R3 ;  /* 0x0000000400037224 */ /* 0x000fe400078e0203 */
[----:B-1----:R-:W1:Y:S03]  /*16250*/  MUFU.RCP R4, R10 ;  /* 0x0000000a00047308 */ /* 0x002e660000001000 */
        /* <DEDUP_REMOVED lines=9> */
[----:B------:R-:W-:Y:S01]  /*162f0*/  @P2 IADD3 R0, R0, 0x1, RZ ;  /* 0x0000000100002810 */ /* 0x000fe20007ffe0ff */
[----:B-1----:R-:W-:-:S06]  /*16300*/  IMAD.MOV R2, RZ, RZ, -R3 ;  /* 0x000000ffff027224 */ /* 0x002fcc00078e0a03 */
[----:B------:R-:W-:Y:S01]  /*16310*/  @!P1 IMAD.MOV R0, RZ, RZ, -R0 ;  /* 0x000000ffff009224 */ /* 0x000fe200078e0a00 */
[----:B------:R-:W-:Y:S02]  /*16320*/  @!P0 LOP3.LUT R0, RZ, R12, RZ, 0x33, !PT ;  /* 0x0000000cff008212 */ /* 0x000fe400078e33ff */
[----:B------:R-:W-:Y:S02]  /*16330*/  MOV R4, R2 ;  /* 0x0000000200047202 */ /* 0x000fe40000000f00 */
[----:B------:R-:W-:Y:S02]  /*16340*/  IABS R2, R7 ;  /* 0x0000000700027213 */ /* 0x000fe40000000000 */
[----:B------:R-:W-:Y:S01]  /*16350*/  IABS R8, R0 ;  /* 0x0000000000087213 */ /* 0x000fe20000000000 */
[----:B------:R-:W-:Y:S02]  /*16360*/  IMAD R4, R4, R6, RZ ;  /* 0x0000000604047224 */ /* 0x000fe400078e02ff */
[----:B------:R-:W-:-:S02]  /*16370*/  IMAD.MOV R5, RZ, RZ, -R2 ;  /* 0x000000ffff057224 */ /* 0x000fc400078e0a02 */
[----:B------:R-:W-:-:S04]  /*16380*/  IMAD.MOV.U32 R2, RZ, RZ, RZ ;  /* 0x000000ffff027224 */ /* 0x000fc800078e00ff */
[----:B------:R-:W-:Y:S01]  /*16390*/  IMAD.HI.U32 R2, R3, R4, R2 ;  /* 0x0000000403027227 */ /* 0x000fe200078e0002 */
[----:B------:R-:W-:-:S03]  /*163a0*/  MOV R4, R5 ;  /* 0x0000000500047202 */ /* 0x000fc60000000f00 */
[----:B------:R-:W-:-:S04]  /*163b0*/  IMAD.MOV.U32 R3, RZ, RZ, R8 ;  /* 0x000000ffff037224 */ /* 0x000fc800078e0008 */
[----:B------:R-:W-:-:S04]  /*163c0*/  IMAD.HI.U32 R2, R2, R3, RZ ;  /* 0x0000000302027227 */ /* 0x000fc800078e00ff */
[----:B------:R-:W-:Y:S01]  /*163d0*/  IMAD R3, R2, R4, R3 ;  /* 0x0000000402037224 */ /* 0x000fe200078e0203 */
[----:B------:R-:W-:-:S04]  /*163e0*/  IADD3 R4, -R0, RZ, RZ ;  /* 0x000000ff00047210 */ /* 0x000fc80007ffe1ff */
        /* <DEDUP_REMOVED lines=9> */
[----:B------:R-:W-:-:S05]  /*16480*/  @!P0 LOP3.LUT R2, RZ, R7, RZ, 0x33, !PT ;  /* 0x00000007ff028212 */ /* 0x000fca00078e33ff */
[----:B------:R-:W-:-:S04]  /*16490*/  IMAD.MOV R3, RZ, RZ, -R2 ;  /* 0x000000ffff037224 */ /* 0x000fc800078e0a02 */
[C---:B------:R-:W-:Y:S02]  /*164a0*/  IMAD R3, R7.reuse, R3, R0 ;  /* 0x0000000307037224 */ /* 0x040fe400078e0200 */
[----:B------:R-:W-:Y:S02]  /*164b0*/  IMAD R0, R7, 0x1000000, R2 ;  /* 0x0100000007007824 */ /* 0x000fe400078e0202 */
[----:B------:R-:W-:Y:S02]  /*164c0*/  IMAD R2, R12, R4, R9 ;  /* 0x000000040c027224 */ /* 0x000fe400078e0209 */
[----:B------:R-:W-:-:S05]  /*164d0*/  IMAD R0, R3, 0x10000, R0 ;  /* 0x0001000003007824 */ /* 0x000fca00078e0200 */
[----:B------:R1:W-:Y:S01]  /*164e0*/  STL [R1+0x78], R0 ;  /* 0x0000780001007387 */ /* 0x0003e20000100800 */
[----:B------:R-:W-:Y:S05]  /*164f0*/  BRA `(.L_x_518) ;  /* 0x0000045000007947 */ /* 0x000fea0003800000 */
.L_x_517:
[----:B-1----:R-:W2:Y:S01]  /*16500*/  LDL R0, [R1+0x7c] ;  /* 0x00007c0001007983 */ /* 0x002ea20000100800 */
[----:B------:R-:W-:-:S04]  /*16510*/  IMAD.MOV.U32 R2, RZ, RZ, 0x4 ;  /* 0x00000004ff027424 */ /* 0x000fc800078e00ff */
[----:B--2---:R-:W-:-:S05]  /*16520*/  IMAD.WIDE R2, R0, R2, c[0x0][0x590] ;  /* 0x0001640000027625 */ /* 0x004fca00078e0202 */
[----:B------:R-:W2:Y:S02]  /*16530*/  LDG.E R4, [R2.64] ;  /* 0x0000000602047981 */ /* 0x000ea4000c1e1900 */
[----:B--2-4-:R-:W-:-:S05]  /*16540*/  IMAD R8, R4, R12, RZ ;  /* 0x0000000c04087224 */ /* 0x014fca00078e02ff */
[-C--:B------:R-:W-:Y:S02]  /*16550*/  IABS R0, R8.reuse ;  /* 0x0000000800007213 */ /* 0x080fe40000000000 */
        /* <DEDUP_REMOVED lines=10> */
[----:B------:R-:W-:Y:S01]  /*16600*/  MOV R2, RZ ;  /* 0x000000ff00027202 */ /* 0x000fe20000000f00 */
[----:B------:R-:W-:-:S04]  /*16610*/  IMAD.MOV.U32 R6, RZ, RZ, R0 ;  /* 0x000000ffff067224 */ /* 0x000fc800078e0000 */
        /* <DEDUP_REMOVED lines=11> */
[----:B------:R-:W-:-:S05]  /*166d0*/  @P2 IADD3 R0, R0, 0x1, RZ ;  /* 0x0000000100002810 */ /* 0x000fca0007ffe0ff */
[----:B------:R-:W-:-:S05]  /*166e0*/  IMAD.MOV.U32 R2, RZ, RZ, R0 ;  /* 0x000000ffff027224 */ /* 0x000fca00078e0000 */
[----:B------:R-:W-:Y:S02]  /*166f0*/  @!P1 IADD3 R2, -R2, RZ, RZ ;  /* 0x000000ff02029210 */ /* 0x000fe40007ffe1ff */
[----:B------:R-:W-:-:S05]  /*16700*/  @!P0 LOP3.LUT R2, RZ, R8, RZ, 0x33, !PT ;  /* 0x00000008ff028212 */ /* 0x000fca00078e33ff */
[----:B------:R-:W-:Y:S02]  /*16710*/  IMAD R10, R4, R2, RZ ;  /* 0x00000002040a7224 */ /* 0x000fe400078e02ff */
[----:B------:R-:W-:-:S03]  /*16720*/  IMAD.MOV R2, RZ, RZ, -R2 ;  /* 0x000000ffff027224 */ /* 0x000fc600078e0a02 */
[----:B------:R-:W-:Y:S01]  /*16730*/  IADD3 R0, -R10, c[0x0][0x538], RZ ;  /* 0x00014e000a007a10 */ /* 0x000fe20007ffe1ff */
[----:B------:R-:W-:-:S03]  /*16740*/  IMAD R5, R8, R2, R9 ;  /* 0x0000000208057224 */ /* 0x000fc600078e0209 */
[----:B------:R-:W-:Y:S02]  /*16750*/  IMNMX R0, R4, R0, PT ;  /* 0x0000000004007217 */ /* 0x000fe40003800200 */
[----:B------:R-:W-:Y:S02]  /*16760*/  IABS R2, R5 ;  /* 0x0000000500027213 */ /* 0x000fe40000000000 */
        /* <DEDUP_REMOVED lines=8> */
[----:B------:R-:W-:Y:S01]  /*167f0*/  IMAD R7, R6, R4, RZ ;  /* 0x0000000406077224 */ /* 0x000fe200078e02ff */
[----:B------:R-:W-:Y:S01]  /*16800*/  MOV R6, R2 ;  /* 0x0000000200067202 */ /* 0x000fe20000000f00 */
[----:B------:R-:W-:-:S04]  /*16810*/  IMAD.MOV.U32 R2, RZ, RZ, RZ ;  /* 0x000000ffff027224 */ /* 0x000fc800078e00ff */
[----:B------:R-:W-:-:S04]  /*16820*/  IMAD.HI.U32 R7, R3, R7, R2 ;  /* 0x0000000703077227 */ /* 0x000fc800078e0002 */
[----:B------:R-:W-:-:S04]  /*16830*/  IMAD.MOV R2, RZ, RZ, -R8 ;  /* 0x000000ffff027224 */ /* 0x000fc800078e0a08 */
[----:B------:R-:W-:Y:S02]  /*16840*/  IMAD.MOV.U32 R3, RZ, RZ, R2 ;  /* 0x000000ffff037224 */ /* 0x000fe400078e0002 */
[----:B------:R-:W-:-:S04]  /*16850*/  IMAD.HI.U32 R2, R7, R6, RZ ;  /* 0x0000000607027227 */ /* 0x000fc800078e00ff */
[----:B------:R-:W-:-:S05]  /*16860*/  IMAD R3, R2, R3, R6 ;  /* 0x0000000302037224 */ /* 0x000fca00078e0206 */
[----:B------:R-:W-:-:S13]  /*16870*/  ISETP.GT.U32.AND P0, PT, R4, R3, PT ;  /* 0x000000030400720c */ /* 0x000fda0003f04070 */
[-C--:B------:R-:W-:Y:S02]  /*16880*/  @!P0 IADD3 R3, R3, -R4.reuse, RZ ;  /* 0x8000000403038210 */ /* 0x080fe40007ffe0ff */
[----:B------:R-:W-:Y:S02]  /*16890*/  @!P0 IADD3 R2, R2, 0x1, RZ ;  /* 0x0000000102028810 */ /* 0x000fe40007ffe0ff */
[----:B------:R-:W-:Y:S02]  /*168a0*/  ISETP.GE.U32.AND P2, PT, R3, R4, PT ;  /* 0x000000040300720c */ /* 0x000fe40003f46070 */
[----:B------:R-:W-:Y:S02]  /*168b0*/  LOP3.LUT R3, R5, R0, RZ, 0x3c, !PT ;  /* 0x0000000005037212 */ /* 0x000fe400078e3cff */
[----:B------:R-:W-:Y:S02]  /*168c0*/  ISETP.NE.AND P0, PT, R0, RZ, PT ;  /* 0x000000ff0000720c */ /* 0x000fe40003f05270 */
[----:B------:R-:W-:Y:S01]  /*168d0*/  ISETP.GE.AND P1, PT, R3, RZ, PT ;  /* 0x000000ff0300720c */ /* 0x000fe20003f26270 */
[----:B------:R-:W-:Y:S01]  /*168e0*/  IMAD.MOV R3, RZ, RZ, -R0 ;  /* 0x000000ffff037224 */ /* 0x000fe200078e0a00 */
[----:B------:R-:W-:-:S05]  /*168f0*/  IADD3 R5, R10, 0x1000000, R5 ;  /* 0x010000000a057810 */ /* 0x000fca0007ffe005 */
[----:B------:R-:W-:-:S06]  /*16900*/  @P2 IADD3 R2, R2, 0x1, RZ ;  /* 0x0000000102022810 */ /* 0x000fcc0007ffe0ff */
[----:B------:R-:W-:Y:S01]  /*16910*/  @!P1 IMAD.MOV R2, RZ, RZ, -R2 ;  /* 0x000000ffff029224 */ /* 0x000fe200078e0a02 */
[----:B------:R-:W-:-:S05]  /*16920*/  @!P0 LOP3.LUT R2, RZ, R0, RZ, 0x33, !PT ;  /* 0x00000000ff028212 */ /* 0x000fca00078e33ff */
[----:B------:R-:W-:-:S05]  /*16930*/  IMAD R0, R2, R3, R5 ;  /* 0x0000000302007224 */ /* 0x000fca00078e0205 */
[----:B------:R1:W-:Y:S02]  /*16940*/  STL [R1+0x78], R0 ;  /* 0x0000780001007387 */ /* 0x0003e40000100800 */
.L_x_518:
[----:B------:R-:W-:Y:S05]  /*16950*/  BSYNC B0 ;  /* 0x0000000000007941 */ /* 0x000fea0003800000 */
.L_x_516:
[----:B------:R-:W-:-:S04]  /*16960*/  LOP3.LUT R2, RZ, R2, RZ, 0x33, !PT ;  /* 0x00000002ff027212 */ /* 0x000fc800078e33ff */
[----:B-1----:R-:W-:-:S05]  /*16970*/  IADD3 R0, R2, R12, RZ ;  /* 0x0000000c02007210 */ /* 0x002fca0007ffe0ff */
[----:B------:R1:W-:Y:S01]  /*16980*/  STL [R1+0x74], R0 ;  /* 0x0000740001007387 */ /* 0x0003e20000100800 */
[----:B------:R-:W-:Y:S05]  /*16990*/  BRA `(.L_x_519) ;  /* 0x0000005000007947 */ /* 0x000fea0003800000 */
.L_x_507:
[----:B------:R-:W-:Y:S01]  /*169a0*/  MOV R0, c[0x0][0x53c] ;  /* 0x00014f0000007a02 */ /* 0x000fe20000000f00 */
[----:B------:R2:W-:Y:S04]  /*169b0*/  STL [R1+0x70], R9 ;  /* 0x0000700901007387 */ /* 0x0005e80000100800 */
[----:B------:R2:W-:Y:S04]  /*169c0*/  STL [R1+0x74], RZ ;  /* 0x000074ff01007387 */ /* 0x0005e80000100800 */
[----:B------:R2:W-:Y:S04]  /*169d0*/  STL [R1+0x78], RZ ;  /* 0x000078ff01007387 */ /* 0x0005e80000100800 */
[----:B------:R2:W-:Y:S02]  /*169e0*/  STL [R1+0x7c], R0 ;  /* 0x00007c0001007387 */ /* 0x0005e40000100800 */
.L_x_519:
[----:B------:R-:W-:Y:S05]  /*169f0*/  BSYNC B1 ;  /* 0x0000000000017941 */ /* 0x000fea0003800000 */
.L_x_505:
[----:B-1----:R-:W3:Y:S04]  /*16a00*/  LDL R4, [R1+0x70] ;  /* 0x0000700001047983 */ /* 0x002ee80000100800 */
[----:B------:R-:W3:Y:S04]  /*16a10*/  LDL R5, [R1+0x74] ;  /* 0x0000740001057983 */ /* 0x000ee80000100800 */
[----:B------:R-:W3:Y:S04]  /*16a20*/  LDL R6, [R1+0x78] ;  /* 0x0000780001067983 */ /* 0x000ee80000100800 */
[----:B------:R-:W3:Y:S01]  /*16a30*/  LDL R7, [R1+0x7c] ;  /* 0x00007c0001077983 */ /* 0x000ee20000100800 */
[----:B------:R-:W-:Y:S03]  /*16a40*/  WARPSYNC 0xffffffff ;  /* 0xffffffff00007948 */ /* 0x000fe60003800000 */
[----:B------:R-:W-:Y:S01]  /*16a50*/  BAR.SYNC.DEFER_BLOCKING 0x4, 0x100 ;  /* 0x0104000000007b1d */ /* 0x000fe20000010000 */
[----:B------:R-:W-:-:S13]  /*16a60*/  ISETP.NE.AND P0, PT, R14, RZ, PT ;  /* 0x000000ff0e00720c */ /* 0x000fda0003f05270 */
[----:B---3--:R1:W-:Y:S04]  /*16a70*/  @!P0 STS.128 [0x1a080], R4 ;  /* 0x01a08004ff008388 */ /* 0x0083e80000000c00 */
[----:B------:R-:W-:Y:S06]  /*16a80*/  BAR.ARV 0x5, 0x100 ;  /* 0x0144000000007b1d */ /* 0x000fec0000002000 */
.L_x_500:
[----:B--2---:R-:W2:Y:S02]  /*16a90*/  LDL R0, [R1+0x7c] ;  /* 0x00007c0001007983 */ /* 0x004ea40000100800 */
[----:B--2---:R-:W-:-:S13]  /*16aa0*/  ISETP.GE.AND P0, PT, R0, c[0x0][0x53c], PT ;  /* 0x00014f0000007a0c */ /* 0x004fda0003f06270 */
[----:B-1----:R-:W-:Y:S01]  /*16ab0*/  @P0 CALL.REL.NOINC `(.L_x_520) ;  /* 0x0000001000000944 */ /* 0x002fe20003c00000 */
[----:B------:R-:W-:Y:S05]  /*16ac0*/  BRA `(.L_x_521) ;  /* 0xfffeadc000007947 */ /* 0x000fea000383ffff */
.L_x_520:
[----:B------:R-:W-:Y:S05]  /*16ad0*/  EXIT ;  /* 0x000000000000794d */ /* 0x000fea0003800000 */
.L_x_383:
[----:B------:R-:W-:Y:S01]  /*16ae0*/  IMAD.MOV.U32 R0, RZ, RZ, R5 ;  /* 0x000000ffff007224 */ /* 0x000fe200078e0005 */
[----:B------:R-:W-:Y:S02]  /*16af0*/  MOV R2, 0x1 ;  /* 0x0000000100027802 */ /* 0x000fe40000000f00 */
[----:B------:R-:W-:Y:S02]  /*16b00*/  MOV R3, 0x16b20 ;  /* 0x00016b2000037802 */ /* 0x000fe40000000f00 */
[----:B------:R-:W-:Y:S05]  /*16b10*/  CALL.REL.NOINC `($__internal_10_$__cuda_sm70_shflsync_up_p) ;  /* 0x0000137000007944 */ /* 0x000fea0003c00000 */
[----:B------:R-:W-:Y:S01]  /*16b20*/  MOV R0, R4 ;  /* 0x0000000400007202 */ /* 0x000fe20000000f00 */
[----:B------:R-:W-:Y:S05]  /*16b30*/  BRA `(.L_x_522) ;  /* 0xfffe992000007947 */ /* 0x000fea000383ffff */
.L_x_384:
[----:B------:R-:W-:Y:S01]  /*16b40*/  IMAD.MOV.U32 R0, RZ, RZ, R5 ;  /* 0x000000ffff007224 */ /* 0x000fe200078e0005 */
[----:B------:R-:W-:Y:S02]  /*16b50*/  MOV R2, 0x2 ;  /* 0x0000000200027802 */ /* 0x000fe40000000f00 */
[----:B------:R-:W-:Y:S02]  /*16b60*/  MOV R3, 0x16b80 ;  /* 0x00016b8000037802 */ /* 0x000fe40000000f00 */
[----:B------:R-:W-:Y:S05]  /*16b70*/  CALL.REL.NOINC `($__internal_10_$__cuda_sm70_shflsync_up_p) ;  /* 0x0000131000007944 */ /* 0x000fea0003c00000 */
[----:B------:R-:W-:Y:S01]  /*16b80*/  SEL R0, R4, RZ, P4 ;  /* 0x000000ff04007207 */ /* 0x000fe20002000000 */
[----:B------:R-:W-:Y:S01]  /*16b90*/  IMAD.MOV.U32 R2, RZ, RZ, 0x4 ;  /* 0x00000004ff027424 */ /* 0x000fe200078e00ff */
[----:B------:R-:W-:-:S03]  /*16ba0*/  MOV R3, 0x16bd0 ;  /* 0x00016bd000037802 */ /* 0x000fc60000000f00 */
[----:B------:R-:W-:Y:S02]  /*16bb0*/  IMAD.IADD R0, R5, 0x1, R0 ;  /* 0x0000000105007824 */ /* 0x000fe400078e0200 */
        /* <DEDUP_REMOVED lines=14> */
[----:B------:R-:W-:Y:S01]  /*16ca0*/  IMAD.IADD R4, R0, 0x1, R4 ;  /* 0x0000000100047824 */ /* 0x000fe200078e0204 */
[----:B------:R-:W-:-:S03]  /*16cb0*/  MOV R0, 0x1f ;  /* 0x0000001f00007802 */ /* 0x000fc60000000f00 */
[----:B------:R-:W-:Y:S02]  /*16cc0*/  IMAD.MOV.U32 R5, RZ, RZ, R4 ;  /* 0x000000ffff057224 */ /* 0x000fe400078e0004 */
[----:B------:R-:W-:Y:S05]  /*16cd0*/  CALL.REL.NOINC `($__internal_9_$__cuda_sm70_shflsync_idx_p) ;  /* 0x0000116000007944 */ /* 0x000fea0003c00000 */
[----:B------:R-:W-:Y:S05]  /*16ce0*/  BRA `(.L_x_523) ;  /* 0xfffe987000007947 */ /* 0x000fea000383ffff */
.L_x_386:
[----:B------:R-:W-:Y:S02]  /*16cf0*/  SEL R0, RZ, 0x1, P0 ;  /* 0x00000001ff007807 */ /* 0x000fe40000000000 */
[----:B------:R-:W-:Y:S02]  /*16d00*/  MOV R2, 0x16d20 ;  /* 0x00016d2000027802 */ /* 0x000fe40000000f00 */
[----:B------:R-:W-:Y:S05]  /*16d10*/  CALL.REL.NOINC `($__internal_11_$__cuda_sm70_votesync_ballot) ;  /* 0x000011e000007944 */ /* 0x000fea0003c00000 */
[----:B------:R-:W-:Y:S01]  /*16d20*/  MOV R10, R0 ;  /* 0x00000000000a7202 */ /* 0x000fe20000000f00 */
[----:B------:R-:W-:Y:S05]  /*16d30*/  BRA `(.L_x_524) ;  /* 0xfffe98b000007947 */ /* 0x000fea000383ffff */
.L_x_387:
[----:B------:R-:W-:Y:S01]  /*16d40*/  IMAD.MOV.U32 R5, RZ, RZ, R9 ;  /* 0x000000ffff057224 */ /* 0x000fe200078e0009 */
[----:B------:R-:W-:Y:S01]  /*16d50*/  MOV R3, R6 ;  /* 0x0000000600037202 */ /* 0x000fe20000000f00 */
[----:B-1----:R-:W-:Y:S01]  /*16d60*/  IMAD.MOV.U32 R0, RZ, RZ, 0x1f ;  /* 0x0000001fff007424 */ /* 0x002fe200078e00ff */
[----:B------:R-:W-:Y:S02]  /*16d70*/  MOV R2, 0x16d90 ;  /* 0x00016d9000027802 */ /* 0x000fe40000000f00 */
[----:B------:R-:W-:Y:S05]  /*16d80*/  CALL.REL.NOINC `($__internal_9_$__cuda_sm70_shflsync_idx_p) ;  /* 0x000010b000007944 */ /* 0x000fea0003c00000 */
[----:B------:R-:W-:Y:S01]  /*16d90*/  IMAD.MOV.U32 R12, RZ, RZ, R0 ;  /* 0x000000ffff0c7224 */ /* 0x000fe200078e0000 */
[----:B------:R-:W-:Y:S01]  /*16da0*/  MOV R5, R8 ;  /* 0x0000000800057202 */ /* 0x000fe20000000f00 */
[----:B------:R-:W-:Y:S01]  /*16db0*/  IMAD.MOV.U32 R7, RZ, RZ, RZ ;  /* 0x000000ffff077224 */ /* 0x000fe200078e00ff */
[----:B------:R-:W-:Y:S01]  /*16dc0*/  MOV R3, R6 ;  /* 0x0000000600037202 */ /* 0x000fe20000000f00 */
[----:B------:R-:W-:Y:S01]  /*16dd0*/  IMAD.MOV.U32 R0, RZ, RZ, 0x1f ;  /* 0x0000001fff007424 */ /* 0x000fe200078e00ff */
[----:B------:R-:W-:-:S02]  /*16de0*/  MOV R2, 0x16e00 ;  /* 0x00016e0000027802 */ /* 0x000fc40000000f00 */
[----:B------:R-:W-:Y:S05]  /*16df0*/  CALL.REL.NOINC `($__internal_9_$__cuda_sm70_shflsync_idx_p) ;  /* 0x0000104000007944 */ /* 0x000fea0003c00000 */
[----:B------:R-:W-:Y:S01]  /*16e00*/  MOV R9, R0 ;  /* 0x0000000000097202 */ /* 0x000fe20000000f00 */
[----:B------:R-:W-:Y:S05]  /*16e10*/  BRA `(.L_x_525) ;  /* 0xfffe984000007947 */ /* 0x000fea000383ffff */
.L_x_390:
[----:B------:R-:W-:Y:S01]  /*16e20*/  IMAD.MOV.U32 R5, RZ, RZ, R4 ;  /* 0x000000ffff057224 */ /* 0x000fe200078e0004 */
[----:B-1----:R-:W-:-:S02]  /*16e30*/  MOV R0, 0x1f ;  /* 0x0000001f00007802 */ /* 0x002fc40000000f00 */
[----:B------:R-:W-:Y:S02]  /*16e40*/  MOV R2, 0x16e60 ;  /* 0x00016e6000027802 */ /* 0x000fe40000000f00 */
[----:B--234-:R-:W-:Y:S05]  /*16e50*/  CALL.REL.NOINC `($__internal_9_$__cuda_sm70_shflsync_idx_p) ;  /* 0x00000fe000007944 */ /* 0x01cfea0003c00000 */
[----:B------:R-:W-:Y:S01]  /*16e60*/  MOV R7, R0 ;  /* 0x0000000000077202 */ /* 0x000fe20000000f00 */
[----:B------:R-:W-:Y:S05]  /*16e70*/  BRA `(.L_x_389) ;  /* 0xfffe984000007947 */ /* 0x000fea000383ffff */
.L_x_459:
[----:B------:R3:W5:Y:S01]  /*16e80*/  LDL R2, [R1+0x24] ;  /* 0x0000240001027983 */ /* 0x0007620000100800 */
[----:B------:R-:W-:Y:S02]  /*16e90*/  MOV R5, 0x2 ;  /* 0x0000000200057802 */ /* 0x000fe40000000f00 */
[----:B------:R-:W-:Y:S02]  /*16ea0*/  MOV R3, 0x16ec0 ;  /* 0x00016ec000037802 */ /* 0x000fe40000000f00 */
[----:B-123-5:R-:W-:Y:S05]  /*16eb0*/  CALL.REL.NOINC `($__internal_8_$__cuda_sm70_shflsync_bfly_p) ;  /* 0x00000f3000007944 */ /* 0x02efea0003c00000 */
[----:B------:R-:W-:Y:S01]  /*16ec0*/  MOV R0, R5 ;  /* 0x0000000500007202 */ /* 0x000fe20000000f00 */
[----:B------:R-:W-:Y:S05]  /*16ed0*/  BRA `(.L_x_526) ;  /* 0xffffa19000007947 */ /* 0x000fea000383ffff */
.L_x_460:
[----:B------:R-:W-:Y:S01]  /*16ee0*/  IMAD.MOV.U32 R2, RZ, RZ, R0 ;  /* 0x000000ffff027224 */ /* 0x000fe200078e0000 */
[----:B------:R-:W-:Y:S02]  /*16ef0*/  MOV R5, 0x1 ;  /* 0x0000000100057802 */ /* 0x000fe40000000f00 */
[----:B------:R-:W-:Y:S02]  /*16f00*/  MOV R3, 0x16f20 ;  /* 0x00016f2000037802 */ /* 0x000fe40000000f00 */
[----:B-1----:R-:W-:Y:S05]  /*16f10*/  CALL.REL.NOINC `($__internal_8_$__cuda_sm70_shflsync_bfly_p) ;  /* 0x00000ed000007944 */ /* 0x002fea0003c00000 */
[----:B------:R1:W5:Y:S01]  /*16f20*/  LDL R2, [R1+0x28] ;  /* 0x0000280001027983 */ /* 0x0003620000100800 */
[----:B------:R-:W-:Y:S01]  /*16f30*/  FADD.FTZ R0, R0, R5 ;  /* 0x0000000500007221 */ /* 0x000fe20000010000 */
[----:B------:R-:W-:-:S02]  /*16f40*/  MOV R5, 0x2 ;  /* 0x0000000200057802 */ /* 0x000fc40000000f00 */
[----:B------:R-:W-:Y:S02]  /*16f50*/  MOV R3, 0x16f70 ;  /* 0x00016f7000037802 */ /* 0x000fe40000000f00 */
[----:B-1---5:R-:W-:Y:S05]  /*16f60*/  CALL.REL.NOINC `($__internal_8_$__cuda_sm70_shflsync_bfly_p) ;  /* 0x00000e8000007944 */ /* 0x022fea0003c00000 */
[----:B------:R-:W2:Y:S01]  /*16f70*/  LDL.LU R2, [R1+0x28] ;  /* 0x0000280001027983 */ /* 0x000ea20000300800 */
[----:B------:R-:W-:Y:S01]  /*16f80*/  MOV R3, 0x16fd0 ;  /* 0x00016fd000037802 */ /* 0x000fe20000000f00 */
[----:B--2---:R-:W-:Y:S01]  /*16f90*/  FADD.FTZ R4, R2, R5 ;  /* 0x0000000502047221 */ /* 0x004fe20000010000 */
[----:B------:R-:W-:-:S04]  /*16fa0*/  MOV R5, 0x1 ;  /* 0x0000000100057802 */ /* 0x000fc80000000f00 */
[----:B------:R-:W-:Y:S02]  /*16fb0*/  MOV R2, R4 ;  /* 0x0000000400027202 */ /* 0x000fe40000000f00 */
[----:B------:R-:W-:Y:S05]  /*16fc0*/  CALL.REL.NOINC `($__internal_8_$__cuda_sm70_shflsync_bfly_p) ;  /* 0x00000e2000007944 */ /* 0x000fea0003c00000 */
[----:B------:R-:W-:Y:S01]  /*16fd0*/  MOV R3, R5 ;  /* 0x0000000500037202 */ /* 0x000fe20000000f00 */
[----:B------:R-:W-:Y:S05]  /*16fe0*/  BRA `(.L_x_527) ;  /* 0xffffa11000007947 */ /* 0x000fea000383ffff */
.L_x_467:
[----:B--234-:R-:W-:Y:S01]  /*16ff0*/  IMAD.MOV.U32 R5, RZ, RZ, R14 ;  /* 0x000000ffff057224 */ /* 0x01cfe200078e000e */
[----:B------:R-:W-:Y:S01]  /*17000*/  MOV R3, RZ ;  /* 0x000000ff00037202 */ /* 0x000fe20000000f00 */
[----:B------:R-:W-:Y:S01]  /*17010*/  IMAD.MOV.U32 R0, RZ, RZ, 0x181f ;  /* 0x0000181fff007424 */ /* 0x000fe200078e00ff */
[----:B------:R-:W-:Y:S02]  /*17020*/  MOV R2, 0x17040 ;  /* 0x0001704000027802 */ /* 0x000fe40000000f00 */
[----:B-1----:R-:W-:Y:S05]  /*17030*/  CALL.REL.NOINC `($__internal_9_$__cuda_sm70_shflsync_idx_p) ;  /* 0x00000e0000007944 */ /* 0x002fea0003c00000 */
[----:B------:R-:W-:Y:S01]  /*17040*/  MOV R10, R0 ;  /* 0x00000000000a7202 */ /* 0x000fe20000000f00 */
[----:B------:R-:W-:Y:S05]  /*17050*/  BRA `(.L_x_528) ;  /* 0xffffbde000007947 */ /* 0x000fea000383ffff */
.L_x_468:
[----:B------:R-:W-:Y:S01]  /*17060*/  IMAD.MOV.U32 R5, RZ, RZ, R15 ;  /* 0x000000ffff057224 */ /* 0x000fe200078e000f */
[----:B------:R-:W-:Y:S01]  /*17070*/  MOV R3, RZ ;  /* 0x000000ff00037202 */ /* 0x000fe20000000f00 */
[----:B------:R-:W-:Y:S01]  /*17080*/  IMAD.MOV.U32 R0, RZ, RZ, 0x181f ;  /* 0x0000181fff007424 */ /* 0x000fe200078e00ff */
[----:B------:R-:W-:Y:S02]  /*17090*/  MOV R2, 0x170b0 ;  /* 0x000170b000027802 */ /* 0x000fe40000000f00 */
[----:B-123--:R-:W-:Y:S05]  /*170a0*/  CALL.REL.NOINC `($__internal_9_$__cuda_sm70_shflsync_idx_p) ;  /* 0x00000d9000007944 */ /* 0x00efea0003c00000 */
[----:B------:R-:W-:Y:S05]  /*170b0*/  BRA `(.L_x_529) ;  /* 0xffffbda000007947 */ /* 0x000fea000383ffff */
.L_x_471:
[----:B-1----:R-:W-:Y:S01]  /*170c0*/  IMAD.MOV.U32 R5, RZ, RZ, R14 ;  /* 0x000000ffff057224 */ /* 0x002fe200078e000e */
[----:B------:R-:W-:Y:S01]  /*170d0*/  MOV R3, 0x1 ;  /* 0x0000000100037802 */ /* 0x000fe20000000f00 */
[----:B--2---:R-:W-:Y:S01]  /*170e0*/  IMAD.MOV.U32 R0, RZ, RZ, 0x181f ;  /* 0x0000181fff007424 */ /* 0x004fe200078e00ff */
[----:B------:R-:W-:-:S02]  /*170f0*/  MOV R2, 0x17110 ;  /* 0x0001711000027802 */ /* 0x000fc40000000f00 */
[----:B---34-:R-:W-:Y:S05]  /*17100*/  CALL.REL.NOINC `($__internal_9_$__cuda_sm70_shflsync_idx_p) ;  /* 0x00000d3000007944 */ /* 0x018fea0003c00000 */
[----:B------:R-:W-:Y:S01]  /*17110*/  IMAD.MOV.U32 R10, RZ, RZ, R0 ;  /* 0x000000ffff0a7224 */ /* 0x000fe200078e0000 */
[----:B------:R-:W-:Y:S01]  /*17120*/  MOV R3, 0x1 ;  /* 0x0000000100037802 */ /* 0x000fe20000000f00 */
[----:B------:R-:W-:Y:S01]  /*17130*/  IMAD.MOV.U32 R5, RZ, RZ, R15 ;  /* 0x000000ffff057224 */ /* 0x000fe200078e000f */
[----:B------:R-:W-:-:S02]  /*17140*/  MOV R0, 0x181f ;  /* 0x0000181f00007802 */ /* 0x000fc40000000f00 */
[----:B------:R-:W-:Y:S02]  /*17150*/  MOV R2, 0x17170 ;  /* 0x0001717000027802 */ /* 0x000fe40000000f00 */
[----:B------:R-:W-:Y:S05]  /*17160*/  CALL.REL.NOINC `($__internal_9_$__cuda_sm70_shflsync_idx_p) ;  /* 0x00000cd000007944 */ /* 0x000fea0003c00000 */
[----:B------:R-:W-:Y:S05]  /*17170*/  BRA `(.L_x_530) ;  /* 0xffffbe9000007947 */ /* 0x000fea000383ffff */
.L_x_474:
[----:B-1----:R-:W-:Y:S01]  /*17180*/  IMAD.MOV.U32 R5, RZ, RZ, R14 ;  /* 0x000000ffff057224 */ /* 0x002fe200078e000e */
[----:B------:R-:W-:Y:S01]  /*17190*/  MOV R3, 0x2 ;  /* 0x0000000200037802 */ /* 0x000fe20000000f00 */
[----:B--2---:R-:W-:Y:S01]  /*171a0*/  IMAD.MOV.U32 R0, RZ, RZ, 0x181f ;  /* 0x0000181fff007424 */ /* 0x004fe200078e00ff */
[----:B------:R-:W-:Y:S02]  /*171b0*/  MOV R2, 0x171d0 ;  /* 0x000171d000027802 */ /* 0x000fe40000000f00 */
[----:B---34-:R-:W-:Y:S05]  /*171c0*/  CALL.REL.NOINC `($__internal_9_$__cuda_sm70_shflsync_idx_p) ;  /* 0x00000c7000007944 */ /* 0x018fea0003c00000 */
[----:B------:R-:W-:Y:S01]  /*171d0*/  MOV R10, R0 ;  /* 0x00000000000a7202 */ /* 0x000fe20000000f00 */
[----:B------:R-:W-:Y:S05]  /*171e0*/  BRA `(.L_x_531) ;  /* 0xffffbf9000007947 */ /* 0x000fea000383ffff */
.L_x_475:
[----:B-1----:R-:W-:Y:S01]  /*171f0*/  IMAD.MOV.U32 R5, RZ, RZ, R15 ;  /* 0x000000ffff057224 */ /* 0x002fe200078e000f */
[----:B------:R-:W-:Y:S01]  /*17200*/  MOV R3, 0x2 ;  /* 0x0000000200037802 */ /* 0x000fe20000000f00 */
[----:B--2---:R-:W-:Y:S01]  /*17210*/  IMAD.MOV.U32 R0, RZ, RZ, 0x181f ;  /* 0x0000181fff007424 */ /* 0x004fe200078e00ff */
[----:B------:R-:W-:Y:S02]  /*17220*/  MOV R2, 0x17240 ;  /* 0x0001724000027802 */ /* 0x000fe40000000f00 */
[----:B---34-:R-:W-:Y:S05]  /*17230*/  CALL.REL.NOINC `($__internal_9_$__cuda_sm70_shflsync_idx_p) ;  /* 0x00000c0000007944 */ /* 0x018fea0003c00000 */
[----:B------:R-:W-:Y:S05]  /*17240*/  BRA `(.L_x_532) ;  /* 0xffffbf5000007947 */ /* 0x000fea000383ffff */
.L_x_478:
[----:B-1----:R-:W-:Y:S01]  /*17250*/  IMAD.MOV.U32 R5, RZ, RZ, R14 ;  /* 0x000000ffff057224 */ /* 0x002fe200078e000e */
[----:B------:R-:W-:Y:S01]  /*17260*/  MOV R3, 0x3 ;  /* 0x0000000300037802 */ /* 0x000fe20000000f00 */
[----:B---3--:R-:W-:Y:S01]  /*17270*/  IMAD.MOV.U32 R0, RZ, RZ, 0x181f ;  /* 0x0000181fff007424 */ /* 0x008fe200078e00ff */
[----:B------:R-:W-:-:S02]  /*17280*/  MOV R2, 0x172a0 ;  /* 0x000172a000027802 */ /* 0x000fc40000000f00 */
[----:B--2-4-:R-:W-:Y:S05]  /*17290*/  CALL.REL.NOINC `($__internal_9_$__cuda_sm70_shflsync_idx_p) ;  /* 0x00000ba000007944 */ /* 0x014fea0003c00000 */
[----:B------:R-:W-:Y:S01]  /*172a0*/  IMAD.MOV.U32 R8, RZ, RZ, R0 ;  /* 0x000000ffff087224 */ /* 0x000fe200078e0000 */
[----:B------:R-:W-:Y:S01]  /*172b0*/  MOV R3, 0x3 ;  /* 0x0000000300037802 */ /* 0x000fe20000000f00 */
[----:B------:R-:W-:Y:S01]  /*172c0*/  IMAD.MOV.U32 R5, RZ, RZ, R15 ;  /* 0x000000ffff057224 */ /* 0x000fe200078e000f */
[----:B------:R-:W-:-:S02]  /*172d0*/  MOV R0, 0x181f ;  /* 0x0000181f00007802 */ /* 0x000fc40000000f00 */
[----:B------:R-:W-:Y:S02]  /*172e0*/  MOV R2, 0x17300 ;  /* 0x0001730000027802 */ /* 0x000fe40000000f00 */
[----:B------:R-:W-:Y:S05]  /*172f0*/  CALL.REL.NOINC `($__internal_9_$__cuda_sm70_shflsync_idx_p) ;  /* 0x00000b4000007944 */ /* 0x000fea0003c00000 */
[----:B------:R-:W-:Y:S05]  /*17300*/  BRA `(.L_x_533) ;  /* 0xffffc01000007947 */ /* 0x000fea000383ffff */
.L_x_480:
[----:B------:R-:W-:Y:S01]  /*17310*/  IMAD.MOV.U32 R5, RZ, RZ, R12 ;  /* 0x000000ffff057224 */ /* 0x000fe200078e000c */
[----:B------:R-:W-:Y:S01]  /*17320*/  MOV R3, RZ ;  /* 0x000000ff00037202 */ /* 0x000fe20000000f00 */
[----:B------:R-:W-:Y:S01]  /*17330*/  IMAD.MOV.U32 R0, RZ, RZ, 0x1c1f ;  /* 0x00001c1fff007424 */ /* 0x000fe200078e00ff */
[----:B------:R-:W-:Y:S02]  /*17340*/  MOV R2, 0x17360 ;  /* 0x0001736000027802 */ /* 0x000fe40000000f00 */
[----:B------:R-:W-:Y:S05]  /*17350*/  CALL.REL.NOINC `($__internal_9_$__cuda_sm70_shflsync_idx_p) ;  /* 0x00000ae000007944 */ /* 0x000fea0003c00000 */
[----:B------:R-:W-:Y:S01]  /*17360*/  MOV R4, R0 ;  /* 0x0000000000047202 */ /* 0x000fe20000000f00 */
[----:B------:R-:W-:Y:S05]  /*17370*/  BRA `(.L_x_534) ;  /* 0xffffc32000007947 */ /* 0x000fea000383ffff */
.L_x_481:
[----:B------:R-:W-:Y:S01]  /*17380*/  IMAD.MOV.U32 R5, RZ, RZ, R14 ;  /* 0x000000ffff057224 */ /* 0x000fe200078e000e */
[----:B------:R-:W-:Y:S01]  /*17390*/  MOV R3, RZ ;  /* 0x000000ff00037202 */ /* 0x000fe20000000f00 */
[----:B------:R-:W-:Y:S01]  /*173a0*/  IMAD.MOV.U32 R0, RZ, RZ, 0x1c1f ;  /* 0x00001c1fff007424 */ /* 0x000fe200078e00ff */
[----:B------:R-:W-:Y:S02]  /*173b0*/  MOV R2, 0x173d0 ;  /* 0x000173d000027802 */ /* 0x000fe40000000f00 */
[----:B-12---:R-:W-:Y:S05]  /*173c0*/  CALL.REL.NOINC `($__internal_9_$__cuda_sm70_shflsync_idx_p) ;  /* 0x00000a7000007944 */ /* 0x006fea0003c00000 */
[----:B------:R-:W-:Y:S05]  /*173d0*/  BRA `(.L_x_535) ;  /* 0xffffc2e000007947 */ /* 0x000fea000383ffff */
.L_x_484:
[----:B------:R-:W-:Y:S01]  /*173e0*/  IMAD.MOV.U32 R5, RZ, RZ, R12 ;  /* 0x000000ffff057224 */ /* 0x000fe200078e000c */
[----:B----4-:R-:W-:Y:S01]  /*173f0*/  MOV R3, 0x1 ;  /* 0x0000000100037802 */ /* 0x010fe20000000f00 */
[----:B------:R-:W-:Y:S01]  /*17400*/  IMAD.MOV.U32 R0, RZ, RZ, 0x1c1f ;  /* 0x00001c1fff007424 */ /* 0x000fe200078e00ff */
[----:B------:R-:W-:-:S02]  /*17410*/  MOV R2, 0x17430 ;  /* 0x0001743000027802 */ /* 0x000fc40000000f00 */
[----:B-123--:R-:W-:Y:S05]  /*17420*/  CALL.REL.NOINC `($__internal_9_$__cuda_sm70_shflsync_idx_p) ;  /* 0x00000a1000007944 */ /* 0x00efea0003c00000 */
[----:B------:R-:W-:Y:S01]  /*17430*/  IMAD.MOV.U32 R4, RZ, RZ, R0 ;  /* 0x000000ffff047224 */ /* 0x000fe200078e0000 */
[----:B------:R-:W-:Y:S01]  /*17440*/  MOV R3, 0x1 ;  /* 0x0000000100037802 */ /* 0x000fe20000000f00 */
[----:B------:R-:W-:Y:S01]  /*17450*/  IMAD.MOV.U32 R5, RZ, RZ, R14 ;  /* 0x000000ffff057224 */ /* 0x000fe200078e000e */
[----:B------:R-:W-:-:S02]  /*17460*/  MOV R0, 0x1c1f ;  /* 0x00001c1f00007802 */ /* 0x000fc40000000f00 */
[----:B------:R-:W-:Y:S02]  /*17470*/  MOV R2, 0x17490 ;  /* 0x0001749000027802 */ /* 0x000fe40000000f00 */
[----:B------:R-:W-:Y:S05]  /*17480*/  CALL.REL.NOINC `($__internal_9_$__cuda_sm70_shflsync_idx_p) ;  /* 0x000009b000007944 */ /* 0x000fea0003c00000 */
[----:B------:R-:W-:Y:S05]  /*17490*/  BRA `(.L_x_536) ;  /* 0xffffce8000007947 */ /* 0x000fea000383ffff */
.L_x_488:
[----:B------:R-:W-:Y:S01]  /*174a0*/  IMAD.MOV.U32 R5, RZ, RZ, R12 ;  /* 0x000000ffff057224 */ /* 0x000fe200078e000c */
[----:B------:R-:W-:Y:S01]  /*174b0*/  MOV R3, RZ ;  /* 0x000000ff00037202 */ /* 0x000fe20000000f00 */
[----:B------:R-:W-:Y:S01]  /*174c0*/  IMAD.MOV.U32 R0, RZ, RZ, 0x181f ;  /* 0x0000181fff007424 */ /* 0x000fe200078e00ff */
[----:B------:R-:W-:Y:S02]  /*174d0*/  MOV R2, 0x174f0 ;  /* 0x000174f000027802 */ /* 0x000fe40000000f00 */
[----:B------:R-:W-:Y:S05]  /*174e0*/  CALL.REL.NOINC `($__internal_9_$__cuda_sm70_shflsync_idx_p) ;  /* 0x0000095000007944 */ /* 0x000fea0003c00000 */
[----:B------:R-:W-:Y:S01]  /*174f0*/  MOV R10, R0 ;  /* 0x00000000000a7202 */ /* 0x000fe20000000f00 */
[----:B------:R-:W-:Y:S05]  /*17500*/  BRA `(.L_x_537) ;  /* 0xffffde7000007947 */ /* 0x000fea000383ffff */
.L_x_489:
[----:B------:R-:W-:Y:S01]  /*17510*/  IMAD.MOV.U32 R5, RZ, RZ, R15 ;  /* 0x000000ffff057224 */ /* 0x000fe200078e000f */
[----:B------:R-:W-:Y:S01]  /*17520*/  MOV R3, RZ ;  /* 0x000000ff00037202 */ /* 0x000fe20000000f00 */
[----:B------:R-:W-:Y:S01]  /*17530*/  IMAD.MOV.U32 R0, RZ, RZ, 0x181f ;  /* 0x0000181fff007424 */ /* 0x000fe200078e00ff */
[----:B------:R-:W-:Y:S02]  /*17540*/  MOV R2, 0x17560 ;  /* 0x0001756000027802 */ /* 0x000fe40000000f00 */
[----:B-12---:R-:W-:Y:S05]  /*17550*/  CALL.REL.NOINC `($__internal_9_$__cuda_sm70_shflsync_idx_p) ;  /* 0x000008e000007944 */ /* 0x006fea0003c00000 */
[----:B------:R-:W-:Y:S05]  /*17560*/  BRA `(.L_x_538) ;  /* 0xffffde3000007947 */ /* 0x000fea000383ffff */
.L_x_492:
[----:B--2---:R-:W-:Y:S01]  /*17570*/  IMAD.MOV.U32 R5, RZ, RZ, R12 ;  /* 0x000000ffff057224 */ /* 0x004fe200078e000c */
[----:B------:R-:W-:Y:S01]  /*17580*/  MOV R3, 0x1 ;  /* 0x0000000100037802 */ /* 0x000fe20000000f00 */
[----:B----4-:R-:W-:Y:S01]  /*17590*/  IMAD.MOV.U32 R0, RZ, RZ, 0x181f ;  /* 0x0000181fff007424 */ /* 0x010fe200078e00ff */
[----:B------:R-:W-:-:S02]  /*175a0*/  MOV R2, 0x175c0 ;  /* 0x000175c000027802 */ /* 0x000fc40000000f00 */
[----:B-1-3--:R-:W-:Y:S05]  /*175b0*/  CALL.REL.NOINC `($__internal_9_$__cuda_sm70_shflsync_idx_p) ;  /* 0x0000088000007944 */ /* 0x00afea0003c00000 */
[----:B------:R-:W-:Y:S01]  /*175c0*/  IMAD.MOV.U32 R10, RZ, RZ, R0 ;  /* 0x000000ffff0a7224 */ /* 0x000fe200078e0000 */
[----:B------:R-:W-:Y:S01]  /*175d0*/  MOV R3, 0x1 ;  /* 0x0000000100037802 */ /* 0x000fe20000000f00 */
[----:B------:R-:W-:Y:S01]  /*175e0*/  IMAD.MOV.U32 R5, RZ, RZ, R15 ;  /* 0x000000ffff057224 */ /* 0x000fe200078e000f */
[----:B------:R-:W-:-:S02]  /*175f0*/  MOV R0, 0x181f ;  /* 0x0000181f00007802 */ /* 0x000fc40000000f00 */
[----:B------:R-:W-:Y:S02]  /*17600*/  MOV R2, 0x17620 ;  /* 0x0001762000027802 */ /* 0x000fe40000000f00 */
[----:B------:R-:W-:Y:S05]  /*17610*/  CALL.REL.NOINC `($__internal_9_$__cuda_sm70_shflsync_idx_p) ;  /* 0x0000082000007944 */ /* 0x000fea0003c00000 */
[----:B------:R-:W-:Y:S05]  /*17620*/  BRA `(.L_x_539) ;  /* 0xffffdf3000007947 */ /* 0x000fea000383ffff */
.L_x_495:
[----:B-1----:R-:W-:Y:S01]  /*17630*/  IMAD.MOV.U32 R5, RZ, RZ, R12 ;  /* 0x000000ffff057224 */ /* 0x002fe200078e000c */
[----:B------:R-:W-:Y:S01]  /*17640*/  MOV R3, 0x2 ;  /* 0x0000000200037802 */ /* 0x000fe20000000f00 */
[----:B----4-:R-:W-:Y:S01]  /*17650*/  IMAD.MOV.U32 R0, RZ, RZ, 0x181f ;  /* 0x0000181fff007424 */ /* 0x010fe200078e00ff */
[----:B------:R-:W-:Y:S02]  /*17660*/  MOV R2, 0x17680 ;  /* 0x0001768000027802 */ /* 0x000fe40000000f00 */
[----:B--23--:R-:W-:Y:S05]  /*17670*/  CALL.REL.NOINC `($__internal_9_$__cuda_sm70_shflsync_idx_p) ;  /* 0x000007c000007944 */ /* 0x00cfea0003c00000 */
[----:B------:R-:W-:Y:S01]  /*17680*/  MOV R10, R0 ;  /* 0x00000000000a7202 */ /* 0x000fe20000000f00 */
[----:B------:R-:W-:Y:S05]  /*17690*/  BRA `(.L_x_540) ;  /* 0xffffe03000007947 */ /* 0x000fea000383ffff */
.L_x_496:
[----:B------:R-:W-:Y:S01]  /*176a0*/  IMAD.MOV.U32 R5, RZ, RZ, R15 ;  /* 0x000000ffff057224 */ /* 0x000fe200078e000f */
[----:B------:R-:W-:Y:S01]  /*176b0*/  MOV R3, 0x2 ;  /* 0x0000000200037802 */ /* 0x000fe20000000f00 */
[----:B----4-:R-:W-:Y:S01]  /*176c0*/  IMAD.MOV.U32 R0, RZ, RZ, 0x181f ;  /* 0x0000181fff007424 */ /* 0x010fe200078e00ff */
[----:B------:R-:W-:Y:S02]  /*176d0*/  MOV R2, 0x176f0 ;  /* 0x000176f000027802 */ /* 0x000fe40000000f00 */
[----:B-123--:R-:W-:Y:S05]  /*176e0*/  CALL.REL.NOINC `($__internal_9_$__cuda_sm70_shflsync_idx_p) ;  /* 0x0000075000007944 */ /* 0x00efea0003c00000 */
[----:B------:R-:W-:Y:S05]  /*176f0*/  BRA `(.L_x_541) ;  /* 0xffffdff000007947 */ /* 0x000fea000383ffff */
.L_x_499:
[----:B-1----:R-:W-:Y:S01]  /*17700*/  IMAD.MOV.U32 R5, RZ, RZ, R12 ;  /* 0x000000ffff057224 */ /* 0x002fe200078e000c */
[----:B------:R-:W-:Y:S01]  /*17710*/  MOV R3, 0x3 ;  /* 0x0000000300037802 */ /* 0x000fe20000000f00 */
[----:B------:R-:W-:Y:S01]  /*17720*/  IMAD.MOV.U32 R0, RZ, RZ, 0x181f ;  /* 0x0000181fff007424 */ /* 0x000fe200078e00ff */
[----:B------:R-:W-:-:S02]  /*17730*/  MOV R2, 0x17750 ;  /* 0x0001775000027802 */ /* 0x000fc40000000f00 */
[----:B--234-:R-:W-:Y:S05]  /*17740*/  CALL.REL.NOINC `($__internal_9_$__cuda_sm70_shflsync_idx_p) ;  /* 0x000006f000007944 */ /* 0x01cfea0003c00000 */
[----:B------:R-:W-:Y:S01]  /*17750*/  IMAD.MOV.U32 R10, RZ, RZ, R0 ;  /* 0x000000ffff0a7224 */ /* 0x000fe200078e0000 */
[----:B------:R-:W-:Y:S01]  /*17760*/  MOV R3, 0x3 ;  /* 0x0000000300037802 */ /* 0x000fe20000000f00 */
[----:B------:R-:W-:Y:S01]  /*17770*/  IMAD.MOV.U32 R5, RZ, RZ, R15 ;  /* 0x000000ffff057224 */ /* 0x000fe200078e000f */
[----:B------:R-:W-:-:S02]  /*17780*/  MOV R0, 0x181f ;  /* 0x0000181f00007802 */ /* 0x000fc40000000f00 */
[----:B------:R-:W-:Y:S02]  /*17790*/  MOV R2, 0x177b0 ;  /* 0x000177b000027802 */ /* 0x000fe40000000f00 */
[----:B------:R-:W-:Y:S05]  /*177a0*/  CALL.REL.NOINC `($__internal_9_$__cuda_sm70_shflsync_idx_p) ;  /* 0x0000069000007944 */ /* 0x000fea0003c00000 */
[----:B------:R-:W-:Y:S05]  /*177b0*/  BRA `(.L_x_542) ;  /* 0xffffe0b000007947 */ /* 0x000fea000383ffff */
.L_x_501:
[----:B------:R-:W-:Y:S01]  /*177c0*/  IMAD.MOV.U32 R5, RZ, RZ, R111 ;  /* 0x000000ffff057224 */ /* 0x000fe200078e006f */
[----:B------:R-:W-:Y:S01]  /*177d0*/  MOV R3, RZ ;  /* 0x000000ff00037202 */ /* 0x000fe20000000f00 */
[----:B------:R-:W-:Y:S01]  /*177e0*/  IMAD.MOV.U32 R0, RZ, RZ, 0x1f ;  /* 0x0000001fff007424 */ /* 0x000fe200078e00ff */
[----:B------:R-:W-:Y:S02]  /*177f0*/  MOV R2, 0x17810 ;  /* 0x0001781000027802 */ /* 0x000fe40000000f00 */
[----:B------:R-:W-:Y:S05]  /*17800*/  CALL.REL.NOINC `($__internal_9_$__cuda_sm70_shflsync_idx_p) ;  /* 0x0000063000007944 */ /* 0x000fea0003c00000 */
[----:B------:R-:W-:Y:S01]  /*17810*/  MOV R9, R0 ;  /* 0x0000000000097202 */ /* 0x000fe20000000f00 */
[----:B------:R-:W-:Y:S05]  /*17820*/  BRA `(.L_x_543) ;  /* 0xffffe27000007947 */ /* 0x000fea000383ffff */
.L_x_502:
[----:B------:R-:W-:Y:S01]  /*17830*/  IMAD.MOV.U32 R5, RZ, RZ, R111 ;  /* 0x000000ffff057224 */ /* 0x000fe200078e006f */
[----:B------:R-:W-:Y:S01]  /*17840*/  MOV R3, 0x1 ;  /* 0x0000000100037802 */ /* 0x000fe20000000f00 */
[----:B------:R-:W-:Y:S01]  /*17850*/  IMAD.MOV.U32 R0, RZ, RZ, 0x1f ;  /* 0x0000001fff007424 */ /* 0x000fe200078e00ff */
[----:B------:R-:W-:Y:S02]  /*17860*/  MOV R2, 0x17880 ;  /* 0x0001788000027802 */ /* 0x000fe40000000f00 */
[----:B-12---:R-:W-:Y:S05]  /*17870*/  CALL.REL.NOINC `($__internal_9_$__cuda_sm70_shflsync_idx_p) ;  /* 0x000005c000007944 */ /* 0x006fea0003c00000 */
[----:B------:R-:W-:Y:S01]  /*17880*/  MOV R8, R0 ;  /* 0x0000000000087202 */ /* 0x000fe20000000f00 */
[----:B------:R-:W-:Y:S05]  /*17890*/  BRA `(.L_x_544) ;  /* 0xffffe22000007947 */ /* 0x000fea000383ffff */
.L_x_503:
[----:B------:R-:W-:Y:S02]  /*178a0*/  MOV R2, 0x1 ;  /* 0x0000000100027802 */ /* 0x000fe40000000f00 */
[----:B------:R-:W-:-:S02]  /*178b0*/  MOV R3, 0x178d0 ;  /* 0x000178d000037802 */ /* 0x000fc40000000f00 */
[----:B-1234-:R-:W-:Y:S05]  /*178c0*/  CALL.REL.NOINC `($__internal_10_$__cuda_sm70_shflsync_up_p) ;  /* 0x000005c000007944 */ /* 0x01efea0003c00000 */
[----:B------:R-:W-:Y:S05]  /*178d0*/  BRA `(.L_x_545) ;  /* 0xffffe31000007947 */ /* 0x000fea000383ffff */
.L_x_504:
[----:B------:R-:W-:Y:S02]  /*178e0*/  MOV R2, 0x2 ;  /* 0x0000000200027802 */ /* 0x000fe40000000f00 */
[----:B------:R-:W-:-:S02]  /*178f0*/  MOV R3, 0x17910 ;  /* 0x0001791000037802 */ /* 0x000fc40000000f00 */
[----:B--2-4-:R-:W-:Y:S05]  /*17900*/  CALL.REL.NOINC `($__internal_10_$__cuda_sm70_shflsync_up_p) ;  /* 0x0000058000007944 */ /* 0x014fea0003c00000 */
[----:B------:R-:W-:Y:S01]  /*17910*/  SEL R3, R4, RZ, P1 ;  /* 0x000000ff04037207 */ /* 0x000fe20000800000 */
[----:B------:R-:W-:-:S04]  /*17920*/  IMAD.MOV.U32 R2, RZ, RZ, 0x4 ;  /* 0x00000004ff027424 */ /* 0x000fc800078e00ff */
[----:B------:R-:W-:Y:S01]  /*17930*/  IMAD.IADD R0, R0, 0x1, R3 ;  /* 0x0000000100007824 */ /* 0x000fe200078e0203 */
        /* <DEDUP_REMOVED lines=20> */
.L_x_508:
[----:B------:R-:W-:Y:S02]  /*17a80*/  MOV R2, 0x1 ;  /* 0x0000000100027802 */ /* 0x000fe40000000f00 */
[----:B------:R-:W-:Y:S02]  /*17a90*/  MOV R3, 0x17ab0 ;  /* 0x00017ab000037802 */ /* 0x000fe40000000f00 */
[----:B------:R-:W-:Y:S05]  /*17aa0*/  CALL.REL.NOINC `($__internal_10_$__cuda_sm70_shflsync_up_p) ;  /* 0x000003e000007944 */ /* 0x000fea0003c00000 */
[----:B------:R-:W-:Y:S01]  /*17ab0*/  MOV R2, R4 ;  /* 0x0000000400027202 */ /* 0x000fe20000000f00 */
[----:B------:R-:W-:Y:S05]  /*17ac0*/  BRA `(.L_x_547) ;  /* 0xffffe38000007947 */ /* 0x000fea000383ffff */
.L_x_509:
        /* <DEDUP_REMOVED lines=26> */
.L_x_511:
[----:B------:R-:W-:Y:S02]  /*17c70*/  SEL R0, RZ, 0x1, P0 ;  /* 0x00000001ff007807 */ /* 0x000fe40000000000 */
[----:B------:R-:W-:Y:S02]  /*17c80*/  MOV R2, 0x17ca0 ;  /* 0x00017ca000027802 */ /* 0x000fe40000000f00 */
[----:B-1----:R-:W-:Y:S05]  /*17c90*/  CALL.REL.NOINC `($__internal_11_$__cuda_sm70_votesync_ballot) ;  /* 0x0000026000007944 */ /* 0x002fea0003c00000 */
[----:B------:R-:W-:Y:S01]  /*17ca0*/  MOV R10, R0 ;  /* 0x00000000000a7202 */ /* 0x000fe20000000f00 */
[----:B------:R-:W-:Y:S05]  /*17cb0*/  BRA `(.L_x_549) ;  /* 0xffffe32000007947 */ /* 0x000fea000383ffff */
.L_x_512:
[----:B------:R-:W-:Y:S01]  /*17cc0*/  IMAD.MOV.U32 R5, RZ, RZ, R6 ;  /* 0x000000ffff057224 */ /* 0x000fe200078e0006 */
[----:B------:R-:W-:Y:S01]  /*17cd0*/  MOV R3, R8 ;  /* 0x0000000800037202 */ /* 0x000fe20000000f00 */
[----:B--2---:R-:W-:Y:S01]  /*17ce0*/  IMAD.MOV.U32 R0, RZ, RZ, 0x1f ;  /* 0x0000001fff007424 */ /* 0x004fe200078e00ff */
[----:B------:R-:W-:Y:S02]  /*17cf0*/  MOV R2, 0x17d10 ;  /* 0x00017d1000027802 */ /* 0x000fe40000000f00 */
[----:B-1----:R-:W-:Y:S05]  /*17d00*/  CALL.REL.NOINC `($__internal_9_$__cuda_sm70_shflsync_idx_p) ;  /* 0x0000013000007944 */ /* 0x002fea0003c00000 */
[----:B------:R-:W-:Y:S01]  /*17d10*/  IMAD.MOV.U32 R12, RZ, RZ, R0 ;  /* 0x000000ffff0c7224 */ /* 0x000fe200078e0000 */
[----:B------:R-:W-:Y:S01]  /*17d20*/  MOV R3, R8 ;  /* 0x0000000800037202 */ /* 0x000fe20000000f00 */
[----:B------:R-:W-:Y:S01]  /*17d30*/  IMAD.MOV.U32 R5, RZ, RZ, R7 ;  /* 0x000000ffff057224 */ /* 0x000fe200078e0007 */
[----:B------:R-:W-:Y:S02]  /*17d40*/  MOV R0, 0x1f ;  /* 0x0000001f00007802 */ /* 0x000fe40000000f00 */
[----:B------:R-:W-:-:S02]  /*17d50*/  MOV R2, 0x17d70 ;  /* 0x00017d7000027802 */ /* 0x000fc40000000f00 */
[----:B------:R-:W-:Y:S05]  /*17d60*/  CALL.REL.NOINC `($__internal_9_$__cuda_sm70_shflsync_idx_p) ;  /* 0x000000d000007944 */ /* 0x000fea0003c00000 */
[----:B------:R-:W-:Y:S01]  /*17d70*/  MOV R7, R0 ;  /* 0x0000000000077202 */ /* 0x000fe20000000f00 */
[----:B------:R-:W-:Y:S05]  /*17d80*/  BRA `(.L_x_550) ;  /* 0xffffe2c000007947 */ /* 0x000fea000383ffff */
.L_x_515:
[----:B------:R-:W-:Y:S01]  /*17d90*/  IMAD.MOV.U32 R5, RZ, RZ, R4 ;  /* 0x000000ffff057224 */ /* 0x000fe200078e0004 */
[----:B--2---:R-:W-:-:S02]  /*17da0*/  MOV R0, 0x1f ;  /* 0x0000001f00007802 */ /* 0x004fc40000000f00 */
[----:B------:R-:W-:Y:S02]  /*17db0*/  MOV R2, 0x17dd0 ;  /* 0x00017dd000027802 */ /* 0x000fe40000000f00 */
[----:B-1-34-:R-:W-:Y:S05]  /*17dc0*/  CALL.REL.NOINC `($__internal_9_$__cuda_sm70_shflsync_idx_p) ;  /* 0x0000007000007944 */ /* 0x01afea0003c00000 */
[----:B------:R-:W-:Y:S01]  /*17dd0*/  MOV R13, R0 ;  /* 0x00000000000d7202 */ /* 0x000fe20000000f00 */
[----:B------:R-:W-:Y:S05]  /*17de0*/  BRA `(.L_x_514) ;  /* 0xffffe2c000007947 */ /* 0x000fea000383ffff */
        .weak           $__internal_8_$__cuda_sm70_shflsync_bfly_p
        .type           $__internal_8_$__cuda_sm70_shflsync_bfly_p,@function
        .size           $__internal_8_$__cuda_sm70_shflsync_bfly_p,($__internal_9_$__cuda_sm70_shflsync_idx_p - $__internal_8_$__cuda_sm70_shflsync_bfly_p)
$__internal_8_$__cuda_sm70_shflsync_bfly_p:
[----:B------:R-:W-:Y:S04]  /*17df0*/  WARPSYNC R6 ;  /* 0x0000000600007348 */ /* 0x000fe80003800000 */
[----:B------:R1:W2:Y:S02]  /*17e00*/  SHFL.BFLY PT, R5, R2, R5, R7 ;  /* 0x0c00000502057389 */ /* 0x0002a400000e0007 */
[----:B-1----:R-:W-:Y:S02]  /*17e10*/  MOV R2, R3 ;  /* 0x0000000300027202 */ /* 0x002fe40000000f00 */
[----:B------:R-:W-:-:S04]  /*17e20*/  MOV R3, 0x0 ;  /* 0x0000000000037802 */ /* 0x000fc80000000f00 */
[----:B--2---:R-:W-:Y:S05]  /*17e30*/  RET.REL.NODEC R2 `(_ZN7cutlass13device_kernelIN5flash19enable_sm80_to_sm89INS1_16FlashAttnFwdSm80INS1_25CollectiveMainloopFwdSm80ILi8ELi1ELb1EN4cute5tupleIJNS5_1CILi128EEENS7_ILi48EEENS7_ILi256EEEEEELi256ENS_10bfloat16_tEfNS_4arch4Sm80ELb0ELb1ELb1ELb1ELb0ELb0ELb1ELb1EEENS1_21CollectiveEpilogueFwdINS6_IJS8_SA_S9_EEENS6_IJNS7_ILi1EEESI_SI_EEESC_SE_Li256ELb1ELb1ELb1ELb0EEENS1_36VarlenDynamicPersistentTileSchedulerILi128ELi48ELi256ELi256ELb1ELb1ELb0ELb1ELb0ELb1EEEEEEEEEvNT_6ParamsE) ;  /* 0xfffe81c002007950 */ /* 0x004fea0003c3ffff */
        .weak           $__internal_9_$__cuda_sm70_shflsync_idx_p
        .type           $__internal_9_$__cuda_sm70_shflsync_idx_p,@function
        .size           $__internal_9_$__cuda_sm70_shflsync_idx_p,($__internal_10_$__cuda_sm70_shflsync_up_p - $__internal_9_$__cuda_sm70_shflsync_idx_p)
$__internal_9_$__cuda_sm70_shflsync_idx_p:
[----:B------:R-:W-:-:S04]  /*17e40*/  MOV R114, 0xffffffff ;  /* 0xffffffff00727802 */ /* 0x000fc80000000f00 */
[----:B------:R-:W-:Y:S04]  /*17e50*/  WARPSYNC R114 ;  /* 0x0000007200007348 */ /* 0x000fe80003800000 */
[----:B------:R1:W2:Y:S02]  /*17e60*/  SHFL.IDX PT, R0, R5, R3, R0 ;  /* 0x0000000305007389 */ /* 0x0002a400000e0000 */
[----:B-1----:R-:W-:-:S04]  /*17e70*/  MOV R3, 0x0 ;  /* 0x0000000000037802 */ /* 0x002fc80000000f00 */
[----:B--2---:R-:W-:Y:S05]  /*17e80*/  RET.REL.NODEC R2 `(_ZN7cutlass13device_kernelIN5flash19enable_sm80_to_sm89INS1_16FlashAttnFwdSm80INS1_25CollectiveMainloopFwdSm80ILi8ELi1ELb1EN4cute5tupleIJNS5_1CILi128EEENS7_ILi48EEENS7_ILi256EEEEEELi256ENS_10bfloat16_tEfNS_4arch4Sm80ELb0ELb1ELb1ELb1ELb0ELb0ELb1ELb1EEENS1_21CollectiveEpilogueFwdINS6_IJS8_SA_S9_EEENS6_IJNS7_ILi1EEESI_SI_EEESC_SE_Li256ELb1ELb1ELb1ELb0EEENS1_36VarlenDynamicPersistentTileSchedulerILi128ELi48ELi256ELi256ELb1ELb1ELb0ELb1ELb0ELb1EEEEEEEEEvNT_6ParamsE) ;  /* 0xfffe817002007950 */ /* 0x004fea0003c3ffff */
        .weak           $__internal_10_$__cuda_sm70_shflsync_up_p
        .type           $__internal_10_$__cuda_sm70_shflsync_up_p,@function
        .size           $__internal_10_$__cuda_sm70_shflsync_up_p,($__internal_11_$__cuda_sm70_votesync_ballot - $__internal_10_$__cuda_sm70_shflsync_up_p)
$__internal_10_$__cuda_sm70_shflsync_up_p:
[----:B------:R-:W-:Y:S02]  /*17e90*/  IMAD.MOV.U32 R4, RZ, RZ, RZ ;  /* 0x000000ffff047224 */ /* 0x000fe400078e00ff */
[----:B------:R-:W-:-:S04]  /*17ea0*/  IMAD.MOV.U32 R10, RZ, RZ, -0x1 ;  /* 0xffffffffff0a7424 */ /* 0x000fc800078e00ff */
[----:B------:R-:W-:Y:S04]  /*17eb0*/  WARPSYNC R10 ;  /* 0x0000000a00007348 */ /* 0x000fe80003800000 */
[----:B------:R1:W2:Y:S02]  /*17ec0*/  SHFL.UP PT, R4, R0, R2, R4 ;  /* 0x0400000200047389 */ /* 0x0002a400000e0004 */
[----:B-1----:R-:W-:Y:S02]  /*17ed0*/  MOV R2, R3 ;  /* 0x0000000300027202 */ /* 0x002fe40000000f00 */
[----:B------:R-:W-:-:S04]  /*17ee0*/  MOV R3, 0x0 ;  /* 0x0000000000037802 */ /* 0x000fc80000000f00 */
[----:B--2---:R-:W-:Y:S05]  /*17ef0*/  RET.REL.NODEC R2 `(_ZN7cutlass13device_kernelIN5flash19enable_sm80_to_sm89INS1_16FlashAttnFwdSm80INS1_25CollectiveMainloopFwdSm80ILi8ELi1ELb1EN4cute5tupleIJNS5_1CILi128EEENS7_ILi48EEENS7_ILi256EEEEEELi256ENS_10bfloat16_tEfNS_4arch4Sm80ELb0ELb1ELb1ELb1ELb0ELb0ELb1ELb1EEENS1_21CollectiveEpilogueFwdINS6_IJS8_SA_S9_EEENS6_IJNS7_ILi1EEESI_SI_EEESC_SE_Li256ELb1ELb1ELb1ELb0EEENS1_36VarlenDynamicPersistentTileSchedulerILi128ELi48ELi256ELi256ELb1ELb1ELb0ELb1ELb0ELb1EEEEEEEEEvNT_6ParamsE) ;  /* 0xfffe810002007950 */ /* 0x004fea0003c3ffff */
        .weak           $__internal_11_$__cuda_sm70_votesync_ballot
        .type           $__internal_11_$__cuda_sm70_votesync_ballot,@function
        .size           $__internal_11_$__cuda_sm70_votesync_ballot,(.L_x_5180 - $__internal_11_$__cuda_sm70_votesync_ballot)
$__internal_11_$__cuda_sm70_votesync_ballot:
[----:B------:R-:W-:Y:S01]  /*17f00*/  ISETP.NE.U32.AND P0, PT, R0, 0x1, PT ;  /* 0x000000010000780c */ /* 0x000fe20003f05070 */
[----:B------:R-:W-:-:S04]  /*17f10*/  IMAD.MOV.U32 R3, RZ, RZ, -0x1 ;  /* 0xffffffffff037424 */ /* 0x000fc800078e00ff */
[----:B------:R-:W-:Y:S08]  /*17f20*/  WARPSYNC R3 ;  /* 0x0000000300007348 */ /* 0x000ff00003800000 */
[----:B------:R-:W-:-:S04]  /*17f30*/  VOTE.ANY R0, PT, !P0 ;  /* 0x0000000000007806 */ /* 0x000fc800040e0100 */
[----:B------:R-:W-:Y:S01]  /*17f40*/  LOP3.LUT R0, R0, R3, RZ, 0xc0, !PT ;  /* 0x0000000300007212 */ /* 0x000fe200078ec0ff */
[----:B------:R-:W-:-:S04]  /*17f50*/  IMAD.MOV.U32 R3, RZ, RZ, 0x0 ;  /* 0x00000000ff037424 */ /* 0x000fc800078e00ff */
[----:B------:R-:W-:Y:S05]  /*17f60*/  RET.REL.NODEC R2 `(_ZN7cutlass13device_kernelIN5flash19enable_sm80_to_sm89INS1_16FlashAttnFwdSm80INS1_25CollectiveMainloopFwdSm80ILi8ELi1ELb1EN4cute5tupleIJNS5_1CILi128EEENS7_ILi48EEENS7_ILi256EEEEEELi256ENS_10bfloat16_tEfNS_4arch4Sm80ELb0ELb1ELb1ELb1ELb0ELb0ELb1ELb1EEENS1_21CollectiveEpilogueFwdINS6_IJS8_SA_S9_EEENS6_IJNS7_ILi1EEESI_SI_EEESC_SE_Li256ELb1ELb1ELb1ELb0EEENS1_36VarlenDynamicPersistentTileSchedulerILi128ELi48ELi256ELi256ELb1ELb1ELb0ELb1ELb0ELb1EEEEEEEEEvNT_6ParamsE) ;  /* 0xfffe809002007950 */ /* 0x000fea0003c3ffff */
.L_x_551:
        /* <DEDUP_REMOVED lines=9> */
.L_x_5180:


//--------------------- .text._ZN7cutlass13device_kernelIN5flash19enable_sm80_to_sm89INS1_16FlashAttnFwdSm80INS1_25CollectiveMainloopFwdSm80ILi8ELi1ELb0EN4cute5tupleIJNS5_1CILi128EEENS7_ILi32EEENS7_ILi256EEEEEELi256ENS_10bfloat16_tEfNS_4arch4Sm80ELb0ELb1ELb1ELb1ELb0ELb1ELb1ELb1EEENS1_21CollectiveEpilogueFwdINS6_IJS8_SA_S9_EEENS6_IJNS7_ILi1EEESI_SI_EEESC_SE_Li256ELb1ELb1ELb1ELb0EEENS1_36VarlenDynamicPersistentTileSchedulerILi128ELi32ELi256ELi256ELb1ELb1ELb0ELb1ELb0ELb1EEEEEEEEEvNT_6ParamsE --------------------------
	.section	.text._ZN7cutlass13device_kernelIN5flash19enable_sm80_to_sm89INS1_16FlashAttnFwdSm80INS1_25CollectiveMainloopFwdSm80ILi8ELi1ELb0EN4cute5tupleIJNS5_1CILi128EEENS7_ILi32EEENS7_ILi256EEEEEELi256ENS_10bfloat16_tEfNS_4arch4Sm80ELb0ELb1ELb1ELb1ELb0ELb1ELb1ELb1EEENS1_21CollectiveEpilogueFwdINS6_IJS8_SA_S9_EEENS6_IJNS7_ILi1EEESI_SI_EEESC_SE_Li256ELb1ELb1ELb1ELb0EEENS1_36VarlenDynamicPersistentTileSchedulerILi128ELi32ELi256ELi256ELb1ELb1ELb0ELb1ELb0ELb1EEEEEEEEEvNT_6ParamsE,"ax",@progbits
	.sectioninfo	@"SHI_REGISTERS=255"
	.align	128
.text._ZN7cutlass13device_kernelIN5flash19enable_sm80_to_sm89INS1_16FlashAttnFwdSm80INS1_25CollectiveMainloopFwdSm80ILi8ELi1ELb0EN4cute5tupleIJNS5_1CILi128EEENS7_ILi32EEENS7_ILi256EEEEEELi256ENS_10bfloat16_tEfNS_4arch4Sm80ELb0ELb1ELb1ELb1ELb0ELb1ELb1ELb1EEENS1_21CollectiveEpilogueFwdINS6_IJS8_SA_S9_EEENS6_IJNS7_ILi1EEESI_SI_EEESC_SE_Li256ELb1ELb1ELb1ELb0EEENS1_36VarlenDynamicPersistentTileSchedulerILi128ELi32ELi256ELi256ELb1ELb1ELb0ELb1ELb0ELb1EEEEEEEEEvNT_6ParamsE:
        .type           _ZN7cutlass13device_kernelIN5flash19enable_sm80_to_sm89INS1_16FlashAttnFwdSm80INS1_25CollectiveMainloopFwdSm80ILi8ELi1ELb0EN4cute5tupleIJNS5_1CILi128EEENS7_ILi32EEENS7_ILi256EEEEEELi256ENS_10bfloat16_tEfNS_4arch4Sm80ELb0ELb1ELb1ELb1ELb0ELb1ELb1ELb1EEENS1_21CollectiveEpilogueFwdINS6_IJS8_SA_S9_EEENS6_IJNS7_ILi1EEESI_SI_EEESC_SE_Li256ELb1ELb1ELb1ELb0EEENS1_36VarlenDynamicPersistentTileSchedulerILi128ELi32ELi256ELi256ELb1ELb1ELb0ELb1ELb0ELb1EEEEEEEEEvNT_6ParamsE,@function
        .size           _ZN7cutlass13device_kernelIN5flash19enable_sm80_to_sm89INS1_16FlashAttnFwdSm80INS1_25CollectiveMainloopFwdSm80ILi8ELi1ELb0EN4cute5tupleIJNS5_1CILi128EEENS7_ILi32EEENS7_ILi256EEEEEELi256ENS_10bfloat16_tEfNS_4arch4Sm80ELb0ELb1ELb1ELb1ELb0ELb1ELb1ELb1EEENS1_21CollectiveEpilogueFwdINS6_IJS8_SA_S9_EEENS6_IJNS7_ILi1EEESI_SI_EEESC_SE_Li256ELb1ELb1ELb1ELb0EEENS1_36VarlenDynamicPersistentTileSchedulerILi128ELi32ELi256ELi256ELb1ELb1ELb0ELb1ELb0ELb1EEEEEEEEEvNT_6ParamsE,(.L_x_5185 - _ZN7cutlass13device_kernelIN5flash19enable_sm80_to_sm89INS1_16FlashAttnFwdSm80INS1_25CollectiveMainloopFwdSm80ILi8ELi1ELb0EN4cute5tupleIJNS5_1CILi128EEENS7_ILi32EEENS7_ILi256EEEEEELi256ENS_10bfloat16_tEfNS_4arch4Sm80ELb0ELb1ELb1ELb1ELb0ELb1ELb1ELb1EEENS1_21CollectiveEpilogueFwdINS6_IJS8_SA_S9_EEENS6_IJNS7_ILi1EEESI_SI_EEESC_SE_Li256ELb1ELb1ELb1ELb0EEENS1_36VarlenDynamicPersistentTileSchedulerILi128ELi32ELi256ELi256ELb1ELb1ELb0ELb1ELb0ELb1EEEEEEEEEvNT_6ParamsE)
        .other          _ZN7cutlass13device_kernelIN5flash19enable_sm80_to_sm89INS1_16FlashAttnFwdSm80INS1_25CollectiveMainloopFwdSm80ILi8ELi1ELb0EN4cute5tupleIJNS5_1CILi128EEENS7_ILi32EEENS7_ILi256EEEEEELi256ENS_10bfloat16_tEfNS_4arch4Sm80ELb0ELb1ELb1ELb1ELb0ELb1ELb1ELb1EEENS1_21CollectiveEpilogueFwdINS6_IJS8_SA_S9_EEENS6_IJNS7_ILi1EEESI_SI_EEESC_SE_Li256ELb1ELb1ELb1ELb0EEENS1_36VarlenDynamicPersistentTileSchedulerILi128ELi32ELi256ELi256ELb1ELb1ELb0ELb1ELb0ELb1EEEEEEEEEvNT_6ParamsE,@"STO_CUDA_ENTRY STV_DEFAULT"
_ZN7cutlass13device_kernelIN5flash19enable_sm80_to_sm89INS1_16FlashAttnFwdSm80INS1_25CollectiveMainloopFwdSm80ILi8ELi1ELb0EN4cute5tupleIJNS5_1CILi128EEENS7_ILi32EEENS7_ILi256EEEEEELi256ENS_10bfloat16_tEfNS_4arch4Sm80ELb0ELb1ELb1ELb1ELb0ELb1ELb1ELb1EEENS1_21CollectiveEpilogueFwdINS6_IJS8_SA_S9_EEENS6_IJNS7_ILi1EEESI_SI_EEESC_SE_Li256ELb1ELb1ELb1ELb0EEENS1_36VarlenDynamicPersistentTileSchedulerILi128ELi32ELi256ELi256ELb1ELb1ELb0ELb1ELb0ELb1EEEEEEEEEvNT_6ParamsE:
        /* <DEDUP_REMOVED lines=13> */
[----:B------:R-:W-:-:S02]  /*00d0*/  IMAD.MOV.U32 R10, RZ, RZ, RZ ;  /* 0x000000ffff0a7224 */ /* 0x000fc400078e00ff */
[----:B------:R-:W-:Y:S01]  /*00e0*/  IMAD.MOV.U32 R8, RZ, RZ, RZ ;  /* 0x000000ffff087224 */ /* 0x000fe200078e00ff */
        /* <DEDUP_REMOVED lines=13> */
[----:B------:R-:W-:Y:S02]  /*01c0*/  ISETP.GE.U32.AND P1, PT, R13, 0x10, PT ;  /* 0x000000100d00780c */ /* 0x000fe40003f26070 */
[----:B------:R-:W-:Y:S01]  /*01d0*/  MOV R7, RZ ;  /* 0x000000ff00077202 */ /* 0x000fe20000000f00 */
[----:B---3--:R-:W-:-:S05]  /*01e0*/  IMAD R4, R10, R8, RZ ;  /* 0x000000080a047224 */ /* 0x008fca00078e02ff */
[----:B------:R-:W3:Y:S02]  /*01f0*/  SHFL.UP PT, R0, R4, 0x1, RZ ;  /* 0x0420000004007989 */ /* 0x000ee400000e00ff */
[----:B---3--:R-:W-:-:S05]  /*0200*/  SEL R0, R0, RZ, P5 ;  /* 0x000000ff00007207 */ /* 0x008fca0002800000 */
[----:B------:R-:W-:-:S05]  /*0210*/  IMAD.IADD R4, R4, 0x1, R0 ;  /* 0x0000000104047824 */ /* 0x000fca00078e0200 */
[----:B------:R-:W3:Y:S02]  /*0220*/  SHFL.UP PT, R0, R4, 0x2, RZ ;  /* 0x0440000004007989 */ /* 0x000ee400000e00ff */
[----:B---3--:R-:W-:-:S04]  /*0230*/  SEL R0, R0, RZ, P4 ;  /* 0x000000ff00007207 */ /* 0x008fc80002000000 */
[----:B------:R-:W-:-:S05]  /*0240*/  IADD3 R4, R4, R0, RZ ;  /* 0x0000000004047210 */ /* 0x000fca0007ffe0ff */
        /* <DEDUP_REMOVED lines=16> */
.L_x_557:
        /* <DEDUP_REMOVED lines=17> */
.L_x_790:
        /* <DEDUP_REMOVED lines=16> */
.L_x_791:
[----:B---3--:R-:W-:-:S05]  /*0560*/  IMAD R0, R0, c[0x0][0x538], RZ ;  /* 0x00014e0000007a24 */ /* 0x008fca00078e02ff */
[----:B------:R-:W-:-:S04]  /*0570*/  IADD3 R6, R0, R6, RZ ;  /* 0x0000000600067210 */ /* 0x000fc80007ffe0ff */
[----:B------:R-:W-:-:S13]  /*0580*/  ISETP.GT.AND P0, PT, R6, UR4, PT ;  /* 0x0000000406007c0c */ /* 0x000fda000bf04270 */
[----:B-12---:R-:W-:Y:S05]  /*0590*/  @!P0 BRA `(.L_x_557) ;  /* 0xfffffdb000008947 */ /* 0x006fea000383ffff */
.L_x_553:
[----:B------:R-:W-:-:S05]  /*05a0*/  IADD3 R12, -R0, R6, RZ ;  /* 0x00000006000c7210 */ /* 0x000fca0007ffe1ff */
[----:B------:R-:W-:-:S05]  /*05b0*/  IMAD R0, R4, c[0x0][0x538], R12 ;  /* 0x00014e0004007a24 */ /* 0x000fca00078e020c */
[----:B------:R-:W-:Y:S01]  /*05c0*/  ISETP.GT.AND P0, PT, R0, UR4, PT ;  /* 0x0000000400007c0c */ /* 0x000fe2000bf04270 */
[----:B------:R-:W-:-:S12]  /*05d0*/  BRA.DIV ~URZ, `(.L_x_558) ;  /* 0x0001f6627f007947 */ /* 0x000fd8000b800000 */
[----:B------:R-:W-:-:S04]  /*05e0*/  VOTE.ANY R11, PT, !P0 ;  /* 0x00000000000b7806 */ /* 0x000fc800040e0100 */
.L_x_792:
[----:B------:R-:W1:Y:S02]  /*05f0*/  POPC R0, R11 ;  /* 0x0000000b00007309 */ /* 0x000e640000000000 */
[----:B-12---:R-:W-:Y:S01]  /*0600*/  IADD3 R235, R0, R7, RZ ;  /* 0x0000000700eb7210 */ /* 0x006fe20007ffe0ff */
[----:B------:R-:W-:Y:S05]  /*0610*/  BRA.DIV ~URZ, `(.L_x_559) ;  /* 0x0001f6727f007947 */ /* 0x000fea000b800000 */
[----:B------:R1:W2:Y:S01]  /*0620*/  SHFL.IDX PT, R233, R10, R0, 0x1f ;  /* 0x00001f000ae97589 */ /* 0x0002a200000e0000 */
[----:B------:R-:W-:-:S03]  /*0630*/  MOV R6, RZ ;  /* 0x000000ff00067202 */ /* 0x000fc60000000f00 */
[----:B------:R1:W3:Y:S04]  /*0640*/  SHFL.IDX PT, R10, R8, R0, 0x1f ;  /* 0x00001f00080a7589 */ /* 0x0002e800000e0000 */
.L_x_793:
[----:B------:R-:W-:Y:S01]  /*0650*/  ISETP.NE.AND P0, PT, R11, RZ, PT ;  /* 0x000000ff0b00720c */ /* 0x000fe20003f05270 */
[----:B------:R-:W-:-:S12]  /*0660*/  BSSY B0, `(.L_x_560) ;  /* 0x0000005000007945 */ /* 0x000fd80003800000 */
[----:B------:R-:W-:Y:S05]  /*0670*/  @!P0 BRA `(.L_x_561) ;  /* 0x0000003000008947 */ /* 0x000fea0003800000 */
[----:B------:R-:W-:Y:S01]  /*0680*/  IADD3 R5, R0, -0x1, RZ ;  /* 0xffffffff00057810 */ /* 0x000fe20007ffe0ff */
[----:B------:R-:W-:Y:S05]  /*0690*/  BRA.DIV ~URZ, `(.L_x_562) ;  /* 0x0001f6d27f007947 */ /* 0x000fea000b800000 */
[----:B------:R4:W1:Y:S02]  /*06a0*/  SHFL.IDX PT, R6, R4, R5, 0x1f ;  /* 0x00001f0504067589 */ /* 0x00086400000e0000 */
.L_x_561:
[----:B------:R-:W-:Y:S05]  /*06b0*/  BSYNC B0 ;  /* 0x0000000000007941 */ /* 0x000fea0003800000 */
.L_x_560:
[----:B---3--:R-:W-:Y:S01]  /*06c0*/  ISETP.NE.AND P0, PT, R10, 0x1, PT ;  /* 0x000000010a00780c */ /* 0x008fe20003f05270 */
[----:B-1----:R-:W-:Y:S01]  /*06d0*/  IMAD R232, R6, c[0x0][0x538], R12 ;  /* 0x00014e0006e87a24 */ /* 0x002fe200078e020c */
[----:B------:R-:W-:Y:S04]  /*06e0*/  BSSY B0, `(.L_x_563) ;  /* 0x0000085000007945 */ /* 0x000fe80003800000 */
[----:B------:R-:W-:-:S07]  /*06f0*/  IADD3 R9, -R232, UR4, RZ ;  /* 0x00000004e8097c10 */ /* 0x000fce000fffe1ff */
[----:B------:R-:W-:Y:S05]  /*0700*/  @!P0 BRA `(.L_x_564) ;  /* 0x000003e000008947 */ /* 0x000fea0003800000 */
[-C--:B--2---:R-:W-:Y:S02]  /*0710*/  IABS R0, R233.reuse ;  /* 0x000000e900007213 */ /* 0x084fe40000000000 */
[----:B------:R-:W-:-:S03]  /*0720*/  IABS R6, R233 ;  /* 0x000000e900067213 */ /* 0x000fc60000000000 */
[----:B----4-:R-:W-:Y:S01]  /*0730*/  IMAD.MOV.U32 R5, RZ, RZ, R0 ;  /* 0x000000ffff057224 */ /* 0x010fe200078e0000 */
        /* <DEDUP_REMOVED lines=57> */
[----:B------:R-:W-:Y:S01]  /*0ad0*/  IMAD R234, R3, 0x10000, R2 ;  /* 0x0001000003ea7824 */ /* 0x000fe200078e0202 */
[----:B------:R-:W-:Y:S05]  /*0ae0*/  BRA `(.L_x_565) ;  /* 0x0000044000007947 */ /* 0x000fea0003800000 */
.L_x_564:
[----:B------:R-:W-:-:S04]  /*0af0*/  IMAD.MOV.U32 R2, RZ, RZ, 0x4 ;  /* 0x00000004ff027424 */ /* 0x000fc800078e00ff */
[----:B------:R-:W-:-:S05]  /*0b00*/  IMAD.WIDE R2, R235, R2, c[0x0][0x590] ;  /* 0x00016400eb027625 */ /* 0x000fca00078e0202 */
[----:B------:R-:W3:Y:S02]  /*0b10*/  LDG.E R7, [R2.64] ;  /* 0x0000000602077981 */ /* 0x000ee4000c1e1900 */
[----:B--23--:R-:W-:-:S05]  /*0b20*/  IMAD R11, R7, R233, RZ ;  /* 0x000000e9070b7224 */ /* 0x00cfca00078e02ff */
        /* <DEDUP_REMOVED lines=10> */
[----:B----4-:R-:W-:Y:S01]  /*0bd0*/  IMAD R4, R2, R6, RZ ;  /* 0x0000000602047224 */ /* 0x010fe200078e02ff */
        /* <DEDUP_REMOVED lines=52> */
[----:B------:R-:W-:Y:S02]  /*0f20*/  IMAD R234, R0, R2, R3 ;  /* 0x0000000200ea7224 */ /* 0x000fe400078e0203 */
.L_x_565:
[----:B------:R-:W-:Y:S05]  /*0f30*/  BSYNC B0 ;  /* 0x0000000000007941 */ /* 0x000fea0003800000 */
.L_x_563:
[----:B------:R-:W-:-:S04]  /*0f40*/  LOP3.LUT R0, RZ, R0, RZ, 0x33, !PT ;  /* 0x00000000ff007212 */ /* 0x000fc800078e33ff */
[----:B------:R-:W-:Y:S01]  /*0f50*/  IADD3 R233, R0, R233, RZ ;  /* 0x000000e900e97210 */ /* 0x000fe20007ffe0ff */
[----:B------:R-:W-:Y:S05]  /*0f60*/  BRA `(.L_x_566) ;  /* 0x0000004000007947 */ /* 0x000fea0003800000 */
.L_x_554:
[----:B--2---:R-:W-:Y:S01]  /*0f70*/  IMAD.MOV.U32 R233, RZ, RZ, RZ ;  /* 0x000000ffffe97224 */ /* 0x004fe200078e00ff */
[----:B------:R-:W-:Y:S01]  /*0f80*/  MOV R234, RZ ;  /* 0x000000ff00ea7202 */ /* 0x000fe20000000f00 */
[----:B------:R-:W-:Y:S01]  /*0f90*/  IMAD.U32 R232, RZ, RZ, UR4 ;  /* 0x00000004ffe87e24 */ /* 0x000fe2000f8e00ff */
[----:B------:R-:W-:Y:S02]  /*0fa0*/  MOV R235, c[0x0][0x53c] ;  /* 0x00014f0000eb7a02 */ /* 0x000fe40000000f00 */
.L_x_566:
[----:B------:R-:W-:Y:S01]  /*0fb0*/  ISETP.NE.AND P0, PT, R13, RZ, PT ;  /* 0x000000ff0d00720c */ /* 0x000fe20003f05270 */
[----:B------:R-:W-:-:S12]  /*0fc0*/  WARPSYNC 0xffffffff ;  /* 0xffffffff00007948 */ /* 0x000fd80003800000 */
[----:B------:R1:W-:Y:S04]  /*0fd0*/  @!P0 STS.128 [0x20080], R232 ;  /* 0x020080e8ff008388 */ /* 0x0003e80000000c00 */
[----:B------:R-:W-:Y:S06]  /*0fe0*/  BAR.ARV 0x5, 0x100 ;  /* 0x0144000000007b1d */ /* 0x000fec0000002000 */
.L_x_552:
[----:B-12---:R-:W-:-:S13]  /*0ff0*/  ISETP.GE.AND P0, PT, R235, c[0x0][0x53c], PT ;  /* 0x00014f00eb007a0c */ /* 0x006fda0003f06270 */
[----:B------:R-:W-:Y:S05]  /*1000*/  @P0 EXIT ;  /* 0x000000000000094d */ /* 0x000fea0003800000 */
[----:B------:R-:W1:Y:S02]  /*1010*/  S2R R14, SR_TID.X ;  /* 0x00000000000e7919 */ /* 0x000e640000002100 */
[----:B-1----:R-:W-:-:S04]  /*1020*/  SHF.R.S32.HI R9, RZ, 0x1f, R14 ;  /* 0x0000001fff097819 */ /* 0x002fc8000001140e */
[CC--:B------:R-:W-:Y:S02]  /*1030*/  LEA.HI R2, R9.reuse, R14.reuse, RZ, 0x4 ;  /* 0x0000000e09027211 */ /* 0x0c0fe400078f20ff */
[CC--:B------:R-:W-:Y:S02]  /*1040*/  LEA.HI R8, R9.reuse, R14.reuse, RZ, 0x3 ;  /* 0x0000000e09087211 */ /* 0x0c0fe400078f18ff */
[----:B------:R-:W-:Y:S02]  /*1050*/  SHF.R.S32.HI R3, RZ, 0x4, R2 ;  /* 0x00000004ff037819 */ /* 0x000fe40000011402 */
[----:B------:R-:W-:Y:S02]  /*1060*/  LEA.HI R13, R9, R14, RZ, 0x2 ;  /* 0x0000000e090d7211 */ /* 0x000fe400078f10ff */
[----:B------:R-:W-:Y:S02]  /*1070*/  LEA.HI R0, R2, R3, RZ, 0x1 ;  /* 0x0000000302007211 */ /* 0x000fe400078f08ff */
[----:B------:R-:W-:-:S02]  /*1080*/  SHF.R.S32.HI R214, RZ, 0x3, R8 ;  /* 0x00000003ffd67819 */ /* 0x000fc40000011408 */
[----:B------:R-:W-:Y:S02]  /*1090*/  LOP3.LUT R0, R0, 0xfffffffe, RZ, 0xc0, !PT ;  /* 0xfffffffe00007812 */ /* 0x000fe400078ec0ff */
[--C-:B------:R-:W-:Y:S02]  /*10a0*/  SHF.R.S32.HI R6, RZ, 0x2, R13.reuse ;  /* 0x00000002ff067819 */ /* 0x100fe4000001140d */
[----:B------:R-:W-:Y:S01]  /*10b0*/  LOP3.LUT R4, R8, 0xfffffff8, RZ, 0xc0, !PT ;  /* 0xfffffff808047812 */ /* 0x000fe200078ec0ff */
[----:B------:R-:W-:Y:S01]  /*10c0*/  IMAD.IADD R11, R3, 0x1, -R0 ;  /* 0x00000001030b7824 */ /* 0x000fe200078e0a00 */
[----:B------:R-:W-:Y:S02]  /*10d0*/  SHF.R.S32.HI R3, RZ, 0x1f, R13 ;  /* 0x0000001fff037819 */ /* 0x000fe4000001140d */
[----:B------:R-:W-:Y:S01]  /*10e0*/  LOP3.LUT R0, R2, 0xfffffff0, RZ, 0xc0, !PT ;  /* 0xfffffff002007812 */ /* 0x000fe200078ec0ff */
[----:B------:R-:W-:Y:S01]  /*10f0*/  IMAD.SHL.U32 R2, R214, 0x40, RZ ;  /* 0x00000040d6027824 */ /* 0x000fe200078e00ff */
[----:B------:R-:W-:Y:S01]  /*1100*/  LEA.HI R3, R3, R6, RZ, 0x3 ;  /* 0x0000000603037211 */ /* 0x000fe200078f18ff */
[----:B------:R-:W-:-:S02]  /*1110*/  IMAD.IADD R237, R14, 0x1, -R4 ;  /* 0x000000010eed7824 */ /* 0x000fc400078e0a04 */
[----:B------:R-:W-:Y:S01]  /*1120*/  IMAD.IADD R0, R14, 0x1, -R0 ;  /* 0x000000010e007824 */ /* 0x000fe200078e0a00 */
[----:B------:R-:W-:Y:S01]  /*1130*/  LOP3.LUT R3, R3, 0xfffffff8, RZ, 0xc0, !PT ;  /* 0xfffffff803037812 */ /* 0x000fe200078ec0ff */
[C---:B------:R-:W-:Y:S01]  /*1140*/  IMAD.SHL.U32 R136, R237.reuse, 0x8, RZ ;  /* 0x00000008ed887824 */ /* 0x040fe200078e00ff */
[----:B------:R-:W-:Y:S01]  /*1150*/  LOP3.LUT R2, R2, 0x1c0, RZ, 0xc0, !PT ;  /* 0x000001c002027812 */ /* 0x000fe200078ec0ff */
[C---:B------:R-:W-:Y:S01]  /*1160*/  IMAD.SHL.U32 R7, R237.reuse, 0x40, RZ ;  /* 0x00000040ed077824 */ /* 0x040fe200078e00ff */
[----:B------:R-:W-:Y:S01]  /*1170*/  SHF.R.S32.HI R10, RZ, 0x1f, R0 ;  /* 0x0000001fff0a7819 */ /* 0x000fe20000011400 */
[----:B------:R-:W-:Y:S01]  /*1180*/  IMAD.IADD R6, R6, 0x1, -R3 ;  /* 0x0000000106067824 */ /* 0x000fe200078e0a03 */
[----:B------:R-:W-:Y:S01]  /*1190*/  SHF.R.U32.HI R5, RZ, 0x3, R2 ;  /* 0x00000003ff057819 */ /* 0x000fe20000011602 */
[----:B------:R-:W-:Y:S01]  /*11a0*/  IMAD.SHL.U32 R156, R237, 0x4, RZ ;  /* 0x00000004ed9c7824 */ /* 0x000fe200078e00ff */
[----:B------:R-:W-:Y:S02]  /*11b0*/  LOP3.LUT R4, R2, 0x38, R136, 0xf8, !PT ;  /* 0x0000003802047812 */ /* 0x000fe400078ef888 */
[----:B------:R-:W-:-:S02]  /*11c0*/  LEA.HI R3, R9, R14, RZ, 0x6 ;  /* 0x0000000e09037211 */ /* 0x000fc400078f30ff */
[----:B------:R-:W-:Y:S02]  /*11d0*/  LOP3.LUT R2, R7, 0x1c0, RZ, 0xc0, !PT ;  /* 0x000001c007027812 */ /* 0x000fe400078ec0ff */
[----:B------:R-:W-:Y:S01]  /*11e0*/  LEA.HI R10, R10, R0, RZ, 0x3 ;  /* 0x000000000a0a7211 */ /* 0x000fe200078f18ff */
[----:B------:R-:W-:Y:S01]  /*11f0*/  IMAD.SHL.U32 R3, R3, 0x8, RZ ;  /* 0x0000000803037824 */ /* 0x000fe200078e00ff */
[----:B------:R-:W-:Y:S02]  /*1200*/  LOP3.LUT R7, R4, R5, RZ, 0x3c, !PT ;  /* 0x0000000504077212 */ /* 0x000fe400078e3cff */
[----:B------:R-:W-:Y:S02]  /*1210*/  LOP3.LUT R4, R2, 0x8, R8, 0xf8, !PT ;  /* 0x0000000802047812 */ /* 0x000fe400078ef808 */
[----:B------:R-:W-:Y:S02]  /*1220*/  LOP3.LUT R5, R10, 0xfffffff8, RZ, 0xc0, !PT ;  /* 0xfffffff80a057812 */ /* 0x000fe400078ec0ff */
[----:B------:R-:W-:-:S02]  /*1230*/  SHF.R.U32.HI R2, RZ, 0x3, R2 ;  /* 0x00000003ff027819 */ /* 0x000fc40000011602 */
[----:B------:R-:W-:Y:S01]  /*1240*/  LEA.HI R9, R9, R14, RZ, 0x5 ;  /* 0x0000000e09097211 */ /* 0x000fe200078f28ff */
[----:B------:R-:W-:Y:S01]  /*1250*/  IMAD.IADD R8, R0, 0x1, -R5 ;  /* 0x0000000100087824 */ /* 0x000fe200078e0a05 */
[----:B------:R-:W-:Y:S02]  /*1260*/  LOP3.LUT R12, R4, R2, RZ, 0x3c, !PT ;  /* 0x00000002040c7212 */ /* 0x000fe400078e3cff */
[----:B------:R-:W-:Y:S02]  /*1270*/  LOP3.LUT R3, R3, 0xfffffe00, RZ, 0xc0, !PT ;  /* 0xfffffe0003037812 */ /* 0x000fe400078ec0ff */
[--C-:B------:R-:W-:Y:S02]  /*1280*/  SHF.R.S32.HI R2, RZ, 0x5, R9.reuse ;  /* 0x00000005ff027819 */ /* 0x100fe40000011409 */
[----:B------:R-:W-:Y:S02]  /*1290*/  SHF.R.S32.HI R0, RZ, 0x1f, R9 ;  /* 0x0000001fff007819 */ /* 0x000fe40000011409 */
[----:B------:R-:W-:-:S02]  /*12a0*/  LOP3.LUT R5, R13, 0xfffffffc, RZ, 0xc0, !PT ;  /* 0xfffffffc0d057812 */ /* 0x000fc400078ec0ff */
[----:B------:R-:W-:Y:S02]  /*12b0*/  LOP3.LUT R4, R9, 0xffffffe0, RZ, 0xc0, !PT ;  /* 0xffffffe009047812 */ /* 0x000fe400078ec0ff */
[----:B------:R-:W-:Y:S02]  /*12c0*/  LOP3.LUT R218, R7, R3, RZ, 0xfc, !PT ;  /* 0x0000000307da7212 */ /* 0x000fe400078efcff */
[----:B------:R-:W-:Y:S01]  /*12d0*/  LEA.HI R3, R0, R2, RZ, 0x3 ;  /* 0x0000000200037211 */ /* 0x000fe200078f18ff */
[----:B------:R-:W-:Y:S01]  /*12e0*/  IMAD.IADD R0, R14, 0x1, -R5 ;  /* 0x000000010e007824 */ /* 0x000fe200078e0a05 */
[----:B------:R-:W-:Y:S01]  /*12f0*/  LOP3.LUT R5, R6, 0x1, RZ, 0xc0, !PT ;  /* 0x0000000106057812 */ /* 0x000fe200078ec0ff */
[----:B------:R-:W-:Y:S01]  /*1300*/  IMAD.IADD R14, R14, 0x1, -R4 ;  /* 0x000000010e0e7824 */ /* 0x000fe200078e0a04 */
[----:B------:R-:W-:Y:S01]  /*1310*/  LOP3.LUT R4, R3, 0xffffff8, RZ, 0xc0, !PT ;  /* 0x0ffffff803047812 */ /* 0x000fe200078ec0ff */
[----:B------:R-:W-:Y:S01]  /*1320*/  IMAD.SHL.U32 R218, R218, 0x2, RZ ;  /* 0x00000002dada7824 */ /* 0x000fe200078e00ff */
[----:B------:R-:W-:Y:S01]  /*1330*/  ISETP.NE.U32.AND P0, PT, R5, 0x1, PT ;  /* 0x000000010500780c */ /* 0x000fe20003f05070 */
[----:B------:R-:W-:Y:S01]  /*1340*/  IMAD.SHL.U32 R5, R11, 0x8, RZ ;  /* 0x000000080b057824 */ /* 0x000fe200078e00ff */
[----:B------:R-:W-:Y:S01]  /*1350*/  LEA.HI R3, R0, R0, RZ, 0x1 ;  /* 0x0000000000037211 */ /* 0x000fe200078f08ff */
[----:B------:R-:W-:Y:S01]  /*1360*/  IMAD.IADD R9, R2, 0x1, -R4 ;  /* 0x0000000102097824 */ /* 0x000fe200078e0a04 */
[C---:B------:R-:W-:Y:S01]  /*1370*/  R2P PR, R6.reuse, 0x6 ;  /* 0x0000000606007804 */ /* 0x040fe20000000000 */
[----:B------:R-:W-:Y:S01]  /*1380*/  IMAD.SHL.U32 R4, R6, 0x40, RZ ;  /* 0x0000004006047824 */ /* 0x000fe200078e00ff */
[----:B------:R-:W-:Y:S01]  /*1390*/  LOP3.LUT R3, R3, 0x1ffffffe, RZ, 0xc0, !PT ;  /* 0x1ffffffe03037812 */ /* 0x000fe200078ec0ff */
[----:B------:R-:W-:Y:S01]  /*13a0*/  IMAD.SHL.U32 R6, R2, 0x400, RZ ;  /* 0x0000040002067824 */ /* 0x000fe200078e00ff */
[----:B------:R-:W-:-:S02]  /*13b0*/  SHF.R.S32.HI R7, RZ, 0x1f, R14 ;  /* 0x0000001fff077819 */ /* 0x000fc4000001140e */
[----:B------:R-:W-:Y:S01]  /*13c0*/  LOP3.LUT R2, R4, 0x1c0, RZ, 0xc0, !PT ;  /* 0x000001c004027812 */ /* 0x000fe200078ec0ff */
[C---:B------:R-:W-:Y:S01]  /*13d0*/  IMAD R4, R0.reuse, 0x2, R6 ;  /* 0x0000000200047824 */ /* 0x040fe200078e0206 */
[----:B------:R-:W-:Y:S01]  /*13e0*/  LEA.HI R7, R7, R14, RZ, 0x2 ;  /* 0x0000000e07077211 */ /* 0x000fe200078f10ff */
[----:B------:R-:W-:Y:S01]  /*13f0*/  IMAD.IADD R226, R0, 0x1, -R3 ;  /* 0x0000000100e27824 */ /* 0x000fe200078e0a03 */
[----:B------:R-:W-:Y:S01]  /*1400*/  LEA.HI R2, R2, R2, RZ, 0x1d ;  /* 0x0000000202027211 */ /* 0x000fe200078fe8ff */
[C---:B------:R-:W-:Y:S01]  /*1410*/  IMAD.SHL.U32 R0, R8.reuse, 0x40, RZ ;  /* 0x0000004008007824 */ /* 0x040fe200078e00ff */
[----:B------:R-:W-:Y:S02]  /*1420*/  SHF.R.S32.HI R3, RZ, 0x2, R7 ;  /* 0x00000002ff037819 */ /* 0x000fe40000011407 */
[----:B------:R-:W-:Y:S01]  /*1430*/  LOP3.LUT P4, RZ, R8, 0x2, RZ, 0xc0, !PT ;  /* 0x0000000208ff7812 */ /* 0x000fe2000788c0ff */
[----:B------:R-:W-:Y:S01]  /*1440*/  IMAD.IADD R2, R4, 0x1, R2 ;  /* 0x0000000104027824 */ /* 0x000fe200078e0202 */
[----:B------:R-:W-:Y:S01]  /*1450*/  LOP3.LUT R0, R0, 0x1c0, RZ, 0xc0, !PT ;  /* 0x000001c000007812 */ /* 0x000fe200078ec0ff */
[----:B------:R-:W-:Y:S01]  /*1460*/  IMAD R13, R9, 0x10, R3 ;  /* 0x00000010090d7824 */ /* 0x000fe200078e0203 */
[----:B------:R-:W-:Y:S01]  /*1470*/  LOP3.LUT P3, RZ, R8, 0x4, RZ, 0xc0, !PT ;  /* 0x0000000408ff7812 */ /* 0x000fe2000786c0ff */
[----:B------:R-:W-:Y:S01]  /*1480*/  IMAD.SHL.U32 R238, R2, 0x2, RZ ;  /* 0x0000000202ee7824 */ /* 0x000fe200078e00ff */
[----:B------:R-:W-:Y:S01]  /*1490*/  LOP3.LUT R3, R0, 0x8, R5, 0xf8, !PT ;  /* 0x0000000800037812 */ /* 0x000fe200078ef805 */
[----:B------:R-:W-:Y:S01]  /*14a0*/  IMAD.SHL.U32 R4, R10, 0x40, RZ ;  /* 0x000000400a047824 */ /* 0x000fe200078e00ff */
[----:B------:R-:W-:Y:S01]  /*14b0*/  SHF.R.U32.HI R0, RZ, 0x3, R0 ;  /* 0x00000003ff007819 */ /* 0x000fe20000011600 */
[----:B------:R1:W-:Y:S01]  /*14c0*/  STL [R1+0x4], R13 ;  /* 0x0000040d01007387 */ /* 0x0003e20000100800 */
[C---:B------:R-:W-:Y:S01]  /*14d0*/  IADD3 R5, R238.reuse, 0x80, RZ ;  /* 0x00000080ee057810 */ /* 0x040fe20007ffe0ff */
[----:B------:R-:W-:Y:S01]  /*14e0*/  IMAD R2, R11, 0x200, R12 ;  /* 0x000002000b027824 */ /* 0x000fe200078e020c */
[----:B------:R-:W-:Y:S01]  /*14f0*/  IADD3 R239, R238, 0x70, RZ ;  /* 0x00000070eeef7810 */ /* 0x000fe20007ffe0ff */
[----:B------:R-:W-:Y:S01]  /*1500*/  IMAD.MOV.U32 R8, RZ, RZ, 0x20 ;  /* 0x00000020ff087424 */ /* 0x000fe200078e00ff */
[----:B------:R-:W-:Y:S01]  /*1510*/  @P0 IADD3 R239, R5, 0x10, RZ ;  /* 0x0000001005ef0810 */ /* 0x000fe20007ffe0ff */
[----:B------:R-:W-:Y:S01]  /*1520*/  IMAD.MOV.U32 R9, RZ, RZ, 0x40 ;  /* 0x00000040ff097424 */ /* 0x000fe200078e00ff */
[----:B------:R-:W-:Y:S01]  /*1530*/  LOP3.LUT R5, R7, 0x7ffffffc, RZ, 0xc0, !PT ;  /* 0x7ffffffc07057812 */ /* 0x000fe200078ec0ff */
[----:B------:R-:W-:Y:S01]  /*1540*/  IMAD R226, R226, 0x8, R13 ;  /* 0x00000008e2e27824 */ /* 0x000fe200078e020d */
[----:B------:R-:W-:-:S02]  /*1550*/  LOP3.LUT R0, R3, R0, RZ, 0x3c, !PT ;  /* 0x0000000003007212 */ /* 0x000fc400078e3cff */
[----:B------:R-:W-:Y:S01]  /*1560*/  LOP3.LUT R4, R4, 0xfffffe00, RZ, 0xc0, !PT ;  /* 0xfffffe0004047812 */ /* 0x000fe200078ec0ff */
[----:B------:R-:W-:Y:S01]  /*1570*/  IMAD.IADD R210, R14, 0x1, -R5 ;  /* 0x000000010ed27824 */ /* 0x000fe200078e0a05 */
[----:B------:R-:W-:Y:S02]  /*1580*/  LEA R178, R2, 0xc080, 0x1 ;  /* 0x0000c08002b27811 */ /* 0x000fe400078e08ff */
[-C--:B------:R-:W-:Y:S01]  /*1590*/  IADD3 R3, R0, R4.reuse, R6 ;  /* 0x0000000400037210 */ /* 0x080fe20007ffe006 */
[----:B------:R-:W-:Y:S01]  /*15a0*/  IMAD.SHL.U32 R210, R210, 0x2, RZ ;  /* 0x00000002d2d27824 */ /* 0x000fe200078e00ff */
[----:B------:R-:W-:Y:S02]  /*15b0*/  LOP3.LUT R4, R0, R4, RZ, 0xfc, !PT ;  /* 0x0000000400047212 */ /* 0x000fe400078efcff */
[----:B------:R-:W-:Y:S02]  /*15c0*/  IADD3 R0, R156, 0x40, RZ ;  /* 0x000000409c007810 */ /* 0x000fe40007ffe0ff */
[----:B------:R-:W-:-:S02]  /*15d0*/  SEL R5, R8, 0xffffffe0, !P1 ;  /* 0xffffffe008057807 */ /* 0x000fc40004800000 */
[----:B------:R-:W-:Y:S01]  /*15e0*/  SEL R2, R8, 0xffffffe0, !P4 ;  /* 0xffffffe008027807 */ /* 0x000fe20006000000 */
[----:B------:R-:W-:Y:S01]  /*15f0*/  IMAD.IADD R138, R156, 0x1, R0 ;  /* 0x000000019c8a7824 */ /* 0x000fe200078e0200 */
[----:B------:R-:W-:Y:S01]  /*1600*/  LEA R183, R3, 0x10080, 0x1 ;  /* 0x0001008003b77811 */ /* 0x000fe200078e08ff */
[----:B------:R-:W-:Y:S01]  /*1610*/  IMAD.IADD R241, R238, 0x1, R5 ;  /* 0x00000001eef17824 */ /* 0x000fe200078e0205 */
[----:B------:R-:W-:Y:S01]  /*1620*/  LEA R179, R4, 0x8080, 0x1 ;  /* 0x0000808004b37811 */ /* 0x000fe200078e08ff */
[----:B------:R-:W-:Y:S01]  /*1630*/  IMAD.IADD R240, R5, 0x1, R239 ;  /* 0x0000000105f07824 */ /* 0x000fe200078e02ef */
[----:B------:R-:W-:Y:S01]  /*1640*/  SEL R6, R9, 0xffffffc0, !P2 ;  /* 0xffffffc009067807 */ /* 0x000fe20005000000 */
[----:B------:R-:W-:Y:S01]  /*1650*/  IMAD.IADD R184, R183, 0x1, R2 ;  /* 0x00000001b7b87824 */ /* 0x000fe200078e0202 */
[----:B------:R-:W-:Y:S01]  /*1660*/  SEL R0, R9, 0xffffffc0, !P3 ;  /* 0xffffffc009007807 */ /* 0x000fe20005800000 */
[----:B------:R-:W-:Y:S01]  /*1670*/  IMAD.IADD R180, R2, 0x1, R179 ;  /* 0x0000000102b47824 */ /* 0x000fe200078e02b3 */
[----:B------:R-:W-:Y:S01]  /*1680*/  SHF.R.S32.HI R7, RZ, 0x1f, R210 ;  /* 0x0000001fff077819 */ /* 0x000fe200000114d2 */
[--C-:B------:R-:W-:Y:S01]  /*1690*/  IMAD.IADD R245, R238, 0x1, R6.reuse ;  /* 0x00000001eef57824 */ /* 0x100fe200078e0206 */
[----:B------:R-:W-:Y:S01]  /*16a0*/  IADD3 R10, R210, 0x8, RZ ;  /* 0x00000008d20a7810 */ /* 0x000fe20007ffe0ff */
[----:B------:R-:W-:Y:S01]  /*16b0*/  IMAD.IADD R244, R6, 0x1, R241 ;  /* 0x0000000106f47824 */ /* 0x000fe200078e02f1 */
[----:B------:R-:W-:Y:S01]  /*16c0*/  IADD3 R9, R210, 0x10, RZ ;  /* 0x00000010d2097810 */ /* 0x000fe20007ffe0ff */
[----:B------:R-:W-:Y:S01]  /*16d0*/  IMAD.IADD R243, R6, 0x1, R239 ;  /* 0x0000000106f37824 */ /* 0x000fe200078e02ef */
[----:B------:R-:W-:Y:S01]  /*16e0*/  IADD3 R8, R210, 0x18, RZ ;  /* 0x00000018d2087810 */ /* 0x000fe20007ffe0ff */
[----:B------:R-:W-:Y:S01]  /*16f0*/  IMAD.IADD R242, R240, 0x1, R6 ;  /* 0x00000001f0f27824 */ /* 0x000fe200078e0206 */
[C---:B------:R-:W-:Y:S01]  /*1700*/  IADD3 R7, R210.reuse, 0x20, RZ ;  /* 0x00000020d2077810 */ /* 0x040fe20007ffe0ff */
[--C-:B------:R-:W-:Y:S01]  /*1710*/  IMAD.IADD R186, R183, 0x1, R0.reuse ;  /* 0x00000001b7ba7824 */ /* 0x100fe200078e0200 */
[----:B------:R-:W-:Y:S01]  /*1720*/  IADD3 R252, R210, 0x28, RZ ;  /* 0x00000028d2fc7810 */ /* 0x000fe20007ffe0ff */
[----:B------:R-:W-:Y:S01]  /*1730*/  IMAD.IADD R182, R0, 0x1, R179 ;  /* 0x0000000100b67824 */ /* 0x000fe200078e02b3 */
[----:B------:R-:W-:Y:S01]  /*1740*/  IADD3 R251, R210, 0x30, RZ ;  /* 0x00000030d2fb7810 */ /* 0x000fe20007ffe0ff */
[----:B------:R-:W-:Y:S01]  /*1750*/  IMAD.IADD R185, R184, 0x1, R0 ;  /* 0x00000001b8b97824 */ /* 0x000fe200078e0200 */
[----:B------:R-:W-:Y:S01]  /*1760*/  IADD3 R250, R210, 0x38, RZ ;  /* 0x00000038d2fa7810 */ /* 0x000fe20007ffe0ff */
[----:B------:R-:W-:Y:S01]  /*1770*/  IMAD.IADD R181, R0, 0x1, R180 ;  /* 0x0000000100b57824 */ /* 0x000fe200078e02b4 */
[----:B------:R-:W-:-:S02]  /*1780*/  IADD3 R249, R210, 0x40, RZ ;  /* 0x00000040d2f97810 */ /* 0x000fc40007ffe0ff */
[----:B------:R-:W-:Y:S02]  /*1790*/  SHF.R.S32.HI R12, RZ, 0x1f, R10 ;  /* 0x0000001fff0c7819 */ /* 0x000fe4000001140a */
[----:B------:R-:W-:Y:S02]  /*17a0*/  SHF.R.S32.HI R11, RZ, 0x1f, R9 ;  /* 0x0000001fff0b7819 */ /* 0x000fe40000011409 */
[----:B------:R-:W-:Y:S02]  /*17b0*/  SHF.R.S32.HI R10, RZ, 0x1f, R8 ;  /* 0x0000001fff0a7819 */ /* 0x000fe40000011408 */
[----:B------:R-:W-:Y:S02]  /*17c0*/  SHF.R.S32.HI R9, RZ, 0x1f, R7 ;  /* 0x0000001fff097819 */ /* 0x000fe40000011407 */
[----:B------:R-:W-:Y:S02]  /*17d0*/  SHF.R.S32.HI R8, RZ, 0x1f, R252 ;  /* 0x0000001fff087819 */ /* 0x000fe400000114fc */
[----:B------:R-:W-:-:S02]  /*17e0*/  SHF.R.S32.HI R7, RZ, 0x1f, R251 ;  /* 0x0000001fff077819 */ /* 0x000fc400000114fb */
[C---:B------:R-:W-:Y:S02]  /*17f0*/  IADD3 R159, R156.reuse, 0x20, RZ ;  /* 0x000000209c9f7810 */ /* 0x040fe40007ffe0ff */
[----:B------:R-:W-:Y:S02]  /*1800*/  IADD3 R158, R156, 0x60, RZ ;  /* 0x000000609c9e7810 */ /* 0x000fe40007ffe0ff */
[C---:B------:R-:W-:Y:S02]  /*1810*/  IADD3 R216, R136.reuse, 0x80, RZ ;  /* 0x0000008088d87810 */ /* 0x040fe40007ffe0ff */
[----:B------:R-:W-:Y:S02]  /*1820*/  IADD3 R217, R136, 0xc0, RZ ;  /* 0x000000c088d97810 */ /* 0x000fe40007ffe0ff */
[----:B------:R-:W-:Y:S02]  /*1830*/  IADD3 R246, R210, 0x48, RZ ;  /* 0x00000048d2f67810 */ /* 0x000fe40007ffe0ff */
[----:B------:R-:W-:-:S02]  /*1840*/  SHF.R.S32.HI R8, RZ, 0x1f, R250 ;  /* 0x0000001fff087819 */ /* 0x000fc400000114fa */
[----:B-1----:R-:W-:Y:S02]  /*1850*/  SHF.R.S32.HI R7, RZ, 0x1f, R249 ;  /* 0x0000001fff077819 */ /* 0x002fe400000114f9 */
.L_x_789:
[----:B------:R-:W-:Y:S01]  /*1860*/  ISETP.NE.U32.AND P0, PT, RZ, c[0x0][0x370], PT ;  /* 0x0000dc00ff007a0c */ /* 0x000fe20003f05070 */
[----:B------:R-:W-:Y:S01]  /*1870*/  IMAD.MOV.U32 R15, RZ, RZ, 0x4 ;  /* 0x00000004ff0f7424 */ /* 0x000fe200078e00ff */
[----:B------:R-:W-:Y:S01]  /*1880*/  ISETP.NE.U32.AND P1, PT, RZ, c[0x0][0x360], PT ;  /* 0x0000d800ff007a0c */ /* 0x000fe20003f25070 */
[----:B------:R-:W-:Y:S01]  /*1890*/  CS2R R112, SRZ ;  /* 0x0000000000707805 */ /* 0x000fe2000001ff00 */
[----:B------:R-:W-:Y:S01]  /*18a0*/  ISETP.NE.AND.EX P2, PT, RZ, c[0x0][0x374], PT, P0 ;  /* 0x0000dd00ff007a0c */ /* 0x000fe20003f45300 */
[----:B------:R-:W-:Y:S01]  /*18b0*/  IMAD.MOV.U32 R119, RZ, RZ, RZ ;  /* 0x000000ffff777224 */ /* 0x000fe200078e00ff */
[----:B------:R-:W-:Y:S01]  /*18c0*/  ISETP.NE.AND.EX P0, PT, RZ, c[0x0][0x364], PT, P1 ;  /* 0x0000d900ff007a0c */ /* 0x000fe20003f05310 */
[----:B------:R-:W-:Y:S01]  /*18d0*/  IMAD.MOV.U32 R13, RZ, RZ, RZ ;  /* 0x000000ffff0d7224 */ /* 0x000fe200078e00ff */
[----:B------:R-:W-:Y:S01]  /*18e0*/  ISETP.NE.U32.AND P3, PT, RZ, c[0x0][0x350], PT ;  /* 0x0000d400ff007a0c */ /* 0x000fe20003f65070 */
[----:B------:R-:W-:Y:S01]  /*18f0*/  IMAD.WIDE R6, R235, R15, c[0x0][0x348] ;  /* 0x0000d200eb067625 */ /* 0x000fe200078e020f */
[----:B------:R-:W-:-:S02]  /*1900*/  ISETP.NE.U32.AND P1, PT, RZ, c[0x0][0x348], PT ;  /* 0x0000d200ff007a0c */ /* 0x000fc40003f25070 */
[----:B------:R-:W-:Y:S01]  /*1910*/  ISETP.NE.U32.AND P4, PT, RZ, c[0x0][0x358], PT ;  /* 0x0000d600ff007a0c */ /* 0x000fe20003f85070 */
[CC--:B------:R-:W-:Y:S01]  /*1920*/  IMAD.WIDE R4, R235.reuse, R15.reuse, c[0x0][0x350] ;  /* 0x0000d400eb047625 */ /* 0x0c0fe200078e020f */
[----:B------:R-:W-:Y:S02]  /*1930*/  ISETP.NE.AND.EX P5, PT, RZ, c[0x0][0x354], PT, P3 ;  /* 0x0000d500ff007a0c */ /* 0x000fe40003fa5330 */
[----:B------:R-:W-:Y:S01]  /*1940*/  ISETP.NE.AND.EX P1, PT, RZ, c[0x0][0x34c], PT, P1 ;  /* 0x0000d300ff007a0c */ /* 0x000fe20003f25310 */
[CC--:B------:R-:W-:Y:S01]  /*1950*/  @P2 IMAD.WIDE R10, R235.reuse, R15.reuse, c[0x0][0x370] ;  /* 0x0000dc00eb0a2625 */ /* 0x0c0fe200078e020f */
[----:B------:R-:W-:Y:S01]  /*1960*/  ISETP.NE.AND.EX P3, PT, RZ, c[0x0][0x35c], PT, P4 ;  /* 0x0000d700ff007a0c */ /* 0x000fe20003f65340 */
[----:B------:R-:W-:Y:S01]  /*1970*/  YIELD ;  /* 0x0000000000007946 */ /* 0x000fe20003800000 */
[----:B------:R-:W-:Y:S01]  /*1980*/  P2R R14, PR, RZ, 0x20 ;  /* 0x00000020ff0e7803 */ /* 0x000fe20000000000 */
[CC--:B------:R-:W-:Y:S01]  /*1990*/  @P0 IMAD.WIDE R8, R235.reuse, R15.reuse, c[0x0][0x360] ;  /* 0x0000d800eb080625 */ /* 0x0c0fe200078e020f */
[----:B------:R1:W5:Y:S03]  /*19a0*/  @P2 LDG.E R113, [R10.64] ;  /* 0x000000060a712981 */ /* 0x000366000c1e1900 */
[----:B------:R-:W-:Y:S01]  /*19b0*/  IMAD.WIDE R2, R235, R15, c[0x0][0x358] ;  /* 0x0000d600eb027625 */ /* 0x000fe200078e020f */
[----:B------:R1:W5:Y:S04]  /*19c0*/  @P0 LDG.E R213, [R8.64] ;  /* 0x0000000608d50981 */ /* 0x000368000c1e1900 */
[----:B------:R1:W5:Y:S04]  /*19d0*/  @P1 LDG.E R119, [R6.64] ;  /* 0x0000000606771981 */ /* 0x000368000c1e1900 */
[----:B------:R1:W5:Y:S04]  /*19e0*/  @P5 LDG.E R112, [R4.64] ;  /* 0x0000000604705981 */ /* 0x000368000c1e1900 */
[----:B------:R1:W5:Y:S01]  /*19f0*/  @P3 LDG.E R13, [R2.64] ;  /* 0x00000006020d3981 */ /* 0x000362000c1e1900 */
[----:B------:R-:W-:Y:S01]  /*1a00*/  LOP3.LUT R227, R234, 0xffff, RZ, 0xc0, !PT ;  /* 0x0000ffffeae37812 */ /* 0x000fe200078ec0ff */
[----:B------:R-:W-:Y:S05]  /*1a10*/  @P0 BRA `(.L_x_567) ;  /* 0x0000005000000947 */ /* 0x000fea0003800000 */
[----:B-----5:R-:W-:Y:S01]  /*1a20*/  MOV R213, c[0x0][0x168] ;  /* 0x00005a0000d57a02 */ /* 0x020fe20000000f00 */
[----:B------:R-:W-:Y:S05]  /*1a30*/  @!P1 BRA `(.L_x_567) ;  /* 0x0000003000009947 */ /* 0x000fea0003800000 */
[----:B-1----:R-:W2:Y:S04]  /*1a40*/  LDG.E R8, [R6.64] ;  /* 0x0000000606087981 */ /* 0x002ea8000c1e1900 */
[----:B------:R-:W2:Y:S02]  /*1a50*/  LDG.E R0, [R6.64+0x4] ;  /* 0x0000040606007981 */ /* 0x000ea4000c1e1900 */
[----:B--2---:R-:W-:-:S02]  /*1a60*/  IADD3 R213, -R8, R0, RZ ;  /* 0x0000000008d57210 */ /* 0x004fc40007ffe1ff */
.L_x_567:
[----:B------:R-:W-:-:S04]  /*1a70*/  ISETP.NE.U32.AND P0, PT, RZ, c[0x0][0x368], PT ;  /* 0x0000da00ff007a0c */ /* 0x000fc80003f05070 */
[----:B------:R-:W-:-:S13]  /*1a80*/  ISETP.NE.AND.EX P0, PT, RZ, c[0x0][0x36c], PT, P0 ;  /* 0x0000db00ff007a0c */ /* 0x000fda0003f05300 */
[----:B------:R-:W-:Y:S05]  /*1a90*/  @!P0 BRA `(.L_x_568) ;  /* 0x0000003000008947 */ /* 0x000fea0003800000 */
[----:B-1----:R-:W-:-:S05]  /*1aa0*/  IMAD.WIDE R4, R235, R15, c[0x0][0x368] ;  /* 0x0000da00eb047625 */ /* 0x002fca00078e020f */
[----:B------:R1:W5:Y:S01]  /*1ab0*/  LDG.E R12, [R4.64] ;  /* 0x00000006040c7981 */ /* 0x000362000c1e1900 */
[----:B------:R-:W-:Y:S05]  /*1ac0*/  BRA `(.L_x_569) ;  /* 0x0000005000007947 */ /* 0x000fea0003800000 */
.L_x_568:
[----:B------:R-:W-:Y:S01]  /*1ad0*/  MOV R12, c[0x0][0x1d0] ;  /* 0x00007400000c7a02 */ /* 0x000fe20000000f00 */
[----:B------:R-:W-:Y:S05]  /*1ae0*/  @!P5 BRA `(.L_x_569) ;  /* 0x000000300000d947 */ /* 0x000fea0003800000 */
[----:B-1----:R-:W2:Y:S04]  /*1af0*/  LDG.E R6, [R4.64] ;  /* 0x0000000604067981 */ /* 0x002ea8000c1e1900 */
[----:B------:R-:W2:Y:S02]  /*1b00*/  LDG.E R0, [R4.64+0x4] ;  /* 0x0000040604007981 */ /* 0x000ea4000c1e1900 */
[----:B--2---:R-:W-:Y:S02]  /*1b10*/  IADD3 R12, -R6, R0, RZ ;  /* 0x00000000060c7210 */ /* 0x004fe40007ffe1ff */
.L_x_569:
[----:B-1----:R1:W2:Y:S04]  /*1b20*/  @P3 LDG.E R5, [R2.64] ;  /* 0x0000000602053981 */ /* 0x0022a8000c1e1900 */
[----:B------:R1:W2:Y:S01]  /*1b30*/  @P3 LDG.E R4, [R2.64+0x4] ;  /* 0x0000040602043981 */ /* 0x0002a2000c1e1900 */
[----:B------:R-:W-:Y:S01]  /*1b40*/  ISETP.NE.U32.AND P0, PT, RZ, c[0x0][0x378], PT ;  /* 0x0000de00ff007a0c */ /* 0x000fe20003f05070 */
[----:B------:R-:W-:-:S02]  /*1b50*/  IMAD.MOV.U32 R0, RZ, RZ, c[0x0][0x2c4] ;  /* 0x0000b100ff007624 */ /* 0x000fc400078e00ff */
[----:B-----5:R-:W-:Y:S01]  /*1b60*/  IMAD.MOV.U32 R110, RZ, RZ, R12 ;  /* 0x000000ffff6e7224 */ /* 0x020fe200078e000c */
[----:B------:R-:W-:Y:S02]  /*1b70*/  ISETP.NE.AND.EX P0, PT, RZ, c[0x0][0x37c], PT, P0 ;  /* 0x0000df00ff007a0c */ /* 0x000fe40003f05300 */
[----:B------:R-:W-:Y:S01]  /*1b80*/  ISETP.NE.AND P2, PT, R0, 0x1, PT ;  /* 0x000000010000780c */ /* 0x000fe20003f45270 */
[----:B------:R-:W-:Y:S02]  /*1b90*/  IMAD.SHL.U32 R225, R233, 0x80, RZ ;  /* 0x00000080e9e17824 */ /* 0x000fe400078e00ff */
[----:B------:R-:W-:Y:S02]  /*1ba0*/  IMAD.MOV.U32 R64, RZ, RZ, c[0x0][0x228] ;  /* 0x00008a00ff407624 */ /* 0x000fe400078e00ff */
[----:B------:R-:W-:Y:S01]  /*1bb0*/  IMAD.IADD R11, R12, 0x1, -R113 ;  /* 0x000000010c0b7824 */ /* 0x000fe200078e0a71 */
[----:B------:R-:W-:Y:S01]  /*1bc0*/  IADD3 R0, R225, 0x7f, RZ ;  /* 0x0000007fe1007810 */ /* 0x000fe20007ffe0ff */
[----:B------:R-:W-:Y:S01]  /*1bd0*/  IMAD.MOV.U32 R6, RZ, RZ, c[0x0][0x32c] ;  /* 0x0000cb00ff067624 */ /* 0x000fe200078e00ff */
[----:B------:R-:W-:-:S03]  /*1be0*/  LOP3.LUT R215, R215, 0xffffffdf, RZ, 0xc0, !PT ;  /* 0xffffffdfd7d77812 */ /* 0x000fc600078ec0ff */
[----:B-1----:R-:W-:Y:S01]  /*1bf0*/  @P0 IMAD.WIDE R2, R235, R15, c[0x0][0x378] ;  /* 0x0000de00eb020625 */ /* 0x002fe200078e020f */
[----:B------:R-:W-:-:S04]  /*1c00*/  ISETP.GE.AND P1, PT, R6, 0x1, PT ;  /* 0x000000010600780c */ /* 0x000fc80003f26270 */
[----:B------:R1:W5:Y:S01]  /*1c10*/  @P0 LDG.E R110, [R2.64] ;  /* 0x00000006026e0981 */ /* 0x000362000c1e1900 */
[----:B------:R-:W-:-:S04]  /*1c20*/  @P2 LOP3.LUT R215, R215, 0x20, RZ, 0xfc, !PT ;  /* 0x00000020d7d72812 */ /* 0x000fc800078efcff */
[----:B------:R-:W-:-:S04]  /*1c30*/  LOP3.LUT R215, R215, 0xffffffbf, RZ, 0xc0, !PT ;  /* 0xffffffbfd7d77812 */ /* 0x000fc800078ec0ff */
[----:B------:R-:W-:Y:S01]  /*1c40*/  @P1 LOP3.LUT R215, R215, 0x40, RZ, 0xfc, !PT ;  /* 0x00000040d7d71812 */ /* 0x000fe200078efcff */
[----:B-1----:R-:W-:-:S05]  /*1c50*/  @P2 IMAD.HI.U32 R3, R0, c[0x0][0x2c8], RZ ;  /* 0x0000b20000032a27 */ /* 0x002fca00078e00ff */
[----:B------:R-:W-:Y:S01]  /*1c60*/  @P2 SHF.R.U32.HI R0, RZ, c[0x0][0x2cc], R3 ;  /* 0x0000b300ff002a19 */ /* 0x000fe20000011603 */
[----:B--2---:R-:W-:-:S04]  /*1c70*/  @P3 IMAD.IADD R64, R4, 0x1, -R5 ;  /* 0x0000000104403824 */ /* 0x004fc800078e0a05 */
[----:B------:R-:W-:-:S05]  /*1c80*/  IMAD.IADD R212, R11, 0x1, R64 ;  /* 0x000000010bd47824 */ /* 0x000fca00078e0240 */
[C---:B------:R-:W-:Y:S02]  /*1c90*/  IADD3 R2, R212.reuse, 0x1f, RZ ;  /* 0x0000001fd4027810 */ /* 0x040fe40007ffe0ff */
[----:B------:R-:W-:Y:S02]  /*1ca0*/  IADD3 R3, R212, 0x1, -R213 ;  /* 0x00000001d4037810 */ /* 0x000fe40007ffe8d5 */
[----:B------:R-:W-:-:S03]  /*1cb0*/  SHF.R.S32.HI R4, RZ, 0x1f, R2 ;  /* 0x0000001fff047819 */ /* 0x000fc60000011402 */
[----:B------:R-:W-:Y:S01]  /*1cc0*/  IMAD.IADD R0, R3, 0x1, R0 ;  /* 0x0000000103007824 */ /* 0x000fe200078e0200 */
[----:B------:R-:W-:-:S04]  /*1cd0*/  LEA.HI R2, R4, R2, RZ, 0x5 ;  /* 0x0000000204027211 */ /* 0x000fc800078f28ff */
[----:B------:R-:W-:Y:S02]  /*1ce0*/  IADD3 R3, R0, c[0x0][0x328], RZ ;  /* 0x0000ca0000037a10 */ /* 0x000fe40007ffe0ff */
[----:B------:R-:W-:Y:S01]  /*1cf0*/  SHF.R.S32.HI R121, RZ, 0x5, R2 ;  /* 0x00000005ff797819 */ /* 0x000fe20000011402 */
        /* <DEDUP_REMOVED lines=11> */
.L_x_572:
[----:B------:R-:W-:-:S13]  /*1db0*/  ISETP.NE.AND P0, PT, R6, 0x1, PT ;  /* 0x000000010600780c */ /* 0x000fda0003f05270 */
[----:B------:R-:W-:-:S05]  /*1dc0*/  @P0 IMAD.HI.U32 R0, R2, c[0x0][0x330], RZ ;  /* 0x0000cc0002000a27 */ /* 0x000fca00078e00ff */
[----:B------:R-:W-:Y:S02]  /*1dd0*/  @P0 SHF.R.U32.HI R2, RZ, c[0x0][0x334], R0 ;  /* 0x0000cd00ff020a19 */ /* 0x000fe40000011600 */
.L_x_573:
[----:B------:R-:W-:Y:S05]  /*1de0*/  BSYNC B0 ;  /* 0x0000000000007941 */ /* 0x000fea0003800000 */
.L_x_571:
[----:B------:R-:W-:-:S05]  /*1df0*/  IMAD R2, R2, R6, c[0x0][0x32c] ;  /* 0x0000cb0002027624 */ /* 0x000fca00078e0206 */
[----:B------:R-:W-:-:S04]  /*1e00*/  IMNMX R3, R3, R2, PT ;  /* 0x0000000203037217 */ /* 0x000fc80003800200 */
.L_x_570:
[----:B------:R-:W-:Y:S01]  /*1e10*/  IADD3 R3, R3, 0x1f, RZ ;  /* 0x0000001f03037810 */ /* 0x000fe20007ffe0ff */
[----:B------:R-:W-:-:S03]  /*1e20*/  @P2 IMAD.HI.U32 R2, R225, c[0x0][0x2c8], RZ ;  /* 0x0000b200e1022a27 */ /* 0x000fc600078e00ff */
[----:B------:R-:W-:Y:S01]  /*1e30*/  SHF.R.S32.HI R4, RZ, 0x1f, R3 ;  /* 0x0000001fff047819 */ /* 0x000fe20000011403 */
[----:B------:R-:W-:Y:S01]  /*1e40*/  IMAD.MOV.U32 R0, RZ, RZ, R225 ;  /* 0x000000ffff007224 */ /* 0x000fe200078e00e1 */
[----:B------:R-:W-:Y:S01]  /*1e50*/  @P2 SHF.R.U32.HI R0, RZ, c[0x0][0x2cc], R2 ;  /* 0x0000b300ff002a19 */ /* 0x000fe20000011602 */
[----:B------:R-:W-:Y:S01]  /*1e60*/  IMAD.IADD R120, R212, 0x1, -R213 ;  /* 0x00000001d4787824 */ /* 0x000fe200078e0ad5 */
[----:B------:R-:W-:-:S03]  /*1e70*/  LEA.HI R3, R4, R3, RZ, 0x5 ;  /* 0x0000000304037211 */ /* 0x000fc600078f28ff */
[----:B------:R-:W-:Y:S01]  /*1e80*/  IMAD.IADD R0, R120, 0x1, R0 ;  /* 0x0000000178007824 */ /* 0x000fe200078e0200 */
[----:B------:R-:W-:-:S04]  /*1e90*/  SHF.R.S32.HI R3, RZ, 0x5, R3 ;  /* 0x00000005ff037819 */ /* 0x000fc80000011403 */
        /* <DEDUP_REMOVED lines=12> */
.L_x_576:
[----:B------:R-:W-:-:S13]  /*1f60*/  ISETP.NE.AND P0, PT, R6, 0x1, PT ;  /* 0x000000010600780c */ /* 0x000fda0003f05270 */
[----:B------:R-:W-:-:S05]  /*1f70*/  @P0 IMAD.HI.U32 R3, R0, c[0x0][0x330], RZ ;  /* 0x0000cc0000030a27 */ /* 0x000fca00078e00ff */
[----:B------:R-:W-:Y:S02]  /*1f80*/  @P0 SHF.R.U32.HI R0, RZ, c[0x0][0x334], R3 ;  /* 0x0000cd00ff000a19 */ /* 0x000fe40000011603 */
.L_x_577:
[----:B------:R-:W-:Y:S05]  /*1f90*/  BSYNC B0 ;  /* 0x0000000000007941 */ /* 0x000fea0003800000 */
.L_x_575:
[----:B------:R-:W-:-:S05]  /*1fa0*/  IMAD R0, R0, c[0x0][0x32c], RZ ;  /* 0x0000cb0000007a24 */ /* 0x000fca00078e02ff */
[----:B------:R-:W-:-:S04]  /*1fb0*/  IMNMX R2, R2, R0, !PT ;  /* 0x0000000002027217 */ /* 0x000fc80007800200 */
.L_x_574:
[----:B------:R-:W-:Y:S01]  /*1fc0*/  SHF.R.S32.HI R0, RZ, 0x1f, R2 ;  /* 0x0000001fff007819 */ /* 0x000fe20000011402 */
[----:B------:R-:W-:Y:S01]  /*1fd0*/  BSSY B0, `(.L_x_578) ;  /* 0x000002d000007945 */ /* 0x000fe20003800000 */
[----:B------:R-:W-:Y:S02]  /*1fe0*/  LOP3.LUT R3, R234, 0xff000000, RZ, 0xc0, !PT ;  /* 0xff000000ea037812 */ /* 0x000fe400078ec0ff */
[----:B------:R-:W-:Y:S02]  /*1ff0*/  LEA.HI R0, R0, R2, RZ, 0x5 ;  /* 0x0000000200007211 */ /* 0x000fe400078f28ff */
[----:B------:R-:W-:Y:S02]  /*2000*/  LOP3.LUT R4, R234, 0xff0000, RZ, 0xc0, !PT ;  /* 0x00ff0000ea047812 */ /* 0x000fe400078ec0ff */
[----:B------:R-:W-:Y:S02]  /*2010*/  SHF.R.S32.HI R0, RZ, 0x5, R0 ;  /* 0x00000005ff007819 */ /* 0x000fe40000011400 */
[----:B------:R-:W-:-:S02]  /*2020*/  SHF.R.U32.HI R2, RZ, 0x8, R3 ;  /* 0x00000008ff027819 */ /* 0x000fc40000011603 */
[----:B------:R-:W-:Y:S01]  /*2030*/  IMNMX R5, RZ, R0, !PT ;  /* 0x00000000ff057217 */ /* 0x000fe20007800200 */
[----:B------:R-:W-:Y:S01]  /*2040*/  IMAD.MOV.U32 R0, RZ, RZ, RZ ;  /* 0x000000ffff007224 */ /* 0x000fe200078e00ff */
[----:B------:R-:W-:Y:S02]  /*2050*/  LEA.HI R2, R4, R2, RZ, 0x10 ;  /* 0x0000000204027211 */ /* 0x000fe400078f80ff */
[----:B------:R-:W-:Y:S02]  /*2060*/  ISETP.GT.AND P0, PT, R8, R5, PT ;  /* 0x000000050800720c */ /* 0x000fe40003f04270 */
[----:B------:R-:W-:Y:S02]  /*2070*/  SHF.R.U32.HI R247, RZ, 0x10, R2 ;  /* 0x00000010fff77819 */ /* 0x000fe40000011602 */
[----:B------:R-:W-:Y:S02]  /*2080*/  LOP3.LUT R248, R2, 0xff, RZ, 0xc0, !PT ;  /* 0x000000ff02f87812 */ /* 0x000fe400078ec0ff */
[----:B------:R-:W-:-:S04]  /*2090*/  ISETP.NE.AND P1, PT, R247, RZ, PT ;  /* 0x000000fff700720c */ /* 0x000fc80003f25270 */
[----:B------:R-:W-:-:S03]  /*20a0*/  SEL R109, R247, c[0x0][0x338], P1 ;  /* 0x0000ce00f76d7a07 */ /* 0x000fc60000800000 */
[----:B------:R-:W-:Y:S05]  /*20b0*/  @!P0 BRA `(.L_x_579) ;  /* 0x000001e000008947 */ /* 0x000fea0003800000 */
[----:B------:R-:W-:-:S05]  /*20c0*/  IABS R0, R109 ;  /* 0x0000006d00007213 */ /* 0x000fca0000000000 */
[----:B------:R-:W-:-:S04]  /*20d0*/  IMAD.MOV.U32 R4, RZ, RZ, R0 ;  /* 0x000000ffff047224 */ /* 0x000fc800078e0000 */
[----:B------:R-:W1:Y:S08]  /*20e0*/  I2F.RP R2, R4 ;  /* 0x0000000400027306 */ /* 0x000e700000209400 */
[----:B-1----:R-:W1:Y:S02]  /*20f0*/  MUFU.RCP R2, R2 ;  /* 0x0000000200027308 */ /* 0x002e640000001000 */
[----:B-1----:R-:W-:-:S06]  /*2100*/  IADD3 R2, R2, 0xffffffe, RZ ;  /* 0x0ffffffe02027810 */ /* 0x002fcc0007ffe0ff */
[----:B------:R1:W2:Y:S02]  /*2110*/  F2I.FTZ.U32.TRUNC.NTZ R3, R2 ;  /* 0x0000000200037305 */ /* 0x0002a4000021f000 */
[----:B-1----:R-:W-:Y:S01]  /*2120*/  IADD3 R2, R109, -0x1, R8 ;  /* 0xffffffff6d027810 */ /* 0x002fe20007ffe008 */
[----:B--2---:R-:W-:-:S04]  /*2130*/  IMAD.MOV R0, RZ, RZ, -R3 ;  /* 0x000000ffff007224 */ /* 0x004fc800078e0a03 */
[----:B------:R-:W-:Y:S01]  /*2140*/  IMAD.MOV.U32 R7, RZ, RZ, R0 ;  /* 0x000000ffff077224 */ /* 0x000fe200078e0000 */
[----:B------:R-:W-:Y:S01]  /*2150*/  IABS R0, R109 ;  /* 0x0000006d00007213 */ /* 0x000fe20000000000 */
[----:B------:R-:W-:Y:S01]  /*2160*/  IMAD.IADD R6, R2, 0x1, -R5 ;  /* 0x0000000102067824 */ /* 0x000fe200078e0a05 */
[----:B------:R-:W-:Y:S01]  /*2170*/  MOV R2, RZ ;  /* 0x000000ff00027202 */ /* 0x000fe20000000f00 */
[----:B------:R-:W-:Y:S02]  /*2180*/  IMAD R7, R7, R4, RZ ;  /* 0x0000000407077224 */ /* 0x000fe400078e02ff */
[----:B------:R-:W-:Y:S01]  /*2190*/  IMAD.MOV R9, RZ, RZ, -R0 ;  /* 0x000000ffff097224 */ /* 0x000fe200078e0a00 */
[----:B------:R-:W-:Y:S01]  /*21a0*/  IABS R10, R6 ;  /* 0x00000006000a7213 */ /* 0x000fe20000000000 */
[----:B------:R-:W-:-:S04]  /*21b0*/  IMAD.HI.U32 R0, R3, R7, R2 ;  /* 0x0000000703007227 */ /* 0x000fc800078e0002 */
[----:B------:R-:W-:Y:S02]  /*21c0*/  IMAD.MOV.U32 R2, RZ, RZ, R10 ;  /* 0x000000ffff027224 */ /* 0x000fe400078e000a */
        /* <DEDUP_REMOVED lines=9> */
[----:B------:R-:W-:-:S07]  /*2260*/  ISETP.GE.AND P1, PT, R2, RZ, PT ;  /* 0x000000ff0200720c */ /* 0x000fce0003f26270 */
[----:B------:R-:W-:-:S06]  /*2270*/  @P2 IADD3 R0, R0, 0x1, RZ ;  /* 0x0000000100002810 */ /* 0x000fcc0007ffe0ff */
[----:B------:R-:W-:Y:S01]  /*2280*/  @!P1 IMAD.MOV R0, RZ, RZ, -R0 ;  /* 0x000000ffff009224 */ /* 0x000fe200078e0a00 */
[----:B------:R-:W-:Y:S02]  /*2290*/  @!P0 LOP3.LUT R0, RZ, R109, RZ, 0x33, !PT ;  /* 0x0000006dff008212 */ /* 0x000fe400078e33ff */
.L_x_579:
[----:B------:R-:W-:Y:S05]  /*22a0*/  BSYNC B0 ;  /* 0x0000000000007941 */ /* 0x000fea0003800000 */
.L_x_578:
[----:B------:R-:W-:Y:S01]  /*22b0*/  IMAD R2, R248, R0, R5 ;  /* 0x00000000f8027224 */ /* 0x000fe200078e0205 */
        /* <DEDUP_REMOVED lines=34> */
[----:B------:R-:W-:Y:S01]  /*24e0*/  IMAD.MOV.U32 R116, RZ, RZ, 0x5 ;  /* 0x00000005ff747424 */ /* 0x000fe200078e00ff */
[----:B------:R-:W-:Y:S01]  /*24f0*/  SHF.R.S32.HI R137, RZ, 0x1f, R136 ;  /* 0x0000001fff897819 */ /* 0x000fe20000011488 */
[----:B------:R-:W-:Y:S01]  /*2500*/  IMAD.MOV.U32 R128, RZ, RZ, c[0x0][0x27c] ;  /* 0x00009f00ff807624 */ /* 0x000fe200078e00ff */
[----:B------:R-:W-:Y:S01]  /*2510*/  LEA.HI.X.SX32 R104, R13, R19, 0x1, P0 ;  /* 0x000000130d687211 */ /* 0x000fe200000f0eff */
[----:B------:R-:W-:Y:S01]  /*2520*/  IMAD.WIDE.U32 R126, R214, c[0x0][0x1e0], RZ ;  /* 0x00007800d67e7a25 */ /* 0x000fe200078e00ff */
[----:B------:R-:W-:Y:S02]  /*2530*/  IADD3 R46, R0, -0x1, RZ ;  /* 0xffffffff002e7810 */ /* 0x000fe40007ffe0ff */
[----:B------:R-:W-:Y:S01]  /*2540*/  SHF.R.S32.HI R8, RZ, 0x1f, R235 ;  /* 0x0000001fff087819 */ /* 0x000fe200000114eb */
[----:B------:R-:W-:Y:S01]  /*2550*/  IMAD R4, R104, c[0x0][0x238], RZ ;  /* 0x00008e0068047a24 */ /* 0x000fe200078e02ff */
[----:B------:R-:W-:Y:S01]  /*2560*/  SEL R10, R235, RZ, !P3 ;  /* 0x000000ffeb0a7207 */ /* 0x000fe20005800000 */
[----:B------:R-:W-:Y:S01]  /*2570*/  IMAD R0, R46, -0x20, R100 ;  /* 0xffffffe02e007824 */ /* 0x000fe200078e0264 */
[----:B------:R-:W-:Y:S01]  /*2580*/  SEL R11, R8, RZ, !P3 ;  /* 0x000000ff080b7207 */ /* 0x000fe20005800000 */
[----:B------:R-:W-:Y:S01]  /*2590*/  IMAD R4, R101, c[0x0][0x23c], R4 ;  /* 0x00008f0065047a24 */ /* 0x000fe200078e0204 */
[----:B------:R-:W-:-:S02]  /*25a0*/  MOV R125, c[0x0][0x238] ;  /* 0x00008e00007d7a02 */ /* 0x000fc40000000f00 */
[----:B------:R-:W-:Y:S01]  /*25b0*/  ISETP.GT.AND P0, PT, R0, RZ, PT ;  /* 0x000000ff0000720c */ /* 0x000fe20003f04270 */
[----:B------:R-:W-:Y:S01]  /*25c0*/  IMAD R0, R11, c[0x0][0x248], RZ ;  /* 0x000092000b007a24 */ /* 0x000fe200078e02ff */
[C---:B------:R-:W-:Y:S02]  /*25d0*/  SHF.L.U64.HI R117, R125.reuse, R116, c[0x0][0x23c] ;  /* 0x00008f007d757619 */ /* 0x040fe40000010274 */
[----:B------:R-:W-:Y:S01]  /*25e0*/  SHF.L.U32 R125, R125, 0x5, RZ ;  /* 0x000000057d7d7819 */ /* 0x000fe200000006ff */
[----:B-1----:R-:W-:Y:S01]  /*25f0*/  IMAD.WIDE.U32 R2, R101, c[0x0][0x238], R136 ;  /* 0x00008e0065027a25 */ /* 0x002fe200078e0088 */
[----:B------:R-:W-:Y:S02]  /*2600*/  ISETP.GE.AND P6, PT, R136, c[0x0][0x1d4], PT ;  /* 0x0000750088007a0c */ /* 0x000fe40003fc6270 */
[----:B------:R-:W-:Y:S01]  /*2610*/  ISETP.GE.AND P5, PT, R138, c[0x0][0x1d4], PT ;  /* 0x000075008a007a0c */ /* 0x000fe20003fa6270 */
[----:B------:R-:W-:Y:S01]  /*2620*/  IMAD.IADD R3, R3, 0x1, R4 ;  /* 0x0000000103037824 */ /* 0x000fe200078e0204 */
[----:B------:R-:W-:Y:S01]  /*2630*/  ISETP.GE.AND P4, PT, R216, c[0x0][0x1d4], PT ;  /* 0x00007500d8007a0c */ /* 0x000fe20003f86270 */
[----:B------:R-:W-:Y:S01]  /*2640*/  IMAD R4, R10, c[0x0][0x24c], R0 ;  /* 0x000093000a047a24 */ /* 0x000fe200078e0200 */
[----:B------:R-:W-:Y:S01]  /*2650*/  ISETP.GE.AND P3, PT, R217, c[0x0][0x1d4], PT ;  /* 0x00007500d9007a0c */ /* 0x000fe20003f66270 */
[----:B------:R-:W-:Y:S01]  /*2660*/  IMAD.WIDE.U32 R2, R227, c[0x0][0x240], R2 ;  /* 0x00009000e3027a25 */ /* 0x000fe200078e0002 */
[----:B------:R-:W-:-:S02]  /*2670*/  SHF.R.S32.HI R157, RZ, 0x1f, R156 ;  /* 0x0000001fff9d7819 */ /* 0x000fc4000001149c */
[----:B-----5:R-:W-:Y:S01]  /*2680*/  SHF.R.S32.HI R20, RZ, 0x1f, R110 ;  /* 0x0000001fff147819 */ /* 0x020fe2000001146e */
[----:B------:R-:W-:Y:S02]  /*2690*/  IMAD R3, R227, c[0x0][0x244], R3 ;  /* 0x00009100e3037a24 */ /* 0x000fe400078e0203 */
[----:B------:R-:W-:Y:S02]  /*26a0*/  @P0 IMAD R0, R117, R46, RZ ;  /* 0x0000002e75000224 */ /* 0x000fe400078e02ff */
[----:B------:R-:W-:Y:S01]  /*26b0*/  IMAD.WIDE.U32 R78, R10, c[0x0][0x248], R2 ;  /* 0x000092000a4e7a25 */ /* 0x000fe200078e0002 */
[----:B------:R-:W-:-:S03]  /*26c0*/  @P0 SHF.R.S32.HI R2, RZ, 0x1f, R46 ;  /* 0x0000001fff020819 */ /* 0x000fc6000001142e */
[----:B------:R-:W-:Y:S01]  /*26d0*/  IMAD.IADD R69, R79, 0x1, R4 ;  /* 0x000000014f457824 */ /* 0x000fe200078e0204 */
[----:B------:R-:W-:Y:S01]  /*26e0*/  @P0 MOV R68, R78 ;  /* 0x0000004e00440202 */ /* 0x000fe20000000f00 */
[----:B------:R-:W-:-:S04]  /*26f0*/  @P0 IMAD R0, R2, R125, R0 ;  /* 0x0000007d02000224 */ /* 0x000fc800078e0200 */
[----:B------:R-:W-:-:S04]  /*2700*/  @P0 IMAD.WIDE.U32 R6, R46, R125, R68 ;  /* 0x0000007d2e060225 */ /* 0x000fc800078e0044 */
[----:B------:R-:W-:Y:S01]  /*2710*/  @P0 IMAD.IADD R0, R7, 0x1, R0 ;  /* 0x0000000107000824 */ /* 0x000fe200078e0200 */
[----:B------:R-:W-:-:S04]  /*2720*/  @P0 LEA R2, P1, R6, c[0x0][0x220], 0x1 ;  /* 0x0000880006020a11 */ /* 0x000fc800078208ff */
[----:B------:R-:W-:Y:S01]  /*2730*/  @P0 LEA.HI.X R3, R6, c[0x0][0x224], R0, 0x1, P1 ;  /* 0x0000890006030a11 */ /* 0x000fe200008f0c00 */
[----:B------:R-:W-:Y:S01]  /*2740*/  IMAD.IADD R0, R12, 0x1, R112 ;  /* 0x000000010c007824 */ /* 0x000fe200078e0270 */
[----:B------:R-:W-:-:S03]  /*2750*/  ISETP.GE.AND P1, PT, R136, c[0x0][0x27c], PT ;  /* 0x00009f0088007a0c */ /* 0x000fc60003f26270 */
[----:B------:R-:W-:Y:S01]  /*2760*/  @!PT LDS RZ, [RZ] ;  /* 0x00000000fffff984 */ /* 0x000fe20000000800 */
[----:B------:R-:W-:Y:S01]  /*2770*/  @!PT LDS RZ, [RZ] ;  /* 0x00000000fffff984 */ /* 0x000fe20000000800 */
[----:B------:R-:W-:Y:S01]  /*2780*/  @!PT LDS RZ, [RZ] ;  /* 0x00000000fffff984 */ /* 0x000fe20000000800 */
[----:B------:R1:W-:Y:S01]  /*2790*/  @P0 LDGSTS.E.BYPASS.LTC128B.128 [R196+0xc080], [R2.64], !P6 ;  /* 0x0c08000002c40fae */ /* 0x0003e2000f101d46 */
[----:B------:R-:W-:-:S03]  /*27a0*/  SHF.R.S32.HI R7, RZ, 0x1f, R0 ;  /* 0x0000001fff077819 */ /* 0x000fc60000011400 */
[----:B------:R1:W-:Y:S02]  /*27b0*/  @P0 LDGSTS.E.BYPASS.LTC128B.128 [R196+0xd080], [R2.64+0x80], !P5 ;  /* 0x0d08008002c40fae */ /* 0x0003e4000e901d46 */
[----:B------:R-:W-:Y:S02]  /*27c0*/  IMAD R6, R7, c[0x0][0x1e0], RZ ;  /* 0x0000780007067a24 */ /* 0x000fe400078e02ff */
[----:B------:R1:W-:Y:S02]  /*27d0*/  @P0 LDGSTS.E.BYPASS.LTC128B.128 [R196+0xe080], [R2.64+0x100], !P4 ;  /* 0x0e08010002c40fae */ /* 0x0003e4000e101d46 */
[C---:B------:R-:W-:Y:S02]  /*27e0*/  IMAD R6, R0.reuse, c[0x0][0x1e4], R6 ;  /* 0x0000790000067a24 */ /* 0x040fe400078e0206 */
[----:B------:R1:W-:Y:S04]  /*27f0*/  @P0 LDGSTS.E.BYPASS.LTC128B.128 [R196+0xf080], [R2.64+0x180], !P3 ;  /* 0x0f08018002c40fae */ /* 0x0003e8000d901d46 */
[----:B------:R-:W0:Y:S01]  /*2800*/  LDGDEPBAR ;  /* 0x00000000000079af */ /* 0x000e220000000000 */
[----:B------:R-:W-:Y:S01]  /*2810*/  WARPSYNC 0xffffffff ;  /* 0xffffffff00007948 */ /* 0x000fe20003800000 */
[----:B-1----:R-:W-:-:S05]  /*2820*/  IMAD.WIDE.U32 R2, R0, c[0x0][0x1e0], RZ ;  /* 0x0000780000027a25 */ /* 0x002fca00078e00ff */
[----:B------:R-:W-:-:S05]  /*2830*/  IADD3 R3, R3, R6, RZ ;  /* 0x0000000603037210 */ /* 0x000fca0007ffe0ff */
[----:B------:R-:W-:-:S04]  /*2840*/  IMAD.WIDE.U32 R2, R227, c[0x0][0x1e8], R2 ;  /* 0x00007a00e3027a25 */ /* 0x000fc800078e0002 */
[----:B------:R-:W-:Y:S01]  /*2850*/  IMAD R3, R227, c[0x0][0x1ec], R3 ;  /* 0x00007b00e3037a24 */ /* 0x000fe200078e0203 */
[----:B--2---:R-:W-:Y:S02]  /*2860*/  @P2 SHF.R.S32.HI R5, RZ, 0x1f, R9 ;  /* 0x0000001fff052819 */ /* 0x004fe40000011409 */
[----:B------:R-:W-:Y:S01]  /*2870*/  @P2 MOV R4, R9 ;  /* 0x0000000900042202 */ /* 0x000fe20000000f00 */
[----:B------:R-:W-:Y:S01]  /*2880*/  @!P2 IMAD.MOV.U32 R4, RZ, RZ, R235 ;  /* 0x000000ffff04a224 */ /* 0x000fe200078e00eb */
[----:B------:R-:W-:Y:S02]  /*2890*/  @!P2 MOV R5, R8 ;  /* 0x000000080005a202 */ /* 0x000fe40000000f00 */
[----:B------:R-:W-:-:S04]  /*28a0*/  ISETP.NE.AND P2, PT, R14, RZ, PT ;  /* 0x000000ff0e00720c */ /* 0x000fc80003f45270 */
[----:B------:R-:W-:Y:S02]  /*28b0*/  SEL R8, R5, RZ, !P2 ;  /* 0x000000ff05087207 */ /* 0x000fe40005000000 */
[----:B------:R-:W-:Y:S01]  /*28c0*/  SEL R14, R4, RZ, !P2 ;  /* 0x000000ff040e7207 */ /* 0x000fe20005000000 */
[----:B------:R-:W-:Y:S02]  /*28d0*/  IMAD R4, R19, c[0x0][0x1e0], RZ ;  /* 0x0000780013047a24 */ /* 0x000fe400078e02ff */
[----:B------:R-:W-:Y:S02]  /*28e0*/  IMAD R5, R8, c[0x0][0x1f0], RZ ;  /* 0x00007c0008057a24 */ /* 0x000fe400078e02ff */
[----:B------:R-:W-:-:S04]  /*28f0*/  IMAD.WIDE.U32 R62, R14, c[0x0][0x1f0], R2 ;  /* 0x00007c000e3e7a25 */ /* 0x000fc800078e0002 */
[----:B------:R-:W-:Y:S01]  /*2900*/  IMAD R2, R14, c[0x0][0x1f4], R5 ;  /* 0x00007d000e027a24 */ /* 0x000fe200078e0205 */
[----:B------:R-:W-:Y:S01]  /*2910*/  SHF.L.U32 R5, R128, 0x1, RZ ;  /* 0x0000000180057819 */ /* 0x000fe200000006ff */
[----:B------:R-:W-:-:S03]  /*2920*/  IMAD R4, R214, c[0x0][0x1e4], R4 ;  /* 0x00007900d6047a24 */ /* 0x000fc600078e0204 */
[----:B------:R-:W-:Y:S01]  /*2930*/  IADD3 R61, R63, R2, RZ ;  /* 0x000000023f3d7210 */ /* 0x000fe20007ffe0ff */
[----:B------:R-:W-:Y:S02]  /*2940*/  IMAD.IADD R102, R127, 0x1, R4 ;  /* 0x000000017f667824 */ /* 0x000fe400078e0204 */
[--C-:B------:R-:W-:Y:S01]  /*2950*/  IADD3 R108, P2, P0, R62, R126, R136.reuse ;  /* 0x0000007e3e6c7210 */ /* 0x100fe2000785e088 */
[----:B------:R-:W-:Y:S01]  /*2960*/  IMAD.WIDE.U32 R2, R227, c[0x0][0x260], R136 ;  /* 0x00009800e3027a25 */ /* 0x000fe200078e0088 */
[----:B------:R-:W-:Y:S01]  /*2970*/  IADD3 R17, -R5, c[0x0][0x1d4], RZ ;  /* 0x0000750005117a10 */ /* 0x000fe20007ffe1ff */
[----:B------:R-:W-:Y:S01]  /*2980*/  BAR.SYNC.DEFER_BLOCKING 0x0 ;  /* 0x0000000000007b1d */ /* 0x000fe20000010000 */
[----:B------:R-:W-:Y:S01]  /*2990*/  IADD3.X R107, R61, R102, R137, P2, P0 ;  /* 0x000000663d6b7210 */ /* 0x000fe200017e0489 */
[----:B------:R-:W-:Y:S01]  /*29a0*/  IMAD.MOV.U32 R4, RZ, RZ, R2 ;  /* 0x000000ffff047224 */ /* 0x000fe200078e0002 */
[----:B------:R-:W-:Y:S01]  /*29b0*/  IADD3 R106, P0, R214, R0, RZ ;  /* 0x00000000d66a7210 */ /* 0x000fe20007f1e0ff */
[----:B------:R-:W-:Y:S01]  /*29c0*/  IMAD R0, R11, c[0x0][0x268], RZ ;  /* 0x00009a000b007a24 */ /* 0x000fe200078e02ff */
[-C--:B------:R-:W-:Y:S01]  /*29d0*/  SEL R16, R5, R17.reuse, !P1 ;  /* 0x0000001105107207 */ /* 0x080fe20004800000 */
[----:B------:R-:W-:Y:S01]  /*29e0*/  IMAD R8, R8, c[0x0][0x218], RZ ;  /* 0x0000860008087a24 */ /* 0x000fe200078e02ff */
[----:B------:R-:W-:Y:S01]  /*29f0*/  SEL R15, RZ, c[0x0][0x27c], !P1 ;  /* 0x00009f00ff0f7a07 */ /* 0x000fe20004800000 */
[C---:B------:R-:W-:Y:S01]  /*2a00*/  IMAD.X R105, R19.reuse, 0x1, R7, P0 ;  /* 0x0000000113697824 */ /* 0x040fe200000e0607 */
[----:B------:R-:W-:Y:S01]  /*2a10*/  ISETP.GE.AND P0, PT, R138, c[0x0][0x27c], PT ;  /* 0x00009f008a007a0c */ /* 0x000fe20003f06270 */
[----:B------:R-:W-:Y:S01]  /*2a20*/  IMAD R22, R10, c[0x0][0x26c], R0 ;  /* 0x00009b000a167a24 */ /* 0x000fe200078e0200 */
[----:B------:R-:W-:Y:S01]  /*2a30*/  ULDC.U8 UR4, c[0x0][0x298] ;  /* 0x0000a60000047ab9 */ /* 0x000fe20000000000 */
[----:B------:R-:W-:Y:S01]  /*2a40*/  IMAD R0, R19, c[0x0][0x290], RZ ;  /* 0x0000a40013007a24 */ /* 0x000fe200078e02ff */
[----:B------:R-:W-:Y:S01]  /*2a50*/  SEL R17, R5, R17, !P0 ;  /* 0x0000001105117207 */ /* 0x000fe20004000000 */
[C---:B------:R-:W-:Y:S01]  /*2a60*/  IMAD R5, R227.reuse, c[0x0][0x264], R3 ;  /* 0x00009900e3057a24 */ /* 0x040fe200078e0203 */
[----:B------:R-:W-:Y:S01]  /*2a70*/  SEL R18, RZ, c[0x0][0x27c], !P0 ;  /* 0x00009f00ff127a07 */ /* 0x000fe20004000000 */
[----:B------:R-:W-:Y:S01]  /*2a80*/  IMAD.WIDE.U32 R6, R227, c[0x0][0x210], R136 ;  /* 0x00008400e3067a25 */ /* 0x000fe200078e0088 */
[----:B------:R-:W-:-:S02]  /*2a90*/  ISETP.GE.AND P0, PT, R128, 0x1, PT ;  /* 0x000000018000780c */ /* 0x000fc40003f06270 */
[----:B------:R-:W-:Y:S01]  /*2aa0*/  ISETP.NE.AND P0, PT, RZ, UR4, PT ;  /* 0x00000004ff007c0c */ /* 0x000fe2000bf05270 */
[----:B------:R-:W-:-:S03]  /*2ab0*/  IMAD.WIDE.U32 R82, R10, c[0x0][0x268], R4 ;  /* 0x00009a000a527a25 */ /* 0x000fc600078e0004 */
[----:B------:R-:W-:Y:S01]  /*2ac0*/  P2R R86, PR, RZ, 0x1 ;  /* 0x00000001ff567803 */ /* 0x000fe20000000000 */
[----:B------:R-:W-:Y:S02]  /*2ad0*/  IMAD R9, R19, c[0x0][0x280], RZ ;  /* 0x0000a00013097a24 */ /* 0x000fe400078e02ff */
[----:B------:R-:W-:-:S04]  /*2ae0*/  IMAD.WIDE.U32 R4, R214, c[0x0][0x290], R136 ;  /* 0x0000a400d6047a25 */ /* 0x000fc800078e0088 */
[C---:B------:R-:W-:Y:S02]  /*2af0*/  IMAD R0, R214.reuse, c[0x0][0x294], R0 ;  /* 0x0000a500d6007a24 */ /* 0x040fe400078e0200 */
[----:B------:R-:W-:-:S04]  /*2b00*/  IMAD.WIDE.U32 R10, R214, c[0x0][0x290], R156 ;  /* 0x0000a400d60a7a25 */ /* 0x000fc800078e009c */
[----:B------:R-:W-:Y:S02]  /*2b10*/  IMAD R3, R227, c[0x0][0x214], R7 ;  /* 0x00008500e3037a24 */ /* 0x000fe400078e0207 */
[----:B------:R-:W-:Y:S02]  /*2b20*/  IMAD.MOV.U32 R2, RZ, RZ, R6 ;  /* 0x000000ffff027224 */ /* 0x000fe400078e0006 */
[----:B------:R-:W-:Y:S02]  /*2b30*/  IMAD R21, R14, c[0x0][0x21c], R8 ;  /* 0x000087000e157a24 */ /* 0x000fe400078e0208 */
[----:B------:R-:W-:-:S04]  /*2b40*/  IMAD.WIDE.U32 R6, R214, c[0x0][0x280], R136 ;  /* 0x0000a000d6067a25 */ /* 0x000fc800078e0088 */
[C---:B------:R-:W-:Y:S02]  /*2b50*/  IMAD R8, R214.reuse, c[0x0][0x284], R9 ;  /* 0x0000a100d6087a24 */ /* 0x040fe400078e0209 */
[----:B------:R-:W-:-:S04]  /*2b60*/  IMAD.WIDE.U32 R12, R214, c[0x0][0x280], R156 ;  /* 0x0000a000d60c7a25 */ /* 0x000fc800078e009c */
[----:B------:R-:W-:Y:S02]  /*2b70*/  IMAD.IADD R9, R5, 0x1, R0 ;  /* 0x0000000105097824 */ /* 0x000fe400078e0200 */
[----:B------:R-:W-:Y:S01]  /*2b80*/  IMAD.IADD R5, R0, 0x1, R11 ;  /* 0x0000000100057824 */ /* 0x000fe200078e020b */
[----:B------:R-:W-:Y:S01]  /*2b90*/  IADD3 R11, R136, R15, RZ ;  /* 0x0000000f880b7210 */ /* 0x000fe20007ffe0ff */
[----:B------:R-:W-:Y:S01]  /*2ba0*/  IMAD.WIDE.U32 R80, R14, c[0x0][0x218], R2 ;  /* 0x000086000e507a25 */ /* 0x000fe200078e0002 */
[----:B------:R-:W-:Y:S02]  /*2bb0*/  SHF.R.S32.HI R14, RZ, 0x1f, R16 ;  /* 0x0000001fff0e7819 */ /* 0x000fe40000011410 */
[----:B------:R-:W-:Y:S01]  /*2bc0*/  SHF.R.S32.HI R15, RZ, 0x1f, R17 ;  /* 0x0000001fff0f7819 */ /* 0x000fe20000011411 */
[----:B------:R-:W-:Y:S02]  /*2bd0*/  IMAD.IADD R7, R7, 0x1, R8 ;  /* 0x0000000107077824 */ /* 0x000fe400078e0208 */
[----:B------:R-:W-:Y:S01]  /*2be0*/  IMAD.IADD R3, R8, 0x1, R13 ;  /* 0x0000000108037824 */ /* 0x000fe200078e020d */
[----:B------:R-:W-:Y:S01]  /*2bf0*/  LEA.HI R15, R15, R17, RZ, 0x4 ;  /* 0x000000110f0f7211 */ /* 0x000fe200078f20ff */
[----:B------:R-:W-:-:S02]  /*2c00*/  IMAD.MOV.U32 R8, RZ, RZ, R4 ;  /* 0x000000ffff087224 */ /* 0x000fc400078e0004 */
[----:B------:R-:W-:Y:S01]  /*2c10*/  IMAD.MOV.U32 R4, RZ, RZ, R10 ;  /* 0x000000ffff047224 */ /* 0x000fe200078e000a */
[----:B------:R-:W-:Y:S01]  /*2c20*/  SHF.R.S32.HI R10, RZ, 0x1f, R11 ;  /* 0x0000001fff0a7819 */ /* 0x000fe2000001140b */
[----:B------:R-:W-:Y:S02]  /*2c30*/  IMAD.IADD R0, R138, 0x1, R18 ;  /* 0x000000018a007824 */ /* 0x000fe400078e0212 */
[----:B------:R-:W-:Y:S01]  /*2c40*/  IMAD.MOV.U32 R2, RZ, RZ, R12 ;  /* 0x000000ffff027224 */ /* 0x000fe200078e000c */
[CC--:B------:R-:W-:Y:S01]  /*2c50*/  LEA.HI R12, R10.reuse, R11.reuse, RZ, 0x3 ;  /* 0x0000000b0a0c7211 */ /* 0x0c0fe200078f18ff */
[----:B------:R-:W-:Y:S01]  /*2c60*/  IMAD.MOV.U32 R122, RZ, RZ, c[0x0][0x290] ;  /* 0x0000a400ff7a7624 */ /* 0x000fe200078e00ff */
[----:B------:R-:W-:Y:S01]  /*2c70*/  SHF.R.S32.HI R13, RZ, 0x1f, R0 ;  /* 0x0000001fff0d7819 */ /* 0x000fe20000011400 */
[----:B------:R-:W-:Y:S01]  /*2c80*/  IMAD.MOV.U32 R123, RZ, RZ, c[0x0][0x280] ;  /* 0x0000a000ff7b7624 */ /* 0x000fe200078e00ff */
[----:B------:R-:W-:Y:S01]  /*2c90*/  LEA.HI R18, R10, R11, RZ, 0x6 ;  /* 0x0000000b0a127211 */ /* 0x000fe200078f30ff */
[----:B------:R-:W-:Y:S01]  /*2ca0*/  IMAD.MOV.U32 R124, RZ, RZ, c[0x0][0x1e0] ;  /* 0x00007800ff7c7624 */ /* 0x000fe200078e00ff */
[----:B------:R-:W-:Y:S01]  /*2cb0*/  LEA.HI R10, R14, R16, RZ, 0x4 ;  /* 0x000000100e0a7211 */ /* 0x000fe200078f20ff */
[----:B------:R-:W-:Y:S01]  /*2cc0*/  IMAD.WIDE.U32 R70, R110, c[0x0][0x280], R2 ;  /* 0x0000a0006e467a25 */ /* 0x000fe200078e0002 */
[----:B------:R-:W-:-:S02]  /*2cd0*/  LEA.HI R11, R13, R0, RZ, 0x3 ;  /* 0x000000000d0b7211 */ /* 0x000fc400078f18ff */
[----:B------:R-:W-:Y:S01]  /*2ce0*/  LEA.HI R16, R13, R0, RZ, 0x6 ;  /* 0x000000000d107211 */ /* 0x000fe200078f30ff */
[----:B------:R-:W-:Y:S01]  /*2cf0*/  IMAD.SHL.U32 R14, R18, 0x20, RZ ;  /* 0x00000020120e7824 */ /* 0x000fe200078e00ff */
[----:B------:R-:W-:Y:S01]  /*2d00*/  SHF.R.S32.HI R0, RZ, 0x4, R10 ;  /* 0x00000004ff007819 */ /* 0x000fe2000001140a */
[----:B------:R-:W-:Y:S01]  /*2d10*/  IMAD.WIDE.U32 R76, R110, c[0x0][0x290], R8 ;  /* 0x0000a4006e4c7a25 */ /* 0x000fe200078e0008 */
[----:B------:R-:W-:Y:S02]  /*2d20*/  SHF.R.S32.HI R13, RZ, 0x4, R15 ;  /* 0x00000004ff0d7819 */ /* 0x000fe4000001140f */
[----:B------:R-:W-:Y:S01]  /*2d30*/  LEA.HI.SX32 R10, R12, R0, 0x1d ;  /* 0x000000000c0a7211 */ /* 0x000fe200078feaff */
[----:B------:R-:W-:Y:S01]  /*2d40*/  IMAD.WIDE.U32 R74, R110, c[0x0][0x280], R6 ;  /* 0x0000a0006e4a7a25 */ /* 0x000fe200078e0006 */
[----:B------:R-:W-:Y:S02]  /*2d50*/  LEA.HI.SX32 R0, R11, R13, 0x1d ;  /* 0x0000000d0b007211 */ /* 0x000fe400078feaff */
[----:B------:R-:W-:Y:S01]  /*2d60*/  LOP3.LUT R19, R14, 0x7ffff800, RZ, 0xc0, !PT ;  /* 0x7ffff8000e137812 */ /* 0x000fe200078ec0ff */
[----:B------:R-:W-:Y:S01]  /*2d70*/  IMAD.SHL.U32 R65, R10, 0x8, RZ ;  /* 0x000000080a417824 */ /* 0x000fe200078e00ff */
[----:B------:R-:W-:Y:S01]  /*2d80*/  SHF.R.S32.HI R14, RZ, 0x1f, R0 ;  /* 0x0000001fff0e7819 */ /* 0x000fe20000011400 */
[----:B------:R-:W-:Y:S01]  /*2d90*/  IMAD.WIDE.U32 R72, R110, c[0x0][0x290], R4 ;  /* 0x0000a4006e487a25 */ /* 0x000fe200078e0004 */
[----:B------:R-:W-:-:S02]  /*2da0*/  SHF.R.S32.HI R13, RZ, 0x1f, R10 ;  /* 0x0000001fff0d7819 */ /* 0x000fc4000001140a */
[----:B------:R-:W-:Y:S01]  /*2db0*/  LOP3.LUT R15, R111, 0x38, R12, 0xf8, !PT ;  /* 0x000000386f0f7812 */ /* 0x000fe200078ef80c */
[----:B------:R-:W-:Y:S01]  /*2dc0*/  IMAD.IADD R99, R83, 0x1, R22 ;  /* 0x0000000153637824 */ /* 0x000fe200078e0216 */
[----:B------:R-:W-:Y:S01]  /*2dd0*/  LEA.HI R14, R14, R0, RZ, 0x3 ;  /* 0x000000000e0e7211 */ /* 0x000fe200078f18ff */
[----:B------:R-:W-:Y:S01]  /*2de0*/  IMAD.IADD R98, R81, 0x1, R21 ;  /* 0x0000000151627824 */ /* 0x000fe200078e0215 */
[----:B------:R-:W-:Y:S02]  /*2df0*/  LEA.HI R13, R13, R10, RZ, 0x3 ;  /* 0x0000000a0d0d7211 */ /* 0x000fe400078f18ff */
        /* <DEDUP_REMOVED lines=18> */
[----:B------:R-:W-:Y:S01]  /*2f20*/  IMAD R10, R110, c[0x0][0x294], R0 ;  /* 0x0000a5006e0a7a24 */ /* 0x000fe200078e0200 */
        /* <DEDUP_REMOVED lines=10> */
[CC--:B------:R-:W-:Y:S01]  /*2fd0*/  SHF.L.U64.HI R115, R123.reuse, R116.reuse, c[0x0][0x284] ;  /* 0x0000a1007b737619 */ /* 0x0c0fe20000010274 */
        /* <DEDUP_REMOVED lines=12> */
.L_x_599:
[-C--:B------:R-:W-:Y:S01]  /*30a0*/  IMAD R0, R116, R46.reuse, RZ ;  /* 0x0000002e74007224 */ /* 0x080fe200078e02ff */
[----:B------:R-:W-:Y:S01]  /*30b0*/  SHF.R.S32.HI R60, RZ, 0x1f, R46 ;  /* 0x0000001fff3c7819 */ /* 0x000fe2000001142e */
[----:B------:R-:W-:Y:S01]  /*30c0*/  IMAD.WIDE.U32 R10, R124, R46, RZ ;  /* 0x0000002e7c0a7225 */ /* 0x000fe200078e00ff */
[----:B------:R-:W-:Y:S04]  /*30d0*/  DEPBAR.LE SB0, 0x0 ;  /* 0x000080000000791a */ /* 0x000fe80000000000 */
[----:B------:R-:W-:Y:S01]  /*30e0*/  WARPSYNC 0xffffffff ;  /* 0xffffffff00007948 */ /* 0x000fe20003800000 */
[----:B------:R-:W-:Y:S01]  /*30f0*/  BAR.SYNC.DEFER_BLOCKING 0x0 ;  /* 0x0000000000007b1d */ /* 0x000fe20000010000 */
[----:B------:R-:W-:Y:S01]  /*3100*/  ISETP.GE.AND P1, PT, R128, 0x1, PT ;  /* 0x000000018000780c */ /* 0x000fe20003f26270 */
[----:B------:R-:W-:Y:S04]  /*3110*/  IMAD R0, R60, R124, R0 ;  /* 0x0000007c3c007224 */ /* 0x000fe800078e0200 */
[----:B------:R-:W-:Y:S01]  /*3120*/  IMAD.IADD R13, R11, 0x1, R0 ;  /* 0x000000010b0d7824 */ /* 0x000fe200078e0200 */
[----:B------:R-:W-:Y:S05]  /*3130*/  IADD3 R0, P0, R108, R10, RZ ;  /* 0x0000000a6c007210 */ /* 0x000fea0007f1e0ff */
[----:B------:R-:W-:Y:S01]  /*3140*/  IMAD.X R2, R13, 0x1, R107, P0 ;  /* 0x000000010d027824 */ /* 0x000fe200000e066b */
[C---:B------:R-:W-:Y:S04]  /*3150*/  LEA R36, P0, R0.reuse, c[0x0][0x1c8], 0x1 ;  /* 0x0000720000247a11 */ /* 0x040fe800078008ff */
[----:B------:R-:W-:Y:S01]  /*3160*/  LEA.HI.X R37, R0, c[0x0][0x1cc], R2, 0x1, P0 ;  /* 0x0000730000257a11 */ /* 0x000fe200000f0c02 */
[----:B------:R-:W-:Y:S01]  /*3170*/  BSSY B1, `(.L_x_581) ;  /* 0x0000267000017945 */ /* 0x000fe20003800000 */
[----:B-1----:R-:W-:-:S05]  /*3180*/  @!P1 BRA `(.L_x_582) ;  /* 0x0000250000009947 */ /* 0x002fca0003800000 */
[-C--:B------:R-:W-:Y:S01]  /*3190*/  IMAD R2, R115, R46.reuse, RZ ;  /* 0x0000002e73027224 */ /* 0x080fe200078e02ff */
[----:B------:R-:W-:Y:S01]  /*31a0*/  ISETP.NE.AND P1, PT, R86, RZ, PT ;  /* 0x000000ff5600720c */ /* 0x000fe20003f25270 */
[-C--:B------:R-:W-:Y:S02]  /*31b0*/  IMAD R0, R114, R46.reuse, RZ ;  /* 0x0000002e72007224 */ /* 0x080fe400078e02ff */
[----:B------:R-:W-:Y:S02]  /*31c0*/  IMAD R3, R46, -0x20, R64 ;  /* 0xffffffe02e037824 */ /* 0x000fe400078e0240 */
[-C--:B------:R-:W-:Y:S03]  /*31d0*/  IMAD.WIDE.U32 R8, R123, R46.reuse, RZ ;  /* 0x0000002e7b087225 */ /* 0x080fe600078e00ff */
[----:B------:R-:W-:Y:S01]  /*31e0*/  IMNMX R20, R3, 0x20, PT ;  /* 0x0000002003147817 */ /* 0x000fe20003800200 */
[----:B------:R-:W-:Y:S04]  /*31f0*/  IMAD.WIDE.U32 R14, R122, R46, RZ ;  /* 0x0000002e7a0e7225 */ /* 0x000fe800078e00ff */
[C---:B------:R-:W-:Y:S02]  /*3200*/  IMAD R2, R60.reuse, R123, R2 ;  /* 0x0000007b3c027224 */ /* 0x040fe400078e0202 */
[----:B------:R-:W-:Y:S03]  /*3210*/  IMAD R0, R60, R122, R0 ;  /* 0x0000007a3c007224 */ /* 0x000fe600078e0200 */
[----:B------:R-:W-:Y:S02]  /*3220*/  IADD3 R21, R9, R2, RZ ;  /* 0x0000000209157210 */ /* 0x000fe40007ffe0ff */
[----:B------:R-:W-:Y:S01]  /*3230*/  IADD3 R34, R15, R0, RZ ;  /* 0x000000000f227210 */ /* 0x000fe20007ffe0ff */
[----:B------:R-:W-:-:S05]  /*3240*/  @!P1 BRA `(.L_x_583) ;  /* 0x0000125000009947 */ /* 0x000fca0003800000 */
[----:B------:R-:W-:Y:S01]  /*3250*/  ISETP.GE.AND P1, PT, R214, R20, PT ;  /* 0x00000014d600720c */ /* 0x000fe20003f26270 */
[----:B------:R-:W-:Y:S01]  /*3260*/  BSSY B0, `(.L_x_584) ;  /* 0x000002b000007945 */ /* 0x000fe20003800000 */
[----:B------:R-:W-:Y:S01]  /*3270*/  IADD3 R18, R156, 0x40, RZ ;  /* 0x000000409c127810 */ /* 0x000fe20007ffe0ff */
[----:B------:R-:W-:Y:S01]  /*3280*/  CS2R R16, SRZ ;  /* 0x0000000000107805 */ /* 0x000fe2000001ff00 */
[----:B------:R-:W-:Y:S01]  /*3290*/  CS2R R12, SRZ ;  /* 0x00000000000c7805 */ /* 0x000fe2000001ff00 */
[----:B------:R-:W-:Y:S01]  /*32a0*/  CS2R R6, SRZ ;  /* 0x0000000000067805 */ /* 0x000fe2000001ff00 */
[----:B------:R-:W-:Y:S01]  /*32b0*/  CS2R R2, SRZ ;  /* 0x0000000000027805 */ /* 0x000fe2000001ff00 */
[----:B------:R-:W-:Y:S01]  /*32c0*/  CS2R R32, SRZ ;  /* 0x0000000000207805 */ /* 0x000fe2000001ff00 */
[----:B------:R-:W-:Y:S01]  /*32d0*/  CS2R R30, SRZ ;  /* 0x00000000001e7805 */ /* 0x000fe2000001ff00 */
[----:B------:R-:W-:Y:S01]  /*32e0*/  CS2R R28, SRZ ;  /* 0x00000000001c7805 */ /* 0x000fe2000001ff00 */
[----:B------:R-:W-:Y:S03]  /*32f0*/  CS2R R22, SRZ ;  /* 0x0000000000167805 */ /* 0x000fe6000001ff00 */
        /* <DEDUP_REMOVED lines=33> */
.L_x_585:
[----:B------:R-:W-:Y:S05]  /*3510*/  BSYNC B0 ;  /* 0x0000000000007941 */ /* 0x000fea0003800000 */
.L_x_584:
        /* <DEDUP_REMOVED lines=45> */
[-C--:B------:R-:W-:Y:S02]  /*37f0*/  @!P0 FMUL.FTZ R0, R0, R3.reuse ;  /* 0x0000000300008220 */ /* 0x080fe40000410000 */
        /* <DEDUP_REMOVED lines=31> */
.L_x_588:
[----:B------:R-:W-:Y:S05]  /*39f0*/  BSYNC B0 ;  /* 0x0000000000007941 */ /* 0x000fea0003800000 */
.L_x_587:
        /* <DEDUP_REMOVED lines=11> */
[----:B------:R-:W-:Y:S02]  /*3ab0*/  @!P0 PRMT R4, R27, 0x5410, R3 ;  /* 0x000054101b048816 */ /* 0x000fe40000000003 */
        /* <DEDUP_REMOVED lines=44> */
.L_x_590:
[----:B------:R-:W-:Y:S05]  /*3d80*/  BSYNC B0 ;  /* 0x0000000000007941 */ /* 0x000fea0003800000 */
.L_x_589:
        /* <DEDUP_REMOVED lines=56> */
.L_x_592:
[----:B------:R-:W-:Y:S05]  /*4110*/  BSYNC B0 ;  /* 0x0000000000007941 */ /* 0x000fea0003800000 */
.L_x_591:
        /* <DEDUP_REMOVED lines=56> */
.L_x_583:
        /* <DEDUP_REMOVED lines=31> */
.L_x_594:
[----:B------:R-:W-:Y:S05]  /*4690*/  BSYNC B0 ;  /* 0x0000000000007941 */ /* 0x000fea0003800000 */
.L_x_593:
        /* <DEDUP_REMOVED lines=137> */
.L_x_596:
[----:B------:R-:W-:Y:S05]  /*4f30*/  BSYNC B0 ;  /* 0x0000000000007941 */ /* 0x000fea0003800000 */
.L_x_595:
[----:B------:R-:W-:Y:S11]  /*4f40*/  ISETP.GE.AND P0, PT, R138, c[0x0][0x1d4], PT ;  /* 0x000075008a007a0c */ /* 0x000ff60003f06270 */
[----:B------:R-:W-:Y:S02]  /*4f50*/  @!UPT UIADD3 URZ, URZ, URZ, URZ ;  /* 0x0000003f3f3ff290 */ /* 0x000fe4000fffe03f */
[----:B------:R-:W-:-:S05]  /*4f60*/  @P0 BRA `(.L_x_586) ;  /* 0x0000087000000947 */ /* 0x000fca0003800000 */
[----:B------:R-:W-:Y:S01]  /*4f70*/  IADD3 R0, P1, P0, R62, R58, R67 ;  /* 0x0000003a3e007210 */ /* 0x000fe2000783e043 */
[----:B-1----:R-:W1:Y:S03]  /*4f80*/  LDS.128 R12, [R85+0xc080] ;  /* 0x00c08000550c7984 */ /* 0x002e660000000c00 */
[----:B------:R-:W-:Y:S02]  /*4f90*/  IADD3.X R2, R61, R57, R93, P1, P0 ;  /* 0x000000393d027210 */ /* 0x000fe40000fe045d */
[C---:B------:R-:W-:Y:S03]  /*4fa0*/  LEA R48, P0, R0.reuse, c[0x0][0x1c8], 0x1 ;  /* 0x0000720000307a11 */ /* 0x040fe600078008ff */
[----:B------:R-:W2:Y:S01]  /*4fb0*/  LDS.128 R32, [R88+0xc080] ;  /* 0x00c0800058207984 */ /* 0x000ea20000000c00 */
[----:B------:R-:W-:Y:S02]  /*4fc0*/  LEA.HI.X R49, R0, c[0x0][0x1cc], R2, 0x1, P0 ;  /* 0x0000730000317a11 */ /* 0x000fe400000f0c02 */
[----:B------:R-:W-:Y:S11]  /*4fd0*/  ISETP.GE.AND P0, PT, R138, c[0x0][0x27c], PT ;  /* 0x00009f008a007a0c */ /* 0x000ff60003f06270 */
[----:B------:R-:W-:Y:S02]  /*4fe0*/  @!UPT UIADD3 URZ, URZ, URZ, URZ ;  /* 0x0000003f3f3ff290 */ /* 0x000fe4000fffe03f */
[----:B------:R-:W-:Y:S02]  /*4ff0*/  @!P0 SHF.R.U64 R0, R18, 0x10, R19 ;  /* 0x0000001012008819 */ /* 0x000fe40000001213 */
[----:B------:R-:W-:Y:S02]  /*5000*/  @!P0 SHF.R.U32.HI R9, RZ, 0x10, R43 ;  /* 0x00000010ff098819 */ /* 0x000fe4000001162b */
[----:B------:R-:W-:Y:S02]  /*5010*/  @!P0 SHF.R.U32.HI R5, RZ, 0x10, R19 ;  /* 0x00000010ff058819 */ /* 0x000fe40000011613 */
[----:B------:R-:W-:Y:S02]  /*5020*/  @!P0 PRMT R10, R20, 0x5432, R0 ;  /* 0x00005432140a8816 */ /* 0x000fe40000000000 */
[----:B------:R-:W-:Y:S02]  /*5030*/  @!P0 SHF.R.U64 R4, R40, 0x10, R41 ;  /* 0x0000001028048819 */ /* 0x000fe40000001229 */
[--C-:B------:R-:W-:Y:S02]  /*5040*/  @!P0 SHF.R.U64 R3, R16, 0x10, R17.reuse ;  /* 0x0000001010038819 */ /* 0x100fe40000001211 */
[----:B------:R-:W-:Y:S02]  /*5050*/  @!P0 SHF.R.U32.HI R2, RZ, 0x10, R17 ;  /* 0x00000010ff028819 */ /* 0x000fe40000011611 */
[----:B------:R-:W-:Y:S01]  /*5060*/  @!P0 PRMT R17, R44, 0x5410, R4 ;  /* 0x000054102c118816 */ /* 0x000fe20000000004 */
[----:B-1----:R-:W-:Y:S01]  /*5070*/  @!P0 IMAD.U32 R0, R12, 0x10000, RZ ;  /* 0x000100000c008824 */ /* 0x002fe200078e00ff */
[----:B------:R-:W-:Y:S02]  /*5080*/  @!P0 SHF.R.U64 R7, R42, 0x10, R43 ;  /* 0x000000102a078819 */ /* 0x000fe4000000122b */
[----:B------:R-:W-:Y:S02]  /*5090*/  @!P0 PRMT R6, R11, 0x5432, R3 ;  /* 0x000054320b068816 */ /* 0x000fe40000000003 */
[----:B------:R-:W-:Y:S01]  /*50a0*/  @!P0 PRMT R24, R45, 0x5432, R7 ;  /* 0x000054322d188816 */ /* 0x000fe20000000007 */
[----:B------:R-:W-:Y:S01]  /*50b0*/  @!P0 IMAD.U32 R7, R17, 0x10000, RZ ;  /* 0x0001000011078824 */ /* 0x000fe200078e00ff */
[----:B------:R-:W-:Y:S01]  /*50c0*/  @!P0 PRMT R4, R11, 0x5410, R2 ;  /* 0x000054100b048816 */ /* 0x000fe20000000002 */
[----:B------:R-:W-:Y:S01]  /*50d0*/  @!P0 IMAD.U32 R2, R6, 0x10000, RZ ;  /* 0x0001000006028824 */ /* 0x000fe200078e00ff */
[----:B--2---:R-:W-:Y:S01]  /*50e0*/  @!P0 SHF.L.U32 R26, R35, 0x10, RZ ;  /* 0x00000010231a8819 */ /* 0x004fe200000006ff */
[----:B------:R-:W-:Y:S01]  /*50f0*/  @!P0 IMAD.U32 R19, R33, 0x10000, RZ ;  /* 0x0001000021138824 */ /* 0x000fe200078e00ff */
[----:B------:R-:W-:Y:S02]  /*5100*/  @!P0 LOP3.LUT R28, R35, 0xffff0000, RZ, 0xc0, !PT ;  /* 0xffff0000231c8812 */ /* 0x000fe400078ec0ff */
[----:B------:R-:W-:Y:S02]  /*5110*/  @!P0 SHF.L.U32 R23, R34, 0x10, RZ ;  /* 0x0000001022178819 */ /* 0x000fe400000006ff */
[----:B------:R-:W-:Y:S01]  /*5120*/  @!P0 PRMT R11, R45, 0x5410, R9 ;  /* 0x000054102d0b8816 */ /* 0x000fe20000000009 */
[----:B------:R-:W-:Y:S01]  /*5130*/  @!P0 IMAD.U32 R9, R32, 0x10000, RZ ;  /* 0x0001000020098824 */ /* 0x000fe200078e00ff */
[----:B------:R-:W-:Y:S02]  /*5140*/  @!P0 SHF.L.U32 R3, R13, 0x10, RZ ;  /* 0x000000100d038819 */ /* 0x000fe400000006ff */
[----:B------:R-:W-:Y:S01]  /*5150*/  @!P0 LOP3.LUT R6, R6, 0xffff0000, RZ, 0xc0, !PT ;  /* 0xffff000006068812 */ /* 0x000fe200078ec0ff */
[C---:B------:R-:W-:Y:S01]  /*5160*/  @!P0 IMAD.U32 R25, R11.reuse, 0x10000, RZ ;  /* 0x000100000b198824 */ /* 0x040fe200078e00ff */
[----:B------:R-:W-:Y:S02]  /*5170*/  @!P0 SHF.R.U32.HI R8, RZ, 0x10, R41 ;  /* 0x00000010ff088819 */ /* 0x000fe40000011629 */
[----:B------:R-:W-:Y:S02]  /*5180*/  @!P0 LOP3.LUT R27, R11, 0xffff0000, RZ, 0xc0, !PT ;  /* 0xffff00000b1b8812 */ /* 0x000fe400078ec0ff */
[----:B------:R-:W-:Y:S02]  /*5190*/  @!P0 PRMT R16, R44, 0x5432, R8 ;  /* 0x000054322c108816 */ /* 0x000fe40000000008 */
[----:B------:R-:W-:Y:S01]  /*51a0*/  @!P0 PRMT R8, R20, 0x5410, R5 ;  /* 0x0000541014088816 */ /* 0x000fe20000000005 */
[----:B------:R-:W-:Y:S02]  /*51b0*/  @!P0 FMUL.FTZ R20, R0, R7 ;  /* 0x0000000700148220 */ /* 0x000fe40000410000 */
[----:B------:R-:W-:Y:S02]  /*51c0*/  @!P0 IMAD.U32 R18, R16, 0x10000, RZ ;  /* 0x0001000010128824 */ /* 0x000fe400078e00ff */
[----:B------:R-:W-:Y:S02]  /*51d0*/  @!P0 IMAD.U32 R5, R4, 0x10000, RZ ;  /* 0x0001000004058824 */ /* 0x000fe400078e00ff */
[----:B------:R-:W-:Y:S02]  /*51e0*/  @!P0 FMUL.FTZ R0, R0, R2 ;  /* 0x0000000200008220 */ /* 0x000fe40000410000 */
[----:B------:R-:W-:Y:S02]  /*51f0*/  @!P0 FMUL.FTZ R21, R3, R18 ;  /* 0x0000001203158220 */ /* 0x000fe40000410000 */
[----:B------:R-:W-:Y:S01]  /*5200*/  @!P0 FFMA.FTZ R40, R9, R2, -R20 ;  /* 0x0000000209288223 */ /* 0x000fe20000010814 */
[----:B------:R-:W-:Y:S01]  /*5210*/  @!P0 LOP3.LUT R20, R16, 0xffff0000, RZ, 0xc0, !PT ;  /* 0xffff000010148812 */ /* 0x000fe200078ec0ff */
[----:B------:R-:W-:Y:S01]  /*5220*/  @!P0 FFMA.FTZ R0, R7, R9, R0 ;  /* 0x0000000907008223 */ /* 0x000fe20000010000 */
[----:B------:R-:W-:Y:S01]  /*5230*/  @!P0 LOP3.LUT R16, R17, 0xffff0000, RZ, 0xc0, !PT ;  /* 0xffff000011108812 */ /* 0x000fe200078ec0ff */
[-C--:B------:R-:W-:Y:S01]  /*5240*/  @!P0 FMUL.FTZ R3, R3, R5.reuse ;  /* 0x0000000503038220 */ /* 0x080fe20000410000 */
[----:B------:R-:W-:Y:S01]  /*5250*/  @!P0 LOP3.LUT R17, R32, 0xffff0000, RZ, 0xc0, !PT ;  /* 0xffff000020118812 */ /* 0x000fe200078ec0ff */
[----:B------:R-:W-:Y:S01]  /*5260*/  @!P0 FFMA.FTZ R39, R19, R5, -R21 ;  /* 0x0000000513278223 */ /* 0x000fe20000010815 */
[----:B------:R-:W-:Y:S02]  /*5270*/  @!P0 LOP3.LUT R21, R33, 0xffff0000, RZ, 0xc0, !PT ;  /* 0xffff000021158812 */ /* 0x000fe400078ec0ff */
[----:B------:R-:W-:Y:S02]  /*5280*/  @!P0 LOP3.LUT R5, R12, 0xffff0000, RZ, 0xc0, !PT ;  /* 0xffff00000c058812 */ /* 0x000fe400078ec0ff */
[----:B------:R-:W-:Y:S02]  /*5290*/  @!P0 LOP3.LUT R7, R4, 0xffff0000, RZ, 0xc0, !PT ;  /* 0xffff000004078812 */ /* 0x000fe400078ec0ff */
[----:B------:R-:W-:Y:S01]  /*52a0*/  @!P0 LOP3.LUT R2, R13, 0xffff0000, RZ, 0xc0, !PT ;  /* 0xffff00000d028812 */ /* 0x000fe200078ec0ff */
[C---:B------:R-:W-:Y:S04]  /*52b0*/  @!P0 FMUL.FTZ R22, R5.reuse, R16 ;  /* 0x0000001005168220 */ /* 0x040fe80000410000 */
[C---:B------:R-:W-:Y:S02]  /*52c0*/  @!P0 FMUL.FTZ R9, R2.reuse, R20 ;  /* 0x0000001402098220 */ /* 0x040fe40000410000 */
[-C--:B------:R-:W-:Y:S02]  /*52d0*/  @!P0 FMUL.FTZ R4, R2, R7.reuse ;  /* 0x0000000702048220 */ /* 0x080fe40000410000 */
[-C--:B------:R-:W-:Y:S01]  /*52e0*/  @!P0 FMUL.FTZ R2, R5, R6.reuse ;  /* 0x0000000605028220 */ /* 0x080fe20000410000 */
[----:B------:R-:W-:Y:S01]  /*52f0*/  @!P0 LOP3.LUT R5, R15, 0xffff0000, RZ, 0xc0, !PT ;  /* 0xffff00000f058812 */ /* 0x000fe200078ec0ff */
[----:B------:R-:W-:Y:S02]  /*5300*/  @!P0 FFMA.FTZ R38, R21, R7, -R9 ;  /* 0x0000000715268223 */ /* 0x000fe40000010809 */
[----:B------:R-:W-:Y:S02]  /*5310*/  @!P0 IMAD.U32 R7, R15, 0x10000, RZ ;  /* 0x000100000f078824 */ /* 0x000fe400078e00ff */
[----:B------:R-:W-:Y:S01]  /*5320*/  @!P0 FFMA.FTZ R37, R17, R6, -R22 ;  /* 0x0000000611258223 */ /* 0x000fe20000010816 */
[C---:B------:R-:W-:Y:S01]  /*5330*/  @!P0 LOP3.LUT R6, R8.reuse, 0xffff0000, RZ, 0xc0, !PT ;  /* 0xffff000008068812 */ /* 0x040fe200078ec0ff */
[----:B------:R-:W-:Y:S02]  /*5340*/  @!P0 IMAD.U32 R9, R8, 0x10000, RZ ;  /* 0x0001000008098824 */ /* 0x000fe400078e00ff */
[----:B------:R-:W-:Y:S02]  /*5350*/  @!P0 FMUL.FTZ R8, R7, R25 ;  /* 0x0000001907088220 */ /* 0x000fe40000410000 */
[C---:B------:R-:W-:Y:S02]  /*5360*/  @!P0 FMUL.FTZ R11, R5.reuse, R27 ;  /* 0x0000001b050b8220 */ /* 0x040fe40000410000 */
[-C--:B------:R-:W-:Y:S02]  /*5370*/  @!P0 FFMA.FTZ R36, R26, R9.reuse, -R8 ;  /* 0x000000091a248223 */ /* 0x080fe40000010808 */
[-C--:B------:R-:W-:Y:S02]  /*5380*/  @!P0 FMUL.FTZ R8, R5, R6.reuse ;  /* 0x0000000605088220 */ /* 0x080fe40000410000 */
[----:B------:R-:W-:Y:S01]  /*5390*/  @!P0 FFMA.FTZ R31, R28, R6, -R11 ;  /* 0x000000061c1f8223 */ /* 0x000fe2000001080b */
[----:B------:R-:W-:Y:S01]  /*53a0*/  @!P0 LOP3.LUT R6, R14, 0xffff0000, RZ, 0xc0, !PT ;  /* 0xffff00000e068812 */ /* 0x000fe200078ec0ff */
[C---:B------:R-:W-:Y:S01]  /*53b0*/  @!P0 IMAD.U32 R22, R24.reuse, 0x10000, RZ ;  /* 0x0001000018168824 */ /* 0x040fe200078e00ff */
[----:B------:R-:W-:Y:S01]  /*53c0*/  @!P0 LOP3.LUT R24, R24, 0xffff0000, RZ, 0xc0, !PT ;  /* 0xffff000018188812 */ /* 0x000fe200078ec0ff */
[----:B------:R-:W-:Y:S02]  /*53d0*/  @!P0 IMAD.U32 R5, R14, 0x10000, RZ ;  /* 0x000100000e058824 */ /* 0x000fe400078e00ff */
[----:B------:R-:W-:Y:S01]  /*53e0*/  @!P0 FMUL.FTZ R7, R7, R9 ;  /* 0x0000000907078220 */ /* 0x000fe20000410000 */
[C---:B------:R-:W-:Y:S01]  /*53f0*/  @!P0 LOP3.LUT R9, R10.reuse, 0xffff0000, RZ, 0xc0, !PT ;  /* 0xffff00000a098812 */ /* 0x040fe200078ec0ff */
[----:B------:R-:W-:Y:S01]  /*5400*/  @!P0 IMAD.U32 R11, R10, 0x10000, RZ ;  /* 0x000100000a0b8824 */ /* 0x000fe200078e00ff */
[----:B------:R-:W-:Y:S01]  /*5410*/  @!P0 LOP3.LUT R10, R34, 0xffff0000, RZ, 0xc0, !PT ;  /* 0xffff0000220a8812 */ /* 0x000fe200078ec0ff */
[C---:B------:R-:W-:Y:S02]  /*5420*/  @!P0 FMUL.FTZ R29, R5.reuse, R22 ;  /* 0x00000016051d8220 */ /* 0x040fe40000410000 */
[----:B------:R-:W-:Y:S02]  /*5430*/  @!P0 FMUL.FTZ R30, R6, R24 ;  /* 0x00000018061e8220 */ /* 0x000fe40000410000 */
[----:B------:R-:W-:Y:S01]  /*5440*/  @!P0 FFMA.FTZ R2, R16, R17, R2 ;  /* 0x0000001110028223 */ /* 0x000fe20000010002 */
[----:B------:R-:W-:Y:S01]  /*5450*/  @!P0 F2FP.BF16.PACK_AB R17, R38, R39 ;  /* 0x000000272611823e */ /* 0x000fe200000010ff */
[----:B------:R-:W-:Y:S01]  /*5460*/  @!P0 FMUL.FTZ R5, R5, R11 ;  /* 0x0000000b05058220 */ /* 0x000fe20000410000 */
[----:B------:R-:W-:Y:S01]  /*5470*/  @!P0 F2FP.BF16.PACK_AB R16, R37, R40 ;  /* 0x000000282510823e */ /* 0x000fe200000010ff */
[----:B------:R-:W-:Y:S02]  /*5480*/  @!P0 FFMA.FTZ R3, R18, R19, R3 ;  /* 0x0000001312038223 */ /* 0x000fe40000010003 */
[----:B------:R-:W-:Y:S01]  /*5490*/  @!P0 FFMA.FTZ R29, R23, R11, -R29 ;  /* 0x0000000b171d8223 */ /* 0x000fe2000001081d */
[----:B------:R-:W-:Y:S01]  /*54a0*/  @!P0 MOV R32, R16 ;  /* 0x0000001000208202 */ /* 0x000fe20000000f00 */
[-C--:B------:R-:W-:Y:S01]  /*54b0*/  @!P0 FFMA.FTZ R30, R10, R9.reuse, -R30 ;  /* 0x000000090a1e8223 */ /* 0x080fe2000001081e */
[----:B------:R-:W-:Y:S01]  /*54c0*/  @!P0 F2FP.BF16.PACK_AB R11, R31, R36 ;  /* 0x000000241f0b823e */ /* 0x000fe200000010ff */
[----:B------:R-:W-:Y:S01]  /*54d0*/  @!P0 FMUL.FTZ R6, R6, R9 ;  /* 0x0000000906068220 */ /* 0x000fe20000410000 */
[----:B------:R-:W-:Y:S01]  /*54e0*/  @!P0 F2FP.BF16.PACK_AB R9, R2, R0 ;  /* 0x000000000209823e */ /* 0x000fe200000010ff */
[----:B------:R-:W-:Y:S01]  /*54f0*/  @!P0 FFMA.FTZ R4, R20, R21, R4 ;  /* 0x0000001514048223 */ /* 0x000fe20000010004 */
[----:B------:R-:W-:Y:S01]  /*5500*/  @!P0 MOV R35, R11 ;  /* 0x0000000b00238202 */ /* 0x000fe20000000f00 */
[----:B------:R-:W-:Y:S02]  /*5510*/  @!P0 FFMA.FTZ R5, R22, R23, R5 ;  /* 0x0000001716058223 */ /* 0x000fe40000010005 */
[----:B------:R-:W-:Y:S01]  /*5520*/  @!P0 FFMA.FTZ R6, R24, R10, R6 ;  /* 0x0000000a18068223 */ /* 0x000fe20000010006 */
[----:B------:R-:W-:Y:S01]  /*5530*/  @!P0 F2FP.BF16.PACK_AB R10, R30, R29 ;  /* 0x0000001d1e0a823e */ /* 0x000fe200000010ff */
[----:B------:R-:W-:Y:S01]  /*5540*/  @!P0 FFMA.FTZ R7, R25, R26, R7 ;  /* 0x0000001a19078223 */ /* 0x000fe20000010007 */
[----:B------:R-:W-:Y:S01]  /*5550*/  @!P0 F2FP.BF16.PACK_AB R3, R4, R3 ;  /* 0x000000030403823e */ /* 0x000fe200000010ff */
        /* <DEDUP_REMOVED lines=19> */
.L_x_582:
        /* <DEDUP_REMOVED lines=21> */
.L_x_586:
[----:B------:R-:W-:Y:S05]  /*57e0*/  BSYNC B1 ;  /* 0x0000000000017941 */ /* 0x000fea0003800000 */
.L_x_581:
        /* <DEDUP_REMOVED lines=55> */
.L_x_598:
[----:B-1----:R-:W-:Y:S05]  /*5b60*/  BSYNC B0 ;  /* 0x0000000000007941 */ /* 0x002fea0003800000 */
.L_x_597:
        /* <DEDUP_REMOVED lines=22> */
.L_x_580:
[----:B------:R-:W-:Y:S01]  /*5cd0*/  IMAD.MOV.U32 R0, RZ, RZ, c[0x0][0x2c4] ;  /* 0x0000b100ff007624 */ /* 0x000fe200078e00ff */
[----:B------:R-:W-:Y:S01]  /*5ce0*/  IADD3 R2, R212, 0x1, -R213 ;  /* 0x00000001d4027810 */ /* 0x000fe20007ffe8d5 */
[----:B-1----:R-:W-:-:S02]  /*5cf0*/  IMAD.MOV.U32 R4, RZ, RZ, c[0x0][0x32c] ;  /* 0x0000cb00ff047624 */ /* 0x002fc400078e00ff */
[----:B------:R-:W-:Y:S01]  /*5d00*/  IMAD.IADD R11, R112, 0x1, R113 ;  /* 0x00000001700b7824 */ /* 0x000fe200078e0271 */
[----:B------:R-:W-:Y:S02]  /*5d10*/  ISETP.NE.AND P3, PT, R0, 0x1, PT ;  /* 0x000000010000780c */ /* 0x000fe40003f65270 */
[----:B------:R-:W-:Y:S02]  /*5d20*/  IADD3 R0, R225, 0x7f, RZ ;  /* 0x0000007fe1007810 */ /* 0x000fe40007ffe0ff */
[----:B------:R-:W-:-:S09]  /*5d30*/  ISETP.GE.AND P1, PT, R4, 0x1, PT ;  /* 0x000000010400780c */ /* 0x000fd20003f26270 */
[----:B------:R-:W-:-:S05]  /*5d40*/  @P3 IMAD.HI.U32 R3, R0, c[0x0][0x2c8], RZ ;  /* 0x0000b20000033a27 */ /* 0x000fca00078e00ff */
[----:B------:R-:W-:-:S05]  /*5d50*/  @P3 SHF.R.U32.HI R0, RZ, c[0x0][0x2cc], R3 ;  /* 0x0000b300ff003a19 */ /* 0x000fca0000011603 */
[----:B------:R-:W-:-:S05]  /*5d60*/  IMAD.IADD R0, R2, 0x1, R0 ;  /* 0x0000000102007824 */ /* 0x000fca00078e0200 */
[----:B------:R-:W-:Y:S01]  /*5d70*/  IADD3 R3, R0, c[0x0][0x328], RZ ;  /* 0x0000ca0000037a10 */ /* 0x000fe20007ffe0ff */
[----:B------:R-:W-:Y:S05]  /*5d80*/  @!P1 BRA `(.L_x_600) ;  /* 0x0000011000009947 */ /* 0x000fea0003800000 */
[C---:B------:R-:W-:Y:S01]  /*5d90*/  ISETP.GT.AND P0, PT, R0.reuse, RZ, PT ;  /* 0x000000ff0000720c */ /* 0x040fe20003f04270 */
[----:B------:R-:W-:Y:S01]  /*5da0*/  BSSY B0, `(.L_x_601) ;  /* 0x000000d000007945 */ /* 0x000fe20003800000 */
[----:B------:R-:W-:Y:S01]  /*5db0*/  IADD3 R2, R0, -0x1, RZ ;  /* 0xffffffff00027810 */ /* 0x000fe20007ffe0ff */
[----:B------:R-:W-:-:S10]  /*5dc0*/  IMAD.MOV.U32 R4, RZ, RZ, c[0x0][0x32c] ;  /* 0x0000cb00ff047624 */ /* 0x000fd400078e00ff */
[----:B------:R-:W-:Y:S05]  /*5dd0*/  @P0 BRA `(.L_x_602) ;  /* 0x0000006000000947 */ /* 0x000fea0003800000 */
[----:B------:R-:W-:Y:S01]  /*5de0*/  ISETP.NE.AND P0, PT, R4, 0x1, PT ;  /* 0x000000010400780c */ /* 0x000fe20003f05270 */
[----:B------:R-:W-:-:S12]  /*5df0*/  IMAD.MOV R0, RZ, RZ, -R0 ;  /* 0x000000ffff007224 */ /* 0x000fd800078e0a00 */
[----:B------:R-:W-:-:S05]  /*5e00*/  @P0 IMAD.HI.U32 R2, R0, c[0x0][0x330], RZ ;  /* 0x0000cc0000020a27 */ /* 0x000fca00078e00ff */
[----:B------:R-:W-:-:S04]  /*5e10*/  @P0 SHF.R.U32.HI R0, RZ, c[0x0][0x334], R2 ;  /* 0x0000cd00ff000a19 */ /* 0x000fc80000011602 */
[----:B------:R-:W-:Y:S01]  /*5e20*/  LOP3.LUT R2, RZ, R0, RZ, 0x33, !PT ;  /* 0x00000000ff027212 */ /* 0x000fe200078e33ff */
[----:B------:R-:W-:Y:S05]  /*5e30*/  BRA `(.L_x_603) ;  /* 0x0000003000007947 */ /* 0x000fea0003800000 */
.L_x_602:
[----:B------:R-:W-:-:S13]  /*5e40*/  ISETP.NE.AND P0, PT, R4, 0x1, PT ;  /* 0x000000010400780c */ /* 0x000fda0003f05270 */
[----:B------:R-:W-:-:S05]  /*5e50*/  @P0 IMAD.HI.U32 R0, R2, c[0x0][0x330], RZ ;  /* 0x0000cc0002000a27 */ /* 0x000fca00078e00ff */
[----:B------:R-:W-:Y:S02]  /*5e60*/  @P0 SHF.R.U32.HI R2, RZ, c[0x0][0x334], R0 ;  /* 0x0000cd00ff020a19 */ /* 0x000fe40000011600 */
.L_x_603:
[----:B------:R-:W-:Y:S05]  /*5e70*/  BSYNC B0 ;  /* 0x0000000000007941 */ /* 0x000fea0003800000 */
.L_x_601:
[----:B------:R-:W-:-:S05]  /*5e80*/  IMAD R2, R2, R4, c[0x0][0x32c] ;  /* 0x0000cb0002027624 */ /* 0x000fca00078e0204 */
[----:B------:R-:W-:-:S04]  /*5e90*/  IMNMX R3, R3, R2, PT ;  /* 0x0000000203037217 */ /* 0x000fc80003800200 */
.L_x_600:
[----:B------:R-:W-:Y:S01]  /*5ea0*/  IADD3 R3, R3, 0x1f, RZ ;  /* 0x0000001f03037810 */ /* 0x000fe20007ffe0ff */
[----:B------:R-:W-:-:S03]  /*5eb0*/  @P3 IMAD.HI.U32 R2, R225, c[0x0][0x2c8], RZ ;  /* 0x0000b200e1023a27 */ /* 0x000fc600078e00ff */
[----:B------:R-:W-:Y:S01]  /*5ec0*/  SHF.R.S32.HI R4, RZ, 0x1f, R3 ;  /* 0x0000001fff047819 */ /* 0x000fe20000011403 */
[----:B------:R-:W-:Y:S01]  /*5ed0*/  IMAD.MOV.U32 R0, RZ, RZ, R225 ;  /* 0x000000ffff007224 */ /* 0x000fe200078e00e1 */
[----:B------:R-:W-:Y:S02]  /*5ee0*/  @P3 SHF.R.U32.HI R0, RZ, c[0x0][0x2cc], R2 ;  /* 0x0000b300ff003a19 */ /* 0x000fe40000011602 */
        /* <DEDUP_REMOVED lines=16> */
.L_x_606:
[----:B------:R-:W-:-:S04]  /*5ff0*/  MOV R3, c[0x0][0x32c] ;  /* 0x0000cb0000037a02 */ /* 0x000fc80000000f00 */
[----:B------:R-:W-:-:S13]  /*6000*/  ISETP.NE.AND P0, PT, R3, 0x1, PT ;  /* 0x000000010300780c */ /* 0x000fda0003f05270 */
[----:B------:R-:W-:-:S05]  /*6010*/  @P0 IMAD.HI.U32 R3, R0, c[0x0][0x330], RZ ;  /* 0x0000cc0000030a27 */ /* 0x000fca00078e00ff */
[----:B------:R-:W-:Y:S02]  /*6020*/  @P0 SHF.R.U32.HI R0, RZ, c[0x0][0x334], R3 ;  /* 0x0000cd00ff000a19 */ /* 0x000fe40000011603 */
.L_x_607:
[----:B------:R-:W-:Y:S05]  /*6030*/  BSYNC B0 ;  /* 0x0000000000007941 */ /* 0x000fea0003800000 */
.L_x_605:
[----:B------:R-:W-:-:S05]  /*6040*/  IMAD R0, R0, c[0x0][0x32c], RZ ;  /* 0x0000cb0000007a24 */ /* 0x000fca00078e02ff */
[----:B------:R-:W-:-:S04]  /*6050*/  IMNMX R2, R2, R0, !PT ;  /* 0x0000000002027217 */ /* 0x000fc80007800200 */
.L_x_604:
[----:B------:R-:W-:Y:S01]  /*6060*/  SHF.R.S32.HI R0, RZ, 0x1f, R2 ;  /* 0x0000001fff007819 */ /* 0x000fe20000011402 */
[----:B------:R-:W-:Y:S03]  /*6070*/  BSSY B0, `(.L_x_608) ;  /* 0x0000025000007945 */ /* 0x000fe60003800000 */
[----:B------:R-:W-:-:S04]  /*6080*/  LEA.HI R0, R0, R2, RZ, 0x5 ;  /* 0x0000000200007211 */ /* 0x000fc800078f28ff */
[----:B------:R-:W-:-:S04]  /*6090*/  SHF.R.S32.HI R0, RZ, 0x5, R0 ;  /* 0x00000005ff007819 */ /* 0x000fc80000011400 */
[----:B------:R-:W-:Y:S01]  /*60a0*/  IMNMX R5, RZ, R0, !PT ;  /* 0x00000000ff057217 */ /* 0x000fe20007800200 */
[----:B------:R-:W-:-:S03]  /*60b0*/  IMAD.MOV.U32 R0, RZ, RZ, RZ ;  /* 0x000000ffff007224 */ /* 0x000fc600078e00ff */
[----:B------:R-:W-:-:S13]  /*60c0*/  ISETP.GT.AND P0, PT, R7, R5, PT ;  /* 0x000000050700720c */ /* 0x000fda0003f04270 */
        /* <DEDUP_REMOVED lines=31> */
.L_x_609:
[----:B------:R-:W-:Y:S05]  /*62c0*/  BSYNC B0 ;  /* 0x0000000000007941 */ /* 0x000fea0003800000 */
.L_x_608:
[----:B------:R-:W-:Y:S01]  /*62d0*/  IMAD R209, R248, R0, R5 ;  /* 0x00000000f8d17224 */ /* 0x000fe200078e0205 */
[----:B------:R-:W-:Y:S01]  /*62e0*/  MOV R20, RZ ;  /* 0x000000ff00147202 */ /* 0x000fe20000000f00 */
[----:B------:R-:W-:Y:S01]  /*62f0*/  IMAD.MOV.U32 R133, RZ, RZ, RZ ;  /* 0x000000ffff857224 */ /* 0x000fe200078e00ff */
[----:B------:R-:W-:Y:S01]  /*6300*/  CS2R R94, SRZ ;  /* 0x00000000005e7805 */ /* 0x000fe2000001ff00 */
[--C-:B------:R-:W-:Y:S01]  /*6310*/  IMAD.IADD R2, R209, 0x1, R0.reuse ;  /* 0x00000001d1027824 */ /* 0x100fe200078e0200 */
        /* <DEDUP_REMOVED lines=73> */
[----:B------:R-:W-:Y:S01]  /*67b0*/  IMAD R5, R237, 0x20, R214 ;  /* 0x00000020ed057824 */ /* 0x000fe200078e02d6 */
[----:B------:R-:W-:Y:S01]  /*67c0*/  ISETP.NE.U32.AND P0, PT, RZ, c[0x0][0x348], PT ;  /* 0x0000d200ff007a0c */ /* 0x000fe20003f05070 */
[----:B------:R-:W-:Y:S01]  /*67d0*/  IMAD.MOV.U32 R14, RZ, RZ, R136 ;  /* 0x000000ffff0e7224 */ /* 0x000fe200078e0088 */
[----:B------:R-:W-:Y:S01]  /*67e0*/  SHF.R.S32.HI R18, RZ, 0x1f, R235 ;  /* 0x0000001fff127819 */ /* 0x000fe200000114eb */
[----:B------:R-:W-:Y:S01]  /*67f0*/  IMAD R0, R0, c[0x0][0x178], RZ ;  /* 0x00005e0000007a24 */ /* 0x000fe200078e02ff */
[----:B------:R-:W-:Y:S01]  /*6800*/  ISETP.NE.AND.EX P0, PT, RZ, c[0x0][0x34c], PT, P0 ;  /* 0x0000d300ff007a0c */ /* 0x000fe20003f05300 */
[----:B------:R-:W-:Y:S01]  /*6810*/  IMAD.IADD R5, R225, 0x1, R5 ;  /* 0x00000001e1057824 */ /* 0x000fe200078e0205 */
[----:B------:R-:W-:Y:S01]  /*6820*/  SHF.R.S32.HI R9, RZ, 0x1f, R214 ;  /* 0x0000001fff097819 */ /* 0x000fe200000114d6 */
[----:B------:R-:W-:Y:S01]  /*6830*/  IMAD R0, R119, c[0x0][0x17c], R0 ;  /* 0x00005f0077007a24 */ /* 0x000fe200078e0200 */
[----:B------:R-:W-:Y:S01]  /*6840*/  SEL R6, R18, RZ, !P0 ;  /* 0x000000ff12067207 */ /* 0x000fe20004000000 */
[----:B------:R-:W-:Y:S01]  /*6850*/  @P3 IMAD.HI.U32 R7, R5, c[0x0][0x2c8], RZ ;  /* 0x0000b20005073a27 */ /* 0x000fe200078e00ff */
[----:B------:R-:W-:-:S02]  /*6860*/  SEL R4, R235, RZ, !P0 ;  /* 0x000000ffeb047207 */ /* 0x000fc40004000000 */
[----:B------:R-:W-:Y:S01]  /*6870*/  ISETP.GE.AND P6, PT, R138, c[0x0][0x1d4], PT ;  /* 0x000075008a007a0c */ /* 0x000fe20003fc6270 */
[----:B------:R-:W-:Y:S01]  /*6880*/  IMAD R6, R6, c[0x0][0x1c0], RZ ;  /* 0x0000700006067a24 */ /* 0x000fe200078e02ff */
[----:B------:R-:W-:Y:S02]  /*6890*/  SHF.R.S32.HI R15, RZ, 0x1f, R136 ;  /* 0x0000001fff0f7819 */ /* 0x000fe40000011488 */
[----:B------:R-:W-:Y:S01]  /*68a0*/  ISETP.GE.AND P2, PT, R136, c[0x0][0x1d4], PT ;  /* 0x0000750088007a0c */ /* 0x000fe20003f46270 */
[----:B------:R-:W-:Y:S01]  /*68b0*/  IMAD R6, R4, c[0x0][0x1c4], R6 ;  /* 0x0000710004067a24 */ /* 0x000fe200078e0206 */
[----:B------:R-:W-:Y:S02]  /*68c0*/  ISETP.GE.AND P5, PT, R216, c[0x0][0x1d4], PT ;  /* 0x00007500d8007a0c */ /* 0x000fe40003fa6270 */
[----:B------:R-:W-:Y:S01]  /*68d0*/  ISETP.GE.AND P4, PT, R217, c[0x0][0x1d4], PT ;  /* 0x00007500d9007a0c */ /* 0x000fe20003f86270 */
[----:B-1----:R-:W-:Y:S01]  /*68e0*/  IMAD.WIDE.U32 R2, R119, c[0x0][0x178], RZ ;  /* 0x00005e0077027a25 */ /* 0x002fe200078e00ff */
[----:B------:R-:W-:-:S02]  /*68f0*/  LOP3.LUT R215, R215, 0xfffffffe, RZ, 0xc0, !PT ;  /* 0xfffffffed7d77812 */ /* 0x000fc400078ec0ff */
[----:B------:R-:W-:Y:S02]  /*6900*/  IADD3 R106, R236, -0x1, RZ ;  /* 0xffffffffec6a7810 */ /* 0x000fe40007ffe0ff */
[----:B------:R-:W-:Y:S01]  /*6910*/  IADD3 R3, R3, R0, RZ ;  /* 0x0000000003037210 */ /* 0x000fe20007ffe0ff */
[----:B------:R-:W-:Y:S01]  /*6920*/  IMAD.MOV.U32 R0, RZ, RZ, R5 ;  /* 0x000000ffff007224 */ /* 0x000fe200078e0005 */
[----:B------:R-:W-:Y:S02]  /*6930*/  @P3 SHF.R.U32.HI R0, RZ, c[0x0][0x2cc], R7 ;  /* 0x0000b300ff003a19 */ /* 0x000fe40000011607 */
[----:B------:R-:W-:Y:S01]  /*6940*/  @P2 LOP3.LUT R215, R215, 0x1, RZ, 0xfc, !PT ;  /* 0x00000001d7d72812 */ /* 0x000fe200078efcff */
[C---:B------:R-:W-:Y:S01]  /*6950*/  IMAD.WIDE.U32 R2, R227.reuse, c[0x0][0x1b8], R2 ;  /* 0x00006e00e3027a25 */ /* 0x040fe200078e0002 */
[----:B------:R-:W-:Y:S02]  /*6960*/  SHF.R.S32.HI R8, RZ, 0x1f, R0 ;  /* 0x0000001fff087819 */ /* 0x000fe40000011400 */
[----:B------:R-:W-:Y:S01]  /*6970*/  IADD3 R7, -R0, RZ, RZ ;  /* 0x000000ff00077210 */ /* 0x000fe20007ffe1ff */
[----:B------:R-:W-:Y:S01]  /*6980*/  IMAD R3, R227, c[0x0][0x1bc], R3 ;  /* 0x00006f00e3037a24 */ /* 0x000fe200078e0203 */
[----:B------:R-:W-:Y:S01]  /*6990*/  LOP3.LUT R215, R215, 0xfffffffd, RZ, 0xc0, !PT ;  /* 0xfffffffdd7d77812 */ /* 0x000fe200078ec0ff */
[----:B------:R-:W-:Y:S01]  /*69a0*/  IMAD R8, R8, c[0x0][0x1b0], RZ ;  /* 0x00006c0008087a24 */ /* 0x000fe200078e02ff */
[----:B------:R-:W-:Y:S01]  /*69b0*/  ISETP.GE.AND P3, PT, R138, c[0x0][0x198], PT ;  /* 0x000066008a007a0c */ /* 0x000fe20003f66270 */
[----:B------:R-:W-:Y:S01]  /*69c0*/  IMAD.WIDE.U32 R2, R4, c[0x0][0x1c0], R2 ;  /* 0x0000700004027a25 */ /* 0x000fe200078e0002 */
[----:B------:R-:W-:-:S03]  /*69d0*/  IADD3 R4, P0, R214, R11, RZ ;  /* 0x0000000bd6047210 */ /* 0x000fc60007f1e0ff */
[----:B------:R-:W-:Y:S01]  /*69e0*/  IMAD.IADD R3, R3, 0x1, R6 ;  /* 0x0000000103037824 */ /* 0x000fe200078e0206 */
[----:B------:R-:W-:Y:S01]  /*69f0*/  LEA.HI.X.SX32 R6, R11, R9, 0x1, P0 ;  /* 0x000000090b067211 */ /* 0x000fe200000f0eff */
[----:B------:R-:W-:Y:S02]  /*6a00*/  IMAD R5, R7, c[0x0][0x2c4], R5 ;  /* 0x0000b10007057a24 */ /* 0x000fe400078e0205 */
[C---:B------:R-:W-:Y:S02]  /*6a10*/  IMAD R12, R0.reuse, c[0x0][0x1b4], R8 ;  /* 0x00006d00000c7a24 */ /* 0x040fe400078e0208 */
[----:B------:R-:W-:Y:S01]  /*6a20*/  IMAD.WIDE.U32 R2, R0, c[0x0][0x1b0], R2 ;  /* 0x00006c0000027a25 */ /* 0x000fe200078e0002 */
[----:B------:R-:W-:-:S03]  /*6a30*/  SHF.R.S32.HI R11, RZ, 0x1f, R5 ;  /* 0x0000001fff0b7819 */ /* 0x000fc60000011405 */
[C---:B------:R-:W-:Y:S01]  /*6a40*/  IMAD R0, R6.reuse, c[0x0][0x1e0], RZ ;  /* 0x0000780006007a24 */ /* 0x040fe200078e02ff */
[----:B------:R-:W-:Y:S01]  /*6a50*/  IADD3 R3, R3, R12, RZ ;  /* 0x0000000c03037210 */ /* 0x000fe20007ffe0ff */
[----:B------:R-:W-:Y:S02]  /*6a60*/  IMAD R10, R6, c[0x0][0x208], RZ ;  /* 0x00008200060a7a24 */ /* 0x000fe400078e02ff */
[C---:B------:R-:W-:Y:S01]  /*6a70*/  IMAD R13, R4.reuse, c[0x0][0x1e4], R0 ;  /* 0x00007900040d7a24 */ /* 0x040fe200078e0200 */
[----:B------:R-:W-:Y:S01]  /*6a80*/  SEL R0, RZ, 0xffffffff, P6 ;  /* 0xffffffffff007807 */ /* 0x000fe20003000000 */
[----:B------:R-:W-:-:S04]  /*6a90*/  IMAD.WIDE.U32 R6, R4, c[0x0][0x1e0], R14 ;  /* 0x0000780004067a25 */ /* 0x000fc800078e000e */
[----:B------:R-:W-:-:S04]  /*6aa0*/  IMAD.WIDE.U32 R8, R4, c[0x0][0x208], R14 ;  /* 0x0000820004087a25 */ /* 0x000fc800078e000e */
[----:B------:R-:W-:Y:S01]  /*6ab0*/  IMAD R12, R4, c[0x0][0x20c], R10 ;  /* 0x00008300040c7a24 */ /* 0x000fe200078e020a */
[----:B------:R-:W-:Y:S01]  /*6ac0*/  SEL R10, RZ, 0x1, P2 ;  /* 0x00000001ff0a7807 */ /* 0x000fe20001000000 */
[----:B------:R-:W-:Y:S01]  /*6ad0*/  IMAD R4, R11, c[0x0][0x1a8], RZ ;  /* 0x00006a000b047a24 */ /* 0x000fe200078e02ff */
[----:B------:R-:W-:Y:S01]  /*6ae0*/  ISETP.GE.AND P2, PT, R216, c[0x0][0x198], PT ;  /* 0x00006600d8007a0c */ /* 0x000fe20003f46270 */
[----:B------:R-:W-:Y:S02]  /*6af0*/  IMAD.SHL.U32 R0, R0, 0x2, RZ ;  /* 0x0000000200007824 */ /* 0x000fe400078e00ff */
[C---:B------:R-:W-:Y:S02]  /*6b00*/  IMAD R4, R5.reuse, c[0x0][0x1ac], R4 ;  /* 0x00006b0005047a24 */ /* 0x040fe400078e0204 */
[----:B------:R-:W-:Y:S01]  /*6b10*/  IMAD.WIDE.U32 R2, R5, c[0x0][0x1a8], R2 ;  /* 0x00006a0005027a25 */ /* 0x000fe200078e0002 */
[----:B------:R-:W-:Y:S02]  /*6b20*/  LOP3.LUT R10, R0, 0x2, R10, 0xe2, !PT ;  /* 0x00000002000a7812 */ /* 0x000fe400078ee20a */
[----:B------:R-:W-:Y:S01]  /*6b30*/  IADD3 R5, R9, R12, RZ ;  /* 0x0000000c09057210 */ /* 0x000fe20007ffe0ff */
[----:B------:R-:W-:Y:S01]  /*6b40*/  IMAD.IADD R0, R3, 0x1, R4 ;  /* 0x0000000103007824 */ /* 0x000fe200078e0204 */
[C---:B------:R-:W-:Y:S01]  /*6b50*/  LEA R17, P0, R2.reuse, c[0x0][0x160], 0x1 ;  /* 0x0000580002117a11 */ /* 0x040fe200078008ff */
[----:B------:R-:W-:Y:S01]  /*6b60*/  IMAD.IADD R7, R7, 0x1, R13 ;  /* 0x0000000107077824 */ /* 0x000fe200078e020d */
[----:B------:R-:W-:Y:S01]  /*6b70*/  SEL R9, RZ, 0x4, P5 ;  /* 0x00000004ff097807 */ /* 0x000fe20002800000 */
[----:B------:R-:W-:Y:S01]  /*6b80*/  IMAD.MOV.U32 R4, RZ, RZ, R8 ;  /* 0x000000ffff047224 */ /* 0x000fe200078e0008 */
[----:B------:R-:W-:Y:S01]  /*6b90*/  LEA.HI.X R16, R2, c[0x0][0x164], R0, 0x1, P0 ;  /* 0x0000590002107a11 */ /* 0x000fe200000f0c00 */
[----:B------:R-:W-:Y:S01]  /*6ba0*/  IMAD.WIDE.U32 R6, R227, c[0x0][0x1e8], R6 ;  /* 0x00007a00e3067a25 */ /* 0x000fe200078e0006 */
[----:B------:R-:W-:-:S02]  /*6bb0*/  ISETP.NE.U32.AND P0, PT, RZ, c[0x0][0x350], PT ;  /* 0x0000d400ff007a0c */ /* 0x000fc40003f05070 */
[----:B------:R-:W-:Y:S01]  /*6bc0*/  SEL R8, RZ, 0x8, P4 ;  /* 0x00000008ff087807 */ /* 0x000fe20002000000 */
[C---:B------:R-:W-:Y:S01]  /*6bd0*/  IMAD.WIDE.U32 R4, R227.reuse, c[0x0][0x210], R4 ;  /* 0x00008400e3047a25 */ /* 0x040fe200078e0004 */
[----:B------:R-:W-:Y:S02]  /*6be0*/  ISETP.NE.AND.EX P0, PT, RZ, c[0x0][0x354], PT, P0 ;  /* 0x0000d500ff007a0c */ /* 0x000fe40003f05300 */
[----:B------:R-:W-:Y:S01]  /*6bf0*/  LOP3.LUT R123, R8, R10, R9, 0xfe, !PT ;  /* 0x0000000a087b7212 */ /* 0x000fe200078efe09 */
[C---:B------:R-:W-:Y:S01]  /*6c00*/  IMAD R7, R227.reuse, c[0x0][0x1ec], R7 ;  /* 0x00007b00e3077a24 */ /* 0x040fe200078e0207 */
[----:B------:R-:W-:Y:S01]  /*6c10*/  IADD3 R13, R214, R225, RZ ;  /* 0x000000e1d60d7210 */ /* 0x000fe20007ffe0ff */
[----:B------:R-:W-:Y:S01]  /*6c20*/  IMAD R5, R227, c[0x0][0x214], R5 ;  /* 0x00008500e3057a24 */ /* 0x000fe200078e0205 */
[----:B--2---:R-:W-:Y:S01]  /*6c30*/  @P1 MOV R2, R19 ;  /* 0x0000001300021202 */ /* 0x004fe20000000f00 */
[----:B------:R-:W-:Y:S01]  /*6c40*/  @!P1 IMAD.MOV.U32 R2, RZ, RZ, R235 ;  /* 0x000000ffff029224 */ /* 0x000fe200078e00eb */
[----:B------:R-:W-:Y:S01]  /*6c50*/  @P1 SHF.R.S32.HI R3, RZ, 0x1f, R19 ;  /* 0x0000001fff031819 */ /* 0x000fe20000011413 */
[----:B------:R-:W-:Y:S01]  /*6c60*/  @!P1 IMAD.MOV.U32 R3, RZ, RZ, R18 ;  /* 0x000000ffff039224 */ /* 0x000fe200078e0012 */
[----:B------:R-:W-:-:S02]  /*6c70*/  ISETP.GE.AND P1, PT, R217, c[0x0][0x198], PT ;  /* 0x00006600d9007a0c */ /* 0x000fc40003f26270 */
[----:B------:R-:W-:Y:S02]  /*6c80*/  SEL R0, R2, RZ, !P0 ;  /* 0x000000ff02007207 */ /* 0x000fe40004000000 */
[----:B------:R-:W-:Y:S02]  /*6c90*/  SEL R2, R3, RZ, !P0 ;  /* 0x000000ff03027207 */ /* 0x000fe40004000000 */
[----:B------:R-:W-:Y:S01]  /*6ca0*/  ISETP.GE.AND P0, PT, R136, c[0x0][0x198], PT ;  /* 0x0000660088007a0c */ /* 0x000fe20003f06270 */
[----:B------:R-:W-:-:S04]  /*6cb0*/  IMAD.WIDE.U32 R220, R0, c[0x0][0x1f0], R6 ;  /* 0x00007c0000dc7a25 */ /* 0x000fc800078e0006 */
[C---:B------:R-:W-:Y:S02]  /*6cc0*/  IMAD R8, R2.reuse, c[0x0][0x1f0], RZ ;  /* 0x00007c0002087a24 */ /* 0x040fe400078e02ff */
[----:B------:R-:W-:Y:S02]  /*6cd0*/  IMAD R3, R2, c[0x0][0x218], RZ ;  /* 0x0000860002037a24 */ /* 0x000fe400078e02ff */
[----:B------:R-:W-:-:S04]  /*6ce0*/  IMAD.WIDE.U32 R222, R0, c[0x0][0x218], R4 ;  /* 0x0000860000de7a25 */ /* 0x000fc800078e0004 */
[C---:B------:R-:W-:Y:S01]  /*6cf0*/  IMAD R2, R0.reuse, c[0x0][0x1f4], R8 ;  /* 0x00007d0000027a24 */ /* 0x040fe200078e0208 */
[----:B------:R-:W-:Y:S01]  /*6d00*/  @P0 LOP3.LUT R215, R215, 0x2, RZ, 0xfc, !PT ;  /* 0x00000002d7d70812 */ /* 0x000fe200078efcff */
[----:B------:R-:W-:Y:S02]  /*6d10*/  IMAD R0, R0, c[0x0][0x21c], R3 ;  /* 0x0000870000007a24 */ /* 0x000fe400078e0203 */
[----:B------:R-:W-:-:S03]  /*6d20*/  IMAD.IADD R219, R221, 0x1, R2 ;  /* 0x00000001dddb7824 */ /* 0x000fc600078e0202 */
[----:B------:R-:W-:Y:S01]  /*6d30*/  IADD3 R224, R223, R0, RZ ;  /* 0x00000000dfe07210 */ /* 0x000fe20007ffe0ff */
[----:B------:R-:W-:Y:S05]  /*6d40*/  BRA.DIV ~URZ, `(.L_x_611) ;  /* 0x000190827f007947 */ /* 0x000fea000b800000 */
[----:B------:R1:W2:Y:S02]  /*6d50*/  SHFL.IDX PT, R10, R16, RZ, 0x181f ;  /* 0x00181fff100a7589 */ /* 0x0002a400000e0000 */
.L_x_794:
[----:B------:R-:W-:Y:S05]  /*6d60*/  BRA.DIV ~URZ, `(.L_x_612) ;  /* 0x000190d27f007947 */ /* 0x000fea000b800000 */
[----:B------:R3:W4:Y:S02]  /*6d70*/  SHFL.IDX PT, R2, R17, RZ, 0x181f ;  /* 0x00181fff11027589 */ /* 0x00072400000e0000 */
.L_x_795:
[----:B------:R-:W-:Y:S01]  /*6d80*/  IMAD R68, R213, c[0x0][0x2c4], RZ ;  /* 0x0000b100d5447a24 */ /* 0x000fe200078e02ff */
[----:B------:R-:W-:Y:S01]  /*6d90*/  SHF.R.S32.HI R71, RZ, 0x1f, R138 ;  /* 0x0000001fff477819 */ /* 0x000fe2000001148a */
[----:B------:R-:W-:Y:S01]  /*6da0*/  BSSY B0, `(.L_x_613) ;  /* 0x000001a000007945 */ /* 0x000fe20003800000 */
[----:B------:R-:W-:Y:S02]  /*6db0*/  LOP3.LUT R215, R215, 0xfffffff7, RZ, 0xc0, !PT ;  /* 0xfffffff7d7d77812 */ /* 0x000fe400078ec0ff */
[----:B------:R-:W-:Y:S02]  /*6dc0*/  ISETP.GE.AND P0, PT, R13, R68, PT ;  /* 0x000000440d00720c */ /* 0x000fe40003f06270 */
[----:B------:R-:W-:Y:S02]  /*6dd0*/  LEA.HI R69, R71, R138, RZ, 0x3 ;  /* 0x0000008a47457211 */ /* 0x000fe400078f18ff */
[----:B------:R-:W-:-:S02]  /*6de0*/  SHF.R.S32.HI R12, RZ, 0x1f, R217 ;  /* 0x0000001fff0c7819 */ /* 0x000fc400000114d9 */
[----:B------:R-:W-:Y:S02]  /*6df0*/  LOP3.LUT R0, R69, 0xfffffff8, RZ, 0xc0, !PT ;  /* 0xfffffff845007812 */ /* 0x000fe400078ec0ff */
[----:B------:R-:W-:Y:S02]  /*6e00*/  SHF.R.S32.HI R11, RZ, 0x1f, R216 ;  /* 0x0000001fff0b7819 */ /* 0x000fe400000114d8 */
[----:B------:R-:W-:-:S03]  /*6e10*/  SHF.R.S32.HI R24, RZ, 0x1f, R0 ;  /* 0x0000001fff187819 */ /* 0x000fc60000011400 */
[----:B------:R-:W-:Y:S01]  /*6e20*/  @P0 LOP3.LUT R215, R215, 0x8, RZ, 0xfc, !PT ;  /* 0x00000008d7d70812 */ /* 0x000fe200078efcff */
[----:B------:R-:W-:Y:S05]  /*6e30*/  @P0 BRA `(.L_x_614) ;  /* 0x0000010000000947 */ /* 0x000fea0003800000 */
[----:B----4-:R-:W-:-:S04]  /*6e40*/  LEA R8, P0, R136, R2, 0x1 ;  /* 0x0000000288087211 */ /* 0x010fc800078008ff */
[----:B--2---:R-:W-:Y:S02]  /*6e50*/  LEA.HI.X R9, R136, R10, R15, 0x1, P0 ;  /* 0x0000000a88097211 */ /* 0x004fe400000f0c0f */
[----:B------:R-:W-:-:S04]  /*6e60*/  LEA R6, P0, R0, R2, 0x1 ;  /* 0x0000000200067211 */ /* 0x000fc800078008ff */
[----:B------:R-:W-:Y:S02]  /*6e70*/  LEA.HI.X R7, R0, R10, R24, 0x1, P0 ;  /* 0x0000000a00077211 */ /* 0x000fe400000f0c18 */
[----:B------:R-:W-:-:S04]  /*6e80*/  LEA R4, P0, R216, R2, 0x1 ;  /* 0x00000002d8047211 */ /* 0x000fc800078008ff */
[----:B------:R-:W-:Y:S02]  /*6e90*/  LEA.HI.X R5, R216, R10, R11, 0x1, P0 ;  /* 0x0000000ad8057211 */ /* 0x000fe400000f0c0b */
[----:B------:R-:W-:-:S04]  /*6ea0*/  LEA R2, P0, R217, R2, 0x1 ;  /* 0x00000002d9027211 */ /* 0x000fc800078008ff */
[----:B------:R-:W-:Y:S02]  /*6eb0*/  LEA.HI.X R3, R217, R10, R12, 0x1, P0 ;  /* 0x0000000ad9037211 */ /* 0x000fe400000f0c0c */
[----:B------:R-:W-:-:S13]  /*6ec0*/  LOP3.LUT P0, RZ, R215, 0x2, RZ, 0xc0, !PT ;  /* 0x00000002d7ff7812 */ /* 0x000fda000780c0ff */
[----:B------:R-:W-:Y:S01]  /*6ed0*/  @!PT LDS RZ, [RZ] ;  /* 0x00000000fffff984 */ /* 0x000fe20000000800 */
[----:B------:R-:W-:Y:S01]  /*6ee0*/  @!PT LDS RZ, [RZ] ;  /* 0x00000000fffff984 */ /* 0x000fe20000000800 */
[----:B------:R-:W-:Y:S01]  /*6ef0*/  @!PT LDS RZ, [RZ] ;  /* 0x00000000fffff984 */ /* 0x000fe20000000800 */
[----:B------:R2:W-:Y:S04]  /*6f00*/  LDGSTS.E.BYPASS.LTC128B.128 [R196+0x10080], [R8.64], !P0 ;  /* 0x1008000008c47fae */ /* 0x0005e8000c101d46 */
[----:B------:R2:W-:Y:S04]  /*6f10*/  LDGSTS.E.BYPASS.LTC128B.128 [R196+0x14080], [R6.64], !P3 ;  /* 0x1408000006c47fae */ /* 0x0005e8000d901d46 */
[----:B------:R2:W-:Y:S04]  /*6f20*/  LDGSTS.E.BYPASS.LTC128B.128 [R196+0x18080], [R4.64], !P2 ;  /* 0x1808000004c47fae */ /* 0x0005e8000d101d46 */
[----:B------:R2:W-:Y:S02]  /*6f30*/  LDGSTS.E.BYPASS.LTC128B.128 [R196+0x1c080], [R2.64], !P1 ;  /* 0x1c08000002c47fae */ /* 0x0005e4000c901d46 */
.L_x_614:
[----:B------:R-:W-:Y:S05]  /*6f40*/  BSYNC B0 ;  /* 0x0000000000007941 */ /* 0x000fea0003800000 */
.L_x_613:
[----:B------:R-:W-:Y:S05]  /*6f50*/  BRA.DIV ~URZ, `(.L_x_615) ;  /* 0x00018f527f007947 */ /* 0x000fea000b800000 */
[----:B--2---:R2:W1:Y:S04]  /*6f60*/  SHFL.IDX PT, R10, R16, 0x1, 0x181f ;  /* 0x00381f00100a7f89 */ /* 0x00446800000e0000 */
[----:B----4-:R2:W4:Y:S02]  /*6f70*/  SHFL.IDX PT, R2, R17, 0x1, 0x181f ;  /* 0x00381f0011027f89 */ /* 0x01052400000e0000 */
.L_x_796:
[----:B------:R-:W-:Y:S01]  /*6f80*/  IADD3 R3, R13, 0x20, RZ ;  /* 0x000000200d037810 */ /* 0x000fe20007ffe0ff */
[----:B------:R-:W-:Y:S01]  /*6f90*/  BSSY B0, `(.L_x_616) ;  /* 0x0000015000007945 */ /* 0x000fe20003800000 */
[----:B------:R-:W-:-:S02]  /*6fa0*/  LOP3.LUT R215, R215, 0xffffffef, RZ, 0xc0, !PT ;  /* 0xffffffefd7d77812 */ /* 0x000fc400078ec0ff */
[----:B------:R-:W-:-:S13]  /*6fb0*/  ISETP.GE.AND P0, PT, R3, R68, PT ;  /* 0x000000440300720c */ /* 0x000fda0003f06270 */
[----:B------:R-:W-:Y:S01]  /*6fc0*/  @P0 LOP3.LUT R215, R215, 0x10, RZ, 0xfc, !PT ;  /* 0x00000010d7d70812 */ /* 0x000fe200078efcff */
[----:B------:R-:W-:Y:S05]  /*6fd0*/  @P0 BRA `(.L_x_617) ;  /* 0x0000010000000947 */ /* 0x000fea0003800000 */
[----:B----4-:R-:W-:-:S04]  /*6fe0*/  LEA R8, P0, R136, R2, 0x1 ;  /* 0x0000000288087211 */ /* 0x010fc800078008ff */
[----:B-1----:R-:W-:Y:S02]  /*6ff0*/  LEA.HI.X R9, R136, R10, R15, 0x1, P0 ;  /* 0x0000000a88097211 */ /* 0x002fe400000f0c0f */
        /* <DEDUP_REMOVED lines=14> */
.L_x_617:
[----:B------:R-:W-:Y:S05]  /*70e0*/  BSYNC B0 ;  /* 0x0000000000007941 */ /* 0x000fea0003800000 */
.L_x_616:
[----:B------:R-:W-:Y:S05]  /*70f0*/  BRA.DIV ~URZ, `(.L_x_618) ;  /* 0x00018e827f007947 */ /* 0x000fea000b800000 */
[----:B-1----:R1:W2:Y:S02]  /*7100*/  SHFL.IDX PT, R10, R16, 0x2, 0x181f ;  /* 0x00581f00100a7f89 */ /* 0x0022a400000e0000 */
.L_x_797:
[----:B------:R-:W-:Y:S05]  /*7110*/  BRA.DIV ~URZ, `(.L_x_619) ;  /* 0x00018ed27f007947 */ /* 0x000fea000b800000 */
[----:B----4-:R4:W1:Y:S02]  /*7120*/  SHFL.IDX PT, R2, R17, 0x2, 0x181f ;  /* 0x00581f0011027f89 */ /* 0x01086400000e0000 */
.L_x_798:
[----:B------:R-:W-:Y:S01]  /*7130*/  IADD3 R3, R13, 0x40, RZ ;  /* 0x000000400d037810 */ /* 0x000fe20007ffe0ff */
[----:B------:R-:W-:Y:S01]  /*7140*/  BSSY B0, `(.L_x_620) ;  /* 0x0000015000007945 */ /* 0x000fe20003800000 */
[----:B------:R-:W-:-:S02]  /*7150*/  LOP3.LUT R215, R215, 0xffffff7f, RZ, 0xc0, !PT ;  /* 0xffffff7fd7d77812 */ /* 0x000fc400078ec0ff */
[----:B------:R-:W-:-:S13]  /*7160*/  ISETP.GE.AND P0, PT, R3, R68, PT ;  /* 0x000000440300720c */ /* 0x000fda0003f06270 */
[----:B------:R-:W-:Y:S01]  /*7170*/  @P0 LOP3.LUT R215, R215, 0x80, RZ, 0xfc, !PT ;  /* 0x00000080d7d70812 */ /* 0x000fe200078efcff */
[----:B------:R-:W-:Y:S05]  /*7180*/  @P0 BRA `(.L_x_621) ;  /* 0x0000010000000947 */ /* 0x000fea0003800000 */
[----:B-1----:R-:W-:-:S04]  /*7190*/  LEA R8, P0, R136, R2, 0x1 ;  /* 0x0000000288087211 */ /* 0x002fc800078008ff */
        /* <DEDUP_REMOVED lines=15> */
.L_x_621:
[----:B------:R-:W-:Y:S05]  /*7290*/  BSYNC B0 ;  /* 0x0000000000007941 */ /* 0x000fea0003800000 */
.L_x_620:
[----:B------:R-:W-:Y:S05]  /*72a0*/  BRA.DIV ~URZ, `(.L_x_622) ;  /* 0x00018db27f007947 */ /* 0x000fea000b800000 */
[----:B--2---:R2:W3:Y:S04]  /*72b0*/  SHFL.IDX PT, R10, R16, 0x3, 0x181f ;  /* 0x00781f00100a7f89 */ /* 0x0044e800000e0000 */
[----:B-1----:R2:W1:Y:S02]  /*72c0*/  SHFL.IDX PT, R2, R17, 0x3, 0x181f ;  /* 0x00781f0011027f89 */ /* 0x00246400000e0000 */
.L_x_799:
[----:B------:R-:W-:Y:S01]  /*72d0*/  IADD3 R3, R13, 0x60, RZ ;  /* 0x000000600d037810 */ /* 0x000fe20007ffe0ff */
[----:B------:R-:W-:Y:S01]  /*72e0*/  IMAD.SHL.U32 R122, R106, 0x20, RZ ;  /* 0x000000206a7a7824 */ /* 0x000fe200078e00ff */
[----:B--2---:R-:W-:-:S02]  /*72f0*/  P2R R16, PR, RZ, 0x10 ;  /* 0x00000010ff107803 */ /* 0x004fc40000000000 */
[----:B------:R-:W-:Y:S02]  /*7300*/  ISETP.GE.AND P4, PT, R3, R68, PT ;  /* 0x000000440300720c */ /* 0x000fe40003f86270 */
[----:B------:R-:W-:Y:S02]  /*7310*/  SHF.R.S32.HI R129, RZ, 0x1f, R106 ;  /* 0x0000001fff817819 */ /* 0x000fe4000001146a */
[----:B------:R-:W-:-:S09]  /*7320*/  P2R R82, PR, RZ, 0x10 ;  /* 0x00000010ff527803 */ /* 0x000fd20000000000 */
[----:B-1----:R-:W-:-:S04]  /*7330*/  @!P4 LEA R4, P0, R216, R2, 0x1 ;  /* 0x00000002d804c211 */ /* 0x002fc800078008ff */
[----:B---3--:R-:W-:Y:S02]  /*7340*/  @!P4 LEA.HI.X R5, R216, R10, R11, 0x1, P0 ;  /* 0x0000000ad805c211 */ /* 0x008fe400000f0c0b */
[----:B------:R-:W-:-:S04]  /*7350*/  @!P4 LEA R8, P0, R136, R2, 0x1 ;  /* 0x000000028808c211 */ /* 0x000fc800078008ff */
[----:B------:R-:W-:Y:S02]  /*7360*/  @!P4 LEA.HI.X R9, R136, R10, R15, 0x1, P0 ;  /* 0x0000000a8809c211 */ /* 0x000fe400000f0c0f */
[----:B------:R-:W-:-:S04]  /*7370*/  @!P4 LEA R6, P0, R0, R2, 0x1 ;  /* 0x000000020006c211 */ /* 0x000fc800078008ff */
[----:B------:R-:W-:Y:S02]  /*7380*/  @!P4 LEA.HI.X R7, R0, R10, R24, 0x1, P0 ;  /* 0x0000000a0007c211 */ /* 0x000fe400000f0c18 */
[----:B------:R-:W-:-:S04]  /*7390*/  @!P4 LEA R2, P0, R217, R2, 0x1 ;  /* 0x00000002d902c211 */ /* 0x000fc800078008ff */
[----:B------:R-:W-:Y:S02]  /*73a0*/  @!P4 LEA.HI.X R3, R217, R10, R12, 0x1, P0 ;  /* 0x0000000ad903c211 */ /* 0x000fe400000f0c0c */
[----:B------:R-:W-:-:S13]  /*73b0*/  LOP3.LUT P0, RZ, R215, 0x2, RZ, 0xc0, !PT ;  /* 0x00000002d7ff7812 */ /* 0x000fda000780c0ff */
[----:B------:R-:W-:Y:S01]  /*73c0*/  @!PT LDS RZ, [RZ] ;  /* 0x00000000fffff984 */ /* 0x000fe20000000800 */
[----:B------:R-:W-:Y:S01]  /*73d0*/  @!PT LDS RZ, [RZ] ;  /* 0x00000000fffff984 */ /* 0x000fe20000000800 */
[----:B------:R-:W-:Y:S01]  /*73e0*/  @!PT LDS RZ, [RZ] ;  /* 0x00000000fffff984 */ /* 0x000fe20000000800 */
[----:B------:R1:W-:Y:S04]  /*73f0*/  @!P4 LDGSTS.E.BYPASS.LTC128B.128 [R218+0x13080], [R8.64], !P0 ;  /* 0x1308000008dacfae */ /* 0x0003e8000c101d46 */
[----:B------:R1:W-:Y:S04]  /*7400*/  @!P4 LDGSTS.E.BYPASS.LTC128B.128 [R218+0x17080], [R6.64], !P3 ;  /* 0x1708000006dacfae */ /* 0x0003e8000d901d46 */
[----:B------:R1:W-:Y:S04]  /*7410*/  @!P4 LDGSTS.E.BYPASS.LTC128B.128 [R218+0x1b080], [R4.64], !P2 ;  /* 0x1b08000004dacfae */ /* 0x0003e8000d101d46 */
[----:B------:R2:W-:Y:S01]  /*7420*/  @!P4 LDGSTS.E.BYPASS.LTC128B.128 [R218+0x1f080], [R2.64], !P1 ;  /* 0x1f08000002dacfae */ /* 0x0005e2000c901d46 */
[----:B------:R-:W-:-:S03]  /*7430*/  ISETP.NE.AND P4, PT, R16, RZ, PT ;  /* 0x000000ff1000720c */ /* 0x000fc60003f85270 */
[----:B------:R-:W0:Y:S01]  /*7440*/  LDGDEPBAR ;  /* 0x00000000000079af */ /* 0x000e220000000000 */
[----:B------:R-:W-:Y:S01]  /*7450*/  WARPSYNC 0xffffffff ;  /* 0xffffffff00007948 */ /* 0x000fe20003800000 */
[----:B------:R-:W-:Y:S01]  /*7460*/  BSSY B0, `(.L_x_623) ;  /* 0x0000015000007945 */ /* 0x000fe20003800000 */
[----:B--2---:R-:W-:Y:S01]  /*7470*/  IADD3 R2, -R122, R212, -R214 ;  /* 0x000000d47a027210 */ /* 0x004fe20007ffe9d6 */
[----:B------:R-:W-:Y:S03]  /*7480*/  BAR.SYNC.DEFER_BLOCKING 0x0 ;  /* 0x0000000000007b1d */ /* 0x000fe60000010000 */
[----:B------:R-:W-:-:S13]  /*7490*/  ISETP.GE.AND P0, PT, R2, 0x1, PT ;  /* 0x000000010200780c */ /* 0x000fda0003f06270 */
[----:B------:R-:W-:Y:S05]  /*74a0*/  @!P0 BRA `(.L_x_624) ;  /* 0x0000010000008947 */ /* 0x000fea0003800000 */
[----:B-1----:R-:W-:Y:S01]  /*74b0*/  IMAD R4, R129, c[0x0][0x1e0], RZ ;  /* 0x0000780081047a24 */ /* 0x002fe200078e02ff */
[----:B------:R-:W-:Y:S01]  /*74c0*/  LOP3.LUT P3, RZ, R215, 0x1, RZ, 0xc0, !PT ;  /* 0x00000001d7ff7812 */ /* 0x000fe2000786c0ff */
[----:B------:R-:W-:-:S04]  /*74d0*/  IMAD.WIDE.U32 R2, R106, c[0x0][0x1e0], RZ ;  /* 0x000078006a027a25 */ /* 0x000fc800078e00ff */
[----:B------:R-:W-:-:S04]  /*74e0*/  IMAD R4, R106, c[0x0][0x1e4], R4 ;  /* 0x000079006a047a24 */ /* 0x000fc800078e0204 */
[----:B------:R-:W-:Y:S01]  /*74f0*/  IMAD.IADD R4, R3, 0x1, R4 ;  /* 0x0000000103047824 */ /* 0x000fe200078e0204 */
[----:B------:R-:W-:-:S04]  /*7500*/  LEA R3, P0, R2, R220, 0x5 ;  /* 0x000000dc02037211 */ /* 0x000fc800078028ff */
[----:B------:R-:W-:Y:S02]  /*7510*/  LEA.HI.X R4, R2, R219, R4, 0x5, P0 ;  /* 0x000000db02047211 */ /* 0x000fe400000f2c04 */
[----:B------:R-:W-:-:S04]  /*7520*/  LEA R2, P0, R3, c[0x0][0x1c8], 0x1 ;  /* 0x0000720003027a11 */ /* 0x000fc800078008ff */
        /* <DEDUP_REMOVED lines=8> */
.L_x_624:
[----:B-1----:R-:W-:Y:S05]  /*75b0*/  BSYNC B0 ;  /* 0x0000000000007941 */ /* 0x002fea0003800000 */
.L_x_623:
[----:B------:R-:W-:Y:S01]  /*75c0*/  ISETP.LT.AND P0, PT, RZ, c[0x0][0x27c], PT ;  /* 0x00009f00ff007a0c */ /* 0x000fe20003f01270 */
[----:B------:R-:W0:Y:S01]  /*75d0*/  LDGDEPBAR ;  /* 0x00000000000079af */ /* 0x000e220000000000 */
[----:B------:R-:W-:-:S11]  /*75e0*/  MOV R131, c[0x0][0x2c4] ;  /* 0x0000b10000837a02 */ /* 0x000fd60000000f00 */
[----:B------:R-:W-:Y:S05]  /*75f0*/  @P0 BRA `(.L_x_625) ;  /* 0x0000002000000947 */ /* 0x000fea0003800000 */
[----:B------:R-:W-:-:S04]  /*7600*/  DEPBAR.LE SB0, 0x1 ;  /* 0x000080400000791a */ /* 0x000fc80000000000 */
[----:B------:R-:W-:Y:S05]  /*7610*/  BRA `(.L_x_626) ;  /* 0x000096a000007947 */ /* 0x000fea0003800000 */
.L_x_625:
[----:B------:R-:W-:Y:S01]  /*7620*/  ULDC.U8 UR4, c[0x0][0x298] ;  /* 0x0000a60000047ab9 */ /* 0x000fe20000000000 */
[----:B-----5:R-:W-:Y:S01]  /*7630*/  SHF.R.S32.HI R2, RZ, 0x1f, R110 ;  /* 0x0000001fff027819 */ /* 0x020fe2000001146e */
[----:B------:R-:W-:Y:S01]  /*7640*/  IMAD.WIDE.U32 R6, R110, c[0x0][0x280], RZ ;  /* 0x0000a0006e067a25 */ /* 0x000fe200078e00ff */
[----:B------:R-:W-:Y:S01]  /*7650*/  ISETP.NE.AND P0, PT, RZ, UR4, PT ;  /* 0x00000004ff007c0c */ /* 0x000fe2000bf05270 */
[----:B------:R-:W-:Y:S01]  /*7660*/  BSSY B2, `(.L_x_626) ;  /* 0x0000965000027945 */ /* 0x000fe20003800000 */
[----:B------:R-:W-:Y:S01]  /*7670*/  IADD3 R128, R214, 0x20, RZ ;  /* 0x00000020d6807810 */ /* 0x000fe20007ffe0ff */
[C---:B------:R-:W-:Y:S02]  /*7680*/  IMAD R3, R2.reuse, c[0x0][0x280], RZ ;  /* 0x0000a00002037a24 */ /* 0x040fe400078e02ff */
[----:B------:R-:W-:Y:S02]  /*7690*/  IMAD R2, R2, c[0x0][0x290], RZ ;  /* 0x0000a40002027a24 */ /* 0x000fe400078e02ff */
[----:B------:R-:W-:-:S02]  /*76a0*/  IMAD R3, R110, c[0x0][0x284], R3 ;  /* 0x0000a1006e037a24 */ /* 0x000fc400078e0203 */
[C---:B------:R-:W-:Y:S01]  /*76b0*/  IMAD R8, R110.reuse, c[0x0][0x294], R2 ;  /* 0x0000a5006e087a24 */ /* 0x040fe200078e0202 */
[----:B------:R-:W-:Y:S01]  /*76c0*/  LEA R2, R237, R13, 0x5 ;  /* 0x0000000ded027211 */ /* 0x000fe200078e28ff */
[----:B------:R-:W-:Y:S01]  /*76d0*/  IMAD.WIDE.U32 R4, R110, c[0x0][0x290], RZ ;  /* 0x0000a4006e047a25 */ /* 0x000fe200078e00ff */
[----:B------:R-:W-:-:S04]  /*76e0*/  IADD3 R3, R3, R7, RZ ;  /* 0x0000000703037210 */ /* 0x000fc80007ffe0ff */
[----:B------:R-:W-:Y:S01]  /*76f0*/  IADD3 R8, R8, R5, RZ ;  /* 0x0000000508087210 */ /* 0x000fe20007ffe0ff */
[----:B------:R-:W-:Y:S05]  /*7700*/  @!P0 BRA `(.L_x_627) ;  /* 0x000049e000008947 */ /* 0x000fea0003800000 */
[----:B------:R-:W-:Y:S01]  /*7710*/  ISETP.NE.AND P1, PT, R131, 0x1, PT ;  /* 0x000000018300780c */ /* 0x000fe20003f25270 */
[----:B------:R-:W-:Y:S01]  /*7720*/  IMAD.MOV.U32 R7, RZ, RZ, R3 ;  /* 0x000000ffff077224 */ /* 0x000fe200078e0003 */
[----:B------:R-:W-:Y:S01]  /*7730*/  IADD3 R46, R156, 0x40, RZ ;  /* 0x000000409c2e7810 */ /* 0x000fe20007ffe0ff */
[----:B------:R-:W-:Y:S01]  /*7740*/  BSSY B0, `(.L_x_628) ;  /* 0x0000052000007945 */ /* 0x000fe20003800000 */
[----:B------:R-:W-:Y:S01]  /*7750*/  SHF.R.S32.HI R41, RZ, 0x1f, R158 ;  /* 0x0000001fff297819 */ /* 0x000fe2000001149e */
[----:B------:R-:W-:Y:S01]  /*7760*/  CS2R R66, SRZ ;  /* 0x0000000000427805 */ /* 0x000fe2000001ff00 */
[----:B------:R-:W-:Y:S01]  /*7770*/  SHF.R.S32.HI R35, RZ, 0x1f, R156 ;  /* 0x0000001fff237819 */ /* 0x000fe2000001149c */
[----:B------:R-:W-:Y:S01]  /*7780*/  CS2R R42, SRZ ;  /* 0x00000000002a7805 */ /* 0x000fe2000001ff00 */
[----:B------:R-:W-:Y:S01]  /*7790*/  SHF.R.S32.HI R30, RZ, 0x1f, R159 ;  /* 0x0000001fff1e7819 */ /* 0x000fe2000001149f */
[----:B------:R-:W-:Y:S01]  /*77a0*/  CS2R R36, SRZ ;  /* 0x0000000000247805 */ /* 0x000fe2000001ff00 */
[----:B------:R-:W-:Y:S01]  /*77b0*/  CS2R R26, SRZ ;  /* 0x00000000001a7805 */ /* 0x000fe2000001ff00 */
[----:B------:R-:W-:Y:S01]  /*77c0*/  CS2R R22, SRZ ;  /* 0x0000000000167805 */ /* 0x000fe2000001ff00 */
[----:B------:R-:W-:Y:S01]  /*77d0*/  CS2R R44, SRZ ;  /* 0x00000000002c7805 */ /* 0x000fe2000001ff00 */
[----:B------:R-:W-:Y:S01]  /*77e0*/  @P1 IMAD.HI.U32 R0, R2, c[0x0][0x2c8], RZ ;  /* 0x0000b20002001a27 */ /* 0x000fe200078e00ff */
[----:B------:R-:W-:Y:S01]  /*77f0*/  CS2R R38, SRZ ;  /* 0x0000000000267805 */ /* 0x000fe2000001ff00 */
[----:B------:R-:W-:Y:S01]  /*7800*/  CS2R R28, SRZ ;  /* 0x00000000001c7805 */ /* 0x000fe2000001ff00 */
[----:B------:R-:W-:Y:S01]  /*7810*/  CS2R R24, SRZ ;  /* 0x0000000000187805 */ /* 0x000fe2000001ff00 */
[----:B------:R-:W-:-:S02]  /*7820*/  SHF.R.S32.HI R33, RZ, 0x1f, R46 ;  /* 0x0000001fff217819 */ /* 0x000fc4000001142e */
[----:B------:R-:W-:Y:S02]  /*7830*/  @P1 SHF.R.U32.HI R2, RZ, c[0x0][0x2cc], R0 ;  /* 0x0000b300ff021a19 */ /* 0x000fe40000011600 */
[----:B------:R-:W-:Y:S02]  /*7840*/  LOP3.LUT P1, RZ, R215, 0x8, RZ, 0xc0, !PT ;  /* 0x00000008d7ff7812 */ /* 0x000fe4000782c0ff */
[----:B------:R-:W-:Y:S01]  /*7850*/  SHF.R.S32.HI R0, RZ, 0x1f, R2 ;  /* 0x0000001fff007819 */ /* 0x000fe20000011402 */
[----:B------:R-:W-:-:S04]  /*7860*/  IMAD.WIDE.U32 R6, R2, c[0x0][0x280], R6 ;  /* 0x0000a00002067a25 */ /* 0x000fc800078e0006 */
[----:B------:R-:W-:Y:S01]  /*7870*/  IMAD R5, R0, c[0x0][0x280], RZ ;  /* 0x0000a00000057a24 */ /* 0x000fe200078e02ff */
[----:B------:R-:W-:Y:S01]  /*7880*/  LEA R40, P0, R6, c[0x0][0x270], 0x1 ;  /* 0x00009c0006287a11 */ /* 0x000fe200078008ff */
[----:B------:R-:W-:Y:S02]  /*7890*/  IMAD R0, R0, c[0x0][0x290], RZ ;  /* 0x0000a40000007a24 */ /* 0x000fe400078e02ff */
[C---:B------:R-:W-:Y:S02]  /*78a0*/  IMAD R3, R2.reuse, c[0x0][0x284], R5 ;  /* 0x0000a10002037a24 */ /* 0x040fe400078e0205 */
[----:B------:R-:W-:Y:S02]  /*78b0*/  IMAD.MOV.U32 R5, RZ, RZ, R8 ;  /* 0x000000ffff057224 */ /* 0x000fe400078e0008 */
[----:B------:R-:W-:Y:S02]  /*78c0*/  IMAD.IADD R3, R7, 0x1, R3 ;  /* 0x0000000107037824 */ /* 0x000fe400078e0203 */
[----:B------:R-:W-:-:S03]  /*78d0*/  IMAD.WIDE.U32 R4, R2, c[0x0][0x290], R4 ;  /* 0x0000a40002047a25 */ /* 0x000fc600078e0004 */
[----:B------:R-:W-:Y:S01]  /*78e0*/  LEA.HI.X R34, R6, c[0x0][0x274], R3, 0x1, P0 ;  /* 0x00009d0006227a11 */ /* 0x000fe200000f0c03 */
[----:B------:R-:W-:Y:S01]  /*78f0*/  IMAD R2, R2, c[0x0][0x294], R0 ;  /* 0x0000a50002027a24 */ /* 0x000fe200078e0200 */
[C---:B------:R-:W-:Y:S01]  /*7900*/  LEA R32, P0, R4.reuse, c[0x0][0x288], 0x1 ;  /* 0x0000a20004207a11 */ /* 0x040fe200078008ff */
[----:B------:R1:W2:Y:S02]  /*7910*/  SHFL.IDX PT, R3, R40, RZ, 0x181f ;  /* 0x00181fff28037589 */ /* 0x0002a400000e0000 */
[----:B------:R-:W-:Y:S02]  /*7920*/  IMAD.IADD R2, R5, 0x1, R2 ;  /* 0x0000000105027824 */ /* 0x000fe400078e0202 */
[----:B------:R1:W3:Y:S03]  /*7930*/  SHFL.IDX PT, R0, R32, RZ, 0x181f ;  /* 0x00181fff20007589 */ /* 0x0002e600000e0000 */
[----:B------:R-:W-:-:S02]  /*7940*/  LEA.HI.X R31, R4, c[0x0][0x28c], R2, 0x1, P0 ;  /* 0x0000a300041f7a11 */ /* 0x000fc400000f0c02 */
[----:B------:R1:W4:Y:S04]  /*7950*/  SHFL.IDX PT, R4, R34, RZ, 0x181f ;  /* 0x00181fff22047589 */ /* 0x00032800000e0000 */
[----:B------:R1:W1:Y:S01]  /*7960*/  SHFL.IDX PT, R2, R31, RZ, 0x181f ;  /* 0x00181fff1f027589 */ /* 0x00026200000e0000 */
[----:B------:R-:W-:Y:S05]  /*7970*/  @P1 BRA `(.L_x_629) ;  /* 0x000002e000001947 */ /* 0x000fea0003800000 */
[----:B------:R-:W-:Y:S01]  /*7980*/  ISETP.GE.AND P3, PT, R156, c[0x0][0x27c], PT ;  /* 0x00009f009c007a0c */ /* 0x000fe20003f66270 */
[----:B------:R-:W-:Y:S01]  /*7990*/  CS2R R22, SRZ ;  /* 0x0000000000167805 */ /* 0x000fe2000001ff00 */
[----:B------:R-:W-:Y:S01]  /*79a0*/  ISETP.GE.AND P2, PT, R159, c[0x0][0x27c], PT ;  /* 0x00009f009f007a0c */ /* 0x000fe20003f46270 */
[----:B------:R-:W-:Y:S01]  /*79b0*/  CS2R R24, SRZ ;  /* 0x0000000000187805 */ /* 0x000fe2000001ff00 */
[----:B------:R-:W-:Y:S02]  /*79c0*/  ISETP.GE.AND P1, PT, R46, c[0x0][0x27c], PT ;  /* 0x00009f002e007a0c */ /* 0x000fe40003f26270 */
[----:B------:R-:W-:-:S07]  /*79d0*/  P2R R21, PR, RZ, 0x10 ;  /* 0x00000010ff157803 */ /* 0x000fce0000000000 */
[C---:B------:R-:W-:Y:S01]  /*79e0*/  @!P3 IMAD.SHL.U32 R6, R156.reuse, 0x2, RZ ;  /* 0x000000029c06b824 */ /* 0x040fe200078e00ff */
[----:B------:R-:W-:-:S04]  /*79f0*/  @!P3 SHF.L.U64.HI R5, R156, 0x1, R35 ;  /* 0x000000019c05b819 */ /* 0x000fc80000010223 */
[----:B--2---:R-:W-:-:S05]  /*7a00*/  @!P3 IADD3 R18, P0, R3, R6, RZ ;  /* 0x000000060312b210 */ /* 0x004fca0007f1e0ff */
[--C-:B----4-:R-:W-:Y:S01]  /*7a10*/  @!P3 IMAD.X R19, R4, 0x1, R5.reuse, P0 ;  /* 0x000000010413b824 */ /* 0x110fe200000e0605 */
[----:B---3--:R-:W-:Y:S02]  /*7a20*/  @!P3 IADD3 R16, P0, R0, R6, RZ ;  /* 0x000000060010b210 */ /* 0x008fe40007f1e0ff */
[C---:B------:R-:W-:Y:S01]  /*7a30*/  @!P2 SHF.L.U64.HI R6, R159.reuse, 0x1, R30 ;  /* 0x000000019f06a819 */ /* 0x040fe2000001021e */
[----:B------:R-:W-:Y:S01]  /*7a40*/  CS2R R26, SRZ ;  /* 0x00000000001a7805 */ /* 0x000fe2000001ff00 */
[----:B------:R-:W-:Y:S01]  /*7a50*/  CS2R R28, SRZ ;  /* 0x00000000001c7805 */ /* 0x000fe2000001ff00 */
[----:B-1----:R-:W-:Y:S01]  /*7a60*/  @!P3 IMAD.X R17, R2, 0x1, R5, P0 ;  /* 0x000000010211b824 */ /* 0x002fe200000e0605 */
[----:B------:R-:W-:Y:S01]  /*7a70*/  CS2R R36, SRZ ;  /* 0x0000000000247805 */ /* 0x000fe2000001ff00 */
[----:B------:R-:W-:Y:S01]  /*7a80*/  @!P2 IMAD.SHL.U32 R5, R159, 0x2, RZ ;  /* 0x000000029f05a824 */ /* 0x000fe200078e00ff */
[----:B------:R-:W-:Y:S01]  /*7a90*/  CS2R R38, SRZ ;  /* 0x0000000000267805 */ /* 0x000fe2000001ff00 */
[----:B------:R-:W-:Y:S01]  /*7aa0*/  CS2R R42, SRZ ;  /* 0x00000000002a7805 */ /* 0x000fe2000001ff00 */
[----:B------:R-:W-:Y:S01]  /*7ab0*/  CS2R R44, SRZ ;  /* 0x00000000002c7805 */ /* 0x000fe2000001ff00 */
[----:B------:R1:W5:Y:S01]  /*7ac0*/  @!P3 LD.E.64 R22, [R18.64] ;  /* 0x000000061216b980 */ /* 0x000362000c101b00 */
[----:B------:R-:W-:-:S03]  /*7ad0*/  @!P2 IADD3 R14, P0, R3, R5, RZ ;  /* 0x00000005030ea210 */ /* 0x000fc60007f1e0ff */
[----:B------:R1:W5:Y:S02]  /*7ae0*/  @!P3 LD.E.64 R24, [R16.64] ;  /* 0x000000061018b980 */ /* 0x000364000c101b00 */
[----:B------:R-:W-:Y:S01]  /*7af0*/  @!P2 IMAD.X R15, R4, 0x1, R6, P0 ;  /* 0x00000001040fa824 */ /* 0x000fe200000e0606 */
[----:B------:R-:W-:Y:S01]  /*7b00*/  @!P2 IADD3 R12, P0, R0, R5, RZ ;  /* 0x00000005000ca210 */ /* 0x000fe20007f1e0ff */
[----:B------:R-:W-:-:S03]  /*7b10*/  @!P1 IMAD.SHL.U32 R5, R46, 0x2, RZ ;  /* 0x000000022e059824 */ /* 0x000fc600078e00ff */
[----:B------:R1:W5:Y:S01]  /*7b20*/  @!P2 LD.E.64 R26, [R14.64] ;  /* 0x000000060e1aa980 */ /* 0x000362000c101b00 */
[----:B------:R-:W-:Y:S01]  /*7b30*/  @!P2 IMAD.X R13, R2, 0x1, R6, P0 ;  /* 0x00000001020da824 */ /* 0x000fe200000e0606 */
[----:B------:R-:W-:Y:S02]  /*7b40*/  @!P1 SHF.L.U64.HI R6, R46, 0x1, R33 ;  /* 0x000000012e069819 */ /* 0x000fe40000010221 */
[-C--:B------:R-:W-:Y:S02]  /*7b50*/  @!P1 IADD3 R10, P0, R3, R5.reuse, RZ ;  /* 0x00000005030a9210 */ /* 0x080fe40007f1e0ff */
[----:B------:R1:W5:Y:S03]  /*7b60*/  @!P2 LD.E.64 R28, [R12.64] ;  /* 0x000000060c1ca980 */ /* 0x000366000c101b00 */
[----:B------:R-:W-:Y:S01]  /*7b70*/  @!P1 IMAD.X R11, R4, 0x1, R6, P0 ;  /* 0x00000001040b9824 */ /* 0x000fe200000e0606 */
[----:B------:R-:W-:-:S04]  /*7b80*/  @!P1 IADD3 R8, P0, R0, R5, RZ ;  /* 0x0000000500089210 */ /* 0x000fc80007f1e0ff */
[----:B------:R1:W5:Y:S01]  /*7b90*/  @!P1 LD.E.64 R36, [R10.64] ;  /* 0x000000060a249980 */ /* 0x000362000c101b00 */
[----:B------:R-:W-:Y:S01]  /*7ba0*/  @!P1 IMAD.X R9, R2, 0x1, R6, P0 ;  /* 0x0000000102099824 */ /* 0x000fe200000e0606 */
[----:B------:R-:W-:-:S04]  /*7bb0*/  ISETP.GE.AND P0, PT, R158, c[0x0][0x27c], PT ;  /* 0x00009f009e007a0c */ /* 0x000fc80003f06270 */
[----:B------:R1:W5:Y:S09]  /*7bc0*/  @!P1 LD.E.64 R38, [R8.64] ;  /* 0x0000000608269980 */ /* 0x000372000c101b00 */
[C---:B------:R-:W-:Y:S01]  /*7bd0*/  @!P0 IMAD.SHL.U32 R5, R158.reuse, 0x2, RZ ;  /* 0x000000029e058824 */ /* 0x040fe200078e00ff */
[----:B------:R-:W-:-:S04]  /*7be0*/  @!P0 SHF.L.U64.HI R20, R158, 0x1, R41 ;  /* 0x000000019e148819 */ /* 0x000fc80000010229 */
[----:B------:R-:W-:-:S05]  /*7bf0*/  @!P0 IADD3 R6, P4, R3, R5, RZ ;  /* 0x0000000503068210 */ /* 0x000fca0007f9e0ff */
[----:B------:R-:W-:Y:S01]  /*7c00*/  @!P0 IMAD.X R7, R4, 0x1, R20, P4 ;  /* 0x0000000104078824 */ /* 0x000fe200020e0614 */
[----:B------:R-:W-:-:S04]  /*7c10*/  @!P0 IADD3 R4, P4, R0, R5, RZ ;  /* 0x0000000500048210 */ /* 0x000fc80007f9e0ff */
[----:B------:R1:W5:Y:S01]  /*7c20*/  @!P0 LD.E.64 R42, [R6.64] ;  /* 0x00000006062a8980 */ /* 0x000362000c101b00 */
[----:B------:R-:W-:Y:S01]  /*7c30*/  @!P0 IMAD.X R5, R2, 0x1, R20, P4 ;  /* 0x0000000102058824 */ /* 0x000fe200020e0614 */
[----:B------:R-:W-:-:S04]  /*7c40*/  ISETP.NE.AND P4, PT, R21, RZ, PT ;  /* 0x000000ff1500720c */ /* 0x000fc80003f85270 */
[----:B------:R1:W5:Y:S04]  /*7c50*/  @!P0 LD.E.64 R44, [R4.64] ;  /* 0x00000006042c8980 */ /* 0x000368000c101b00 */
.L_x_629:
[----:B------:R-:W-:Y:S05]  /*7c60*/  BSYNC B0 ;  /* 0x0000000000007941 */ /* 0x000fea0003800000 */
.L_x_628:
[----:B-1---5:R-:W-:Y:S01]  /*7c70*/  IMAD.MOV.U32 R2, RZ, RZ, R42 ;  /* 0x000000ffff027224 */ /* 0x022fe200078e002a */
[----:B------:R-:W-:Y:S01]  /*7c80*/  LOP3.LUT P0, RZ, R215, 0x10, RZ, 0xc0, !PT ;  /* 0x00000010d7ff7812 */ /* 0x000fe2000780c0ff */
[----:B---3--:R-:W-:Y:S01]  /*7c90*/  IMAD.MOV.U32 R0, RZ, RZ, R43 ;  /* 0x000000ffff007224 */ /* 0x008fe200078e002b */
[----:B--2---:R-:W-:Y:S01]  /*7ca0*/  MOV R3, R37 ;  /* 0x0000002500037202 */ /* 0x004fe20000000f00 */
[----:B----4-:R-:W-:Y:S01]  /*7cb0*/  IMAD.MOV.U32 R4, RZ, RZ, R36 ;  /* 0x000000ffff047224 */ /* 0x010fe200078e0024 */
[----:B------:R-:W-:Y:S01]  /*7cc0*/  MOV R8, R28 ;  /* 0x0000001c00087202 */ /* 0x000fe20000000f00 */
[----:B------:R-:W-:Y:S01]  /*7cd0*/  IMAD.MOV.U32 R6, RZ, RZ, R38 ;  /* 0x000000ffff067224 */ /* 0x000fe200078e0026 */
[----:B------:R-:W-:Y:S01]  /*7ce0*/  PRMT R101, R0, 0x5410, R2 ;  /* 0x0000541000657816 */ /* 0x000fe20000000002 */
[----:B------:R-:W-:Y:S01]  /*7cf0*/  IMAD.MOV.U32 R2, RZ, RZ, R26 ;  /* 0x000000ffff027224 */ /* 0x000fe200078e001a */
[----:B------:R-:W-:Y:S01]  /*7d00*/  PRMT R97, R3, 0x5410, R4 ;  /* 0x0000541003617816 */ /* 0x000fe20000000004 */
[----:B------:R-:W-:Y:S01]  /*7d10*/  IMAD.MOV.U32 R0, RZ, RZ, R27 ;  /* 0x000000ffff007224 */ /* 0x000fe200078e001b */
[----:B------:R-:W-:Y:S01]  /*7d20*/  MOV R4, R22 ;  /* 0x0000001600047202 */ /* 0x000fe20000000f00 */
[----:B------:R-:W-:Y:S01]  /*7d30*/  IMAD.MOV.U32 R5, RZ, RZ, R39 ;  /* 0x000000ffff057224 */ /* 0x000fe200078e0027 */
[----:B------:R-:W-:Y:S01]  /*7d40*/  BSSY B0, `(.L_x_630) ;  /* 0x0000047000007945 */ /* 0x000fe20003800000 */
[----:B------:R-:W-:Y:S01]  /*7d50*/  IMAD.MOV.U32 R3, RZ, RZ, R23 ;  /* 0x000000ffff037224 */ /* 0x000fe200078e0017 */
[----:B------:R-:W-:Y:S01]  /*7d60*/  PRMT R95, R0, 0x5410, R2 ;  /* 0x00005410005f7816 */ /* 0x000fe20000000002 */
[----:B------:R-:W-:Y:S01]  /*7d70*/  IMAD.MOV.U32 R2, RZ, RZ, R44 ;  /* 0x000000ffff027224 */ /* 0x000fe200078e002c */
[----:B------:R-:W-:Y:S01]  /*7d80*/  MOV R0, R45 ;  /* 0x0000002d00007202 */ /* 0x000fe20000000f00 */
[----:B------:R-:W-:Y:S01]  /*7d90*/  IMAD.MOV.U32 R7, RZ, RZ, R29 ;  /* 0x000000ffff077224 */ /* 0x000fe200078e001d */
[----:B------:R-:W-:Y:S01]  /*7da0*/  PRMT R96, R5, 0x5410, R6 ;  /* 0x0000541005607816 */ /* 0x000fe20000000006 */
[----:B------:R-:W-:Y:S01]  /*7db0*/  IMAD.MOV.U32 R6, RZ, RZ, R24 ;  /* 0x000000ffff067224 */ /* 0x000fe200078e0018 */
[----:B------:R-:W-:Y:S01]  /*7dc0*/  PRMT R69, R3, 0x5410, R4 ;  /* 0x0000541003457816 */ /* 0x000fe20000000004 */
[----:B------:R-:W-:Y:S01]  /*7dd0*/  CS2R R56, SRZ ;  /* 0x0000000000387805 */ /* 0x000fe2000001ff00 */
[----:B------:R-:W-:Y:S01]  /*7de0*/  PRMT R99, R0, 0x5410, R2 ;  /* 0x0000541000637816 */ /* 0x000fe20000000002 */
[----:B------:R1:W2:Y:S01]  /*7df0*/  SHFL.IDX PT, R4, R34, 0x1, 0x181f ;  /* 0x00381f0022047f89 */ /* 0x0002a200000e0000 */
[----:B------:R-:W-:Y:S01]  /*7e00*/  MOV R5, R25 ;  /* 0x0000001900057202 */ /* 0x000fe20000000f00 */
[----:B------:R-:W-:Y:S01]  /*7e10*/  CS2R R52, SRZ ;  /* 0x0000000000347805 */ /* 0x000fe2000001ff00 */
[----:B------:R-:W-:Y:S01]  /*7e20*/  PRMT R94, R7, 0x5410, R8 ;  /* 0x00005410075e7816 */ /* 0x000fe20000000008 */
[----:B------:R1:W3:Y:S01]  /*7e30*/  SHFL.IDX PT, R3, R40, 0x1, 0x181f ;  /* 0x00381f0028037f89 */ /* 0x0002e200000e0000 */
[----:B------:R-:W-:Y:S01]  /*7e40*/  PRMT R47, R5, 0x5410, R6 ;  /* 0x00005410052f7816 */ /* 0x000fe20000000006 */
[----:B------:R-:W-:Y:S01]  /*7e50*/  CS2R R48, SRZ ;  /* 0x0000000000307805 */ /* 0x000fe2000001ff00 */
[----:B------:R-:W-:Y:S01]  /*7e60*/  CS2R R60, SRZ ;  /* 0x00000000003c7805 */ /* 0x000fe2000001ff00 */
[----:B------:R1:W4:Y:S01]  /*7e70*/  SHFL.IDX PT, R2, R31, 0x1, 0x181f ;  /* 0x00381f001f027f89 */ /* 0x00032200000e0000 */
[----:B------:R-:W-:Y:S01]  /*7e80*/  CS2R R58, SRZ ;  /* 0x00000000003a7805 */ /* 0x000fe2000001ff00 */
[----:B------:R-:W-:Y:S01]  /*7e90*/  CS2R R54, SRZ ;  /* 0x0000000000367805 */ /* 0x000fe2000001ff00 */
[----:B------:R-:W-:Y:S01]  /*7ea0*/  CS2R R50, SRZ ;  /* 0x0000000000327805 */ /* 0x000fe2000001ff00 */
[----:B------:R1:W1:Y:S01]  /*7eb0*/  SHFL.IDX PT, R0, R32, 0x1, 0x181f ;  /* 0x00381f0020007f89 */ /* 0x00026200000e0000 */
[----:B------:R-:W-:Y:S05]  /*7ec0*/  @P0 BRA `(.L_x_631) ;  /* 0x000002e000000947 */ /* 0x000fea0003800000 */
[----:B------:R-:W-:Y:S01]  /*7ed0*/  ISETP.GE.AND P3, PT, R156, c[0x0][0x27c], PT ;  /* 0x00009f009c007a0c */ /* 0x000fe20003f66270 */
[----:B------:R-:W-:Y:S01]  /*7ee0*/  CS2R R48, SRZ ;  /* 0x0000000000307805 */ /* 0x000fe2000001ff00 */
[----:B------:R-:W-:Y:S01]  /*7ef0*/  ISETP.GE.AND P2, PT, R159, c[0x0][0x27c], PT ;  /* 0x00009f009f007a0c */ /* 0x000fe20003f46270 */
[----:B------:R-:W-:Y:S01]  /*7f00*/  CS2R R50, SRZ ;  /* 0x0000000000327805 */ /* 0x000fe2000001ff00 */
[----:B------:R-:W-:-:S02]  /*7f10*/  ISETP.GE.AND P1, PT, R46, c[0x0][0x27c], PT ;  /* 0x00009f002e007a0c */ /* 0x000fc40003f26270 */
[----:B------:R-:W-:-:S07]  /*7f20*/  P2R R21, PR, RZ, 0x10 ;  /* 0x00000010ff157803 */ /* 0x000fce0000000000 */
[C---:B------:R-:W-:Y:S01]  /*7f30*/  @!P3 IMAD.SHL.U32 R5, R156.reuse, 0x2, RZ ;  /* 0x000000029c05b824 */ /* 0x040fe200078e00ff */
[----:B------:R-:W-:-:S04]  /*7f40*/  @!P3 SHF.L.U64.HI R6, R156, 0x1, R35 ;  /* 0x000000019c06b819 */ /* 0x000fc80000010223 */
[----:B---3--:R-:W-:-:S05]  /*7f50*/  @!P3 IADD3 R18, P0, R3, R5, RZ ;  /* 0x000000050312b210 */ /* 0x008fca0007f1e0ff */
[--C-:B--2---:R-:W-:Y:S01]  /*7f60*/  @!P3 IMAD.X R19, R4, 0x1, R6.reuse, P0 ;  /* 0x000000010413b824 */ /* 0x104fe200000e0606 */
[----:B-1----:R-:W-:Y:S01]  /*7f70*/  @!P3 IADD3 R16, P0, R0, R5, RZ ;  /* 0x000000050010b210 */ /* 0x002fe20007f1e0ff */
[C---:B------:R-:W-:Y:S01]  /*7f80*/  @!P2 IMAD.SHL.U32 R5, R159.reuse, 0x2, RZ ;  /* 0x000000029f05a824 */ /* 0x040fe200078e00ff */
[----:B------:R-:W-:Y:S01]  /*7f90*/  CS2R R52, SRZ ;  /* 0x0000000000347805 */ /* 0x000fe2000001ff00 */
[----:B------:R-:W-:Y:S01]  /*7fa0*/  CS2R R54, SRZ ;  /* 0x0000000000367805 */ /* 0x000fe2000001ff00 */
[----:B------:R-:W-:Y:S01]  /*7fb0*/  CS2R R56, SRZ ;  /* 0x0000000000387805 */ /* 0x000fe2000001ff00 */
[----:B----4-:R-:W-:Y:S01]  /*7fc0*/  @!P3 IMAD.X R17, R2, 0x1, R6, P0 ;  /* 0x000000010211b824 */ /* 0x010fe200000e0606 */
[----:B------:R-:W-:Y:S01]  /*7fd0*/  @!P2 SHF.L.U64.HI R6, R159, 0x1, R30 ;  /* 0x000000019f06a819 */ /* 0x000fe2000001021e */
[----:B------:R-:W-:Y:S01]  /*7fe0*/  CS2R R58, SRZ ;  /* 0x00000000003a7805 */ /* 0x000fe2000001ff00 */
[CC--:B------:R-:W-:Y:S01]  /*7ff0*/  @!P2 IADD3 R14, P0, R3.reuse, R5.reuse, RZ ;  /* 0x00000005030ea210 */ /* 0x0c0fe20007f1e0ff */
[----:B------:R-:W-:Y:S01]  /*8000*/  CS2R R66, SRZ ;  /* 0x0000000000427805 */ /* 0x000fe2000001ff00 */
[----:B------:R-:W-:Y:S01]  /*8010*/  CS2R R60, SRZ ;  /* 0x00000000003c7805 */ /* 0x000fe2000001ff00 */
[----:B------:R1:W5:Y:S02]  /*8020*/  @!P3 LD.E.64 R48, [R18.64] ;  /* 0x000000061230b980 */ /* 0x000364000c101b00 */
[--C-:B------:R-:W-:Y:S01]  /*8030*/  @!P2 IMAD.X R15, R4, 0x1, R6.reuse, P0 ;  /* 0x00000001040fa824 */ /* 0x100fe200000e0606 */
[----:B------:R-:W-:Y:S01]  /*8040*/  @!P2 IADD3 R12, P0, R0, R5, RZ ;  /* 0x00000005000ca210 */ /* 0x000fe20007f1e0ff */
[----:B------:R-:W-:Y:S01]  /*8050*/  @!P1 IMAD.SHL.U32 R5, R46, 0x2, RZ ;  /* 0x000000022e059824 */ /* 0x000fe200078e00ff */
[----:B------:R1:W5:Y:S03]  /*8060*/  @!P3 LD.E.64 R50, [R16.64] ;  /* 0x000000061032b980 */ /* 0x000366000c101b00 */
[----:B------:R-:W-:Y:S01]  /*8070*/  @!P2 IMAD.X R13, R2, 0x1, R6, P0 ;  /* 0x00000001020da824 */ /* 0x000fe200000e0606 */
[----:B------:R-:W-:Y:S01]  /*8080*/  @!P1 SHF.L.U64.HI R6, R46, 0x1, R33 ;  /* 0x000000012e069819 */ /* 0x000fe20000010221 */
[----:B------:R1:W5:Y:S01]  /*8090*/  @!P2 LD.E.64 R52, [R14.64] ;  /* 0x000000060e34a980 */ /* 0x000362000c101b00 */
[----:B------:R-:W-:-:S03]  /*80a0*/  @!P1 IADD3 R10, P0, R3, R5, RZ ;  /* 0x00000005030a9210 */ /* 0x000fc60007f1e0ff */
[----:B------:R1:W5:Y:S02]  /*80b0*/  @!P2 LD.E.64 R54, [R12.64] ;  /* 0x000000060c36a980 */ /* 0x000364000c101b00 */
        /* <DEDUP_REMOVED lines=15> */
.L_x_631:
[----:B------:R-:W-:Y:S05]  /*81b0*/  BSYNC B0 ;  /* 0x0000000000007941 */ /* 0x000fea0003800000 */
.L_x_630:
[----:B-12--5:R-:W-:Y:S01]  /*81c0*/  IMAD.MOV.U32 R4, RZ, RZ, R66 ;  /* 0x000000ffff047224 */ /* 0x026fe200078e0042 */
[----:B------:R-:W-:Y:S01]  /*81d0*/  MOV R0, R57 ;  /* 0x0000003900007202 */ /* 0x000fe20000000f00 */
[----:B---3--:R-:W-:Y:S01]  /*81e0*/  IMAD.MOV.U32 R3, RZ, RZ, R67 ;  /* 0x000000ffff037224 */ /* 0x008fe200078e0043 */
[----:B------:R-:W-:Y:S01]  /*81f0*/  LOP3.LUT P0, RZ, R215, 0x80, RZ, 0xc0, !PT ;  /* 0x00000080d7ff7812 */ /* 0x000fe2000780c0ff */
        /* <DEDUP_REMOVED lines=18> */
[----:B------:R-:W-:Y:S01]  /*8320*/  PRMT R102, R7, 0x5410, R8 ;  /* 0x0000541007667816 */ /* 0x000fe20000000008 */
[----:B------:R-:W-:Y:S01]  /*8330*/  CS2R R92, SRZ ;  /* 0x00000000005c7805 */ /* 0x000fe2000001ff00 */
[----:B------:R-:W-:Y:S01]  /*8340*/  PRMT R107, R3, 0x5410, R4 ;  /* 0x00005410036b7816 */ /* 0x000fe20000000004 */
[----:B------:R-:W-:Y:S01]  /*8350*/  CS2R R78, SRZ ;  /* 0x00000000004e7805 */ /* 0x000fe2000001ff00 */
[----:B------:R-:W-:Y:S01]  /*8360*/  PRMT R104, R0, 0x5410, R2 ;  /* 0x0000541000687816 */ /* 0x000fe20000000002 */
[----:B------:R1:W2:Y:S01]  /*8370*/  SHFL.IDX PT, R4, R34, 0x2, 0x181f ;  /* 0x00581f0022047f89 */ /* 0x0002a200000e0000 */
[----:B------:R-:W-:Y:S01]  /*8380*/  PRMT R98, R5, 0x5410, R6 ;  /* 0x0000541005627816 */ /* 0x000fe20000000006 */
[----:B------:R-:W-:Y:S01]  /*8390*/  CS2R R74, SRZ ;  /* 0x00000000004a7805 */ /* 0x000fe2000001ff00 */
[----:B------:R-:W-:Y:S01]  /*83a0*/  CS2R R70, SRZ ;  /* 0x0000000000467805 */ /* 0x000fe2000001ff00 */
[----:B------:R1:W3:Y:S01]  /*83b0*/  SHFL.IDX PT, R3, R40, 0x2, 0x181f ;  /* 0x00581f0028037f89 */ /* 0x0002e200000e0000 */
[----:B------:R-:W-:Y:S01]  /*83c0*/  CS2R R62, SRZ ;  /* 0x00000000003e7805 */ /* 0x000fe2000001ff00 */
[----:B------:R-:W-:Y:S01]  /*83d0*/  CS2R R80, SRZ ;  /* 0x0000000000507805 */ /* 0x000fe2000001ff00 */
[----:B------:R-:W-:Y:S01]  /*83e0*/  CS2R R76, SRZ ;  /* 0x00000000004c7805 */ /* 0x000fe2000001ff00 */
[----:B------:R1:W4:Y:S01]  /*83f0*/  SHFL.IDX PT, R2, R31, 0x2, 0x181f ;  /* 0x00581f001f027f89 */ /* 0x00032200000e0000 */
[----:B------:R-:W-:Y:S01]  /*8400*/  CS2R R72, SRZ ;  /* 0x0000000000487805 */ /* 0x000fe2000001ff00 */
[----:B------:R-:W-:-:S02]  /*8410*/  CS2R R64, SRZ ;  /* 0x0000000000407805 */ /* 0x000fc4000001ff00 */
[----:B------:R1:W1:Y:S01]  /*8420*/  SHFL.IDX PT, R0, R32, 0x2, 0x181f ;  /* 0x00581f0020007f89 */ /* 0x00026200000e0000 */
        /* <DEDUP_REMOVED lines=47> */
.L_x_633:
[----:B------:R-:W-:Y:S05]  /*8720*/  BSYNC B0 ;  /* 0x0000000000007941 */ /* 0x000fea0003800000 */
.L_x_632:
[----:B----45:R-:W-:Y:S01]  /*8730*/  IMAD.MOV.U32 R2, RZ, RZ, R78 ;  /* 0x000000ffff027224 */ /* 0x030fe200078e004e */
[----:B---3--:R-:W-:Y:S01]  /*8740*/  MOV R3, R75 ;  /* 0x0000004b00037202 */ /* 0x008fe20000000f00 */
[----:B-1----:R-:W-:Y:S01]  /*8750*/  IMAD.MOV.U32 R0, RZ, RZ, R79 ;  /* 0x000000ffff007224 */ /* 0x002fe200078e004f */
[----:B------:R-:W-:Y:S01]  /*8760*/  ISETP.NE.AND P0, PT, R82, RZ, PT ;  /* 0x000000ff5200720c */ /* 0x000fe20003f05270 */
[----:B--2---:R-:W-:Y:S01]  /*8770*/  IMAD.MOV.U32 R4, RZ, RZ, R74 ;  /* 0x000000ffff047224 */ /* 0x004fe200078e004a */
        /* <DEDUP_REMOVED lines=15> */
[----:B------:R-:W-:Y:S01]  /*8870*/  CS2R R86, SRZ ;  /* 0x0000000000567805 */ /* 0x000fe2000001ff00 */
[----:B------:R1:W2:Y:S01]  /*8880*/  SHFL.IDX PT, R4, R34, 0x3, 0x181f ;  /* 0x00781f0022047f89 */ /* 0x0002a200000e0000 */
[----:B------:R-:W-:Y:S01]  /*8890*/  PRMT R112, R0, 0x5410, R2 ;  /* 0x0000541000707816 */ /* 0x000fe20000000002 */
[----:B------:R-:W-:Y:S01]  /*88a0*/  CS2R R82, SRZ ;  /* 0x0000000000527805 */ /* 0x000fe2000001ff00 */
[----:B------:R-:W-:Y:S01]  /*88b0*/  CS2R R18, SRZ ;  /* 0x0000000000127805 */ /* 0x000fe2000001ff00 */
[----:B------:R-:W3:Y:S01]  /*88c0*/  SHFL.IDX PT, R3, R40, 0x3, 0x181f ;  /* 0x00781f0028037f89 */ /* 0x000ee200000e0000 */
[----:B------:R-:W-:Y:S01]  /*88d0*/  CS2R R90, SRZ ;  /* 0x00000000005a7805 */ /* 0x000fe2000001ff00 */
[----:B------:R-:W-:Y:S01]  /*88e0*/  CS2R R88, SRZ ;  /* 0x0000000000587805 */ /* 0x000fe2000001ff00 */
[----:B------:R-:W-:Y:S01]  /*88f0*/  CS2R R84, SRZ ;  /* 0x0000000000547805 */ /* 0x000fe2000001ff00 */
[----:B------:R4:W2:Y:S01]  /*8900*/  SHFL.IDX PT, R2, R31, 0x3, 0x181f ;  /* 0x00781f001f027f89 */ /* 0x0008a200000e0000 */
[----:B------:R-:W-:-:S03]  /*8910*/  CS2R R20, SRZ ;  /* 0x0000000000147805 */ /* 0x000fc6000001ff00 */
[----:B------:R2:W3:Y:S01]  /*8920*/  SHFL.IDX PT, R0, R32, 0x3, 0x181f ;  /* 0x00781f0020007f89 */ /* 0x0004e200000e0000 */
[----:B-1----:R-:W-:Y:S01]  /*8930*/  PRMT R34, R5, 0x5410, R6 ;  /* 0x0000541005227816 */ /* 0x002fe20000000006 */
[----:B------:R-:W-:Y:S01]  /*8940*/  IMAD.MOV.U32 R6, RZ, RZ, R64 ;  /* 0x000000ffff067224 */ /* 0x000fe200078e0040 */
[----:B------:R-:W-:-:S04]  /*8950*/  MOV R5, R65 ;  /* 0x0000004100057202 */ /* 0x000fc80000000f00 */
[----:B----4-:R-:W-:Y:S02]  /*8960*/  PRMT R31, R5, 0x5410, R6 ;  /* 0x00005410051f7816 */ /* 0x010fe40000000006 */
[----:B--2---:R-:W-:Y:S01]  /*8970*/  PRMT R32, R7, 0x5410, R8 ;  /* 0x0000541007207816 */ /* 0x004fe20000000008 */
[----:B------:R-:W-:Y:S05]  /*8980*/  @P0 BRA `(.L_x_635) ;  /* 0x000002e000000947 */ /* 0x000fea0003800000 */
[----:B---3--:R-:W-:Y:S01]  /*8990*/  ISETP.GE.AND P3, PT, R159, c[0x0][0x27c], PT ;  /* 0x00009f009f007a0c */ /* 0x008fe20003f66270 */
[----:B------:R-:W-:Y:S01]  /*89a0*/  CS2R R82, SRZ ;  /* 0x0000000000527805 */ /* 0x000fe2000001ff00 */
[----:B------:R-:W-:Y:S01]  /*89b0*/  ISETP.GE.AND P1, PT, R46, c[0x0][0x27c], PT ;  /* 0x00009f002e007a0c */ /* 0x000fe20003f26270 */
[----:B------:R-:W-:Y:S01]  /*89c0*/  CS2R R84, SRZ ;  /* 0x0000000000547805 */ /* 0x000fe2000001ff00 */
[----:B------:R-:W-:Y:S02]  /*89d0*/  ISETP.GE.AND P2, PT, R156, c[0x0][0x27c], PT ;  /* 0x00009f009c007a0c */ /* 0x000fe40003f46270 */
[----:B------:R-:W-:-:S07]  /*89e0*/  P2R R21, PR, RZ, 0x10 ;  /* 0x00000010ff157803 */ /* 0x000fce0000000000 */
[C---:B------:R-:W-:Y:S01]  /*89f0*/  @!P3 IMAD.SHL.U32 R5, R159.reuse, 0x2, RZ ;  /* 0x000000029f05b824 */ /* 0x040fe200078e00ff */
[----:B------:R-:W-:-:S04]  /*8a00*/  @!P3 SHF.L.U64.HI R6, R159, 0x1, R30 ;  /* 0x000000019f06b819 */ /* 0x000fc8000001021e */
[----:B------:R-:W-:-:S05]  /*8a10*/  @!P3 IADD3 R18, P0, R3, R5, RZ ;  /* 0x000000050312b210 */ /* 0x000fca0007f1e0ff */
[--C-:B------:R-:W-:Y:S01]  /*8a20*/  @!P3 IMAD.X R19, R4, 0x1, R6.reuse, P0 ;  /* 0x000000010413b824 */ /* 0x100fe200000e0606 */
[----:B------:R-:W-:Y:S01]  /*8a30*/  @!P3 IADD3 R16, P0, R0, R5, RZ ;  /* 0x000000050010b210 */ /* 0x000fe20007f1e0ff */
[----:B------:R-:W-:Y:S01]  /*8a40*/  @!P1 IMAD.SHL.U32 R5, R46, 0x2, RZ ;  /* 0x000000022e059824 */ /* 0x000fe200078e00ff */
[----:B------:R-:W-:Y:S01]  /*8a50*/  CS2R R86, SRZ ;  /* 0x0000000000567805 */ /* 0x000fe2000001ff00 */
[----:B------:R-:W-:Y:S01]  /*8a60*/  CS2R R88, SRZ ;  /* 0x0000000000587805 */ /* 0x000fe2000001ff00 */
[----:B------:R1:W5:Y:S01]  /*8a70*/  @!P3 LD.E.64 R82, [R18.64] ;  /* 0x000000061252b980 */ /* 0x000362000c101b00 */
[----:B------:R-:W-:Y:S01]  /*8a80*/  @!P3 IMAD.X R17, R2, 0x1, R6, P0 ;  /* 0x000000010211b824 */ /* 0x000fe200000e0606 */
[----:B------:R-:W-:Y:S02]  /*8a90*/  @!P1 SHF.L.U64.HI R6, R46, 0x1, R33 ;  /* 0x000000012e069819 */ /* 0x000fe40000010221 */
[-C--:B------:R-:W-:Y:S01]  /*8aa0*/  @!P1 IADD3 R14, P0, R3, R5.reuse, RZ ;  /* 0x00000005030e9210 */ /* 0x080fe20007f1e0ff */
[----:B------:R-:W-:Y:S01]  /*8ab0*/  CS2R R92, SRZ ;  /* 0x00000000005c7805 */ /* 0x000fe2000001ff00 */
[----:B------:R-:W-:Y:S01]  /*8ac0*/  CS2R R90, SRZ ;  /* 0x00000000005a7805 */ /* 0x000fe2000001ff00 */
        /* <DEDUP_REMOVED lines=10> */
[----:B------:R-:W-:-:S05]  /*8b70*/  @!P2 IADD3 R8, P0, R0, R5, RZ ;  /* 0x000000050008a210 */ /* 0x000fca0007f1e0ff */
[----:B------:R-:W-:Y:S01]  /*8b80*/  @!P2 IMAD.X R9, R2, 0x1, R6, P0 ;  /* 0x000000010209a824 */ /* 0x000fe200000e0606 */
[----:B------:R-:W-:-:S13]  /*8b90*/  ISETP.GE.AND P0, PT, R158, c[0x0][0x27c], PT ;  /* 0x00009f009e007a0c */ /* 0x000fda0003f06270 */
[C---:B------:R-:W-:Y:S01]  /*8ba0*/  @!P0 IMAD.SHL.U32 R5, R158.reuse, 0x2, RZ ;  /* 0x000000029e058824 */ /* 0x040fe200078e00ff */
[----:B------:R-:W-:-:S04]  /*8bb0*/  @!P0 SHF.L.U64.HI R20, R158, 0x1, R41 ;  /* 0x000000019e148819 */ /* 0x000fc80000010229 */
[----:B------:R-:W-:-:S05]  /*8bc0*/  @!P0 IADD3 R6, P4, R3, R5, RZ ;  /* 0x0000000503068210 */ /* 0x000fca0007f9e0ff */
[----:B------:R-:W-:Y:S01]  /*8bd0*/  @!P0 IMAD.X R7, R4, 0x1, R20, P4 ;  /* 0x0000000104078824 */ /* 0x000fe200020e0614 */
[----:B------:R-:W-:Y:S01]  /*8be0*/  @!P0 IADD3 R4, P4, R0, R5, RZ ;  /* 0x0000000500048210 */ /* 0x000fe20007f9e0ff */
[----:B-1----:R-:W-:-:S03]  /*8bf0*/  CS2R R18, SRZ ;  /* 0x0000000000127805 */ /* 0x002fc6000001ff00 */
[----:B------:R2:W5:Y:S01]  /*8c00*/  @!P0 LD.E.64 R92, [R6.64] ;  /* 0x00000006065c8980 */ /* 0x000562000c101b00 */
[----:B------:R-:W-:Y:S01]  /*8c10*/  @!P0 IMAD.X R5, R2, 0x1, R20, P4 ;  /* 0x0000000102058824 */ /* 0x000fe200020e0614 */
[----:B------:R-:W-:Y:S02]  /*8c20*/  ISETP.NE.AND P4, PT, R21, RZ, PT ;  /* 0x000000ff1500720c */ /* 0x000fe40003f85270 */
[----:B------:R-:W-:Y:S01]  /*8c30*/  CS2R R20, SRZ ;  /* 0x0000000000147805 */ /* 0x000fe2000001ff00 */
[----:B------:R2:W5:Y:S04]  /*8c40*/  @!P2 LD.E.64 R18, [R10.64] ;  /* 0x000000060a12a980 */ /* 0x000568000c101b00 */
[----:B------:R2:W5:Y:S04]  /*8c50*/  @!P0 LD.E.64 R90, [R4.64] ;  /* 0x00000006045a8980 */ /* 0x000568000c101b00 */
[----:B------:R2:W5:Y:S02]  /*8c60*/  @!P2 LD.E.64 R20, [R8.64] ;  /* 0x000000060814a980 */ /* 0x000564000c101b00 */
.L_x_635:
[----:B---3--:R-:W-:Y:S05]  /*8c70*/  BSYNC B0 ;  /* 0x0000000000007941 */ /* 0x008fea0003800000 */
.L_x_634:
[----:B-----5:R-:W-:Y:S01]  /*8c80*/  IMAD.MOV.U32 R0, RZ, RZ, R92 ;  /* 0x000000ffff007224 */ /* 0x020fe200078e005c */
[----:B------:R-:W-:-:S04]  /*8c90*/  DEPBAR.LE SB0, 0x1 ;  /* 0x000080400000791a */ /* 0x000fc80000000000 */
[----:B--2---:R-:W-:Y:S01]  /*8ca0*/  IMAD.MOV.U32 R4, RZ, RZ, R93 ;  /* 0x000000ffff047224 */ /* 0x004fe200078e005d */
[----:B------:R-:W-:Y:S01]  /*8cb0*/  BSSY B1, `(.L_x_636) ;  /* 0x00000e4000017945 */ /* 0x000fe20003800000 */
[----:B------:R-:W-:Y:S02]  /*8cc0*/  IMAD.MOV.U32 R3, RZ, RZ, R86 ;  /* 0x000000ffff037224 */ /* 0x000fe400078e0056 */
[----:B------:R-:W-:Y:S01]  /*8cd0*/  IMAD.MOV.U32 R2, RZ, RZ, R87 ;  /* 0x000000ffff027224 */ /* 0x000fe200078e0057 */
[----:B------:R-:W-:Y:S01]  /*8ce0*/  PRMT R116, R4, 0x5410, R0 ;  /* 0x0000541004747816 */ /* 0x000fe20000000000 */
[----:B------:R-:W-:Y:S01]  /*8cf0*/  IMAD.MOV.U32 R4, RZ, RZ, R83 ;  /* 0x000000ffff047224 */ /* 0x000fe200078e0053 */
[----:B------:R-:W-:Y:S02]  /*8d00*/  MOV R0, R82 ;  /* 0x0000005200007202 */ /* 0x000fe40000000f00 */
[----:B------:R-:W-:Y:S01]  /*8d10*/  PRMT R114, R2, 0x5410, R3 ;  /* 0x0000541002727816 */ /* 0x000fe20000000003 */
[----:B------:R-:W-:Y:S01]  /*8d20*/  IMAD.MOV.U32 R3, RZ, RZ, R18 ;  /* 0x000000ffff037224 */ /* 0x000fe200078e0012 */
[----:B------:R-:W-:Y:S01]  /*8d30*/  PRMT R41, R41, 0x5410, R0 ;  /* 0x0000541029297816 */ /* 0x000fe20000000000 */
[----:B------:R-:W-:Y:S01]  /*8d40*/  IMAD.MOV.U32 R2, RZ, RZ, R19 ;  /* 0x000000ffff027224 */ /* 0x000fe200078e0013 */
[----:B------:R-:W-:-:S02]  /*8d50*/  MOV R0, R90 ;  /* 0x0000005a00007202 */ /* 0x000fc40000000f00 */
[----:B------:R-:W-:Y:S01]  /*8d60*/  PRMT R41, R4, 0x7610, R41 ;  /* 0x0000761004297816 */ /* 0x000fe20000000029 */
[----:B------:R-:W-:Y:S01]  /*8d70*/  IMAD.IADD R4, R68, 0x1, -R225 ;  /* 0x0000000144047824 */ /* 0x000fe200078e0ae1 */
[----:B------:R-:W-:Y:S01]  /*8d80*/  PRMT R35, R2, 0x5410, R3 ;  /* 0x0000541002237816 */ /* 0x000fe20000000003 */
[----:B------:R-:W-:Y:S01]  /*8d90*/  IMAD.MOV.U32 R3, RZ, RZ, R91 ;  /* 0x000000ffff037224 */ /* 0x000fe200078e005b */
[----:B------:R-:W-:Y:S01]  /*8da0*/  PRMT R115, R115, 0x5410, R0 ;  /* 0x0000541073737816 */ /* 0x000fe20000000000 */
[----:B------:R-:W-:Y:S01]  /*8db0*/  IMAD.MOV.U32 R2, RZ, RZ, R88 ;  /* 0x000000ffff027224 */ /* 0x000fe200078e0058 */
[----:B------:R-:W-:Y:S01]  /*8dc0*/  IMNMX R30, R4, 0x80, PT ;  /* 0x00000080041e7817 */ /* 0x000fe20003800200 */
[----:B------:R-:W-:Y:S01]  /*8dd0*/  IMAD.MOV.U32 R4, RZ, RZ, R84 ;  /* 0x000000ffff047224 */ /* 0x000fe200078e0054 */
[----:B------:R-:W-:Y:S01]  /*8de0*/  MOV R0, R89 ;  /* 0x0000005900007202 */ /* 0x000fe20000000f00 */
[----:B------:R-:W-:Y:S01]  /*8df0*/  BAR.SYNC.DEFER_BLOCKING 0x0 ;  /* 0x0000000000007b1d */ /* 0x000fe20000010000 */
[----:B------:R-:W-:-:S02]  /*8e00*/  ISETP.GE.AND P0, PT, R214, R30, PT ;  /* 0x0000001ed600720c */ /* 0x000fc40003f06270 */
[----:B------:R-:W-:Y:S01]  /*8e10*/  PRMT R115, R3, 0x7610, R115 ;  /* 0x0000761003737816 */ /* 0x000fe20000000073 */
[----:B------:R-:W-:Y:S01]  /*8e20*/  IMAD.MOV.U32 R3, RZ, RZ, R85 ;  /* 0x000000ffff037224 */ /* 0x000fe200078e0055 */
[----:B------:R-:W-:Y:S01]  /*8e30*/  PRMT R68, R0, 0x5410, R2 ;  /* 0x0000541000447816 */ /* 0x000fe20000000002 */
[----:B------:R-:W-:Y:S01]  /*8e40*/  IMAD.MOV.U32 R0, RZ, RZ, R21 ;  /* 0x000000ffff007224 */ /* 0x000fe200078e0015 */
[----:B------:R-:W-:Y:S02]  /*8e50*/  MOV R2, R20 ;  /* 0x0000001400027202 */ /* 0x000fe40000000f00 */
[----:B------:R-:W-:Y:S02]  /*8e60*/  PRMT R40, R3, 0x5410, R4 ;  /* 0x0000541003287816 */ /* 0x000fe40000000004 */
[----:B------:R-:W-:-:S03]  /*8e70*/  PRMT R33, R0, 0x5410, R2 ;  /* 0x0000541000217816 */ /* 0x000fc60000000002 */
[----:B------:R-:W-:Y:S05]  /*8e80*/  @P0 BRA `(.L_x_637) ;  /* 0x00000c6000000947 */ /* 0x000fea0003800000 */
[----:B------:R-:W-:Y:S01]  /*8e90*/  ISETP.GE.AND P0, PT, R156, c[0x0][0x27c], PT ;  /* 0x00009f009c007a0c */ /* 0x000fe20003f06270 */
[----:B------:R-:W-:-:S12]  /*8ea0*/  BSSY B0, `(.L_x_638) ;  /* 0x0000030000007945 */ /* 0x000fd80003800000 */
[----:B------:R-:W-:Y:S05]  /*8eb0*/  @P0 BRA `(.L_x_639) ;  /* 0x000002e000000947 */ /* 0x000fea0003800000 */
[----:B------:R-:W1:Y:S01]  /*8ec0*/  LDS.128 R4, [R196+0x10080] ;  /* 0x01008000c4047984 */ /* 0x000e620000000c00 */
[----:B------:R-:W-:Y:S02]  /*8ed0*/  SHF.R.U64 R0, R22, 0x10, R23 ;  /* 0x0000001016007819 */ /* 0x000fe40000001217 */
[----:B------:R-:W-:Y:S02]  /*8ee0*/  SHF.R.U32.HI R11, RZ, 0x10, R25 ;  /* 0x00000010ff0b7819 */ /* 0x000fe40000011619 */
[----:B------:R-:W-:Y:S02]  /*8ef0*/  SHF.R.U32.HI R2, RZ, 0x10, R23 ;  /* 0x00000010ff027819 */ /* 0x000fe40000011617 */
[----:B------:R-:W-:Y:S02]  /*8f00*/  PRMT R10, R69, 0x5432, R0 ;  /* 0x00005432450a7816 */ /* 0x000fe40000000000 */
[----:B------:R-:W-:Y:S02]  /*8f10*/  PRMT R0, R47, 0x5410, R11 ;  /* 0x000054102f007816 */ /* 0x000fe4000000000b */
[----:B------:R-:W-:-:S02]  /*8f20*/  PRMT R8, R69, 0x5410, R2 ;  /* 0x0000541045087816 */ /* 0x000fc40000000002 */
[----:B------:R-:W-:Y:S01]  /*8f30*/  SHF.R.U64 R3, R24, 0x10, R25 ;  /* 0x0000001018037819 */ /* 0x000fe20000001219 */
[----:B------:R-:W-:Y:S01]  /*8f40*/  IMAD.U32 R15, R0, 0x10000, RZ ;  /* 0x00010000000f7824 */ /* 0x000fe200078e00ff */
[C---:B------:R-:W-:Y:S01]  /*8f50*/  LOP3.LUT R16, R8.reuse, 0xffff0000, RZ, 0xc0, !PT ;  /* 0xffff000008107812 */ /* 0x040fe200078ec0ff */
[----:B------:R-:W-:Y:S01]  /*8f60*/  IMAD.U32 R14, R8, 0x10000, RZ ;  /* 0x00010000080e7824 */ /* 0x000fe200078e00ff */
[----:B------:R-:W-:Y:S02]  /*8f70*/  PRMT R9, R47, 0x5432, R3 ;  /* 0x000054322f097816 */ /* 0x000fe40000000003 */
[----:B------:R-:W-:Y:S01]  /*8f80*/  LOP3.LUT R17, R0, 0xffff0000, RZ, 0xc0, !PT ;  /* 0xffff000000117812 */ /* 0x000fe200078ec0ff */
[C---:B-1----:R-:W-:Y:S01]  /*8f90*/  IMAD.U32 R12, R6.reuse, 0x10000, RZ ;  /* 0x00010000060c7824 */ /* 0x042fe200078e00ff */
[----:B------:R-:W-:Y:S01]  /*8fa0*/  LOP3.LUT R6, R6, 0xffff0000, RZ, 0xc0, !PT ;  /* 0xffff000006067812 */ /* 0x000fe200078ec0ff */
[C---:B------:R-:W-:Y:S01]  /*8fb0*/  IMAD.U32 R11, R7.reuse, 0x10000, RZ ;  /* 0x00010000070b7824 */ /* 0x040fe200078e00ff */
[----:B------:R-:W-:-:S02]  /*8fc0*/  LOP3.LUT R2, R7, 0xffff0000, RZ, 0xc0, !PT ;  /* 0xffff000007027812 */ /* 0x000fc400078ec0ff */
[----:B------:R-:W-:Y:S01]  /*8fd0*/  SHF.L.U32 R7, R4, 0x10, RZ ;  /* 0x0000001004077819 */ /* 0x000fe200000006ff */
[----:B------:R-:W-:Y:S01]  /*8fe0*/  FMUL.FTZ R8, R6, R15 ;  /* 0x0000000f06087220 */ /* 0x000fe20000410000 */
[----:B------:R-:W-:Y:S01]  /*8ff0*/  LOP3.LUT R3, R4, 0xffff0000, RZ, 0xc0, !PT ;  /* 0xffff000004037812 */ /* 0x000fe200078ec0ff */
[-C--:B------:R-:W-:Y:S01]  /*9000*/  FMUL.FTZ R6, R6, R14.reuse ;  /* 0x0000000e06067220 */ /* 0x080fe20000410000 */
[C---:B------:R-:W-:Y:S01]  /*9010*/  LOP3.LUT R0, R5.reuse, 0xffff0000, RZ, 0xc0, !PT ;  /* 0xffff000005007812 */ /* 0x040fe200078ec0ff */
[----:B------:R-:W-:Y:S01]  /*9020*/  FMUL.FTZ R4, R2, R17 ;  /* 0x0000001102047220 */ /* 0x000fe20000410000 */
[----:B------:R-:W-:Y:S01]  /*9030*/  SHF.L.U32 R13, R5, 0x10, RZ ;  /* 0x00000010050d7819 */ /* 0x000fe200000006ff */
[C---:B------:R-:W-:Y:S02]  /*9040*/  FFMA.FTZ R6, R12.reuse, R15, R6 ;  /* 0x0000000f0c067223 */ /* 0x040fe40000010006 */
[----:B------:R-:W-:Y:S01]  /*9050*/  FFMA.FTZ R14, R12, R14, -R8 ;  /* 0x0000000e0c0e7223 */ /* 0x000fe20000010808 */
[----:B------:R-:W-:Y:S01]  /*9060*/  SHF.L.U32 R12, R10, 0x10, RZ ;  /* 0x000000100a0c7819 */ /* 0x000fe200000006ff */
[C---:B------:R-:W-:Y:S01]  /*9070*/  IMAD.U32 R15, R9.reuse, 0x10000, RZ ;  /* 0x00010000090f7824 */ /* 0x040fe200078e00ff */
[----:B------:R-:W-:Y:S01]  /*9080*/  LOP3.LUT R9, R9, 0xffff0000, RZ, 0xc0, !PT ;  /* 0xffff000009097812 */ /* 0x000fe200078ec0ff */
[-C--:B------:R-:W-:Y:S01]  /*9090*/  FMUL.FTZ R2, R2, R16.reuse ;  /* 0x0000001002027220 */ /* 0x080fe20000410000 */
[----:B------:R-:W-:Y:S01]  /*90a0*/  LOP3.LUT R10, R10, 0xffff0000, RZ, 0xc0, !PT ;  /* 0xffff00000a0a7812 */ /* 0x000fe200078ec0ff */
[C---:B------:R-:W-:Y:S01]  /*90b0*/  FFMA.FTZ R8, R11.reuse, R16, -R4 ;  /* 0x000000100b087223 */ /* 0x040fe20000010804 */
[----:B------:R-:W-:Y:S01]  /*90c0*/  F2FP.BF16.PACK_AB R6, R6, R14 ;  /* 0x0000000e0606723e */ /* 0x000fe200000010ff */
[----:B------:R-:W-:-:S02]  /*90d0*/  FFMA.FTZ R5, R11, R17, R2 ;  /* 0x000000110b057223 */ /* 0x000fc40000010002 */
[C---:B------:R-:W-:Y:S02]  /*90e0*/  FMUL.FTZ R4, R3.reuse, R15 ;  /* 0x0000000f03047220 */ /* 0x040fe40000410000 */
[C---:B------:R-:W-:Y:S02]  /*90f0*/  FMUL.FTZ R2, R0.reuse, R9 ;  /* 0x0000000900027220 */ /* 0x040fe40000410000 */
[----:B------:R-:W-:Y:S02]  /*9100*/  FMUL.FTZ R3, R3, R12 ;  /* 0x0000000c03037220 */ /* 0x000fe40000410000 */
[----:B------:R-:W-:Y:S02]  /*9110*/  FMUL.FTZ R0, R0, R10 ;  /* 0x0000000a00007220 */ /* 0x000fe40000410000 */
[C---:B------:R-:W-:Y:S02]  /*9120*/  FFMA.FTZ R4, R7.reuse, R12, -R4 ;  /* 0x0000000c07047223 */ /* 0x040fe40000010804 */
[----:B------:R-:W-:Y:S01]  /*9130*/  FFMA.FTZ R3, R7, R15, R3 ;  /* 0x0000000f07037223 */ /* 0x000fe20000010003 */
[----:B------:R-:W-:Y:S01]  /*9140*/  F2FP.BF16.PACK_AB R7, R5, R8 ;  /* 0x000000080507723e */ /* 0x000fe200000010ff */
[----:B------:R-:W-:-:S02]  /*9150*/  FFMA.FTZ R2, R13, R10, -R2 ;  /* 0x0000000a0d027223 */ /* 0x000fc40000010802 */
[----:B------:R-:W-:Y:S01]  /*9160*/  FFMA.FTZ R0, R13, R9, R0 ;  /* 0x000000090d007223 */ /* 0x000fe20000010000 */
[----:B------:R-:W-:-:S04]  /*9170*/  F2FP.BF16.PACK_AB R4, R3, R4 ;  /* 0x000000040304723e */ /* 0x000fc800000010ff */
[----:B------:R-:W-:-:S05]  /*9180*/  F2FP.BF16.PACK_AB R5, R0, R2 ;  /* 0x000000020005723e */ /* 0x000fca00000010ff */
[----:B------:R1:W-:Y:S02]  /*9190*/  STS.128 [R196+0x10080], R4 ;  /* 0x01008004c4007388 */ /* 0x0003e40000000c00 */
.L_x_639:
[----:B------:R-:W-:Y:S05]  /*91a0*/  BSYNC B0 ;  /* 0x0000000000007941 */ /* 0x000fea0003800000 */
.L_x_638:
[----:B------:R-:W-:Y:S01]  /*91b0*/  ISETP.GE.AND P0, PT, R159, c[0x0][0x27c], PT ;  /* 0x00009f009f007a0c */ /* 0x000fe20003f06270 */
[----:B------:R-:W-:-:S12]  /*91c0*/  BSSY B0, `(.L_x_640) ;  /* 0x0000030000007945 */ /* 0x000fd80003800000 */
[----:B------:R-:W-:Y:S05]  /*91d0*/  @P0 BRA `(.L_x_641) ;  /* 0x000002e000000947 */ /* 0x000fea0003800000 */
[----:B-1----:R-:W1:Y:S01]  /*91e0*/  LDS.128 R4, [R196+0x14080] ;  /* 0x01408000c4047984 */ /* 0x002e620000000c00 */
[----:B------:R-:W-:Y:S02]  /*91f0*/  SHF.R.U64 R0, R26, 0x10, R27 ;  /* 0x000000101a007819 */ /* 0x000fe4000000121b */
[----:B------:R-:W-:Y:S02]  /*9200*/  SHF.R.U32.HI R11, RZ, 0x10, R29 ;  /* 0x00000010ff0b7819 */ /* 0x000fe4000001161d */
[----:B------:R-:W-:Y:S02]  /*9210*/  SHF.R.U32.HI R2, RZ, 0x10, R27 ;  /* 0x00000010ff027819 */ /* 0x000fe4000001161b */
[C---:B------:R-:W-:Y:S02]  /*9220*/  PRMT R10, R95.reuse, 0x5432, R0 ;  /* 0x000054325f0a7816 */ /* 0x040fe40000000000 */
        /* <DEDUP_REMOVED lines=41> */
.L_x_641:
[----:B------:R-:W-:Y:S05]  /*94c0*/  BSYNC B0 ;  /* 0x0000000000007941 */ /* 0x000fea0003800000 */
.L_x_640:
        /* <DEDUP_REMOVED lines=49> */
.L_x_643:
[----:B------:R-:W-:Y:S05]  /*97e0*/  BSYNC B0 ;  /* 0x0000000000007941 */ /* 0x000fea0003800000 */
.L_x_642:
[----:B------:R-:W-:-:S13]  /*97f0*/  ISETP.GE.AND P0, PT, R158, c[0x0][0x27c], PT ;  /* 0x00009f009e007a0c */ /* 0x000fda0003f06270 */
[----:B------:R-:W-:Y:S05]  /*9800*/  @P0 BRA `(.L_x_637) ;  /* 0x000002e000000947 */ /* 0x000fea0003800000 */
[----:B-1----:R-:W1:Y:S01]  /*9810*/  LDS.128 R4, [R196+0x1c080] ;  /* 0x01c08000c4047984 */ /* 0x002e620000000c00 */
        /* <DEDUP_REMOVED lines=45> */
.L_x_637:
[----:B------:R-:W-:Y:S05]  /*9af0*/  BSYNC B1 ;  /* 0x0000000000017941 */ /* 0x000fea0003800000 */
.L_x_636:
[----:B------:R-:W-:Y:S01]  /*9b00*/  ISETP.GE.AND P0, PT, R128, R30, PT ;  /* 0x0000001e8000720c */ /* 0x000fe20003f06270 */
[----:B------:R-:W-:-:S12]  /*9b10*/  BSSY B1, `(.L_x_644) ;  /* 0x00000c8000017945 */ /* 0x000fd80003800000 */
[----:B------:R-:W-:Y:S05]  /*9b20*/  @P0 BRA `(.L_x_645) ;  /* 0x00000c6000000947 */ /* 0x000fea0003800000 */
[----:B------:R-:W-:Y:S01]  /*9b30*/  ISETP.GE.AND P0, PT, R156, c[0x0][0x27c], PT ;  /* 0x00009f009c007a0c */ /* 0x000fe20003f06270 */
[----:B------:R-:W-:-:S12]  /*9b40*/  BSSY B0, `(.L_x_646) ;  /* 0x0000030000007945 */ /* 0x000fd80003800000 */
        /* <DEDUP_REMOVED lines=47> */
.L_x_647:
[----:B------:R-:W-:Y:S05]  /*9e40*/  BSYNC B0 ;  /* 0x0000000000007941 */ /* 0x000fea0003800000 */
.L_x_646:
        /* <DEDUP_REMOVED lines=49> */
.L_x_649:
[----:B------:R-:W-:Y:S05]  /*a160*/  BSYNC B0 ;  /* 0x0000000000007941 */ /* 0x000fea0003800000 */
.L_x_648:
        /* <DEDUP_REMOVED lines=49> */
.L_x_651:
[----:B------:R-:W-:Y:S05]  /*a480*/  BSYNC B0 ;  /* 0x0000000000007941 */ /* 0x000fea0003800000 */
.L_x_650:
        /* <DEDUP_REMOVED lines=48> */
.L_x_645:
[----:B------:R-:W-:Y:S05]  /*a790*/  BSYNC B1 ;  /* 0x0000000000017941 */ /* 0x000fea0003800000 */
.L_x_644:
        /* <DEDUP_REMOVED lines=53> */
.L_x_655:
[----:B------:R-:W-:Y:S05]  /*aaf0*/  BSYNC B0 ;  /* 0x0000000000007941 */ /* 0x000fea0003800000 */
.L_x_654:
        /* <DEDUP_REMOVED lines=49> */
.L_x_657:
[----:B------:R-:W-:Y:S05]  /*ae10*/  BSYNC B0 ;  /* 0x0000000000007941 */ /* 0x000fea0003800000 */
.L_x_656:
        /* <DEDUP_REMOVED lines=49> */
.L_x_659:
[----:B------:R-:W-:Y:S05]  /*b130*/  BSYNC B0 ;  /* 0x0000000000007941 */ /* 0x000fea0003800000 */
.L_x_658:
[----:B------:R-:W-:-:S13]  /*b140*/  ISETP.GE.AND P0, PT, R158, c[0x0][0x27c], PT ;  /* 0x00009f009e007a0c */ /* 0x000fda0003f06270 */
        /* <DEDUP_REMOVED lines=47> */
.L_x_653:
[----:B------:R-:W-:Y:S05]  /*b440*/  BSYNC B1 ;  /* 0x0000000000017941 */ /* 0x000fea0003800000 */
.L_x_652:
[----:B------:R-:W-:-:S04]  /*b450*/  IADD3 R0, R214, 0x60, RZ ;  /* 0x00000060d6007810 */ /* 0x000fc80007ffe0ff */
        /* <DEDUP_REMOVED lines=51> */
.L_x_662:
[----:B------:R-:W-:Y:S05]  /*b790*/  BSYNC B0 ;  /* 0x0000000000007941 */ /* 0x000fea0003800000 */
.L_x_661:
        /* <DEDUP_REMOVED lines=49> */
.L_x_664:
[----:B------:R-:W-:Y:S05]  /*bab0*/  BSYNC B0 ;  /* 0x0000000000007941 */ /* 0x000fea0003800000 */
.L_x_663:
        /* <DEDUP_REMOVED lines=49> */
.L_x_666:
[----:B------:R-:W-:Y:S05]  /*bdd0*/  BSYNC B0 ;  /* 0x0000000000007941 */ /* 0x000fea0003800000 */
.L_x_665:
        /* <DEDUP_REMOVED lines=49> */
.L_x_627:
[----:B------:R-:W-:Y:S01]  /*c0f0*/  ISETP.NE.AND P0, PT, R131, 0x1, PT ;  /* 0x000000018300780c */ /* 0x000fe20003f05270 */
[----:B------:R-:W-:Y:S01]  /*c100*/  IMAD.MOV.U32 R7, RZ, RZ, R3 ;  /* 0x000000ffff077224 */ /* 0x000fe200078e0003 */
[----:B------:R-:W-:Y:S01]  /*c110*/  LOP3.LUT P1, RZ, R215, 0x8, RZ, 0xc0, !PT ;  /* 0x00000008d7ff7812 */ /* 0x000fe2000782c0ff */
[----:B------:R-:W-:Y:S01]  /*c120*/  BSSY B0, `(.L_x_667) ;  /* 0x0000039000007945 */ /* 0x000fe20003800000 */
[----:B------:R-:W-:Y:S01]  /*c130*/  CS2R R58, SRZ ;  /* 0x00000000003a7805 */ /* 0x000fe2000001ff00 */
[----:B------:R-:W-:Y:S01]  /*c140*/  CS2R R30, SRZ ;  /* 0x00000000001e7805 */ /* 0x000fe2000001ff00 */
[----:B------:R-:W-:Y:S01]  /*c150*/  CS2R R28, SRZ ;  /* 0x00000000001c7805 */ /* 0x000fe2000001ff00 */
[----:B------:R-:W-:Y:S01]  /*c160*/  CS2R R18, SRZ ;  /* 0x0000000000127805 */ /* 0x000fe2000001ff00 */
[----:B----4-:R-:W-:Y:S01]  /*c170*/  CS2R R16, SRZ ;  /* 0x0000000000107805 */ /* 0x010fe2000001ff00 */
[----:B------:R-:W-:Y:S01]  /*c180*/  CS2R R34, SRZ ;  /* 0x0000000000227805 */ /* 0x000fe2000001ff00 */
[----:B------:R-:W-:Y:S01]  /*c190*/  CS2R R32, SRZ ;  /* 0x0000000000207805 */ /* 0x000fe2000001ff00 */
[----:B------:R-:W-:Y:S01]  /*c1a0*/  CS2R R22, SRZ ;  /* 0x0000000000167805 */ /* 0x000fe2000001ff00 */
[----:B------:R-:W-:Y:S01]  /*c1b0*/  CS2R R20, SRZ ;  /* 0x0000000000147805 */ /* 0x000fe2000001ff00 */
[----:B------:R-:W-:-:S05]  /*c1c0*/  @P0 IMAD.HI.U32 R5, R2, c[0x0][0x2c8], RZ ;  /* 0x0000b20002050a27 */ /* 0x000fca00078e00ff */
[----:B------:R-:W-:-:S04]  /*c1d0*/  @P0 SHF.R.U32.HI R2, RZ, c[0x0][0x2cc], R5 ;  /* 0x0000b300ff020a19 */ /* 0x000fc80000011605 */
[----:B------:R-:W-:Y:S01]  /*c1e0*/  SHF.R.S32.HI R5, RZ, 0x1f, R2 ;  /* 0x0000001fff057819 */ /* 0x000fe20000011402 */
[----:B------:R-:W-:-:S04]  /*c1f0*/  IMAD.WIDE.U32 R6, R2, c[0x0][0x280], R6 ;  /* 0x0000a00002067a25 */ /* 0x000fc800078e0006 */
[----:B------:R-:W-:Y:S01]  /*c200*/  IMAD R9, R5, c[0x0][0x280], RZ ;  /* 0x0000a00005097a24 */ /* 0x000fe200078e02ff */
[----:B------:R-:W-:-:S03]  /*c210*/  LEA R27, P0, R6, c[0x0][0x270], 0x1 ;  /* 0x00009c00061b7a11 */ /* 0x000fc600078008ff */
[----:B------:R-:W-:-:S04]  /*c220*/  IMAD R3, R2, c[0x0][0x284], R9 ;  /* 0x0000a10002037a24 */ /* 0x000fc800078e0209 */
[----:B------:R-:W-:-:S05]  /*c230*/  IMAD.IADD R3, R7, 0x1, R3 ;  /* 0x0000000107037824 */ /* 0x000fca00078e0203 */
[----:B------:R-:W-:Y:S01]  /*c240*/  LEA.HI.X R26, R6, c[0x0][0x274], R3, 0x1, P0 ;  /* 0x00009d00061a7a11 */ /* 0x000fe200000f0c03 */
[----:B------:R-:W-:Y:S01]  /*c250*/  IMAD R3, R5, c[0x0][0x290], RZ ;  /* 0x0000a40005037a24 */ /* 0x000fe200078e02ff */
[----:B------:R-:W-:-:S05]  /*c260*/  MOV R5, R8 ;  /* 0x0000000800057202 */ /* 0x000fca0000000f00 */
[----:B------:R-:W-:-:S04]  /*c270*/  IMAD.WIDE.U32 R4, R2, c[0x0][0x290], R4 ;  /* 0x0000a40002047a25 */ /* 0x000fc800078e0004 */
[----:B------:R-:W-:Y:S01]  /*c280*/  IMAD R2, R2, c[0x0][0x294], R3 ;  /* 0x0000a50002027a24 */ /* 0x000fe200078e0203 */
[C---:B------:R-:W-:Y:S01]  /*c290*/  LEA R25, P0, R4.reuse, c[0x0][0x288], 0x1 ;  /* 0x0000a20004197a11 */ /* 0x040fe200078008ff */
[----:B------:R1:W2:Y:S03]  /*c2a0*/  SHFL.IDX PT, R3, R27, RZ, 0x181f ;  /* 0x00181fff1b037589 */ /* 0x0002a600000e0000 */
[----:B------:R-:W-:Y:S01]  /*c2b0*/  IADD3 R2, R5, R2, RZ ;  /* 0x0000000205027210 */ /* 0x000fe20007ffe0ff */
[----:B------:R1:W3:Y:S03]  /*c2c0*/  SHFL.IDX PT, R10, R25, RZ, 0x181f ;  /* 0x00181fff190a7589 */ /* 0x0002e600000e0000 */
[----:B------:R-:W-:Y:S01]  /*c2d0*/  LEA.HI.X R13, R4, c[0x0][0x28c], R2, 0x1, P0 ;  /* 0x0000a300040d7a11 */ /* 0x000fe200000f0c02 */
[----:B------:R1:W4:Y:S04]  /*c2e0*/  SHFL.IDX PT, R5, R26, RZ, 0x181f ;  /* 0x00181fff1a057589 */ /* 0x00032800000e0000 */
[----:B------:R1:W1:Y:S01]  /*c2f0*/  SHFL.IDX PT, R12, R13, RZ, 0x181f ;  /* 0x00181fff0d0c7589 */ /* 0x00026200000e0000 */
[----:B------:R-:W-:Y:S05]  /*c300*/  @P1 BRA `(.L_x_668) ;  /* 0x000001a000001947 */ /* 0x000fea0003800000 */
[----:B------:R-:W-:Y:S01]  /*c310*/  ISETP.GE.AND P1, PT, R136, c[0x0][0x27c], PT ;  /* 0x00009f0088007a0c */ /* 0x000fe20003f26270 */
[----:B------:R-:W-:Y:S01]  /*c320*/  CS2R R18, SRZ ;  /* 0x0000000000127805 */ /* 0x000fe2000001ff00 */
[----:B------:R-:W-:Y:S01]  /*c330*/  CS2R R16, SRZ ;  /* 0x0000000000107805 */ /* 0x000fe2000001ff00 */
[----:B------:R-:W-:Y:S01]  /*c340*/  CS2R R22, SRZ ;  /* 0x0000000000167805 */ /* 0x000fe2000001ff00 */
[----:B------:R-:W-:-:S09]  /*c350*/  CS2R R20, SRZ ;  /* 0x0000000000147805 */ /* 0x000fd2000001ff00 */
[C---:B------:R-:W-:Y:S01]  /*c360*/  @!P1 IMAD.SHL.U32 R2, R136.reuse, 0x2, RZ ;  /* 0x0000000288029824 */ /* 0x040fe200078e00ff */
[----:B------:R-:W-:-:S04]  /*c370*/  @!P1 SHF.L.U64.HI R4, R136, 0x1, R15 ;  /* 0x0000000188049819 */ /* 0x000fc8000001020f */
[----:B--2---:R-:W-:-:S05]  /*c380*/  @!P1 IADD3 R8, P0, R3, R2, RZ ;  /* 0x0000000203089210 */ /* 0x004fca0007f1e0ff */
[--C-:B----4-:R-:W-:Y:S01]  /*c390*/  @!P1 IMAD.X R9, R5, 0x1, R4.reuse, P0 ;  /* 0x0000000105099824 */ /* 0x110fe200000e0604 */
[----:B---3--:R-:W-:Y:S01]  /*c3a0*/  @!P1 IADD3 R6, P0, R10, R2, RZ ;  /* 0x000000020a069210 */ /* 0x008fe20007f1e0ff */
[----:B------:R-:W-:Y:S01]  /*c3b0*/  CS2R R30, SRZ ;  /* 0x00000000001e7805 */ /* 0x000fe2000001ff00 */
[----:B------:R-:W-:Y:S01]  /*c3c0*/  CS2R R28, SRZ ;  /* 0x00000000001c7805 */ /* 0x000fe2000001ff00 */
[----:B------:R-:W-:Y:S01]  /*c3d0*/  CS2R R34, SRZ ;  /* 0x0000000000227805 */ /* 0x000fe2000001ff00 */
[----:B------:R-:W-:Y:S01]  /*c3e0*/  CS2R R32, SRZ ;  /* 0x0000000000207805 */ /* 0x000fe2000001ff00 */
[----:B-1----:R-:W-:Y:S01]  /*c3f0*/  @!P1 IMAD.X R7, R12, 0x1, R4, P0 ;  /* 0x000000010c079824 */ /* 0x002fe200000e0604 */
[----:B------:R-:W-:Y:S01]  /*c400*/  ISETP.GE.AND P0, PT, R138, c[0x0][0x27c], PT ;  /* 0x00009f008a007a0c */ /* 0x000fe20003f06270 */
[----:B------:R1:W5:Y:S04]  /*c410*/  @!P1 LD.E.128 R16, [R8.64] ;  /* 0x0000000608109980 */ /* 0x000368000c101d00 */
[----:B------:R1:W5:Y:S08]  /*c420*/  @!P1 LD.E.128 R20, [R6.64] ;  /* 0x0000000606149980 */ /* 0x000370000c101d00 */
[C---:B------:R-:W-:Y:S01]  /*c430*/  @!P0 IMAD.SHL.U32 R2, R0.reuse, 0x2, RZ ;  /* 0x0000000200028824 */ /* 0x040fe200078e00ff */
[----:B------:R-:W-:-:S04]  /*c440*/  @!P0 SHF.L.U64.HI R11, R0, 0x1, R24 ;  /* 0x00000001000b8819 */ /* 0x000fc80000010218 */
[----:B------:R-:W-:-:S05]  /*c450*/  @!P0 IADD3 R4, P2, R3, R2, RZ ;  /* 0x0000000203048210 */ /* 0x000fca0007f5e0ff */
[----:B------:R-:W-:Y:S01]  /*c460*/  @!P0 IMAD.X R5, R5, 0x1, R11, P2 ;  /* 0x0000000105058824 */ /* 0x000fe200010e060b */
[----:B------:R-:W-:-:S04]  /*c470*/  @!P0 IADD3 R2, P2, R10, R2, RZ ;  /* 0x000000020a028210 */ /* 0x000fc80007f5e0ff */
[----:B------:R1:W5:Y:S01]  /*c480*/  @!P0 LD.E.128 R28, [R4.64] ;  /* 0x00000006041c8980 */ /* 0x000362000c101d00 */
[----:B------:R-:W-:-:S05]  /*c490*/  @!P0 IMAD.X R3, R12, 0x1, R11, P2 ;  /* 0x000000010c038824 */ /* 0x000fca00010e060b */
[----:B------:R1:W5:Y:S03]  /*c4a0*/  @!P0 LD.E.128 R32, [R2.64] ;  /* 0x0000000602208980 */ /* 0x000366000c101d00 */
.L_x_668:
[----:B------:R-:W-:Y:S05]  /*c4b0*/  BSYNC B0 ;  /* 0x0000000000007941 */ /* 0x000fea0003800000 */
.L_x_667:
[----:B-12--5:R-:W-:Y:S01]  /*c4c0*/  IMAD.MOV.U32 R3, RZ, RZ, R30 ;  /* 0x000000ffff037224 */ /* 0x026fe200078e001e */
[----:B------:R-:W-:Y:S01]  /*c4d0*/  MOV R4, R29 ;  /* 0x0000001d00047202 */ /* 0x000fe20000000f00 */
[----:B------:R-:W-:Y:S01]  /*c4e0*/  IMAD.MOV.U32 R2, RZ, RZ, R31 ;  /* 0x000000ffff027224 */ /* 0x000fe200078e001f */
[----:B------:R-:W-:Y:S01]  /*c4f0*/  LOP3.LUT P0, RZ, R215, 0x10, RZ, 0xc0, !PT ;  /* 0x00000010d7ff7812 */ /* 0x000fe2000780c0ff */
[----:B----4-:R-:W-:Y:S01]  /*c500*/  IMAD.MOV.U32 R5, RZ, RZ, R28 ;  /* 0x000000ffff057224 */ /* 0x010fe200078e001c */
[----:B------:R-:W-:Y:S01]  /*c510*/  MOV R6, R22 ;  /* 0x0000001600067202 */ /* 0x000fe20000000f00 */
[----:B------:R1:W2:Y:S01]  /*c520*/  SHFL.IDX PT, R11, R26, 0x1, 0x181f ;  /* 0x00381f001a0b7f89 */ /* 0x0002a200000e0000 */
[----:B------:R-:W-:Y:S01]  /*c530*/  PRMT R98, R2, 0x5410, R3 ;  /* 0x0000541002627816 */ /* 0x000fe20000000003 */
[----:B------:R-:W-:Y:S01]  /*c540*/  IMAD.MOV.U32 R3, RZ, RZ, R18 ;  /* 0x000000ffff037224 */ /* 0x000fe200078e0012 */
[----:B------:R-:W-:Y:S01]  /*c550*/  PRMT R97, R4, 0x5410, R5 ;  /* 0x0000541004617816 */ /* 0x000fe20000000005 */
[----:B------:R-:W-:Y:S01]  /*c560*/  IMAD.MOV.U32 R2, RZ, RZ, R19 ;  /* 0x000000ffff027224 */ /* 0x000fe200078e0013 */
[----:B------:R-:W-:Y:S01]  /*c570*/  MOV R5, R16 ;  /* 0x0000001000057202 */ /* 0x000fe20000000f00 */
[----:B------:R-:W-:Y:S01]  /*c580*/  IMAD.MOV.U32 R4, RZ, RZ, R17 ;  /* 0x000000ffff047224 */ /* 0x000fe200078e0011 */
[----:B------:R1:W4:Y:S01]  /*c590*/  SHFL.IDX PT, R12, R13, 0x1, 0x181f ;  /* 0x00381f000d0c7f89 */ /* 0x00032200000e0000 */
[----:B------:R-:W-:Y:S01]  /*c5a0*/  BSSY B0, `(.L_x_669) ;  /* 0x0000032000007945 */ /* 0x000fe20003800000 */
[----:B------:R-:W-:Y:S01]  /*c5b0*/  PRMT R48, R2, 0x5410, R3 ;  /* 0x0000541002307816 */ /* 0x000fe20000000003 */
[----:B------:R-:W-:Y:S01]  /*c5c0*/  IMAD.MOV.U32 R3, RZ, RZ, R34 ;  /* 0x000000ffff037224 */ /* 0x000fe200078e0022 */
[----:B------:R-:W-:Y:S01]  /*c5d0*/  MOV R2, R35 ;  /* 0x0000002300027202 */ /* 0x000fe20000000f00 */
[----:B---3--:R1:W3:Y:S01]  /*c5e0*/  SHFL.IDX PT, R10, R25, 0x1, 0x181f ;  /* 0x00381f00190a7f89 */ /* 0x0082e200000e0000 */
[----:B------:R-:W-:Y:S01]  /*c5f0*/  PRMT R39, R4, 0x5410, R5 ;  /* 0x0000541004277816 */ /* 0x000fe20000000005 */
[----:B------:R-:W-:Y:S01]  /*c600*/  IMAD.MOV.U32 R5, RZ, RZ, R23 ;  /* 0x000000ffff057224 */ /* 0x000fe200078e0017 */
[----:B------:R-:W-:Y:S01]  /*c610*/  PRMT R96, R2, 0x5410, R3 ;  /* 0x0000541002607816 */ /* 0x000fe20000000003 */
[----:B------:R-:W-:Y:S01]  /*c620*/  IMAD.MOV.U32 R3, RZ, RZ, R32 ;  /* 0x000000ffff037224 */ /* 0x000fe200078e0020 */
[----:B------:R1:W1:Y:S01]  /*c630*/  SHFL.IDX PT, R4, R27, 0x1, 0x181f ;  /* 0x00381f001b047f89 */ /* 0x00026200000e0000 */
[----:B------:R-:W-:Y:S01]  /*c640*/  IMAD.MOV.U32 R2, RZ, RZ, R33 ;  /* 0x000000ffff027224 */ /* 0x000fe200078e0021 */
[----:B------:R-:W-:Y:S01]  /*c650*/  PRMT R38, R5, 0x5410, R6 ;  /* 0x0000541005267816 */ /* 0x000fe20000000006 */
[----:B------:R-:W-:Y:S01]  /*c660*/  CS2R R56, SRZ ;  /* 0x0000000000387805 */ /* 0x000fe2000001ff00 */
[----:B------:R-:W-:Y:S01]  /*c670*/  CS2R R42, SRZ ;  /* 0x00000000002a7805 */ /* 0x000fe2000001ff00 */
[----:B------:R-:W-:Y:S01]  /*c680*/  CS2R R40, SRZ ;  /* 0x0000000000287805 */ /* 0x000fe2000001ff00 */
[----:B------:R-:W-:Y:S01]  /*c690*/  PRMT R70, R2, 0x5410, R3 ;  /* 0x0000541002467816 */ /* 0x000fe20000000003 */
[----:B------:R-:W-:Y:S01]  /*c6a0*/  IMAD.MOV.U32 R3, RZ, RZ, R20 ;  /* 0x000000ffff037224 */ /* 0x000fe200078e0014 */
[----:B------:R-:W-:Y:S01]  /*c6b0*/  MOV R2, R21 ;  /* 0x0000001500027202 */ /* 0x000fe20000000f00 */
[----:B------:R-:W-:Y:S01]  /*c6c0*/  CS2R R54, SRZ ;  /* 0x0000000000367805 */ /* 0x000fe2000001ff00 */
[----:B------:R-:W-:Y:S01]  /*c6d0*/  CS2R R52, SRZ ;  /* 0x0000000000347805 */ /* 0x000fe2000001ff00 */
[----:B------:R-:W-:Y:S01]  /*c6e0*/  CS2R R46, SRZ ;  /* 0x00000000002e7805 */ /* 0x000fe2000001ff00 */
[----:B------:R-:W-:Y:S01]  /*c6f0*/  PRMT R37, R2, 0x5410, R3 ;  /* 0x0000541002257816 */ /* 0x000fe20000000003 */
[----:B------:R-:W-:Y:S01]  /*c700*/  CS2R R44, SRZ ;  /* 0x00000000002c7805 */ /* 0x000fe2000001ff00 */
[----:B------:R-:W-:Y:S05]  /*c710*/  @P0 BRA `(.L_x_670) ;  /* 0x000001a000000947 */ /* 0x000fea0003800000 */
[----:B--2-4-:R-:W-:Y:S01]  /*c720*/  ISETP.GE.AND P1, PT, R136, c[0x0][0x27c], PT ;  /* 0x00009f0088007a0c */ /* 0x014fe20003f26270 */
[----:B------:R-:W-:Y:S01]  /*c730*/  CS2R R42, SRZ ;  /* 0x00000000002a7805 */ /* 0x000fe2000001ff00 */
[----:B------:R-:W-:Y:S01]  /*c740*/  CS2R R40, SRZ ;  /* 0x0000000000287805 */ /* 0x000fe2000001ff00 */
[----:B------:R-:W-:Y:S01]  /*c750*/  CS2R R46, SRZ ;  /* 0x00000000002e7805 */ /* 0x000fe2000001ff00 */
[----:B------:R-:W-:-:S09]  /*c760*/  CS2R R44, SRZ ;  /* 0x00000000002c7805 */ /* 0x000fd2000001ff00 */
[C---:B------:R-:W-:Y:S01]  /*c770*/  @!P1 IMAD.SHL.U32 R2, R136.reuse, 0x2, RZ ;  /* 0x0000000288029824 */ /* 0x040fe200078e00ff */
[----:B------:R-:W-:-:S04]  /*c780*/  @!P1 SHF.L.U64.HI R3, R136, 0x1, R15 ;  /* 0x0000000188039819 */ /* 0x000fc8000001020f */
[----:B-1----:R-:W-:-:S05]  /*c790*/  @!P1 IADD3 R8, P0, R4, R2, RZ ;  /* 0x0000000204089210 */ /* 0x002fca0007f1e0ff */
[--C-:B------:R-:W-:Y:S01]  /*c7a0*/  @!P1 IMAD.X R9, R11, 0x1, R3.reuse, P0 ;  /* 0x000000010b099824 */ /* 0x100fe200000e0603 */
[----:B---3--:R-:W-:Y:S01]  /*c7b0*/  @!P1 IADD3 R6, P0, R10, R2, RZ ;  /* 0x000000020a069210 */ /* 0x008fe20007f1e0ff */
[----:B------:R-:W-:Y:S01]  /*c7c0*/  CS2R R58, SRZ ;  /* 0x00000000003a7805 */ /* 0x000fe2000001ff00 */
[----:B------:R-:W-:Y:S01]  /*c7d0*/  CS2R R56, SRZ ;  /* 0x0000000000387805 */ /* 0x000fe2000001ff00 */
[----:B------:R-:W-:Y:S01]  /*c7e0*/  CS2R R54, SRZ ;  /* 0x0000000000367805 */ /* 0x000fe2000001ff00 */
[----:B------:R-:W-:Y:S01]  /*c7f0*/  CS2R R52, SRZ ;  /* 0x0000000000347805 */ /* 0x000fe2000001ff00 */
[----:B------:R-:W-:Y:S01]  /*c800*/  @!P1 IMAD.X R7, R12, 0x1, R3, P0 ;  /* 0x000000010c079824 */ /* 0x000fe200000e0603 */
        /* <DEDUP_REMOVED lines=11> */
.L_x_670:
[----:B--2-4-:R-:W-:Y:S05]  /*c8c0*/  BSYNC B0 ;  /* 0x0000000000007941 */ /* 0x014fea0003800000 */
.L_x_669:
[----:B-1---5:R-:W-:Y:S01]  /*c8d0*/  IMAD.MOV.U32 R3, RZ, RZ, R56 ;  /* 0x000000ffff037224 */ /* 0x022fe200078e0038 */
[----:B------:R-:W-:Y:S01]  /*c8e0*/  MOV R2, R57 ;  /* 0x0000003900027202 */ /* 0x000fe20000000f00 */
[----:B------:R-:W-:Y:S01]  /*c8f0*/  IMAD.MOV.U32 R5, RZ, RZ, R58 ;  /* 0x000000ffff057224 */ /* 0x000fe200078e003a */
[----:B------:R-:W-:Y:S01]  /*c900*/  LOP3.LUT P0, RZ, R215, 0x80, RZ, 0xc0, !PT ;  /* 0x00000080d7ff7812 */ /* 0x000fe2000780c0ff */
        /* <DEDUP_REMOVED lines=11> */
[----:B------:R1:W2:Y:S01]  /*c9c0*/  SHFL.IDX PT, R11, R13, 0x2, 0x181f ;  /* 0x00581f000d0b7f89 */ /* 0x0002a200000e0000 */
[----:B------:R-:W-:Y:S01]  /*c9d0*/  IMAD.MOV.U32 R2, RZ, RZ, R53 ;  /* 0x000000ffff027224 */ /* 0x000fe200078e0035 */
[----:B------:R-:W-:Y:S01]  /*c9e0*/  PRMT R102, R4, 0x5410, R5 ;  /* 0x0000541004667816 */ /* 0x000fe20000000005 */
[----:B------:R-:W-:Y:S01]  /*c9f0*/  IMAD.MOV.U32 R5, RZ, RZ, R54 ;  /* 0x000000ffff057224 */ /* 0x000fe200078e0036 */
[----:B------:R-:W-:Y:S01]  /*ca00*/  MOV R4, R55 ;  /* 0x0000003700047202 */ /* 0x000fe20000000f00 */
[----:B---3--:R1:W3:Y:S01]  /*ca10*/  SHFL.IDX PT, R10, R25, 0x2, 0x181f ;  /* 0x00581f00190a7f89 */ /* 0x0082e200000e0000 */
[----:B------:R-:W-:Y:S01]  /*ca20*/  PRMT R103, R2, 0x5410, R3 ;  /* 0x0000541002677816 */ /* 0x000fe20000000003 */
[----:B------:R-:W-:Y:S01]  /*ca30*/  IMAD.MOV.U32 R3, RZ, RZ, R44 ;  /* 0x000000ffff037224 */ /* 0x000fe200078e002c */
[----:B------:R-:W-:Y:S01]  /*ca40*/  PRMT R104, R4, 0x5410, R5 ;  /* 0x0000541004687816 */ /* 0x000fe20000000005 */
[----:B------:R-:W-:Y:S01]  /*ca50*/  BSSY B0, `(.L_x_671) ;  /* 0x000002a000007945 */ /* 0x000fe20003800000 */
[----:B------:R-:W-:Y:S01]  /*ca60*/  MOV R2, R45 ;  /* 0x0000002d00027202 */ /* 0x000fe20000000f00 */
[----:B------:R1:W4:Y:S01]  /*ca70*/  SHFL.IDX PT, R5, R26, 0x2, 0x181f ;  /* 0x00581f001a057f89 */ /* 0x00032200000e0000 */
[----:B------:R-:W-:Y:S01]  /*ca80*/  PRMT R100, R6, 0x5410, R7 ;  /* 0x0000541006647816 */ /* 0x000fe20000000007 */
[----:B------:R-:W-:Y:S01]  /*ca90*/  CS2R R94, SRZ ;  /* 0x00000000005e7805 */ /* 0x000fe2000001ff00 */
[----:B------:R-:W-:Y:S01]  /*caa0*/  PRMT R99, R2, 0x5410, R3 ;  /* 0x0000541002637816 */ /* 0x000fe20000000003 */
[----:B------:R1:W1:Y:S01]  /*cab0*/  SHFL.IDX PT, R4, R27, 0x2, 0x181f ;  /* 0x00581f001b047f89 */ /* 0x00026200000e0000 */
        /* <DEDUP_REMOVED lines=8> */
[----:B------:R-:W-:Y:S05]  /*cb40*/  @P0 BRA `(.L_x_672) ;  /* 0x000001a000000947 */ /* 0x000fea0003800000 */
[----:B--2---:R-:W-:Y:S01]  /*cb50*/  ISETP.GE.AND P1, PT, R136, c[0x0][0x27c], PT ;  /* 0x00009f0088007a0c */ /* 0x004fe20003f26270 */
[----:B------:R-:W-:Y:S01]  /*cb60*/  CS2R R62, SRZ ;  /* 0x00000000003e7805 */ /* 0x000fe2000001ff00 */
[----:B------:R-:W-:Y:S01]  /*cb70*/  CS2R R60, SRZ ;  /* 0x00000000003c7805 */ /* 0x000fe2000001ff00 */
[----:B------:R-:W-:Y:S01]  /*cb80*/  CS2R R66, SRZ ;  /* 0x0000000000427805 */ /* 0x000fe2000001ff00 */
[----:B------:R-:W-:-:S09]  /*cb90*/  CS2R R64, SRZ ;  /* 0x0000000000407805 */ /* 0x000fd2000001ff00 */
[C---:B------:R-:W-:Y:S01]  /*cba0*/  @!P1 IMAD.SHL.U32 R2, R136.reuse, 0x2, RZ ;  /* 0x0000000288029824 */ /* 0x040fe200078e00ff */
[----:B------:R-:W-:-:S04]  /*cbb0*/  @!P1 SHF.L.U64.HI R3, R136, 0x1, R15 ;  /* 0x0000000188039819 */ /* 0x000fc8000001020f */
[----:B-1----:R-:W-:-:S05]  /*cbc0*/  @!P1 IADD3 R8, P0, R4, R2, RZ ;  /* 0x0000000204089210 */ /* 0x002fca0007f1e0ff */
[--C-:B----4-:R-:W-:Y:S01]  /*cbd0*/  @!P1 IMAD.X R9, R5, 0x1, R3.reuse, P0 ;  /* 0x0000000105099824 */ /* 0x110fe200000e0603 */
        /* <DEDUP_REMOVED lines=17> */
.L_x_672:
[----:B--2---:R-:W-:Y:S05]  /*ccf0*/  BSYNC B0 ;  /* 0x0000000000007941 */ /* 0x004fea0003800000 */
.L_x_671:
[----:B-1---5:R-:W-:Y:S01]  /*cd00*/  IMAD.MOV.U32 R3, RZ, RZ, R74 ;  /* 0x000000ffff037224 */ /* 0x022fe200078e004a */
[----:B------:R-:W-:Y:S01]  /*cd10*/  MOV R4, R73 ;  /* 0x0000004900047202 */ /* 0x000fe20000000f00 */
[----:B------:R-:W-:Y:S01]  /*cd20*/  IMAD.MOV.U32 R2, RZ, RZ, R75 ;  /* 0x000000ffff027224 */ /* 0x000fe200078e004b */
[----:B------:R-:W-:Y:S01]  /*cd30*/  ISETP.NE.AND P0, PT, R82, RZ, PT ;  /* 0x000000ff5200720c */ /* 0x000fe20003f05270 */
        /* <DEDUP_REMOVED lines=60> */
.L_x_674:
[----:B--2-4-:R-:W-:Y:S05]  /*d100*/  BSYNC B0 ;  /* 0x0000000000007941 */ /* 0x014fea0003800000 */
.L_x_673:
[----:B-----5:R-:W-:Y:S01]  /*d110*/  IMAD.MOV.U32 R0, RZ, RZ, R94 ;  /* 0x000000ffff007224 */ /* 0x020fe200078e005e */
[----:B------:R-:W-:-:S04]  /*d120*/  DEPBAR.LE SB0, 0x1 ;  /* 0x000080400000791a */ /* 0x000fc80000000000 */
[----:B-1----:R-:W-:Y:S01]  /*d130*/  IMAD.MOV.U32 R4, RZ, RZ, R95 ;  /* 0x000000ffff047224 */ /* 0x002fe200078e005f */
        /* <DEDUP_REMOVED lines=33> */
[----:B------:R-:W-:Y:S01]  /*d350*/  IMAD.MOV.U32 R0, RZ, RZ, c[0x0][0x27c] ;  /* 0x00009f00ff007624 */ /* 0x000fe200078e00ff */
[----:B---3--:R-:W1:Y:S01]  /*d360*/  LDS.128 R8, [R196+0x10080] ;  /* 0x01008000c4087984 */ /* 0x008e620000000c00 */
[----:B------:R-:W-:Y:S02]  /*d370*/  SHF.R.U64 R13, R20, 0x10, R21 ;  /* 0x00000010140d7819 */ /* 0x000fe40000001215 */
[----:B------:R-:W-:Y:S02]  /*d380*/  SHF.R.U32.HI R12, RZ, 0x10, R19 ;  /* 0x00000010ff0c7819 */ /* 0x000fe40000011613 */
[----:B------:R-:W-:Y:S02]  /*d390*/  LEA.HI R0, R0, R237, RZ, 0x1d ;  /* 0x000000ed00007211 */ /* 0x000fe400078fe8ff */
[----:B------:R-:W-:Y:S02]  /*d3a0*/  PRMT R13, R37, 0x5432, R13 ;  /* 0x00005432250d7816 */ /* 0x000fe4000000000d */
[----:B------:R-:W-:Y:S01]  /*d3b0*/  SHF.R.S32.HI R3, RZ, 0x1f, R0 ;  /* 0x0000001fff037819 */ /* 0x000fe20000011400 */
[----:B------:R-:W-:Y:S01]  /*d3c0*/  IMAD.SHL.U32 R2, R0, 0x8, RZ ;  /* 0x0000000800027824 */ /* 0x000fe200078e00ff */
[----:B------:R-:W-:-:S02]  /*d3d0*/  SHF.R.U32.HI R14, RZ, 0x10, R21 ;  /* 0x00000010ff0e7819 */ /* 0x000fc40000011615 */
[----:B------:R-:W-:Y:S02]  /*d3e0*/  LEA.HI R0, R3, R0, RZ, 0x3 ;  /* 0x0000000003007211 */ /* 0x000fe400078f18ff */
[----:B------:R-:W-:Y:S02]  /*d3f0*/  LOP3.LUT R2, R111, 0x38, R2, 0xf8, !PT ;  /* 0x000000386f027812 */ /* 0x000fe400078ef802 */
[----:B------:R-:W-:Y:S01]  /*d400*/  SHF.R.U64 R3, R18, 0x10, R19 ;  /* 0x0000001012037819 */ /* 0x000fe20000001213 */
[----:B------:R-:W-:Y:S01]  /*d410*/  IMAD.SHL.U32 R0, R0, 0x400, RZ ;  /* 0x0000040000007824 */ /* 0x000fe200078e00ff */
[----:B------:R-:W-:Y:S02]  /*d420*/  LOP3.LUT R2, R2, R130, RZ, 0x3c, !PT ;  /* 0x0000008202027212 */ /* 0x000fe400078e3cff */
[----:B------:R-:W-:Y:S02]  /*d430*/  SHF.R.U32.HI R19, RZ, 0x10, R23 ;  /* 0x00000010ff137819 */ /* 0x000fe40000011617 */
[----:B------:R-:W-:-:S02]  /*d440*/  LOP3.LUT R0, R0, 0x7fffe000, RZ, 0xc0, !PT ;  /* 0x7fffe00000007812 */ /* 0x000fc400078ec0ff */
[----:B------:R-:W-:Y:S02]  /*d450*/  PRMT R24, R48, 0x5410, R12 ;  /* 0x0000541030187816 */ /* 0x000fe4000000000c */
[----:B------:R-:W-:Y:S02]  /*d460*/  IADD3 R0, R2, R0, R118 ;  /* 0x0000000002007210 */ /* 0x000fe40007ffe076 */
[----:B------:R-:W-:Y:S02]  /*d470*/  SHF.R.U32.HI R2, RZ, 0x10, R17 ;  /* 0x00000010ff027819 */ /* 0x000fe40000011611 */
[----:B------:R-:W-:Y:S01]  /*d480*/  PRMT R27, R48, 0x5432, R3 ;  /* 0x00005432301b7816 */ /* 0x000fe20000000003 */
[----:B------:R-:W-:Y:S01]  /*d490*/  IMAD.SHL.U32 R36, R0, 0x2, RZ ;  /* 0x0000000200247824 */ /* 0x000fe200078e00ff */
[----:B------:R-:W-:Y:S02]  /*d4a0*/  SHF.R.U64 R0, R16, 0x10, R17 ;  /* 0x0000001010007819 */ /* 0x000fe40000001211 */
[----:B------:R-:W-:-:S02]  /*d4b0*/  SHF.R.U64 R16, R22, 0x10, R23 ;  /* 0x0000001016107819 */ /* 0x000fc40000001217 */
[----:B------:R-:W2:Y:S01]  /*d4c0*/  LDS.128 R4, [R36+0x10080] ;  /* 0x0100800024047984 */ /* 0x000ea20000000c00 */
[----:B------:R-:W-:Y:S02]  /*d4d0*/  PRMT R15, R39, 0x5432, R0 ;  /* 0x00005432270f7816 */ /* 0x000fe40000000000 */
[C---:B------:R-:W-:Y:S01]  /*d4e0*/  PRMT R23, R38.reuse, 0x5432, R16 ;  /* 0x0000543226177816 */ /* 0x040fe20000000010 */
[----:B-1----:R-:W-:Y:S01]  /*d4f0*/  IMAD.U32 R12, R11, 0x10000, RZ ;  /* 0x000100000b0c7824 */ /* 0x002fe200078e00ff */
[----:B------:R-:W-:Y:S01]  /*d500*/  PRMT R22, R38, 0x5410, R19 ;  /* 0x0000541026167816 */ /* 0x000fe20000000013 */
[----:B------:R-:W-:Y:S01]  /*d510*/  IMAD.U32 R38, R13, 0x10000, RZ ;  /* 0x000100000d267824 */ /* 0x000fe200078e00ff */
[C---:B------:R-:W-:Y:S01]  /*d520*/  SHF.L.U32 R16, R9.reuse, 0x10, RZ ;  /* 0x0000001009107819 */ /* 0x040fe200000006ff */
[----:B------:R-:W-:Y:S01]  /*d530*/  IMAD.U32 R20, R10, 0x10000, RZ ;  /* 0x000100000a147824 */ /* 0x000fe200078e00ff */
[----:B------:R-:W-:Y:S01]  /*d540*/  LOP3.LUT R19, R9, 0xffff0000, RZ, 0xc0, !PT ;  /* 0xffff000009137812 */ /* 0x000fe200078ec0ff */
[----:B------:R-:W-:Y:S01]  /*d550*/  IMAD.U32 R49, R22, 0x10000, RZ ;  /* 0x0001000016317824 */ /* 0x000fe200078e00ff */
[----:B------:R-:W-:Y:S01]  /*d560*/  PRMT R18, R39, 0x5410, R2 ;  /* 0x0000541027127816 */ /* 0x000fe20000000002 */
[----:B------:R-:W-:Y:S01]  /*d570*/  IMAD.U32 R39, R15, 0x10000, RZ ;  /* 0x000100000f277824 */ /* 0x000fe200078e00ff */
[----:B------:R-:W-:Y:S01]  /*d580*/  PRMT R17, R37, 0x5410, R14 ;  /* 0x0000541025117816 */ /* 0x000fe2000000000e */
[----:B------:R-:W-:Y:S01]  /*d590*/  IMAD.U32 R14, R8, 0x10000, RZ ;  /* 0x00010000080e7824 */ /* 0x000fe200078e00ff */
[----:B------:R-:W-:-:S02]  /*d5a0*/  LOP3.LUT R25, R11, 0xffff0000, RZ, 0xc0, !PT ;  /* 0xffff00000b197812 */ /* 0x000fc400078ec0ff */
[----:B------:R-:W-:Y:S01]  /*d5b0*/  LOP3.LUT R21, R8, 0xffff0000, RZ, 0xc0, !PT ;  /* 0xffff000008157812 */ /* 0x000fe200078ec0ff */
[----:B------:R-:W-:Y:S01]  /*d5c0*/  IMAD.U32 R50, R17, 0x10000, RZ ;  /* 0x0001000011327824 */ /* 0x000fe200078e00ff */
[----:B------:R-:W-:Y:S02]  /*d5d0*/  LOP3.LUT R26, R10, 0xffff0000, RZ, 0xc0, !PT ;  /* 0xffff00000a1a7812 */ /* 0x000fe400078ec0ff */
[----:B------:R-:W-:Y:S02]  /*d5e0*/  SHF.L.U32 R48, R24, 0x10, RZ ;  /* 0x0000001018307819 */ /* 0x000fe400000006ff */
[----:B------:R-:W-:Y:S01]  /*d5f0*/  LOP3.LUT R51, R13, 0xffff0000, RZ, 0xc0, !PT ;  /* 0xffff00000d337812 */ /* 0x000fe200078ec0ff */
[----:B--2---:R-:W-:Y:S01]  /*d600*/  IMAD.U32 R9, R4, 0x10000, RZ ;  /* 0x0001000004097824 */ /* 0x004fe200078e00ff */
[----:B------:R-:W-:Y:S01]  /*d610*/  SHF.L.U32 R8, R5, 0x10, RZ ;  /* 0x0000001005087819 */ /* 0x000fe200000006ff */
[----:B------:R-:W-:Y:S01]  /*d620*/  IMAD.U32 R0, R7, 0x10000, RZ ;  /* 0x0001000007007824 */ /* 0x000fe200078e00ff */
[----:B------:R-:W-:Y:S01]  /*d630*/  LOP3.LUT R3, R5, 0xffff0000, RZ, 0xc0, !PT ;  /* 0xffff000005037812 */ /* 0x000fe200078ec0ff */
[C---:B------:R-:W-:Y:S01]  /*d640*/  FMUL.FTZ R11, R9.reuse, R38 ;  /* 0x00000026090b7220 */ /* 0x040fe20000410000 */
[C---:B------:R-:W-:Y:S01]  /*d650*/  SHF.L.U32 R2, R6.reuse, 0x10, RZ ;  /* 0x0000001006027819 */ /* 0x040fe200000006ff */
[-C--:B------:R-:W-:Y:S01]  /*d660*/  FMUL.FTZ R5, R9, R39.reuse ;  /* 0x0000002709057220 */ /* 0x080fe20000410000 */
[----:B------:R-:W-:Y:S01]  /*d670*/  LOP3.LUT R10, R6, 0xffff0000, RZ, 0xc0, !PT ;  /* 0xffff0000060a7812 */ /* 0x000fe200078ec0ff */
[----:B------:R-:W-:Y:S01]  /*d680*/  FFMA.FTZ R39, R14, R39, -R11 ;  /* 0x000000270e277223 */ /* 0x000fe2000001080b */
[----:B------:R-:W-:Y:S01]  /*d690*/  LOP3.LUT R6, R7, 0xffff0000, RZ, 0xc0, !PT ;  /* 0xffff000007067812 */ /* 0x000fe200078ec0ff */
[----:B------:R-:W-:Y:S01]  /*d6a0*/  IMAD.U32 R11, R18, 0x10000, RZ ;  /* 0x00010000120b7824 */ /* 0x000fe200078e00ff */
[----:B------:R-:W-:Y:S01]  /*d6b0*/  LOP3.LUT R4, R4, 0xffff0000, RZ, 0xc0, !PT ;  /* 0xffff000004047812 */ /* 0x000fe200078ec0ff */
[----:B------:R-:W-:-:S02]  /*d6c0*/  FMUL.FTZ R9, R8, R50 ;  /* 0x0000003208097220 */ /* 0x000fc40000410000 */
[----:B------:R-:W-:Y:S02]  /*d6d0*/  FMUL.FTZ R7, R8, R11 ;  /* 0x0000000b08077220 */ /* 0x000fe40000410000 */
[----:B------:R-:W-:Y:S02]  /*d6e0*/  FFMA.FTZ R38, R14, R38, R5 ;  /* 0x000000260e267223 */ /* 0x000fe40000010005 */
[C---:B------:R-:W-:Y:S02]  /*d6f0*/  FMUL.FTZ R5, R0.reuse, R49 ;  /* 0x0000003100057220 */ /* 0x040fe40000410000 */
[----:B------:R-:W-:Y:S02]  /*d700*/  FMUL.FTZ R0, R0, R48 ;  /* 0x0000003000007220 */ /* 0x000fe40000410000 */
[C---:B------:R-:W-:Y:S01]  /*d710*/  FFMA.FTZ R14, R16.reuse, R50, R7 ;  /* 0x00000032100e7223 */ /* 0x040fe20000010007 */
[----:B------:R-:W-:Y:S01]  /*d720*/  LOP3.LUT R7, R15, 0xffff0000, RZ, 0xc0, !PT ;  /* 0xffff00000f077812 */ /* 0x000fe200078ec0ff */
[----:B------:R-:W-:Y:S01]  /*d730*/  FFMA.FTZ R37, R16, R11, -R9 ;  /* 0x0000000b10257223 */ /* 0x000fe20000010809 */
[----:B------:R-:W-:Y:S01]  /*d740*/  LOP3.LUT R11, R17, 0xffff0000, RZ, 0xc0, !PT ;  /* 0xffff0000110b7812 */ /* 0x000fe200078ec0ff */
[----:B------:R-:W-:Y:S01]  /*d750*/  FFMA.FTZ R13, R12, R49, R0 ;  /* 0x000000310c0d7223 */ /* 0x000fe20000010000 */
[----:B------:R-:W-:Y:S01]  /*d760*/  LOP3.LUT R9, R18, 0xffff0000, RZ, 0xc0, !PT ;  /* 0xffff000012097812 */ /* 0x000fe200078ec0ff */
[----:B------:R-:W-:Y:S01]  /*d770*/  FFMA.FTZ R16, R12, R48, -R5 ;  /* 0x000000300c107223 */ /* 0x000fe20000010805 */
[----:B------:R-:W-:Y:S01]  /*d780*/  LOP3.LUT R17, R27, 0xffff0000, RZ, 0xc0, !PT ;  /* 0xffff00001b117812 */ /* 0x000fe200078ec0ff */
[----:B------:R-:W-:Y:S01]  /*d790*/  FMUL.FTZ R0, R4, R51 ;  /* 0x0000003304007220 */ /* 0x000fe20000410000 */
[----:B------:R-:W-:Y:S01]  /*d7a0*/  LOP3.LUT R18, R22, 0xffff0000, RZ, 0xc0, !PT ;  /* 0xffff000016127812 */ /* 0x000fe200078ec0ff */
[----:B------:R-:W-:Y:S01]  /*d7b0*/  FMUL.FTZ R5, R4, R7 ;  /* 0x0000000704057220 */ /* 0x000fe20000410000 */
[----:B------:R-:W-:Y:S01]  /*d7c0*/  LOP3.LUT R15, R24, 0xffff0000, RZ, 0xc0, !PT ;  /* 0xffff0000180f7812 */ /* 0x000fe200078ec0ff */
[----:B------:R-:W-:-:S02]  /*d7d0*/  FMUL.FTZ R4, R3, R11 ;  /* 0x0000000b03047220 */ /* 0x000fc40000410000 */
[----:B------:R-:W-:Y:S02]  /*d7e0*/  FMUL.FTZ R3, R3, R9 ;  /* 0x0000000903037220 */ /* 0x000fe40000410000 */
[----:B------:R-:W-:Y:S02]  /*d7f0*/  FFMA.FTZ R8, R21, R7, -R0 ;  /* 0x0000000715087223 */ /* 0x000fe40000010800 */
[----:B------:R-:W-:Y:S02]  /*d800*/  IMAD.U32 R48, R23, 0x10000, RZ ;  /* 0x0001000017307824 */ /* 0x000fe400078e00ff */
[----:B------:R-:W-:Y:S01]  /*d810*/  IMAD.U32 R7, R27, 0x10000, RZ ;  /* 0x000100001b077824 */ /* 0x000fe200078e00ff */
[----:B------:R-:W-:Y:S01]  /*d820*/  F2FP.BF16.PACK_AB R8, R8, R39 ;  /* 0x000000270808723e */ /* 0x000fe200000010ff */
[----:B------:R-:W-:Y:S02]  /*d830*/  FFMA.FTZ R12, R21, R51, R5 ;  /* 0x00000033150c7223 */ /* 0x000fe40000010005 */
[----:B------:R-:W-:-:S02]  /*d840*/  FFMA.FTZ R9, R19, R9, -R4 ;  /* 0x0000000913097223 */ /* 0x000fc40000010804 */
[----:B------:R-:W-:Y:S01]  /*d850*/  FFMA.FTZ R5, R19, R11, R3 ;  /* 0x0000000b13057223 */ /* 0x000fe20000010003 */
[----:B------:R-:W-:Y:S01]  /*d860*/  LOP3.LUT R19, R23, 0xffff0000, RZ, 0xc0, !PT ;  /* 0xffff000017137812 */ /* 0x000fe200078ec0ff */
[C---:B------:R-:W-:Y:S01]  /*d870*/  FMUL.FTZ R0, R2.reuse, R48 ;  /* 0x0000003002007220 */ /* 0x040fe20000410000 */
[----:B------:R-:W-:Y:S01]  /*d880*/  F2FP.BF16.PACK_AB R9, R9, R37 ;  /* 0x000000250909723e */ /* 0x000fe200000010ff */
[-C--:B------:R-:W-:Y:S01]  /*d890*/  FMUL.FTZ R2, R2, R7.reuse ;  /* 0x0000000702027220 */ /* 0x080fe20000410000 */
[----:B------:R-:W-:Y:S01]  /*d8a0*/  F2FP.BF16.PACK_AB R5, R5, R14 ;  /* 0x0000000e0505723e */ /* 0x000fe200000010ff */
[C---:B------:R-:W-:Y:S02]  /*d8b0*/  FFMA.FTZ R11, R20.reuse, R7, -R0 ;  /* 0x00000007140b7223 */ /* 0x040fe40000010800 */
[----:B------:R-:W-:Y:S02]  /*d8c0*/  FFMA.FTZ R7, R20, R48, R2 ;  /* 0x0000003014077223 */ /* 0x000fe40000010002 */
[----:B------:R-:W-:-:S02]  /*d8d0*/  FMUL.FTZ R4, R10, R19 ;  /* 0x000000130a047220 */ /* 0x000fc40000410000 */
[----:B------:R-:W-:Y:S02]  /*d8e0*/  FMUL.FTZ R3, R10, R17 ;  /* 0x000000110a037220 */ /* 0x000fe40000410000 */
[C---:B------:R-:W-:Y:S02]  /*d8f0*/  FMUL.FTZ R2, R6.reuse, R18 ;  /* 0x0000001206027220 */ /* 0x040fe40000410000 */
[----:B------:R-:W-:Y:S02]  /*d900*/  FMUL.FTZ R0, R6, R15 ;  /* 0x0000000f06007220 */ /* 0x000fe40000410000 */
[----:B------:R-:W-:Y:S01]  /*d910*/  FFMA.FTZ R6, R26, R17, -R4 ;  /* 0x000000111a067223 */ /* 0x000fe20000010804 */
[----:B------:R-:W-:Y:S01]  /*d920*/  F2FP.BF16.PACK_AB R4, R12, R38 ;  /* 0x000000260c04723e */ /* 0x000fe200000010ff */
[----:B------:R-:W-:Y:S02]  /*d930*/  FFMA.FTZ R3, R26, R19, R3 ;  /* 0x000000131a037223 */ /* 0x000fe40000010003 */
[C---:B------:R-:W-:Y:S01]  /*d940*/  FFMA.FTZ R2, R25.reuse, R15, -R2 ;  /* 0x0000000f19027223 */ /* 0x040fe20000010802 */
[----:B------:R-:W-:Y:S01]  /*d950*/  F2FP.BF16.PACK_AB R10, R6, R11 ;  /* 0x0000000b060a723e */ /* 0x000fe200000010ff */
[----:B------:R-:W-:Y:S01]  /*d960*/  FFMA.FTZ R0, R25, R18, R0 ;  /* 0x0000001219007223 */ /* 0x000fe20000010000 */
[----:B------:R-:W-:-:S02]  /*d970*/  F2FP.BF16.PACK_AB R6, R3, R7 ;  /* 0x000000070306723e */ /* 0x000fc400000010ff */
[----:B------:R-:W-:Y:S02]  /*d980*/  F2FP.BF16.PACK_AB R11, R2, R16 ;  /* 0x00000010020b723e */ /* 0x000fe400000010ff */
[----:B------:R-:W-:-:S03]  /*d990*/  F2FP.BF16.PACK_AB R7, R0, R13 ;  /* 0x0000000d0007723e */ /* 0x000fc600000010ff */
[----:B------:R1:W-:Y:S04]  /*d9a0*/  STS.128 [R196+0x10080], R8 ;  /* 0x01008008c4007388 */ /* 0x0003e80000000c00 */
[----:B------:R1:W-:Y:S02]  /*d9b0*/  STS.128 [R36+0x10080], R4 ;  /* 0x0100800424007388 */ /* 0x0003e40000000c00 */
.L_x_678:
[----:B------:R-:W-:Y:S05]  /*d9c0*/  BSYNC B0 ;  /* 0x0000000000007941 */ /* 0x000fea0003800000 */
.L_x_677:
[----:B------:R-:W-:-:S13]  /*d9d0*/  ISETP.GE.AND P0, PT, R138, c[0x0][0x27c], PT ;  /* 0x00009f008a007a0c */ /* 0x000fda0003f06270 */
[----:B------:R-:W-:Y:S05]  /*d9e0*/  @P0 BRA `(.L_x_676) ;  /* 0x000006f000000947 */ /* 0x000fea0003800000 */
[----:B------:R-:W-:Y:S01]  /*d9f0*/  IMAD.MOV.U32 R3, RZ, RZ, c[0x0][0x27c] ;  /* 0x00009f00ff037624 */ /* 0x000fe200078e00ff */
[--C-:B------:R-:W-:Y:S02]  /*da00*/  SHF.R.S32.HI R0, RZ, 0x3, R69.reuse ;  /* 0x00000003ff007819 */ /* 0x100fe40000011445 */
[----:B------:R-:W-:Y:S02]  /*da10*/  LEA.HI R2, R71, R138, RZ, 0x6 ;  /* 0x0000008a47027211 */ /* 0x000fe400078f30ff */
[----:B------:R-:W-:Y:S02]  /*da20*/  LEA.HI R0, R3, R0, RZ, 0x1d ;  /* 0x0000000003007211 */ /* 0x000fe400078fe8ff */
[----:B------:R-:W-:Y:S01]  /*da30*/  LOP3.LUT R3, R111, 0x38, R69, 0xf8, !PT ;  /* 0x000000386f037812 */ /* 0x000fe200078ef845 */
[----:B------:R-:W-:Y:S01]  /*da40*/  IMAD.SHL.U32 R2, R2, 0x80, RZ ;  /* 0x0000008002027824 */ /* 0x000fe200078e00ff */
[----:B-1----:R-:W-:Y:S01]  /*da50*/  SHF.R.S32.HI R4, RZ, 0x1f, R0 ;  /* 0x0000001fff047819 */ /* 0x002fe20000011400 */
[----:B------:R-:W-:Y:S01]  /*da60*/  IMAD.SHL.U32 R5, R0, 0x8, RZ ;  /* 0x0000000800057824 */ /* 0x000fe200078e00ff */
[----:B------:R-:W-:-:S02]  /*da70*/  LOP3.LUT R6, R3, R130, RZ, 0x3c, !PT ;  /* 0x0000008203067212 */ /* 0x000fc400078e3cff */
[----:B------:R-:W-:Y:S02]  /*da80*/  LOP3.LUT R2, R2, 0xffffe000, RZ, 0xc0, !PT ;  /* 0xffffe00002027812 */ /* 0x000fe400078ec0ff */
[----:B------:R-:W-:Y:S02]  /*da90*/  LEA.HI R3, R4, R0, RZ, 0x3 ;  /* 0x0000000004037211 */ /* 0x000fe400078f18ff */
[----:B------:R-:W-:Y:S02]  /*daa0*/  IADD3 R0, R6, R2, R118 ;  /* 0x0000000206007210 */ /* 0x000fe40007ffe076 */
[----:B------:R-:W-:Y:S01]  /*dab0*/  LOP3.LUT R4, R111, 0x38, R5, 0xf8, !PT ;  /* 0x000000386f047812 */ /* 0x000fe200078ef805 */
[----:B------:R-:W-:Y:S01]  /*dac0*/  IMAD.SHL.U32 R2, R3, 0x400, RZ ;  /* 0x0000040003027824 */ /* 0x000fe200078e00ff */
[----:B------:R-:W-:Y:S02]  /*dad0*/  LEA R37, R0, 0x10080, 0x1 ;  /* 0x0001008000257811 */ /* 0x000fe400078e08ff */
[----:B------:R-:W-:-:S02]  /*dae0*/  LOP3.LUT R3, R4, R130, RZ, 0x3c, !PT ;  /* 0x0000008204037212 */ /* 0x000fc400078e3cff */
[----:B------:R-:W-:Y:S01]  /*daf0*/  LOP3.LUT R0, R2, 0x7fffe000, RZ, 0xc0, !PT ;  /* 0x7fffe00002007812 */ /* 0x000fe200078ec0ff */
[----:B---3--:R-:W1:Y:S01]  /*db00*/  LDS.128 R8, [R37] ;  /* 0x0000000025087984 */ /* 0x008e620000000c00 */
[----:B------:R-:W-:Y:S02]  /*db10*/  SHF.R.U32.HI R12, RZ, 0x10, R31 ;  /* 0x00000010ff0c7819 */ /* 0x000fe4000001161f */
[----:B------:R-:W-:Y:S02]  /*db20*/  IADD3 R0, R3, R0, R118 ;  /* 0x0000000003007210 */ /* 0x000fe40007ffe076 */
[----:B------:R-:W-:Y:S02]  /*db30*/  SHF.R.U64 R14, R32, 0x10, R33 ;  /* 0x00000010200e7819 */ /* 0x000fe40000001221 */
[----:B------:R-:W-:Y:S01]  /*db40*/  SHF.R.U64 R16, R34, 0x10, R35 ;  /* 0x0000001022107819 */ /* 0x000fe20000001223 */
[----:B------:R-:W-:Y:S01]  /*db50*/  IMAD.SHL.U32 R36, R0, 0x2, RZ ;  /* 0x0000000200247824 */ /* 0x000fe200078e00ff */
[----:B------:R-:W-:-:S02]  /*db60*/  PRMT R24, R98, 0x5410, R12 ;  /* 0x0000541062187816 */ /* 0x000fc4000000000c */
[----:B------:R-:W-:Y:S02]  /*db70*/  SHF.R.U64 R0, R28, 0x10, R29 ;  /* 0x000000101c007819 */ /* 0x000fe4000000121d */
[----:B------:R-:W2:Y:S01]  /*db80*/  LDS.128 R4, [R36+0x10080] ;  /* 0x0100800024047984 */ /* 0x000ea20000000c00 */
[----:B------:R-:W-:Y:S02]  /*db90*/  PRMT R12, R70, 0x5432, R14 ;  /* 0x00005432460c7816 */ /* 0x000fe4000000000e */
[----:B------:R-:W-:Y:S02]  /*dba0*/  SHF.R.U32.HI R18, RZ, 0x10, R35 ;  /* 0x00000010ff127819 */ /* 0x000fe40000011623 */
[----:B------:R-:W-:Y:S02]  /*dbb0*/  PRMT R23, R96, 0x5432, R16 ;  /* 0x0000543260177816 */ /* 0x000fe40000000010 */
[----:B------:R-:W-:Y:S01]  /*dbc0*/  SHF.R.U64 R3, R30, 0x10, R31 ;  /* 0x000000101e037819 */ /* 0x000fe2000000121f */
[----:B------:R-:W-:Y:S01]  /*dbd0*/  IMAD.U32 R30, R12, 0x10000, RZ ;  /* 0x000100000c1e7824 */ /* 0x000fe200078e00ff */
[----:B------:R-:W-:-:S02]  /*dbe0*/  PRMT R13, R97, 0x5432, R0 ;  /* 0x00005432610d7816 */ /* 0x000fc40000000000 */
[----:B------:R-:W-:Y:S02]  /*dbf0*/  SHF.R.U32.HI R2, RZ, 0x10, R29 ;  /* 0x00000010ff027819 */ /* 0x000fe4000001161d */
[----:B------:R-:W-:Y:S02]  /*dc00*/  SHF.R.U32.HI R15, RZ, 0x10, R33 ;  /* 0x00000010ff0f7819 */ /* 0x000fe40000011621 */
[----:B------:R-:W-:Y:S02]  /*dc10*/  PRMT R22, R96, 0x5410, R18 ;  /* 0x0000541060167816 */ /* 0x000fe40000000012 */
[----:B------:R-:W-:Y:S02]  /*dc20*/  PRMT R21, R97, 0x5410, R2 ;  /* 0x0000541061157816 */ /* 0x000fe40000000002 */
[----:B------:R-:W-:Y:S02]  /*dc30*/  PRMT R27, R98, 0x5432, R3 ;  /* 0x00005432621b7816 */ /* 0x000fe40000000003 */
[----:B------:R-:W-:-:S02]  /*dc40*/  PRMT R17, R70, 0x5410, R15 ;  /* 0x0000541046117816 */ /* 0x000fc4000000000f */
[----:B------:R-:W-:-:S03]  /*dc50*/  LOP3.LUT R28, R12, 0xffff0000, RZ, 0xc0, !PT ;  /* 0xffff00000c1c7812 */ /* 0x000fc600078ec0ff */
[----:B------:R-:W-:Y:S01]  /*dc60*/  IMAD.U32 R12, R17, 0x10000, RZ ;  /* 0x00010000110c7824 */ /* 0x000fe200078e00ff */
[C---:B-1----:R-:W-:Y:S01]  /*dc70*/  LOP3.LUT R16, R8.reuse, 0xffff0000, RZ, 0xc0, !PT ;  /* 0xffff000008107812 */ /* 0x042fe200078ec0ff */
[----:B------:R-:W-:Y:S01]  /*dc80*/  IMAD.U32 R14, R8, 0x10000, RZ ;  /* 0x00010000080e7824 */ /* 0x000fe200078e00ff */
[C---:B------:R-:W-:Y:S01]  /*dc90*/  LOP3.LUT R26, R10.reuse, 0xffff0000, RZ, 0xc0, !PT ;  /* 0xffff00000a1a7812 */ /* 0x040fe200078ec0ff */
[C---:B------:R-:W-:Y:S01]  /*dca0*/  IMAD.U32 R18, R11.reuse, 0x10000, RZ ;  /* 0x000100000b127824 */ /* 0x040fe200078e00ff */
[----:B------:R-:W-:Y:S01]  /*dcb0*/  LOP3.LUT R25, R11, 0xffff0000, RZ, 0xc0, !PT ;  /* 0xffff00000b197812 */ /* 0x000fe200078ec0ff */
[----:B------:R-:W-:Y:S01]  /*dcc0*/  IMAD.U32 R20, R10, 0x10000, RZ ;  /* 0x000100000a147824 */ /* 0x000fe200078e00ff */
[----:B------:R-:W-:Y:S01]  /*dcd0*/  LOP3.LUT R19, R9, 0xffff0000, RZ, 0xc0, !PT ;  /* 0xffff000009137812 */ /* 0x000fe200078ec0ff */
[----:B------:R-:W-:Y:S02]  /*dce0*/  IMAD.U32 R11, R13, 0x10000, RZ ;  /* 0x000100000d0b7824 */ /* 0x000fe400078e00ff */
[----:B------:R-:W-:-:S02]  /*dcf0*/  IMAD.U32 R15, R9, 0x10000, RZ ;  /* 0x00010000090f7824 */ /* 0x000fc400078e00ff */
[C---:B--2---:R-:W-:Y:S01]  /*dd00*/  IMAD.U32 R8, R4.reuse, 0x10000, RZ ;  /* 0x0001000004087824 */ /* 0x044fe200078e00ff */
[C---:B------:R-:W-:Y:S01]  /*dd10*/  LOP3.LUT R2, R5.reuse, 0xffff0000, RZ, 0xc0, !PT ;  /* 0xffff000005027812 */ /* 0x040fe200078ec0ff */
[----:B------:R-:W-:Y:S01]  /*dd20*/  IMAD.U32 R3, R5, 0x10000, RZ ;  /* 0x0001000005037824 */ /* 0x000fe200078e00ff */
[----:B------:R-:W-:Y:S01]  /*dd30*/  LOP3.LUT R4, R4, 0xffff0000, RZ, 0xc0, !PT ;  /* 0xffff000004047812 */ /* 0x000fe200078ec0ff */
[----:B------:R-:W-:Y:S01]  /*dd40*/  FMUL.FTZ R10, R8, R30 ;  /* 0x0000001e080a7220 */ /* 0x000fe20000410000 */
[C---:B------:R-:W-:Y:S01]  /*dd50*/  LOP3.LUT R9, R6.reuse, 0xffff0000, RZ, 0xc0, !PT ;  /* 0xffff000006097812 */ /* 0x040fe200078ec0ff */
[----:B------:R-:W-:Y:S01]  /*dd60*/  IMAD.U32 R5, R6, 0x10000, RZ ;  /* 0x0001000006057824 */ /* 0x000fe200078e00ff */
[C---:B------:R-:W-:Y:S01]  /*dd70*/  LOP3.LUT R6, R7.reuse, 0xffff0000, RZ, 0xc0, !PT ;  /* 0xffff000007067812 */ /* 0x040fe200078ec0ff */
[----:B------:R-:W-:Y:S02]  /*dd80*/  IMAD.U32 R0, R7, 0x10000, RZ ;  /* 0x0001000007007824 */ /* 0x000fe400078e00ff */
[-C--:B------:R-:W-:Y:S01]  /*dd90*/  FFMA.FTZ R31, R14, R11.reuse, -R10 ;  /* 0x0000000b0e1f7223 */ /* 0x080fe2000001080a */
[----:B------:R-:W-:Y:S01]  /*dda0*/  LOP3.LUT R10, R13, 0xffff0000, RZ, 0xc0, !PT ;  /* 0xffff00000d0a7812 */ /* 0x000fe200078ec0ff */
[----:B------:R-:W-:-:S02]  /*ddb0*/  FMUL.FTZ R7, R8, R11 ;  /* 0x0000000b08077220 */ /* 0x000fc40000410000 */
[----:B------:R-:W-:Y:S02]  /*ddc0*/  FMUL.FTZ R8, R4, R28 ;  /* 0x0000001c04087220 */ /* 0x000fe40000410000 */
[----:B------:R-:W-:Y:S02]  /*ddd0*/  IMAD.U32 R11, R21, 0x10000, RZ ;  /* 0x00010000150b7824 */ /* 0x000fe400078e00ff */
[----:B------:R-:W-:Y:S02]  /*dde0*/  FFMA.FTZ R30, R14, R30, R7 ;  /* 0x0000001e0e1e7223 */ /* 0x000fe40000010007 */
[----:B------:R-:W-:Y:S02]  /*ddf0*/  FMUL.FTZ R7, R4, R10 ;  /* 0x0000000a04077220 */ /* 0x000fe40000410000 */
[----:B------:R-:W-:Y:S02]  /*de00*/  FMUL.FTZ R4, R3, R12 ;  /* 0x0000000c03047220 */ /* 0x000fe40000410000 */
[----:B------:R-:W-:Y:S01]  /*de10*/  FFMA.FTZ R29, R16, R10, -R8 ;  /* 0x0000000a101d7223 */ /* 0x000fe20000010808 */
[----:B------:R-:W-:Y:S01]  /*de20*/  LOP3.LUT R8, R21, 0xffff0000, RZ, 0xc0, !PT ;  /* 0xffff000015087812 */ /* 0x000fe200078ec0ff */
[----:B------:R-:W-:-:S02]  /*de30*/  FMUL.FTZ R3, R3, R11 ;  /* 0x0000000b03037220 */ /* 0x000fc40000410000 */
[----:B------:R-:W-:Y:S02]  /*de40*/  IMAD.U32 R10, R22, 0x10000, RZ ;  /* 0x00010000160a7824 */ /* 0x000fe400078e00ff */
[----:B------:R-:W-:Y:S02]  /*de50*/  FFMA.FTZ R28, R16, R28, R7 ;  /* 0x0000001c101c7223 */ /* 0x000fe40000010007 */
[----:B------:R-:W-:Y:S01]  /*de60*/  FFMA.FTZ R16, R15, R11, -R4 ;  /* 0x0000000b0f107223 */ /* 0x000fe20000010804 */
[----:B------:R-:W-:Y:S01]  /*de70*/  LOP3.LUT R11, R17, 0xffff0000, RZ, 0xc0, !PT ;  /* 0xffff0000110b7812 */ /* 0x000fe200078ec0ff */
[----:B------:R-:W-:Y:S01]  /*de80*/  FFMA.FTZ R15, R15, R12, R3 ;  /* 0x0000000c0f0f7223 */ /* 0x000fe20000010003 */
[----:B------:R-:W-:Y:S01]  /*de90*/  LOP3.LUT R17, R22, 0xffff0000, RZ, 0xc0, !PT ;  /* 0xffff000016117812 */ /* 0x000fe200078ec0ff */
[----:B------:R-:W-:Y:S02]  /*dea0*/  IMAD.U32 R4, R24, 0x10000, RZ ;  /* 0x0001000018047824 */ /* 0x000fe400078e00ff */
[----:B------:R-:W-:-:S02]  /*deb0*/  FMUL.FTZ R3, R0, R10 ;  /* 0x0000000a00037220 */ /* 0x000fc40000410000 */
[-C--:B------:R-:W-:Y:S02]  /*dec0*/  FMUL.FTZ R0, R0, R4.reuse ;  /* 0x0000000400007220 */ /* 0x080fe40000410000 */
[----:B------:R-:W-:Y:S02]  /*ded0*/  FFMA.FTZ R14, R18, R4, -R3 ;  /* 0x00000004120e7223 */ /* 0x000fe40000010803 */
[----:B------:R-:W-:Y:S02]  /*dee0*/  FMUL.FTZ R4, R2, R11 ;  /* 0x0000000b02047220 */ /* 0x000fe40000410000 */
[----:B------:R-:W-:Y:S02]  /*def0*/  IMAD.U32 R21, R23, 0x10000, RZ ;  /* 0x0001000017157824 */ /* 0x000fe400078e00ff */
[----:B------:R-:W-:Y:S02]  /*df00*/  IMAD.U32 R7, R27, 0x10000, RZ ;  /* 0x000100001b077824 */ /* 0x000fe400078e00ff */
[----:B------:R-:W-:Y:S01]  /*df10*/  FFMA.FTZ R13, R18, R10, R0 ;  /* 0x0000000a120d7223 */ /* 0x000fe20000010000 */
[----:B------:R-:W-:Y:S01]  /*df20*/  LOP3.LUT R18, R23, 0xffff0000, RZ, 0xc0, !PT ;  /* 0xffff000017127812 */ /* 0x000fe200078ec0ff */
[----:B------:R-:W-:-:S02]  /*df30*/  FMUL.FTZ R3, R2, R8 ;  /* 0x0000000802037220 */ /* 0x000fc40000410000 */
[----:B------:R-:W-:Y:S01]  /*df40*/  FFMA.FTZ R12, R19, R8, -R4 ;  /* 0x00000008130c7223 */ /* 0x000fe20000010804 */
[----:B------:R-:W-:Y:S01]  /*df50*/  LOP3.LUT R8, R27, 0xffff0000, RZ, 0xc0, !PT ;  /* 0xffff00001b087812 */ /* 0x000fe200078ec0ff */
[C---:B------:R-:W-:Y:S02]  /*df60*/  FMUL.FTZ R2, R5.reuse, R21 ;  /* 0x0000001505027220 */ /* 0x040fe40000410000 */
[----:B------:R-:W-:Y:S01]  /*df70*/  FMUL.FTZ R0, R5, R7 ;  /* 0x0000000705007220 */ /* 0x000fe20000410000 */
[----:B------:R-:W-:Y:S01]  /*df80*/  LOP3.LUT R5, R24, 0xffff0000, RZ, 0xc0, !PT ;  /* 0xffff000018057812 */ /* 0x000fe200078ec0ff */
[----:B------:R-:W-:Y:S02]  /*df90*/  FFMA.FTZ R11, R19, R11, R3 ;  /* 0x0000000b130b7223 */ /* 0x000fe40000010003 */
[----:B------:R-:W-:Y:S02]  /*dfa0*/  FFMA.FTZ R10, R20, R7, -R2 ;  /* 0x00000007140a7223 */ /* 0x000fe40000010802 */
[----:B------:R-:W-:-:S02]  /*dfb0*/  FMUL.FTZ R4, R9, R18 ;  /* 0x0000001209047220 */ /* 0x000fc40000410000 */
[----:B------:R-:W-:Y:S02]  /*dfc0*/  FFMA.FTZ R7, R20, R21, R0 ;  /* 0x0000001514077223 */ /* 0x000fe40000010000 */
[----:B------:R-:W-:Y:S01]  /*dfd0*/  FMUL.FTZ R3, R9, R8 ;  /* 0x0000000809037220 */ /* 0x000fe20000410000 */
[----:B------:R-:W-:Y:S01]  /*dfe0*/  F2FP.BF16.PACK_AB R9, R12, R16 ;  /* 0x000000100c09723e */ /* 0x000fe200000010ff */
[C---:B------:R-:W-:Y:S02]  /*dff0*/  FMUL.FTZ R2, R6.reuse, R17 ;  /* 0x0000001106027220 */ /* 0x040fe40000410000 */
[----:B------:R-:W-:Y:S02]  /*e000*/  FMUL.FTZ R0, R6, R5 ;  /* 0x0000000506007220 */ /* 0x000fe40000410000 */
[C---:B------:R-:W-:Y:S01]  /*e010*/  FFMA.FTZ R6, R26.reuse, R8, -R4 ;  /* 0x000000081a067223 */ /* 0x040fe20000010804 */
[----:B------:R-:W-:Y:S01]  /*e020*/  F2FP.BF16.PACK_AB R8, R29, R31 ;  /* 0x0000001f1d08723e */ /* 0x000fe200000010ff */
        /* <DEDUP_REMOVED lines=8> */
[----:B------:R-:W-:-:S03]  /*e0b0*/  F2FP.BF16.PACK_AB R7, R0, R13 ;  /* 0x0000000d0007723e */ /* 0x000fc600000010ff */
[----:B------:R1:W-:Y:S04]  /*e0c0*/  STS.128 [R37], R8 ;  /* 0x0000000825007388 */ /* 0x0003e80000000c00 */
[----:B------:R1:W-:Y:S02]  /*e0d0*/  STS.128 [R36+0x10080], R4 ;  /* 0x0100800424007388 */ /* 0x0003e40000000c00 */
.L_x_676:
[----:B------:R-:W-:Y:S05]  /*e0e0*/  BSYNC B1 ;  /* 0x0000000000017941 */ /* 0x000fea0003800000 */
.L_x_675:
[----:B------:R-:W-:Y:S01]  /*e0f0*/  ISETP.GE.AND P0, PT, R128, R68, PT ;  /* 0x000000448000720c */ /* 0x000fe20003f06270 */
[----:B------:R-:W-:Y:S01]  /*e100*/  BSSY B1, `(.L_x_679) ;  /* 0x00000e8000017945 */ /* 0x000fe20003800000 */
[----:B------:R-:W-:-:S11]  /*e110*/  SHF.R.S32.HI R39, RZ, 0x3, R69 ;  /* 0x00000003ff277819 */ /* 0x000fd60000011445 */
        /* <DEDUP_REMOVED lines=12> */
[----:B------:R-:W-:Y:S02]  /*e1e0*/  LOP3.LUT R2, R0, 0x38, R136, 0xf8, !PT ;  /* 0x0000003800027812 */ /* 0x000fe400078ef888 */
[----:B------:R-:W-:Y:S02]  /*e1f0*/  SHF.R.U32.HI R13, RZ, 0x10, R43 ;  /* 0x00000010ff0d7819 */ /* 0x000fe4000001162b */
[----:B------:R-:W-:Y:S02]  /*e200*/  LEA.HI R4, R4, R237, RZ, 0x1d ;  /* 0x000000ed04047211 */ /* 0x000fe400078fe8ff */
[----:B------:R-:W-:Y:S02]  /*e210*/  LOP3.LUT R2, R26, R2, R38, 0xf6, !PT ;  /* 0x000000021a027212 */ /* 0x000fe400078ef626 */
[----:B------:R-:W-:Y:S01]  /*e220*/  SHF.R.S32.HI R5, RZ, 0x1f, R4 ;  /* 0x0000001fff057819 */ /* 0x000fe20000011404 */
[----:B------:R-:W-:Y:S01]  /*e230*/  IMAD.SHL.U32 R3, R4, 0x8, RZ ;  /* 0x0000000804037824 */ /* 0x000fe200078e00ff */
[----:B------:R-:W-:-:S02]  /*e240*/  LEA R31, R2, 0x10080, 0x1 ;  /* 0x00010080021f7811 */ /* 0x000fc400078e08ff */
[----:B------:R-:W-:Y:S02]  /*e250*/  LEA.HI R4, R5, R4, RZ, 0x3 ;  /* 0x0000000405047211 */ /* 0x000fe400078f18ff */
[----:B------:R-:W-:Y:S01]  /*e260*/  LOP3.LUT R3, R0, 0x38, R3, 0xf8, !PT ;  /* 0x0000003800037812 */ /* 0x000fe200078ef803 */
[----:B---3--:R-:W1:Y:S01]  /*e270*/  LDS.128 R8, [R31] ;  /* 0x000000001f087984 */ /* 0x008e620000000c00 */
[----:B------:R-:W-:Y:S01]  /*e280*/  SHF.R.U64 R15, R44, 0x10, R45 ;  /* 0x000000102c0f7819 */ /* 0x000fe2000000122d */
[----:B------:R-:W-:Y:S01]  /*e290*/  IMAD.SHL.U32 R4, R4, 0x400, RZ ;  /* 0x0000040004047824 */ /* 0x000fe200078e00ff */
[----:B------:R-:W-:Y:S02]  /*e2a0*/  LOP3.LUT R3, R3, R38, RZ, 0x3c, !PT ;  /* 0x0000002603037212 */ /* 0x000fe400078e3cff */
[----:B------:R-:W-:Y:S02]  /*e2b0*/  PRMT R24, R102, 0x5410, R13 ;  /* 0x0000541066187816 */ /* 0x000fe4000000000d */
[----:B------:R-:W-:-:S02]  /*e2c0*/  LOP3.LUT R2, R4, 0x7fffe000, RZ, 0xc0, !PT ;  /* 0x7fffe00004027812 */ /* 0x000fc400078ec0ff */
[----:B------:R-:W-:Y:S02]  /*e2d0*/  PRMT R13, R99, 0x5432, R15 ;  /* 0x00005432630d7816 */ /* 0x000fe4000000000f */
[----:B------:R-:W-:Y:S02]  /*e2e0*/  IADD3 R2, R3, R2, R26 ;  /* 0x0000000203027210 */ /* 0x000fe40007ffe01a */
[----:B------:R-:W-:Y:S02]  /*e2f0*/  SHF.R.U64 R12, R42, 0x10, R43 ;  /* 0x000000102a0c7819 */ /* 0x000fe4000000122b */
[--C-:B------:R-:W-:Y:S01]  /*e300*/  SHF.R.U32.HI R3, RZ, 0x10, R41.reuse ;  /* 0x00000010ff037819 */ /* 0x100fe20000011629 */
[----:B------:R-:W-:Y:S01]  /*e310*/  IMAD.SHL.U32 R29, R2, 0x2, RZ ;  /* 0x00000002021d7824 */ /* 0x000fe200078e00ff */
[----:B------:R-:W-:Y:S02]  /*e320*/  SHF.R.U64 R2, R40, 0x10, R41 ;  /* 0x0000001028027819 */ /* 0x000fe40000001229 */
[----:B------:R-:W-:-:S02]  /*e330*/  SHF.R.U32.HI R17, RZ, 0x10, R45 ;  /* 0x00000010ff117819 */ /* 0x000fc4000001162d */
[----:B------:R-:W2:Y:S01]  /*e340*/  LDS.128 R4, [R29+0x10080] ;  /* 0x010080001d047984 */ /* 0x000ea20000000c00 */
[----:B------:R-:W-:Y:S02]  /*e350*/  PRMT R14, R101, 0x5432, R2 ;  /* 0x00005432650e7816 */ /* 0x000fe40000000002 */
[--C-:B------:R-:W-:Y:S02]  /*e360*/  SHF.R.U64 R16, R46, 0x10, R47.reuse ;  /* 0x000000102e107819 */ /* 0x100fe4000000122f */
[----:B------:R-:W-:Y:S01]  /*e370*/  SHF.R.U32.HI R19, RZ, 0x10, R47 ;  /* 0x00000010ff137819 */ /* 0x000fe2000001162f */
[----:B------:R-:W-:Y:S01]  /*e380*/  IMAD.U32 R30, R14, 0x10000, RZ ;  /* 0x000100000e1e7824 */ /* 0x000fe200078e00ff */
[----:B------:R-:W-:Y:S02]  /*e390*/  SHF.L.U32 R34, R13, 0x10, RZ ;  /* 0x000000100d227819 */ /* 0x000fe400000006ff */
[----:B------:R-:W-:Y:S02]  /*e3a0*/  PRMT R28, R102, 0x5432, R12 ;  /* 0x00005432661c7816 */ /* 0x000fe4000000000c */
[----:B------:R-:W-:-:S02]  /*e3b0*/  PRMT R18, R101, 0x5410, R3 ;  /* 0x0000541065127816 */ /* 0x000fc40000000003 */
[----:B------:R-:W-:Y:S02]  /*e3c0*/  PRMT R17, R99, 0x5410, R17 ;  /* 0x0000541063117816 */ /* 0x000fe40000000011 */
[C---:B------:R-:W-:Y:S02]  /*e3d0*/  PRMT R23, R100.reuse, 0x5432, R16 ;  /* 0x0000543264177816 */ /* 0x040fe40000000010 */
[----:B------:R-:W-:Y:S01]  /*e3e0*/  PRMT R22, R100, 0x5410, R19 ;  /* 0x0000541064167816 */ /* 0x000fe20000000013 */
[----:B------:R-:W-:Y:S01]  /*e3f0*/  IMAD.U32 R32, R17, 0x10000, RZ ;  /* 0x0001000011207824 */ /* 0x000fe200078e00ff */
[C---:B-1----:R-:W-:Y:S01]  /*e400*/  LOP3.LUT R27, R10.reuse, 0xffff0000, RZ, 0xc0, !PT ;  /* 0xffff00000a1b7812 */ /* 0x042fe200078ec0ff */
[----:B------:R-:W-:Y:S01]  /*e410*/  IMAD.U32 R20, R10, 0x10000, RZ ;  /* 0x000100000a147824 */ /* 0x000fe200078e00ff */
[C---:B------:R-:W-:Y:S01]  /*e420*/  LOP3.LUT R25, R11.reuse, 0xffff0000, RZ, 0xc0, !PT ;  /* 0xffff00000b197812 */ /* 0x040fe200078ec0ff */
[----:B------:R-:W-:Y:S01]  /*e430*/  IMAD.U32 R12, R11, 0x10000, RZ ;  /* 0x000100000b0c7824 */ /* 0x000fe200078e00ff */
[C---:B------:R-:W-:Y:S01]  /*e440*/  LOP3.LUT R19, R9.reuse, 0xffff0000, RZ, 0xc0, !PT ;  /* 0xffff000009137812 */ /* 0x040fe200078ec0ff */
[C---:B------:R-:W-:Y:S01]  /*e450*/  IMAD.U32 R16, R8.reuse, 0x10000, RZ ;  /* 0x0001000008107824 */ /* 0x040fe200078e00ff */
[----:B------:R-:W-:Y:S01]  /*e460*/  LOP3.LUT R21, R8, 0xffff0000, RZ, 0xc0, !PT ;  /* 0xffff000008157812 */ /* 0x000fe200078ec0ff */
[----:B------:R-:W-:Y:S01]  /*e470*/  IMAD.U32 R15, R9, 0x10000, RZ ;  /* 0x00010000090f7824 */ /* 0x000fe200078e00ff */
[----:B------:R-:W-:-:S02]  /*e480*/  SHF.L.U32 R36, R22, 0x10, RZ ;  /* 0x0000001016247819 */ /* 0x000fc400000006ff */
[----:B------:R-:W-:Y:S02]  /*e490*/  LOP3.LUT R37, R13, 0xffff0000, RZ, 0xc0, !PT ;  /* 0xffff00000d257812 */ /* 0x000fe400078ec0ff */
[----:B------:R-:W-:Y:S02]  /*e4a0*/  LOP3.LUT R13, R17, 0xffff0000, RZ, 0xc0, !PT ;  /* 0xffff0000110d7812 */ /* 0x000fe400078ec0ff */
[----:B------:R-:W-:Y:S01]  /*e4b0*/  LOP3.LUT R17, R22, 0xffff0000, RZ, 0xc0, !PT ;  /* 0xffff000016117812 */ /* 0x000fe200078ec0ff */
[----:B--2---:R-:W-:Y:S01]  /*e4c0*/  IMAD.U32 R10, R4, 0x10000, RZ ;  /* 0x00010000040a7824 */ /* 0x004fe200078e00ff */
[C---:B------:R-:W-:Y:S01]  /*e4d0*/  LOP3.LUT R11, R6.reuse, 0xffff0000, RZ, 0xc0, !PT ;  /* 0xffff0000060b7812 */ /* 0x040fe200078ec0ff */
[----:B------:R-:W-:Y:S01]  /*e4e0*/  IMAD.U32 R3, R6, 0x10000, RZ ;  /* 0x0001000006037824 */ /* 0x000fe200078e00ff */
[----:B------:R-:W-:Y:S01]  /*e4f0*/  LOP3.LUT R9, R4, 0xffff0000, RZ, 0xc0, !PT ;  /* 0xffff000004097812 */ /* 0x000fe200078ec0ff */
[----:B------:R-:W-:Y:S01]  /*e500*/  FMUL.FTZ R6, R10, R34 ;  /* 0x000000220a067220 */ /* 0x000fe20000410000 */
[C---:B------:R-:W-:Y:S01]  /*e510*/  LOP3.LUT R4, R5.reuse, 0xffff0000, RZ, 0xc0, !PT ;  /* 0xffff000005047812 */ /* 0x040fe200078ec0ff */
[----:B------:R-:W-:-:S02]  /*e520*/  IMAD.U32 R8, R5, 0x10000, RZ ;  /* 0x0001000005087824 */ /* 0x000fc400078e00ff */
[-C--:B------:R-:W-:Y:S02]  /*e530*/  FMUL.FTZ R5, R10, R30.reuse ;  /* 0x0000001e0a057220 */ /* 0x080fe40000410000 */
[----:B------:R-:W-:Y:S02]  /*e540*/  FFMA.FTZ R35, R16, R30, -R6 ;  /* 0x0000001e10237223 */ /* 0x000fe40000010806 */
[----:B------:R-:W-:Y:S02]  /*e550*/  IMAD.U32 R30, R18, 0x10000, RZ ;  /* 0x00010000121e7824 */ /* 0x000fe400078e00ff */
[C---:B------:R-:W-:Y:S01]  /*e560*/  IMAD.U32 R2, R7.reuse, 0x10000, RZ ;  /* 0x0001000007027824 */ /* 0x040fe200078e00ff */
[----:B------:R-:W-:Y:S01]  /*e570*/  LOP3.LUT R7, R7, 0xffff0000, RZ, 0xc0, !PT ;  /* 0xffff000007077812 */ /* 0x000fe200078ec0ff */
[----:B------:R-:W-:Y:S02]  /*e580*/  FFMA.FTZ R34, R16, R34, R5 ;  /* 0x0000002210227223 */ /* 0x000fe40000010005 */
[----:B------:R-:W-:-:S02]  /*e590*/  FMUL.FTZ R10, R8, R32 ;  /* 0x00000020080a7220 */ /* 0x000fc40000410000 */
[----:B------:R-:W-:Y:S02]  /*e5a0*/  IMAD.U32 R16, R24, 0x10000, RZ ;  /* 0x0001000018107824 */ /* 0x000fe400078e00ff */
[----:B------:R-:W-:Y:S02]  /*e5b0*/  FMUL.FTZ R6, R8, R30 ;  /* 0x0000001e08067220 */ /* 0x000fe40000410000 */
[C---:B------:R-:W-:Y:S02]  /*e5c0*/  FMUL.FTZ R5, R2.reuse, R36 ;  /* 0x0000002402057220 */ /* 0x040fe40000410000 */
[C---:B------:R-:W-:Y:S02]  /*e5d0*/  FFMA.FTZ R33, R15.reuse, R30, -R10 ;  /* 0x0000001e0f217223 */ /* 0x040fe4000001080a */
[----:B------:R-:W-:Y:S02]  /*e5e0*/  FMUL.FTZ R2, R2, R16 ;  /* 0x0000001002027220 */ /* 0x000fe40000410000 */
[----:B------:R-:W-:Y:S01]  /*e5f0*/  FFMA.FTZ R30, R15, R32, R6 ;  /* 0x000000200f1e7223 */ /* 0x000fe20000010006 */
[----:B------:R-:W-:Y:S01]  /*e600*/  LOP3.LUT R15, R24, 0xffff0000, RZ, 0xc0, !PT ;  /* 0xffff0000180f7812 */ /* 0x000fe200078ec0ff */
[----:B------:R-:W-:Y:S01]  /*e610*/  FFMA.FTZ R32, R12, R16, -R5 ;  /* 0x000000100c207223 */ /* 0x000fe20000010805 */
[----:B------:R-:W-:Y:S01]  /*e620*/  LOP3.LUT R5, R14, 0xffff0000, RZ, 0xc0, !PT ;  /* 0xffff00000e057812 */ /* 0x000fe200078ec0ff */
[----:B------:R-:W-:Y:S01]  /*e630*/  FFMA.FTZ R16, R12, R36, R2 ;  /* 0x000000240c107223 */ /* 0x000fe20000010002 */
[----:B------:R-:W-:Y:S01]  /*e640*/  LOP3.LUT R12, R18, 0xffff0000, RZ, 0xc0, !PT ;  /* 0xffff0000120c7812 */ /* 0x000fe200078ec0ff */
[----:B------:R-:W-:Y:S01]  /*e650*/  FMUL.FTZ R2, R9, R37 ;  /* 0x0000002509027220 */ /* 0x000fe20000410000 */
[C---:B------:R-:W-:Y:S01]  /*e660*/  LOP3.LUT R18, R23.reuse, 0xffff0000, RZ, 0xc0, !PT ;  /* 0xffff000017127812 */ /* 0x040fe200078ec0ff */
[----:B------:R-:W-:-:S02]  /*e670*/  IMAD.U32 R36, R23, 0x10000, RZ ;  /* 0x0001000017247824 */ /* 0x000fc400078e00ff */
[-C--:B------:R-:W-:Y:S02]  /*e680*/  FMUL.FTZ R6, R9, R5.reuse ;  /* 0x0000000509067220 */ /* 0x080fe40000410000 */
[----:B------:R-:W-:Y:S02]  /*e690*/  IMAD.U32 R10, R28, 0x10000, RZ ;  /* 0x000100001c0a7824 */ /* 0x000fe400078e00ff */
[----:B------:R-:W-:Y:S02]  /*e6a0*/  FFMA.FTZ R8, R21, R5, -R2 ;  /* 0x0000000515087223 */ /* 0x000fe40000010802 */
[C---:B------:R-:W-:Y:S02]  /*e6b0*/  FMUL.FTZ R5, R4.reuse, R13 ;  /* 0x0000000d04057220 */ /* 0x040fe40000410000 */
[----:B------:R-:W-:Y:S01]  /*e6c0*/  FMUL.FTZ R2, R4, R12 ;  /* 0x0000000c04027220 */ /* 0x000fe20000410000 */
[----:B------:R-:W-:Y:S01]  /*e6d0*/  F2FP.BF16.PACK_AB R8, R8, R35 ;  /* 0x000000230808723e */ /* 0x000fe200000010ff */
[----:B------:R-:W-:-:S02]  /*e6e0*/  FMUL.FTZ R4, R3, R36 ;  /* 0x0000002403047220 */ /* 0x000fc40000410000 */
[----:B------:R-:W-:Y:S01]  /*e6f0*/  FFMA.FTZ R14, R21, R37, R6 ;  /* 0x00000025150e7223 */ /* 0x000fe20000010006 */
[----:B------:R-:W-:Y:S01]  /*e700*/  LOP3.LUT R6, R28, 0xffff0000, RZ, 0xc0, !PT ;  /* 0xffff00001c067812 */ /* 0x000fe200078ec0ff */
[----:B------:R-:W-:Y:S02]  /*e710*/  FMUL.FTZ R3, R3, R10 ;  /* 0x0000000a03037220 */ /* 0x000fe40000410000 */
[C---:B------:R-:W-:Y:S02]  /*e720*/  FFMA.FTZ R9, R19.reuse, R12, -R5 ;  /* 0x0000000c13097223 */ /* 0x040fe40000010805 */
[C---:B------:R-:W-:Y:S02]  /*e730*/  FFMA.FTZ R12, R20.reuse, R36, R3 ;  /* 0x00000024140c7223 */ /* 0x040fe40000010003 */
[----:B------:R-:W-:Y:S01]  /*e740*/  FFMA.FTZ R13, R19, R13, R2 ;  /* 0x0000000d130d7223 */ /* 0x000fe20000010002 */
[----:B------:R-:W-:Y:S01]  /*e750*/  F2FP.BF16.PACK_AB R9, R9, R33 ;  /* 0x000000210909723e */ /* 0x000fe200000010ff */
[----:B------:R-:W-:-:S02]  /*e760*/  FFMA.FTZ R10, R20, R10, -R4 ;  /* 0x0000000a140a7223 */ /* 0x000fc40000010804 */
[----:B------:R-:W-:Y:S02]  /*e770*/  FMUL.FTZ R5, R11, R18 ;  /* 0x000000120b057220 */ /* 0x000fe40000410000 */
[----:B------:R-:W-:Y:S02]  /*e780*/  FMUL.FTZ R3, R7, R17 ;  /* 0x0000001107037220 */ /* 0x000fe40000410000 */
[-C--:B------:R-:W-:Y:S02]  /*e790*/  FMUL.FTZ R4, R11, R6.reuse ;  /* 0x000000060b047220 */ /* 0x080fe40000410000 */
[-C--:B------:R-:W-:Y:S02]  /*e7a0*/  FMUL.FTZ R2, R7, R15.reuse ;  /* 0x0000000f07027220 */ /* 0x080fe40000410000 */
[----:B------:R-:W-:Y:S01]  /*e7b0*/  FFMA.FTZ R7, R27, R6, -R5 ;  /* 0x000000061b077223 */ /* 0x000fe20000010805 */
[----:B------:R-:W-:Y:S01]  /*e7c0*/  F2FP.BF16.PACK_AB R5, R13, R30 ;  /* 0x0000001e0d05723e */ /* 0x000fe200000010ff */
[----:B------:R-:W-:-:S02]  /*e7d0*/  FFMA.FTZ R3, R25, R15, -R3 ;  /* 0x0000000f19037223 */ /* 0x000fc40000010803 */
[----:B------:R-:W-:Y:S01]  /*e7e0*/  FFMA.FTZ R6, R27, R18, R4 ;  /* 0x000000121b067223 */ /* 0x000fe20000010004 */
[----:B------:R-:W-:Y:S01]  /*e7f0*/  F2FP.BF16.PACK_AB R10, R7, R10 ;  /* 0x0000000a070a723e */ /* 0x000fe200000010ff */
[----:B------:R-:W-:Y:S01]  /*e800*/  FFMA.FTZ R2, R25, R17, R2 ;  /* 0x0000001119027223 */ /* 0x000fe20000010002 */
[----:B------:R-:W-:Y:S02]  /*e810*/  F2FP.BF16.PACK_AB R11, R3, R32 ;  /* 0x00000020030b723e */ /* 0x000fe400000010ff */
[----:B------:R-:W-:Y:S02]  /*e820*/  F2FP.BF16.PACK_AB R4, R14, R34 ;  /* 0x000000220e04723e */ /* 0x000fe400000010ff */
[----:B------:R-:W-:Y:S01]  /*e830*/  F2FP.BF16.PACK_AB R6, R6, R12 ;  /* 0x0000000c0606723e */ /* 0x000fe200000010ff */
[----:B------:R1:W-:Y:S01]  /*e840*/  STS.128 [R31], R8 ;  /* 0x000000081f007388 */ /* 0x0003e20000000c00 */
[----:B------:R-:W-:-:S05]  /*e850*/  F2FP.BF16.PACK_AB R7, R2, R16 ;  /* 0x000000100207723e */ /* 0x000fca00000010ff */
[----:B------:R1:W-:Y:S02]  /*e860*/  STS.128 [R29+0x10080], R4 ;  /* 0x010080041d007388 */ /* 0x0003e40000000c00 */
.L_x_682:
[----:B------:R-:W-:Y:S05]  /*e870*/  BSYNC B0 ;  /* 0x0000000000007941 */ /* 0x000fea0003800000 */
.L_x_681:
[----:B------:R-:W-:-:S13]  /*e880*/  ISETP.GE.AND P0, PT, R138, c[0x0][0x27c], PT ;  /* 0x00009f008a007a0c */ /* 0x000fda0003f06270 */
[----:B------:R-:W-:Y:S05]  /*e890*/  @P0 BRA `(.L_x_680) ;  /* 0x000006e000000947 */ /* 0x000fea0003800000 */
[----:B------:R-:W-:Y:S01]  /*e8a0*/  IMAD.MOV.U32 R2, RZ, RZ, c[0x0][0x27c] ;  /* 0x00009f00ff027624 */ /* 0x000fe200078e00ff */
[----:B------:R-:W-:Y:S02]  /*e8b0*/  LEA.HI R3, R71, R138, RZ, 0x6 ;  /* 0x0000008a47037211 */ /* 0x000fe400078f30ff */
[----:B-1----:R-:W-:Y:S02]  /*e8c0*/  LOP3.LUT R4, R0, 0x38, R69, 0xf8, !PT ;  /* 0x0000003800047812 */ /* 0x002fe400078ef845 */
[----:B------:R-:W-:Y:S01]  /*e8d0*/  LEA.HI R2, R2, R39, RZ, 0x1d ;  /* 0x0000002702027211 */ /* 0x000fe200078fe8ff */
[----:B------:R-:W-:Y:S01]  /*e8e0*/  IMAD.SHL.U32 R3, R3, 0x80, RZ ;  /* 0x0000008003037824 */ /* 0x000fe200078e00ff */
[----:B------:R-:W-:Y:S02]  /*e8f0*/  LOP3.LUT R5, R4, R38, RZ, 0x3c, !PT ;  /* 0x0000002604057212 */ /* 0x000fe400078e3cff */
[----:B------:R-:W-:Y:S01]  /*e900*/  SHF.R.S32.HI R6, RZ, 0x1f, R2 ;  /* 0x0000001fff067819 */ /* 0x000fe20000011402 */
[----:B------:R-:W-:Y:S01]  /*e910*/  IMAD.SHL.U32 R4, R2, 0x8, RZ ;  /* 0x0000000802047824 */ /* 0x000fe200078e00ff */
[----:B------:R-:W-:-:S02]  /*e920*/  LOP3.LUT R3, R3, 0xffffe000, RZ, 0xc0, !PT ;  /* 0xffffe00003037812 */ /* 0x000fc400078ec0ff */
[----:B------:R-:W-:Y:S02]  /*e930*/  LEA.HI R2, R6, R2, RZ, 0x3 ;  /* 0x0000000206027211 */ /* 0x000fe400078f18ff */
[----:B------:R-:W-:Y:S02]  /*e940*/  LOP3.LUT R4, R0, 0x38, R4, 0xf8, !PT ;  /* 0x0000003800047812 */ /* 0x000fe400078ef804 */
[----:B------:R-:W-:Y:S01]  /*e950*/  IADD3 R0, R5, R3, R26 ;  /* 0x0000000305007210 */ /* 0x000fe20007ffe01a */
[----:B------:R-:W-:Y:S01]  /*e960*/  IMAD.SHL.U32 R2, R2, 0x400, RZ ;  /* 0x0000040002027824 */ /* 0x000fe200078e00ff */
[----:B------:R-:W-:Y:S02]  /*e970*/  LOP3.LUT R3, R4, R38, RZ, 0x3c, !PT ;  /* 0x0000002604037212 */ /* 0x000fe400078e3cff */
[----:B------:R-:W-:Y:S02]  /*e980*/  LEA R30, R0, 0x10080, 0x1 ;  /* 0x00010080001e7811 */ /* 0x000fe400078e08ff */
[----:B------:R-:W-:-:S02]  /*e990*/  LOP3.LUT R0, R2, 0x7fffe000, RZ, 0xc0, !PT ;  /* 0x7fffe00002007812 */ /* 0x000fc400078ec0ff */
[----:B------:R-:W-:Y:S01]  /*e9a0*/  SHF.R.U32.HI R12, RZ, 0x10, R59 ;  /* 0x00000010ff0c7819 */ /* 0x000fe2000001163b */
[----:B---3--:R-:W1:Y:S01]  /*e9b0*/  LDS.128 R8, [R30] ;  /* 0x000000001e087984 */ /* 0x008e620000000c00 */
[----:B------:R-:W-:Y:S02]  /*e9c0*/  IADD3 R0, R3, R0, R26 ;  /* 0x0000000003007210 */ /* 0x000fe40007ffe01a */
[----:B------:R-:W-:Y:S02]  /*e9d0*/  SHF.R.U64 R14, R52, 0x10, R53 ;  /* 0x00000010340e7819 */ /* 0x000fe40000001235 */
[----:B------:R-:W-:Y:S01]  /*e9e0*/  SHF.R.U64 R16, R54, 0x10, R55 ;  /* 0x0000001036107819 */ /* 0x000fe20000001237 */
[----:B------:R-:W-:Y:S01]  /*e9f0*/  IMAD.SHL.U32 R29, R0, 0x2, RZ ;  /* 0x00000002001d7824 */ /* 0x000fe200078e00ff */
[----:B------:R-:W-:Y:S02]  /*ea00*/  PRMT R24, R107, 0x5410, R12 ;  /* 0x000054106b187816 */ /* 0x000fe4000000000c */
[----:B------:R-:W-:-:S02]  /*ea10*/  SHF.R.U64 R0, R56, 0x10, R57 ;  /* 0x0000001038007819 */ /* 0x000fc40000001239 */
[----:B------:R-:W2:Y:S01]  /*ea20*/  LDS.128 R4, [R29+0x10080] ;  /* 0x010080001d047984 */ /* 0x000ea20000000c00 */
[----:B------:R-:W-:Y:S02]  /*ea30*/  PRMT R12, R103, 0x5432, R14 ;  /* 0x00005432670c7816 */ /* 0x000fe4000000000e */
[----:B------:R-:W-:Y:S02]  /*ea40*/  SHF.R.U32.HI R18, RZ, 0x10, R55 ;  /* 0x00000010ff127819 */ /* 0x000fe40000011637 */
[----:B------:R-:W-:Y:S01]  /*ea50*/  PRMT R23, R104, 0x5432, R16 ;  /* 0x0000543268177816 */ /* 0x000fe20000000010 */
[----:B------:R-:W-:Y:S01]  /*ea60*/  IMAD.U32 R31, R12, 0x10000, RZ ;  /* 0x000100000c1f7824 */ /* 0x000fe200078e00ff */
[----:B------:R-:W-:Y:S02]  /*ea70*/  PRMT R13, R105, 0x5432, R0 ;  /* 0x00005432690d7816 */ /* 0x000fe40000000000 */
[----:B------:R-:W-:Y:S02]  /*ea80*/  SHF.R.U32.HI R2, RZ, 0x10, R57 ;  /* 0x00000010ff027819 */ /* 0x000fe40000011639 */
[----:B------:R-:W-:-:S02]  /*ea90*/  SHF.R.U64 R3, R58, 0x10, R59 ;  /* 0x000000103a037819 */ /* 0x000fc4000000123b */
[----:B------:R-:W-:Y:S02]  /*eaa0*/  SHF.R.U32.HI R15, RZ, 0x10, R53 ;  /* 0x00000010ff0f7819 */ /* 0x000fe40000011635 */
[----:B------:R-:W-:Y:S02]  /*eab0*/  PRMT R22, R104, 0x5410, R18 ;  /* 0x0000541068167816 */ /* 0x000fe40000000012 */
[----:B------:R-:W-:Y:S02]  /*eac0*/  PRMT R21, R105, 0x5410, R2 ;  /* 0x0000541069157816 */ /* 0x000fe40000000002 */
[----:B------:R-:W-:Y:S02]  /*ead0*/  PRMT R27, R107, 0x5432, R3 ;  /* 0x000054326b1b7816 */ /* 0x000fe40000000003 */
[----:B------:R-:W-:Y:S02]  /*eae0*/  PRMT R17, R103, 0x5410, R15 ;  /* 0x0000541067117816 */ /* 0x000fe4000000000f */
[----:B------:R-:W-:-:S03]  /*eaf0*/  LOP3.LUT R28, R12, 0xffff0000, RZ, 0xc0, !PT ;  /* 0xffff00000c1c7812 */ /* 0x000fc600078ec0ff */
[----:B------:R-:W-:Y:S02]  /*eb00*/  IMAD.U32 R12, R17, 0x10000, RZ ;  /* 0x00010000110c7824 */ /* 0x000fe400078e00ff */
[C---:B-1----:R-:W-:Y:S01]  /*eb10*/  IMAD.U32 R14, R8.reuse, 0x10000, RZ ;  /* 0x00010000080e7824 */ /* 0x042fe200078e00ff */
[----:B------:R-:W-:Y:S01]  /*eb20*/  LOP3.LUT R16, R8, 0xffff0000, RZ, 0xc0, !PT ;  /* 0xffff000008107812 */ /* 0x000fe200078ec0ff */
[C---:B------:R-:W-:Y:S01]  /*eb30*/  IMAD.U32 R18, R11.reuse, 0x10000, RZ ;  /* 0x000100000b127824 */ /* 0x040fe200078e00ff */
[C---:B------:R-:W-:Y:S01]  /*eb40*/  LOP3.LUT R26, R10.reuse, 0xffff0000, RZ, 0xc0, !PT ;  /* 0xffff00000a1a7812 */ /* 0x040fe200078ec0ff */
[----:B------:R-:W-:Y:S01]  /*eb50*/  IMAD.U32 R20, R10, 0x10000, RZ ;  /* 0x000100000a147824 */ /* 0x000fe200078e00ff */
[----:B------:R-:W-:Y:S01]  /*eb60*/  LOP3.LUT R25, R11, 0xffff0000, RZ, 0xc0, !PT ;  /* 0xffff00000b197812 */ /* 0x000fe200078ec0ff */
[----:B------:R-:W-:Y:S01]  /*eb70*/  IMAD.U32 R11, R13, 0x10000, RZ ;  /* 0x000100000d0b7824 */ /* 0x000fe200078e00ff */
[C---:B------:R-:W-:Y:S01]  /*eb80*/  LOP3.LUT R19, R9.reuse, 0xffff0000, RZ, 0xc0, !PT ;  /* 0xffff000009137812 */ /* 0x040fe200078ec0ff */
[----:B------:R-:W-:-:S02]  /*eb90*/  IMAD.U32 R15, R9, 0x10000, RZ ;  /* 0x00010000090f7824 */ /* 0x000fc400078e00ff */
[----:B--2---:R-:W-:Y:S01]  /*eba0*/  IMAD.U32 R8, R4, 0x10000, RZ ;  /* 0x0001000004087824 */ /* 0x004fe200078e00ff */
[C---:B------:R-:W-:Y:S01]  /*ebb0*/  LOP3.LUT R2, R5.reuse, 0xffff0000, RZ, 0xc0, !PT ;  /* 0xffff000005027812 */ /* 0x040fe200078ec0ff */
[----:B------:R-:W-:Y:S01]  /*ebc0*/  IMAD.U32 R3, R5, 0x10000, RZ ;  /* 0x0001000005037824 */ /* 0x000fe200078e00ff */
[----:B------:R-:W-:Y:S01]  /*ebd0*/  LOP3.LUT R9, R6, 0xffff0000, RZ, 0xc0, !PT ;  /* 0xffff000006097812 */ /* 0x000fe200078ec0ff */
[----:B------:R-:W-:Y:S01]  /*ebe0*/  FMUL.FTZ R10, R8, R31 ;  /* 0x0000001f080a7220 */ /* 0x000fe20000410000 */
[----:B------:R-:W-:Y:S01]  /*ebf0*/  LOP3.LUT R4, R4, 0xffff0000, RZ, 0xc0, !PT ;  /* 0xffff000004047812 */ /* 0x000fe200078ec0ff */
[----:B------:R-:W-:Y:S01]  /*ec00*/  IMAD.U32 R5, R6, 0x10000, RZ ;  /* 0x0001000006057824 */ /* 0x000fe200078e00ff */
[C---:B------:R-:W-:Y:S01]  /*ec10*/  LOP3.LUT R6, R7.reuse, 0xffff0000, RZ, 0xc0, !PT ;  /* 0xffff000007067812 */ /* 0x040fe200078ec0ff */
[----:B------:R-:W-:Y:S02]  /*ec20*/  IMAD.U32 R0, R7, 0x10000, RZ ;  /* 0x0001000007007824 */ /* 0x000fe400078e00ff */
[-C--:B------:R-:W-:Y:S01]  /*ec30*/  FFMA.FTZ R32, R14, R11.reuse, -R10 ;  /* 0x0000000b0e207223 */ /* 0x080fe2000001080a */
[----:B------:R-:W-:Y:S01]  /*ec40*/  LOP3.LUT R10, R13, 0xffff0000, RZ, 0xc0, !PT ;  /* 0xffff00000d0a7812 */ /* 0x000fe200078ec0ff */
[----:B------:R-:W-:-:S02]  /*ec50*/  FMUL.FTZ R7, R8, R11 ;  /* 0x0000000b08077220 */ /* 0x000fc40000410000 */
[----:B------:R-:W-:Y:S02]  /*ec60*/  IMAD.U32 R11, R21, 0x10000, RZ ;  /* 0x00010000150b7824 */ /* 0x000fe400078e00ff */
[----:B------:R-:W-:Y:S02]  /*ec70*/  FFMA.FTZ R31, R14, R31, R7 ;  /* 0x0000001f0e1f7223 */ /* 0x000fe40000010007 */
[C---:B------:R-:W-:Y:S02]  /*ec80*/  FMUL.FTZ R8, R4.reuse, R28 ;  /* 0x0000001c04087220 */ /* 0x040fe40000410000 */
[----:B------:R-:W-:Y:S02]  /*ec90*/  FMUL.FTZ R7, R4, R10 ;  /* 0x0000000a04077220 */ /* 0x000fe40000410000 */
[C---:B------:R-:W-:Y:S02]  /*eca0*/  FMUL.FTZ R4, R3.reuse, R12 ;  /* 0x0000000c03047220 */ /* 0x040fe40000410000 */
[----:B------:R-:W-:-:S02]  /*ecb0*/  FMUL.FTZ R3, R3, R11 ;  /* 0x0000000b03037220 */ /* 0x000fc40000410000 */
[----:B------:R-:W-:Y:S02]  /*ecc0*/  IMAD.U32 R13, R22, 0x10000, RZ ;  /* 0x00010000160d7824 */ /* 0x000fe400078e00ff */
[C---:B------:R-:W-:Y:S01]  /*ecd0*/  FFMA.FTZ R8, R16.reuse, R10, -R8 ;  /* 0x0000000a10087223 */ /* 0x040fe20000010808 */
[----:B------:R-:W-:Y:S01]  /*ece0*/  LOP3.LUT R10, R21, 0xffff0000, RZ, 0xc0, !PT ;  /* 0xffff0000150a7812 */ /* 0x000fe200078ec0ff */
[----:B------:R-:W-:Y:S02]  /*ecf0*/  FFMA.FTZ R28, R16, R28, R7 ;  /* 0x0000001c101c7223 */ /* 0x000fe40000010007 */
[----:B------:R-:W-:Y:S01]  /*ed00*/  FFMA.FTZ R16, R15, R11, -R4 ;  /* 0x0000000b0f107223 */ /* 0x000fe20000010804 */
[----:B------:R-:W-:Y:S01]  /*ed10*/  LOP3.LUT R11, R17, 0xffff0000, RZ, 0xc0, !PT ;  /* 0xffff0000110b7812 */ /* 0x000fe200078ec0ff */
[----:B------:R-:W-:Y:S01]  /*ed20*/  FFMA.FTZ R15, R15, R12, R3 ;  /* 0x0000000c0f0f7223 */ /* 0x000fe20000010003 */
[----:B------:R-:W-:Y:S01]  /*ed30*/  LOP3.LUT R17, R27, 0xffff0000, RZ, 0xc0, !PT ;  /* 0xffff00001b117812 */ /* 0x000fe200078ec0ff */
[----:B------:R-:W-:Y:S01]  /*ed40*/  IMAD.U32 R4, R24, 0x10000, RZ ;  /* 0x0001000018047824 */ /* 0x000fe200078e00ff */
[----:B------:R-:W-:Y:S01]  /*ed50*/  F2FP.BF16.PACK_AB R8, R8, R32 ;  /* 0x000000200808723e */ /* 0x000fe200000010ff */
[----:B------:R-:W-:-:S02]  /*ed60*/  FMUL.FTZ R3, R0, R13 ;  /* 0x0000000d00037220 */ /* 0x000fc40000410000 */
[-C--:B------:R-:W-:Y:S02]  /*ed70*/  FMUL.FTZ R0, R0, R4.reuse ;  /* 0x0000000400007220 */ /* 0x080fe40000410000 */
[----:B------:R-:W-:Y:S02]  /*ed80*/  FFMA.FTZ R14, R18, R4, -R3 ;  /* 0x00000004120e7223 */ /* 0x000fe40000010803 */
[C---:B------:R-:W-:Y:S02]  /*ed90*/  FMUL.FTZ R4, R2.reuse, R11 ;  /* 0x0000000b02047220 */ /* 0x040fe40000410000 */
[----:B------:R-:W-:Y:S02]  /*eda0*/  FMUL.FTZ R3, R2, R10 ;  /* 0x0000000a02037220 */ /* 0x000fe40000410000 */
[----:B------:R-:W-:Y:S02]  /*edb0*/  IMAD.U32 R21, R23, 0x10000, RZ ;  /* 0x0001000017157824 */ /* 0x000fe400078e00ff */
[----:B------:R-:W-:-:S02]  /*edc0*/  IMAD.U32 R7, R27, 0x10000, RZ ;  /* 0x000100001b077824 */ /* 0x000fc400078e00ff */
[C---:B------:R-:W-:Y:S02]  /*edd0*/  FFMA.FTZ R12, R19.reuse, R10, -R4 ;  /* 0x0000000a130c7223 */ /* 0x040fe40000010804 */
[----:B------:R-:W-:Y:S01]  /*ede0*/  FFMA.FTZ R11, R19, R11, R3 ;  /* 0x0000000b130b7223 */ /* 0x000fe20000010003 */
[----:B------:R-:W-:Y:S01]  /*edf0*/  LOP3.LUT R19, R23, 0xffff0000, RZ, 0xc0, !PT ;  /* 0xffff000017137812 */ /* 0x000fe200078ec0ff */
[----:B------:R-:W-:Y:S01]  /*ee00*/  FFMA.FTZ R13, R18, R13, R0 ;  /* 0x0000000d120d7223 */ /* 0x000fe20000010000 */
[----:B------:R-:W-:Y:S01]  /*ee10*/  LOP3.LUT R18, R22, 0xffff0000, RZ, 0xc0, !PT ;  /* 0xffff000016127812 */ /* 0x000fe200078ec0ff */
[C---:B------:R-:W-:Y:S02]  /*ee20*/  FMUL.FTZ R2, R5.reuse, R21 ;  /* 0x0000001505027220 */ /* 0x040fe40000410000 */
[-C--:B------:R-:W-:Y:S01]  /*ee30*/  FMUL.FTZ R0, R5, R7.reuse ;  /* 0x0000000705007220 */ /* 0x080fe20000410000 */
[----:B------:R-:W-:Y:S01]  /*ee40*/  LOP3.LUT R5, R24, 0xffff0000, RZ, 0xc0, !PT ;  /* 0xffff000018057812 */ /* 0x000fe200078ec0ff */
[----:B------:R-:W-:-:S02]  /*ee50*/  FFMA.FTZ R10, R20, R7, -R2 ;  /* 0x00000007140a7223 */ /* 0x000fc40000010802 */
[C---:B------:R-:W-:Y:S02]  /*ee60*/  FMUL.FTZ R4, R9.reuse, R19 ;  /* 0x0000001309047220 */ /* 0x040fe40000410000 */
[----:B------:R-:W-:Y:S02]  /*ee70*/  FFMA.FTZ R7, R20, R21, R0 ;  /* 0x0000001514077223 */ /* 0x000fe40000010000 */
[----:B------:R-:W-:Y:S01]  /*ee80*/  FMUL.FTZ R3, R9, R17 ;  /* 0x0000001109037220 */ /* 0x000fe20000410000 */
[----:B------:R-:W-:Y:S01]  /*ee90*/  F2FP.BF16.PACK_AB R9, R12, R16 ;  /* 0x000000100c09723e */ /* 0x000fe200000010ff */
[C---:B------:R-:W-:Y:S02]  /*eea0*/  FMUL.FTZ R2, R6.reuse, R18 ;  /* 0x0000001206027220 */ /* 0x040fe40000410000 */
[----:B------:R-:W-:Y:S02]  /*eeb0*/  FMUL.FTZ R0, R6, R5 ;  /* 0x0000000506007220 */ /* 0x000fe40000410000 */
[----:B------:R-:W-:Y:S01]  /*eec0*/  FFMA.FTZ R6, R26, R17, -R4 ;  /* 0x000000111a067223 */ /* 0x000fe20000010804 */
[----:B------:R-:W-:Y:S01]  /*eed0*/  F2FP.BF16.PACK_AB R4, R28, R31 ;  /* 0x0000001f1c04723e */ /* 0x000fe200000010ff */
[----:B------:R-:W-:-:S02]  /*eee0*/  FFMA.FTZ R3, R26, R19, R3 ;  /* 0x000000131a037223 */ /* 0x000fc40000010003 */
[----:B------:R-:W-:Y:S01]  /*eef0*/  FFMA.FTZ R2, R25, R5, -R2 ;  /* 0x0000000519027223 */ /* 0x000fe20000010802 */
[----:B------:R-:W-:Y:S01]  /*ef00*/  F2FP.BF16.PACK_AB R5, R11, R15 ;  /* 0x0000000f0b05723e */ /* 0x000fe200000010ff */
[----:B------:R-:W-:Y:S01]  /*ef10*/  FFMA.FTZ R0, R25, R18, R0 ;  /* 0x0000001219007223 */ /* 0x000fe20000010000 */
[----:B------:R-:W-:Y:S02]  /*ef20*/  F2FP.BF16.PACK_AB R10, R6, R10 ;  /* 0x0000000a060a723e */ /* 0x000fe400000010ff */
[----:B------:R-:W-:Y:S02]  /*ef30*/  F2FP.BF16.PACK_AB R6, R3, R7 ;  /* 0x000000070306723e */ /* 0x000fe400000010ff */
[----:B------:R-:W-:Y:S02]  /*ef40*/  F2FP.BF16.PACK_AB R11, R2, R14 ;  /* 0x0000000e020b723e */ /* 0x000fe400000010ff */
[----:B------:R-:W-:-:S03]  /*ef50*/  F2FP.BF16.PACK_AB R7, R0, R13 ;  /* 0x0000000d0007723e */ /* 0x000fc600000010ff */
[----:B------:R1:W-:Y:S04]  /*ef60*/  STS.128 [R30], R8 ;  /* 0x000000081e007388 */ /* 0x0003e80000000c00 */
[----:B------:R1:W-:Y:S02]  /*ef70*/  STS.128 [R29+0x10080], R4 ;  /* 0x010080041d007388 */ /* 0x0003e40000000c00 */
.L_x_680:
[----:B------:R-:W-:Y:S05]  /*ef80*/  BSYNC B1 ;  /* 0x0000000000017941 */ /* 0x000fea0003800000 */
.L_x_679:
        /* <DEDUP_REMOVED lines=120> */
.L_x_686:
[----:B------:R-:W-:Y:S05]  /*f710*/  BSYNC B0 ;  /* 0x0000000000007941 */ /* 0x000fea0003800000 */
.L_x_685:
        /* <DEDUP_REMOVED lines=112> */
.L_x_684:
[----:B------:R-:W-:Y:S05]  /*fe20*/  BSYNC B1 ;  /* 0x0000000000017941 */ /* 0x000fea0003800000 */
.L_x_683:
[----:B------:R-:W-:-:S04]  /*fe30*/  IADD3 R2, R214, 0x60, RZ ;  /* 0x00000060d6027810 */ /* 0x000fc80007ffe0ff */
        /* <DEDUP_REMOVED lines=118> */
.L_x_688:
[----:B------:R-:W-:Y:S05]  /*105a0*/  BSYNC B0 ;  /* 0x0000000000007941 */ /* 0x000fea0003800000 */
.L_x_687:
        /* <DEDUP_REMOVED lines=18> */
[----:B------:R-:W-:Y:S01]  /*106d0*/  SHF.R.U64 R13, R88, 0x10, R89 ;  /* 0x00000010580d7819 */ /* 0x000fe20000001259 */
[----:B---3--:R-:W1:Y:S01]  /*106e0*/  LDS.128 R8, [R30] ;  /* 0x000000001e087984 */ /* 0x008e620000000c00 */
[----:B------:R-:W-:Y:S02]  /*106f0*/  IADD3 R0, R3, R0, R26 ;  /* 0x0000000003007210 */ /* 0x000fe40007ffe01a */
[--C-:B------:R-:W-:Y:S02]  /*10700*/  SHF.R.U64 R16, R90, 0x10, R91.reuse ;  /* 0x000000105a107819 */ /* 0x100fe4000000125b */
[----:B------:R-:W-:Y:S01]  /*10710*/  SHF.R.U32.HI R19, RZ, 0x10, R91 ;  /* 0x00000010ff137819 */ /* 0x000fe2000001165b */
[----:B------:R-:W-:Y:S01]  /*10720*/  IMAD.SHL.U32 R28, R0, 0x2, RZ ;  /* 0x00000002001c7824 */ /* 0x000fe200078e00ff */
[----:B------:R-:W-:Y:S02]  /*10730*/  SHF.R.U64 R0, R92, 0x10, R93 ;  /* 0x000000105c007819 */ /* 0x000fe4000000125d */
[----:B------:R-:W-:-:S02]  /*10740*/  PRMT R13, R124, 0x5432, R13 ;  /* 0x000054327c0d7816 */ /* 0x000fc4000000000d */
[----:B------:R-:W2:Y:S01]  /*10750*/  LDS.128 R4, [R28+0x10080] ;  /* 0x010080001c047984 */ /* 0x000ea20000000c00 */
[----:B------:R-:W-:Y:S02]  /*10760*/  PRMT R15, R126, 0x5432, R0 ;  /* 0x000054327e0f7816 */ /* 0x000fe40000000000 */
[----:B------:R-:W-:Y:S01]  /*10770*/  SHF.R.U32.HI R12, RZ, 0x10, R95 ;  /* 0x00000010ff0c7819 */ /* 0x000fe2000001165f */
[----:B------:R-:W-:Y:S01]  /*10780*/  IMAD.U32 R31, R13, 0x10000, RZ ;  /* 0x000100000d1f7824 */ /* 0x000fe200078e00ff */
[----:B------:R-:W-:Y:S01]  /*10790*/  SHF.R.U32.HI R14, RZ, 0x10, R89 ;  /* 0x00000010ff0e7819 */ /* 0x000fe20000011659 */
[----:B------:R-:W-:Y:S01]  /*107a0*/  IMAD.U32 R29, R15, 0x10000, RZ ;  /* 0x000100000f1d7824 */ /* 0x000fe200078e00ff */
[C---:B------:R-:W-:Y:S02]  /*107b0*/  PRMT R23, R125.reuse, 0x5432, R16 ;  /* 0x000054327d177816 */ /* 0x040fe40000000010 */
[----:B------:R-:W-:Y:S02]  /*107c0*/  PRMT R22, R125, 0x5410, R19 ;  /* 0x000054107d167816 */ /* 0x000fe40000000013 */
[----:B------:R-:W-:-:S02]  /*107d0*/  SHF.R.U64 R3, R94, 0x10, R95 ;  /* 0x000000105e037819 */ /* 0x000fc4000000125f */
[----:B------:R-:W-:Y:S01]  /*107e0*/  SHF.R.U32.HI R2, RZ, 0x10, R93 ;  /* 0x00000010ff027819 */ /* 0x000fe2000001165d */
[----:B------:R-:W-:Y:S01]  /*107f0*/  IMAD.U32 R35, R22, 0x10000, RZ ;  /* 0x0001000016237824 */ /* 0x000fe200078e00ff */
[C---:B------:R-:W-:Y:S02]  /*10800*/  PRMT R24, R127.reuse, 0x5410, R12 ;  /* 0x000054107f187816 */ /* 0x040fe4000000000c */
[----:B------:R-:W-:Y:S02]  /*10810*/  PRMT R17, R124, 0x5410, R14 ;  /* 0x000054107c117816 */ /* 0x000fe4000000000e */
[----:B------:R-:W-:Y:S02]  /*10820*/  PRMT R27, R127, 0x5432, R3 ;  /* 0x000054327f1b7816 */ /* 0x000fe40000000003 */
[----:B------:R-:W-:Y:S01]  /*10830*/  PRMT R18, R126, 0x5410, R2 ;  /* 0x000054107e127816 */ /* 0x000fe20000000002 */
[----:B------:R-:W-:Y:S01]  /*10840*/  IMAD.U32 R36, R17, 0x10000, RZ ;  /* 0x0001000011247824 */ /* 0x000fe200078e00ff */
[----:B------:R-:W-:Y:S01]  /*10850*/  LOP3.LUT R13, R13, 0xffff0000, RZ, 0xc0, !PT ;  /* 0xffff00000d0d7812 */ /* 0x000fe200078ec0ff */
[C---:B-1----:R-:W-:Y:S01]  /*10860*/  IMAD.U32 R16, R9.reuse, 0x10000, RZ ;  /* 0x0001000009107824 */ /* 0x042fe200078e00ff */
[----:B------:R-:W-:Y:S01]  /*10870*/  LOP3.LUT R19, R9, 0xffff0000, RZ, 0xc0, !PT ;  /* 0xffff000009137812 */ /* 0x000fe200078ec0ff */
[C---:B------:R-:W-:Y:S01]  /*10880*/  IMAD.U32 R14, R8.reuse, 0x10000, RZ ;  /* 0x00010000080e7824 */ /* 0x040fe200078e00ff */
[----:B------:R-:W-:Y:S01]  /*10890*/  LOP3.LUT R21, R8, 0xffff0000, RZ, 0xc0, !PT ;  /* 0xffff000008157812 */ /* 0x000fe200078ec0ff */
[C---:B------:R-:W-:Y:S01]  /*108a0*/  IMAD.U32 R12, R11.reuse, 0x10000, RZ ;  /* 0x000100000b0c7824 */ /* 0x040fe200078e00ff */
[----:B------:R-:W-:Y:S01]  /*108b0*/  LOP3.LUT R25, R11, 0xffff0000, RZ, 0xc0, !PT ;  /* 0xffff00000b197812 */ /* 0x000fe200078ec0ff */
[C---:B------:R-:W-:Y:S01]  /*108c0*/  IMAD.U32 R20, R10.reuse, 0x10000, RZ ;  /* 0x000100000a147824 */ /* 0x040fe200078e00ff */
[----:B------:R-:W-:Y:S01]  /*108d0*/  LOP3.LUT R26, R10, 0xffff0000, RZ, 0xc0, !PT ;  /* 0xffff00000a1a7812 */ /* 0x000fe200078ec0ff */
[----:B--2---:R-:W-:Y:S01]  /*108e0*/  IMAD.U32 R9, R4, 0x10000, RZ ;  /* 0x0001000004097824 */ /* 0x004fe200078e00ff */
[C---:B------:R-:W-:Y:S01]  /*108f0*/  LOP3.LUT R3, R5.reuse, 0xffff0000, RZ, 0xc0, !PT ;  /* 0xffff000005037812 */ /* 0x040fe200078ec0ff */
[----:B------:R-:W-:Y:S01]  /*10900*/  IMAD.U32 R8, R5, 0x10000, RZ ;  /* 0x0001000005087824 */ /* 0x000fe200078e00ff */
[----:B------:R-:W-:Y:S01]  /*10910*/  LOP3.LUT R10, R6, 0xffff0000, RZ, 0xc0, !PT ;  /* 0xffff0000060a7812 */ /* 0x000fe200078ec0ff */
[C---:B------:R-:W-:Y:S01]  /*10920*/  FMUL.FTZ R11, R9.reuse, R31 ;  /* 0x0000001f090b7220 */ /* 0x040fe20000410000 */
[----:B------:R-:W-:Y:S01]  /*10930*/  LOP3.LUT R4, R4, 0xffff0000, RZ, 0xc0, !PT ;  /* 0xffff000004047812 */ /* 0x000fe200078ec0ff */
[----:B------:R-:W-:-:S02]  /*10940*/  FMUL.FTZ R5, R9, R29 ;  /* 0x0000001d09057220 */ /* 0x000fc40000410000 */
[----:B------:R-:W-:Y:S02]  /*10950*/  FFMA.FTZ R34, R14, R29, -R11 ;  /* 0x0000001d0e227223 */ /* 0x000fe4000001080b */
[C---:B------:R-:W-:Y:S02]  /*10960*/  IMAD.U32 R0, R7.reuse, 0x10000, RZ ;  /* 0x0001000007007824 */ /* 0x040fe400078e00ff */
[----:B------:R-:W-:Y:S02]  /*10970*/  IMAD.U32 R11, R18, 0x10000, RZ ;  /* 0x00010000120b7824 */ /* 0x000fe400078e00ff */
[----:B------:R-:W-:Y:S02]  /*10980*/  FFMA.FTZ R33, R14, R31, R5 ;  /* 0x0000001f0e217223 */ /* 0x000fe40000010005 */
[----:B------:R-:W-:Y:S02]  /*10990*/  IMAD.U32 R14, R24, 0x10000, RZ ;  /* 0x00010000180e7824 */ /* 0x000fe400078e00ff */
[----:B------:R-:W-:Y:S01]  /*109a0*/  IMAD.U32 R2, R6, 0x10000, RZ ;  /* 0x0001000006027824 */ /* 0x000fe200078e00ff */
[----:B------:R-:W-:Y:S01]  /*109b0*/  LOP3.LUT R6, R7, 0xffff0000, RZ, 0xc0, !PT ;  /* 0xffff000007067812 */ /* 0x000fe200078ec0ff */
[----:B------:R-:W-:-:S02]  /*109c0*/  FMUL.FTZ R9, R8, R36 ;  /* 0x0000002408097220 */ /* 0x000fc40000410000 */
[----:B------:R-:W-:Y:S02]  /*109d0*/  FMUL.FTZ R7, R8, R11 ;  /* 0x0000000b08077220 */ /* 0x000fe40000410000 */
[C---:B------:R-:W-:Y:S02]  /*109e0*/  FMUL.FTZ R5, R0.reuse, R35 ;  /* 0x0000002300057220 */ /* 0x040fe40000410000 */
[----:B------:R-:W-:Y:S02]  /*109f0*/  FMUL.FTZ R0, R0, R14 ;  /* 0x0000000e00007220 */ /* 0x000fe40000410000 */
[C---:B------:R-:W-:Y:S01]  /*10a00*/  FFMA.FTZ R32, R16.reuse, R11, -R9 ;  /* 0x0000000b10207223 */ /* 0x040fe20000010809 */
[----:B------:R-:W-:Y:S01]  /*10a10*/  LOP3.LUT R11, R17, 0xffff0000, RZ, 0xc0, !PT ;  /* 0xffff0000110b7812 */ /* 0x000fe200078ec0ff */
[----:B------:R-:W-:Y:S01]  /*10a20*/  FFMA.FTZ R29, R16, R36, R7 ;  /* 0x00000024101d7223 */ /* 0x000fe20000010007 */
[----:B------:R-:W-:Y:S01]  /*10a30*/  LOP3.LUT R7, R15, 0xffff0000, RZ, 0xc0, !PT ;  /* 0xffff00000f077812 */ /* 0x000fe200078ec0ff */
[----:B------:R-:W-:Y:S01]  /*10a40*/  FFMA.FTZ R16, R12, R35, R0 ;  /* 0x000000230c107223 */ /* 0x000fe20000010000 */
[----:B------:R-:W-:Y:S01]  /*10a50*/  LOP3.LUT R9, R18, 0xffff0000, RZ, 0xc0, !PT ;  /* 0xffff000012097812 */ /* 0x000fe200078ec0ff */
[----:B------:R-:W-:Y:S01]  /*10a60*/  FMUL.FTZ R0, R4, R13 ;  /* 0x0000000d04007220 */ /* 0x000fe20000410000 */
[----:B------:R-:W-:Y:S01]  /*10a70*/  LOP3.LUT R17, R23, 0xffff0000, RZ, 0xc0, !PT ;  /* 0xffff000017117812 */ /* 0x000fe200078ec0ff */
[----:B------:R-:W-:Y:S01]  /*10a80*/  FFMA.FTZ R31, R12, R14, -R5 ;  /* 0x0000000e0c1f7223 */ /* 0x000fe20000010805 */
[----:B------:R-:W-:Y:S01]  /*10a90*/  LOP3.LUT R14, R27, 0xffff0000, RZ, 0xc0, !PT ;  /* 0xffff00001b0e7812 */ /* 0x000fe200078ec0ff */
[-C--:B------:R-:W-:Y:S01]  /*10aa0*/  FMUL.FTZ R5, R4, R7.reuse ;  /* 0x0000000704057220 */ /* 0x080fe20000410000 */
[----:B------:R-:W-:Y:S01]  /*10ab0*/  LOP3.LUT R15, R22, 0xffff0000, RZ, 0xc0, !PT ;  /* 0xffff0000160f7812 */ /* 0x000fe200078ec0ff */
[----:B------:R-:W-:-:S02]  /*10ac0*/  FFMA.FTZ R8, R21, R7, -R0 ;  /* 0x0000000715087223 */ /* 0x000fc40000010800 */
[----:B------:R-:W-:Y:S02]  /*10ad0*/  IMAD.U32 R18, R23, 0x10000, RZ ;  /* 0x0001000017127824 */ /* 0x000fe400078e00ff */
[----:B------:R-:W-:Y:S01]  /*10ae0*/  IMAD.U32 R7, R27, 0x10000, RZ ;  /* 0x000100001b077824 */ /* 0x000fe200078e00ff */
[----:B------:R-:W-:Y:S01]  /*10af0*/  F2FP.BF16.PACK_AB R8, R8, R34 ;  /* 0x000000220808723e */ /* 0x000fe200000010ff */
[C---:B------:R-:W-:Y:S02]  /*10b00*/  FMUL.FTZ R4, R3.reuse, R11 ;  /* 0x0000000b03047220 */ /* 0x040fe40000410000 */
[----:B------:R-:W-:Y:S02]  /*10b10*/  FMUL.FTZ R3, R3, R9 ;  /* 0x0000000903037220 */ /* 0x000fe40000410000 */
[----:B------:R-:W-:Y:S02]  /*10b20*/  FMUL.FTZ R0, R2, R18 ;  /* 0x0000001202007220 */ /* 0x000fe40000410000 */
[----:B------:R-:W-:Y:S01]  /*10b30*/  FFMA.FTZ R12, R21, R13, R5 ;  /* 0x0000000d150c7223 */ /* 0x000fe20000010005 */
[----:B------:R-:W-:Y:S01]  /*10b40*/  LOP3.LUT R13, R24, 0xffff0000, RZ, 0xc0, !PT ;  /* 0xffff0000180d7812 */ /* 0x000fe200078ec0ff */
[----:B------:R-:W-:-:S02]  /*10b50*/  FMUL.FTZ R2, R2, R7 ;  /* 0x0000000702027220 */ /* 0x000fc40000410000 */
[C---:B------:R-:W-:Y:S02]  /*10b60*/  FFMA.FTZ R5, R19.reuse, R11, R3 ;  /* 0x0000000b13057223 */ /* 0x040fe40000010003 */
[----:B------:R-:W-:Y:S02]  /*10b70*/  FFMA.FTZ R9, R19, R9, -R4 ;  /* 0x0000000913097223 */ /* 0x000fe40000010804 */
[C---:B------:R-:W-:Y:S01]  /*10b80*/  FFMA.FTZ R11, R20.reuse, R7, -R0 ;  /* 0x00000007140b7223 */ /* 0x040fe20000010800 */
[----:B------:R-:W-:Y:S01]  /*10b90*/  F2FP.BF16.PACK_AB R5, R5, R29 ;  /* 0x0000001d0505723e */ /* 0x000fe200000010ff */
[----:B------:R-:W-:Y:S01]  /*10ba0*/  FFMA.FTZ R7, R20, R18, R2 ;  /* 0x0000001214077223 */ /* 0x000fe20000010002 */
[----:B------:R-:W-:Y:S01]  /*10bb0*/  F2FP.BF16.PACK_AB R9, R9, R32 ;  /* 0x000000200909723e */ /* 0x000fe200000010ff */
[C---:B------:R-:W-:Y:S02]  /*10bc0*/  FMUL.FTZ R4, R10.reuse, R17 ;  /* 0x000000110a047220 */ /* 0x040fe40000410000 */
[----:B------:R-:W-:-:S02]  /*10bd0*/  FMUL.FTZ R3, R10, R14 ;  /* 0x0000000e0a037220 */ /* 0x000fc40000410000 */
        /* <DEDUP_REMOVED lines=11> */
[----:B------:R1:W-:Y:S04]  /*10c90*/  STS.128 [R30], R8 ;  /* 0x000000081e007388 */ /* 0x0003e80000000c00 */
[----:B------:R1:W-:Y:S02]  /*10ca0*/  STS.128 [R28+0x10080], R4 ;  /* 0x010080041c007388 */ /* 0x0003e40000000c00 */
.L_x_660:
[----:B------:R-:W-:Y:S05]  /*10cb0*/  BSYNC B2 ;  /* 0x0000000000027941 */ /* 0x000fea0003800000 */
.L_x_626:
[----:B------:R-:W-:Y:S01]  /*10cc0*/  R2P PR, R237, 0x6 ;  /* 0x00000006ed007804 */ /* 0x000fe20000000000 */
[----:B------:R-:W-:Y:S01]  /*10cd0*/  IMAD R0, R129, c[0x0][0x208], RZ ;  /* 0x0000820081007a24 */ /* 0x000fe200078e02ff */
[----:B------:R-:W-:Y:S01]  /*10ce0*/  IADD3 R187, R178, 0x20, RZ ;  /* 0x00000020b2bb7810 */ /* 0x000fe20007ffe0ff */
[----:B------:R-:W-:Y:S01]  /*10cf0*/  IMAD.WIDE.U32 R2, R106, c[0x0][0x208], RZ ;  /* 0x000082006a027a25 */ /* 0x000fe200078e00ff */
[----:B------:R-:W-:-:S04]  /*10d00*/  DEPBAR.LE SB0, 0x0 ;  /* 0x000080000000791a */ /* 0x000fc80000000000 */
[----:B------:R-:W-:Y:S01]  /*10d10*/  IMAD R0, R106, c[0x0][0x20c], R0 ;  /* 0x000083006a007a24 */ /* 0x000fe200078e0200 */
[----:B------:R-:W-:Y:S01]  /*10d20*/  BAR.SYNC.DEFER_BLOCKING 0x0 ;  /* 0x0000000000007b1d */ /* 0x000fe20000010000 */
[----:B------:R-:W-:Y:S01]  /*10d30*/  IMAD.IADD R66, R212, 0x1, -R122 ;  /* 0x00000001d4427824 */ /* 0x000fe200078e0a7a */
[----:B------:R-:W-:Y:S01]  /*10d40*/  ISETP.NE.AND P3, PT, R131, 0x1, PT ;  /* 0x000000018300780c */ /* 0x000fe20003f65270 */
[----:B------:R-:W-:Y:S01]  /*10d50*/  IMAD.IADD R3, R3, 0x1, R0 ;  /* 0x0000000103037824 */ /* 0x000fe200078e0200 */
[----:B------:R-:W-:Y:S02]  /*10d60*/  @P1 IADD3 R187, R178, -0x20, RZ ;  /* 0xffffffe0b2bb1810 */ /* 0x000fe40007ffe0ff */
[----:B------:R-:W-:Y:S01]  /*10d70*/  ISETP.GT.AND P1, PT, R106, R209, PT ;  /* 0x000000d16a00720c */ /* 0x000fe20003f24270 */
[----:B------:R-:W-:Y:S01]  /*10d80*/  ULDC UR4, c[0x0][0x324] ;  /* 0x0000c90000047ab9 */ /* 0x000fe20000000800 */
[----:B------:R-:W-:Y:S01]  /*10d90*/  LEA R0, P0, R2, R222, 0x5 ;  /* 0x000000de02007211 */ /* 0x000fe200078028ff */
[----:B------:R-:W-:Y:S01]  /*10da0*/  ULOP3.LUT UR4, URZ, UR4, URZ, 0x33, !UPT ;  /* 0x000000043f047292 */ /* 0x000fe2000f8e333f */
[----:B------:R-:W-:-:S02]  /*10db0*/  IADD3 R188, R187, 0x3000, RZ ;  /* 0x00003000bbbc7810 */ /* 0x000fc40007ffe0ff */
[----:B------:R-:W-:Y:S02]  /*10dc0*/  LEA.HI.X R3, R2, R224, R3, 0x5, P0 ;  /* 0x000000e002037211 */ /* 0x000fe400000f2c03 */
[C---:B------:R-:W-:Y:S02]  /*10dd0*/  LEA R2, P0, R0.reuse, c[0x0][0x1f8], 0x1 ;  /* 0x00007e0000027a11 */ /* 0x040fe400078008ff */
[C---:B------:R-:W-:Y:S02]  /*10de0*/  IADD3 R194, R187.reuse, 0x3800, RZ ;  /* 0x00003800bbc27810 */ /* 0x040fe40007ffe0ff */
[----:B------:R-:W-:Y:S02]  /*10df0*/  LEA.HI.X R3, R0, c[0x0][0x1fc], R3, 0x1, P0 ;  /* 0x00007f0000037a11 */ /* 0x000fe400000f0c03 */
[----:B------:R-:W-:Y:S02]  /*10e00*/  @P1 IADD3 R0, R236, -0x2, RZ ;  /* 0xfffffffeec001810 */ /* 0x000fe40007ffe0ff */
[----:B------:R-:W-:-:S02]  /*10e10*/  IADD3 R193, R187, 0x2000, RZ ;  /* 0x00002000bbc17810 */ /* 0x000fc40007ffe0ff */
[----:B-1----:R-:W-:Y:S01]  /*10e20*/  @P1 SHF.R.S32.HI R4, RZ, 0x1f, R0 ;  /* 0x0000001fff041819 */ /* 0x002fe20000011400 */
[----:B------:R-:W-:Y:S01]  /*10e30*/  LDSM.16.M88.4 R20, [R178] ;  /* 0x00000000b214783b */ /* 0x000fe20000000200 */
[C---:B------:R-:W-:Y:S02]  /*10e40*/  IADD3 R192, R187.reuse, 0x2800, RZ ;  /* 0x00002800bbc07810 */ /* 0x040fe40007ffe0ff */
[C---:B------:R-:W-:Y:S01]  /*10e50*/  IADD3 R191, R187.reuse, 0x1000, RZ ;  /* 0x00001000bbbf7810 */ /* 0x040fe20007ffe0ff */
[----:B------:R-:W-:Y:S01]  /*10e60*/  @P1 IMAD R4, R4, c[0x0][0x1e0], RZ ;  /* 0x0000780004041a24 */ /* 0x000fe200078e02ff */
[----:B------:R-:W-:Y:S01]  /*10e70*/  LDSM.16.M88.4 R36, [R178+0x800] ;  /* 0x00080000b224783b */ /* 0x000fe20000000200 */
[C---:B------:R-:W-:Y:S02]  /*10e80*/  IADD3 R190, R187.reuse, 0x1800, RZ ;  /* 0x00001800bbbe7810 */ /* 0x040fe40007ffe0ff */
[C---:B------:R-:W-:Y:S01]  /*10e90*/  @P1 IMAD R6, R0.reuse, c[0x0][0x1e4], R4 ;  /* 0x0000790000061a24 */ /* 0x040fe200078e0204 */
[----:B------:R-:W-:Y:S01]  /*10ea0*/  LDSM.16.M88.4 R12, [R184] ;  /* 0x00000000b80c783b */ /* 0x000fe20000000200 */
[----:B------:R-:W-:Y:S01]  /*10eb0*/  @P1 IMAD.WIDE.U32 R4, R0, c[0x0][0x1e0], RZ ;  /* 0x0000780000041a25 */ /* 0x000fe200078e00ff */
[----:B------:R-:W-:-:S02]  /*10ec0*/  IADD3 R189, R187, 0x800, RZ ;  /* 0x00000800bbbd7810 */ /* 0x000fc40007ffe0ff */
[----:B------:R-:W-:Y:S01]  /*10ed0*/  LDSM.16.M88.4 R28, [R187] ;  /* 0x00000000bb1c783b */ /* 0x000fe20000000200 */
[----:B------:R-:W-:Y:S01]  /*10ee0*/  @P1 IMAD.IADD R0, R5, 0x1, R6 ;  /* 0x0000000105001824 */ /* 0x000fe200078e0206 */
[C---:B------:R-:W-:Y:S02]  /*10ef0*/  @P1 LEA R8, P0, R4.reuse, R220, 0x5 ;  /* 0x000000dc04081211 */ /* 0x040fe400078028ff */
[----:B------:R-:W-:Y:S02]  /*10f00*/  LDSM.16.M88.4 R52, [R187+0x800] ;  /* 0x00080000bb34783b */ /* 0x000fe40000000200 */
[----:B------:R-:W-:Y:S01]  /*10f10*/  @P1 LEA.HI.X R9, R4, R219, R0, 0x5, P0 ;  /* 0x000000db04091211 */ /* 0x000fe200000f2c00 */
[----:B------:R-:W-:Y:S01]  /*10f20*/  IMAD.MOV.U32 R0, RZ, RZ, 0x40 ;  /* 0x00000040ff007424 */ /* 0x000fe200078e00ff */
[----:B------:R-:W-:Y:S02]  /*10f30*/  LOP3.LUT R4, R123, 0x1, RZ, 0xc0, !PT ;  /* 0x000000017b047812 */ /* 0x000fe400078ec0ff */
[----:B------:R-:W-:-:S02]  /*10f40*/  ISETP.GT.AND P0, PT, R66, R214, PT ;  /* 0x000000d64200720c */ /* 0x000fc40003f04270 */
[----:B------:R-:W-:Y:S02]  /*10f50*/  SEL R0, R0, 0xffffffc0, !P2 ;  /* 0xffffffc000007807 */ /* 0x000fe40005000000 */
[----:B------:R-:W-:Y:S02]  /*10f60*/  ISETP.NE.U32.OR P0, PT, R4, 0x1, !P0 ;  /* 0x000000010400780c */ /* 0x000fe40004705470 */
[----:B------:R-:W1:Y:S01]  /*10f70*/  LDSM.16.M88.4 R4, [R183] ;  /* 0x00000000b704783b */ /* 0x000e620000000200 */
[--C-:B------:R-:W-:Y:S01]  /*10f80*/  IMAD.IADD R177, R178, 0x1, R0.reuse ;  /* 0x00000001b2b17824 */ /* 0x100fe200078e0200 */
[----:B------:R-:W-:Y:S01]  /*10f90*/  LOP3.LUT P2, RZ, R215, 0x1, RZ, 0xc0, !PT ;  /* 0x00000001d7ff7812 */ /* 0x000fe2000784c0ff */
[----:B------:R-:W-:-:S08]  /*10fa0*/  IMAD.IADD R176, R188, 0x1, R0 ;  /* 0x00000001bcb07824 */ /* 0x000fd000078e0200 */
[----:B------:R-:W-:Y:S01]  /*10fb0*/  @!PT LDS RZ, [RZ] ;  /* 0x00000000fffff984 */ /* 0x000fe20000000800 */
[----:B------:R-:W-:Y:S01]  /*10fc0*/  @!PT LDS RZ, [RZ] ;  /* 0x00000000fffff984 */ /* 0x000fe20000000800 */
[----:B------:R-:W-:Y:S01]  /*10fd0*/  @!PT LDS RZ, [RZ] ;  /* 0x00000000fffff984 */ /* 0x000fe20000000800 */
[----:B------:R2:W-:Y:S01]  /*10fe0*/  LDGSTS.E.BYPASS.LTC128B.128 [R196+0x8080], [R2.64], !P0 ;  /* 0x0808000002c47fae */ /* 0x0005e2000c101d46 */
[----:B------:R-:W-:-:S04]  /*10ff0*/  @P1 LEA R64, P0, R8, c[0x0][0x1c8], 0x1 ;  /* 0x0000720008401a11 */ /* 0x000fc800078008ff */
[----:B------:R-:W-:Y:S02]  /*11000*/  @P1 LEA.HI.X R65, R8, c[0x0][0x1cc], R9, 0x1, P0 ;  /* 0x0000730008411a11 */ /* 0x000fe400000f0c09 */
[----:B------:R-:W-:-:S04]  /*11010*/  LOP3.LUT P0, RZ, R123, 0x2, RZ, 0xc0, !PT ;  /* 0x000000027bff7812 */ /* 0x000fc8000780c0ff */
[----:B------:R-:W-:-:S13]  /*11020*/  ISETP.LE.OR P0, PT, R66, R214, !P0 ;  /* 0x000000d64200720c */ /* 0x000fda0004703670 */
[----:B------:R2:W-:Y:S01]  /*11030*/  LDGSTS.E.BYPASS.LTC128B.128 [R196+0x9080], [R2.64+0x80], !P0 ;  /* 0x0908008002c47fae */ /* 0x0005e2000c101d46 */
[----:B------:R-:W-:-:S04]  /*11040*/  LOP3.LUT P0, RZ, R123, 0x4, RZ, 0xc0, !PT ;  /* 0x000000047bff7812 */ /* 0x000fc8000780c0ff */
[----:B------:R-:W-:Y:S01]  /*11050*/  ISETP.LE.OR P0, PT, R66, R214, !P0 ;  /* 0x000000d64200720c */ /* 0x000fe20004703670 */
[C---:B-1-3--:R-:W-:Y:S08]  /*11060*/  HMMA.16816.F32.BF16 R8, R4.reuse, R20, RZ ;  /* 0x000000140408723c */ /* 0x04aff000000418ff */
[----:B------:R-:W-:Y:S04]  /*11070*/  HMMA.16816.F32.BF16 R24, R4, R22, RZ ;  /* 0x000000160418723c */ /* 0x000fe800000418ff */
[----:B------:R2:W-:Y:S01]  /*11080*/  LDGSTS.E.BYPASS.LTC128B.128 [R196+0xa080], [R2.64+0x100], !P0 ;  /* 0x0a08010002c47fae */ /* 0x0005e2000c101d46 */
[----:B------:R-:W-:-:S03]  /*11090*/  LOP3.LUT P0, RZ, R123, 0x8, RZ, 0xc0, !PT ;  /* 0x000000087bff7812 */ /* 0x000fc6000780c0ff */
[----:B------:R-:W-:Y:S01]  /*110a0*/  HMMA.16816.F32.BF16 R32, R4, R36, RZ ;  /* 0x000000240420723c */ /* 0x000fe200000418ff */
[----:B------:R-:W-:-:S07]  /*110b0*/  ISETP.LE.OR P0, PT, R66, R214, !P0 ;  /* 0x000000d64200720c */ /* 0x000fce0004703670 */
[C---:B------:R-:W-:Y:S06]  /*110c0*/  HMMA.16816.F32.BF16 R8, R12.reuse, R28, R8 ;  /* 0x0000001c0c08723c */ /* 0x040fec0000041808 */
[----:B------:R2:W-:Y:S02]  /*110d0*/  LDGSTS.E.BYPASS.LTC128B.128 [R196+0xb080], [R2.64+0x180], !P0 ;  /* 0x0b08018002c47fae */ /* 0x0005e4000c101d46 */
[----:B------:R-:W-:Y:S02]  /*110e0*/  HMMA.16816.F32.BF16 R28, R12, R30, R24 ;  /* 0x0000001e0c1c723c */ /* 0x000fe40000041818 */
[----:B----4-:R-:W-:Y:S04]  /*110f0*/  LDSM.16.M88.4 R16, [R186] ;  /* 0x00000000ba10783b */ /* 0x010fe80000000200 */
[----:B------:R-:W1:Y:S02]  /*11100*/  LDSM.16.M88.4 R40, [R177] ;  /* 0x00000000b128783b */ /* 0x000e640000000200 */
[----:B------:R-:W-:Y:S02]  /*11110*/  HMMA.16816.F32.BF16 R4, R4, R38, RZ ;  /* 0x000000260404723c */ /* 0x000fe400000418ff */
[----:B------:R-:W-:Y:S04]  /*11120*/  LDSM.16.M88.4 R20, [R185] ;  /* 0x00000000b914783b */ /* 0x000fe80000000200 */
[----:B------:R-:W-:Y:S02]  /*11130*/  LDSM.16.M88.4 R48, [R176+-0x3000] ;  /* 0xffd00000b030783b */ /* 0x000fe40000000200 */
[C---:B------:R-:W-:Y:S02]  /*11140*/  HMMA.16816.F32.BF16 R32, R12.reuse, R52, R32 ;  /* 0x000000340c20723c */ /* 0x040fe40000041820 */
[----:B------:R-:W3:Y:S04]  /*11150*/  LDSM.16.M88.4 R44, [R177+0x800] ;  /* 0x00080000b12c783b */ /* 0x000ee80000000200 */
[----:B------:R-:W-:Y:S04]  /*11160*/  LDSM.16.M88.4 R60, [R178+0x1000] ;  /* 0x00100000b23c783b */ /* 0x000fe80000000200 */
[----:B------:R-:W-:Y:S04]  /*11170*/  LDSM.16.M88.4 R56, [R176+-0x2800] ;  /* 0xffd80000b038783b */ /* 0x000fe80000000200 */
[----:B------:R-:W0:Y:S02]  /*11180*/  LDGDEPBAR ;  /* 0x00000000000079af */ /* 0x000e240000000000 */
[----:B------:R-:W-:Y:S02]  /*11190*/  HMMA.16816.F32.BF16 R12, R12, R54, R4 ;  /* 0x000000360c0c723c */ /* 0x000fe40000041804 */
[----:B------:R-:W-:Y:S04]  /*111a0*/  LDSM.16.M88.4 R4, [R184+0x4000] ;  /* 0x00400000b804783b */ /* 0x000fe80000000200 */
[----:B------:R-:W-:Y:S02]  /*111b0*/  LDSM.16.M88.4 R52, [R187+0x1000] ;  /* 0x00100000bb34783b */ /* 0x000fe40000000200 */
[C---:B-1----:R-:W-:Y:S02]  /*111c0*/  HMMA.16816.F32.BF16 R24, R16.reuse, R40, R8 ;  /* 0x000000281018723c */ /* 0x042fe40000041808 */
[----:B------:R-:W1:Y:S06]  /*111d0*/  LDSM.16.M88.4 R8, [R183+0x4000] ;  /* 0x00400000b708783b */ /* 0x000e6c0000000200 */
[C---:B------:R-:W-:Y:S01]  /*111e0*/  HMMA.16816.F32.BF16 R28, R16.reuse, R42, R28 ;  /* 0x0000002a101c723c */ /* 0x040fe2000004181c */
[----:B------:R-:W-:Y:S07]  /*111f0*/  LDSM.16.M88.4 R40, [R177+0x1000] ;  /* 0x00100000b128783b */ /* 0x000fee0000000200 */
[----:B---3--:R-:W-:Y:S01]  /*11200*/  HMMA.16816.F32.BF16 R36, R16, R44, R32 ;  /* 0x0000002c1024723c */ /* 0x008fe20000041820 */
[----:B------:R-:W-:Y:S07]  /*11210*/  LDSM.16.M88.4 R32, [R187+0x1800] ;  /* 0x00180000bb20783b */ /* 0x000fee0000000200 */
[C---:B------:R-:W-:Y:S08]  /*11220*/  HMMA.16816.F32.BF16 R24, R20.reuse, R48, R24 ;  /* 0x000000301418723c */ /* 0x040ff00000041818 */
[----:B------:R-:W-:Y:S01]  /*11230*/  HMMA.16816.F32.BF16 R28, R20, R50, R28 ;  /* 0x00000032141c723c */ /* 0x000fe2000004181c */
[----:B------:R-:W3:Y:S07]  /*11240*/  LDSM.16.M88.4 R48, [R178+0x1800] ;  /* 0x00180000b230783b */ /* 0x000eee0000000200 */
[----:B------:R-:W-:Y:S01]  /*11250*/  HMMA.16816.F32.BF16 R12, R16, R46, R12 ;  /* 0x0000002e100c723c */ /* 0x000fe2000004180c */
[----:B------:R-:W4:Y:S04]  /*11260*/  LDSM.16.M88.4 R16, [R186+0x4000] ;  /* 0x00400000ba10783b */ /* 0x000f280000000200 */
[----:B------:R-:W-:Y:S03]  /*11270*/  LDSM.16.M88.4 R44, [R176+-0x1800] ;  /* 0xffe80000b02c783b */ /* 0x000fe60000000200 */
[----:B-1----:R-:W-:Y:S08]  /*11280*/  HMMA.16816.F32.BF16 R24, R8, R60, R24 ;  /* 0x0000003c0818723c */ /* 0x002ff00000041818 */
[----:B------:R-:W-:Y:S08]  /*11290*/  HMMA.16816.F32.BF16 R36, R20, R56, R36 ;  /* 0x000000381424723c */ /* 0x000ff00000041824 */
[----:B------:R-:W-:Y:S08]  /*112a0*/  HMMA.16816.F32.BF16 R28, R8, R62, R28 ;  /* 0x0000003e081c723c */ /* 0x000ff0000004181c */
[----:B------:R-:W-:Y:S08]  /*112b0*/  HMMA.16816.F32.BF16 R24, R4, R52, R24 ;  /* 0x000000340418723c */ /* 0x000ff00000041818 */
[----:B------:R-:W-:Y:S01]  /*112c0*/  HMMA.16816.F32.BF16 R12, R20, R58, R12 ;  /* 0x0000003a140c723c */ /* 0x000fe2000004180c */
[----:B------:R-:W-:Y:S04]  /*112d0*/  LDSM.16.M88.4 R20, [R185+0x4000] ;  /* 0x00400000b914783b */ /* 0x000fe80000000200 */
[----:B------:R-:W1:Y:S03]  /*112e0*/  LDSM.16.M88.4 R56, [R176+-0x2000] ;  /* 0xffe00000b038783b */ /* 0x000e660000000200 */
[----:B---3--:R-:W-:Y:S08]  /*112f0*/  HMMA.16816.F32.BF16 R36, R8, R48, R36 ;  /* 0x000000300824723c */ /* 0x008ff00000041824 */
[----:B------:R-:W-:Y:S01]  /*11300*/  HMMA.16816.F32.BF16 R28, R4, R54, R28 ;  /* 0x00000036041c723c */ /* 0x000fe2000004181c */
[----:B------:R-:W3:Y:S07]  /*11310*/  LDSM.16.M88.4 R52, [R177+0x1800] ;  /* 0x00180000b134783b */ /* 0x000eee0000000200 */
[----:B----4-:R-:W-:Y:S08]  /*11320*/  HMMA.16816.F32.BF16 R24, R16, R40, R24 ;  /* 0x000000281018723c */ /* 0x010ff00000041818 */
[----:B------:R-:W-:Y:S01]  /*11330*/  HMMA.16816.F32.BF16 R8, R8, R50, R12 ;  /* 0x000000320808723c */ /* 0x000fe2000004180c */
[----:B------:R-:W-:Y:S04]  /*11340*/  LDSM.16.M88.4 R12, [R183+0x8000] ;  /* 0x00800000b70c783b */ /* 0x000fe80000000200 */
[----:B------:R-:W4:Y:S03]  /*11350*/  LDSM.16.M88.4 R48, [R178+0x2000] ;  /* 0x00200000b230783b */ /* 0x000f260000000200 */
[----:B------:R-:W-:Y:S08]  /*11360*/  HMMA.16816.F32.BF16 R36, R4, R32, R36 ;  /* 0x000000200424723c */ /* 0x000ff00000041824 */
[----:B------:R-:W-:Y:S01]  /*11370*/  HMMA.16816.F32.BF16 R28, R16, R42, R28 ;  /* 0x0000002a101c723c */ /* 0x000fe2000004181c */
[----:B------:R-:W-:Y:S07]  /*11380*/  LDSM.16.M88.4 R40, [R187+0x2000] ;  /* 0x00200000bb28783b */ /* 0x000fee0000000200 */
[----:B-1----:R-:W-:Y:S08]  /*11390*/  HMMA.16816.F32.BF16 R24, R20, R56, R24 ;  /* 0x000000381418723c */ /* 0x002ff00000041818 */
[----:B------:R-:W-:Y:S01]  /*113a0*/  HMMA.16816.F32.BF16 R4, R4, R34, R8 ;  /* 0x000000220404723c */ /* 0x000fe20000041808 */
[----:B------:R-:W1:Y:S04]  /*113b0*/  LDSM.16.M88.4 R8, [R184+0x8000] ;  /* 0x00800000b808783b */ /* 0x000e680000000200 */
[----:B------:R-:W1:Y:S03]  /*113c0*/  LDSM.16.M88.4 R32, [R178+0x2800] ;  /* 0x00280000b220783b */ /* 0x000e660000000200 */
[----:B---3--:R-:W-:Y:S08]  /*113d0*/  HMMA.16816.F32.BF16 R36, R16, R52, R36 ;  /* 0x000000341024723c */ /* 0x008ff00000041824 */
[----:B------:R-:W-:Y:S01]  /*113e0*/  HMMA.16816.F32.BF16 R28, R20, R58, R28 ;  /* 0x0000003a141c723c */ /* 0x000fe2000004181c */
[----:B------:R-:W-:Y:S07]  /*113f0*/  LDSM.16.M88.4 R56, [R177+0x2000] ;  /* 0x00200000b138783b */ /* 0x000fee0000000200 */
[----:B----4-:R-:W-:Y:S08]  /*11400*/  HMMA.16816.F32.BF16 R24, R12, R48, R24 ;  /* 0x000000300c18723c */ /* 0x010ff00000041818 */
[----:B------:R-:W-:Y:S01]  /*11410*/  HMMA.16816.F32.BF16 R16, R16, R54, R4 ;  /* 0x000000361010723c */ /* 0x000fe20000041804 */
[----:B------:R-:W3:Y:S04]  /*11420*/  LDSM.16.M88.4 R4, [R186+0x8000] ;  /* 0x00800000ba04783b */ /* 0x000ee80000000200 */
[----:B------:R-:W4:Y:S03]  /*11430*/  LDSM.16.M88.4 R52, [R187+0x2800] ;  /* 0x00280000bb34783b */ /* 0x000f260000000200 */
[----:B------:R-:W-:Y:S08]  /*11440*/  HMMA.16816.F32.BF16 R36, R20, R44, R36 ;  /* 0x0000002c1424723c */ /* 0x000ff00000041824 */
[----:B------:R-:W-:Y:S01]  /*11450*/  HMMA.16816.F32.BF16 R28, R12, R50, R28 ;  /* 0x000000320c1c723c */ /* 0x000fe2000004181c */
[----:B------:R-:W-:Y:S07]  /*11460*/  LDSM.16.M88.4 R48, [R176+-0x1000] ;  /* 0xfff00000b030783b */ /* 0x000fee0000000200 */
[----:B-1----:R-:W-:Y:S08]  /*11470*/  HMMA.16816.F32.BF16 R24, R8, R40, R24 ;  /* 0x000000280818723c */ /* 0x002ff00000041818 */
[----:B------:R-:W-:Y:S01]  /*11480*/  HMMA.16816.F32.BF16 R16, R20, R46, R16 ;  /* 0x0000002e1410723c */ /* 0x000fe20000041810 */
[----:B------:R-:W1:Y:S04]  /*11490*/  LDSM.16.M88.4 R20, [R185+0x8000] ;  /* 0x00800000b914783b */ /* 0x000e680000000200 */
[----:B------:R-:W-:Y:S03]  /*114a0*/  LDSM.16.M88.4 R44, [R176+-0x800] ;  /* 0xfff80000b02c783b */ /* 0x000fe60000000200 */
[----:B------:R-:W-:Y:S08]  /*114b0*/  HMMA.16816.F32.BF16 R36, R12, R32, R36 ;  /* 0x000000200c24723c */ /* 0x000ff00000041824 */
[----:B------:R-:W-:Y:S01]  /*114c0*/  HMMA.16816.F32.BF16 R28, R8, R42, R28 ;  /* 0x0000002a081c723c */ /* 0x000fe2000004181c */
[----:B------:R-:W2:Y:S07]  /*114d0*/  LDSM.16.M88.4 R40, [R177+0x2800] ;  /* 0x00280000b128783b */ /* 0x000eae0000000200 */
[----:B---3--:R-:W-:Y:S08]  /*114e0*/  HMMA.16816.F32.BF16 R24, R4, R56, R24 ;  /* 0x000000380418723c */ /* 0x008ff00000041818 */
[----:B------:R-:W-:Y:S01]  /*114f0*/  HMMA.16816.F32.BF16 R12, R12, R34, R16 ;  /* 0x000000220c0c723c */ /* 0x000fe20000041810 */
[----:B------:R-:W-:Y:S04]  /*11500*/  LDSM.16.M88.4 R16, [R183+0xc000] ;  /* 0x00c00000b710783b */ /* 0x000fe80000000200 */
[----:B------:R-:W3:Y:S03]  /*11510*/  LDSM.16.M88.4 R32, [R178+0x3000] ;  /* 0x00300000b220783b */ /* 0x000ee60000000200 */
[----:B----4-:R-:W-:Y:S08]  /*11520*/  HMMA.16816.F32.BF16 R36, R8, R52, R36 ;  /* 0x000000340824723c */ /* 0x010ff00000041824 */
[----:B------:R-:W-:Y:S01]  /*11530*/  HMMA.16816.F32.BF16 R28, R4, R58, R28 ;  /* 0x0000003a041c723c */ /* 0x000fe2000004181c */
[----:B------:R-:W-:Y:S07]  /*11540*/  LDSM.16.M88.4 R56, [R187+0x3000] ;  /* 0x00300000bb38783b */ /* 0x000fee0000000200 */
[----:B-1----:R-:W-:Y:S08]  /*11550*/  HMMA.16816.F32.BF16 R24, R20, R48, R24 ;  /* 0x000000301418723c */ /* 0x002ff00000041818 */
[----:B------:R-:W-:Y:S01]  /*11560*/  HMMA.16816.F32.BF16 R8, R8, R54, R12 ;  /* 0x000000360808723c */ /* 0x000fe2000004180c */
[----:B------:R-:W1:Y:S04]  /*11570*/  LDSM.16.M88.4 R12, [R184+0xc000] ;  /* 0x00c00000b80c783b */ /* 0x000e680000000200 */
[----:B------:R-:W4:Y:S03]  /*11580*/  LDSM.16.M88.4 R52, [R178+0x3800] ;  /* 0x00380000b234783b */ /* 0x000f260000000200 */
[----:B--2---:R-:W-:Y:S08]  /*11590*/  HMMA.16816.F32.BF16 R36, R4, R40, R36 ;  /* 0x000000280424723c */ /* 0x004ff00000041824 */
[----:B------:R-:W-:Y:S01]  /*115a0*/  HMMA.16816.F32.BF16 R28, R20, R50, R28 ;  /* 0x00000032141c723c */ /* 0x000fe2000004181c */
[----:B------:R-:W-:Y:S07]  /*115b0*/  LDSM.16.M88.4 R48, [R177+0x3000] ;  /* 0x00300000b130783b */ /* 0x000fee0000000200 */
[----:B---3--:R-:W-:Y:S08]  /*115c0*/  HMMA.16816.F32.BF16 R24, R16, R32, R24 ;  /* 0x000000201018723c */ /* 0x008ff00000041818 */
[----:B------:R-:W-:Y:S01]  /*115d0*/  HMMA.16816.F32.BF16 R4, R4, R42, R8 ;  /* 0x0000002a0404723c */ /* 0x000fe20000041808 */
[----:B------:R-:W2:Y:S04]  /*115e0*/  LDSM.16.M88.4 R8, [R186+0xc000] ;  /* 0x00c00000ba08783b */ /* 0x000ea80000000200 */
[----:B------:R-:W3:Y:S03]  /*115f0*/  LDSM.16.M88.4 R40, [R187+0x3800] ;  /* 0x00380000bb28783b */ /* 0x000ee60000000200 */
[----:B------:R-:W-:Y:S08]  /*11600*/  HMMA.16816.F32.BF16 R36, R20, R44, R36 ;  /* 0x0000002c1424723c */ /* 0x000ff00000041824 */
[----:B------:R-:W-:Y:S08]  /*11610*/  HMMA.16816.F32.BF16 R32, R16, R34, R28 ;  /* 0x000000221020723c */ /* 0x000ff0000004181c */
[----:B-1----:R-:W-:Y:S08]  /*11620*/  HMMA.16816.F32.BF16 R28, R12, R56, R24 ;  /* 0x000000380c1c723c */ /* 0x002ff00000041818 */
[----:B------:R-:W-:Y:S01]  /*11630*/  HMMA.16816.F32.BF16 R20, R20, R46, R4 ;  /* 0x0000002e1414723c */ /* 0x000fe20000041804 */
[----:B------:R-:W-:Y:S04]  /*11640*/  LDSM.16.M88.4 R4, [R185+0xc000] ;  /* 0x00c00000b904783b */ /* 0x000fe80000000200 */
[----:B------:R-:W1:Y:S03]  /*11650*/  LDSM.16.M88.4 R44, [R176] ;  /* 0x00000000b02c783b */ /* 0x000e660000000200 */
[----:B----4-:R-:W-:Y:S01]  /*11660*/  HMMA.16816.F32.BF16 R24, R16, R52, R36 ;  /* 0x000000341018723c */ /* 0x010fe20000041824 */
[----:B------:R-:W4:Y:S07]  /*11670*/  LDSM.16.M88.4 R36, [R177+0x3800] ;  /* 0x00380000b124783b */ /* 0x000f2e0000000200 */
[----:B------:R-:W-:Y:S08]  /*11680*/  HMMA.16816.F32.BF16 R32, R12, R58, R32 ;  /* 0x0000003a0c20723c */ /* 0x000ff00000041820 */
[----:B--2---:R-:W-:Y:S08]  /*11690*/  HMMA.16816.F32.BF16 R28, R8, R48, R28 ;  /* 0x00000030081c723c */ /* 0x004ff0000004181c */
[----:B------:R-:W-:Y:S08]  /*116a0*/  HMMA.16816.F32.BF16 R20, R16, R54, R20 ;  /* 0x000000361014723c */ /* 0x000ff00000041814 */
[----:B---3--:R-:W-:Y:S08]  /*116b0*/  HMMA.16816.F32.BF16 R16, R12, R40, R24 ;  /* 0x000000280c10723c */ /* 0x008ff00000041818 */
[----:B------:R-:W-:Y:S01]  /*116c0*/  HMMA.16816.F32.BF16 R24, R8, R50, R32 ;  /* 0x000000320818723c */ /* 0x000fe20000041820 */
[----:B------:R-:W2:Y:S01]  /*116d0*/  LDSM.16.M88.4 R32, [R176+0x800] ;  /* 0x00080000b020783b */ /* 0x000ea20000000200 */
[----:B------:R-:W-:-:S04]  /*116e0*/  DEPBAR.LE SB0, 0x0 ;  /* 0x000080000000791a */ /* 0x000fc80000000000 */
[----:B------:R-:W-:Y:S02]  /*116f0*/  BAR.SYNC.DEFER_BLOCKING 0x0 ;  /* 0x0000000000007b1d */ /* 0x000fe40000010000 */
[----:B-1----:R-:W-:Y:S08]  /*11700*/  HMMA.16816.F32.BF16 R28, R4, R44, R28 ;  /* 0x0000002c041c723c */ /* 0x002ff0000004181c */
[----:B------:R-:W-:Y:S08]  /*11710*/  HMMA.16816.F32.BF16 R20, R12, R42, R20 ;  /* 0x0000002a0c14723c */ /* 0x000ff00000041814 */
[----:B----4-:R-:W-:Y:S01]  /*11720*/  HMMA.16816.F32.BF16 R12, R8, R36, R16 ;  /* 0x00000024080c723c */ /* 0x010fe20000041810 */
[----:B------:R-:W-:Y:S01]  /*11730*/  @!PT LDS RZ, [RZ] ;  /* 0x00000000fffff984 */ /* 0x000fe20000000800 */
[----:B------:R-:W-:Y:S01]  /*11740*/  @!PT LDS RZ, [RZ] ;  /* 0x00000000fffff984 */ /* 0x000fe20000000800 */
[----:B------:R-:W-:Y:S01]  /*11750*/  @!PT LDS RZ, [RZ] ;  /* 0x00000000fffff984 */ /* 0x000fe20000000800 */
[----:B------:R1:W-:Y:S07]  /*11760*/  @P1 LDGSTS.E.BYPASS.LTC128B.128 [R196+0xc080], [R64.64], !P2 ;  /* 0x0c08000040c41fae */ /* 0x0003ee000d101d46 */
[----:B------:R-:W-:Y:S01]  /*11770*/  HMMA.16816.F32.BF16 R16, R4, R46, R24 ;  /* 0x0000002e0410723c */ /* 0x000fe20000041818 */
[----:B------:R-:W-:Y:S01]  /*11780*/  FMUL.FTZ R0, R28, c[0x0][0x320] ;  /* 0x0000c8001c007a20 */ /* 0x000fe20000410000 */
[----:B------:R1:W-:Y:S03]  /*11790*/  @P1 LDGSTS.E.BYPASS.LTC128B.128 [R196+0xd080], [R64.64+0x80], !P6 ;  /* 0x0d08008040c41fae */ /* 0x0003e6000f101d46 */
[----:B------:R3:W4:Y:S01]  /*117a0*/  MUFU.TANH R27, R0 ;  /* 0x00000000001b7308 */ /* 0x0007220000002400 */
[----:B------:R1:W-:Y:S02]  /*117b0*/  @P1 LDGSTS.E.BYPASS.LTC128B.128 [R196+0xe080], [R64.64+0x100], !P5 ;  /* 0x0e08010040c41fae */ /* 0x0003e4000e901d46 */
[----:B------:R-:W-:Y:S02]  /*117c0*/  HMMA.16816.F32.BF16 R8, R8, R38, R20 ;  /* 0x000000260808723c */ /* 0x000fe40000041814 */
[----:B------:R1:W-:Y:S04]  /*117d0*/  @P1 LDGSTS.E.BYPASS.LTC128B.128 [R196+0xf080], [R64.64+0x180], !P4 ;  /* 0x0f08018040c41fae */ /* 0x0003e8000e101d46 */
[----:B------:R-:W0:Y:S02]  /*117e0*/  LDGDEPBAR ;  /* 0x00000000000079af */ /* 0x000e240000000000 */
[----:B--2---:R-:W-:Y:S01]  /*117f0*/  HMMA.16816.F32.BF16 R12, R4, R32, R12 ;  /* 0x00000020040c723c */ /* 0x004fe2000004180c */
[----:B---3--:R-:W-:-:S04]  /*11800*/  FMUL.FTZ R0, R29, c[0x0][0x320] ;  /* 0x0000c8001d007a20 */ /* 0x008fc80000410000 */
[----:B------:R2:W3:Y:S11]  /*11810*/  MUFU.TANH R26, R0 ;  /* 0x00000000001a7308 */ /* 0x0004f60000002400 */
[----:B------:R-:W-:Y:S07]  /*11820*/  HMMA.16816.F32.BF16 R8, R4, R34, R8 ;  /* 0x000000220408723c */ /* 0x000fee0000041808 */
[----:B------:R-:W-:-:S02]  /*11830*/  IMAD.IADD R7, R66, 0x1, -R210 ;  /* 0x0000000142077824 */ /* 0x000fc400078e0ad2 */
[----:B--2---:R-:W-:Y:S02]  /*11840*/  FMUL.FTZ R0, R30, c[0x0][0x320] ;  /* 0x0000c8001e007a20 */ /* 0x004fe40000410000 */
[----:B------:R-:W-:Y:S02]  /*11850*/  FMUL.FTZ R2, R14, c[0x0][0x320] ;  /* 0x0000c8000e027a20 */ /* 0x000fe40000410000 */
[----:B------:R2:W1:Y:S01]  /*11860*/  MUFU.TANH R29, R0 ;  /* 0x00000000001d7308 */ /* 0x0004620000002400 */
[----:B------:R-:W-:-:S07]  /*11870*/  FMUL.FTZ R3, R15, c[0x0][0x320] ;  /* 0x0000c8000f037a20 */ /* 0x000fce0000410000 */
[----:B------:R-:W1:Y:S01]  /*11880*/  MUFU.TANH R22, R2 ;  /* 0x0000000200167308 */ /* 0x000e620000002400 */
[----:B--2---:R-:W-:-:S07]  /*11890*/  FMUL.FTZ R0, R31, c[0x0][0x320] ;  /* 0x0000c8001f007a20 */ /* 0x004fce0000410000 */
[----:B------:R2:W1:Y:S02]  /*118a0*/  MUFU.TANH R28, R0 ;  /* 0x00000000001c7308 */ /* 0x0004640000002400 */
[----:B--2---:R-:W-:-:S06]  /*118b0*/  FMUL.FTZ R0, R16, c[0x0][0x320] ;  /* 0x0000c80010007a20 */ /* 0x004fcc0000410000 */
[----:B------:R2:W1:Y:S02]  /*118c0*/  MUFU.TANH R23, R0 ;  /* 0x0000000000177308 */ /* 0x0004640000002400 */
[----:B--2---:R-:W-:-:S06]  /*118d0*/  FMUL.FTZ R0, R17, c[0x0][0x320] ;  /* 0x0000c80011007a20 */ /* 0x004fcc0000410000 */
[----:B------:R-:W2:Y:S08]  /*118e0*/  MUFU.TANH R17, R3 ;  /* 0x0000000300117308 */ /* 0x000eb00000002400 */
[----:B------:R1:W1:Y:S02]  /*118f0*/  MUFU.TANH R21, R0 ;  /* 0x0000000000157308 */ /* 0x0002640000002400 */
[----:B-1----:R-:W-:-:S06]  /*11900*/  FMUL.FTZ R0, R18, c[0x0][0x320] ;  /* 0x0000c80012007a20 */ /* 0x002fcc0000410000 */
[----:B------:R1:W1:Y:S02]  /*11910*/  MUFU.TANH R25, R0 ;  /* 0x0000000000197308 */ /* 0x0002640000002400 */
[----:B-1----:R-:W-:-:S06]  /*11920*/  FMUL.FTZ R0, R19, c[0x0][0x320] ;  /* 0x0000c80013007a20 */ /* 0x002fcc0000410000 */
[----:B------:R1:W1:Y:S02]  /*11930*/  MUFU.TANH R24, R0 ;  /* 0x0000000000187308 */ /* 0x0002640000002400 */
[----:B-1----:R-:W-:Y:S02]  /*11940*/  FMUL.FTZ R0, R12, c[0x0][0x320] ;  /* 0x0000c8000c007a20 */ /* 0x002fe40000410000 */
[----:B------:R-:W-:-:S04]  /*11950*/  IMAD.MOV.U32 R12, RZ, RZ, c[0x0][0x32c] ;  /* 0x0000cb00ff0c7624 */ /* 0x000fc800078e00ff */
[----:B------:R1:W1:Y:S01]  /*11960*/  MUFU.TANH R16, R0 ;  /* 0x0000000000107308 */ /* 0x0002620000002400 */
[----:B------:R-:W-:Y:S01]  /*11970*/  ISETP.GE.AND P2, PT, R12, 0x1, PT ;  /* 0x000000010c00780c */ /* 0x000fe20003f46270 */
[----:B-1----:R-:W-:-:S06]  /*11980*/  FMUL.FTZ R0, R13, c[0x0][0x320] ;  /* 0x0000c8000d007a20 */ /* 0x002fcc0000410000 */
[----:B------:R1:W1:Y:S02]  /*11990*/  MUFU.TANH R18, R0 ;  /* 0x0000000000127308 */ /* 0x0002640000002400 */
[----:B-1----:R-:W-:-:S04]  /*119a0*/  IMAD.IADD R0, R226, 0x1, R225 ;  /* 0x00000001e2007824 */ /* 0x002fc800078e02e1 */
[----:B------:R-:W-:-:S04]  /*119b0*/  @P3 IMAD.HI.U32 R2, R0, c[0x0][0x2c8], RZ ;  /* 0x0000b20000023a27 */ /* 0x000fc800078e00ff */
[----:B------:R-:W-:Y:S01]  /*119c0*/  IMAD.MOV.U32 R4, RZ, RZ, R0 ;  /* 0x000000ffff047224 */ /* 0x000fe200078e0000 */
[----:B------:R-:W-:Y:S01]  /*119d0*/  @P3 SHF.R.U32.HI R4, RZ, c[0x0][0x2cc], R2 ;  /* 0x0000b300ff043a19 */ /* 0x000fe20000011602 */
[----:B------:R-:W-:Y:S02]  /*119e0*/  FMUL.FTZ R0, R8, c[0x0][0x320] ;  /* 0x0000c80008007a20 */ /* 0x000fe40000410000 */
[----:B------:R-:W-:Y:S02]  /*119f0*/  FMUL.FTZ R2, R10, c[0x0][0x320] ;  /* 0x0000c8000a027a20 */ /* 0x000fe40000410000 */
[----:B------:R-:W1:Y:S01]  /*11a00*/  SHFL.IDX PT, R3, R4, RZ, 0x1c1f ;  /* 0x001c1fff04037589 */ /* 0x000e6200000e0000 */
[----:B------:R2:W1:Y:S08]  /*11a10*/  MUFU.TANH R13, R0 ;  /* 0x00000000000d7308 */ /* 0x0004700000002400 */
[----:B------:R1:W1:Y:S01]  /*11a20*/  MUFU.TANH R20, R2 ;  /* 0x0000000200147308 */ /* 0x0002620000002400 */
[----:B--2---:R-:W-:-:S07]  /*11a30*/  FMUL.FTZ R0, R9, c[0x0][0x320] ;  /* 0x0000c80009007a20 */ /* 0x004fce0000410000 */
[----:B------:R2:W2:Y:S01]  /*11a40*/  MUFU.TANH R9, R0 ;  /* 0x0000000000097308 */ /* 0x0004a20000002400 */
[----:B-1----:R-:W-:-:S07]  /*11a50*/  FMUL.FTZ R2, R11, c[0x0][0x320] ;  /* 0x0000c8000b027a20 */ /* 0x002fce0000410000 */
[----:B------:R1:W1:Y:S01]  /*11a60*/  MUFU.TANH R11, R2 ;  /* 0x00000002000b7308 */ /* 0x0002620000002400 */
[----:B--2---:R-:W-:-:S04]  /*11a70*/  IADD3 R0, R212, 0x1, -R122 ;  /* 0x00000001d4007810 */ /* 0x004fc80007ffe87a */
[----:B------:R-:W-:-:S04]  /*11a80*/  IADD3 R0, -R213, R0, -R210 ;  /* 0x00000000d5007210 */ /* 0x000fc80007ffe9d2 */
[C---:B------:R-:W-:Y:S02]  /*11a90*/  IADD3 R5, R0.reuse, c[0x0][0x328], RZ ;  /* 0x0000ca0000057a10 */ /* 0x040fe40007ffe0ff */
[----:B------:R-:W-:-:S03]  /*11aa0*/  IADD3 R6, R0, UR4, RZ ;  /* 0x0000000400067c10 */ /* 0x000fc6000fffe0ff */
[--C-:B-1----:R-:W-:Y:S02]  /*11ab0*/  IMAD.IADD R2, R5, 0x1, R3.reuse ;  /* 0x0000000105027824 */ /* 0x102fe400078e0203 */
[----:B------:R-:W-:-:S03]  /*11ac0*/  IMAD.IADD R0, R6, 0x1, R3 ;  /* 0x0000000106007824 */ /* 0x000fc600078e0203 */
[----:B------:R-:W-:Y:S01]  /*11ad0*/  IMNMX R2, R7, R2, PT ;  /* 0x0000000207027217 */ /* 0x000fe20003800200 */
[----:B------:R-:W-:Y:S05]  /*11ae0*/  @!P2 BRA `(.L_x_689) ;  /* 0x000001500000a947 */ /* 0x000fea0003800000 */
[----:B---34-:R-:W-:Y:S01]  /*11af0*/  IADD3 R3, -R213, R212, R3 ;  /* 0x000000d4d5037210 */ /* 0x018fe20007ffe103 */
[----:B------:R-:W-:Y:S03]  /*11b00*/  BSSY B0, `(.L_x_690) ;  /* 0x000000e000007945 */ /* 0x000fe60003800000 */
        /* <DEDUP_REMOVED lines=9> */
.L_x_691:
[----:B------:R-:W-:-:S04]  /*11ba0*/  MOV R8, c[0x0][0x32c] ;  /* 0x0000cb0000087a02 */ /* 0x000fc80000000f00 */
[----:B------:R-:W-:-:S13]  /*11bb0*/  ISETP.NE.AND P0, PT, R8, 0x1, PT ;  /* 0x000000010800780c */ /* 0x000fda0003f05270 */
[----:B------:R-:W-:-:S05]  /*11bc0*/  @P0 IMAD.HI.U32 R8, R3, c[0x0][0x330], RZ ;  /* 0x0000cc0003080a27 */ /* 0x000fca00078e00ff */
[----:B------:R-:W-:Y:S02]  /*11bd0*/  @P0 SHF.R.U32.HI R3, RZ, c[0x0][0x334], R8 ;  /* 0x0000cd00ff030a19 */ /* 0x000fe40000011608 */
.L_x_692:
[----:B------:R-:W-:Y:S05]  /*11be0*/  BSYNC B0 ;  /* 0x0000000000007941 */ /* 0x000fea0003800000 */
.L_x_690:
[----:B------:R-:W-:-:S04]  /*11bf0*/  IMAD R3, R3, c[0x0][0x32c], -R122 ;  /* 0x0000cb0003037a24 */ /* 0x000fc800078e0a7a */
[----:B------:R-:W-:-:S05]  /*11c00*/  IMAD.IADD R3, R3, 0x1, -R210 ;  /* 0x0000000103037824 */ /* 0x000fca00078e0ad2 */
[----:B------:R-:W-:Y:S02]  /*11c10*/  IADD3 R8, R3, c[0x0][0x32c], RZ ;  /* 0x0000cb0003087a10 */ /* 0x000fe40007ffe0ff */
[----:B------:R-:W-:Y:S02]  /*11c20*/  IMNMX R0, R0, R3, !PT ;  /* 0x0000000300007217 */ /* 0x000fe40007800200 */
[----:B------:R-:W-:Y:S02]  /*11c30*/  IMNMX R2, R2, R8, PT ;  /* 0x0000000802027217 */ /* 0x000fe40003800200 */
.L_x_689:
[----:B---34-:R-:W-:Y:S01]  /*11c40*/  ISETP.GT.AND P1, PT, R236, RZ, PT ;  /* 0x000000ffec00720c */ /* 0x018fe20003f24270 */
[----:B------:R-:W1:Y:S03]  /*11c50*/  SHFL.IDX PT, R3, R4, 0x1, 0x1c1f ;  /* 0x003c1f0004037f89 */ /* 0x000e6600000e0000 */
[----:B------:R-:W-:-:S04]  /*11c60*/  ISETP.GT.AND P0, PT, R0, RZ, P1 ;  /* 0x000000ff0000720c */ /* 0x000fc80000f04270 */
[----:B------:R-:W-:-:S04]  /*11c70*/  ISETP.LT.OR P0, PT, R2, 0x1, P0 ;  /* 0x000000010200780c */ /* 0x000fc80000701670 */
[----:B------:R-:W-:Y:S02]  /*11c80*/  FSEL R8, R27, -INF , !P0 ;  /* 0xff8000001b087808 */ /* 0x000fe40004000000 */
[----:B------:R-:W-:-:S04]  /*11c90*/  ISETP.GT.AND P0, PT, R0, 0x1, P1 ;  /* 0x000000010000780c */ /* 0x000fc80000f04270 */
        /* <DEDUP_REMOVED lines=17> */
[----:B------:R-:W-:Y:S01]  /*11db0*/  ISETP.GT.AND P0, PT, R0, 0x19, P1 ;  /* 0x000000190000780c */ /* 0x000fe20000f04270 */
[----:B-1----:R-:W-:-:S03]  /*11dc0*/  IMAD.IADD R0, R6, 0x1, R3 ;  /* 0x0000000106007824 */ /* 0x002fc600078e0203 */
[----:B------:R-:W-:Y:S01]  /*11dd0*/  ISETP.LT.OR P0, PT, R2, 0x1a, P0 ;  /* 0x0000001a0200780c */ /* 0x000fe20000701670 */
[----:B------:R-:W-:-:S03]  /*11de0*/  IMAD.IADD R2, R5, 0x1, R3 ;  /* 0x0000000105027824 */ /* 0x000fc600078e0203 */
[----:B------:R-:W-:Y:S02]  /*11df0*/  FSEL R21, R9, -INF , !P0 ;  /* 0xff80000009157808 */ /* 0x000fe40004000000 */
[----:B------:R-:W-:Y:S01]  /*11e00*/  IMNMX R2, R7, R2, PT ;  /* 0x0000000207027217 */ /* 0x000fe20003800200 */
[----:B------:R-:W-:Y:S05]  /*11e10*/  @!P2 BRA `(.L_x_693) ;  /* 0x000001500000a947 */ /* 0x000fea0003800000 */
[----:B------:R-:W-:Y:S01]  /*11e20*/  IADD3 R3, -R213, R212, R3 ;  /* 0x000000d4d5037210 */ /* 0x000fe20007ffe103 */
        /* <DEDUP_REMOVED lines=10> */
.L_x_695:
[----:B------:R-:W-:-:S04]  /*11ed0*/  MOV R4, c[0x0][0x32c] ;  /* 0x0000cb0000047a02 */ /* 0x000fc80000000f00 */
[----:B------:R-:W-:-:S13]  /*11ee0*/  ISETP.NE.AND P0, PT, R4, 0x1, PT ;  /* 0x000000010400780c */ /* 0x000fda0003f05270 */
[----:B------:R-:W-:-:S05]  /*11ef0*/  @P0 IMAD.HI.U32 R4, R3, c[0x0][0x330], RZ ;  /* 0x0000cc0003040a27 */ /* 0x000fca00078e00ff */
[----:B------:R-:W-:Y:S02]  /*11f00*/  @P0 SHF.R.U32.HI R3, RZ, c[0x0][0x334], R4 ;  /* 0x0000cd00ff030a19 */ /* 0x000fe40000011604 */
.L_x_696:
[----:B------:R-:W-:Y:S05]  /*11f10*/  BSYNC B0 ;  /* 0x0000000000007941 */ /* 0x000fea0003800000 */
.L_x_694:
[----:B------:R-:W-:-:S04]  /*11f20*/  IMAD R3, R3, c[0x0][0x32c], -R122 ;  /* 0x0000cb0003037a24 */ /* 0x000fc800078e0a7a */
[----:B------:R-:W-:-:S05]  /*11f30*/  IMAD.IADD R3, R3, 0x1, -R210 ;  /* 0x0000000103037824 */ /* 0x000fca00078e0ad2 */
[----:B------:R-:W-:Y:S02]  /*11f40*/  IADD3 R4, R3, c[0x0][0x32c], RZ ;  /* 0x0000cb0003047a10 */ /* 0x000fe40007ffe0ff */
[----:B------:R-:W-:Y:S02]  /*11f50*/  IMNMX R0, R0, R3, !PT ;  /* 0x0000000300007217 */ /* 0x000fe40007800200 */
[----:B------:R-:W-:Y:S02]  /*11f60*/  IMNMX R2, R2, R4, PT ;  /* 0x0000000402027217 */ /* 0x000fe40003800200 */
.L_x_693:
[----:B------:R-:W-:Y:S01]  /*11f70*/  ISETP.GT.AND P0, PT, R0, RZ, P1 ;  /* 0x000000ff0000720c */ /* 0x000fe20000f04270 */
[----:B------:R-:W-:Y:S01]  /*11f80*/  LDSM.16.MT88.4 R144, [R179] ;  /* 0x00000000b390783b */ /* 0x000fe20000004200 */
[----:B------:R-:W-:Y:S02]  /*11f90*/  FMNMX.FTZ R3, R8, R12, !PT ;  /* 0x0000000c08037209 */ /* 0x000fe40007810000 */
[----:B------:R-:W-:Y:S01]  /*11fa0*/  ISETP.LT.OR P0, PT, R2, 0x1, P0 ;  /* 0x000000010200780c */ /* 0x000fe20000701670 */
[----:B------:R-:W-:Y:S01]  /*11fb0*/  LDSM.16.MT88.4 R40, [R179+0x1000] ;  /* 0x00100000b328783b */ /* 0x000fe20000004200 */
[----:B------:R-:W-:-:S02]  /*11fc0*/  FMNMX.FTZ R3, R14, R3, !PT ;  /* 0x000000030e037209 */ /* 0x000fc40007810000 */
[----:B------:R-:W-:Y:S01]  /*11fd0*/  FSEL R6, R29, -INF , !P0 ;  /* 0xff8000001d067808 */ /* 0x000fe20004000000 */
[----:B------:R-:W-:Y:S01]  /*11fe0*/  LDSM.16.MT88.4 R152, [R180] ;  /* 0x00000000b498783b */ /* 0x000fe20000004200 */
[----:B------:R-:W-:Y:S02]  /*11ff0*/  ISETP.GT.AND P0, PT, R0, 0x1, P1 ;  /* 0x000000010000780c */ /* 0x000fe40000f04270 */
[----:B------:R-:W-:Y:S01]  /*12000*/  FMNMX.FTZ R3, R15, R3, !PT ;  /* 0x000000030f037209 */ /* 0x000fe20007810000 */
[----:B------:R-:W-:Y:S01]  /*12010*/  LDSM.16.MT88.4 R44, [R180+0x1000] ;  /* 0x00100000b42c783b */ /* 0x000fe20000004200 */
[----:B------:R-:W-:Y:S02]  /*12020*/  ISETP.LT.OR P0, PT, R2, 0x2, P0 ;  /* 0x000000020200780c */ /* 0x000fe40000701670 */
[----:B------:R-:W-:Y:S01]  /*12030*/  FMNMX.FTZ R3, R16, R3, !PT ;  /* 0x0000000310037209 */ /* 0x000fe20007810000 */
[----:B------:R-:W-:Y:S01]  /*12040*/  LDSM.16.MT88.4 R64, [R179+0x1800] ;  /* 0x00180000b340783b */ /* 0x000fe20000004200 */
[----:B------:R-:W-:-:S02]  /*12050*/  FSEL R7, R28, -INF , !P0 ;  /* 0xff8000001c077808 */ /* 0x000fc40004000000 */
[----:B------:R-:W-:Y:S01]  /*12060*/  ISETP.GT.AND P0, PT, R0, 0x8, P1 ;  /* 0x000000080000780c */ /* 0x000fe20000f04270 */
[----:B------:R-:W-:Y:S01]  /*12070*/  LDSM.16.MT88.4 R52, [R180+0x800] ;  /* 0x00080000b434783b */ /* 0x000fe20000004200 */
[----:B------:R-:W-:Y:S02]  /*12080*/  FMNMX.FTZ R3, R18, R3, !PT ;  /* 0x0000000312037209 */ /* 0x000fe40007810000 */
[----:B------:R-:W-:Y:S01]  /*12090*/  ISETP.LT.OR P0, PT, R2, 0x9, P0 ;  /* 0x000000090200780c */ /* 0x000fe20000701670 */
[----:B------:R-:W-:Y:S01]  /*120a0*/  LDSM.16.MT88.4 R56, [R181+0x800] ;  /* 0x00080000b538783b */ /* 0x000fe20000004200 */
[----:B------:R-:W-:Y:S02]  /*120b0*/  FMNMX.FTZ R3, R19, R3, !PT ;  /* 0x0000000313037209 */ /* 0x000fe40007810000 */
[----:B------:R-:W-:Y:S01]  /*120c0*/  FSEL R9, R25, -INF , !P0 ;  /* 0xff80000019097808 */ /* 0x000fe20004000000 */
[----:B------:R-:W-:Y:S01]  /*120d0*/  LDSM.16.MT88.4 R72, [R182+0x1000] ;  /* 0x00100000b648783b */ /* 0x000fe20000004200 */
[----:B------:R-:W-:-:S02]  /*120e0*/  ISETP.GT.AND P0, PT, R0, 0x9, P1 ;  /* 0x000000090000780c */ /* 0x000fc40000f04270 */
[----:B------:R-:W-:Y:S01]  /*120f0*/  FMNMX.FTZ R3, R21, R3, !PT ;  /* 0x0000000315037209 */ /* 0x000fe20007810000 */
[----:B------:R-:W-:Y:S01]  /*12100*/  LDSM.16.MT88.4 R68, [R180+0x1800] ;  /* 0x00180000b444783b */ /* 0x000fe20000004200 */
[----:B------:R-:W-:Y:S02]  /*12110*/  ISETP.LT.OR P0, PT, R2, 0xa, P0 ;  /* 0x0000000a0200780c */ /* 0x000fe40000701670 */
[----:B------:R-:W-:Y:S01]  /*12120*/  FMNMX.FTZ R5, R6, R7, !PT ;  /* 0x0000000706057209 */ /* 0x000fe20007810000 */
[----:B------:R-:W1:Y:S01]  /*12130*/  SHFL.BFLY PT, R4, R3, 0x2, 0x1f ;  /* 0x0c401f0003047f89 */ /* 0x000e6200000e0000 */
[----:B------:R-:W-:Y:S02]  /*12140*/  FSEL R10, R24, -INF , !P0 ;  /* 0xff800000180a7808 */ /* 0x000fe40004000000 */
[----:B------:R-:W-:Y:S01]  /*12150*/  ISETP.GT.AND P0, PT, R0, 0x10, P1 ;  /* 0x000000100000780c */ /* 0x000fe20000f04270 */
[----:B------:R-:W-:Y:S01]  /*12160*/  LDSM.16.MT88.4 R24, [R181] ;  /* 0x00000000b518783b */ /* 0x000fe20000004200 */
[----:B------:R-:W-:-:S02]  /*12170*/  FMNMX.FTZ R5, R9, R5, !PT ;  /* 0x0000000509057209 */ /* 0x000fc40007810000 */
[----:B------:R-:W-:Y:S01]  /*12180*/  ISETP.LT.OR P0, PT, R2, 0x11, P0 ;  /* 0x000000110200780c */ /* 0x000fe20000701670 */
[----:B------:R-:W-:Y:S01]  /*12190*/  LDSM.16.MT88.4 R76, [R181+0x1000] ;  /* 0x00100000b54c783b */ /* 0x000fe20000004200 */
[----:B------:R-:W-:Y:S02]  /*121a0*/  FMNMX.FTZ R5, R10, R5, !PT ;  /* 0x000000050a057209 */ /* 0x000fe40007810000 */
[----:B------:R-:W-:Y:S01]  /*121b0*/  FSEL R13, R22, -INF , !P0 ;  /* 0xff800000160d7808 */ /* 0x000fe20004000000 */
[----:B------:R-:W-:Y:S01]  /*121c0*/  LDSM.16.MT88.4 R84, [R182+0x1800] ;  /* 0x00180000b654783b */ /* 0x000fe20000004200 */
[----:B------:R-:W-:Y:S02]  /*121d0*/  ISETP.GT.AND P0, PT, R0, 0x11, P1 ;  /* 0x000000110000780c */ /* 0x000fe40000f04270 */
[----:B------:R-:W-:Y:S01]  /*121e0*/  FMNMX.FTZ R5, R13, R5, !PT ;  /* 0x000000050d057209 */ /* 0x000fe20007810000 */
[----:B------:R-:W-:Y:S01]  /*121f0*/  LDSM.16.MT88.4 R88, [R182+0x2000] ;  /* 0x00200000b658783b */ /* 0x000fe20000004200 */
[----:B------:R-:W-:-:S03]  /*12200*/  ISETP.LT.OR P0, PT, R2, 0x12, P0 ;  /* 0x000000120200780c */ /* 0x000fc60000701670 */
[----:B------:R-:W-:Y:S01]  /*12210*/  LDSM.16.MT88.4 R92, [R179+0x2000] ;  /* 0x00200000b35c783b */ /* 0x000fe20000004200 */
[----:B------:R-:W-:Y:S02]  /*12220*/  FSEL R17, R17, -INF , !P0 ;  /* 0xff80000011117808 */ /* 0x000fe40004000000 */
[----:B------:R-:W-:Y:S01]  /*12230*/  ISETP.GT.AND P0, PT, R0, 0x18, P1 ;  /* 0x000000180000780c */ /* 0x000fe20000f04270 */
[----:B------:R-:W-:Y:S03]  /*12240*/  LDSM.16.MT88.4 R104, [R182+0x3000] ;  /* 0x00300000b668783b */ /* 0x000fe60000004200 */
[----:B------:R-:W-:Y:S01]  /*12250*/  ISETP.LT.OR P0, PT, R2, 0x19, P0 ;  /* 0x000000190200780c */ /* 0x000fe20000701670 */
[----:B------:R-:W-:Y:S03]  /*12260*/  LDSM.16.MT88.4 R80, [R180+0x2000] ;  /* 0x00200000b450783b */ /* 0x000fe60000004200 */
[----:B------:R-:W-:Y:S01]  /*12270*/  FSEL R20, R20, -INF , !P0 ;  /* 0xff80000014147808 */ /* 0x000fe20004000000 */
[----:B------:R-:W-:Y:S01]  /*12280*/  LDSM.16.MT88.4 R96, [R181+0x2000] ;  /* 0x00200000b560783b */ /* 0x000fe20000004200 */
[----:B------:R-:W-:-:S02]  /*12290*/  ISETP.GT.AND P0, PT, R0, 0x19, P1 ;  /* 0x000000190000780c */ /* 0x000fc40000f04270 */
[----:B-1----:R-:W-:Y:S01]  /*122a0*/  FMNMX.FTZ R0, R3, R4, !PT ;  /* 0x0000000403007209 */ /* 0x002fe20007810000 */
[----:B------:R-:W-:Y:S01]  /*122b0*/  LDSM.16.MT88.4 R112, [R179+0x3000] ;  /* 0x00300000b370783b */ /* 0x000fe20000004200 */
[----:B------:R-:W-:Y:S02]  /*122c0*/  ISETP.LT.OR P0, PT, R2, 0x1a, P0 ;  /* 0x0000001a0200780c */ /* 0x000fe40000701670 */
[----:B------:R-:W-:Y:S01]  /*122d0*/  FMNMX.FTZ R2, R17, R5, !PT ;  /* 0x0000000511027209 */ /* 0x000fe20007810000 */
[----:B------:R-:W1:Y:S01]  /*122e0*/  SHFL.BFLY PT, R3, R0, 0x1, 0x1f ;  /* 0x0c201f0000037f89 */ /* 0x000e6200000e0000 */
[----:B------:R-:W-:Y:S02]  /*122f0*/  FSEL R11, R11, -INF , !P0 ;  /* 0xff8000000b0b7808 */ /* 0x000fe40004000000 */
[----:B------:R-:W-:Y:S01]  /*12300*/  FMNMX.FTZ R2, R20, R2, !PT ;  /* 0x0000000214027209 */ /* 0x000fe20007810000 */
[----:B-----5:R-:W-:Y:S03]  /*12310*/  LDSM.16.MT88.4 R108, [R180+0x3000] ;  /* 0x00300000b46c783b */ /* 0x020fe60000004200 */
[----:B------:R-:W-:Y:S01]  /*12320*/  FMNMX.FTZ R2, R11, R2, !PT ;  /* 0x000000020b027209 */ /* 0x000fe20007810000 */
[----:B------:R-:W-:Y:S04]  /*12330*/  LDSM.16.MT88.4 R100, [R181+0x3000] ;  /* 0x00300000b564783b */ /* 0x000fe80000004200 */
[----:B------:R-:W2:Y:S04]  /*12340*/  SHFL.BFLY PT, R4, R2, 0x2, 0x1f ;  /* 0x0c401f0002047f89 */ /* 0x000ea800000e0000 */
[----:B------:R-:W-:Y:S04]  /*12350*/  LDSM.16.MT88.4 R120, [R182+0x2800] ;  /* 0x00280000b678783b */ /* 0x000fe80000004200 */
[----:B------:R-:W-:Y:S01]  /*12360*/  LDSM.16.MT88.4 R116, [R180+0x2800] ;  /* 0x00280000b474783b */ /* 0x000fe20000004200 */
[----:B-1----:R-:W-:-:S03]  /*12370*/  FMNMX.FTZ R132, R0, R3, !PT ;  /* 0x0000000300847209 */ /* 0x002fc60007810000 */
[----:B------:R-:W-:Y:S01]  /*12380*/  LDSM.16.MT88.4 R200, [R181+0x2800] ;  /* 0x00280000b5c8783b */ /* 0x000fe20000004200 */
[C---:B------:R-:W-:Y:S01]  /*12390*/  FSETP.NEU.FTZ.AND P0, PT, R132.reuse, -INF , PT ;  /* 0xff8000008400780b */ /* 0x040fe20003f1d000 */
[----:B------:R-:W-:-:S05]  /*123a0*/  FMUL.FTZ R0, R132, c[0x0][0x2d0] ;  /* 0x0000b40084007a20 */ /* 0x000fca0000410000 */
[----:B------:R-:W-:Y:S02]  /*123b0*/  FSEL R0, R0, RZ, P0 ;  /* 0x000000ff00007208 */ /* 0x000fe40000000000 */
[----:B--2---:R-:W-:-:S03]  /*123c0*/  FMNMX.FTZ R2, R2, R4, !PT ;  /* 0x0000000402027209 */ /* 0x004fc60007810000 */
[--C-:B------:R-:W-:Y:S02]  /*123d0*/  FFMA.FTZ R3, R8, c[0x0][0x2d0], -R0.reuse ;  /* 0x0000b40008037a23 */ /* 0x100fe40000010800 */
[----:B------:R-:W1:Y:S02]  /*123e0*/  SHFL.BFLY PT, R4, R2, 0x1, 0x1f ;  /* 0x0c201f0002047f89 */ /* 0x000e6400000e0000 */
        /* <DEDUP_REMOVED lines=10> */
[----:B-1----:R-:W-:-:S05]  /*12490*/  FMUL.FTZ R2, R8, c[0x0][0x2d0] ;  /* 0x0000b40008027a20 */ /* 0x002fca0000410000 */
[----:B------:R-:W-:Y:S01]  /*124a0*/  FSEL R2, R2, RZ, P0 ;  /* 0x000000ff02027208 */ /* 0x000fe20000000000 */
[----:B--2---:R-:W-:-:S04]  /*124b0*/  FFMA.FTZ R3, R15, c[0x0][0x2d0], -R0 ;  /* 0x0000b4000f037a23 */ /* 0x004fc80000010800 */
[----:B------:R1:W-:Y:S02]  /*124c0*/  MUFU.EX2 R198, R3 ;  /* 0x0000000300c67308 */ /* 0x0003e40000000800 */
[----:B-1----:R-:W-:-:S06]  /*124d0*/  FFMA.FTZ R3, R16, c[0x0][0x2d0], -R0 ;  /* 0x0000b40010037a23 */ /* 0x002fcc0000010800 */
[----:B------:R1:W2:Y:S02]  /*124e0*/  MUFU.EX2 R234, R3 ;  /* 0x0000000300ea7308 */ /* 0x0002a40000000800 */
[--C-:B-1----:R-:W-:Y:S01]  /*124f0*/  FFMA.FTZ R3, R19, c[0x0][0x2d0], -R0.reuse ;  /* 0x0000b40013037a23 */ /* 0x102fe20000010800 */
[----:B--2---:R-:W-:Y:S01]  /*12500*/  F2FP.BF16.PACK_AB R128, R233, R234 ;  /* 0x000000eae980723e */ /* 0x004fe200000010ff */
[----:B------:R-:W-:-:S04]  /*12510*/  FFMA.FTZ R0, R21, c[0x0][0x2d0], -R0 ;  /* 0x0000b40015007a23 */ /* 0x000fc80000010800 */
[----:B------:R1:W-:Y:S08]  /*12520*/  MUFU.EX2 R211, R3 ;  /* 0x0000000300d37308 */ /* 0x0003f00000000800 */
[----:B------:R2:W3:Y:S01]  /*12530*/  MUFU.EX2 R208, R0 ;  /* 0x0000000000d07308 */ /* 0x0004e20000000800 */
[----:B-1----:R-:W-:Y:S01]  /*12540*/  FFMA.FTZ R3, R6, c[0x0][0x2d0], -R2 ;  /* 0x0000b40006037a23 */ /* 0x002fe20000010802 */
[----:B------:R-:W-:-:S06]  /*12550*/  F2FP.BF16.PACK_AB R6, R198, R199 ;  /* 0x000000c7c606723e */ /* 0x000fcc00000010ff */
[----:B------:R1:W-:Y:S01]  /*12560*/  MUFU.EX2 R134, R3 ;  /* 0x0000000300867308 */ /* 0x0003e20000000800 */
[--C-:B--2---:R-:W-:Y:S01]  /*12570*/  FFMA.FTZ R0, R13, c[0x0][0x2d0], -R2.reuse ;  /* 0x0000b4000d007a23 */ /* 0x104fe20000010802 */
[----:B---3--:R-:W-:Y:S01]  /*12580*/  F2FP.BF16.PACK_AB R130, R208, R211 ;  /* 0x000000d3d082723e */ /* 0x008fe200000010ff */
[----:B------:R-:W2:Y:S01]  /*12590*/  LDSM.16.MT88.4 R12, [R179+0x800] ;  /* 0x00080000b30c783b */ /* 0x000ea20000004200 */
[----:B-1----:R-:W-:-:S04]  /*125a0*/  FFMA.FTZ R3, R7, c[0x0][0x2d0], -R2 ;  /* 0x0000b40007037a23 */ /* 0x002fc80000010802 */
[----:B------:R1:W3:Y:S02]  /*125b0*/  MUFU.EX2 R133, R3 ;  /* 0x0000000300857308 */ /* 0x0002e40000000800 */
[----:B-1----:R-:W-:Y:S01]  /*125c0*/  FFMA.FTZ R3, R9, c[0x0][0x2d0], -R2 ;  /* 0x0000b40009037a23 */ /* 0x002fe20000010802 */
[----:B---3--:R-:W-:-:S05]  /*125d0*/  F2FP.BF16.PACK_AB R5, R133, R134 ;  /* 0x000000868505723e */ /* 0x008fca00000010ff */
[----:B------:R1:W-:Y:S02]  /*125e0*/  MUFU.EX2 R9, R3 ;  /* 0x0000000300097308 */ /* 0x0003e40000000800 */
[----:B-1----:R-:W-:-:S06]  /*125f0*/  FFMA.FTZ R3, R10, c[0x0][0x2d0], -R2 ;  /* 0x0000b4000a037a23 */ /* 0x002fcc0000010802 */
[----:B------:R1:W-:Y:S08]  /*12600*/  MUFU.EX2 R10, R0 ;  /* 0x00000000000a7308 */ /* 0x0003f00000000800 */
[----:B------:R-:W3:Y:S01]  /*12610*/  MUFU.EX2 R3, R3 ;  /* 0x0000000300037308 */ /* 0x000ee20000000800 */
[----:B-1----:R-:W-:Y:S02]  /*12620*/  FFMA.FTZ R0, R17, c[0x0][0x2d0], -R2 ;  /* 0x0000b40011007a23 */ /* 0x002fe40000010802 */
[----:B------:R-:W1:Y:S05]  /*12630*/  LDSM.16.MT88.4 R16, [R182] ;  /* 0x00000000b610783b */ /* 0x000e6a0000004200 */
[----:B------:R4:W2:Y:S01]  /*12640*/  MUFU.EX2 R135, R0 ;  /* 0x0000000000877308 */ /* 0x0008a20000000800 */
[----:B---3--:R-:W-:-:S07]  /*12650*/  F2FP.BF16.PACK_AB R7, R3, R9 ;  /* 0x000000090307723e */ /* 0x008fce00000010ff */
[----:B------:R-:W-:Y:S01]  /*12660*/  HMMA.16816.F32.BF16 R140, R4, R144, RZ ;  /* 0x00000090048c723c */ /* 0x000fe200000418ff */
[--C-:B----4-:R-:W-:Y:S01]  /*12670*/  FFMA.FTZ R0, R20, c[0x0][0x2d0], -R2.reuse ;  /* 0x0000b40014007a23 */ /* 0x110fe20000010802 */
[----:B--2---:R-:W-:Y:S01]  /*12680*/  F2FP.BF16.PACK_AB R129, R135, R10 ;  /* 0x0000000a8781723e */ /* 0x004fe200000010ff */
[----:B------:R-:W-:-:S05]  /*12690*/  FFMA.FTZ R2, R11, c[0x0][0x2d0], -R2 ;  /* 0x0000b4000b027a23 */ /* 0x000fca0000010802 */
[C---:B------:R-:W-:Y:S01]  /*126a0*/  HMMA.16816.F32.BF16 R144, R4.reuse, R146, RZ ;  /* 0x000000920490723c */ /* 0x040fe200000418ff */
[----:B------:R2:W-:Y:S07]  /*126b0*/  MUFU.EX2 R139, R0 ;  /* 0x00000000008b7308 */ /* 0x0005ee0000000800 */
[C---:B------:R-:W-:Y:S01]  /*126c0*/  HMMA.16816.F32.BF16 R36, R4.reuse, R40, RZ ;  /* 0x000000280424723c */ /* 0x040fe200000418ff */
[----:B------:R-:W3:Y:S07]  /*126d0*/  MUFU.EX2 R11, R2 ;  /* 0x00000002000b7308 */ /* 0x000eee0000000800 */
[----:B------:R-:W-:Y:S01]  /*126e0*/  HMMA.16816.F32.BF16 R40, R4, R42, RZ ;  /* 0x0000002a0428723c */ /* 0x000fe200000418ff */
[----:B--2---:R-:W-:-:S04]  /*126f0*/  FADD.FTZ R0, R134, R133 ;  /* 0x0000008586007221 */ /* 0x004fc80000010000 */
[----:B------:R-:W-:-:S03]  /*12700*/  FADD.FTZ R0, R9, R0 ;  /* 0x0000000009007221 */ /* 0x000fc60000010000 */
[----:B------:R-:W-:Y:S01]  /*12710*/  HMMA.16816.F32.BF16 R148, R4, R152, RZ ;  /* 0x000000980494723c */ /* 0x000fe200000418ff */
[----:B---3--:R-:W-:Y:S01]  /*12720*/  F2FP.BF16.PACK_AB R131, R11, R139 ;  /* 0x0000008b0b83723e */ /* 0x008fe200000010ff */
[----:B------:R-:W-:Y:S01]  /*12730*/  FADD.FTZ R2, R197, R195 ;  /* 0x000000c3c5027221 */ /* 0x000fe20000010000 */
[----:B------:R-:W-:Y:S01]  /*12740*/  IADD3 R195, R236, -0x2, RZ ;  /* 0xfffffffeecc37810 */ /* 0x000fe20007ffe0ff */
[----:B------:R-:W-:Y:S02]  /*12750*/  FADD.FTZ R0, R3, R0 ;  /* 0x0000000003007221 */ /* 0x000fe40000010000 */
[----:B------:R-:W-:Y:S02]  /*12760*/  FADD.FTZ R2, R199, R2 ;  /* 0x00000002c7027221 */ /* 0x000fe40000010000 */
[----:B------:R-:W-:Y:S01]  /*12770*/  HMMA.16816.F32.BF16 R140, R128, R12, R140 ;  /* 0x0000000c808c723c */ /* 0x000fe2000004188c */
[----:B------:R-:W-:Y:S02]  /*12780*/  FADD.FTZ R3, R10, R0 ;  /* 0x000000000a037221 */ /* 0x000fe40000010000 */
[----:B------:R-:W-:-:S02]  /*12790*/  FADD.FTZ R2, R198, R2 ;  /* 0x00000002c6027221 */ /* 0x000fc40000010000 */
[----:B------:R-:W-:Y:S02]  /*127a0*/  IMAD.MOV.U32 R0, RZ, RZ, R225 ;  /* 0x000000ffff007224 */ /* 0x000fe400078e00e1 */
[----:B------:R-:W-:Y:S01]  /*127b0*/  FADD.FTZ R3, R135, R3 ;  /* 0x0000000387037221 */ /* 0x000fe20000010000 */
[----:B------:R-:W-:Y:S01]  /*127c0*/  HMMA.16816.F32.BF16 R144, R128, R14, R144 ;  /* 0x0000000e8090723c */ /* 0x000fe20000041890 */
[----:B------:R-:W2:Y:S02]  /*127d0*/  LDSM.16.MT88.4 R12, [R182+0x800] ;  /* 0x00080000b60c783b */ /* 0x000ea40000004200 */
[----:B------:R-:W-:-:S05]  /*127e0*/  FADD.FTZ R3, R139, R3 ;  /* 0x000000038b037221 */ /* 0x000fca0000010000 */
[C---:B------:R-:W-:Y:S08]  /*127f0*/  HMMA.16816.F32.BF16 R152, R4.reuse, R154, RZ ;  /* 0x0000009a0498723c */ /* 0x040ff000000418ff */
[C---:B------:R-:W-:Y:S08]  /*12800*/  HMMA.16816.F32.BF16 R28, R4.reuse, R24, RZ ;  /* 0x00000018041c723c */ /* 0x040ff000000418ff */
[C---:B------:R-:W-:Y:S08]  /*12810*/  HMMA.16816.F32.BF16 R32, R4.reuse, R26, RZ ;  /* 0x0000001a0420723c */ /* 0x040ff000000418ff */
[C---:B------:R-:W-:Y:S08]  /*12820*/  HMMA.16816.F32.BF16 R48, R4.reuse, R44, RZ ;  /* 0x0000002c0430723c */ /* 0x040ff000000418ff */
[C---:B-1----:R-:W-:Y:S08]  /*12830*/  HMMA.16816.F32.BF16 R20, R4.reuse, R16, RZ ;  /* 0x000000100414723c */ /* 0x042ff000000418ff */
[C---:B------:R-:W-:Y:S08]  /*12840*/  HMMA.16816.F32.BF16 R60, R4.reuse, R46, RZ ;  /* 0x0000002e043c723c */ /* 0x040ff000000418ff */
[----:B------:R-:W-:Y:S08]  /*12850*/  HMMA.16816.F32.BF16 R16, R4, R18, RZ ;  /* 0x000000120410723c */ /* 0x000ff000000418ff */
[C---:B------:R-:W-:Y:S08]  /*12860*/  HMMA.16816.F32.BF16 R36, R128.reuse, R64, R36 ;  /* 0x000000408024723c */ /* 0x040ff00000041824 */
[C---:B------:R-:W-:Y:S01]  /*12870*/  HMMA.16816.F32.BF16 R40, R128.reuse, R66, R40 ;  /* 0x000000428028723c */ /* 0x040fe20000041828 */
[----:B------:R-:W1:Y:S07]  /*12880*/  LDSM.16.MT88.4 R64, [R181+0x1800] ;  /* 0x00180000b540783b */ /* 0x000e6e0000004200 */
[C---:B------:R-:W-:Y:S08]  /*12890*/  HMMA.16816.F32.BF16 R148, R128.reuse, R52, R148 ;  /* 0x000000348094723c */ /* 0x040ff00000041894 */
[C---:B------:R-:W-:Y:S08]  /*128a0*/  HMMA.16816.F32.BF16 R152, R128.reuse, R54, R152 ;  /* 0x000000368098723c */ /* 0x040ff00000041898 */
[C---:B------:R-:W-:Y:S08]  /*128b0*/  HMMA.16816.F32.BF16 R28, R128.reuse, R56, R28 ;  /* 0x00000038801c723c */ /* 0x040ff0000004181c */
[----:B------:R-:W-:Y:S08]  /*128c0*/  HMMA.16816.F32.BF16 R32, R128, R58, R32 ;  /* 0x0000003a8020723c */ /* 0x000ff00000041820 */
[C---:B------:R-:W-:Y:S08]  /*128d0*/  HMMA.16816.F32.BF16 R52, R4.reuse, R72, RZ ;  /* 0x000000480434723c */ /* 0x040ff000000418ff */
[----:B------:R-:W-:Y:S08]  /*128e0*/  HMMA.16816.F32.BF16 R56, R4, R74, RZ ;  /* 0x0000004a0438723c */ /* 0x000ff000000418ff */
[C---:B------:R-:W-:Y:S08]  /*128f0*/  HMMA.16816.F32.BF16 R44, R128.reuse, R68, R48 ;  /* 0x00000044802c723c */ /* 0x040ff00000041830 */
[C---:B------:R-:W-:Y:S08]  /*12900*/  HMMA.16816.F32.BF16 R48, R128.reuse, R70, R60 ;  /* 0x000000468030723c */ /* 0x040ff0000004183c */
[C---:B--2---:R-:W-:Y:S08]  /*12910*/  HMMA.16816.F32.BF16 R20, R128.reuse, R12, R20 ;  /* 0x0000000c8014723c */ /* 0x044ff00000041814 */
[----:B------:R-:W-:Y:S01]  /*12920*/  HMMA.16816.F32.BF16 R24, R128, R14, R16 ;  /* 0x0000000e8018723c */ /* 0x000fe20000041810 */
[----:B------:R-:W-:Y:S07]  /*12930*/  LDSM.16.MT88.4 R16, [R179+0x2800] ;  /* 0x00280000b310783b */ /* 0x000fee0000004200 */
[C---:B------:R-:W-:Y:S08]  /*12940*/  HMMA.16816.F32.BF16 R60, R4.reuse, R76, RZ ;  /* 0x0000004c043c723c */ /* 0x040ff000000418ff */
[----:B------:R-:W-:Y:S08]  /*12950*/  HMMA.16816.F32.BF16 R12, R4, R78, RZ ;  /* 0x0000004e040c723c */ /* 0x000ff000000418ff */
[C---:B------:R-:W-:Y:S08]  /*12960*/  HMMA.16816.F32.BF16 R52, R128.reuse, R84, R52 ;  /* 0x000000548034723c */ /* 0x040ff00000041834 */
[----:B------:R-:W-:Y:S08]  /*12970*/  HMMA.16816.F32.BF16 R56, R128, R86, R56 ;  /* 0x000000568038723c */ /* 0x000ff00000041838 */
[C---:B------:R-:W-:Y:S08]  /*12980*/  HMMA.16816.F32.BF16 R84, R4.reuse, R88, RZ ;  /* 0x000000580454723c */ /* 0x040ff000000418ff */
[C---:B------:R-:W-:Y:S08]  /*12990*/  HMMA.16816.F32.BF16 R88, R4.reuse, R90, RZ ;  /* 0x0000005a0458723c */ /* 0x040ff000000418ff */
[----:B------:R-:W-:Y:S08]  /*129a0*/  HMMA.16816.F32.BF16 R68, R4, R92, RZ ;  /* 0x0000005c0444723c */ /* 0x000ff000000418ff */
[----:B-1----:R-:W-:Y:S08]  /*129b0*/  HMMA.16816.F32.BF16 R60, R128, R64, R60 ;  /* 0x00000040803c723c */ /* 0x002ff0000004183c */
[C---:B------:R-:W-:Y:S08]  /*129c0*/  HMMA.16816.F32.BF16 R72, R4.reuse, R94, RZ ;  /* 0x0000005e0448723c */ /* 0x040ff000000418ff */
[C---:B------:R-:W-:Y:S08]  /*129d0*/  HMMA.16816.F32.BF16 R168, R4.reuse, R104, RZ ;  /* 0x0000006804a8723c */ /* 0x040ff000000418ff */
[----:B------:R-:W-:Y:S01]  /*129e0*/  HMMA.16816.F32.BF16 R172, R4, R106, RZ ;  /* 0x0000006a04ac723c */ /* 0x000fe200000418ff */
[----:B------:R-:W1:Y:S07]  /*129f0*/  LDSM.16.MT88.4 R104, [R179+0x3800] ;  /* 0x00380000b368783b */ /* 0x000e6e0000004200 */
[----:B------:R-:W-:Y:S08]  /*12a00*/  HMMA.16816.F32.BF16 R64, R128, R66, R12 ;  /* 0x000000428040723c */ /* 0x000ff0000004180c */
[C---:B------:R-:W-:Y:S08]  /*12a10*/  HMMA.16816.F32.BF16 R76, R4.reuse, R80, RZ ;  /* 0x00000050044c723c */ /* 0x040ff000000418ff */
[C---:B------:R-:W-:Y:S08]  /*12a20*/  HMMA.16816.F32.BF16 R92, R4.reuse, R96, RZ ;  /* 0x00000060045c723c */ /* 0x040ff000000418ff */
[C---:B------:R-:W-:Y:S08]  /*12a30*/  HMMA.16816.F32.BF16 R80, R4.reuse, R82, RZ ;  /* 0x000000520450723c */ /* 0x040ff000000418ff */
[C---:B------:R-:W-:Y:S08]  /*12a40*/  HMMA.16816.F32.BF16 R96, R4.reuse, R98, RZ ;  /* 0x000000620460723c */ /* 0x040ff000000418ff */
[C---:B------:R-:W-:Y:S08]  /*12a50*/  HMMA.16816.F32.BF16 R12, R4.reuse, R112, RZ ;  /* 0x00000070040c723c */ /* 0x040ff000000418ff */
[C---:B------:R-:W-:Y:S01]  /*12a60*/  HMMA.16816.F32.BF16 R124, R4.reuse, R114, RZ ;  /* 0x00000072047c723c */ /* 0x040fe200000418ff */
[----:B------:R-:W-:Y:S07]  /*12a70*/  LDSM.16.MT88.4 R112, [R180+0x3800] ;  /* 0x00380000b470783b */ /* 0x000fee0000004200 */
[C---:B------:R-:W-:Y:S08]  /*12a80*/  HMMA.16816.F32.BF16 R160, R4.reuse, R108, RZ ;  /* 0x0000006c04a0723c */ /* 0x040ff000000418ff */
[C---:B------:R-:W-:Y:S08]  /*12a90*/  HMMA.16816.F32.BF16 R164, R4.reuse, R110, RZ ;  /* 0x0000006e04a4723c */ /* 0x040ff000000418ff */
[C---:B------:R-:W-:Y:S08]  /*12aa0*/  HMMA.16816.F32.BF16 R204, R4.reuse, R100, RZ ;  /* 0x0000006404cc723c */ /* 0x040ff000000418ff */
[----:B------:R-:W-:Y:S01]  /*12ab0*/  HMMA.16816.F32.BF16 R228, R4, R102, RZ ;  /* 0x0000006604e4723c */ /* 0x000fe200000418ff */
[----:B------:R-:W2:Y:S07]  /*12ac0*/  LDSM.16.MT88.4 R4, [R181+0x3800] ;  /* 0x00380000b504783b */ /* 0x000eae0000004200 */
[C---:B------:R-:W-:Y:S08]  /*12ad0*/  HMMA.16816.F32.BF16 R84, R128.reuse, R120, R84 ;  /* 0x000000788054723c */ /* 0x040ff00000041854 */
[C---:B------:R-:W-:Y:S01]  /*12ae0*/  HMMA.16816.F32.BF16 R88, R128.reuse, R122, R88 ;  /* 0x0000007a8058723c */ /* 0x040fe20000041858 */
[----:B------:R-:W3:Y:S07]  /*12af0*/  LDSM.16.MT88.4 R120, [R182+0x3800] ;  /* 0x00380000b678783b */ /* 0x000eee0000004200 */
[C---:B-1----:R-:W-:Y:S08]  /*12b00*/  HMMA.16816.F32.BF16 R100, R128.reuse, R104, R12 ;  /* 0x000000688064723c */ /* 0x042ff0000004180c */
[C---:B------:R-:W-:Y:S08]  /*12b10*/  HMMA.16816.F32.BF16 R104, R128.reuse, R106, R124 ;  /* 0x0000006a8068723c */ /* 0x040ff0000004187c */
[C---:B------:R-:W-:Y:S08]  /*12b20*/  HMMA.16816.F32.BF16 R76, R128.reuse, R116, R76 ;  /* 0x00000074804c723c */ /* 0x040ff0000004184c */
[C---:B--2---:R-:W-:Y:S07]  /*12b30*/  HMMA.16816.F32.BF16 R124, R128.reuse, R4, R204 ;  /* 0x00000004807c723c */ /* 0x044fee00000418cc */
[----:B------:R-:W-:Y:S01]  /*12b40*/  FADD.FTZ R4, R234, R2 ;  /* 0x00000002ea047221 */ /* 0x000fe20000010000 */
[----:B------:R-:W-:Y:S01]  /*12b50*/  HMMA.16816.F32.BF16 R80, R128, R118, R80 ;  /* 0x000000768050723c */ /* 0x000fe20000041850 */
[----:B------:R-:W-:-:S04]  /*12b60*/  @P3 IMAD.HI.U32 R2, R225, c[0x0][0x2c8], RZ ;  /* 0x0000b200e1023a27 */ /* 0x000fc800078e00ff */
[----:B------:R-:W-:Y:S01]  /*12b70*/  FADD.FTZ R4, R233, R4 ;  /* 0x00000004e9047221 */ /* 0x000fe20000010000 */
[----:B------:R-:W-:Y:S01]  /*12b80*/  @P3 SHF.R.U32.HI R0, RZ, c[0x0][0x2cc], R2 ;  /* 0x0000b300ff003a19 */ /* 0x000fe20000011602 */
[----:B------:R-:W-:Y:S01]  /*12b90*/  IMAD.IADD R2, R212, 0x1, -R213 ;  /* 0x00000001d4027824 */ /* 0x000fe200078e0ad5 */
[C---:B------:R-:W-:Y:S01]  /*12ba0*/  HMMA.16816.F32.BF16 R108, R128.reuse, R112, R160 ;  /* 0x00000070806c723c */ /* 0x040fe200000418a0 */
[----:B------:R-:W-:Y:S02]  /*12bb0*/  FADD.FTZ R4, R211, R4 ;  /* 0x00000004d3047221 */ /* 0x000fe40000010000 */
[----:B------:R-:W-:Y:S02]  /*12bc0*/  IMAD.IADD R2, R2, 0x1, R0 ;  /* 0x0000000102027824 */ /* 0x000fe400078e0200 */
[----:B------:R-:W-:Y:S02]  /*12bd0*/  FADD.FTZ R208, R208, R4 ;  /* 0x00000004d0d07221 */ /* 0x000fe40000010000 */
[----:B------:R-:W-:Y:S01]  /*12be0*/  FADD.FTZ R207, R11, R3 ;  /* 0x000000030bcf7221 */ /* 0x000fe20000010000 */
[----:B---3--:R-:W-:Y:S01]  /*12bf0*/  HMMA.16816.F32.BF16 R116, R128, R120, R168 ;  /* 0x000000788074723c */ /* 0x008fe200000418a8 */
[----:B------:R-:W-:-:S07]  /*12c00*/  IADD3 R0, R2, c[0x0][0x328], RZ ;  /* 0x0000ca0002007a10 */ /* 0x000fce0007ffe0ff */
[C---:B------:R-:W-:Y:S08]  /*12c10*/  HMMA.16816.F32.BF16 R68, R128.reuse, R16, R68 ;  /* 0x000000108044723c */ /* 0x040ff00000041844 */
[C---:B------:R-:W-:Y:S08]  /*12c20*/  HMMA.16816.F32.BF16 R72, R128.reuse, R18, R72 ;  /* 0x000000128048723c */ /* 0x040ff00000041848 */
[C---:B------:R-:W-:Y:S08]  /*12c30*/  HMMA.16816.F32.BF16 R92, R128.reuse, R200, R92 ;  /* 0x000000c8805c723c */ /* 0x040ff0000004185c */
[C---:B------:R-:W-:Y:S08]  /*12c40*/  HMMA.16816.F32.BF16 R96, R128.reuse, R202, R96 ;  /* 0x000000ca8060723c */ /* 0x040ff00000041860 */
[C---:B------:R-:W-:Y:S08]  /*12c50*/  HMMA.16816.F32.BF16 R112, R128.reuse, R114, R164 ;  /* 0x000000728070723c */ /* 0x040ff000000418a4 */
[C---:B------:R-:W-:Y:S08]  /*12c60*/  HMMA.16816.F32.BF16 R120, R128.reuse, R122, R172 ;  /* 0x0000007a8078723c */ /* 0x040ff000000418ac */
[----:B------:R-:W-:Y:S01]  /*12c70*/  HMMA.16816.F32.BF16 R128, R128, R6, R228 ;  /* 0x000000068080723c */ /* 0x000fe200000418e4 */
[----:B------:R-:W-:Y:S07]  /*12c80*/  @!P2 BRA `(.L_x_697) ;  /* 0x000001100000a947 */ /* 0x000fee0003800000 */
        /* <DEDUP_REMOVED lines=11> */
.L_x_699:
[----:B------:R-:W-:-:S13]  /*12d40*/  ISETP.NE.AND P0, PT, R4, 0x1, PT ;  /* 0x000000010400780c */ /* 0x000fda0003f05270 */
[----:B------:R-:W-:-:S05]  /*12d50*/  @P0 IMAD.HI.U32 R2, R3, c[0x0][0x330], RZ ;  /* 0x0000cc0003020a27 */ /* 0x000fca00078e00ff */
[----:B------:R-:W-:Y:S02]  /*12d60*/  @P0 SHF.R.U32.HI R3, RZ, c[0x0][0x334], R2 ;  /* 0x0000cd00ff030a19 */ /* 0x000fe40000011602 */
.L_x_700:
[----:B------:R-:W-:Y:S05]  /*12d70*/  BSYNC B0 ;  /* 0x0000000000007941 */ /* 0x000fea0003800000 */
.L_x_698:
[----:B------:R-:W-:-:S05]  /*12d80*/  IMAD R3, R3, R4, c[0x0][0x32c] ;  /* 0x0000cb0003037624 */ /* 0x000fca00078e0204 */
[----:B------:R-:W-:-:S04]  /*12d90*/  IMNMX R0, R0, R3, PT ;  /* 0x0000000300007217 */ /* 0x000fc80003800200 */
.L_x_697:
[----:B------:R-:W-:-:S04]  /*12da0*/  SHF.R.S32.HI R2, RZ, 0x1f, R0 ;  /* 0x0000001fff027819 */ /* 0x000fc80000011400 */
[----:B------:R-:W-:-:S04]  /*12db0*/  LEA.HI R0, R2, R0, RZ, 0x5 ;  /* 0x0000000002007211 */ /* 0x000fc800078f28ff */
[----:B------:R-:W-:-:S04]  /*12dc0*/  SHF.R.S32.HI R0, RZ, 0x5, R0 ;  /* 0x00000005ff007819 */ /* 0x000fc80000011400 */
[----:B------:R-:W-:-:S04]  /*12dd0*/  IMNMX R206, R209, R0, !PT ;  /* 0x00000000d1ce7217 */ /* 0x000fc80007800200 */
[----:B------:R-:W-:-:S13]  /*12de0*/  ISETP.GE.AND P0, PT, R195, R206, PT ;  /* 0x000000cec300720c */ /* 0x000fda0003f06270 */
[----:B------:R-:W-:Y:S05]  /*12df0*/  @!P0 BRA `(.L_x_701) ;  /* 0x000027a000008947 */ /* 0x000fea0003800000 */
[----:B------:R-:W-:Y:S02]  /*12e00*/  MOV R134, R8 ;  /* 0x0000000800867202 */ /* 0x000fe40000000f00 */
[----:B------:R-:W-:Y:S02]  /*12e10*/  MOV R133, R132 ;  /* 0x0000008400857202 */ /* 0x000fe40000000f00 */
[----:B------:R-:W-:-:S04]  /*12e20*/  MOV R197, R195 ;  /* 0x000000c300c57202 */ /* 0x000fc80000000f00 */
.L_x_710:
[----:B------:R-:W-:Y:S01]  /*12e30*/  ISETP.GT.AND P1, PT, R209, R197, PT ;  /* 0x000000c5d100720c */ /* 0x000fe20003f24270 */
[----:B------:R-:W-:Y:S04]  /*12e40*/  DEPBAR.LE SB0, 0x0 ;  /* 0x000080000000791a */ /* 0x000fe80000000000 */
[----:B------:R-:W-:Y:S01]  /*12e50*/  WARPSYNC 0xffffffff ;  /* 0xffffffff00007948 */ /* 0x000fe20003800000 */
[----:B------:R-:W-:Y:S01]  /*12e60*/  BAR.SYNC.DEFER_BLOCKING 0x0 ;  /* 0x0000000000007b1d */ /* 0x000fe20000010000 */
[----:B------:R-:W-:Y:S02]  /*12e70*/  LOP3.LUT P3, RZ, R215, 0x1, RZ, 0xc0, !PT ;  /* 0x00000001d7ff7812 */ /* 0x000fe4000786c0ff */
[----:B------:R-:W-:Y:S04]  /*12e80*/  MOV R195, c[0x0][0x2c4] ;  /* 0x0000b10000c37a02 */ /* 0x000fe80000000f00 */
[----:B------:R-:W-:Y:S01]  /*12e90*/  @!P1 SHF.R.S32.HI R0, RZ, 0x1f, R197 ;  /* 0x0000001fff009819 */ /* 0x000fe200000114c5 */
[C---:B------:R-:W-:Y:S04]  /*12ea0*/  @!P1 IMAD.WIDE.U32 R2, R197.reuse, c[0x0][0x208], RZ ;  /* 0x00008200c5029a25 */ /* 0x040fe800078e00ff */
[----:B------:R-:W-:Y:S01]  /*12eb0*/  @!P1 IMAD R0, R0, c[0x0][0x208], RZ ;  /* 0x0000820000009a24 */ /* 0x000fe200078e02ff */
[C---:B------:R-:W-:Y:S03]  /*12ec0*/  @!P1 LEA R4, P0, R2.reuse, R222, 0x5 ;  /* 0x000000de02049211 */ /* 0x040fe600078028ff */
[----:B------:R-:W-:Y:S05]  /*12ed0*/  @!P1 IMAD R0, R197, c[0x0][0x20c], R0 ;  /* 0x00008300c5009a24 */ /* 0x000fea00078e0200 */
[----:B------:R-:W-:Y:S01]  /*12ee0*/  @!P1 IADD3 R0, R3, R0, RZ ;  /* 0x0000000003009210 */ /* 0x000fe20007ffe0ff */
[----:B------:R-:W-:Y:S03]  /*12ef0*/  LDSM.16.M88.4 R16, [R183] ;  /* 0x00000000b710783b */ /* 0x000fe60000000200 */
[----:B------:R-:W-:Y:S01]  /*12f00*/  @!P1 LEA.HI.X R6, R2, R224, R0, 0x5, P0 ;  /* 0x000000e002069211 */ /* 0x000fe200000f2c00 */
[----:B------:R-:W-:Y:S01]  /*12f10*/  ULDC UR4, c[0x0][0x324] ;  /* 0x0000c90000047ab9 */ /* 0x000fe20000000800 */
[C---:B------:R-:W-:Y:S01]  /*12f20*/  ISETP.GT.AND P0, PT, R197.reuse, R209, PT ;  /* 0x000000d1c500720c */ /* 0x040fe20003f04270 */
[----:B------:R-:W-:Y:S01]  /*12f30*/  ULOP3.LUT UR4, URZ, UR4, URZ, 0x33, !UPT ;  /* 0x000000043f047292 */ /* 0x000fe2000f8e333f */
[----:B------:R-:W1:Y:S05]  /*12f40*/  LDSM.16.M88.4 R8, [R178] ;  /* 0x00000000b208783b */ /* 0x000e6a0000000200 */
[----:B------:R-:W2:Y:S05]  /*12f50*/  LDSM.16.M88.4 R160, [R178+0x800] ;  /* 0x00080000b2a0783b */ /* 0x000eaa0000000200 */
[----:B------:R-:W-:Y:S01]  /*12f60*/  LDSM.16.M88.4 R164, [R184] ;  /* 0x00000000b8a4783b */ /* 0x000fe20000000200 */
[----:B------:R-:W-:Y:S04]  /*12f70*/  @P0 IADD3 R0, R197, -0x1, RZ ;  /* 0xffffffffc5000810 */ /* 0x000fe80007ffe0ff */
[----:B------:R-:W-:Y:S01]  /*12f80*/  @P0 SHF.R.S32.HI R2, RZ, 0x1f, R0 ;  /* 0x0000001fff020819 */ /* 0x000fe20000011400 */
[----:B------:R-:W3:Y:S04]  /*12f90*/  LDSM.16.M88.4 R168, [R187] ;  /* 0x00000000bba8783b */ /* 0x000ee80000000200 */
[----:B------:R-:W-:Y:S01]  /*12fa0*/  @P0 IMAD R5, R2, c[0x0][0x1e0], RZ ;  /* 0x0000780002050a24 */ /* 0x000fe200078e02ff */
[----:B------:R-:W4:Y:S01]  /*12fb0*/  LDSM.16.M88.4 R172, [R189] ;  /* 0x00000000bdac783b */ /* 0x000f220000000200 */
[C---:B------:R-:W-:Y:S04]  /*12fc0*/  @P0 IMAD.WIDE.U32 R2, R0.reuse, c[0x0][0x1e0], RZ ;  /* 0x0000780000020a25 */ /* 0x040fe800078e00ff */
[----:B------:R-:W-:Y:S04]  /*12fd0*/  @P0 IMAD R0, R0, c[0x0][0x1e4], R5 ;  /* 0x0000790000000a24 */ /* 0x000fe800078e0205 */
[----:B------:R-:W-:Y:S01]  /*12fe0*/  @P0 IMAD.IADD R3, R3, 0x1, R0 ;  /* 0x0000000103030824 */ /* 0x000fe200078e0200 */
[C---:B------:R-:W-:Y:S04]  /*12ff0*/  @P0 LEA R0, P2, R2.reuse, R220, 0x5 ;  /* 0x000000dc02000211 */ /* 0x040fe800078428ff */
[----:B------:R-:W-:Y:S02]  /*13000*/  @P0 LEA.HI.X R5, R2, R219, R3, 0x5, P2 ;  /* 0x000000db02050211 */ /* 0x000fe400010f2c03 */
[C---:B------:R-:W-:Y:S04]  /*13010*/  @!P1 LEA R2, P2, R4.reuse, c[0x0][0x1f8], 0x1 ;  /* 0x00007e0004029a11 */ /* 0x040fe800078408ff */
[----:B------:R-:W-:Y:S02]  /*13020*/  @!P1 LEA.HI.X R3, R4, c[0x0][0x1fc], R6, 0x1, P2 ;  /* 0x00007f0004039a11 */ /* 0x000fe400010f0c06 */
[C---:B------:R-:W-:Y:S03]  /*13030*/  @P0 LEA R198, P2, R0.reuse, c[0x0][0x1c8], 0x1 ;  /* 0x0000720000c60a11 */ /* 0x040fe600078408ff */
[----:B------:R-:W-:Y:S01]  /*13040*/  @!PT LDS RZ, [RZ] ;  /* 0x00000000fffff984 */ /* 0x000fe20000000800 */
[----:B------:R-:W-:Y:S01]  /*13050*/  @!PT LDS RZ, [RZ] ;  /* 0x00000000fffff984 */ /* 0x000fe20000000800 */
[----:B------:R-:W-:Y:S01]  /*13060*/  @!PT LDS RZ, [RZ] ;  /* 0x00000000fffff984 */ /* 0x000fe20000000800 */
[----:B------:R5:W-:Y:S01]  /*13070*/  @!P1 LDGSTS.E.BYPASS.LTC128B.128 [R196+0x8080], [R2.64], !P3 ;  /* 0x0808000002c49fae */ /* 0x000be2000d901d46 */
[----:B------:R-:W-:Y:S02]  /*13080*/  @P0 LEA.HI.X R199, R0, c[0x0][0x1cc], R5, 0x1, P2 ;  /* 0x0000730000c70a11 */ /* 0x000fe400010f0c05 */
[C---:B-1----:R-:W-:Y:S02]  /*13090*/  HMMA.16816.F32.BF16 R4, R16.reuse, R8, RZ ;  /* 0x000000081004723c */ /* 0x042fe400000418ff */
[----:B------:R5:W-:Y:S01]  /*130a0*/  @!P1 LDGSTS.E.BYPASS.LTC128B.128 [R196+0x9080], [R2.64+0x80], !P6 ;  /* 0x0908008002c49fae */ /* 0x000be2000f101d46 */
[----:B------:R-:W-:Y:S01]  /*130b0*/  ISETP.NE.AND P2, PT, R195, 0x1, PT ;  /* 0x00000001c300780c */ /* 0x000fe20003f45270 */
[----:B------:R-:W-:Y:S03]  /*130c0*/  IMAD.MOV.U32 R195, RZ, RZ, c[0x0][0x32c] ;  /* 0x0000cb00ffc37624 */ /* 0x000fe600078e00ff */
[----:B------:R5:W-:Y:S01]  /*130d0*/  @!P1 LDGSTS.E.BYPASS.LTC128B.128 [R196+0xa080], [R2.64+0x100], !P5 ;  /* 0x0a08010002c49fae */ /* 0x000be2000e901d46 */
[C---:B------:R-:W-:Y:S04]  /*130e0*/  HMMA.16816.F32.BF16 R8, R16.reuse, R10, RZ ;  /* 0x0000000a1008723c */ /* 0x040fe800000418ff */
[----:B------:R5:W-:Y:S04]  /*130f0*/  @!P1 LDGSTS.E.BYPASS.LTC128B.128 [R196+0xb080], [R2.64+0x180], !P4 ;  /* 0x0b08018002c49fae */ /* 0x000be8000e101d46 */
[C---:B--2---:R-:W-:Y:S01]  /*13100*/  HMMA.16816.F32.BF16 R12, R16.reuse, R160, RZ ;  /* 0x000000a0100c723c */ /* 0x044fe200000418ff */
[----:B------:R-:W0:Y:S07]  /*13110*/  LDGDEPBAR ;  /* 0x00000000000079af */ /* 0x000e2e0000000000 */
[----:B------:R-:W-:Y:S01]  /*13120*/  HMMA.16816.F32.BF16 R16, R16, R162, RZ ;  /* 0x000000a21010723c */ /* 0x000fe200000418ff */
[----:B------:R-:W-:Y:S07]  /*13130*/  LDSM.16.M88.4 R160, [R186] ;  /* 0x00000000baa0783b */ /* 0x000fee0000000200 */
[C---:B---3--:R-:W-:Y:S08]  /*13140*/  HMMA.16816.F32.BF16 R4, R164.reuse, R168, R4 ;  /* 0x000000a8a404723c */ /* 0x048ff00000041804 */
[C---:B------:R-:W-:Y:S01]  /*13150*/  HMMA.16816.F32.BF16 R8, R164.reuse, R170, R8 ;  /* 0x000000aaa408723c */ /* 0x040fe20000041808 */
[----:B------:R-:W1:Y:S07]  /*13160*/  LDSM.16.M88.4 R168, [R177] ;  /* 0x00000000b1a8783b */ /* 0x000e6e0000000200 */
[C---:B----4-:R-:W-:Y:S08]  /*13170*/  HMMA.16816.F32.BF16 R12, R164.reuse, R172, R12 ;  /* 0x000000aca40c723c */ /* 0x050ff0000004180c */
[----:B------:R-:W-:Y:S01]  /*13180*/  HMMA.16816.F32.BF16 R16, R164, R174, R16 ;  /* 0x000000aea410723c */ /* 0x000fe20000041810 */
[----:B------:R-:W2:Y:S05]  /*13190*/  LDSM.16.M88.4 R164, [R177+0x800] ;  /* 0x00080000b1a4783b */ /* 0x000eaa0000000200 */
[----:B------:R-:W-:Y:S02]  /*131a0*/  LDSM.16.M88.4 R172, [R176+-0x3000] ;  /* 0xffd00000b0ac783b */ /* 0x000fe40000000200 */
[C---:B-1----:R-:W-:Y:S08]  /*131b0*/  HMMA.16816.F32.BF16 R4, R160.reuse, R168, R4 ;  /* 0x000000a8a004723c */ /* 0x042ff00000041804 */
[C---:B------:R-:W-:Y:S01]  /*131c0*/  HMMA.16816.F32.BF16 R8, R160.reuse, R170, R8 ;  /* 0x000000aaa008723c */ /* 0x040fe20000041808 */
[----:B------:R-:W1:Y:S07]  /*131d0*/  LDSM.16.M88.4 R168, [R185] ;  /* 0x00000000b9a8783b */ /* 0x000e6e0000000200 */
[C---:B--2---:R-:W-:Y:S08]  /*131e0*/  HMMA.16816.F32.BF16 R12, R160.reuse, R164, R12 ;  /* 0x000000a4a00c723c */ /* 0x044ff0000004180c */
[----:B------:R-:W-:Y:S01]  /*131f0*/  HMMA.16816.F32.BF16 R16, R160, R166, R16 ;  /* 0x000000a6a010723c */ /* 0x000fe20000041810 */
[----:B------:R-:W2:Y:S05]  /*13200*/  LDSM.16.M88.4 R160, [R176+-0x2800] ;  /* 0xffd80000b0a0783b */ /* 0x000eaa0000000200 */
[----:B------:R-:W-:Y:S02]  /*13210*/  LDSM.16.M88.4 R164, [R183+0x4000] ;  /* 0x00400000b7a4783b */ /* 0x000fe40000000200 */
[C---:B-1----:R-:W-:Y:S08]  /*13220*/  HMMA.16816.F32.BF16 R4, R168.reuse, R172, R4 ;  /* 0x000000aca804723c */ /* 0x042ff00000041804 */
[C---:B------:R-:W-:Y:S01]  /*13230*/  HMMA.16816.F32.BF16 R8, R168.reuse, R174, R8 ;  /* 0x000000aea808723c */ /* 0x040fe20000041808 */
[----:B------:R-:W1:Y:S07]  /*13240*/  LDSM.16.M88.4 R172, [R178+0x1000] ;  /* 0x00100000b2ac783b */ /* 0x000e6e0000000200 */
[C---:B--2---:R-:W-:Y:S08]  /*13250*/  HMMA.16816.F32.BF16 R12, R168.reuse, R160, R12 ;  /* 0x000000a0a80c723c */ /* 0x044ff0000004180c */
[----:B------:R-:W-:Y:S01]  /*13260*/  HMMA.16816.F32.BF16 R16, R168, R162, R16 ;  /* 0x000000a2a810723c */ /* 0x000fe20000041810 */
[----:B------:R-:W2:Y:S05]  /*13270*/  LDSM.16.M88.4 R160, [R178+0x1800] ;  /* 0x00180000b2a0783b */ /* 0x000eaa0000000200 */
[----:B------:R-:W-:Y:S02]  /*13280*/  LDSM.16.M88.4 R168, [R184+0x4000] ;  /* 0x00400000b8a8783b */ /* 0x000fe40000000200 */
[C---:B-1----:R-:W-:Y:S08]  /*13290*/  HMMA.16816.F32.BF16 R4, R164.reuse, R172, R4 ;  /* 0x000000aca404723c */ /* 0x042ff00000041804 */
[C---:B------:R-:W-:Y:S01]  /*132a0*/  HMMA.16816.F32.BF16 R8, R164.reuse, R174, R8 ;  /* 0x000000aea408723c */ /* 0x040fe20000041808 */
[----:B------:R-:W1:Y:S07]  /*132b0*/  LDSM.16.M88.4 R172, [R191] ;  /* 0x00000000bfac783b */ /* 0x000e6e0000000200 */
[C---:B--2---:R-:W-:Y:S08]  /*132c0*/  HMMA.16816.F32.BF16 R12, R164.reuse, R160, R12 ;  /* 0x000000a0a40c723c */ /* 0x044ff0000004180c */
[----:B------:R-:W-:Y:S01]  /*132d0*/  HMMA.16816.F32.BF16 R16, R164, R162, R16 ;  /* 0x000000a2a410723c */ /* 0x000fe20000041810 */
[----:B------:R-:W2:Y:S05]  /*132e0*/  LDSM.16.M88.4 R160, [R190] ;  /* 0x00000000bea0783b */ /* 0x000eaa0000000200 */
        /* <DEDUP_REMOVED lines=10> */
[----:B------:R-:W1:Y:S07]  /*13390*/  LDSM.16.M88.4 R172, [R176+-0x2000] ;  /* 0xffe00000b0ac783b */ /* 0x000e6e0000000200 */
        /* <DEDUP_REMOVED lines=58> */
[----:B------:R-:W2:Y:S01]  /*13740*/  LDSM.16.M88.4 R160, [R176+0x800] ;  /* 0x00080000b0a0783b */ /* 0x000ea20000000200 */
[----:B------:R-:W-:Y:S04]  /*13750*/  DEPBAR.LE SB0, 0x0 ;  /* 0x000080000000791a */ /* 0x000fe80000000000 */
[----:B------:R-:W-:Y:S02]  /*13760*/  BAR.SYNC.DEFER_BLOCKING 0x0 ;  /* 0x0000000000007b1d */ /* 0x000fe40000010000 */
[C---:B-1----:R-:W-:Y:S08]  /*13770*/  HMMA.16816.F32.BF16 R4, R168.reuse, R172, R4 ;  /* 0x000000aca804723c */ /* 0x042ff00000041804 */
[C---:B------:R-:W-:Y:S08]  /*13780*/  HMMA.16816.F32.BF16 R8, R168.reuse, R174, R8 ;  /* 0x000000aea808723c */ /* 0x040ff00000041808 */
[C---:B--2---:R-:W-:Y:S08]  /*13790*/  HMMA.16816.F32.BF16 R12, R168.reuse, R160, R12 ;  /* 0x000000a0a80c723c */ /* 0x044ff0000004180c */
[----:B------:R-:W-:Y:S01]  /*137a0*/  FMUL.FTZ R0, R4, c[0x0][0x320] ;  /* 0x0000c80004007a20 */ /* 0x000fe20000410000 */
[----:B------:R-:W-:Y:S03]  /*137b0*/  HMMA.16816.F32.BF16 R16, R168, R162, R16 ;  /* 0x000000a2a810723c */ /* 0x000fe60000041810 */
[----:B------:R1:W2:Y:S01]  /*137c0*/  MUFU.TANH R165, R0 ;  /* 0x0000000000a57308 */ /* 0x0002a20000002400 */
[----:B------:R-:W-:Y:S01]  /*137d0*/  @!PT LDS RZ, [RZ] ;  /* 0x00000000fffff984 */ /* 0x000fe20000000800 */
[----:B------:R-:W-:Y:S01]  /*137e0*/  @!PT LDS RZ, [RZ] ;  /* 0x00000000fffff984 */ /* 0x000fe20000000800 */
[----:B------:R-:W-:Y:S01]  /*137f0*/  @!PT LDS RZ, [RZ] ;  /* 0x00000000fffff984 */ /* 0x000fe20000000800 */
[----:B------:R3:W-:Y:S01]  /*13800*/  @P0 LDGSTS.E.BYPASS.LTC128B.128 [R196+0xc080], [R198.64], !P3 ;  /* 0x0c080000c6c40fae */ /* 0x0007e2000d901d46 */
[----:B------:R-:W-:Y:S04]  /*13810*/  IMAD.IADD R4, R226, 0x1, R225 ;  /* 0x00000001e2047824 */ /* 0x000fe800078e02e1 */
[----:B------:R3:W-:Y:S05]  /*13820*/  @P0 LDGSTS.E.BYPASS.LTC128B.128 [R196+0xd080], [R198.64+0x80], !P6 ;  /* 0x0d080080c6c40fae */ /* 0x0007ea000f101d46 */
[----:B------:R3:W-:Y:S05]  /*13830*/  @P0 LDGSTS.E.BYPASS.LTC128B.128 [R196+0xe080], [R198.64+0x100], !P5 ;  /* 0x0e080100c6c40fae */ /* 0x0007ea000e901d46 */
[----:B------:R3:W-:Y:S05]  /*13840*/  @P0 LDGSTS.E.BYPASS.LTC128B.128 [R196+0xf080], [R198.64+0x180], !P4 ;  /* 0x0f080180c6c40fae */ /* 0x0007ea000e101d46 */
[----:B------:R-:W0:Y:S01]  /*13850*/  LDGDEPBAR ;  /* 0x00000000000079af */ /* 0x000e220000000000 */
[----:B-----5:R-:W-:Y:S02]  /*13860*/  FMUL.FTZ R2, R17, c[0x0][0x320] ;  /* 0x0000c80011027a20 */ /* 0x020fe40000410000 */
[----:B-1----:R-:W-:Y:S01]  /*13870*/  FMUL.FTZ R0, R5, c[0x0][0x320] ;  /* 0x0000c80005007a20 */ /* 0x002fe20000410000 */
[----:B------:R-:W-:Y:S03]  /*13880*/  SHF.L.U32 R5, R197, 0x5, RZ ;  /* 0x00000005c5057819 */ /* 0x000fe600000006ff */
[----:B------:R1:W4:Y:S02]  /*13890*/  MUFU.TANH R164, R0 ;  /* 0x0000000000a47308 */ /* 0x0003240000002400 */
        /* <DEDUP_REMOVED lines=13> */
[----:B------:R1:W1:Y:S10]  /*13970*/  MUFU.TANH R12, R2 ;  /* 0x00000002000c7308 */ /* 0x0002740000002400 */
[----:B------:R5:W2:Y:S01]  /*13980*/  MUFU.TANH R135, R0 ;  /* 0x0000000000877308 */ /* 0x000aa20000002400 */
[----:B-1----:R-:W-:Y:S02]  /*13990*/  FMUL.FTZ R2, R19, c[0x0][0x320] ;  /* 0x0000c80013027a20 */ /* 0x002fe40000410000 */
[----:B-----5:R-:W-:Y:S07]  /*139a0*/  FMUL.FTZ R0, R13, c[0x0][0x320] ;  /* 0x0000c8000d007a20 */ /* 0x020fee0000410000 */
[----:B------:R1:W1:Y:S02]  /*139b0*/  MUFU.TANH R132, R0 ;  /* 0x0000000000847308 */ /* 0x0002640000002400 */
[----:B-1----:R-:W-:Y:S08]  /*139c0*/  FMUL.FTZ R0, R14, c[0x0][0x320] ;  /* 0x0000c8000e007a20 */ /* 0x002ff00000410000 */
[----:B------:R1:W1:Y:S02]  /*139d0*/  MUFU.TANH R139, R0 ;  /* 0x00000000008b7308 */ /* 0x0002640000002400 */
[----:B-1----:R-:W-:Y:S08]  /*139e0*/  FMUL.FTZ R0, R15, c[0x0][0x320] ;  /* 0x0000c8000f007a20 */ /* 0x002ff00000410000 */
[----:B------:R1:W1:Y:S02]  /*139f0*/  MUFU.TANH R15, R0 ;  /* 0x00000000000f7308 */ /* 0x0002640000002400 */
[----:B-1----:R-:W-:Y:S08]  /*13a00*/  FMUL.FTZ R0, R16, c[0x0][0x320] ;  /* 0x0000c80010007a20 */ /* 0x002ff00000410000 */
[----:B------:R-:W1:Y:S10]  /*13a10*/  MUFU.TANH R16, R2 ;  /* 0x0000000200107308 */ /* 0x000e740000002400 */
[----:B------:R5:W1:Y:S02]  /*13a20*/  MUFU.TANH R13, R0 ;  /* 0x00000000000d7308 */ /* 0x000a640000002400 */
[----:B-----5:R-:W-:Y:S05]  /*13a30*/  @P2 IMAD.HI.U32 R0, R4, c[0x0][0x2c8], RZ ;  /* 0x0000b20004002a27 */ /* 0x020fea00078e00ff */
[----:B------:R-:W-:Y:S01]  /*13a40*/  @P2 SHF.R.U32.HI R4, RZ, c[0x0][0x2cc], R0 ;  /* 0x0000b300ff042a19 */ /* 0x000fe20000011600 */
[----:B------:R-:W-:Y:S01]  /*13a50*/  FMUL.FTZ R0, R18, c[0x0][0x320] ;  /* 0x0000c80012007a20 */ /* 0x000fe20000410000 */
[----:B------:R-:W-:Y:S03]  /*13a60*/  ISETP.GE.AND P2, PT, R195, 0x1, PT ;  /* 0x00000001c300780c */ /* 0x000fe60003f46270 */
[----:B------:R5:W1:Y:S01]  /*13a70*/  MUFU.TANH R14, R0 ;  /* 0x00000000000e7308 */ /* 0x000a620000002400 */
[----:B------:R-:W1:Y:S01]  /*13a80*/  SHFL.IDX PT, R3, R4, RZ, 0x1c1f ;  /* 0x001c1fff04037589 */ /* 0x000e6200000e0000 */
[----:B-----5:R-:W-:Y:S04]  /*13a90*/  IADD3 R0, -R210, 0x1, -R5 ;  /* 0x00000001d2007810 */ /* 0x020fe80007ffe905 */
[----:B------:R-:W-:Y:S04]  /*13aa0*/  IADD3 R0, -R213, R0, R212 ;  /* 0x00000000d5007210 */ /* 0x000fe80007ffe1d4 */
[C---:B------:R-:W-:Y:S02]  /*13ab0*/  IADD3 R7, R0.reuse, c[0x0][0x328], RZ ;  /* 0x0000ca0000077a10 */ /* 0x040fe40007ffe0ff */
[----:B------:R-:W-:Y:S02]  /*13ac0*/  IADD3 R6, R0, UR4, RZ ;  /* 0x0000000400067c10 */ /* 0x000fe4000fffe0ff */
[-C--:B-1----:R-:W-:Y:S02]  /*13ad0*/  IADD3 R2, R7, R3.reuse, RZ ;  /* 0x0000000307027210 */ /* 0x082fe40007ffe0ff */
[----:B------:R-:W-:Y:S01]  /*13ae0*/  IADD3 R0, R6, R3, RZ ;  /* 0x0000000306007210 */ /* 0x000fe20007ffe0ff */
[----:B------:R-:W-:-:S05]  /*13af0*/  @!P2 BRA `(.L_x_702) ;  /* 0x000001800000a947 */ /* 0x000fca0003800000 */
[----:B--234-:R-:W-:Y:S01]  /*13b00*/  IADD3 R3, -R213, R212, R3 ;  /* 0x000000d4d5037210 */ /* 0x01cfe20007ffe103 */
        /* <DEDUP_REMOVED lines=12> */
.L_x_704:
[----:B------:R-:W-:Y:S04]  /*13bd0*/  MOV R8, c[0x0][0x32c] ;  /* 0x0000cb0000087a02 */ /* 0x000fe80000000f00 */
[----:B------:R-:W-:Y:S11]  /*13be0*/  ISETP.NE.AND P0, PT, R8, 0x1, PT ;  /* 0x000000010800780c */ /* 0x000ff60003f05270 */
[----:B------:R-:W-:Y:S02]  /*13bf0*/  @!UPT UIADD3 URZ, URZ, URZ, URZ ;  /* 0x0000003f3f3ff290 */ /* 0x000fe4000fffe03f */
[----:B------:R-:W-:Y:S05]  /*13c00*/  @P0 IMAD.HI.U32 R8, R3, c[0x0][0x330], RZ ;  /* 0x0000cc0003080a27 */ /* 0x000fea00078e00ff */
[----:B------:R-:W-:Y:S02]  /*13c10*/  @P0 SHF.R.U32.HI R3, RZ, c[0x0][0x334], R8 ;  /* 0x0000cd00ff030a19 */ /* 0x000fe40000011608 */
.L_x_705:
[----:B------:R-:W-:Y:S05]  /*13c20*/  BSYNC B0 ;  /* 0x0000000000007941 */ /* 0x000fea0003800000 */
.L_x_703:
[----:B------:R-:W-:Y:S04]  /*13c30*/  IMAD R3, R3, c[0x0][0x32c], -R5 ;  /* 0x0000cb0003037a24 */ /* 0x000fe800078e0a05 */
[----:B------:R-:W-:Y:S05]  /*13c40*/  IMAD.IADD R3, R3, 0x1, -R210 ;  /* 0x0000000103037824 */ /* 0x000fea00078e0ad2 */
[----:B------:R-:W-:Y:S02]  /*13c50*/  IADD3 R8, R3, c[0x0][0x32c], RZ ;  /* 0x0000cb0003087a10 */ /* 0x000fe40007ffe0ff */
[----:B------:R-:W-:Y:S02]  /*13c60*/  IMNMX R0, R0, R3, !PT ;  /* 0x0000000300007217 */ /* 0x000fe40007800200 */
[----:B------:R-:W-:Y:S02]  /*13c70*/  IMNMX R2, R2, R8, PT ;  /* 0x0000000802027217 */ /* 0x000fe40003800200 */
.L_x_702:
[----:B--234-:R-:W-:Y:S01]  /*13c80*/  ISETP.GT.AND P1, PT, R197, -0x1, PT ;  /* 0xffffffffc500780c */ /* 0x01cfe20003f24270 */
[----:B------:R-:W1:Y:S03]  /*13c90*/  SHFL.IDX PT, R3, R4, 0x1, 0x1c1f ;  /* 0x003c1f0004037f89 */ /* 0x000e6600000e0000 */
[----:B------:R-:W-:Y:S04]  /*13ca0*/  ISETP.GT.AND P0, PT, R0, RZ, P1 ;  /* 0x000000ff0000720c */ /* 0x000fe80000f04270 */
[----:B------:R-:W-:Y:S04]  /*13cb0*/  ISETP.LT.OR P0, PT, R2, 0x1, P0 ;  /* 0x000000010200780c */ /* 0x000fe80000701670 */
[----:B------:R-:W-:Y:S02]  /*13cc0*/  FSEL R8, R165, -INF , !P0 ;  /* 0xff800000a5087808 */ /* 0x000fe40004000000 */
[----:B------:R-:W-:Y:S04]  /*13cd0*/  ISETP.GT.AND P0, PT, R0, 0x1, P1 ;  /* 0x000000010000780c */ /* 0x000fe80000f04270 */
        /* <DEDUP_REMOVED lines=17> */
[----:B------:R-:W-:Y:S01]  /*13df0*/  ISETP.GT.AND P0, PT, R0, 0x19, P1 ;  /* 0x000000190000780c */ /* 0x000fe20000f04270 */
[--C-:B-1----:R-:W-:Y:S03]  /*13e00*/  IMAD.IADD R0, R6, 0x1, R3.reuse ;  /* 0x0000000106007824 */ /* 0x102fe600078e0203 */
[----:B------:R-:W-:Y:S01]  /*13e10*/  ISETP.LT.OR P0, PT, R2, 0x1a, P0 ;  /* 0x0000001a0200780c */ /* 0x000fe20000701670 */
[----:B------:R-:W-:Y:S03]  /*13e20*/  IMAD.IADD R2, R7, 0x1, R3 ;  /* 0x0000000107027824 */ /* 0x000fe600078e0203 */
[----:B------:R-:W-:Y:S01]  /*13e30*/  FSEL R174, R12, -INF , !P0 ;  /* 0xff8000000cae7808 */ /* 0x000fe20004000000 */
        /* <DEDUP_REMOVED lines=14> */
.L_x_708:
[----:B------:R-:W-:Y:S04]  /*13f20*/  MOV R4, c[0x0][0x32c] ;  /* 0x0000cb0000047a02 */ /* 0x000fe80000000f00 */
[----:B------:R-:W-:Y:S11]  /*13f30*/  ISETP.NE.AND P0, PT, R4, 0x1, PT ;  /* 0x000000010400780c */ /* 0x000ff60003f05270 */
[----:B------:R-:W-:Y:S02]  /*13f40*/  @!UPT UIADD3 URZ, URZ, URZ, URZ ;  /* 0x0000003f3f3ff290 */ /* 0x000fe4000fffe03f */
[----:B------:R-:W-:Y:S05]  /*13f50*/  @P0 IMAD.HI.U32 R4, R3, c[0x0][0x330], RZ ;  /* 0x0000cc0003040a27 */ /* 0x000fea00078e00ff */
[----:B------:R-:W-:Y:S02]  /*13f60*/  @P0 SHF.R.U32.HI R3, RZ, c[0x0][0x334], R4 ;  /* 0x0000cd00ff030a19 */ /* 0x000fe40000011604 */
.L_x_709:
[----:B------:R-:W-:Y:S05]  /*13f70*/  BSYNC B0 ;  /* 0x0000000000007941 */ /* 0x000fea0003800000 */
.L_x_707:
[----:B------:R-:W-:Y:S04]  /*13f80*/  IMAD R5, R3, c[0x0][0x32c], -R5 ;  /* 0x0000cb0003057a24 */ /* 0x000fe800078e0a05 */
[----:B------:R-:W-:Y:S05]  /*13f90*/  IMAD.IADD R3, R5, 0x1, -R210 ;  /* 0x0000000105037824 */ /* 0x000fea00078e0ad2 */
[----:B------:R-:W-:Y:S02]  /*13fa0*/  IADD3 R4, R3, c[0x0][0x32c], RZ ;  /* 0x0000cb0003047a10 */ /* 0x000fe40007ffe0ff */
[----:B------:R-:W-:Y:S02]  /*13fb0*/  IMNMX R0, R0, R3, !PT ;  /* 0x0000000300007217 */ /* 0x000fe40007800200 */
[----:B------:R-:W-:Y:S02]  /*13fc0*/  IMNMX R2, R2, R4, PT ;  /* 0x0000000402027217 */ /* 0x000fe40003800200 */
.L_x_706:
[----:B------:R-:W-:Y:S02]  /*13fd0*/  FMNMX.FTZ R3, R8, R133, !PT ;  /* 0x0000008508037209 */ /* 0x000fe40007810000 */
[----:B------:R-:W-:Y:S02]  /*13fe0*/  ISETP.GT.AND P0, PT, R0, RZ, P1 ;  /* 0x000000ff0000720c */ /* 0x000fe40000f04270 */
[----:B------:R-:W-:Y:S02]  /*13ff0*/  FMNMX.FTZ R3, R10, R3, !PT ;  /* 0x000000030a037209 */ /* 0x000fe40007810000 */
[----:B------:R-:W-:Y:S02]  /*14000*/  ISETP.LT.OR P0, PT, R2, 0x1, P0 ;  /* 0x000000010200780c */ /* 0x000fe40000701670 */
[----:B------:R-:W-:Y:S02]  /*14010*/  FMNMX.FTZ R3, R9, R3, !PT ;  /* 0x0000000309037209 */ /* 0x000fe40007810000 */
[----:B------:R-:W-:Y:S02]  /*14020*/  FSEL R4, R173, -INF , !P0 ;  /* 0xff800000ad047808 */ /* 0x000fe40004000000 */
[----:B------:R-:W-:Y:S02]  /*14030*/  ISETP.GT.AND P0, PT, R0, 0x1, P1 ;  /* 0x000000010000780c */ /* 0x000fe40000f04270 */
        /* <DEDUP_REMOVED lines=9> */
[----:B------:R-:W-:Y:S02]  /*140d0*/  FMNMX.FTZ R3, R174, R3, !PT ;  /* 0x00000003ae037209 */ /* 0x000fe40007810000 */
[----:B------:R-:W-:Y:S02]  /*140e0*/  ISETP.GT.AND P0, PT, R0, 0x9, P1 ;  /* 0x000000090000780c */ /* 0x000fe40000f04270 */
[----:B------:R-:W-:Y:S01]  /*140f0*/  FMNMX.FTZ R12, R4, R134, !PT ;  /* 0x00000086040c7209 */ /* 0x000fe20007810000 */
[----:B------:R-:W1:Y:S01]  /*14100*/  SHFL.BFLY PT, R13, R3, 0x2, 0x1f ;  /* 0x0c401f00030d7f89 */ /* 0x000e6200000e0000 */
[----:B------:R-:W-:Y:S02]  /*14110*/  ISETP.LT.OR P0, PT, R2, 0xa, P0 ;  /* 0x0000000a0200780c */ /* 0x000fe40000701670 */
[----:B------:R-:W-:Y:S02]  /*14120*/  FMNMX.FTZ R12, R6, R12, !PT ;  /* 0x0000000c060c7209 */ /* 0x000fe40007810000 */
[----:B------:R-:W-:Y:S02]  /*14130*/  FSEL R7, R166, -INF , !P0 ;  /* 0xff800000a6077808 */ /* 0x000fe40004000000 */
[----:B------:R-:W-:Y:S01]  /*14140*/  ISETP.GT.AND P0, PT, R0, 0x10, P1 ;  /* 0x000000100000780c */ /* 0x000fe20000f04270 */
[----:B------:R-:W-:Y:S01]  /*14150*/  LDSM.16.MT88.4 R164, [R180] ;  /* 0x00000000b4a4783b */ /* 0x000fe20000004200 */
[----:B------:R-:W-:Y:S02]  /*14160*/  FMNMX.FTZ R12, R5, R12, !PT ;  /* 0x0000000c050c7209 */ /* 0x000fe40007810000 */
[----:B------:R-:W-:Y:S02]  /*14170*/  ISETP.LT.OR P0, PT, R2, 0x11, P0 ;  /* 0x000000110200780c */ /* 0x000fe40000701670 */
[----:B------:R-:W-:Y:S02]  /*14180*/  FMNMX.FTZ R12, R7, R12, !PT ;  /* 0x0000000c070c7209 */ /* 0x000fe40007810000 */
[----:B------:R-:W-:Y:S02]  /*14190*/  FSEL R171, R139, -INF , !P0 ;  /* 0xff8000008bab7808 */ /* 0x000fe40004000000 */
[----:B------:R-:W-:Y:S04]  /*141a0*/  ISETP.GT.AND P0, PT, R0, 0x11, P1 ;  /* 0x000000110000780c */ /* 0x000fe80000f04270 */
[----:B------:R-:W-:Y:S04]  /*141b0*/  ISETP.LT.OR P0, PT, R2, 0x12, P0 ;  /* 0x000000120200780c */ /* 0x000fe80000701670 */
[----:B------:R-:W-:Y:S02]  /*141c0*/  FSEL R172, R15, -INF , !P0 ;  /* 0xff8000000fac7808 */ /* 0x000fe40004000000 */
[----:B------:R-:W-:Y:S04]  /*141d0*/  ISETP.GT.AND P0, PT, R0, 0x18, P1 ;  /* 0x000000180000780c */ /* 0x000fe80000f04270 */
[----:B------:R-:W-:Y:S04]  /*141e0*/  ISETP.LT.OR P0, PT, R2, 0x19, P0 ;  /* 0x000000190200780c */ /* 0x000fe80000701670 */
[----:B------:R-:W-:Y:S02]  /*141f0*/  FSEL R173, R14, -INF , !P0 ;  /* 0xff8000000ead7808 */ /* 0x000fe40004000000 */
[----:B------:R-:W-:Y:S02]  /*14200*/  ISETP.GT.AND P0, PT, R0, 0x19, P1 ;  /* 0x000000190000780c */ /* 0x000fe40000f04270 */
[----:B------:R-:W-:Y:S02]  /*14210*/  FMNMX.FTZ R0, R171, R12, !PT ;  /* 0x0000000cab007209 */ /* 0x000fe40007810000 */
[----:B------:R-:W-:Y:S02]  /*14220*/  ISETP.LT.OR P0, PT, R2, 0x1a, P0 ;  /* 0x0000001a0200780c */ /* 0x000fe40000701670 */
[----:B------:R-:W-:Y:S02]  /*14230*/  FMNMX.FTZ R0, R172, R0, !PT ;  /* 0x00000000ac007209 */ /* 0x000fe40007810000 */
[----:B------:R-:W-:Y:S02]  /*14240*/  FSEL R135, R16, -INF , !P0 ;  /* 0xff80000010877808 */ /* 0x000fe40004000000 */
[----:B------:R-:W-:Y:S02]  /*14250*/  FMNMX.FTZ R0, R173, R0, !PT ;  /* 0x00000000ad007209 */ /* 0x000fe40007810000 */
[----:B-1----:R-:W-:Y:S02]  /*14260*/  FMNMX.FTZ R3, R3, R13, !PT ;  /* 0x0000000d03037209 */ /* 0x002fe40007810000 */
[----:B------:R-:W-:Y:S03]  /*14270*/  FMNMX.FTZ R0, R135, R0, !PT ;  /* 0x0000000087007209 */ /* 0x000fe60007810000 */
[----:B------:R-:W1:Y:S08]  /*14280*/  SHFL.BFLY PT, R12, R3, 0x1, 0x1f ;  /* 0x0c201f00030c7f89 */ /* 0x000e7000000e0000 */
[----:B------:R-:W2:Y:S01]  /*14290*/  SHFL.BFLY PT, R2, R0, 0x2, 0x1f ;  /* 0x0c401f0000027f89 */ /* 0x000ea200000e0000 */
[----:B-1----:R-:W-:Y:S07]  /*142a0*/  FMNMX.FTZ R132, R3, R12, !PT ;  /* 0x0000000c03847209 */ /* 0x002fee0007810000 */
[----:B------:R-:W-:Y:S01]  /*142b0*/  LDSM.16.MT88.4 R12, [R179] ;  /* 0x00000000b30c783b */ /* 0x000fe20000004200 */
[C---:B------:R-:W-:Y:S01]  /*142c0*/  FSETP.NEU.FTZ.AND P0, PT, R132.reuse, -INF , PT ;  /* 0xff8000008400780b */ /* 0x040fe20003f1d000 */
[----:B------:R-:W-:Y:S01]  /*142d0*/  FMUL.FTZ R3, R132, c[0x0][0x2d0] ;  /* 0x0000b40084037a20 */ /* 0x000fe20000410000 */
[----:B--2---:R-:W-:Y:S04]  /*142e0*/  FMNMX.FTZ R2, R0, R2, !PT ;  /* 0x0000000200027209 */ /* 0x004fe80007810000 */
[----:B------:R-:W-:Y:S02]  /*142f0*/  FSEL R139, R3, RZ, P0 ;  /* 0x000000ff038b7208 */ /* 0x000fe40000000000 */
[----:B------:R-:W1:Y:S03]  /*14300*/  SHFL.BFLY PT, R3, R2, 0x1, 0x1f ;  /* 0x0c201f0002037f89 */ /* 0x000e6600000e0000 */
[--C-:B------:R-:W-:Y:S02]  /*14310*/  FFMA.FTZ R0, R8, c[0x0][0x2d0], -R139.reuse ;  /* 0x0000b40008007a23 */ /* 0x100fe4000001088b */
[--C-:B------:R-:W-:Y:S02]  /*14320*/  FFMA.FTZ R11, R11, c[0x0][0x2d0], -R139.reuse ;  /* 0x0000b4000b0b7a23 */ /* 0x100fe4000001088b */
[----:B------:R2:W-:Y:S10]  /*14330*/  MUFU.EX2 R205, R0 ;  /* 0x0000000000cd7308 */ /* 0x0005f40000000800 */
[----:B------:R-:W-:Y:S01]  /*14340*/  MUFU.EX2 R202, R11 ;  /* 0x0000000b00ca7308 */ /* 0x000fe20000000800 */
[----:B-1----:R-:W-:Y:S05]  /*14350*/  FMNMX.FTZ R3, R2, R3, !PT ;  /* 0x0000000302037209 */ /* 0x002fea0007810000 */
[----:B------:R-:W-:Y:S02]  /*14360*/  FMUL.FTZ R8, R3, c[0x0][0x2d0] ;  /* 0x0000b40003087a20 */ /* 0x000fe40000410000 */
[--C-:B--2---:R-:W-:Y:S04]  /*14370*/  FFMA.FTZ R0, R10, c[0x0][0x2d0], -R139.reuse ;  /* 0x0000b4000a007a23 */ /* 0x104fe8000001088b */
[----:B------:R1:W2:Y:S02]  /*14380*/  MUFU.EX2 R204, R0 ;  /* 0x0000000000cc7308 */ /* 0x0002a40000000800 */
[----:B-1----:R-:W-:Y:S01]  /*14390*/  FFMA.FTZ R0, R9, c[0x0][0x2d0], -R139 ;  /* 0x0000b40009007a23 */ /* 0x002fe2000001088b */
[----:B--2---:R-:W-:Y:S07]  /*143a0*/  F2FP.BF16.PACK_AB R160, R204, R205 ;  /* 0x000000cdcca0723e */ /* 0x004fee00000010ff */
[----:B------:R1:W2:Y:S02]  /*143b0*/  MUFU.EX2 R203, R0 ;  /* 0x0000000000cb7308 */ /* 0x0002a40000000800 */
[----:B-1----:R-:W-:Y:S02]  /*143c0*/  FSEL R0, R132, RZ, P0 ;  /* 0x000000ff84007208 */ /* 0x002fe40000000000 */
[----:B------:R-:W-:Y:S02]  /*143d0*/  FSETP.NEU.FTZ.AND P0, PT, R3, -INF , PT ;  /* 0xff8000000300780b */ /* 0x000fe40003f1d000 */
[----:B--2---:R-:W-:Y:S01]  /*143e0*/  F2FP.BF16.PACK_AB R162, R202, R203 ;  /* 0x000000cbcaa2723e */ /* 0x004fe200000010ff */
[----:B------:R-:W-:Y:S01]  /*143f0*/  FADD.FTZ R0, -R0, R133 ;  /* 0x0000008500007221 */ /* 0x000fe20000010100 */
[----:B------:R-:W-:Y:S03]  /*14400*/  FSEL R133, R8, RZ, P0 ;  /* 0x000000ff08857208 */ /* 0x000fe60000000000 */
[----:B------:R-:W-:Y:S02]  /*14410*/  FMUL.FTZ R0, R0, c[0x0][0x2d0] ;  /* 0x0000b40000007a20 */ /* 0x000fe40000410000 */
[--C-:B------:R-:W-:Y:S02]  /*14420*/  FFMA.FTZ R4, R4, c[0x0][0x2d0], -R133.reuse ;  /* 0x0000b40004047a23 */ /* 0x100fe40000010885 */
[----:B------:R1:W2:Y:S01]  /*14430*/  MUFU.EX2 R2, R0 ;  /* 0x0000000000027308 */ /* 0x0002a20000000800 */
[--C-:B------:R-:W-:Y:S09]  /*14440*/  FFMA.FTZ R7, R7, c[0x0][0x2d0], -R133.reuse ;  /* 0x0000b40007077a23 */ /* 0x100ff20000010885 */
[----:B------:R3:W-:Y:S10]  /*14450*/  MUFU.EX2 R199, R4 ;  /* 0x0000000400c77308 */ /* 0x0007f40000000800 */
[----:B------:R-:W-:Y:S01]  /*14460*/  MUFU.EX2 R175, R7 ;  /* 0x0000000700af7308 */ /* 0x000fe20000000800 */
[--C-:B-1----:R-:W-:Y:S02]  /*14470*/  FFMA.FTZ R0, R6, c[0x0][0x2d0], -R133.reuse ;  /* 0x0000b40006007a23 */ /* 0x102fe40000010885 */
[C---:B--2---:R-:W-:Y:S02]  /*14480*/  FMUL.FTZ R8, R2.reuse, R144 ;  /* 0x0000009002087220 */ /* 0x044fe40000410000 */
[C---:B------:R-:W-:Y:S05]  /*14490*/  FMUL.FTZ R9, R2.reuse, R145 ;  /* 0x0000009102097220 */ /* 0x040fea0000410000 */
[----:B------:R-:W1:Y:S01]  /*144a0*/  MUFU.EX2 R198, R0 ;  /* 0x0000000000c67308 */ /* 0x000e620000000800 */
[C---:B------:R-:W-:Y:S02]  /*144b0*/  FMUL.FTZ R16, R2.reuse, R152 ;  /* 0x0000009802107220 */ /* 0x040fe40000410000 */
[C---:B------:R-:W-:Y:S02]  /*144c0*/  FMUL.FTZ R17, R2.reuse, R153 ;  /* 0x0000009902117220 */ /* 0x040fe40000410000 */
[C---:B---3--:R-:W-:Y:S02]  /*144d0*/  FMUL.FTZ R4, R2.reuse, R140 ;  /* 0x0000008c02047220 */ /* 0x048fe40000410000 */
        /* <DEDUP_REMOVED lines=10> */
[----:B------:R-:W-:Y:S02]  /*14580*/  FFMA.FTZ R0, R5, c[0x0][0x2d0], -R133 ;  /* 0x0000b40005007a23 */ /* 0x000fe40000010885 */
[C---:B------:R-:W-:Y:S02]  /*14590*/  FMUL.FTZ R5, R2.reuse, R141 ;  /* 0x0000008d02057220 */ /* 0x040fe40000410000 */
[----:B------:R1:W2:Y:S01]  /*145a0*/  MUFU.EX2 R195, R0 ;  /* 0x0000000000c37308 */ /* 0x0002a20000000800 */
        /* <DEDUP_REMOVED lines=12> */
[----:B-1----:R-:W-:Y:S01]  /*14670*/  FSEL R0, R3, RZ, P0 ;  /* 0x000000ff03007208 */ /* 0x002fe20000000000 */
[C---:B------:R-:W-:Y:S01]  /*14680*/  FMUL.FTZ R61, R2.reuse, R61 ;  /* 0x0000003d023d7220 */ /* 0x040fe20000410000 */
[----:B--2---:R-:W-:Y:S01]  /*14690*/  F2FP.BF16.PACK_AB R163, R175, R195 ;  /* 0x000000c3afa3723e */ /* 0x004fe200000010ff */
[----:B------:R-:W-:Y:S01]  /*146a0*/  FMUL.FTZ R64, R2, R64 ;  /* 0x0000004002407220 */ /* 0x000fe20000410000 */
[----:B------:R-:W-:Y:S01]  /*146b0*/  ISETP.GT.AND P0, PT, R197, R206, PT ;  /* 0x000000cec500720c */ /* 0x000fe20003f04270 */
[----:B------:R-:W-:Y:S02]  /*146c0*/  FADD.FTZ R0, -R0, R134 ;  /* 0x0000008600007221 */ /* 0x000fe40000010100 */
[----:B------:R-:W-:Y:S02]  /*146d0*/  FMUL.FTZ R65, R2, R65 ;  /* 0x0000004102417220 */ /* 0x000fe40000410000 */
[----:B------:R-:W-:Y:S02]  /*146e0*/  FMUL.FTZ R0, R0, c[0x0][0x2d0] ;  /* 0x0000b40000007a20 */ /* 0x000fe40000410000 */
[C---:B------:R-:W-:Y:S02]  /*146f0*/  FMUL.FTZ R68, R2.reuse, R68 ;  /* 0x0000004402447220 */ /* 0x040fe40000410000 */
[C---:B------:R-:W-:Y:S02]  /*14700*/  FMUL.FTZ R69, R2.reuse, R69 ;  /* 0x0000004502457220 */ /* 0x040fe40000410000 */
        /* <DEDUP_REMOVED lines=13> */
[C---:B-1----:R-:W-:Y:S02]  /*147e0*/  FMUL.FTZ R6, R0.reuse, R142 ;  /* 0x0000008e00067220 */ /* 0x042fe40000410000 */
[C---:B------:R-:W-:Y:S02]  /*147f0*/  FMUL.FTZ R7, R0.reuse, R143 ;  /* 0x0000008f00077220 */ /* 0x040fe40000410000 */
[----:B------:R-:W1:Y:S01]  /*14800*/  LDSM.16.MT88.4 R140, [R182] ;  /* 0x00000000b68c783b */ /* 0x000e620000004200 */
[C---:B------:R-:W-:Y:S02]  /*14810*/  FMUL.FTZ R10, R0.reuse, R146 ;  /* 0x00000092000a7220 */ /* 0x040fe40000410000 */
[C---:B------:R-:W-:Y:S02]  /*14820*/  FMUL.FTZ R11, R0.reuse, R147 ;  /* 0x00000093000b7220 */ /* 0x040fe40000410000 */
[C---:B------:R-:W-:Y:S03]  /*14830*/  HMMA.16816.F32.BF16 R4, R160.reuse, R12, R4 ;  /* 0x0000000ca004723c */ /* 0x040fe60000041804 */
[----:B------:R-:W2:Y:S02]  /*14840*/  LDSM.16.MT88.4 R144, [R181] ;  /* 0x00000000b590783b */ /* 0x000ea40000004200 */
[----:B------:R-:W-:Y:S02]  /*14850*/  FMUL.FTZ R18, R0, R154 ;  /* 0x0000009a00127220 */ /* 0x000fe40000410000 */
[C---:B------:R-:W-:Y:S01]  /*14860*/  FMUL.FTZ R12, R2.reuse, R148 ;  /* 0x00000094020c7220 */ /* 0x040fe20000410000 */
[C---:B------:R-:W-:Y:S04]  /*14870*/  HMMA.16816.F32.BF16 R8, R160.reuse, R14, R8 ;  /* 0x0000000ea008723c */ /* 0x040fe80000041808 */
[----:B------:R-:W-:Y:S02]  /*14880*/  FMUL.FTZ R13, R2, R149 ;  /* 0x00000095020d7220 */ /* 0x000fe40000410000 */
[C---:B------:R-:W-:Y:S02]  /*14890*/  FMUL.FTZ R19, R0.reuse, R155 ;  /* 0x0000009b00137220 */ /* 0x040fe40000410000 */
[C---:B------:R-:W-:Y:S01]  /*148a0*/  FMUL.FTZ R14, R0.reuse, R150 ;  /* 0x00000096000e7220 */ /* 0x040fe20000410000 */
[----:B------:R-:W-:Y:S03]  /*148b0*/  LDSM.16.MT88.4 R152, [R180+0x800] ;  /* 0x00080000b498783b */ /* 0x000fe60000004200 */
[C---:B------:R-:W-:Y:S02]  /*148c0*/  FMUL.FTZ R15, R0.reuse, R151 ;  /* 0x00000097000f7220 */ /* 0x040fe40000410000 */
[C---:B------:R-:W-:Y:S02]  /*148d0*/  FMUL.FTZ R22, R0.reuse, R22 ;  /* 0x0000001600167220 */ /* 0x040fe40000410000 */
[C---:B------:R-:W-:Y:S01]  /*148e0*/  FMUL.FTZ R23, R0.reuse, R23 ;  /* 0x0000001700177220 */ /* 0x040fe20000410000 */
[----:B------:R-:W3:Y:S01]  /*148f0*/  LDSM.16.MT88.4 R148, [R179+0x1000] ;  /* 0x00100000b394783b */ /* 0x000ee20000004200 */
[C---:B------:R-:W-:Y:S01]  /*14900*/  FMUL.FTZ R26, R0.reuse, R26 ;  /* 0x0000001a001a7220 */ /* 0x040fe20000410000 */
[C---:B------:R-:W-:Y:S03]  /*14910*/  HMMA.16816.F32.BF16 R12, R160.reuse, R164, R12 ;  /* 0x000000a4a00c723c */ /* 0x040fe6000004180c */
[C---:B------:R-:W-:Y:S02]  /*14920*/  FMUL.FTZ R27, R0.reuse, R27 ;  /* 0x0000001b001b7220 */ /* 0x040fe40000410000 */
[C---:B------:R-:W-:Y:S02]  /*14930*/  FMUL.FTZ R30, R0.reuse, R30 ;  /* 0x0000001e001e7220 */ /* 0x040fe40000410000 */
[C---:B------:R-:W-:Y:S01]  /*14940*/  FMUL.FTZ R31, R0.reuse, R31 ;  /* 0x0000001f001f7220 */ /* 0x040fe20000410000 */
[C---:B------:R-:W-:Y:S01]  /*14950*/  HMMA.16816.F32.BF16 R16, R160.reuse, R166, R16 ;  /* 0x000000a6a010723c */ /* 0x040fe20000041810 */
[----:B------:R-:W-:Y:S03]  /*14960*/  LDSM.16.MT88.4 R164, [R182+0x800] ;  /* 0x00080000b6a4783b */ /* 0x000fe60000004200 */
[C---:B------:R-:W-:Y:S02]  /*14970*/  FMUL.FTZ R34, R0.reuse, R34 ;  /* 0x0000002200227220 */ /* 0x040fe40000410000 */
[C---:B------:R-:W-:Y:S02]  /*14980*/  FMUL.FTZ R35, R0.reuse, R35 ;  /* 0x0000002300237220 */ /* 0x040fe40000410000 */
[C---:B-1----:R-:W-:Y:S04]  /*14990*/  HMMA.16816.F32.BF16 R20, R160.reuse, R140, R20 ;  /* 0x0000008ca014723c */ /* 0x042fe80000041814 */
[C---:B------:R-:W-:Y:S02]  /*149a0*/  FMUL.FTZ R38, R0.reuse, R38 ;  /* 0x0000002600267220 */ /* 0x040fe40000410000 */
[C---:B------:R-:W-:Y:S02]  /*149b0*/  FMUL.FTZ R39, R0.reuse, R39 ;  /* 0x0000002700277220 */ /* 0x040fe40000410000 */
[C---:B------:R-:W-:Y:S01]  /*149c0*/  HMMA.16816.F32.BF16 R24, R160.reuse, R142, R24 ;  /* 0x0000008ea018723c */ /* 0x040fe20000041818 */
[----:B------:R-:W1:Y:S03]  /*149d0*/  LDSM.16.MT88.4 R140, [R180+0x1000] ;  /* 0x00100000b48c783b */ /* 0x000e660000004200 */
[C---:B------:R-:W-:Y:S02]  /*149e0*/  FMUL.FTZ R42, R0.reuse, R42 ;  /* 0x0000002a002a7220 */ /* 0x040fe40000410000 */
[C---:B------:R-:W-:Y:S02]  /*149f0*/  FMUL.FTZ R43, R0.reuse, R43 ;  /* 0x0000002b002b7220 */ /* 0x040fe40000410000 */
[C---:B--2---:R-:W-:Y:S04]  /*14a00*/  HMMA.16816.F32.BF16 R28, R160.reuse, R144, R28 ;  /* 0x00000090a01c723c */ /* 0x044fe8000004181c */
[C---:B------:R-:W-:Y:S02]  /*14a10*/  FMUL.FTZ R46, R0.reuse, R46 ;  /* 0x0000002e002e7220 */ /* 0x040fe40000410000 */
[C---:B------:R-:W-:Y:S02]  /*14a20*/  FMUL.FTZ R47, R0.reuse, R47 ;  /* 0x0000002f002f7220 */ /* 0x040fe40000410000 */
[C---:B------:R-:W-:Y:S01]  /*14a30*/  HMMA.16816.F32.BF16 R32, R160.reuse, R146, R32 ;  /* 0x00000092a020723c */ /* 0x040fe20000041820 */
[----:B------:R-:W2:Y:S03]  /*14a40*/  LDSM.16.MT88.4 R144, [R182+0x1000] ;  /* 0x00100000b690783b */ /* 0x000ea60000004200 */
[C---:B------:R-:W-:Y:S02]  /*14a50*/  FMUL.FTZ R50, R0.reuse, R50 ;  /* 0x0000003200327220 */ /* 0x040fe40000410000 */
[C---:B------:R-:W-:Y:S02]  /*14a60*/  FMUL.FTZ R51, R0.reuse, R51 ;  /* 0x0000003300337220 */ /* 0x040fe40000410000 */
[C---:B---3--:R-:W-:Y:S04]  /*14a70*/  HMMA.16816.F32.BF16 R36, R160.reuse, R148, R36 ;  /* 0x00000094a024723c */ /* 0x048fe80000041824 */
[C---:B------:R-:W-:Y:S02]  /*14a80*/  FMUL.FTZ R54, R0.reuse, R54 ;  /* 0x0000003600367220 */ /* 0x040fe40000410000 */
[C---:B------:R-:W-:Y:S02]  /*14a90*/  FMUL.FTZ R55, R0.reuse, R55 ;  /* 0x0000003700377220 */ /* 0x040fe40000410000 */
[C---:B------:R-:W-:Y:S01]  /*14aa0*/  HMMA.16816.F32.BF16 R40, R160.reuse, R150, R40 ;  /* 0x00000096a028723c */ /* 0x040fe20000041828 */
[----:B------:R-:W3:Y:S03]  /*14ab0*/  LDSM.16.MT88.4 R148, [R181+0x1000] ;  /* 0x00100000b594783b */ /* 0x000ee60000004200 */
[C---:B------:R-:W-:Y:S02]  /*14ac0*/  FMUL.FTZ R58, R0.reuse, R58 ;  /* 0x0000003a003a7220 */ /* 0x040fe40000410000 */
[C---:B------:R-:W-:Y:S02]  /*14ad0*/  FMUL.FTZ R59, R0.reuse, R59 ;  /* 0x0000003b003b7220 */ /* 0x040fe40000410000 */
[----:B------:R-:W-:Y:S01]  /*14ae0*/  FMUL.FTZ R62, R0, R62 ;  /* 0x0000003e003e7220 */ /* 0x000fe20000410000 */
[C---:B-1----:R-:W-:Y:S03]  /*14af0*/  HMMA.16816.F32.BF16 R44, R160.reuse, R140, R44 ;  /* 0x0000008ca02c723c */ /* 0x042fe6000004182c */
[--C-:B------:R-:W-:Y:S02]  /*14b00*/  FFMA.FTZ R134, R168, c[0x0][0x2d0], -R139.reuse ;  /* 0x0000b400a8867a23 */ /* 0x100fe4000001088b */
[C---:B------:R-:W-:Y:S02]  /*14b10*/  FMUL.FTZ R63, R0.reuse, R63 ;  /* 0x0000003f003f7220 */ /* 0x040fe40000410000 */
[C---:B------:R-:W-:Y:S01]  /*14b20*/  FMUL.FTZ R66, R0.reuse, R66 ;  /* 0x0000004200427220 */ /* 0x040fe20000410000 */
[C---:B------:R-:W-:Y:S01]  /*14b30*/  HMMA.16816.F32.BF16 R48, R160.reuse, R142, R48 ;  /* 0x0000008ea030723c */ /* 0x040fe20000041830 */
[----:B------:R-:W1:Y:S01]  /*14b40*/  LDSM.16.MT88.4 R140, [R179+0x2000] ;  /* 0x00200000b38c783b */ /* 0x000e620000004200 */
[----:B------:R4:W-:Y:S02]  /*14b50*/  MUFU.EX2 R201, R134 ;  /* 0x0000008600c97308 */ /* 0x0009e40000000800 */
        /* <DEDUP_REMOVED lines=10> */
[--C-:B----4-:R-:W-:Y:S02]  /*14c00*/  FFMA.FTZ R134, R169, c[0x0][0x2d0], -R139.reuse ;  /* 0x0000b400a9867a23 */ /* 0x110fe4000001088b */
[C---:B------:R-:W-:Y:S02]  /*14c10*/  FMUL.FTZ R79, R0.reuse, R79 ;  /* 0x0000004f004f7220 */ /* 0x040fe40000410000 */
[C---:B------:R-:W-:Y:S01]  /*14c20*/  HMMA.16816.F32.BF16 R64, R160.reuse, R150, R64 ;  /* 0x00000096a040723c */ /* 0x040fe20000041840 */
[----:B------:R3:W4:Y:S01]  /*14c30*/  MUFU.EX2 R200, R134 ;  /* 0x0000008600c87308 */ /* 0x0007220000000800 */
[----:B------:R-:W5:Y:S02]  /*14c40*/  LDSM.16.MT88.4 R148, [R182+0x2000] ;  /* 0x00200000b694783b */ /* 0x000f640000004200 */
[C---:B------:R-:W-:Y:S02]  /*14c50*/  FMUL.FTZ R82, R0.reuse, R82 ;  /* 0x0000005200527220 */ /* 0x040fe40000410000 */
[C---:B------:R-:W-:Y:S02]  /*14c60*/  FMUL.FTZ R83, R0.reuse, R83 ;  /* 0x0000005300537220 */ /* 0x040fe40000410000 */
[C---:B------:R-:W-:Y:S01]  /*14c70*/  FMUL.FTZ R86, R0.reuse, R86 ;  /* 0x0000005600567220 */ /* 0x040fe20000410000 */
[C---:B-1----:R-:W-:Y:S03]  /*14c80*/  HMMA.16816.F32.BF16 R68, R160.reuse, R140, R68 ;  /* 0x0000008ca044723c */ /* 0x042fe60000041844 */
[C---:B------:R-:W-:Y:S02]  /*14c90*/  FMUL.FTZ R87, R0.reuse, R87 ;  /* 0x0000005700577220 */ /* 0x040fe40000410000 */
[C---:B------:R-:W-:Y:S02]  /*14ca0*/  FMUL.FTZ R90, R0.reuse, R90 ;  /* 0x0000005a005a7220 */ /* 0x040fe40000410000 */
[C---:B------:R-:W-:Y:S01]  /*14cb0*/  FMUL.FTZ R91, R0.reuse, R91 ;  /* 0x0000005b005b7220 */ /* 0x040fe20000410000 */
[C---:B------:R-:W-:Y:S01]  /*14cc0*/  HMMA.16816.F32.BF16 R72, R160.reuse, R142, R72 ;  /* 0x0000008ea048723c */ /* 0x040fe20000041848 */
[----:B------:R-:W1:Y:S03]  /*14cd0*/  LDSM.16.MT88.4 R140, [R181+0x2000] ;  /* 0x00200000b58c783b */ /* 0x000e660000004200 */
[C---:B------:R-:W-:Y:S02]  /*14ce0*/  FMUL.FTZ R94, R0.reuse, R94 ;  /* 0x0000005e005e7220 */ /* 0x040fe40000410000 */
[----:B------:R-:W-:Y:S02]  /*14cf0*/  FMUL.FTZ R95, R0, R95 ;  /* 0x0000005f005f7220 */ /* 0x000fe40000410000 */
[C---:B--2---:R-:W-:Y:S04]  /*14d00*/  HMMA.16816.F32.BF16 R76, R160.reuse, R144, R76 ;  /* 0x00000090a04c723c */ /* 0x044fe8000004184c */
[----:B---3--:R-:W-:Y:S02]  /*14d10*/  FFMA.FTZ R134, R170, c[0x0][0x2d0], -R139 ;  /* 0x0000b400aa867a23 */ /* 0x008fe4000001088b */
[C---:B------:R-:W-:Y:S02]  /*14d20*/  FMUL.FTZ R96, R2.reuse, R96 ;  /* 0x0000006002607220 */ /* 0x040fe40000410000 */
[C---:B------:R-:W-:Y:S01]  /*14d30*/  HMMA.16816.F32.BF16 R80, R160.reuse, R146, R80 ;  /* 0x00000092a050723c */ /* 0x040fe20000041850 */
[----:B------:R2:W-:Y:S01]  /*14d40*/  MUFU.EX2 R170, R134 ;  /* 0x0000008600aa7308 */ /* 0x0005e20000000800 */
[----:B------:R-:W3:Y:S02]  /*14d50*/  LDSM.16.MT88.4 R144, [R179+0x3000] ;  /* 0x00300000b390783b */ /* 0x000ee40000004200 */
[----:B------:R-:W-:Y:S02]  /*14d60*/  FMUL.FTZ R97, R2, R97 ;  /* 0x0000006102617220 */ /* 0x000fe40000410000 */
[C---:B------:R-:W-:Y:S02]  /*14d70*/  FMUL.FTZ R98, R0.reuse, R98 ;  /* 0x0000006200627220 */ /* 0x040fe40000410000 */
[----:B------:R-:W-:Y:S01]  /*14d80*/  FMUL.FTZ R99, R0, R99 ;  /* 0x0000006300637220 */ /* 0x000fe20000410000 */
[C---:B-----5:R-:W-:Y:S03]  /*14d90*/  HMMA.16816.F32.BF16 R84, R160.reuse, R148, R84 ;  /* 0x00000094a054723c */ /* 0x060fe60000041854 */
[C---:B------:R-:W-:Y:S02]  /*14da0*/  FMUL.FTZ R100, R2.reuse, R100 ;  /* 0x0000006402647220 */ /* 0x040fe40000410000 */
[----:B------:R-:W-:Y:S02]  /*14db0*/  FMUL.FTZ R101, R2, R101 ;  /* 0x0000006502657220 */ /* 0x000fe40000410000 */
[C---:B------:R-:W-:Y:S01]  /*14dc0*/  FMUL.FTZ R102, R0.reuse, R102 ;  /* 0x0000006600667220 */ /* 0x040fe20000410000 */
[C---:B------:R-:W-:Y:S01]  /*14dd0*/  HMMA.16816.F32.BF16 R88, R160.reuse, R150, R88 ;  /* 0x00000096a058723c */ /* 0x040fe20000041858 */
[----:B------:R-:W5:Y:S03]  /*14de0*/  LDSM.16.MT88.4 R148, [R180+0x3000] ;  /* 0x00300000b494783b */ /* 0x000f660000004200 */
[----:B------:R-:W-:Y:S02]  /*14df0*/  FMUL.FTZ R103, R0, R103 ;  /* 0x0000006700677220 */ /* 0x000fe40000410000 */
[C---:B------:R-:W-:Y:S02]  /*14e00*/  FMUL.FTZ R104, R2.reuse, R104 ;  /* 0x0000006802687220 */ /* 0x040fe40000410000 */
[C---:B-1----:R-:W-:Y:S04]  /*14e10*/  HMMA.16816.F32.BF16 R92, R160.reuse, R140, R92 ;  /* 0x0000008ca05c723c */ /* 0x042fe8000004185c */
[----:B--2---:R-:W-:Y:S02]  /*14e20*/  FFMA.FTZ R134, R171, c[0x0][0x2d0], -R133 ;  /* 0x0000b400ab867a23 */ /* 0x004fe40000010885 */
[----:B------:R-:W-:Y:S02]  /*14e30*/  FMUL.FTZ R105, R2, R105 ;  /* 0x0000006902697220 */ /* 0x000fe40000410000 */
[C---:B------:R-:W-:Y:S01]  /*14e40*/  HMMA.16816.F32.BF16 R96, R160.reuse, R142, R96 ;  /* 0x0000008ea060723c */ /* 0x040fe20000041860 */
[----:B------:R1:W-:Y:S01]  /*14e50*/  MUFU.EX2 R168, R134 ;  /* 0x0000008600a87308 */ /* 0x0003e20000000800 */
[----:B------:R-:W2:Y:S02]  /*14e60*/  LDSM.16.MT88.4 R140, [R182+0x3000] ;  /* 0x00300000b68c783b */ /* 0x000ea40000004200 */
[C---:B------:R-:W-:Y:S02]  /*14e70*/  FMUL.FTZ R106, R0.reuse, R106 ;  /* 0x0000006a006a7220 */ /* 0x040fe40000410000 */
[----:B------:R-:W-:Y:S02]  /*14e80*/  FMUL.FTZ R107, R0, R107 ;  /* 0x0000006b006b7220 */ /* 0x000fe40000410000 */
[----:B------:R-:W-:Y:S01]  /*14e90*/  FMUL.FTZ R108, R2, R108 ;  /* 0x0000006c026c7220 */ /* 0x000fe20000410000 */
[C---:B---3--:R-:W-:Y:S03]  /*14ea0*/  HMMA.16816.F32.BF16 R100, R160.reuse, R144, R100 ;  /* 0x00000090a064723c */ /* 0x048fe60000041864 */
[----:B------:R-:W-:Y:S02]  /*14eb0*/  FFMA.FTZ R139, R174, c[0x0][0x2d0], -R139 ;  /* 0x0000b400ae8b7a23 */ /* 0x000fe4000001088b */
[----:B------:R-:W-:Y:S02]  /*14ec0*/  FMUL.FTZ R109, R2, R109 ;  /* 0x0000006d026d7220 */ /* 0x000fe40000410000 */
[C---:B------:R-:W-:Y:S01]  /*14ed0*/  FMUL.FTZ R110, R0.reuse, R110 ;  /* 0x0000006e006e7220 */ /* 0x040fe20000410000 */
[C---:B------:R-:W-:Y:S01]  /*14ee0*/  HMMA.16816.F32.BF16 R104, R160.reuse, R146, R104 ;  /* 0x00000092a068723c */ /* 0x040fe20000041868 */
[----:B------:R-:W3:Y:S01]  /*14ef0*/  LDSM.16.MT88.4 R144, [R181+0x3000] ;  /* 0x00300000b590783b */ /* 0x000ee20000004200 */
[----:B------:R-:W2:Y:S02]  /*14f00*/  MUFU.EX2 R169, R139 ;  /* 0x0000008b00a97308 */ /* 0x000ea40000000800 */
[----:B------:R-:W-:Y:S02]  /*14f10*/  FMUL.FTZ R111, R0, R111 ;  /* 0x0000006f006f7220 */ /* 0x000fe40000410000 */
[----:B------:R-:W-:Y:S02]  /*14f20*/  FMUL.FTZ R112, R2, R112 ;  /* 0x0000007002707220 */ /* 0x000fe40000410000 */
[--C-:B-1----:R-:W-:Y:S03]  /*14f30*/  FFMA.FTZ R134, R172, c[0x0][0x2d0], -R133.reuse ;  /* 0x0000b400ac867a23 */ /* 0x102fe60000010885 */
[C---:B-----5:R-:W-:Y:S01]  /*14f40*/  HMMA.16816.F32.BF16 R108, R160.reuse, R148, R108 ;  /* 0x00000094a06c723c */ /* 0x060fe2000004186c */
[----:B------:R1:W5:Y:S02]  /*14f50*/  MUFU.EX2 R139, R134 ;  /* 0x00000086008b7308 */ /* 0x0003640000000800 */
[----:B------:R-:W-:Y:S02]  /*14f60*/  FMUL.FTZ R113, R2, R113 ;  /* 0x0000007102717220 */ /* 0x000fe40000410000 */
[C---:B------:R-:W-:Y:S02]  /*14f70*/  FMUL.FTZ R114, R0.reuse, R114 ;  /* 0x0000007200727220 */ /* 0x040fe40000410000 */
[----:B------:R-:W-:Y:S02]  /*14f80*/  FMUL.FTZ R115, R0, R115 ;  /* 0x0000007300737220 */ /* 0x000fe40000410000 */
[C---:B------:R-:W-:Y:S03]  /*14f90*/  FMUL.FTZ R116, R2.reuse, R116 ;  /* 0x0000007402747220 */ /* 0x040fe60000410000 */
[----:B------:R-:W-:Y:S02]  /*14fa0*/  FMUL.FTZ R117, R2, R117 ;  /* 0x0000007502757220 */ /* 0x000fe40000410000 */
[C---:B------:R-:W-:Y:S01]  /*14fb0*/  HMMA.16816.F32.BF16 R112, R160.reuse, R150, R112 ;  /* 0x00000096a070723c */ /* 0x040fe20000041870 */
[----:B------:R-:W4:Y:S02]  /*14fc0*/  LDSM.16.MT88.4 R148, [R179+0x800] ;  /* 0x00080000b394783b */ /* 0x000f240000004200 */
[C---:B------:R-:W-:Y:S02]  /*14fd0*/  FMUL.FTZ R118, R0.reuse, R118 ;  /* 0x0000007600767220 */ /* 0x040fe40000410000 */
[----:B------:R-:W-:Y:S02]  /*14fe0*/  FMUL.FTZ R119, R0, R119 ;  /* 0x0000007700777220 */ /* 0x000fe40000410000 */
[C---:B------:R-:W-:Y:S02]  /*14ff0*/  FMUL.FTZ R120, R2.reuse, R120 ;  /* 0x0000007802787220 */ /* 0x040fe40000410000 */
[----:B------:R-:W-:Y:S03]  /*15000*/  FMUL.FTZ R121, R2, R121 ;  /* 0x0000007902797220 */ /* 0x000fe60000410000 */
[C---:B--2---:R-:W-:Y:S03]  /*15010*/  HMMA.16816.F32.BF16 R116, R160.reuse, R140, R116 ;  /* 0x0000008ca074723c */ /* 0x044fe60000041874 */
[C---:B------:R-:W-:Y:S02]  /*15020*/  FMUL.FTZ R122, R0.reuse, R122 ;  /* 0x0000007a007a7220 */ /* 0x040fe40000410000 */
[----:B------:R-:W-:Y:S02]  /*15030*/  FMUL.FTZ R123, R0, R123 ;  /* 0x0000007b007b7220 */ /* 0x000fe40000410000 */
[--C-:B-1----:R-:W-:Y:S02]  /*15040*/  FFMA.FTZ R134, R173, c[0x0][0x2d0], -R133.reuse ;  /* 0x0000b400ad867a23 */ /* 0x102fe40000010885 */
[----:B------:R-:W-:Y:S03]  /*15050*/  FFMA.FTZ R133, R135, c[0x0][0x2d0], -R133 ;  /* 0x0000b40087857a23 */ /* 0x000fe60000010885 */
[C---:B------:R-:W-:Y:S01]  /*15060*/  HMMA.16816.F32.BF16 R120, R160.reuse, R142, R120 ;  /* 0x0000008ea078723c */ /* 0x040fe20000041878 */
[----:B------:R-:W-:Y:S02]  /*15070*/  MUFU.EX2 R134, R134 ;  /* 0x0000008600867308 */ /* 0x000fe40000000800 */
[C---:B------:R-:W-:Y:S02]  /*15080*/  FMUL.FTZ R124, R2.reuse, R124 ;  /* 0x0000007c027c7220 */ /* 0x040fe40000410000 */
[----:B------:R-:W-:Y:S02]  /*15090*/  FMUL.FTZ R125, R2, R125 ;  /* 0x0000007d027d7220 */ /* 0x000fe40000410000 */
[C---:B------:R-:W-:Y:S02]  /*150a0*/  FMUL.FTZ R126, R0.reuse, R126 ;  /* 0x0000007e007e7220 */ /* 0x040fe40000410000 */
[----:B------:R-:W-:Y:S02]  /*150b0*/  FMUL.FTZ R127, R0, R127 ;  /* 0x0000007f007f7220 */ /* 0x000fe40000410000 */
[----:B------:R-:W1:Y:S01]  /*150c0*/  MUFU.EX2 R133, R133 ;  /* 0x0000008500857308 */ /* 0x000e620000000800 */
[C---:B------:R-:W-:Y:S02]  /*150d0*/  FMUL.FTZ R128, R2.reuse, R128 ;  /* 0x0000008002807220 */ /* 0x040fe40000410000 */
[----:B------:R-:W-:Y:S02]  /*150e0*/  FMUL.FTZ R129, R2, R129 ;  /* 0x0000008102817220 */ /* 0x000fe40000410000 */
[C---:B---3--:R-:W-:Y:S03]  /*150f0*/  HMMA.16816.F32.BF16 R124, R160.reuse, R144, R124 ;  /* 0x00000090a07c723c */ /* 0x048fe6000004187c */
[C---:B------:R-:W-:Y:S02]  /*15100*/  FMUL.FTZ R130, R0.reuse, R130 ;  /* 0x0000008200827220 */ /* 0x040fe40000410000 */
[----:B------:R-:W-:Y:S07]  /*15110*/  FMUL.FTZ R131, R0, R131 ;  /* 0x0000008300837220 */ /* 0x000fee0000410000 */
[----:B------:R-:W-:Y:S07]  /*15120*/  HMMA.16816.F32.BF16 R128, R160, R146, R128 ;  /* 0x00000092a080723c */ /* 0x000fee0000041880 */
[----:B----4-:R-:W-:Y:S02]  /*15130*/  F2FP.BF16.PACK_AB R160, R200, R201 ;  /* 0x000000c9c8a0723e */ /* 0x010fe400000010ff */
[----:B------:R-:W-:Y:S03]  /*15140*/  F2FP.BF16.PACK_AB R162, R169, R170 ;  /* 0x000000aaa9a2723e */ /* 0x000fe600000010ff */
[----:B-----5:R-:W-:Y:S02]  /*15150*/  F2FP.BF16.PACK_AB R161, R139, R168 ;  /* 0x000000a88ba1723e */ /* 0x020fe400000010ff */
[----:B-1----:R-:W-:Y:S07]  /*15160*/  F2FP.BF16.PACK_AB R163, R133, R134 ;  /* 0x0000008685a3723e */ /* 0x002fee00000010ff */
[C---:B------:R-:W-:Y:S01]  /*15170*/  HMMA.16816.F32.BF16 R140, R160.reuse, R148, R4 ;  /* 0x00000094a08c723c */ /* 0x040fe20000041804 */
[----:B------:R-:W1:Y:S07]  /*15180*/  LDSM.16.MT88.4 R4, [R181+0x800] ;  /* 0x00080000b504783b */ /* 0x000e6e0000004200 */
[C---:B------:R-:W-:Y:S01]  /*15190*/  HMMA.16816.F32.BF16 R144, R160.reuse, R150, R8 ;  /* 0x00000096a090723c */ /* 0x040fe20000041808 */
[----:B------:R-:W2:Y:S07]  /*151a0*/  LDSM.16.MT88.4 R8, [R179+0x1800] ;  /* 0x00180000b308783b */ /* 0x000eae0000004200 */
[C---:B------:R-:W-:Y:S01]  /*151b0*/  HMMA.16816.F32.BF16 R148, R160.reuse, R152, R12 ;  /* 0x00000098a094723c */ /* 0x040fe2000004180c */
[----:B------:R-:W3:Y:S07]  /*151c0*/  LDSM.16.MT88.4 R12, [R180+0x1800] ;  /* 0x00180000b40c783b */ /* 0x000eee0000004200 */
[C---:B------:R-:W-:Y:S08]  /*151d0*/  HMMA.16816.F32.BF16 R152, R160.reuse, R154, R16 ;  /* 0x0000009aa098723c */ /* 0x040ff00000041810 */
[C---:B------:R-:W-:Y:S08]  /*151e0*/  HMMA.16816.F32.BF16 R20, R160.reuse, R164, R20 ;  /* 0x000000a4a014723c */ /* 0x040ff00000041814 */
        /* <DEDUP_REMOVED lines=31> */
[C---:B--2---:R-:W-:Y:S07]  /*153e0*/  HMMA.16816.F32.BF16 R108, R160.reuse, R8, R108 ;  /* 0x00000008a06c723c */ /* 0x044fee000004186c */
[----:B------:R-:W-:Y:S01]  /*153f0*/  FFMA.FTZ R8, R2, R208, R205 ;  /* 0x000000d002087223 */ /* 0x000fe200000100cd */
[C---:B------:R-:W-:Y:S04]  /*15400*/  HMMA.16816.F32.BF16 R112, R160.reuse, R10, R112 ;  /* 0x0000000aa070723c */ /* 0x040fe80000041870 */
[----:B------:R-:W-:Y:S02]  /*15410*/  FFMA.FTZ R2, R0, R207, R199 ;  /* 0x000000cf00027223 */ /* 0x000fe400000100c7 */
[----:B------:R-:W-:Y:S01]  /*15420*/  FADD.FTZ R0, R204, R8 ;  /* 0x00000008cc007221 */ /* 0x000fe20000010000 */
[----:B------:R-:W-:Y:S01]  /*15430*/  MOV R8, R3 ;  /* 0x0000000300087202 */ /* 0x000fe20000000f00 */
[C---:B---3--:R-:W-:Y:S04]  /*15440*/  HMMA.16816.F32.BF16 R116, R160.reuse, R12, R116 ;  /* 0x0000000ca074723c */ /* 0x048fe80000041874 */
[----:B------:R-:W-:Y:S02]  /*15450*/  FADD.FTZ R2, R198, R2 ;  /* 0x00000002c6027221 */ /* 0x000fe40000010000 */
[----:B------:R-:W-:Y:S02]  /*15460*/  FADD.FTZ R0, R203, R0 ;  /* 0x00000000cb007221 */ /* 0x000fe40000010000 */
[C---:B------:R-:W-:Y:S04]  /*15470*/  HMMA.16816.F32.BF16 R120, R160.reuse, R14, R120 ;  /* 0x0000000ea078723c */ /* 0x040fe80000041878 */
[----:B------:R-:W-:Y:S01]  /*15480*/  FADD.FTZ R2, R195, R2 ;  /* 0x00000002c3027221 */ /* 0x000fe20000010000 */
[----:B------:R-:W-:Y:S01]  /*15490*/  IADD3 R195, R197, -0x1, RZ ;  /* 0xffffffffc5c37810 */ /* 0x000fe20007ffe0ff */
[----:B------:R-:W-:Y:S02]  /*154a0*/  FADD.FTZ R0, R202, R0 ;  /* 0x00000000ca007221 */ /* 0x000fe40000010000 */
[C---:B-1----:R-:W-:Y:S04]  /*154b0*/  HMMA.16816.F32.BF16 R124, R160.reuse, R4, R124 ;  /* 0x00000004a07c723c */ /* 0x042fe8000004187c */
[----:B------:R-:W-:Y:S03]  /*154c0*/  MOV R197, R195 ;  /* 0x000000c300c57202 */ /* 0x000fe60000000f00 */
[----:B------:R-:W-:Y:S01]  /*154d0*/  FADD.FTZ R4, R175, R2 ;  /* 0x00000002af047221 */ /* 0x000fe20000010000 */
[----:B------:R-:W-:Y:S04]  /*154e0*/  HMMA.16816.F32.BF16 R128, R160, R6, R128 ;  /* 0x00000006a080723c */ /* 0x000fe80000041880 */
[----:B------:R-:W-:Y:S02]  /*154f0*/  FADD.FTZ R2, R201, R0 ;  /* 0x00000000c9027221 */ /* 0x000fe40000010000 */
[----:B------:R-:W-:Y:S02]  /*15500*/  FADD.FTZ R0, R168, R4 ;  /* 0x00000004a8007221 */ /* 0x000fe40000010000 */
[----:B------:R-:W-:Y:S04]  /*15510*/  FADD.FTZ R2, R200, R2 ;  /* 0x00000002c8027221 */ /* 0x000fe80000010000 */
[----:B------:R-:W-:Y:S02]  /*15520*/  FADD.FTZ R0, R139, R0 ;  /* 0x000000008b007221 */ /* 0x000fe40000010000 */
[----:B------:R-:W-:Y:S02]  /*15530*/  FADD.FTZ R2, R170, R2 ;  /* 0x00000002aa027221 */ /* 0x000fe40000010000 */
[----:B------:R-:W-:Y:S01]  /*15540*/  FADD.FTZ R0, R134, R0 ;  /* 0x0000000086007221 */ /* 0x000fe20000010000 */
[----:B------:R-:W-:Y:S01]  /*15550*/  MOV R134, R3 ;  /* 0x0000000300867202 */ /* 0x000fe20000000f00 */
[----:B------:R-:W-:Y:S02]  /*15560*/  FADD.FTZ R208, R169, R2 ;  /* 0x00000002a9d07221 */ /* 0x000fe40000010000 */
[----:B------:R-:W-:Y:S01]  /*15570*/  FADD.FTZ R207, R133, R0 ;  /* 0x0000000085cf7221 */ /* 0x000fe20000010000 */
[----:B------:R-:W-:Y:S01]  /*15580*/  MOV R133, R132 ;  /* 0x0000008400857202 */ /* 0x000fe20000000f00 */
[----:B------:R-:W-:-:S05]  /*15590*/  @P0 BRA `(.L_x_710) ;  /* 0xffffd89000000947 */ /* 0x000fca000383ffff */
.L_x_701:
[----:B------:R-:W-:Y:S01]  /*155a0*/  IMAD.MOV.U32 R0, RZ, RZ, c[0x0][0x2c4] ;  /* 0x0000b100ff007624 */ /* 0x000fe200078e00ff */
[----:B------:R-:W-:Y:S01]  /*155b0*/  IADD3 R2, R212, 0x1, -R213 ;  /* 0x00000001d4027810 */ /* 0x000fe20007ffe8d5 */
[----:B------:R-:W-:-:S03]  /*155c0*/  IMAD.MOV.U32 R4, RZ, RZ, c[0x0][0x32c] ;  /* 0x0000cb00ff047624 */ /* 0x000fc600078e00ff */
[----:B------:R-:W-:Y:S02]  /*155d0*/  ISETP.NE.AND P1, PT, R0, 0x1, PT ;  /* 0x000000010000780c */ /* 0x000fe40003f25270 */
[----:B------:R-:W-:Y:S02]  /*155e0*/  IADD3 R0, R225, 0x7f, RZ ;  /* 0x0000007fe1007810 */ /* 0x000fe40007ffe0ff */
[----:B------:R-:W-:-:S09]  /*155f0*/  ISETP.GE.AND P0, PT, R4, 0x1, PT ;  /* 0x000000010400780c */ /* 0x000fd20003f06270 */
[----:B------:R-:W-:-:S05]  /*15600*/  @P1 IMAD.HI.U32 R3, R0, c[0x0][0x2c8], RZ ;  /* 0x0000b20000031a27 */ /* 0x000fca00078e00ff */
[----:B------:R-:W-:-:S05]  /*15610*/  @P1 SHF.R.U32.HI R0, RZ, c[0x0][0x2cc], R3 ;  /* 0x0000b300ff001a19 */ /* 0x000fca0000011603 */
        /* <DEDUP_REMOVED lines=13> */
.L_x_713:
[----:B------:R-:W-:-:S04]  /*156f0*/  MOV R3, c[0x0][0x32c] ;  /* 0x0000cb0000037a02 */ /* 0x000fc80000000f00 */
[----:B------:R-:W-:-:S13]  /*15700*/  ISETP.NE.AND P0, PT, R3, 0x1, PT ;  /* 0x000000010300780c */ /* 0x000fda0003f05270 */
[----:B------:R-:W-:-:S05]  /*15710*/  @P0 IMAD.HI.U32 R3, R0, c[0x0][0x330], RZ ;  /* 0x0000cc0000030a27 */ /* 0x000fca00078e00ff */
[----:B------:R-:W-:Y:S02]  /*15720*/  @P0 SHF.R.U32.HI R0, RZ, c[0x0][0x334], R3 ;  /* 0x0000cd00ff000a19 */ /* 0x000fe40000011603 */
.L_x_714:
[----:B------:R-:W-:Y:S05]  /*15730*/  BSYNC B0 ;  /* 0x0000000000007941 */ /* 0x000fea0003800000 */
.L_x_712:
[----:B------:R-:W-:-:S05]  /*15740*/  IMAD R0, R0, c[0x0][0x32c], RZ ;  /* 0x0000cb0000007a24 */ /* 0x000fca00078e02ff */
[----:B------:R-:W-:-:S04]  /*15750*/  IMNMX R2, R2, R0, !PT ;  /* 0x0000000002027217 */ /* 0x000fc80007800200 */
.L_x_711:
[----:B------:R-:W-:-:S04]  /*15760*/  IADD3 R2, R2, 0x1f, RZ ;  /* 0x0000001f02027810 */ /* 0x000fc80007ffe0ff */
        /* <DEDUP_REMOVED lines=9> */
.L_x_716:
[----:B------:R-:W-:Y:S01]  /*15800*/  ISETP.GT.AND P1, PT, R209, R197, PT ;  /* 0x000000c5d100720c */ /* 0x000fe20003f24270 */
[----:B------:R-:W-:Y:S04]  /*15810*/  DEPBAR.LE SB0, 0x0 ;  /* 0x000080000000791a */ /* 0x000fe80000000000 */
[----:B------:R-:W-:Y:S01]  /*15820*/  WARPSYNC 0xffffffff ;  /* 0xffffffff00007948 */ /* 0x000fe20003800000 */
[----:B------:R-:W-:Y:S01]  /*15830*/  BAR.SYNC.DEFER_BLOCKING 0x0 ;  /* 0x0000000000007b1d */ /* 0x000fe20000010000 */
[----:B------:R-:W-:Y:S02]  /*15840*/  IADD3 R195, R197, -0x1, RZ ;  /* 0xffffffffc5c37810 */ /* 0x000fe40007ffe0ff */
[----:B------:R-:W-:Y:S04]  /*15850*/  LOP3.LUT P3, RZ, R215, 0x1, RZ, 0xc0, !PT ;  /* 0x00000001d7ff7812 */ /* 0x000fe8000786c0ff */
[----:B------:R-:W-:Y:S01]  /*15860*/  @!P1 SHF.R.S32.HI R0, RZ, 0x1f, R197 ;  /* 0x0000001fff009819 */ /* 0x000fe200000114c5 */
[C---:B------:R-:W-:Y:S04]  /*15870*/  @!P1 IMAD.WIDE.U32 R2, R197.reuse, c[0x0][0x208], RZ ;  /* 0x00008200c5029a25 */ /* 0x040fe800078e00ff */
[----:B------:R-:W-:Y:S04]  /*15880*/  @!P1 IMAD R0, R0, c[0x0][0x208], RZ ;  /* 0x0000820000009a24 */ /* 0x000fe800078e02ff */
[----:B------:R-:W-:Y:S05]  /*15890*/  @!P1 IMAD R0, R197, c[0x0][0x20c], R0 ;  /* 0x00008300c5009a24 */ /* 0x000fea00078e0200 */
[----:B------:R-:W-:Y:S02]  /*158a0*/  @!P1 IADD3 R0, R3, R0, RZ ;  /* 0x0000000003009210 */ /* 0x000fe40007ffe0ff */
[C---:B------:R-:W-:Y:S01]  /*158b0*/  @!P1 LEA R3, P0, R2.reuse, R222, 0x5 ;  /* 0x000000de02039211 */ /* 0x040fe200078028ff */
[----:B------:R-:W-:Y:S03]  /*158c0*/  LDSM.16.M88.4 R16, [R183] ;  /* 0x00000000b710783b */ /* 0x000fe60000000200 */
[----:B------:R-:W-:Y:S02]  /*158d0*/  @!P1 LEA.HI.X R6, R2, R224, R0, 0x5, P0 ;  /* 0x000000e002069211 */ /* 0x000fe400000f2c00 */
[----:B------:R-:W-:Y:S03]  /*158e0*/  ISETP.GT.AND P0, PT, R197, R209, PT ;  /* 0x000000d1c500720c */ /* 0x000fe60003f04270 */
[----:B------:R-:W1:Y:S08]  /*158f0*/  LDSM.16.M88.4 R8, [R178] ;  /* 0x00000000b208783b */ /* 0x000e700000000200 */
[----:B------:R-:W2:Y:S02]  /*15900*/  LDSM.16.M88.4 R160, [R178+0x800] ;  /* 0x00080000b2a0783b */ /* 0x000ea40000000200 */
[----:B------:R-:W-:Y:S01]  /*15910*/  @P0 SHF.R.S32.HI R0, RZ, 0x1f, R195 ;  /* 0x0000001fff000819 */ /* 0x000fe200000114c3 */
[C---:B------:R-:W-:Y:S04]  /*15920*/  @P0 IMAD.WIDE.U32 R4, R195.reuse, c[0x0][0x1e0], RZ ;  /* 0x00007800c3040a25 */ /* 0x040fe800078e00ff */
[----:B------:R-:W-:Y:S01]  /*15930*/  @P0 IMAD R0, R0, c[0x0][0x1e0], RZ ;  /* 0x0000780000000a24 */ /* 0x000fe200078e02ff */
[----:B------:R-:W-:Y:S03]  /*15940*/  LDSM.16.M88.4 R164, [R184] ;  /* 0x00000000b8a4783b */ /* 0x000fe60000000200 */
[----:B------:R-:W-:Y:S05]  /*15950*/  @P0 IMAD R0, R195, c[0x0][0x1e4], R0 ;  /* 0x00007900c3000a24 */ /* 0x000fea00078e0200 */
[----:B------:R-:W-:Y:S01]  /*15960*/  @P0 IADD3 R2, R5, R0, RZ ;  /* 0x0000000005020210 */ /* 0x000fe20007ffe0ff */
[----:B------:R-:W3:Y:S01]  /*15970*/  LDSM.16.M88.4 R168, [R187] ;  /* 0x00000000bba8783b */ /* 0x000ee20000000200 */
[C---:B------:R-:W-:Y:S04]  /*15980*/  @P0 LEA R0, P2, R4.reuse, R220, 0x5 ;  /* 0x000000dc04000211 */ /* 0x040fe800078428ff */
[----:B------:R-:W-:Y:S02]  /*15990*/  @P0 LEA.HI.X R4, R4, R219, R2, 0x5, P2 ;  /* 0x000000db04040211 */ /* 0x000fe400010f2c02 */
[C---:B------:R-:W-:Y:S01]  /*159a0*/  @!P1 LEA R2, P2, R3.reuse, c[0x0][0x1f8], 0x1 ;  /* 0x00007e0003029a11 */ /* 0x040fe200078408ff */
[----:B------:R-:W4:Y:S03]  /*159b0*/  LDSM.16.M88.4 R172, [R189] ;  /* 0x00000000bdac783b */ /* 0x000f260000000200 */
[----:B------:R-:W-:Y:S02]  /*159c0*/  @!P1 LEA.HI.X R3, R3, c[0x0][0x1fc], R6, 0x1, P2 ;  /* 0x00007f0003039a11 */ /* 0x000fe400010f0c06 */
[C---:B------:R-:W-:Y:S03]  /*159d0*/  @P0 LEA R198, P2, R0.reuse, c[0x0][0x1c8], 0x1 ;  /* 0x0000720000c60a11 */ /* 0x040fe600078408ff */
[----:B------:R-:W-:Y:S01]  /*159e0*/  @!PT LDS RZ, [RZ] ;  /* 0x00000000fffff984 */ /* 0x000fe20000000800 */
[----:B------:R-:W-:Y:S01]  /*159f0*/  @!PT LDS RZ, [RZ] ;  /* 0x00000000fffff984 */ /* 0x000fe20000000800 */
[----:B------:R-:W-:Y:S01]  /*15a00*/  @!PT LDS RZ, [RZ] ;  /* 0x00000000fffff984 */ /* 0x000fe20000000800 */
[----:B------:R5:W-:Y:S01]  /*15a10*/  @!P1 LDGSTS.E.BYPASS.LTC128B.128 [R196+0x8080], [R2.64], !P3 ;  /* 0x0808000002c49fae */ /* 0x000be2000d901d46 */
[----:B------:R-:W-:Y:S02]  /*15a20*/  @P0 LEA.HI.X R199, R0, c[0x0][0x1cc], R4, 0x1, P2 ;  /* 0x0000730000c70a11 */ /* 0x000fe400010f0c04 */
[C---:B-1----:R-:W-:Y:S05]  /*15a30*/  HMMA.16816.F32.BF16 R4, R16.reuse, R8, RZ ;  /* 0x000000081004723c */ /* 0x042fea00000418ff */
[----:B------:R5:W-:Y:S03]  /*15a40*/  @!P1 LDGSTS.E.BYPASS.LTC128B.128 [R196+0x9080], [R2.64+0x80], !P6 ;  /* 0x0908008002c49fae */ /* 0x000be6000f101d46 */
[C---:B------:R-:W-:Y:S05]  /*15a50*/  HMMA.16816.F32.BF16 R8, R16.reuse, R10, RZ ;  /* 0x0000000a1008723c */ /* 0x040fea00000418ff */
[----:B------:R5:W-:Y:S03]  /*15a60*/  @!P1 LDGSTS.E.BYPASS.LTC128B.128 [R196+0xa080], [R2.64+0x100], !P5 ;  /* 0x0a08010002c49fae */ /* 0x000be6000e901d46 */
[C---:B--2---:R-:W-:Y:S05]  /*15a70*/  HMMA.16816.F32.BF16 R12, R16.reuse, R160, RZ ;  /* 0x000000a0100c723c */ /* 0x044fea00000418ff */
[----:B------:R5:W-:Y:S03]  /*15a80*/  @!P1 LDGSTS.E.BYPASS.LTC128B.128 [R196+0xb080], [R2.64+0x180], !P4 ;  /* 0x0b08018002c49fae */ /* 0x000be6000e101d46 */
[----:B------:R-:W-:Y:S05]  /*15a90*/  HMMA.16816.F32.BF16 R16, R16, R162, RZ ;  /* 0x000000a21010723c */ /* 0x000fea00000418ff */
[----:B------:R-:W-:Y:S03]  /*15aa0*/  LDSM.16.M88.4 R160, [R186] ;  /* 0x00000000baa0783b */ /* 0x000fe60000000200 */
[C---:B---3--:R-:W-:Y:S05]  /*15ab0*/  HMMA.16816.F32.BF16 R4, R164.reuse, R168, R4 ;  /* 0x000000a8a404723c */ /* 0x048fea0000041804 */
[----:B------:R-:W0:Y:S03]  /*15ac0*/  LDGDEPBAR ;  /* 0x00000000000079af */ /* 0x000e260000000000 */
[C---:B------:R-:W-:Y:S05]  /*15ad0*/  HMMA.16816.F32.BF16 R8, R164.reuse, R170, R8 ;  /* 0x000000aaa408723c */ /* 0x040fea0000041808 */
[----:B------:R-:W1:Y:S03]  /*15ae0*/  LDSM.16.M88.4 R168, [R177] ;  /* 0x00000000b1a8783b */ /* 0x000e660000000200 */
[C---:B----4-:R-:W-:Y:S08]  /*15af0*/  HMMA.16816.F32.BF16 R12, R164.reuse, R172, R12 ;  /* 0x000000aca40c723c */ /* 0x050ff0000004180c */
[----:B------:R-:W-:Y:S01]  /*15b00*/  HMMA.16816.F32.BF16 R16, R164, R174, R16 ;  /* 0x000000aea410723c */ /* 0x000fe20000041810 */
[----:B------:R-:W2:Y:S08]  /*15b10*/  LDSM.16.M88.4 R164, [R177+0x800] ;  /* 0x00080000b1a4783b */ /* 0x000eb00000000200 */
[----:B------:R-:W-:Y:S01]  /*15b20*/  LDSM.16.M88.4 R172, [R176+-0x3000] ;  /* 0xffd00000b0ac783b */ /* 0x000fe20000000200 */
[C---:B-1----:R-:W-:Y:S08]  /*15b30*/  HMMA.16816.F32.BF16 R4, R160.reuse, R168, R4 ;  /* 0x000000a8a004723c */ /* 0x042ff00000041804 */
[C---:B------:R-:W-:Y:S01]  /*15b40*/  HMMA.16816.F32.BF16 R8, R160.reuse, R170, R8 ;  /* 0x000000aaa008723c */ /* 0x040fe20000041808 */
[----:B------:R-:W1:Y:S07]  /*15b50*/  LDSM.16.M88.4 R168, [R185] ;  /* 0x00000000b9a8783b */ /* 0x000e6e0000000200 */
[C---:B--2---:R-:W-:Y:S08]  /*15b60*/  HMMA.16816.F32.BF16 R12, R160.reuse, R164, R12 ;  /* 0x000000a4a00c723c */ /* 0x044ff0000004180c */
[----:B------:R-:W-:Y:S01]  /*15b70*/  HMMA.16816.F32.BF16 R16, R160, R166, R16 ;  /* 0x000000a6a010723c */ /* 0x000fe20000041810 */
[----:B------:R-:W2:Y:S08]  /*15b80*/  LDSM.16.M88.4 R160, [R176+-0x2800] ;  /* 0xffd80000b0a0783b */ /* 0x000eb00000000200 */
[----:B------:R-:W-:Y:S01]  /*15b90*/  LDSM.16.M88.4 R164, [R183+0x4000] ;  /* 0x00400000b7a4783b */ /* 0x000fe20000000200 */
[C---:B-1----:R-:W-:Y:S08]  /*15ba0*/  HMMA.16816.F32.BF16 R4, R168.reuse, R172, R4 ;  /* 0x000000aca804723c */ /* 0x042ff00000041804 */
[C---:B------:R-:W-:Y:S01]  /*15bb0*/  HMMA.16816.F32.BF16 R8, R168.reuse, R174, R8 ;  /* 0x000000aea808723c */ /* 0x040fe20000041808 */
[----:B------:R-:W1:Y:S07]  /*15bc0*/  LDSM.16.M88.4 R172, [R178+0x1000] ;  /* 0x00100000b2ac783b */ /* 0x000e6e0000000200 */
[C---:B--2---:R-:W-:Y:S08]  /*15bd0*/  HMMA.16816.F32.BF16 R12, R168.reuse, R160, R12 ;  /* 0x000000a0a80c723c */ /* 0x044ff0000004180c */
[----:B------:R-:W-:Y:S01]  /*15be0*/  HMMA.16816.F32.BF16 R16, R168, R162, R16 ;  /* 0x000000a2a810723c */ /* 0x000fe20000041810 */
[----:B------:R-:W2:Y:S08]  /*15bf0*/  LDSM.16.M88.4 R160, [R178+0x1800] ;  /* 0x00180000b2a0783b */ /* 0x000eb00000000200 */
[----:B------:R-:W-:Y:S01]  /*15c00*/  LDSM.16.M88.4 R168, [R184+0x4000] ;  /* 0x00400000b8a8783b */ /* 0x000fe20000000200 */
[C---:B-1----:R-:W-:Y:S08]  /*15c10*/  HMMA.16816.F32.BF16 R4, R164.reuse, R172, R4 ;  /* 0x000000aca404723c */ /* 0x042ff00000041804 */
[C---:B------:R-:W-:Y:S01]  /*15c20*/  HMMA.16816.F32.BF16 R8, R164.reuse, R174, R8 ;  /* 0x000000aea408723c */ /* 0x040fe20000041808 */
[----:B------:R-:W1:Y:S07]  /*15c30*/  LDSM.16.M88.4 R172, [R191] ;  /* 0x00000000bfac783b */ /* 0x000e6e0000000200 */
[C---:B--2---:R-:W-:Y:S08]  /*15c40*/  HMMA.16816.F32.BF16 R12, R164.reuse, R160, R12 ;  /* 0x000000a0a40c723c */ /* 0x044ff0000004180c */
[----:B------:R-:W-:Y:S01]  /*15c50*/  HMMA.16816.F32.BF16 R16, R164, R162, R16 ;  /* 0x000000a2a410723c */ /* 0x000fe20000041810 */
[----:B------:R-:W2:Y:S08]  /*15c60*/  LDSM.16.M88.4 R160, [R190] ;  /* 0x00000000bea0783b */ /* 0x000eb00000000200 */
        /* <DEDUP_REMOVED lines=10> */
[----:B------:R-:W1:Y:S07]  /*15d10*/  LDSM.16.M88.4 R172, [R176+-0x2000] ;  /* 0xffe00000b0ac783b */ /* 0x000e6e0000000200 */
        /* <DEDUP_REMOVED lines=58> */
[----:B------:R-:W2:Y:S01]  /*160c0*/  LDSM.16.M88.4 R160, [R176+0x800] ;  /* 0x00080000b0a0783b */ /* 0x000ea20000000200 */
[----:B------:R-:W-:Y:S07]  /*160d0*/  DEPBAR.LE SB0, 0x0 ;  /* 0x000080000000791a */ /* 0x000fee0000000000 */
[----:B------:R-:W-:Y:S01]  /*160e0*/  BAR.SYNC.DEFER_BLOCKING 0x0 ;  /* 0x0000000000007b1d */ /* 0x000fe20000010000 */
[C---:B-1----:R-:W-:Y:S08]  /*160f0*/  HMMA.16816.F32.BF16 R4, R168.reuse, R172, R4 ;  /* 0x000000aca804723c */ /* 0x042ff00000041804 */
[C---:B------:R-:W-:Y:S08]  /*16100*/  HMMA.16816.F32.BF16 R8, R168.reuse, R174, R8 ;  /* 0x000000aea808723c */ /* 0x040ff00000041808 */
[C---:B--2---:R-:W-:Y:S08]  /*16110*/  HMMA.16816.F32.BF16 R12, R168.reuse, R160, R12 ;  /* 0x000000a0a80c723c */ /* 0x044ff0000004180c */
[----:B------:R-:W-:Y:S01]  /*16120*/  HMMA.16816.F32.BF16 R16, R168, R162, R16 ;  /* 0x000000a2a810723c */ /* 0x000fe20000041810 */
[----:B------:R-:W-:Y:S01]  /*16130*/  @!PT LDS RZ, [RZ] ;  /* 0x00000000fffff984 */ /* 0x000fe20000000800 */
[----:B------:R-:W-:Y:S01]  /*16140*/  @!PT LDS RZ, [RZ] ;  /* 0x00000000fffff984 */ /* 0x000fe20000000800 */
[----:B------:R-:W-:Y:S01]  /*16150*/  @!PT LDS RZ, [RZ] ;  /* 0x00000000fffff984 */ /* 0x000fe20000000800 */
[----:B------:R1:W-:Y:S03]  /*16160*/  @P0 LDGSTS.E.BYPASS.LTC128B.128 [R196+0xc080], [R198.64], !P3 ;  /* 0x0c080000c6c40fae */ /* 0x0003e6000d901d46 */
[----:B------:R-:W-:Y:S04]  /*16170*/  FMUL.FTZ R0, R4, c[0x0][0x320] ;  /* 0x0000c80004007a20 */ /* 0x000fe80000410000 */
[----:B------:R2:W-:Y:S01]  /*16180*/  MUFU.TANH R167, R0 ;  /* 0x0000000000a77308 */ /* 0x0005e20000002400 */
[----:B------:R1:W-:Y:S08]  /*16190*/  @P0 LDGSTS.E.BYPASS.LTC128B.128 [R196+0xd080], [R198.64+0x80], !P6 ;  /* 0x0d080080c6c40fae */ /* 0x0003f0000f101d46 */
[----:B------:R1:W-:Y:S07]  /*161a0*/  @P0 LDGSTS.E.BYPASS.LTC128B.128 [R196+0xe080], [R198.64+0x100], !P5 ;  /* 0x0e080100c6c40fae */ /* 0x0003ee000e901d46 */
[----:B-----5:R-:W-:Y:S01]  /*161b0*/  FMUL.FTZ R2, R18, c[0x0][0x320] ;  /* 0x0000c80012027a20 */ /* 0x020fe20000410000 */
[----:B------:R1:W-:Y:S01]  /*161c0*/  @P0 LDGSTS.E.BYPASS.LTC128B.128 [R196+0xf080], [R198.64+0x180], !P4 ;  /* 0x0f080180c6c40fae */ /* 0x0003e2000e101d46 */
[----:B------:R-:W-:Y:S02]  /*161d0*/  ISETP.GT.AND P0, PT, R197, R211, PT ;  /* 0x000000d3c500720c */ /* 0x000fe40003f04270 */
[----:B------:R-:W-:Y:S01]  /*161e0*/  MUFU.TANH R135, R2 ;  /* 0x0000000200877308 */ /* 0x000fe20000002400 */
[----:B------:R-:W-:Y:S01]  /*161f0*/  MOV R197, R195 ;  /* 0x000000c300c57202 */ /* 0x000fe20000000f00 */
[----:B--2---:R-:W-:Y:S03]  /*16200*/  FMUL.FTZ R0, R5, c[0x0][0x320] ;  /* 0x0000c80005007a20 */ /* 0x004fe60000410000 */
[----:B------:R-:W-:Y:S05]  /*16210*/  LDSM.16.MT88.4 R160, [R180] ;  /* 0x00000000b4a0783b */ /* 0x000fea0000004200 */
[----:B------:R2:W-:Y:S03]  /*16220*/  MUFU.TANH R165, R0 ;  /* 0x0000000000a57308 */ /* 0x0005e60000002400 */
[----:B------:R-:W0:Y:S01]  /*16230*/  LDGDEPBAR ;  /* 0x00000000000079af */ /* 0x000e220000000000 */
[----:B--2---:R-:W-:Y:S06]  /*16240*/  FMUL.FTZ R0, R6, c[0x0][0x320] ;  /* 0x0000c80006007a20 */ /* 0x004fec0000410000 */
        /* <DEDUP_REMOVED lines=19> */
[----:B--2---:R-:W-:Y:S02]  /*16380*/  FMUL.FTZ R0, R15, c[0x0][0x320] ;  /* 0x0000c8000f007a20 */ /* 0x004fe40000410000 */
[----:B------:R-:W-:Y:S06]  /*16390*/  LDSM.16.MT88.4 R12, [R179] ;  /* 0x00000000b30c783b */ /* 0x000fec0000004200 */
        /* <DEDUP_REMOVED lines=32> */
[----:B------:R-:W-:Y:S02]  /*165a0*/  FMUL.FTZ R0, R2, c[0x0][0x2d0] ;  /* 0x0000b40002007a20 */ /* 0x000fe40000410000 */
[----:B------:R1:W-:Y:S01]  /*165b0*/  MUFU.EX2 R203, R4 ;  /* 0x0000000400cb7308 */ /* 0x0003e20000000800 */
[----:B------:R-:W-:Y:S04]  /*165c0*/  FMUL.FTZ R133, R3, c[0x0][0x2d0] ;  /* 0x0000b40003857a20 */ /* 0x000fe80000410000 */
[--C-:B------:R-:W-:Y:S05]  /*165d0*/  FFMA.FTZ R135, R135, c[0x0][0x2d0], -R133.reuse ;  /* 0x0000b40087877a23 */ /* 0x100fea0000010885 */
[----:B------:R2:W3:Y:S10]  /*165e0*/  MUFU.EX2 R2, R0 ;  /* 0x0000000000027308 */ /* 0x0004f40000000800 */
[----:B------:R-:W-:Y:S01]  /*165f0*/  MUFU.EX2 R135, R135 ;  /* 0x0000008700877308 */ /* 0x000fe20000000800 */
[----:B-1----:R-:W-:Y:S09]  /*16600*/  FFMA.FTZ R4, R165, c[0x0][0x2d0], -R170 ;  /* 0x0000b400a5047a23 */ /* 0x002ff200000108aa */
[----:B------:R1:W-:Y:S01]  /*16610*/  MUFU.EX2 R202, R4 ;  /* 0x0000000400ca7308 */ /* 0x0003e20000000800 */
[----:B--2---:R-:W-:Y:S02]  /*16620*/  FADD.FTZ R0, -R3, R134 ;  /* 0x0000008603007221 */ /* 0x004fe40000010100 */
[----:B---3--:R-:W-:Y:S02]  /*16630*/  FMUL.FTZ R5, R2, R141 ;  /* 0x0000008d02057220 */ /* 0x008fe40000410000 */
[----:B------:R-:W-:Y:S02]  /*16640*/  FMUL.FTZ R0, R0, c[0x0][0x2d0] ;  /* 0x0000b40000007a20 */ /* 0x000fe40000410000 */
[C---:B------:R-:W-:Y:S02]  /*16650*/  FMUL.FTZ R9, R2.reuse, R145 ;  /* 0x0000009102097220 */ /* 0x040fe40000410000 */
[C---:B------:R-:W-:Y:S02]  /*16660*/  FMUL.FTZ R16, R2.reuse, R152 ;  /* 0x0000009802107220 */ /* 0x040fe40000410000 */
[----:B------:R-:W2:Y:S01]  /*16670*/  MUFU.EX2 R0, R0 ;  /* 0x0000000000007308 */ /* 0x000ea20000000800 */
[C---:B------:R-:W-:Y:S02]  /*16680*/  FMUL.FTZ R17, R2.reuse, R153 ;  /* 0x0000009902117220 */ /* 0x040fe40000410000 */
[C---:B------:R-:W-:Y:S02]  /*16690*/  FMUL.FTZ R20, R2.reuse, R20 ;  /* 0x0000001402147220 */ /* 0x040fe40000410000 */
[C---:B------:R-:W-:Y:S02]  /*166a0*/  FMUL.FTZ R21, R2.reuse, R21 ;  /* 0x0000001502157220 */ /* 0x040fe40000410000 */
[C---:B------:R-:W-:Y:S02]  /*166b0*/  FMUL.FTZ R24, R2.reuse, R24 ;  /* 0x0000001802187220 */ /* 0x040fe40000410000 */
[----:B------:R-:W-:Y:S02]  /*166c0*/  FMUL.FTZ R25, R2, R25 ;  /* 0x0000001902197220 */ /* 0x000fe40000410000 */
[--C-:B-1----:R-:W-:Y:S02]  /*166d0*/  FFMA.FTZ R4, R164, c[0x0][0x2d0], -R170.reuse ;  /* 0x0000b400a4047a23 */ /* 0x102fe400000108aa */
[C---:B------:R-:W-:Y:S02]  /*166e0*/  FMUL.FTZ R28, R2.reuse, R28 ;  /* 0x0000001c021c7220 */ /* 0x040fe40000410000 */
[----:B------:R1:W-:Y:S01]  /*166f0*/  MUFU.EX2 R201, R4 ;  /* 0x0000000400c97308 */ /* 0x0003e20000000800 */
[C---:B------:R-:W-:Y:S02]  /*16700*/  FMUL.FTZ R29, R2.reuse, R29 ;  /* 0x0000001d021d7220 */ /* 0x040fe40000410000 */
[C---:B------:R-:W-:Y:S02]  /*16710*/  FMUL.FTZ R32, R2.reuse, R32 ;  /* 0x0000002002207220 */ /* 0x040fe40000410000 */
[C---:B------:R-:W-:Y:S02]  /*16720*/  FMUL.FTZ R33, R2.reuse, R33 ;  /* 0x0000002102217220 */ /* 0x040fe40000410000 */
[----:B------:R-:W-:Y:S02]  /*16730*/  FMUL.FTZ R36, R2, R36 ;  /* 0x0000002402247220 */ /* 0x000fe40000410000 */
[C---:B--2---:R-:W-:Y:S02]  /*16740*/  FMUL.FTZ R10, R0.reuse, R146 ;  /* 0x00000092000a7220 */ /* 0x044fe40000410000 */
[C---:B------:R-:W-:Y:S02]  /*16750*/  FMUL.FTZ R11, R0.reuse, R147 ;  /* 0x00000093000b7220 */ /* 0x040fe40000410000 */
[C---:B------:R-:W-:Y:S02]  /*16760*/  FMUL.FTZ R18, R0.reuse, R154 ;  /* 0x0000009a00127220 */ /* 0x040fe40000410000 */
[C---:B------:R-:W-:Y:S02]  /*16770*/  FMUL.FTZ R19, R0.reuse, R155 ;  /* 0x0000009b00137220 */ /* 0x040fe40000410000 */
[C---:B------:R-:W-:Y:S01]  /*16780*/  FMUL.FTZ R22, R0.reuse, R22 ;  /* 0x0000001600167220 */ /* 0x040fe20000410000 */
[----:B------:R-:W-:Y:S01]  /*16790*/  LDSM.16.MT88.4 R152, [R180+0x800] ;  /* 0x00080000b498783b */ /* 0x000fe20000004200 */
[C---:B------:R-:W-:Y:S02]  /*167a0*/  FMUL.FTZ R23, R0.reuse, R23 ;  /* 0x0000001700177220 */ /* 0x040fe40000410000 */
[C---:B------:R-:W-:Y:S02]  /*167b0*/  FMUL.FTZ R26, R0.reuse, R26 ;  /* 0x0000001a001a7220 */ /* 0x040fe40000410000 */
[----:B------:R-:W-:Y:S02]  /*167c0*/  FMUL.FTZ R27, R0, R27 ;  /* 0x0000001b001b7220 */ /* 0x000fe40000410000 */
[--C-:B-1----:R-:W-:Y:S02]  /*167d0*/  FFMA.FTZ R4, R6, c[0x0][0x2d0], -R170.reuse ;  /* 0x0000b40006047a23 */ /* 0x102fe400000108aa */
[C---:B------:R-:W-:Y:S02]  /*167e0*/  FMUL.FTZ R6, R0.reuse, R142 ;  /* 0x0000008e00067220 */ /* 0x040fe40000410000 */
[----:B------:R-:W1:Y:S01]  /*167f0*/  MUFU.EX2 R200, R4 ;  /* 0x0000000400c87308 */ /* 0x000e620000000800 */
[C---:B------:R-:W-:Y:S02]  /*16800*/  FMUL.FTZ R30, R0.reuse, R30 ;  /* 0x0000001e001e7220 */ /* 0x040fe40000410000 */
[C---:B------:R-:W-:Y:S02]  /*16810*/  FMUL.FTZ R31, R0.reuse, R31 ;  /* 0x0000001f001f7220 */ /* 0x040fe40000410000 */
[C---:B------:R-:W-:Y:S02]  /*16820*/  FMUL.FTZ R34, R0.reuse, R34 ;  /* 0x0000002200227220 */ /* 0x040fe40000410000 */
[----:B------:R-:W-:Y:S02]  /*16830*/  FMUL.FTZ R35, R0, R35 ;  /* 0x0000002300237220 */ /* 0x000fe40000410000 */
[----:B------:R-:W-:Y:S02]  /*16840*/  FMUL.FTZ R37, R2, R37 ;  /* 0x0000002502257220 */ /* 0x000fe40000410000 */
[C---:B------:R-:W-:Y:S02]  /*16850*/  FMUL.FTZ R38, R0.reuse, R38 ;  /* 0x0000002600267220 */ /* 0x040fe40000410000 */
[----:B------:R-:W-:Y:S02]  /*16860*/  FMUL.FTZ R39, R0, R39 ;  /* 0x0000002700277220 */ /* 0x000fe40000410000 */
[C---:B------:R-:W-:Y:S02]  /*16870*/  FMUL.FTZ R40, R2.reuse, R40 ;  /* 0x0000002802287220 */ /* 0x040fe40000410000 */
[----:B------:R-:W-:Y:S02]  /*16880*/  FMUL.FTZ R41, R2, R41 ;  /* 0x0000002902297220 */ /* 0x000fe40000410000 */
[C---:B------:R-:W-:Y:S02]  /*16890*/  FMUL.FTZ R42, R0.reuse, R42 ;  /* 0x0000002a002a7220 */ /* 0x040fe40000410000 */
[----:B------:R-:W-:Y:S02]  /*168a0*/  FMUL.FTZ R43, R0, R43 ;  /* 0x0000002b002b7220 */ /* 0x000fe40000410000 */
[----:B------:R-:W-:Y:S01]  /*168b0*/  FMUL.FTZ R44, R2, R44 ;  /* 0x0000002c022c7220 */ /* 0x000fe20000410000 */
[----:B-1----:R-:W-:Y:S01]  /*168c0*/  F2FP.BF16.PACK_AB R142, R200, R201 ;  /* 0x000000c9c88e723e */ /* 0x002fe200000010ff */
[--C-:B------:R-:W-:Y:S02]  /*168d0*/  FFMA.FTZ R4, R172, c[0x0][0x2d0], -R133.reuse ;  /* 0x0000b400ac047a23 */ /* 0x100fe40000010885 */
[----:B------:R-:W-:Y:S02]  /*168e0*/  FMUL.FTZ R45, R2, R45 ;  /* 0x0000002d022d7220 */ /* 0x000fe40000410000 */
[----:B------:R1:W-:Y:S01]  /*168f0*/  MUFU.EX2 R174, R4 ;  /* 0x0000000400ae7308 */ /* 0x0003e20000000800 */
[C---:B------:R-:W-:Y:S02]  /*16900*/  FMUL.FTZ R46, R0.reuse, R46 ;  /* 0x0000002e002e7220 */ /* 0x040fe40000410000 */
[----:B------:R-:W-:Y:S02]  /*16910*/  FMUL.FTZ R47, R0, R47 ;  /* 0x0000002f002f7220 */ /* 0x000fe40000410000 */
        /* <DEDUP_REMOVED lines=10> */
[--C-:B-1----:R-:W-:Y:S02]  /*169c0*/  FFMA.FTZ R4, R166, c[0x0][0x2d0], -R133.reuse ;  /* 0x0000b400a6047a23 */ /* 0x102fe40000010885 */
[----:B------:R-:W-:Y:S01]  /*169d0*/  LDSM.16.MT88.4 R164, [R182+0x800] ;  /* 0x00080000b6a4783b */ /* 0x000fe20000004200 */
[C---:B------:R-:W-:Y:S01]  /*169e0*/  FMUL.FTZ R58, R0.reuse, R58 ;  /* 0x0000003a003a7220 */ /* 0x040fe20000410000 */
[----:B------:R-:W1:Y:S01]  /*169f0*/  MUFU.EX2 R173, R4 ;  /* 0x0000000400ad7308 */ /* 0x000e620000000800 */
        /* <DEDUP_REMOVED lines=11> */
[C---:B------:R-:W-:Y:S01]  /*16ab0*/  FMUL.FTZ R70, R0.reuse, R70 ;  /* 0x0000004600467220 */ /* 0x040fe20000410000 */
[----:B-1----:R-:W-:Y:S01]  /*16ac0*/  F2FP.BF16.PACK_AB R141, R173, R174 ;  /* 0x000000aead8d723e */ /* 0x002fe200000010ff */
[--C-:B------:R-:W-:Y:S02]  /*16ad0*/  FFMA.FTZ R4, R7, c[0x0][0x2d0], -R133.reuse ;  /* 0x0000b40007047a23 */ /* 0x100fe40000010885 */
[C---:B------:R-:W-:Y:S02]  /*16ae0*/  FMUL.FTZ R7, R0.reuse, R143 ;  /* 0x0000008f00077220 */ /* 0x040fe40000410000 */
[----:B------:R1:W-:Y:S01]  /*16af0*/  MUFU.EX2 R172, R4 ;  /* 0x0000000400ac7308 */ /* 0x0003e20000000800 */
        /* <DEDUP_REMOVED lines=11> */
[----:B------:R-:W-:Y:S02]  /*16bb0*/  FMUL.FTZ R82, R0, R82 ;  /* 0x0000005200527220 */ /* 0x000fe40000410000 */
[----:B-1----:R-:W-:Y:S02]  /*16bc0*/  FFMA.FTZ R4, R8, c[0x0][0x2d0], -R133 ;  /* 0x0000b40008047a23 */ /* 0x002fe40000010885 */
[----:B------:R-:W-:Y:S02]  /*16bd0*/  FMUL.FTZ R8, R2, R144 ;  /* 0x0000009002087220 */ /* 0x000fe40000410000 */
[----:B------:R1:W2:Y:S01]  /*16be0*/  MUFU.EX2 R171, R4 ;  /* 0x0000000400ab7308 */ /* 0x0002a20000000800 */
[----:B------:R-:W3:Y:S01]  /*16bf0*/  LDSM.16.MT88.4 R144, [R182] ;  /* 0x00000000b690783b */ /* 0x000ee20000004200 */
        /* <DEDUP_REMOVED lines=10> */
[C---:B------:R-:W-:Y:S02]  /*16ca0*/  FMUL.FTZ R93, R2.reuse, R93 ;  /* 0x0000005d025d7220 */ /* 0x040fe40000410000 */
[----:B-1----:R-:W-:Y:S01]  /*16cb0*/  FMUL.FTZ R4, R2, R140 ;  /* 0x0000008c02047220 */ /* 0x002fe20000410000 */
[----:B------:R-:W-:Y:S01]  /*16cc0*/  F2FP.BF16.PACK_AB R140, R202, R203 ;  /* 0x000000cbca8c723e */ /* 0x000fe200000010ff */
[C---:B------:R-:W-:Y:S01]  /*16cd0*/  FMUL.FTZ R94, R0.reuse, R94 ;  /* 0x0000005e005e7220 */ /* 0x040fe20000410000 */
[----:B--2---:R-:W-:Y:S01]  /*16ce0*/  F2FP.BF16.PACK_AB R143, R171, R172 ;  /* 0x000000acab8f723e */ /* 0x004fe200000010ff */
[----:B------:R-:W-:Y:S02]  /*16cf0*/  FMUL.FTZ R95, R0, R95 ;  /* 0x0000005f005f7220 */ /* 0x000fe40000410000 */
[C---:B------:R-:W-:Y:S02]  /*16d00*/  FMUL.FTZ R96, R2.reuse, R96 ;  /* 0x0000006002607220 */ /* 0x040fe40000410000 */
[----:B------:R-:W-:Y:S02]  /*16d10*/  FMUL.FTZ R97, R2, R97 ;  /* 0x0000006102617220 */ /* 0x000fe40000410000 */
[C---:B------:R-:W-:Y:S05]  /*16d20*/  HMMA.16816.F32.BF16 R4, R140.reuse, R12, R4 ;  /* 0x0000000c8c04723c */ /* 0x040fea0000041804 */
[----:B------:R-:W-:Y:S02]  /*16d30*/  FMUL.FTZ R98, R0, R98 ;  /* 0x0000006200627220 */ /* 0x000fe40000410000 */
[C---:B------:R-:W-:Y:S01]  /*16d40*/  FMUL.FTZ R12, R2.reuse, R148 ;  /* 0x00000094020c7220 */ /* 0x040fe20000410000 */
[C---:B------:R-:W-:Y:S04]  /*16d50*/  HMMA.16816.F32.BF16 R8, R140.reuse, R14, R8 ;  /* 0x0000000e8c08723c */ /* 0x040fe80000041808 */
[----:B------:R-:W-:Y:S02]  /*16d60*/  FMUL.FTZ R13, R2, R149 ;  /* 0x00000095020d7220 */ /* 0x000fe40000410000 */
[C---:B------:R-:W-:Y:S02]  /*16d70*/  FMUL.FTZ R99, R0.reuse, R99 ;  /* 0x0000006300637220 */ /* 0x040fe40000410000 */
[C---:B------:R-:W-:Y:S04]  /*16d80*/  FMUL.FTZ R14, R0.reuse, R150 ;  /* 0x00000096000e7220 */ /* 0x040fe80000410000 */
[----:B------:R-:W-:Y:S02]  /*16d90*/  FMUL.FTZ R15, R0, R151 ;  /* 0x00000097000f7220 */ /* 0x000fe40000410000 */
[----:B------:R-:W1:Y:S01]  /*16da0*/  LDSM.16.MT88.4 R148, [R181] ;  /* 0x00000000b594783b */ /* 0x000e620000004200 */
[C---:B------:R-:W-:Y:S02]  /*16db0*/  FMUL.FTZ R100, R2.reuse, R100 ;  /* 0x0000006402647220 */ /* 0x040fe40000410000 */
[----:B------:R-:W-:Y:S02]  /*16dc0*/  FMUL.FTZ R101, R2, R101 ;  /* 0x0000006502657220 */ /* 0x000fe40000410000 */
[C---:B------:R-:W-:Y:S03]  /*16dd0*/  HMMA.16816.F32.BF16 R12, R140.reuse, R160, R12 ;  /* 0x000000a08c0c723c */ /* 0x040fe6000004180c */
[C---:B------:R-:W-:Y:S02]  /*16de0*/  FMUL.FTZ R102, R0.reuse, R102 ;  /* 0x0000006600667220 */ /* 0x040fe40000410000 */
[----:B------:R-:W-:Y:S02]  /*16df0*/  FMUL.FTZ R103, R0, R103 ;  /* 0x0000006700677220 */ /* 0x000fe40000410000 */
[C---:B------:R-:W-:Y:S01]  /*16e00*/  FMUL.FTZ R104, R2.reuse, R104 ;  /* 0x0000006802687220 */ /* 0x040fe20000410000 */
[C---:B------:R-:W-:Y:S04]  /*16e10*/  HMMA.16816.F32.BF16 R16, R140.reuse, R162, R16 ;  /* 0x000000a28c10723c */ /* 0x040fe80000041810 */
[----:B------:R-:W-:Y:S02]  /*16e20*/  FMUL.FTZ R105, R2, R105 ;  /* 0x0000006902697220 */ /* 0x000fe40000410000 */
[C---:B------:R-:W-:Y:S02]  /*16e30*/  FMUL.FTZ R106, R0.reuse, R106 ;  /* 0x0000006a006a7220 */ /* 0x040fe40000410000 */
[C---:B---3--:R-:W-:Y:S04]  /*16e40*/  HMMA.16816.F32.BF16 R20, R140.reuse, R144, R20 ;  /* 0x000000908c14723c */ /* 0x048fe80000041814 */
[----:B------:R-:W-:Y:S02]  /*16e50*/  FMUL.FTZ R107, R0, R107 ;  /* 0x0000006b006b7220 */ /* 0x000fe40000410000 */
[C---:B------:R-:W-:Y:S02]  /*16e60*/  FMUL.FTZ R108, R2.reuse, R108 ;  /* 0x0000006c026c7220 */ /* 0x040fe40000410000 */
        /* <DEDUP_REMOVED lines=34> */
[----:B------:R-:W-:Y:S02]  /*17090*/  FFMA.FTZ R134, R168, c[0x0][0x2d0], -R170 ;  /* 0x0000b400a8867a23 */ /* 0x000fe400000108aa */
[----:B------:R-:W-:Y:S02]  /*170a0*/  FFMA.FTZ R2, R2, R208, R203 ;  /* 0x000000d002027223 */ /* 0x000fe400000100cb */
[----:B------:R3:W-:Y:S01]  /*170b0*/  MUFU.EX2 R199, R134 ;  /* 0x0000008600c77308 */ /* 0x0007e20000000800 */
[----:B------:R-:W-:Y:S03]  /*170c0*/  FFMA.FTZ R0, R0, R207, R174 ;  /* 0x000000cf00007223 */ /* 0x000fe600000100ae */
[----:B------:R-:W-:Y:S02]  /*170d0*/  FADD.FTZ R2, R202, R2 ;  /* 0x00000002ca027221 */ /* 0x000fe40000010000 */
[----:B------:R-:W-:Y:S02]  /*170e0*/  FADD.FTZ R0, R173, R0 ;  /* 0x00000000ad007221 */ /* 0x000fe40000010000 */
[----:B------:R-:W-:Y:S02]  /*170f0*/  FADD.FTZ R2, R201, R2 ;  /* 0x00000002c9027221 */ /* 0x000fe40000010000 */
[----:B------:R-:W-:Y:S02]  /*17100*/  FADD.FTZ R0, R172, R0 ;  /* 0x00000000ac007221 */ /* 0x000fe40000010000 */
[----:B------:R-:W-:Y:S01]  /*17110*/  FADD.FTZ R2, R200, R2 ;  /* 0x00000002c8027221 */ /* 0x000fe20000010000 */
[C---:B--2---:R-:W-:Y:S03]  /*17120*/  HMMA.16816.F32.BF16 R52, R140.reuse, R144, R52 ;  /* 0x000000908c34723c */ /* 0x044fe60000041834 */
[----:B------:R-:W-:Y:S05]  /*17130*/  FADD.FTZ R0, R171, R0 ;  /* 0x00000000ab007221 */ /* 0x000fea0000010000 */
[C---:B------:R-:W-:Y:S01]  /*17140*/  HMMA.16816.F32.BF16 R56, R140.reuse, R146, R56 ;  /* 0x000000928c38723c */ /* 0x040fe20000041838 */
[----:B------:R-:W2:Y:S03]  /*17150*/  LDSM.16.MT88.4 R144, [R179+0x2000] ;  /* 0x00200000b390783b */ /* 0x000ea60000004200 */
[--C-:B---3--:R-:W-:Y:S04]  /*17160*/  FFMA.FTZ R134, R169, c[0x0][0x2d0], -R170.reuse ;  /* 0x0000b400a9867a23 */ /* 0x108fe800000108aa */
[----:B------:R-:W3:Y:S01]  /*17170*/  MUFU.EX2 R198, R134 ;  /* 0x0000008600c67308 */ /* 0x000ee20000000800 */
[C---:B-1----:R-:W-:Y:S08]  /*17180*/  HMMA.16816.F32.BF16 R60, R140.reuse, R148, R60 ;  /* 0x000000948c3c723c */ /* 0x042ff0000004183c */
[C---:B------:R-:W-:Y:S01]  /*17190*/  HMMA.16816.F32.BF16 R64, R140.reuse, R150, R64 ;  /* 0x000000968c40723c */ /* 0x040fe20000041840 */
[----:B------:R-:W1:Y:S03]  /*171a0*/  LDSM.16.MT88.4 R148, [R180+0x2000] ;  /* 0x00200000b494783b */ /* 0x000e660000004200 */
[----:B---3--:R-:W-:Y:S01]  /*171b0*/  F2FP.BF16.PACK_AB R160, R198, R199 ;  /* 0x000000c7c6a0723e */ /* 0x008fe200000010ff */
[--C-:B------:R-:W-:Y:S04]  /*171c0*/  FFMA.FTZ R134, R175, c[0x0][0x2d0], -R133.reuse ;  /* 0x0000b400af867a23 */ /* 0x100fe80000010885 */
[----:B------:R3:W-:Y:S01]  /*171d0*/  MUFU.EX2 R169, R134 ;  /* 0x0000008600a97308 */ /* 0x0007e20000000800 */
[C---:B--2---:R-:W-:Y:S08]  /*171e0*/  HMMA.16816.F32.BF16 R68, R140.reuse, R144, R68 ;  /* 0x000000908c44723c */ /* 0x044ff00000041844 */
[C---:B------:R-:W-:Y:S01]  /*171f0*/  HMMA.16816.F32.BF16 R72, R140.reuse, R146, R72 ;  /* 0x000000928c48723c */ /* 0x040fe20000041848 */
[----:B------:R-:W2:Y:S07]  /*17200*/  LDSM.16.MT88.4 R144, [R182+0x2000] ;  /* 0x00200000b690783b */ /* 0x000eae0000004200 */
[C---:B-1----:R-:W-:Y:S04]  /*17210*/  HMMA.16816.F32.BF16 R76, R140.reuse, R148, R76 ;  /* 0x000000948c4c723c */ /* 0x042fe8000004184c */
[--C-:B---3--:R-:W-:Y:S02]  /*17220*/  FFMA.FTZ R134, R204, c[0x0][0x2d0], -R133.reuse ;  /* 0x0000b400cc867a23 */ /* 0x108fe40000010885 */
[----:B------:R-:W-:Y:S02]  /*17230*/  FFMA.FTZ R133, R139, c[0x0][0x2d0], -R133 ;  /* 0x0000b4008b857a23 */ /* 0x000fe40000010885 */
[----:B------:R-:W1:Y:S01]  /*17240*/  MUFU.EX2 R168, R134 ;  /* 0x0000008600a87308 */ /* 0x000e620000000800 */
[C---:B------:R-:W-:Y:S01]  /*17250*/  HMMA.16816.F32.BF16 R80, R140.reuse, R150, R80 ;  /* 0x000000968c50723c */ /* 0x040fe20000041850 */
[----:B------:R-:W3:Y:S08]  /*17260*/  LDSM.16.MT88.4 R148, [R181+0x2000] ;  /* 0x00200000b594783b */ /* 0x000ef00000004200 */
[----:B------:R-:W4:Y:S01]  /*17270*/  MUFU.EX2 R133, R133 ;  /* 0x0000008500857308 */ /* 0x000f220000000800 */
[C---:B--2---:R-:W-:Y:S03]  /*17280*/  HMMA.16816.F32.BF16 R84, R140.reuse, R144, R84 ;  /* 0x000000908c54723c */ /* 0x044fe60000041854 */
[----:B-1----:R-:W-:Y:S01]  /*17290*/  F2FP.BF16.PACK_AB R161, R168, R169 ;  /* 0x000000a9a8a1723e */ /* 0x002fe200000010ff */
[--C-:B------:R-:W-:Y:S04]  /*172a0*/  FFMA.FTZ R134, R205, c[0x0][0x2d0], -R170.reuse ;  /* 0x0000b400cd867a23 */ /* 0x100fe800000108aa */
[C---:B------:R-:W-:Y:S01]  /*172b0*/  HMMA.16816.F32.BF16 R88, R140.reuse, R146, R88 ;  /* 0x000000928c58723c */ /* 0x040fe20000041858 */
[----:B------:R-:W1:Y:S01]  /*172c0*/  LDSM.16.MT88.4 R144, [R179+0x3000] ;  /* 0x00300000b390783b */ /* 0x000e620000004200 */
[----:B------:R2:W-:Y:S02]  /*172d0*/  MUFU.EX2 R175, R134 ;  /* 0x0000008600af7308 */ /* 0x0005e40000000800 */
[----:B----4-:R-:W-:Y:S04]  /*172e0*/  F2FP.BF16.PACK_AB R163, R133, R135 ;  /* 0x0000008785a3723e */ /* 0x010fe800000010ff */
[C---:B---3--:R-:W-:Y:S08]  /*172f0*/  HMMA.16816.F32.BF16 R92, R140.reuse, R148, R92 ;  /* 0x000000948c5c723c */ /* 0x048ff0000004185c */
[C---:B------:R-:W-:Y:S01]  /*17300*/  HMMA.16816.F32.BF16 R96, R140.reuse, R150, R96 ;  /* 0x000000968c60723c */ /* 0x040fe20000041860 */
[----:B------:R-:W3:Y:S03]  /*17310*/  LDSM.16.MT88.4 R148, [R180+0x3000] ;  /* 0x00300000b494783b */ /* 0x000ee60000004200 */
[----:B--2---:R-:W-:Y:S06]  /*17320*/  FFMA.FTZ R134, R206, c[0x0][0x2d0], -R170 ;  /* 0x0000b400ce867a23 */ /* 0x004fec00000108aa */
[----:B------:R-:W2:Y:S01]  /*17330*/  MUFU.EX2 R134, R134 ;  /* 0x0000008600867308 */ /* 0x000ea20000000800 */
[C---:B-1----:R-:W-:Y:S08]  /*17340*/  HMMA.16816.F32.BF16 R100, R140.reuse, R144, R100 ;  /* 0x000000908c64723c */ /* 0x042ff00000041864 */
[C---:B------:R-:W-:Y:S01]  /*17350*/  HMMA.16816.F32.BF16 R104, R140.reuse, R146, R104 ;  /* 0x000000928c68723c */ /* 0x040fe20000041868 */
[----:B------:R-:W1:Y:S03]  /*17360*/  LDSM.16.MT88.4 R144, [R182+0x3000] ;  /* 0x00300000b690783b */ /* 0x000e660000004200 */
[----:B--2---:R-:W-:Y:S04]  /*17370*/  F2FP.BF16.PACK_AB R162, R134, R175 ;  /* 0x000000af86a2723e */ /* 0x004fe800000010ff */
[C---:B---3--:R-:W-:Y:S08]  /*17380*/  HMMA.16816.F32.BF16 R108, R140.reuse, R148, R108 ;  /* 0x000000948c6c723c */ /* 0x048ff0000004186c */
[C---:B------:R-:W-:Y:S01]  /*17390*/  HMMA.16816.F32.BF16 R112, R140.reuse, R150, R112 ;  /* 0x000000968c70723c */ /* 0x040fe20000041870 */
[----:B------:R-:W2:Y:S07]  /*173a0*/  LDSM.16.MT88.4 R148, [R181+0x3000] ;  /* 0x00300000b594783b */ /* 0x000eae0000004200 */
[C---:B-1----:R-:W-:Y:S08]  /*173b0*/  HMMA.16816.F32.BF16 R116, R140.reuse, R144, R116 ;  /* 0x000000908c74723c */ /* 0x042ff00000041874 */
[C---:B------:R-:W-:Y:S01]  /*173c0*/  HMMA.16816.F32.BF16 R120, R140.reuse, R146, R120 ;  /* 0x000000928c78723c */ /* 0x040fe20000041878 */
[----:B------:R-:W1:Y:S07]  /*173d0*/  LDSM.16.MT88.4 R144, [R179+0x800] ;  /* 0x00080000b390783b */ /* 0x000e6e0000004200 */
[C---:B--2---:R-:W-:Y:S08]  /*173e0*/  HMMA.16816.F32.BF16 R124, R140.reuse, R148, R124 ;  /* 0x000000948c7c723c */ /* 0x044ff0000004187c */
[----:B------:R-:W-:Y:S08]  /*173f0*/  HMMA.16816.F32.BF16 R128, R140, R150, R128 ;  /* 0x000000968c80723c */ /* 0x000ff00000041880 */
[C---:B-1----:R-:W-:Y:S01]  /*17400*/  HMMA.16816.F32.BF16 R140, R160.reuse, R144, R4 ;  /* 0x00000090a08c723c */ /* 0x042fe20000041804 */
        /* <DEDUP_REMOVED lines=39> */
[-C--:B------:R-:W-:Y:S01]  /*17680*/  MOV R8, R3.reuse ;  /* 0x0000000300087202 */ /* 0x080fe20000000f00 */
[C---:B------:R-:W-:Y:S08]  /*17690*/  HMMA.16816.F32.BF16 R112, R160.reuse, R10, R112 ;  /* 0x0000000aa070723c */ /* 0x040ff00000041870 */
[C---:B---3--:R-:W-:Y:S08]  /*176a0*/  HMMA.16816.F32.BF16 R116, R160.reuse, R12, R116 ;  /* 0x0000000ca074723c */ /* 0x048ff00000041874 */
[C---:B------:R-:W-:Y:S08]  /*176b0*/  HMMA.16816.F32.BF16 R120, R160.reuse, R14, R120 ;  /* 0x0000000ea078723c */ /* 0x040ff00000041878 */
[C---:B-1----:R-:W-:Y:S07]  /*176c0*/  HMMA.16816.F32.BF16 R124, R160.reuse, R4, R124 ;  /* 0x00000004a07c723c */ /* 0x042fee000004187c */
        /* <DEDUP_REMOVED lines=9> */
[----:B------:R-:W-:Y:S01]  /*17760*/  FADD.FTZ R207, R133, R0 ;  /* 0x0000000085cf7221 */ /* 0x000fe20000010000 */
[----:B------:R-:W-:Y:S01]  /*17770*/  MOV R133, R132 ;  /* 0x0000008400857202 */ /* 0x000fe20000000f00 */
[----:B------:R-:W-:-:S05]  /*17780*/  @P0 BRA `(.L_x_716) ;  /* 0xffffe07000000947 */ /* 0x000fca000383ffff */
.L_x_715:
[----:B------:R-:W-:-:S13]  /*17790*/  ISETP.GE.AND P0, PT, R195, R209, PT ;  /* 0x000000d1c300720c */ /* 0x000fda0003f06270 */
[----:B------:R-:W-:Y:S05]  /*177a0*/  @!P0 BRA `(.L_x_717) ;  /* 0x0000278000008947 */ /* 0x000fea0003800000 */
[----:B------:R-:W-:Y:S02]  /*177b0*/  MOV R134, R8 ;  /* 0x0000000800867202 */ /* 0x000fe40000000f00 */
[----:B------:R-:W-:Y:S02]  /*177c0*/  MOV R133, R132 ;  /* 0x0000008400857202 */ /* 0x000fe40000000f00 */
.L_x_726:
[----:B------:R-:W-:Y:S04]  /*177d0*/  DEPBAR.LE SB0, 0x0 ;  /* 0x000080000000791a */ /* 0x000fe80000000000 */
[----:B------:R-:W-:Y:S01]  /*177e0*/  WARPSYNC 0xffffffff ;  /* 0xffffffff00007948 */ /* 0x000fe20003800000 */
[----:B------:R-:W-:Y:S01]  /*177f0*/  BAR.SYNC.DEFER_BLOCKING 0x0 ;  /* 0x0000000000007b1d */ /* 0x000fe20000010000 */
[----:B------:R-:W-:Y:S01]  /*17800*/  SHF.R.S32.HI R0, RZ, 0x1f, R195 ;  /* 0x0000001fff007819 */ /* 0x000fe200000114c3 */
[----:B------:R-:W-:Y:S01]  /*17810*/  IMAD.WIDE.U32 R2, R195, c[0x0][0x208], RZ ;  /* 0x00008200c3027a25 */ /* 0x000fe200078e00ff */
[----:B------:R-:W-:Y:S02]  /*17820*/  LOP3.LUT P2, RZ, R215, 0x1, RZ, 0xc0, !PT ;  /* 0x00000001d7ff7812 */ /* 0x000fe4000784c0ff */
[----:B------:R-:W-:Y:S01]  /*17830*/  MOV R197, c[0x0][0x2c4] ;  /* 0x0000b10000c57a02 */ /* 0x000fe20000000f00 */
[----:B------:R-:W-:Y:S03]  /*17840*/  IMAD R0, R0, c[0x0][0x208], RZ ;  /* 0x0000820000007a24 */ /* 0x000fe600078e02ff */
[----:B------:R-:W-:Y:S01]  /*17850*/  ISETP.NE.AND P3, PT, R197, 0x1, PT ;  /* 0x00000001c500780c */ /* 0x000fe20003f65270 */
[----:B------:R-:W-:Y:S01]  /*17860*/  IMAD R4, R195, c[0x0][0x20c], R0 ;  /* 0x00008300c3047a24 */ /* 0x000fe200078e0200 */
[C---:B------:R-:W-:Y:S01]  /*17870*/  LEA R0, P0, R2.reuse, R222, 0x5 ;  /* 0x000000de02007211 */ /* 0x040fe200078028ff */
[----:B------:R-:W-:Y:S03]  /*17880*/  IMAD.MOV.U32 R197, RZ, RZ, c[0x0][0x32c] ;  /* 0x0000cb00ffc57624 */ /* 0x000fe600078e00ff */
[----:B------:R-:W-:Y:S04]  /*17890*/  IADD3 R3, R3, R4, RZ ;  /* 0x0000000403037210 */ /* 0x000fe80007ffe0ff */
[----:B------:R-:W-:Y:S02]  /*178a0*/  LEA.HI.X R3, R2, R224, R3, 0x5, P0 ;  /* 0x000000e002037211 */ /* 0x000fe400000f2c03 */
[C---:B------:R-:W-:Y:S01]  /*178b0*/  LEA R2, P0, R0.reuse, c[0x0][0x1f8], 0x1 ;  /* 0x00007e0000027a11 */ /* 0x040fe200078008ff */
[----:B------:R-:W-:Y:S03]  /*178c0*/  LDSM.16.M88.4 R16, [R183] ;  /* 0x00000000b710783b */ /* 0x000fe60000000200 */
[----:B------:R-:W-:Y:S01]  /*178d0*/  LEA.HI.X R3, R0, c[0x0][0x1fc], R3, 0x1, P0 ;  /* 0x00007f0000037a11 */ /* 0x000fe200000f0c03 */
        /* <DEDUP_REMOVED lines=9> */
[----:B------:R-:W-:Y:S02]  /*17970*/  @P0 IMAD R6, R4, c[0x0][0x1e0], RZ ;  /* 0x0000780004060a24 */ /* 0x000fe400078e02ff */
[C---:B------:R-:W-:Y:S04]  /*17980*/  @P0 IMAD.WIDE.U32 R4, R0.reuse, c[0x0][0x1e0], RZ ;  /* 0x0000780000040a25 */ /* 0x040fe800078e00ff */
[----:B------:R-:W-:Y:S05]  /*17990*/  @P0 IMAD R0, R0, c[0x0][0x1e4], R6 ;  /* 0x0000790000000a24 */ /* 0x000fea00078e0206 */
[----:B------:R-:W-:Y:S02]  /*179a0*/  @P0 IADD3 R5, R5, R0, RZ ;  /* 0x0000000005050210 */ /* 0x000fe40007ffe0ff */
[C---:B------:R-:W-:Y:S04]  /*179b0*/  @P0 LEA R0, P1, R4.reuse, R220, 0x5 ;  /* 0x000000dc04000211 */ /* 0x040fe800078228ff */
[----:B------:R-:W-:Y:S02]  /*179c0*/  @P0 LEA.HI.X R4, R4, R219, R5, 0x5, P1 ;  /* 0x000000db04040211 */ /* 0x000fe400008f2c05 */
[C---:B------:R-:W-:Y:S04]  /*179d0*/  @P0 LEA R198, P1, R0.reuse, c[0x0][0x1c8], 0x1 ;  /* 0x0000720000c60a11 */ /* 0x040fe800078208ff */
[----:B------:R-:W-:Y:S02]  /*179e0*/  @P0 LEA.HI.X R199, R0, c[0x0][0x1cc], R4, 0x1, P1 ;  /* 0x0000730000c70a11 */ /* 0x000fe400008f0c04 */
[C---:B-1----:R-:W-:Y:S08]  /*179f0*/  HMMA.16816.F32.BF16 R4, R16.reuse, R8, RZ ;  /* 0x000000081004723c */ /* 0x042ff000000418ff */
[C---:B------:R-:W-:Y:S08]  /*17a00*/  HMMA.16816.F32.BF16 R8, R16.reuse, R10, RZ ;  /* 0x0000000a1008723c */ /* 0x040ff000000418ff */
[C---:B--2---:R-:W-:Y:S08]  /*17a10*/  HMMA.16816.F32.BF16 R12, R16.reuse, R160, RZ ;  /* 0x000000a0100c723c */ /* 0x044ff000000418ff */
[----:B------:R-:W-:Y:S01]  /*17a20*/  HMMA.16816.F32.BF16 R16, R16, R162, RZ ;  /* 0x000000a21010723c */ /* 0x000fe200000418ff */
[----:B------:R-:W1:Y:S05]  /*17a30*/  LDSM.16.M88.4 R160, [R189] ;  /* 0x00000000bda0783b */ /* 0x000e6a0000000200 */
[----:B------:R-:W-:Y:S01]  /*17a40*/  @!PT LDS RZ, [RZ] ;  /* 0x00000000fffff984 */ /* 0x000fe20000000800 */
[----:B------:R-:W-:Y:S01]  /*17a50*/  @!PT LDS RZ, [RZ] ;  /* 0x00000000fffff984 */ /* 0x000fe20000000800 */
[----:B------:R-:W-:Y:S01]  /*17a60*/  @!PT LDS RZ, [RZ] ;  /* 0x00000000fffff984 */ /* 0x000fe20000000800 */
[----:B------:R2:W-:Y:S02]  /*17a70*/  LDGSTS.E.BYPASS.LTC128B.128 [R218+0x8080], [R2.64], !P2 ;  /* 0x0808000002da7fae */ /* 0x0005e4000d101d46 */
[C---:B---3--:R-:W-:Y:S03]  /*17a80*/  HMMA.16816.F32.BF16 R4, R164.reuse, R168, R4 ;  /* 0x000000a8a404723c */ /* 0x048fe60000041804 */
[----:B------:R2:W-:Y:S05]  /*17a90*/  LDGSTS.E.BYPASS.LTC128B.128 [R218+0x9080], [R2.64+0x80], !P6 ;  /* 0x0908008002da7fae */ /* 0x0005ea000f101d46 */
[C---:B------:R-:W-:Y:S01]  /*17aa0*/  HMMA.16816.F32.BF16 R8, R164.reuse, R170, R8 ;  /* 0x000000aaa408723c */ /* 0x040fe20000041808 */
[----:B------:R2:W-:Y:S05]  /*17ab0*/  LDGSTS.E.BYPASS.LTC128B.128 [R218+0xa080], [R2.64+0x100], !P5 ;  /* 0x0a08010002da7fae */ /* 0x0005ea000e901d46 */
[----:B------:R2:W-:Y:S05]  /*17ac0*/  LDGSTS.E.BYPASS.LTC128B.128 [R218+0xb080], [R2.64+0x180], !P4 ;  /* 0x0b08018002da7fae */ /* 0x0005ea000e101d46 */
[----:B------:R-:W-:Y:S05]  /*17ad0*/  LDSM.16.M88.4 R168, [R186] ;  /* 0x00000000baa8783b */ /* 0x000fea0000000200 */
[----:B------:R-:W3:Y:S05]  /*17ae0*/  LDSM.16.M88.4 R172, [R177] ;  /* 0x00000000b1ac783b */ /* 0x000eea0000000200 */
[----:B------:R-:W0:Y:S01]  /*17af0*/  LDGDEPBAR ;  /* 0x00000000000079af */ /* 0x000e220000000000 */
[C---:B-1----:R-:W-:Y:S08]  /*17b00*/  HMMA.16816.F32.BF16 R12, R164.reuse, R160, R12 ;  /* 0x000000a0a40c723c */ /* 0x042ff0000004180c */
[----:B------:R-:W-:Y:S01]  /*17b10*/  HMMA.16816.F32.BF16 R16, R164, R162, R16 ;  /* 0x000000a2a410723c */ /* 0x000fe20000041810 */
[----:B------:R-:W1:Y:S05]  /*17b20*/  LDSM.16.M88.4 R160, [R177+0x800] ;  /* 0x00080000b1a0783b */ /* 0x000e6a0000000200 */
[----:B------:R-:W-:Y:S02]  /*17b30*/  LDSM.16.M88.4 R164, [R185] ;  /* 0x00000000b9a4783b */ /* 0x000fe40000000200 */
[C---:B---3--:R-:W-:Y:S08]  /*17b40*/  HMMA.16816.F32.BF16 R4, R168.reuse, R172, R4 ;  /* 0x000000aca804723c */ /* 0x048ff00000041804 */
[C---:B------:R-:W-:Y:S01]  /*17b50*/  HMMA.16816.F32.BF16 R8, R168.reuse, R174, R8 ;  /* 0x000000aea808723c */ /* 0x040fe20000041808 */
[----:B------:R-:W3:Y:S07]  /*17b60*/  LDSM.16.M88.4 R172, [R176+-0x3000] ;  /* 0xffd00000b0ac783b */ /* 0x000eee0000000200 */
[C---:B-1----:R-:W-:Y:S08]  /*17b70*/  HMMA.16816.F32.BF16 R12, R168.reuse, R160, R12 ;  /* 0x000000a0a80c723c */ /* 0x042ff0000004180c */
[----:B------:R-:W-:Y:S01]  /*17b80*/  HMMA.16816.F32.BF16 R16, R168, R162, R16 ;  /* 0x000000a2a810723c */ /* 0x000fe20000041810 */
[----:B------:R-:W1:Y:S05]  /*17b90*/  LDSM.16.M88.4 R160, [R176+-0x2800] ;  /* 0xffd80000b0a0783b */ /* 0x000e6a0000000200 */
[----:B------:R-:W-:Y:S02]  /*17ba0*/  LDSM.16.M88.4 R168, [R183+0x4000] ;  /* 0x00400000b7a8783b */ /* 0x000fe40000000200 */
[C---:B---3--:R-:W-:Y:S08]  /*17bb0*/  HMMA.16816.F32.BF16 R4, R164.reuse, R172, R4 ;  /* 0x000000aca404723c */ /* 0x048ff00000041804 */
[C---:B------:R-:W-:Y:S01]  /*17bc0*/  HMMA.16816.F32.BF16 R8, R164.reuse, R174, R8 ;  /* 0x000000aea408723c */ /* 0x040fe20000041808 */
[----:B------:R-:W3:Y:S07]  /*17bd0*/  LDSM.16.M88.4 R172, [R178+0x1000] ;  /* 0x00100000b2ac783b */ /* 0x000eee0000000200 */
[C---:B-1----:R-:W-:Y:S08]  /*17be0*/  HMMA.16816.F32.BF16 R12, R164.reuse, R160, R12 ;  /* 0x000000a0a40c723c */ /* 0x042ff0000004180c */
[----:B------:R-:W-:Y:S01]  /*17bf0*/  HMMA.16816.F32.BF16 R16, R164, R162, R16 ;  /* 0x000000a2a410723c */ /* 0x000fe20000041810 */
[----:B------:R-:W1:Y:S05]  /*17c00*/  LDSM.16.M88.4 R160, [R178+0x1800] ;  /* 0x00180000b2a0783b */ /* 0x000e6a0000000200 */
[----:B------:R-:W-:Y:S02]  /*17c10*/  LDSM.16.M88.4 R164, [R184+0x4000] ;  /* 0x00400000b8a4783b */ /* 0x000fe40000000200 */
[C---:B---3--:R-:W-:Y:S08]  /*17c20*/  HMMA.16816.F32.BF16 R4, R168.reuse, R172, R4 ;  /* 0x000000aca804723c */ /* 0x048ff00000041804 */
[C---:B------:R-:W-:Y:S01]  /*17c30*/  HMMA.16816.F32.BF16 R8, R168.reuse, R174, R8 ;  /* 0x000000aea808723c */ /* 0x040fe20000041808 */
[----:B------:R-:W3:Y:S07]  /*17c40*/  LDSM.16.M88.4 R172, [R191] ;  /* 0x00000000bfac783b */ /* 0x000eee0000000200 */
[C---:B-1----:R-:W-:Y:S08]  /*17c50*/  HMMA.16816.F32.BF16 R12, R168.reuse, R160, R12 ;  /* 0x000000a0a80c723c */ /* 0x042ff0000004180c */
[----:B------:R-:W-:Y:S01]  /*17c60*/  HMMA.16816.F32.BF16 R16, R168, R162, R16 ;  /* 0x000000a2a810723c */ /* 0x000fe20000041810 */
[----:B------:R-:W1:Y:S05]  /*17c70*/  LDSM.16.M88.4 R160, [R190] ;  /* 0x00000000bea0783b */ /* 0x000e6a0000000200 */
        /* <DEDUP_REMOVED lines=69> */
[----:B------:R-:W1:Y:S01]  /*180d0*/  LDSM.16.M88.4 R160, [R176+0x800] ;  /* 0x00080000b0a0783b */ /* 0x000e620000000200 */
[----:B------:R-:W-:Y:S04]  /*180e0*/  DEPBAR.LE SB0, 0x0 ;  /* 0x000080000000791a */ /* 0x000fe80000000000 */
[----:B------:R-:W-:Y:S02]  /*180f0*/  BAR.SYNC.DEFER_BLOCKING 0x0 ;  /* 0x0000000000007b1d */ /* 0x000fe40000010000 */
[C---:B---3--:R-:W-:Y:S08]  /*18100*/  HMMA.16816.F32.BF16 R4, R164.reuse, R172, R4 ;  /* 0x000000aca404723c */ /* 0x048ff00000041804 */
[C---:B------:R-:W-:Y:S08]  /*18110*/  HMMA.16816.F32.BF16 R8, R164.reuse, R174, R8 ;  /* 0x000000aea408723c */ /* 0x040ff00000041808 */
[C---:B-1----:R-:W-:Y:S08]  /*18120*/  HMMA.16816.F32.BF16 R12, R164.reuse, R160, R12 ;  /* 0x000000a0a40c723c */ /* 0x042ff0000004180c */
[----:B------:R-:W-:Y:S01]  /*18130*/  FMUL.FTZ R0, R4, c[0x0][0x320] ;  /* 0x0000c80004007a20 */ /* 0x000fe20000410000 */
[----:B------:R-:W-:Y:S03]  /*18140*/  HMMA.16816.F32.BF16 R16, R164, R162, R16 ;  /* 0x000000a2a410723c */ /* 0x000fe60000041810 */
[----:B------:R1:W3:Y:S01]  /*18150*/  MUFU.TANH R169, R0 ;  /* 0x0000000000a97308 */ /* 0x0002e20000002400 */
[----:B------:R-:W-:Y:S01]  /*18160*/  @!PT LDS RZ, [RZ] ;  /* 0x00000000fffff984 */ /* 0x000fe20000000800 */
[----:B------:R-:W-:Y:S01]  /*18170*/  @!PT LDS RZ, [RZ] ;  /* 0x00000000fffff984 */ /* 0x000fe20000000800 */
[----:B------:R-:W-:Y:S01]  /*18180*/  @!PT LDS RZ, [RZ] ;  /* 0x00000000fffff984 */ /* 0x000fe20000000800 */
[----:B------:R4:W-:Y:S01]  /*18190*/  @P0 LDGSTS.E.BYPASS.LTC128B.128 [R196+0xc080], [R198.64], !P2 ;  /* 0x0c080000c6c40fae */ /* 0x0009e2000d101d46 */
[----:B------:R-:W-:Y:S01]  /*181a0*/  IMAD.IADD R4, R226, 0x1, R225 ;  /* 0x00000001e2047824 */ /* 0x000fe200078e02e1 */
[----:B------:R-:W-:Y:S03]  /*181b0*/  ISETP.GE.AND P2, PT, R197, 0x1, PT ;  /* 0x00000001c500780c */ /* 0x000fe60003f46270 */
[----:B------:R4:W-:Y:S05]  /*181c0*/  @P0 LDGSTS.E.BYPASS.LTC128B.128 [R196+0xd080], [R198.64+0x80], !P6 ;  /* 0x0d080080c6c40fae */ /* 0x0009ea000f101d46 */
[----:B------:R4:W-:Y:S05]  /*181d0*/  @P0 LDGSTS.E.BYPASS.LTC128B.128 [R196+0xe080], [R198.64+0x100], !P5 ;  /* 0x0e080100c6c40fae */ /* 0x0009ea000e901d46 */
[----:B------:R4:W-:Y:S05]  /*181e0*/  @P0 LDGSTS.E.BYPASS.LTC128B.128 [R196+0xf080], [R198.64+0x180], !P4 ;  /* 0x0f080180c6c40fae */ /* 0x0009ea000e101d46 */
[----:B------:R-:W0:Y:S01]  /*181f0*/  LDGDEPBAR ;  /* 0x00000000000079af */ /* 0x000e220000000000 */
[----:B--2---:R-:W-:Y:S02]  /*18200*/  FMUL.FTZ R2, R17, c[0x0][0x320] ;  /* 0x0000c80011027a20 */ /* 0x004fe40000410000 */
[----:B-1----:R-:W-:Y:S01]  /*18210*/  FMUL.FTZ R0, R5, c[0x0][0x320] ;  /* 0x0000c80005007a20 */ /* 0x002fe20000410000 */
[----:B------:R-:W-:Y:S03]  /*18220*/  SHF.L.U32 R5, R195, 0x5, RZ ;  /* 0x00000005c3057819 */ /* 0x000fe600000006ff */
[----:B------:R1:W2:Y:S02]  /*18230*/  MUFU.TANH R168, R0 ;  /* 0x0000000000a87308 */ /* 0x0002a40000002400 */
        /* <DEDUP_REMOVED lines=27> */
[----:B------:R-:W-:Y:S04]  /*183f0*/  FMUL.FTZ R0, R18, c[0x0][0x320] ;  /* 0x0000c80012007a20 */ /* 0x000fe80000410000 */
[----:B------:R5:W1:Y:S01]  /*18400*/  MUFU.TANH R14, R0 ;  /* 0x00000000000e7308 */ /* 0x000a620000002400 */
[----:B------:R-:W1:Y:S01]  /*18410*/  SHFL.IDX PT, R3, R4, RZ, 0x1c1f ;  /* 0x001c1fff04037589 */ /* 0x000e6200000e0000 */
[----:B-----5:R-:W-:Y:S04]  /*18420*/  IADD3 R0, -R210, 0x1, -R5 ;  /* 0x00000001d2007810 */ /* 0x020fe80007ffe905 */
[----:B------:R-:W-:Y:S04]  /*18430*/  IADD3 R0, -R213, R0, R212 ;  /* 0x00000000d5007210 */ /* 0x000fe80007ffe1d4 */
[C---:B------:R-:W-:Y:S02]  /*18440*/  IADD3 R7, R0.reuse, c[0x0][0x328], RZ ;  /* 0x0000ca0000077a10 */ /* 0x040fe40007ffe0ff */
[----:B------:R-:W-:Y:S02]  /*18450*/  IADD3 R6, R0, UR4, RZ ;  /* 0x0000000400067c10 */ /* 0x000fe4000fffe0ff */
[----:B-1----:R-:W-:Y:S02]  /*18460*/  IADD3 R2, R7, R3, RZ ;  /* 0x0000000307027210 */ /* 0x002fe40007ffe0ff */
        /* <DEDUP_REMOVED lines=15> */
.L_x_720:
[----:B------:R-:W-:Y:S04]  /*18560*/  MOV R8, c[0x0][0x32c] ;  /* 0x0000cb0000087a02 */ /* 0x000fe80000000f00 */
[----:B------:R-:W-:Y:S11]  /*18570*/  ISETP.NE.AND P0, PT, R8, 0x1, PT ;  /* 0x000000010800780c */ /* 0x000ff60003f05270 */
[----:B------:R-:W-:Y:S02]  /*18580*/  @!UPT UIADD3 URZ, URZ, URZ, URZ ;  /* 0x0000003f3f3ff290 */ /* 0x000fe4000fffe03f */
[----:B------:R-:W-:Y:S05]  /*18590*/  @P0 IMAD.HI.U32 R8, R3, c[0x0][0x330], RZ ;  /* 0x0000cc0003080a27 */ /* 0x000fea00078e00ff */
[----:B------:R-:W-:Y:S02]  /*185a0*/  @P0 SHF.R.U32.HI R3, RZ, c[0x0][0x334], R8 ;  /* 0x0000cd00ff030a19 */ /* 0x000fe40000011608 */
.L_x_721:
[----:B------:R-:W-:Y:S05]  /*185b0*/  BSYNC B0 ;  /* 0x0000000000007941 */ /* 0x000fea0003800000 */
.L_x_719:
[----:B------:R-:W-:Y:S04]  /*185c0*/  IMAD R3, R3, c[0x0][0x32c], -R5 ;  /* 0x0000cb0003037a24 */ /* 0x000fe800078e0a05 */
[----:B------:R-:W-:Y:S05]  /*185d0*/  IMAD.IADD R3, R3, 0x1, -R210 ;  /* 0x0000000103037824 */ /* 0x000fea00078e0ad2 */
[----:B------:R-:W-:Y:S02]  /*185e0*/  IADD3 R8, R3, c[0x0][0x32c], RZ ;  /* 0x0000cb0003087a10 */ /* 0x000fe40007ffe0ff */
[----:B------:R-:W-:Y:S02]  /*185f0*/  IMNMX R0, R0, R3, !PT ;  /* 0x0000000300007217 */ /* 0x000fe40007800200 */
[----:B------:R-:W-:Y:S02]  /*18600*/  IMNMX R2, R2, R8, PT ;  /* 0x0000000802027217 */ /* 0x000fe40003800200 */
.L_x_718:
        /* <DEDUP_REMOVED lines=42> */
.L_x_724:
[----:B------:R-:W-:Y:S04]  /*188b0*/  MOV R4, c[0x0][0x32c] ;  /* 0x0000cb0000047a02 */ /* 0x000fe80000000f00 */
[----:B------:R-:W-:Y:S11]  /*188c0*/  ISETP.NE.AND P0, PT, R4, 0x1, PT ;  /* 0x000000010400780c */ /* 0x000ff60003f05270 */
[----:B------:R-:W-:Y:S02]  /*188d0*/  @!UPT UIADD3 URZ, URZ, URZ, URZ ;  /* 0x0000003f3f3ff290 */ /* 0x000fe4000fffe03f */
[----:B------:R-:W-:Y:S05]  /*188e0*/  @P0 IMAD.HI.U32 R4, R3, c[0x0][0x330], RZ ;  /* 0x0000cc0003040a27 */ /* 0x000fea00078e00ff */
[----:B------:R-:W-:Y:S02]  /*188f0*/  @P0 SHF.R.U32.HI R3, RZ, c[0x0][0x334], R4 ;  /* 0x0000cd00ff030a19 */ /* 0x000fe40000011604 */
.L_x_725:
[----:B------:R-:W-:Y:S05]  /*18900*/  BSYNC B0 ;  /* 0x0000000000007941 */ /* 0x000fea0003800000 */
.L_x_723:
[----:B------:R-:W-:Y:S04]  /*18910*/  IMAD R5, R3, c[0x0][0x32c], -R5 ;  /* 0x0000cb0003057a24 */ /* 0x000fe800078e0a05 */
[----:B------:R-:W-:Y:S05]  /*18920*/  IMAD.IADD R3, R5, 0x1, -R210 ;  /* 0x0000000105037824 */ /* 0x000fea00078e0ad2 */
[----:B------:R-:W-:Y:S02]  /*18930*/  IADD3 R4, R3, c[0x0][0x32c], RZ ;  /* 0x0000cb0003047a10 */ /* 0x000fe40007ffe0ff */
[----:B------:R-:W-:Y:S02]  /*18940*/  IMNMX R0, R0, R3, !PT ;  /* 0x0000000300007217 */ /* 0x000fe40007800200 */
[----:B------:R-:W-:Y:S02]  /*18950*/  IMNMX R2, R2, R4, PT ;  /* 0x0000000402027217 */ /* 0x000fe40003800200 */
.L_x_722:
[----:B------:R-:W-:Y:S01]  /*18960*/  FMNMX.FTZ R3, R8, R133, !PT ;  /* 0x0000008508037209 */ /* 0x000fe20007810000 */
[----:B------:R-:W-:Y:S01]  /*18970*/  LDSM.16.MT88.4 R164, [R180] ;  /* 0x00000000b4a4783b */ /* 0x000fe20000004200 */
        /* <DEDUP_REMOVED lines=27> */
[----:B------:R-:W-:Y:S04]  /*18b30*/  ISETP.GT.AND P0, PT, R0, 0x11, P1 ;  /* 0x000000110000780c */ /* 0x000fe80000f04270 */
[----:B------:R-:W-:Y:S02]  /*18b40*/  ISETP.LT.OR P0, PT, R2, 0x12, P0 ;  /* 0x000000120200780c */ /* 0x000fe40000701670 */
[----:B-1----:R-:W-:Y:S02]  /*18b50*/  FMNMX.FTZ R3, R3, R13, !PT ;  /* 0x0000000d03037209 */ /* 0x002fe40007810000 */
[----:B------:R-:W-:Y:S02]  /*18b60*/  FSEL R171, R15, -INF , !P0 ;  /* 0xff8000000fab7808 */ /* 0x000fe40004000000 */
[----:B------:R-:W-:Y:S04]  /*18b70*/  ISETP.GT.AND P0, PT, R0, 0x18, P1 ;  /* 0x000000180000780c */ /* 0x000fe80000f04270 */
[----:B------:R-:W-:Y:S04]  /*18b80*/  ISETP.LT.OR P0, PT, R2, 0x19, P0 ;  /* 0x000000190200780c */ /* 0x000fe80000701670 */
[----:B------:R-:W-:Y:S02]  /*18b90*/  FSEL R172, R14, -INF , !P0 ;  /* 0xff8000000eac7808 */ /* 0x000fe40004000000 */
[----:B------:R-:W-:Y:S02]  /*18ba0*/  ISETP.GT.AND P0, PT, R0, 0x19, P1 ;  /* 0x000000190000780c */ /* 0x000fe40000f04270 */
[----:B------:R-:W-:Y:S02]  /*18bb0*/  FMNMX.FTZ R0, R170, R12, !PT ;  /* 0x0000000caa007209 */ /* 0x000fe40007810000 */
[----:B------:R-:W1:Y:S01]  /*18bc0*/  SHFL.BFLY PT, R12, R3, 0x1, 0x1f ;  /* 0x0c201f00030c7f89 */ /* 0x000e6200000e0000 */
[----:B------:R-:W-:Y:S02]  /*18bd0*/  ISETP.LT.OR P0, PT, R2, 0x1a, P0 ;  /* 0x0000001a0200780c */ /* 0x000fe40000701670 */
[----:B------:R-:W-:Y:S02]  /*18be0*/  FMNMX.FTZ R0, R171, R0, !PT ;  /* 0x00000000ab007209 */ /* 0x000fe40007810000 */
[----:B------:R-:W-:Y:S02]  /*18bf0*/  FSEL R135, R16, -INF , !P0 ;  /* 0xff80000010877808 */ /* 0x000fe40004000000 */
[----:B------:R-:W-:Y:S04]  /*18c00*/  FMNMX.FTZ R0, R172, R0, !PT ;  /* 0x00000000ac007209 */ /* 0x000fe80007810000 */
[----:B------:R-:W-:Y:S05]  /*18c10*/  FMNMX.FTZ R0, R135, R0, !PT ;  /* 0x0000000087007209 */ /* 0x000fea0007810000 */
[----:B------:R-:W2:Y:S01]  /*18c20*/  SHFL.BFLY PT, R2, R0, 0x2, 0x1f ;  /* 0x0c401f0000027f89 */ /* 0x000ea200000e0000 */
[----:B-1----:R-:W-:Y:S07]  /*18c30*/  FMNMX.FTZ R132, R3, R12, !PT ;  /* 0x0000000c03847209 */ /* 0x002fee0007810000 */
[----:B------:R-:W-:Y:S01]  /*18c40*/  LDSM.16.MT88.4 R12, [R179] ;  /* 0x00000000b30c783b */ /* 0x000fe20000004200 */
[C---:B------:R-:W-:Y:S01]  /*18c50*/  FSETP.NEU.FTZ.AND P0, PT, R132.reuse, -INF , PT ;  /* 0xff8000008400780b */ /* 0x040fe20003f1d000 */
[----:B------:R-:W-:Y:S05]  /*18c60*/  FMUL.FTZ R3, R132, c[0x0][0x2d0] ;  /* 0x0000b40084037a20 */ /* 0x000fea0000410000 */
[----:B------:R-:W-:Y:S05]  /*18c70*/  FSEL R139, R3, RZ, P0 ;  /* 0x000000ff038b7208 */ /* 0x000fea0000000000 */
[--C-:B------:R-:W-:Y:S01]  /*18c80*/  FFMA.FTZ R11, R11, c[0x0][0x2d0], -R139.reuse ;  /* 0x0000b4000b0b7a23 */ /* 0x100fe2000001088b */
[----:B--2---:R-:W-:Y:S01]  /*18c90*/  FMNMX.FTZ R2, R0, R2, !PT ;  /* 0x0000000200027209 */ /* 0x004fe20007810000 */
[--C-:B------:R-:W-:Y:S02]  /*18ca0*/  FFMA.FTZ R0, R8, c[0x0][0x2d0], -R139.reuse ;  /* 0x0000b40008007a23 */ /* 0x100fe4000001088b */
[----:B------:R-:W-:Y:S02]  /*18cb0*/  MUFU.EX2 R202, R11 ;  /* 0x0000000b00ca7308 */ /* 0x000fe40000000800 */
[----:B------:R-:W1:Y:S08]  /*18cc0*/  SHFL.BFLY PT, R3, R2, 0x1, 0x1f ;  /* 0x0c201f0002037f89 */ /* 0x000e7000000e0000 */
[----:B------:R2:W-:Y:S01]  /*18cd0*/  MUFU.EX2 R205, R0 ;  /* 0x0000000000cd7308 */ /* 0x0005e20000000800 */
        /* <DEDUP_REMOVED lines=171> */
[----:B------:R-:W-:Y:S02]  /*19790*/  FMUL.FTZ R104, R2, R104 ;  /* 0x0000006802687220 */ /* 0x000fe40000410000 */
        /* <DEDUP_REMOVED lines=8> */
[C---:B------:R-:W-:Y:S01]  /*19820*/  FMUL.FTZ R108, R2.reuse, R108 ;  /* 0x0000006c026c7220 */ /* 0x040fe20000410000 */
        /* <DEDUP_REMOVED lines=8> */
[C---:B------:R-:W-:Y:S02]  /*198b0*/  FMUL.FTZ R112, R2.reuse, R112 ;  /* 0x0000007002707220 */ /* 0x040fe40000410000 */
        /* <DEDUP_REMOVED lines=80> */
[-C--:B------:R-:W-:Y:S01]  /*19dc0*/  MOV R8, R3.reuse ;  /* 0x0000000300087202 */ /* 0x080fe20000000f00 */
[C---:B---3--:R-:W-:Y:S04]  /*19dd0*/  HMMA.16816.F32.BF16 R116, R160.reuse, R12, R116 ;  /* 0x0000000ca074723c */ /* 0x048fe80000041874 */
[----:B------:R-:W-:Y:S02]  /*19de0*/  FADD.FTZ R2, R198, R2 ;  /* 0x00000002c6027221 */ /* 0x000fe40000010000 */
[----:B------:R-:W-:Y:S02]  /*19df0*/  FADD.FTZ R0, R203, R0 ;  /* 0x00000000cb007221 */ /* 0x000fe40000010000 */
[C---:B------:R-:W-:Y:S04]  /*19e00*/  HMMA.16816.F32.BF16 R120, R160.reuse, R14, R120 ;  /* 0x0000000ea078723c */ /* 0x040fe80000041878 */
[----:B------:R-:W-:Y:S02]  /*19e10*/  FADD.FTZ R2, R197, R2 ;  /* 0x00000002c5027221 */ /* 0x000fe40000010000 */
[----:B------:R-:W-:Y:S02]  /*19e20*/  FADD.FTZ R0, R202, R0 ;  /* 0x00000000ca007221 */ /* 0x000fe40000010000 */
        /* <DEDUP_REMOVED lines=9> */
[----:B------:R-:W-:Y:S01]  /*19ec0*/  IADD3 R0, R195, -0x1, RZ ;  /* 0xffffffffc3007810 */ /* 0x000fe20007ffe0ff */
[----:B------:R-:W-:Y:S01]  /*19ed0*/  FADD.FTZ R208, R169, R4 ;  /* 0x00000004a9d07221 */ /* 0x000fe20000010000 */
[----:B------:R-:W-:Y:S01]  /*19ee0*/  MOV R134, R3 ;  /* 0x0000000300867202 */ /* 0x000fe20000000f00 */
[----:B------:R-:W-:Y:S01]  /*19ef0*/  FADD.FTZ R207, R133, R2 ;  /* 0x0000000285cf7221 */ /* 0x000fe20000010000 */
[----:B------:R-:W-:Y:S02]  /*19f00*/  MOV R195, R0 ;  /* 0x0000000000c37202 */ /* 0x000fe40000000f00 */
[----:B------:R-:W-:Y:S01]  /*19f10*/  MOV R133, R132 ;  /* 0x0000008400857202 */ /* 0x000fe20000000f00 */
[----:B------:R-:W-:-:S05]  /*19f20*/  @P0 BRA `(.L_x_726) ;  /* 0xffffd8a000000947 */ /* 0x000fca000383ffff */
.L_x_717:
[----:B------:R-:W-:Y:S02]  /*19f30*/  MOV R7, 0x1f ;  /* 0x0000001f00077802 */ /* 0x000fe40000000f00 */
[----:B------:R-:W-:Y:S01]  /*19f40*/  MOV R6, 0xffffffff ;  /* 0xffffffff00067802 */ /* 0x000fe20000000f00 */
[----:B------:R-:W-:Y:S05]  /*19f50*/  BRA.DIV ~URZ, `(.L_x_727) ;  /* 0x000061d27f007947 */ /* 0x000fea000b800000 */
[----:B------:R1:W2:Y:S02]  /*19f60*/  SHFL.BFLY PT, R0, R208, 0x2, 0x1f ;  /* 0x0c401f00d0007f89 */ /* 0x0002a400000e0000 */
.L_x_800:
[----:B--2---:R-:W-:Y:S01]  /*19f70*/  FADD.FTZ R0, R0, R208 ;  /* 0x000000d000007221 */ /* 0x004fe20000010000 */
[----:B------:R-:W-:Y:S05]  /*19f80*/  BRA.DIV ~URZ, `(.L_x_728) ;  /* 0x000062027f007947 */ /* 0x000fea000b800000 */
[----:B------:R-:W2:Y:S04]  /*19f90*/  SHFL.BFLY PT, R2, R207, 0x2, 0x1f ;  /* 0x0c401f00cf027f89 */ /* 0x000ea800000e0000 */
[----:B------:R-:W3:Y:S01]  /*19fa0*/  SHFL.BFLY PT, R5, R0, 0x1, 0x1f ;  /* 0x0c201f0000057f89 */ /* 0x000ee200000e0000 */
[----:B--2---:R-:W-:-:S02]  /*19fb0*/  FADD.FTZ R4, R2, R207 ;  /* 0x000000cf02047221 */ /* 0x004fc40000010000 */
[----:B---3--:R-:W-:-:S03]  /*19fc0*/  FADD.FTZ R0, R0, R5 ;  /* 0x0000000500007221 */ /* 0x008fc60000010000 */
[----:B------:R2:W3:Y:S04]  /*19fd0*/  SHFL.BFLY PT, R3, R4, 0x1, 0x1f ;  /* 0x0c201f0004037f89 */ /* 0x0004e800000e0000 */
.L_x_801:
[----:B------:R-:W-:Y:S01]  /*19fe0*/  FSETP.NE.FTZ.AND P1, PT, R0, RZ, PT ;  /* 0x000000ff0000720b */ /* 0x000fe20003f35000 */
[----:B---3--:R-:W-:Y:S01]  /*19ff0*/  FADD.FTZ R3, R3, R4 ;  /* 0x0000000403037221 */ /* 0x008fe20000010000 */
[----:B------:R-:W-:Y:S02]  /*1a000*/  MOV R2, RZ ;  /* 0x000000ff00027202 */ /* 0x000fe40000000f00 */
[----:B------:R-:W-:Y:S02]  /*1a010*/  MOV R133, 0xff800000 ;  /* 0xff80000000857802 */ /* 0x000fe40000000f00 */
[----:B------:R-:W-:-:S07]  /*1a020*/  FSETP.NE.FTZ.AND P0, PT, R3, RZ, PT ;  /* 0x000000ff0300720b */ /* 0x000fce0003f15000 */
[----:B------:R-:W3:Y:S01]  /*1a030*/  @P1 MUFU.RCP R2, R0 ;  /* 0x0000000000021308 */ /* 0x000ee20000001000 */
[----:B--2---:R-:W-:-:S05]  /*1a040*/  @P1 MOV R4, 0x3f317218 ;  /* 0x3f31721800041802 */ /* 0x004fca0000000f00 */
[----:B------:R-:W-:Y:S02]  /*1a050*/  @P1 FMUL.FTZ R4, R4, c[0x0][0x2d0] ;  /* 0x0000b40004041a20 */ /* 0x000fe40000410000 */
[----:B------:R2:W-:Y:S01]  /*1a060*/  @P1 MUFU.LG2 R5, R0 ;  /* 0x0000000000051308 */ /* 0x0005e20000000c00 */
[C---:B---3--:R-:W-:Y:S02]  /*1a070*/  FMUL.FTZ R134, R2.reuse, R144 ;  /* 0x0000009002867220 */ /* 0x048fe40000410000 */
[C---:B------:R-:W-:Y:S02]  /*1a080*/  FMUL.FTZ R135, R2.reuse, R145 ;  /* 0x0000009102877220 */ /* 0x040fe40000410000 */
[C---:B------:R-:W-:Y:S02]  /*1a090*/  FMUL.FTZ R144, R2.reuse, R152 ;  /* 0x0000009802907220 */ /* 0x040fe40000410000 */
[C---:B------:R-:W-:Y:S01]  /*1a0a0*/  FMUL.FTZ R145, R2.reuse, R153 ;  /* 0x0000009902917220 */ /* 0x040fe20000410000 */
[----:B--2---:R-:W-:Y:S01]  /*1a0b0*/  MOV R0, RZ ;  /* 0x000000ff00007202 */ /* 0x004fe20000000f00 */
[----:B------:R-:W-:-:S02]  /*1a0c0*/  FMUL.FTZ R152, R2, R24 ;  /* 0x0000001802987220 */ /* 0x000fc40000410000 */
[C---:B------:R-:W-:Y:S02]  /*1a0d0*/  FMUL.FTZ R153, R2.reuse, R25 ;  /* 0x0000001902997220 */ /* 0x040fe40000410000 */
[C---:B------:R-:W-:Y:S01]  /*1a0e0*/  FMUL.FTZ R24, R2.reuse, R32 ;  /* 0x0000002002187220 */ /* 0x040fe20000410000 */
[----:B------:R-:W2:Y:S01]  /*1a0f0*/  @P0 MUFU.RCP R0, R3 ;  /* 0x0000000300000308 */ /* 0x000ea20000001000 */
        /* <DEDUP_REMOVED lines=59> */
[----:B--2---:R-:W-:-:S02]  /*1a4b0*/  FMUL.FTZ R128, R0, R30 ;  /* 0x0000001e00807220 */ /* 0x004fc40000410000 */
[C---:B------:R-:W-:Y:S02]  /*1a4c0*/  FMUL.FTZ R129, R0.reuse, R31 ;  /* 0x0000001f00817220 */ /* 0x040fe40000410000 */
[C---:B------:R-:W-:Y:S02]  /*1a4d0*/  FMUL.FTZ R30, R0.reuse, R34 ;  /* 0x00000022001e7220 */ /* 0x040fe40000410000 */
[C---:B------:R-:W-:Y:S02]  /*1a4e0*/  FMUL.FTZ R31, R0.reuse, R35 ;  /* 0x00000023001f7220 */ /* 0x040fe40000410000 */
[----:B------:R-:W-:Y:S02]  /*1a4f0*/  @P1 FMUL.FTZ R5, R5, 0.69314718246459960938 ;  /* 0x3f31721805051820 */ /* 0x000fe40000410000 */
[C---:B------:R-:W-:Y:S02]  /*1a500*/  FMUL.FTZ R34, R0.reuse, R42 ;  /* 0x0000002a00227220 */ /* 0x040fe40000410000 */
[----:B------:R-:W-:-:S02]  /*1a510*/  FMUL.FTZ R35, R0, R43 ;  /* 0x0000002b00237220 */ /* 0x000fc40000410000 */
[C---:B------:R-:W-:Y:S01]  /*1a520*/  FMUL.FTZ R42, R0.reuse, R50 ;  /* 0x00000032002a7220 */ /* 0x040fe20000410000 */
[----:B---3--:R-:W-:Y:S01]  /*1a530*/  @P0 MOV R3, 0x3f317218 ;  /* 0x3f31721800030802 */ /* 0x008fe20000000f00 */
[C---:B------:R-:W-:Y:S02]  /*1a540*/  FMUL.FTZ R43, R0.reuse, R51 ;  /* 0x00000033002b7220 */ /* 0x040fe40000410000 */
[C---:B------:R-:W-:Y:S02]  /*1a550*/  FMUL.FTZ R50, R0.reuse, R58 ;  /* 0x0000003a00327220 */ /* 0x040fe40000410000 */
[C---:B------:R-:W-:Y:S02]  /*1a560*/  FMUL.FTZ R51, R0.reuse, R59 ;  /* 0x0000003b00337220 */ /* 0x040fe40000410000 */
[C---:B------:R-:W-:Y:S02]  /*1a570*/  FMUL.FTZ R58, R0.reuse, R66 ;  /* 0x00000042003a7220 */ /* 0x040fe40000410000 */
[----:B------:R-:W-:-:S02]  /*1a580*/  FMUL.FTZ R59, R0, R67 ;  /* 0x00000043003b7220 */ /* 0x000fc40000410000 */
[----:B------:R-:W-:Y:S01]  /*1a590*/  @P1 FFMA.FTZ R133, R4, R132, R5 ;  /* 0x0000008404851223 */ /* 0x000fe20000010005 */
[----:B------:R-:W-:Y:S01]  /*1a5a0*/  MOV R4, 0x1 ;  /* 0x0000000100047802 */ /* 0x000fe20000000f00 */
[C---:B------:R-:W-:Y:S02]  /*1a5b0*/  FMUL.FTZ R66, R0.reuse, R74 ;  /* 0x0000004a00427220 */ /* 0x040fe40000410000 */
[C---:B------:R-:W-:Y:S02]  /*1a5c0*/  FMUL.FTZ R67, R0.reuse, R75 ;  /* 0x0000004b00437220 */ /* 0x040fe40000410000 */
[C---:B------:R-:W-:Y:S02]  /*1a5d0*/  FMUL.FTZ R74, R0.reuse, R82 ;  /* 0x00000052004a7220 */ /* 0x040fe40000410000 */
[----:B------:R-:W-:Y:S02]  /*1a5e0*/  FMUL.FTZ R75, R0, R83 ;  /* 0x00000053004b7220 */ /* 0x000fe40000410000 */
[----:B----4-:R-:W-:-:S02]  /*1a5f0*/  @P0 FMUL.FTZ R2, R2, 0.69314718246459960938 ;  /* 0x3f31721802020820 */ /* 0x010fc40000410000 */
        /* <DEDUP_REMOVED lines=51> */
.L_x_610:
[----:B------:R-:W2:Y:S01]  /*1a930*/  S2R R118, SR_TID.X ;  /* 0x0000000000767919 */ /* 0x000ea20000002100 */
[----:B------:R-:W-:Y:S01]  /*1a940*/  BSSY B0, `(.L_x_729) ;  /* 0x0000010000007945 */ /* 0x000fe20003800000 */
[----:B--2---:R-:W-:-:S13]  /*1a950*/  LOP3.LUT P0, RZ, R118, 0xff, RZ, 0xc0, !PT ;  /* 0x000000ff76ff7812 */ /* 0x004fda000780c0ff */
[----:B------:R-:W-:Y:S05]  /*1a960*/  @P0 BRA `(.L_x_730) ;  /* 0x000000d000000947 */ /* 0x000fea0003800000 */
[----:B------:R-:W2:Y:S01]  /*1a970*/  S2R R4, SR_LANEID ;  /* 0x0000000000047919 */ /* 0x000ea20000000000 */
[----:B------:R-:W-:Y:S01]  /*1a980*/  VOTEU.ANY UR4, UPT, PT ;  /* 0x0000000000047886 */ /* 0x000fe200038e0100 */
[----:B------:R-:W-:Y:S01]  /*1a990*/  IMAD.MOV.U32 R5, RZ, RZ, c[0x0][0x564] ;  /* 0x00015900ff057624 */ /* 0x000fe200078e00ff */
[----:B------:R-:W2:Y:S08]  /*1a9a0*/  FLO.U32 R3, UR4 ;  /* 0x0000000400037d00 */ /* 0x000eb000080e0000 */
[----:B------:R-:W3:Y:S01]  /*1a9b0*/  POPC R2, UR4 ;  /* 0x0000000400027d09 */ /* 0x000ee20008000000 */
[----:B--2---:R-:W-:Y:S01]  /*1a9c0*/  ISETP.EQ.U32.AND P0, PT, R3, R4, PT ;  /* 0x000000040300720c */ /* 0x004fe20003f02070 */
[----:B------:R-:W-:-:S12]  /*1a9d0*/  IMAD.MOV.U32 R4, RZ, RZ, c[0x0][0x560] ;  /* 0x00015800ff047624 */ /* 0x000fd800078e00ff */
[----:B---3--:R2:W3:Y:S04]  /*1a9e0*/  @P0 ATOMG.E.ADD.STRONG.GPU PT, R2, [R4.64], R2 ;  /* 0x00000002040209a8 */ /* 0x0084e800081ee1c6 */
[----:B--2---:R-:W2:Y:S04]  /*1a9f0*/  S2R R4, SR_LTMASK ;  /* 0x0000000000047919 */ /* 0x004ea80000003900 */
[----:B---3--:R2:W3:Y:S02]  /*1aa00*/  SHFL.IDX PT, R3, R2, R3, 0x1f ;  /* 0x00001f0302037589 */ /* 0x0084e400000e0000 */
[----:B--2---:R-:W-:-:S06]  /*1aa10*/  LOP3.LUT R2, R4, UR4, RZ, 0xc0, !PT ;  /* 0x0000000404027c12 */ /* 0x004fcc000f8ec0ff */
[----:B------:R-:W3:Y:S02]  /*1aa20*/  POPC R2, R2 ;  /* 0x0000000200027309 */ /* 0x000ee40000000000 */
[----:B---3--:R-:W-:-:S06]  /*1aa30*/  IADD3 R232, R3, c[0x0][0xc], R2 ;  /* 0x0000030003e87a10 */ /* 0x008fcc0007ffe002 */
.L_x_730:
[----:B------:R-:W-:Y:S05]  /*1aa40*/  BSYNC B0 ;  /* 0x0000000000007941 */ /* 0x000fea0003800000 */
.L_x_729:
[----:B------:R-:W-:Y:S01]  /*1aa50*/  PRMT R0, R0, 0x9910, RZ ;  /* 0x0000991000007816 */ /* 0x000fe200000000ff */
[----:B------:R-:W-:Y:S01]  /*1aa60*/  BSSY B1, `(.L_x_731) ;  /* 0x00003f8000017945 */ /* 0x000fe20003800000 */
[----:B-----5:R-:W-:Y:S02]  /*1aa70*/  IMAD.MOV.U32 R110, RZ, RZ, R232 ;  /* 0x000000ffff6e7224 */ /* 0x020fe400078e00e8 */
[----:B------:R-:W-:-:S13]  /*1aa80*/  ISETP.NE.AND P0, PT, R0, RZ, PT ;  /* 0x000000ff0000720c */ /* 0x000fda0003f05270 */
[----:B------:R-:W-:Y:S05]  /*1aa90*/  @!P0 BRA `(.L_x_732) ;  /* 0x0000321000008947 */ /* 0x000fea0003800000 */
[----:B------:R-:W-:Y:S01]  /*1aaa0*/  WARPSYNC 0xffffffff ;  /* 0xffffffff00007948 */ /* 0x000fe20003800000 */
[----:B------:R-:W-:Y:S01]  /*1aab0*/  BAR.SYNC.DEFER_BLOCKING 0x1, 0x100 ;  /* 0x0044000000007b1d */ /* 0x000fe20000010000 */
[----:B------:R-:W-:Y:S01]  /*1aac0*/  F2FP.BF16.PACK_AB R0, R161, R160 ;  /* 0x000000a0a100723e */ /* 0x000fe200000010ff */
[----:B------:R-:W-:Y:S01]  /*1aad0*/  IMAD.MOV.U32 R12, RZ, RZ, c[0x0][0x388] ;  /* 0x0000e200ff0c7624 */ /* 0x000fe200078e00ff */
[----:B------:R-:W-:Y:S02]  /*1aae0*/  F2FP.BF16.PACK_AB R2, R109, R108 ;  /* 0x0000006c6d02723e */ /* 0x000fe400000010ff */
[----:B------:R-:W-:Y:S02]  /*1aaf0*/  F2FP.BF16.PACK_AB R3, R135, R134 ;  /* 0x000000868703723e */ /* 0x000fe400000010ff */
        /* <DEDUP_REMOVED lines=8> */
[----:B--2---:R-:W-:-:S02]  /*1ab80*/  F2FP.BF16.PACK_AB R0, R117, R116 ;  /* 0x000000747500723e */ /* 0x004fc400000010ff */
[----:B---3--:R-:W-:-:S03]  /*1ab90*/  F2FP.BF16.PACK_AB R2, R141, R140 ;  /* 0x0000008c8d02723e */ /* 0x008fc600000010ff */
[----:B------:R2:W-:Y:S01]  /*1aba0*/  STS [R239+0x400], R0 ;  /* 0x00040000ef007388 */ /* 0x0005e20000000800 */
[----:B----4-:R-:W-:-:S03]  /*1abb0*/  F2FP.BF16.PACK_AB R3, R121, R120 ;  /* 0x000000787903723e */ /* 0x010fc600000010ff */
[----:B------:R3:W-:Y:S04]  /*1abc0*/  STS [R241+0x80], R2 ;  /* 0x00008002f1007388 */ /* 0x0007e80000000800 */
[----:B------:R4:W-:Y:S01]  /*1abd0*/  STS [R241+0x480], R3 ;  /* 0x00048003f1007388 */ /* 0x0009e20000000800 */
[----:B--2---:R-:W-:Y:S02]  /*1abe0*/  F2FP.BF16.PACK_AB R0, R145, R144 ;  /* 0x000000909100723e */ /* 0x004fe400000010ff */
[----:B---3--:R-:W-:-:S03]  /*1abf0*/  F2FP.BF16.PACK_AB R2, R125, R124 ;  /* 0x0000007c7d02723e */ /* 0x008fc600000010ff */
[----:B------:R2:W-:Y:S01]  /*1ac00*/  STS [R240], R0 ;  /* 0x00000000f0007388 */ /* 0x0005e20000000800 */
[----:B----4-:R-:W-:-:S03]  /*1ac10*/  F2FP.BF16.PACK_AB R3, R149, R148 ;  /* 0x000000949503723e */ /* 0x010fc600000010ff */
[----:B------:R3:W-:Y:S04]  /*1ac20*/  STS [R240+0x400], R2 ;  /* 0x00040002f0007388 */ /* 0x0007e80000000800 */
[----:B------:R4:W-:Y:S01]  /*1ac30*/  STS [R245+0x80], R3 ;  /* 0x00008003f5007388 */ /* 0x0009e20000000800 */
[----:B--2---:R-:W-:Y:S02]  /*1ac40*/  F2FP.BF16.PACK_AB R0, R23, R22 ;  /* 0x000000161700723e */ /* 0x004fe400000010ff */
[----:B---3--:R-:W-:-:S03]  /*1ac50*/  F2FP.BF16.PACK_AB R2, R153, R152 ;  /* 0x000000989902723e */ /* 0x008fc600000010ff */
[----:B------:R2:W-:Y:S01]  /*1ac60*/  STS [R245+0x480], R0 ;  /* 0x00048000f5007388 */ /* 0x0005e20000000800 */
[----:B----4-:R-:W-:-:S03]  /*1ac70*/  F2FP.BF16.PACK_AB R3, R27, R26 ;  /* 0x0000001a1b03723e */ /* 0x010fc600000010ff */
[----:B------:R3:W-:Y:S04]  /*1ac80*/  STS [R243], R2 ;  /* 0x00000002f3007388 */ /* 0x0007e80000000800 */
[----:B------:R4:W-:Y:S01]  /*1ac90*/  STS [R243+0x400], R3 ;  /* 0x00040003f3007388 */ /* 0x0009e20000000800 */
[----:B--2---:R-:W-:Y:S02]  /*1aca0*/  F2FP.BF16.PACK_AB R0, R29, R28 ;  /* 0x0000001c1d00723e */ /* 0x004fe400000010ff */
[----:B---3--:R-:W-:-:S03]  /*1acb0*/  F2FP.BF16.PACK_AB R2, R129, R128 ;  /* 0x000000808102723e */ /* 0x008fc600000010ff */
[----:B------:R2:W-:Y:S01]  /*1acc0*/  STS [R244+0x80], R0 ;  /* 0x00008000f4007388 */ /* 0x0005e20000000800 */
[----:B----4-:R-:W-:-:S03]  /*1acd0*/  F2FP.BF16.PACK_AB R3, R25, R24 ;  /* 0x000000181903723e */ /* 0x010fc600000010ff */
[----:B------:R3:W-:Y:S04]  /*1ace0*/  STS [R244+0x480], R2 ;  /* 0x00048002f4007388 */ /* 0x0007e80000000800 */
[----:B------:R4:W-:Y:S01]  /*1acf0*/  STS [R242], R3 ;  /* 0x00000003f2007388 */ /* 0x0009e20000000800 */
[----:B--2---:R-:W-:Y:S02]  /*1ad00*/  F2FP.BF16.PACK_AB R0, R31, R30 ;  /* 0x0000001e1f00723e */ /* 0x004fe400000010ff */
[----:B---3--:R-:W-:-:S03]  /*1ad10*/  F2FP.BF16.PACK_AB R2, R37, R36 ;  /* 0x000000242502723e */ /* 0x008fc600000010ff */
[----:B------:R2:W-:Y:S01]  /*1ad20*/  STS [R242+0x400], R0 ;  /* 0x00040000f2007388 */ /* 0x0005e20000000800 */
[----:B----4-:R-:W-:-:S03]  /*1ad30*/  F2FP.BF16.PACK_AB R3, R39, R38 ;  /* 0x000000262703723e */ /* 0x010fc600000010ff */
[----:B------:R3:W-:Y:S04]  /*1ad40*/  STS [R238+0x4080], R2 ;  /* 0x00408002ee007388 */ /* 0x0007e80000000800 */
[----:B------:R4:W-:Y:S01]  /*1ad50*/  STS [R238+0x4480], R3 ;  /* 0x00448003ee007388 */ /* 0x0009e20000000800 */
        /* <DEDUP_REMOVED lines=59> */
[----:B------:R4:W-:Y:S04]  /*1b110*/  STS [R242+0x8400], R4 ;  /* 0x00840004f2007388 */ /* 0x0009e80000000800 */
[----:B------:R1:W-:Y:S01]  /*1b120*/  STS [R238+0xc080], R2 ;  /* 0x00c08002ee007388 */ /* 0x0003e20000000800 */
[----:B--2---:R-:W-:Y:S02]  /*1b130*/  F2FP.BF16.PACK_AB R0, R147, R146 ;  /* 0x000000929300723e */ /* 0x004fe400000010ff */
[----:B---3--:R-:W-:-:S03]  /*1b140*/  F2FP.BF16.PACK_AB R3, R155, R154 ;  /* 0x0000009a9b03723e */ /* 0x008fc600000010ff */
[----:B------:R2:W-:Y:S01]  /*1b150*/  STS [R238+0xc480], R0 ;  /* 0x00c48000ee007388 */ /* 0x0005e20000000800 */
[----:B----4-:R-:W-:-:S03]  /*1b160*/  F2FP.BF16.PACK_AB R4, R97, R96 ;  /* 0x000000606104723e */ /* 0x010fc600000010ff */
[----:B------:R3:W-:Y:S01]  /*1b170*/  STS [R239+0xc400], R3 ;  /* 0x00c40003ef007388 */ /* 0x0007e20000000800 */
[----:B-1----:R-:W-:-:S03]  /*1b180*/  F2FP.BF16.PACK_AB R2, R163, R162 ;  /* 0x000000a2a302723e */ /* 0x002fc600000010ff */
[----:B------:R1:W-:Y:S04]  /*1b190*/  STS [R239+0xc000], R4 ;  /* 0x00c00004ef007388 */ /* 0x0003e80000000800 */
[----:B------:R4:W-:Y:S01]  /*1b1a0*/  STS [R241+0xc080], R2 ;  /* 0x00c08002f1007388 */ /* 0x0009e20000000800 */
[----:B--2---:R-:W-:Y:S02]  /*1b1b0*/  F2FP.BF16.PACK_AB R0, R151, R150 ;  /* 0x000000969700723e */ /* 0x004fe400000010ff */
[----:B---3--:R-:W-:-:S03]  /*1b1c0*/  F2FP.BF16.PACK_AB R3, R115, R114 ;  /* 0x000000727303723e */ /* 0x008fc600000010ff */
[----:B------:R2:W-:Y:S01]  /*1b1d0*/  STS [R241+0xc480], R0 ;  /* 0x00c48000f1007388 */ /* 0x0005e20000000800 */
[----:B-1----:R-:W-:-:S03]  /*1b1e0*/  F2FP.BF16.PACK_AB R4, R169, R168 ;  /* 0x000000a8a904723e */ /* 0x002fc600000010ff */
[----:B------:R1:W-:Y:S01]  /*1b1f0*/  STS [R240+0xc400], R3 ;  /* 0x00c40003f0007388 */ /* 0x0003e20000000800 */
[----:B----4-:R-:W-:-:S03]  /*1b200*/  F2FP.BF16.PACK_AB R2, R167, R166 ;  /* 0x000000a6a702723e */ /* 0x010fc600000010ff */
[----:B------:R3:W-:Y:S04]  /*1b210*/  STS [R240+0xc000], R4 ;  /* 0x00c00004f0007388 */ /* 0x0007e80000000800 */
[----:B------:R4:W-:Y:S01]  /*1b220*/  STS [R245+0xc080], R2 ;  /* 0x00c08002f5007388 */ /* 0x0009e20000000800 */
[----:B--2---:R-:W-:Y:S02]  /*1b230*/  F2FP.BF16.PACK_AB R0, R107, R106 ;  /* 0x0000006a6b00723e */ /* 0x004fe400000010ff */
[----:B-1----:R-:W-:-:S03]  /*1b240*/  F2FP.BF16.PACK_AB R3, R103, R102 ;  /* 0x000000666703723e */ /* 0x002fc600000010ff */
[----:B------:R1:W-:Y:S01]  /*1b250*/  STS [R245+0xc480], R0 ;  /* 0x00c48000f5007388 */ /* 0x0003e20000000800 */
[----:B---3--:R-:W-:-:S03]  /*1b260*/  F2FP.BF16.PACK_AB R4, R165, R164 ;  /* 0x000000a4a504723e */ /* 0x008fc600000010ff */
[----:B------:R2:W-:Y:S01]  /*1b270*/  STS [R243+0xc400], R3 ;  /* 0x00c40003f3007388 */ /* 0x0005e20000000800 */
[----:B----4-:R-:W-:-:S03]  /*1b280*/  F2FP.BF16.PACK_AB R2, R113, R112 ;  /* 0x000000707102723e */ /* 0x010fc600000010ff */
[----:B------:R3:W-:Y:S04]  /*1b290*/  STS [R243+0xc000], R4 ;  /* 0x00c00004f3007388 */ /* 0x0007e80000000800 */
[----:B------:R4:W-:Y:S01]  /*1b2a0*/  STS [R244+0xc080], R2 ;  /* 0x00c08002f4007388 */ /* 0x0009e20000000800 */
[----:B-1----:R-:W-:Y:S02]  /*1b2b0*/  F2FP.BF16.PACK_AB R0, R99, R98 ;  /* 0x000000626300723e */ /* 0x002fe400000010ff */
[----:B--2---:R-:W-:-:S03]  /*1b2c0*/  F2FP.BF16.PACK_AB R3, R105, R104 ;  /* 0x000000686903723e */ /* 0x004fc600000010ff */
[----:B------:R1:W-:Y:S01]  /*1b2d0*/  STS [R244+0xc480], R0 ;  /* 0x00c48000f4007388 */ /* 0x0003e20000000800 */
[----:B---3--:R-:W-:-:S03]  /*1b2e0*/  IMAD.MOV.U32 R4, RZ, RZ, 0x4 ;  /* 0x00000004ff047424 */ /* 0x008fc600078e00ff */
[----:B------:R2:W-:Y:S01]  /*1b2f0*/  STS [R242+0xc000], R3 ;  /* 0x00c00003f2007388 */ /* 0x0005e20000000800 */
[----:B----4-:R-:W-:Y:S02]  /*1b300*/  IMAD.MOV.U32 R2, RZ, RZ, RZ ;  /* 0x000000ffff027224 */ /* 0x010fe400078e00ff */
[----:B------:R-:W-:-:S04]  /*1b310*/  @P1 IMAD.WIDE R6, R235, R4, c[0x0][0x508] ;  /* 0x00014200eb061625 */ /* 0x000fc800078e0204 */
[----:B------:R-:W-:Y:S01]  /*1b320*/  IMAD.WIDE R4, R235, R4, c[0x0][0x500] ;  /* 0x00014000eb047625 */ /* 0x000fe200078e0204 */
        /* <DEDUP_REMOVED lines=12> */
.L_x_733:
[----:B------:R-:W2:Y:S01]  /*1b3f0*/  LDL R111, [R1+0x4] ;  /* 0x00000400016f7983 */ /* 0x000ea20000100800 */
[----:B------:R-:W-:Y:S01]  /*1b400*/  IMAD.MOV.U32 R10, RZ, RZ, 0x368 ;  /* 0x00000368ff0a7424 */ /* 0x000fe200078e00ff */
[----:B------:R-:W-:Y:S01]  /*1b410*/  ISETP.GT.AND P2, PT, R3, 0x1, PT ;  /* 0x000000010300780c */ /* 0x000fe20003f44270 */
[----:B-1----:R-:W-:Y:S01]  /*1b420*/  IMAD.MOV.U32 R0, RZ, RZ, c[0x0][0x4e8] ;  /* 0x00013a00ff007624 */ /* 0x002fe200078e00ff */
[----:B------:R-:W-:Y:S01]  /*1b430*/  ISETP.NE.U32.AND P0, PT, RZ, c[0x0][0x500], PT ;  /* 0x00014000ff007a0c */ /* 0x000fe20003f05070 */
[----:B------:R-:W-:Y:S01]  /*1b440*/  IMAD.IADD R8, R226, 0x1, R225 ;  /* 0x00000001e2087824 */ /* 0x000fe200078e02e1 */
[----:B------:R-:W-:-:S02]  /*1b450*/  SEL R10, R10, 0x328, P2 ;  /* 0x000003280a0a7807 */ /* 0x000fc40001000000 */
[----:B------:R-:W-:Y:S02]  /*1b460*/  ISETP.NE.AND P3, PT, R0, 0x1, PT ;  /* 0x000000010000780c */ /* 0x000fe40003f65270 */
[----:B------:R-:W1:Y:S01]  /*1b470*/  LDC.64 R6, c[0x0][R10+0x170] ;  /* 0x00005c000a067b82 */ /* 0x000e620000000a00 */
[----:B------:R-:W-:Y:S02]  /*1b480*/  ISETP.NE.AND.EX P0, PT, RZ, c[0x0][0x504], PT, P0 ;  /* 0x00014100ff007a0c */ /* 0x000fe40003f05300 */
[----:B------:R-:W-:Y:S02]  /*1b490*/  SHF.R.S32.HI R3, RZ, 0x1f, R235 ;  /* 0x0000001fff037819 */ /* 0x000fe400000114eb */
[----:B------:R-:W-:Y:S02]  /*1b4a0*/  SEL R0, R235, RZ, !P0 ;  /* 0x000000ffeb007207 */ /* 0x000fe40004000000 */
[----:B------:R-:W-:Y:S01]  /*1b4b0*/  SEL R4, R3, RZ, !P0 ;  /* 0x000000ff03047207 */ /* 0x000fe20004000000 */
[----:B------:R-:W3:Y:S01]  /*1b4c0*/  LDC.64 R14, c[0x0][R10+0x168] ;  /* 0x00005a000a0e7b82 */ /* 0x000ee20000000a00 */
[----:B------:R-:W-:-:S02]  /*1b4d0*/  SHF.R.S32.HI R21, RZ, 0x1f, R118 ;  /* 0x0000001fff157819 */ /* 0x000fc40000011476 */
[----:B------:R-:W-:Y:S01]  /*1b4e0*/  @P3 IMAD.HI.U32 R9, R8, c[0x0][0x4ec], RZ ;  /* 0x00013b0008093a27 */ /* 0x000fe200078e00ff */
[----:B------:R-:W-:Y:S02]  /*1b4f0*/  LOP3.LUT R215, R215, 0xfffffffd, RZ, 0xc0, !PT ;  /* 0xfffffffdd7d77812 */ /* 0x000fe400078ec0ff */
[----:B------:R-:W-:Y:S02]  /*1b500*/  LEA.HI R21, R21, R118, RZ, 0x5 ;  /* 0x0000007615157211 */ /* 0x000fe400078f28ff */
[----:B------:R4:W4:Y:S02]  /*1b510*/  LDC.64 R16, c[0x0][R10+0x178] ;  /* 0x00005e000a107b82 */ /* 0x0009240000000a00 */
[----:B------:R-:W-:-:S05]  /*1b520*/  LOP3.LUT R21, R21, 0xffffffe0, RZ, 0xc0, !PT ;  /* 0xffffffe015157812 */ /* 0x000fca00078ec0ff */
[----:B------:R-:W-:Y:S01]  /*1b530*/  IMAD.IADD R21, R118, 0x1, -R21 ;  /* 0x0000000176157824 */ /* 0x000fe200078e0a15 */
[----:B------:R4:W4:Y:S01]  /*1b540*/  LDC.64 R18, c[0x0][R10+0x160] ;  /* 0x000058000a127b82 */ /* 0x0009220000000a00 */
[----:B-1----:R-:W-:-:S04]  /*1b550*/  IMAD R3, R7, R0, RZ ;  /* 0x0000000007037224 */ /* 0x002fc800078e02ff */
[C---:B------:R-:W-:Y:S02]  /*1b560*/  IMAD R11, R6.reuse, R4, R3 ;  /* 0x00000004060b7224 */ /* 0x040fe400078e0203 */
[----:B------:R-:W-:-:S04]  /*1b570*/  IMAD.WIDE.U32 R4, R6, R0, RZ ;  /* 0x0000000006047225 */ /* 0x000fc800078e00ff */
[----:B---3--:R-:W-:-:S04]  /*1b580*/  IMAD.WIDE.U32 R6, R14, R227, RZ ;  /* 0x000000e30e067225 */ /* 0x008fc800078e00ff */
[----:B------:R-:W-:Y:S01]  /*1b590*/  IMAD.MOV.U32 R3, RZ, RZ, R8 ;  /* 0x000000ffff037224 */ /* 0x000fe200078e0008 */
[----:B------:R-:W-:Y:S01]  /*1b5a0*/  @P3 SHF.R.U32.HI R3, RZ, c[0x0][0x4f0], R9 ;  /* 0x00013c00ff033a19 */ /* 0x000fe20000011609 */
[----:B----4-:R-:W-:Y:S01]  /*1b5b0*/  IMAD R10, R15, R227, RZ ;  /* 0x000000e30f0a7224 */ /* 0x010fe200078e02ff */
[----:B------:R-:W-:Y:S01]  /*1b5c0*/  SEL R9, R248, RZ, P2 ;  /* 0x000000fff8097207 */ /* 0x000fe20001000000 */
[----:B------:R-:W-:Y:S01]  /*1b5d0*/  IMAD.IADD R13, R5, 0x1, R11 ;  /* 0x00000001050d7824 */ /* 0x000fe200078e020b */
[----:B-----5:R-:W-:Y:S01]  /*1b5e0*/  IADD3 R14, P1, P0, R4, R6, R2 ;  /* 0x00000006040e7210 */ /* 0x020fe2000783e002 */
[----:B------:R-:W-:Y:S01]  /*1b5f0*/  IMAD.IADD R4, R7, 0x1, R10 ;  /* 0x0000000107047824 */ /* 0x000fe200078e020a */
[----:B------:R-:W-:Y:S01]  /*1b600*/  SHF.R.S32.HI R10, RZ, 0x1f, R2 ;  /* 0x0000001fff0a7819 */ /* 0x000fe20000011402 */
[-C--:B------:R-:W-:Y:S02]  /*1b610*/  IMAD R11, R17, R9.reuse, RZ ;  /* 0x00000009110b7224 */ /* 0x080fe400078e02ff */
[----:B------:R-:W-:Y:S01]  /*1b620*/  IMAD.MOV R5, RZ, RZ, -R3 ;  /* 0x000000ffff057224 */ /* 0x000fe200078e0a03 */
[----:B------:R-:W-:Y:S01]  /*1b630*/  IADD3.X R13, R13, R4, R10, P1, P0 ;  /* 0x000000040d0d7210 */ /* 0x000fe20000fe040a */
[----:B------:R-:W-:-:S04]  /*1b640*/  IMAD.WIDE.U32 R6, R16, R9, RZ ;  /* 0x0000000910067225 */ /* 0x000fc800078e00ff */
        /* <DEDUP_REMOVED lines=13> */
[----:B------:R-:W-:Y:S01]  /*1b720*/  LEA R3, P0, R4, R6, 0x2 ;  /* 0x0000000604037211 */ /* 0x000fe200078010ff */
[----:B------:R-:W-:Y:S01]  /*1b730*/  IMAD R11, R12, c[0x0][0x4e8], RZ ;  /* 0x00013a000c0b7a24 */ /* 0x000fe200078e02ff */
[----:B------:R-:W-:-:S03]  /*1b740*/  SEL R7, R7, c[0x0][0x454], P2 ;  /* 0x0001150007077a07 */ /* 0x000fc60001000000 */
[----:B------:R-:W-:Y:S01]  /*1b750*/  SHFL.IDX PT, R6, R3, RZ, 0x1c1f ;  /* 0x001c1fff03067589 */ /* 0x000fe200000e0000 */
[----:B------:R-:W-:Y:S02]  /*1b760*/  LEA.HI.X R5, R4, R7, R5, 0x2, P0 ;  /* 0x0000000704057211 */ /* 0x000fe400000f1405 */
[----:B------:R-:W-:Y:S01]  /*1b770*/  LOP3.LUT P0, RZ, R21, 0x3, RZ, 0xc0, !PT ;  /* 0x0000000315ff7812 */ /* 0x000fe2000780c0ff */
[----:B------:R2:W-:Y:S04]  /*1b780*/  SHFL.IDX PT, R4, R3, 0x1, 0x1c1f ;  /* 0x003c1f0003047f89 */ /* 0x0005e800000e0000 */
[----:B------:R-:W1:Y:S04]  /*1b790*/  SHFL.IDX PT, R7, R5, RZ, 0x1c1f ;  /* 0x001c1fff05077589 */ /* 0x000e6800000e0000 */
[----:B------:R-:W3:Y:S01]  /*1b7a0*/  SHFL.IDX PT, R5, R5, 0x1, 0x1c1f ;  /* 0x003c1f0005057f89 */ /* 0x000ee200000e0000 */
[----:B--2---:R-:W-:-:S05]  /*1b7b0*/  IMAD.IADD R3, R111, 0x1, R225 ;  /* 0x000000016f037824 */ /* 0x004fca00078e02e1 */
[C---:B------:R-:W-:Y:S02]  /*1b7c0*/  ISETP.GE.OR P1, PT, R3.reuse, R11, P0 ;  /* 0x0000000b0300720c */ /* 0x040fe40000726670 */
[----:B------:R-:W-:-:S04]  /*1b7d0*/  IADD3 R9, R3, 0x8, RZ ;  /* 0x0000000803097810 */ /* 0x000fc80007ffe0ff */
[----:B------:R-:W-:-:S07]  /*1b7e0*/  ISETP.GE.OR P0, PT, R9, R11, P0 ;  /* 0x0000000b0900720c */ /* 0x000fce0000706670 */
[----:B-1----:R1:W-:Y:S01]  /*1b7f0*/  @!P1 ST.E [R6.64], R133 ;  /* 0x0000008506009985 */ /* 0x0023e2000c101906 */
[----:B------:R-:W-:-:S05]  /*1b800*/  ISETP.GE.AND P1, PT, R9, R11, PT ;  /* 0x0000000b0900720c */ /* 0x000fca0003f26270 */
[----:B---3--:R1:W-:Y:S01]  /*1b810*/  @!P0 ST.E [R4.64], R20 ;  /* 0x0000001404008985 */ /* 0x0083e2000c101906 */
        /* <DEDUP_REMOVED lines=8> */
[----:B------:R-:W-:Y:S01]  /*1b8a0*/  IADD3 R6, R225, R6, RZ ;  /* 0x00000006e1067210 */ /* 0x000fe20007ffe0ff */
[----:B------:R-:W-:Y:S01]  /*1b8b0*/  IMAD R2, R2, c[0x0][0x3a4], R10 ;  /* 0x0000e90002027a24 */ /* 0x000fe200078e020a */
[----:B------:R-:W-:Y:S01]  /*1b8c0*/  IADD3 R12, R214, R225, RZ ;  /* 0x000000e1d60c7210 */ /* 0x000fe20007ffe0ff */
        /* <DEDUP_REMOVED lines=42> */
.L_x_802:
[----:B------:R-:W-:Y:S05]  /*1bb70*/  BRA.DIV ~URZ, `(.L_x_736) ;  /* 0x000047827f007947 */ /* 0x000fea000b800000 */
[----:B------:R4:W2:Y:S02]  /*1bb80*/  SHFL.IDX PT, R2, R14, RZ, 0x181f ;  /* 0x00181fff0e027589 */ /* 0x0008a400000e0000 */
.L_x_803:
        /* <DEDUP_REMOVED lines=26> */
.L_x_738:
[----:B------:R-:W-:Y:S05]  /*1bd30*/  BSYNC B0 ;  /* 0x0000000000007941 */ /* 0x000fea0003800000 */
.L_x_737:
[----:B------:R-:W-:Y:S05]  /*1bd40*/  BRA.DIV ~URZ, `(.L_x_739) ;  /* 0x000046227f007947 */ /* 0x000fea000b800000 */
[----:B---3--:R3:W4:Y:S04]  /*1bd50*/  SHFL.IDX PT, R10, R13, 0x1, 0x181f ;  /* 0x00381f000d0a7f89 */ /* 0x00872800000e0000 */
[----:B--2---:R3:W2:Y:S02]  /*1bd60*/  SHFL.IDX PT, R2, R14, 0x1, 0x181f ;  /* 0x00381f000e027f89 */ /* 0x0046a400000e0000 */
.L_x_804:
        /* <DEDUP_REMOVED lines=20> */
.L_x_741:
[----:B------:R-:W-:Y:S05]  /*1beb0*/  BSYNC B0 ;  /* 0x0000000000007941 */ /* 0x000fea0003800000 */
.L_x_740:
[----:B------:R-:W-:Y:S05]  /*1bec0*/  BRA.DIV ~URZ, `(.L_x_742) ;  /* 0x000045727f007947 */ /* 0x000fea000b800000 */
[----:B----4-:R4:W3:Y:S02]  /*1bed0*/  SHFL.IDX PT, R10, R13, 0x2, 0x181f ;  /* 0x00581f000d0a7f89 */ /* 0x0108e400000e0000 */
.L_x_805:
[----:B------:R-:W-:Y:S05]  /*1bee0*/  BRA.DIV ~URZ, `(.L_x_743) ;  /* 0x000045c27f007947 */ /* 0x000fea000b800000 */
[----:B--2---:R2:W4:Y:S02]  /*1bef0*/  SHFL.IDX PT, R2, R14, 0x2, 0x181f ;  /* 0x00581f000e027f89 */ /* 0x00452400000e0000 */
.L_x_806:
        /* <DEDUP_REMOVED lines=20> */
.L_x_745:
[----:B------:R-:W-:Y:S05]  /*1c040*/  BSYNC B0 ;  /* 0x0000000000007941 */ /* 0x000fea0003800000 */
.L_x_744:
[----:B------:R-:W-:Y:S05]  /*1c050*/  BRA.DIV ~URZ, `(.L_x_746) ;  /* 0x000044c27f007947 */ /* 0x000fea000b800000 */
[----:B---3--:R3:W2:Y:S04]  /*1c060*/  SHFL.IDX PT, R10, R13, 0x3, 0x181f ;  /* 0x00781f000d0a7f89 */ /* 0x0086a800000e0000 */
[----:B----4-:R3:W4:Y:S02]  /*1c070*/  SHFL.IDX PT, R2, R14, 0x3, 0x181f ;  /* 0x00781f000e027f89 */ /* 0x01072400000e0000 */
.L_x_807:
        /* <DEDUP_REMOVED lines=17> */
[----:B------:R-:W-:-:S04]  /*1c190*/  LEA R2, P0, R217, R2, 0x1 ;  /* 0x00000002d9027211 */ /* 0x000fc800078008ff */
[----:B------:R-:W-:-:S05]  /*1c1a0*/  LEA.HI.X R3, R217, R10, R18, 0x1, P0 ;  /* 0x0000000ad9037211 */ /* 0x000fca00000f0c12 */
[----:B------:R2:W-:Y:S01]  /*1c1b0*/  ST.E.128 [R2.64], R68 ;  /* 0x0000004402007985 */ /* 0x0005e2000c101d06 */
[----:B------:R-:W-:Y:S05]  /*1c1c0*/  BRA `(.L_x_747) ;  /* 0x0000281000007947 */ /* 0x000fea0003800000 */
.L_x_734:
        /* <DEDUP_REMOVED lines=33> */
.L_x_808:
[----:B------:R-:W-:Y:S05]  /*1c3e0*/  BRA.DIV ~URZ, `(.L_x_749) ;  /* 0x000042727f007947 */ /* 0x000fea000b800000 */
[----:B------:R3:W4:Y:S02]  /*1c3f0*/  SHFL.IDX PT, R0, R17, RZ, 0x1c1f ;  /* 0x001c1fff11007589 */ /* 0x00072400000e0000 */
.L_x_809:
[----:B------:R-:W-:Y:S01]  /*1c400*/  BSSY B0, `(.L_x_750) ;  /* 0x00000c0000007945 */ /* 0x000fe20003800000 */
[----:B------:R-:W-:Y:S05]  /*1c410*/  @P0 BRA `(.L_x_751) ;  /* 0x00000be000000947 */ /* 0x000fea0003800000 */
[C---:B------:R-:W-:Y:S02]  /*1c420*/  ISETP.GE.AND P2, PT, R210.reuse, c[0x0][0x3c8], PT ;  /* 0x0000f200d2007a0c */ /* 0x040fe40003f46270 */
[C---:B------:R-:W-:Y:S02]  /*1c430*/  IADD3 R11, R210.reuse, 0x8, RZ ;  /* 0x00000008d20b7810 */ /* 0x040fe40007ffe0ff */
[----:B------:R-:W-:Y:S02]  /*1c440*/  IADD3 R8, R210, 0x10, RZ ;  /* 0x00000010d2087810 */ /* 0x000fe40007ffe0ff */
[----:B------:R-:W-:Y:S02]  /*1c450*/  ISETP.GE.AND P1, PT, R11, c[0x0][0x3c8], PT ;  /* 0x0000f2000b007a0c */ /* 0x000fe40003f26270 */
[----:B------:R-:W-:-:S02]  /*1c460*/  ISETP.GE.AND P0, PT, R8, c[0x0][0x3c8], PT ;  /* 0x0000f20008007a0c */ /* 0x000fc40003f06270 */
[----:B------:R-:W-:Y:S02]  /*1c470*/  SHF.R.S32.HI R5, RZ, 0x1f, R210 ;  /* 0x0000001fff057819 */ /* 0x000fe400000114d2 */
[C---:B------:R-:W-:Y:S02]  /*1c480*/  IADD3 R9, R210.reuse, 0x18, RZ ;  /* 0x00000018d2097810 */ /* 0x040fe40007ffe0ff */
[C---:B----4-:R-:W-:Y:S02]  /*1c490*/  @!P2 LEA R2, P3, R210.reuse, R0, 0x2 ;  /* 0x00000000d202a211 */ /* 0x050fe400078610ff */
[C---:B------:R-:W-:Y:S02]  /*1c4a0*/  IADD3 R12, R210.reuse, 0x8, RZ ;  /* 0x00000008d20c7810 */ /* 0x040fe40007ffe0ff */
[C---:B--2---:R-:W-:Y:S02]  /*1c4b0*/  @!P2 LEA.HI.X R3, R210.reuse, R4, R5, 0x2, P3 ;  /* 0x00000004d203a211 */ /* 0x044fe400018f1405 */
[----:B------:R-:W-:-:S02]  /*1c4c0*/  IADD3 R5, R210, 0x20, RZ ;  /* 0x00000020d2057810 */ /* 0x000fc40007ffe0ff */
[----:B------:R-:W-:Y:S01]  /*1c4d0*/  IADD3 R10, R210, 0x10, RZ ;  /* 0x00000010d20a7810 */ /* 0x000fe20007ffe0ff */
[----:B------:R2:W-:Y:S01]  /*1c4e0*/  @!P2 ST.E.64 [R2.64], R160 ;  /* 0x000000a00200a985 */ /* 0x0005e2000c101b06 */
[----:B------:R-:W-:Y:S02]  /*1c4f0*/  ISETP.GE.AND P5, PT, R9, c[0x0][0x3c8], PT ;  /* 0x0000f20009007a0c */ /* 0x000fe40003fa6270 */
[----:B------:R-:W-:Y:S02]  /*1c500*/  ISETP.GE.AND P4, PT, R5, c[0x0][0x3c8], PT ;  /* 0x0000f20005007a0c */ /* 0x000fe40003f86270 */
[----:B------:R-:W-:Y:S02]  /*1c510*/  @!P1 LEA R6, P3, R11, R0, 0x2 ;  /* 0x000000000b069211 */ /* 0x000fe400078610ff */
[----:B------:R-:W-:Y:S02]  /*1c520*/  SHF.R.S32.HI R12, RZ, 0x1f, R12 ;  /* 0x0000001fff0c7819 */ /* 0x000fe4000001140c */
[----:B------:R-:W-:-:S02]  /*1c530*/  SHF.R.S32.HI R10, RZ, 0x1f, R10 ;  /* 0x0000001fff0a7819 */ /* 0x000fc4000001140a */
[----:B------:R-:W-:Y:S02]  /*1c540*/  ISETP.GE.AND P6, PT, R252, c[0x0][0x3c8], PT ;  /* 0x0000f200fc007a0c */ /* 0x000fe40003fc6270 */
[----:B------:R-:W-:Y:S02]  /*1c550*/  @!P1 LEA.HI.X R7, R11, R4, R12, 0x2, P3 ;  /* 0x000000040b079211 */ /* 0x000fe400018f140c */
[----:B------:R-:W-:Y:S02]  /*1c560*/  ISETP.GE.AND P3, PT, R251, c[0x0][0x3c8], PT ;  /* 0x0000f200fb007a0c */ /* 0x000fe40003f66270 */
[----:B------:R-:W-:Y:S01]  /*1c570*/  SHF.R.S32.HI R12, RZ, 0x1f, R251 ;  /* 0x0000001fff0c7819 */ /* 0x000fe200000114fb */
[----:B------:R4:W-:Y:S01]  /*1c580*/  @!P1 ST.E.64 [R6.64], R134 ;  /* 0x0000008606009985 */ /* 0x0009e2000c101b06 */
[----:B--2---:R-:W-:-:S04]  /*1c590*/  @!P0 LEA R2, P2, R8, R0, 0x2 ;  /* 0x0000000008028211 */ /* 0x004fc800078410ff */
[----:B------:R-:W-:Y:S02]  /*1c5a0*/  @!P0 LEA.HI.X R3, R8, R4, R10, 0x2, P2 ;  /* 0x0000000408038211 */ /* 0x000fe400010f140a */
[C---:B------:R-:W-:Y:S02]  /*1c5b0*/  IADD3 R10, R210.reuse, 0x18, RZ ;  /* 0x00000018d20a7810 */ /* 0x040fe40007ffe0ff */
[----:B------:R-:W-:Y:S01]  /*1c5c0*/  IADD3 R8, R210, 0x20, RZ ;  /* 0x00000020d2087810 */ /* 0x000fe20007ffe0ff */
[----:B------:R2:W-:Y:S01]  /*1c5d0*/  @!P0 ST.E.64 [R2.64], R140 ;  /* 0x0000008c02008985 */ /* 0x0005e2000c101b06 */
[----:B------:R-:W-:Y:S02]  /*1c5e0*/  SHF.R.S32.HI R10, RZ, 0x1f, R10 ;  /* 0x0000001fff0a7819 */ /* 0x000fe4000001140a */
[----:B------:R-:W-:Y:S02]  /*1c5f0*/  SHF.R.S32.HI R8, RZ, 0x1f, R8 ;  /* 0x0000001fff087819 */ /* 0x000fe40000011408 */
[----:B------:R-:W-:-:S02]  /*1c600*/  ISETP.GE.AND P2, PT, R250, c[0x0][0x3c8], PT ;  /* 0x0000f200fa007a0c */ /* 0x000fc40003f46270 */
[----:B----4-:R-:W-:-:S04]  /*1c610*/  @!P5 LEA R6, P1, R9, R0, 0x2 ;  /* 0x000000000906d211 */ /* 0x010fc800078210ff */
[----:B------:R-:W-:Y:S02]  /*1c620*/  @!P5 LEA.HI.X R7, R9, R4, R10, 0x2, P1 ;  /* 0x000000040907d211 */ /* 0x000fe400008f140a */
[----:B------:R-:W-:-:S03]  /*1c630*/  @!P6 LEA R10, P1, R252, R0, 0x2 ;  /* 0x00000000fc0ae211 */ /* 0x000fc600078210ff */
[----:B------:R4:W-:Y:S01]  /*1c640*/  @!P5 ST.E.64 [R6.64], R144 ;  /* 0x000000900600d985 */ /* 0x0009e2000c101b06 */
[----:B--2---:R-:W-:-:S04]  /*1c650*/  @!P4 LEA R2, P0, R5, R0, 0x2 ;  /* 0x000000000502c211 */ /* 0x004fc800078010ff */
[----:B------:R-:W-:Y:S02]  /*1c660*/  @!P4 LEA.HI.X R3, R5, R4, R8, 0x2, P0 ;  /* 0x000000040503c211 */ /* 0x000fe400000f1408 */
[----:B------:R-:W-:Y:S02]  /*1c670*/  SHF.R.S32.HI R5, RZ, 0x1f, R252 ;  /* 0x0000001fff057819 */ /* 0x000fe400000114fc */
[----:B------:R-:W-:Y:S01]  /*1c680*/  @!P3 LEA R8, P0, R251, R0, 0x2 ;  /* 0x00000000fb08b211 */ /* 0x000fe200078010ff */
[----:B------:R2:W-:Y:S01]  /*1c690*/  @!P4 ST.E.64 [R2.64], R148 ;  /* 0x000000940200c985 */ /* 0x0005e2000c101b06 */
[----:B------:R-:W-:Y:S02]  /*1c6a0*/  @!P6 LEA.HI.X R11, R252, R4, R5, 0x2, P1 ;  /* 0x00000004fc0be211 */ /* 0x000fe400008f1405 */
[----:B------:R-:W-:Y:S02]  /*1c6b0*/  ISETP.GE.AND P1, PT, R246, c[0x0][0x3c8], PT ;  /* 0x0000f200f6007a0c */ /* 0x000fe40003f26270 */
[----:B------:R-:W-:Y:S01]  /*1c6c0*/  SHF.R.S32.HI R5, RZ, 0x1f, R250 ;  /* 0x0000001fff057819 */ /* 0x000fe200000114fa */
[----:B------:R5:W-:Y:S01]  /*1c6d0*/  @!P6 ST.E.64 [R10.64], R152 ;  /* 0x000000980a00e985 */ /* 0x000be2000c101b06 */
[----:B------:R-:W-:-:S02]  /*1c6e0*/  ISETP.GE.AND P6, PT, R249, c[0x0][0x3c8], PT ;  /* 0x0000f200f9007a0c */ /* 0x000fc40003fc6270 */
[C---:B----4-:R-:W-:Y:S02]  /*1c6f0*/  @!P2 LEA R6, P4, R250.reuse, R0, 0x2 ;  /* 0x00000000fa06a211 */ /* 0x050fe400078810ff */
[-C--:B------:R-:W-:Y:S02]  /*1c700*/  @!P3 LEA.HI.X R9, R251, R4.reuse, R12, 0x2, P0 ;  /* 0x00000004fb09b211 */ /* 0x080fe400000f140c */
[----:B------:R-:W-:Y:S02]  /*1c710*/  @!P2 LEA.HI.X R7, R250, R4, R5, 0x2, P4 ;  /* 0x00000004fa07a211 */ /* 0x000fe400020f1405 */
[C---:B------:R-:W-:Y:S01]  /*1c720*/  IADD3 R5, R210.reuse, 0x58, RZ ;  /* 0x00000058d2057810 */ /* 0x040fe20007ffe0ff */
[----:B------:R4:W-:Y:S01]  /*1c730*/  @!P3 ST.E.64 [R8.64], R28 ;  /* 0x0000001c0800b985 */ /* 0x0009e2000c101b06 */
[----:B------:R-:W-:Y:S02]  /*1c740*/  SHF.R.S32.HI R12, RZ, 0x1f, R249 ;  /* 0x0000001fff0c7819 */ /* 0x000fe400000114f9 */
[----:B------:R-:W-:Y:S01]  /*1c750*/  ISETP.GE.AND P3, PT, R5, c[0x0][0x3c8], PT ;  /* 0x0000f20005007a0c */ /* 0x000fe20003f66270 */
[----:B------:R1:W-:Y:S01]  /*1c760*/  @!P2 ST.E.64 [R6.64], R24 ;  /* 0x000000180600a985 */ /* 0x0003e2000c101b06 */
[----:B--2---:R-:W-:-:S02]  /*1c770*/  IADD3 R2, R210, 0x50, RZ ;  /* 0x00000050d2027810 */ /* 0x004fc40007ffe0ff */
[----:B------:R-:W-:Y:S02]  /*1c780*/  IADD3 R3, R210, 0x60, RZ ;  /* 0x00000060d2037810 */ /* 0x000fe40007ffe0ff */
[----:B------:R-:W-:Y:S02]  /*1c790*/  ISETP.GE.AND P5, PT, R2, c[0x0][0x3c8], PT ;  /* 0x0000f20002007a0c */ /* 0x000fe40003fa6270 */
[----:B------:R-:W-:Y:S02]  /*1c7a0*/  ISETP.GE.AND P4, PT, R3, c[0x0][0x3c8], PT ;  /* 0x0000f20003007a0c */ /* 0x000fe40003f86270 */
[----:B-----5:R-:W-:Y:S02]  /*1c7b0*/  SHF.R.S32.HI R11, RZ, 0x1f, R2 ;  /* 0x0000001fff0b7819 */ /* 0x020fe40000011402 */
[----:B----4-:R-:W-:Y:S02]  /*1c7c0*/  @!P6 LEA R8, P0, R249, R0, 0x2 ;  /* 0x00000000f908e211 */ /* 0x010fe400078010ff */
[----:B-1----:R-:W-:-:S02]  /*1c7d0*/  SHF.R.S32.HI R7, RZ, 0x1f, R246 ;  /* 0x0000001fff077819 */ /* 0x002fc400000114f6 */
[C---:B------:R-:W-:Y:S02]  /*1c7e0*/  @!P1 LEA R6, P2, R246.reuse, R0, 0x2 ;  /* 0x00000000f6069211 */ /* 0x040fe400078410ff */
[-C--:B------:R-:W-:Y:S02]  /*1c7f0*/  @!P6 LEA.HI.X R9, R249, R4.reuse, R12, 0x2, P0 ;  /* 0x00000004f909e211 */ /* 0x080fe400000f140c */
[----:B------:R-:W-:Y:S02]  /*1c800*/  @!P1 LEA.HI.X R7, R246, R4, R7, 0x2, P2 ;  /* 0x00000004f6079211 */ /* 0x000fe400010f1407 */
[C---:B------:R-:W-:Y:S01]  /*1c810*/  @!P5 LEA R10, P0, R2.reuse, R0, 0x2 ;  /* 0x00000000020ad211 */ /* 0x040fe200078010ff */
[----:B------:R1:W-:Y:S03]  /*1c820*/  @!P6 ST.E.64 [R8.64], R36 ;  /* 0x000000240800e985 */ /* 0x0003e6000c101b06 */
[----:B------:R-:W-:Y:S01]  /*1c830*/  @!P5 LEA.HI.X R11, R2, R4, R11, 0x2, P0 ;  /* 0x00000004020bd211 */ /* 0x000fe200000f140b */
[----:B------:R2:W-:Y:S01]  /*1c840*/  @!P1 ST.E.64 [R6.64], R32 ;  /* 0x0000002006009985 */ /* 0x0005e2000c101b06 */
[----:B------:R-:W-:-:S02]  /*1c850*/  @!P4 LEA R12, P0, R3, R0, 0x2 ;  /* 0x00000000030cc211 */ /* 0x000fc400078010ff */
[----:B------:R-:W-:Y:S01]  /*1c860*/  IADD3 R2, R210, 0x70, RZ ;  /* 0x00000070d2027810 */ /* 0x000fe20007ffe0ff */
[----:B------:R4:W-:Y:S03]  /*1c870*/  @!P5 ST.E.64 [R10.64], R44 ;  /* 0x0000002c0a00d985 */ /* 0x0009e6000c101b06 */
[----:B------:R-:W-:Y:S02]  /*1c880*/  ISETP.GE.AND P6, PT, R2, c[0x0][0x3c8], PT ;  /* 0x0000f20002007a0c */ /* 0x000fe40003fc6270 */
[----:B-1----:R-:W-:Y:S02]  /*1c890*/  SHF.R.S32.HI R9, RZ, 0x1f, R5 ;  /* 0x0000001fff097819 */ /* 0x002fe40000011405 */
[----:B------:R-:W-:Y:S02]  /*1c8a0*/  @!P3 LEA R8, P1, R5, R0, 0x2 ;  /* 0x000000000508b211 */ /* 0x000fe400078210ff */
[----:B--2---:R-:W-:-:S02]  /*1c8b0*/  IADD3 R6, R210, 0x68, RZ ;  /* 0x00000068d2067810 */ /* 0x004fc40007ffe0ff */
[----:B------:R-:W-:Y:S02]  /*1c8c0*/  SHF.R.S32.HI R7, RZ, 0x1f, R3 ;  /* 0x0000001fff077819 */ /* 0x000fe40000011403 */
[----:B------:R-:W-:Y:S02]  /*1c8d0*/  ISETP.GE.AND P2, PT, R6, c[0x0][0x3c8], PT ;  /* 0x0000f20006007a0c */ /* 0x000fe40003f46270 */
[-C--:B------:R-:W-:Y:S02]  /*1c8e0*/  @!P3 LEA.HI.X R9, R5, R4.reuse, R9, 0x2, P1 ;  /* 0x000000040509b211 */ /* 0x080fe400008f1409 */
[----:B------:R-:W-:Y:S02]  /*1c8f0*/  @!P4 LEA.HI.X R13, R3, R4, R7, 0x2, P0 ;  /* 0x00000004030dc211 */ /* 0x000fe400000f1407 */
[C---:B------:R-:W-:Y:S01]  /*1c900*/  IADD3 R7, R210.reuse, 0x78, RZ ;  /* 0x00000078d2077810 */ /* 0x040fe20007ffe0ff */
[----:B------:R1:W-:Y:S01]  /*1c910*/  @!P3 ST.E.64 [R8.64], R40 ;  /* 0x000000280800b985 */ /* 0x0003e2000c101b06 */
[----:B------:R-:W-:-:S02]  /*1c920*/  IADD3 R5, R210, 0x80, RZ ;  /* 0x00000080d2057810 */ /* 0x000fc40007ffe0ff */
[----:B------:R-:W-:Y:S01]  /*1c930*/  ISETP.GE.AND P3, PT, R7, c[0x0][0x3c8], PT ;  /* 0x0000f20007007a0c */ /* 0x000fe20003f66270 */
[----:B------:R2:W-:Y:S01]  /*1c940*/  @!P4 ST.E.64 [R12.64], R52 ;  /* 0x000000340c00c985 */ /* 0x0005e2000c101b06 */
[----:B------:R-:W-:Y:S02]  /*1c950*/  SHF.R.S32.HI R3, RZ, 0x1f, R6 ;  /* 0x0000001fff037819 */ /* 0x000fe40000011406 */
[----:B------:R-:W-:Y:S02]  /*1c960*/  ISETP.GE.AND P5, PT, R5, c[0x0][0x3c8], PT ;  /* 0x0000f20005007a0c */ /* 0x000fe40003fa6270 */
[----:B----4-:R-:W-:Y:S02]  /*1c970*/  SHF.R.S32.HI R11, RZ, 0x1f, R2 ;  /* 0x0000001fff0b7819 */ /* 0x010fe40000011402 */
[----:B------:R-:W-:-:S04]  /*1c980*/  @!P6 LEA R10, P0, R2, R0, 0x2 ;  /* 0x00000000020ae211 */ /* 0x000fc800078010ff */
[----:B------:R-:W-:Y:S02]  /*1c990*/  @!P6 LEA.HI.X R11, R2, R4, R11, 0x2, P0 ;  /* 0x00000004020be211 */ /* 0x000fe400000f140b */
[----:B------:R-:W-:-:S04]  /*1c9a0*/  IADD3 R2, R210, 0x90, RZ ;  /* 0x00000090d2027810 */ /* 0x000fc80007ffe0ff */
[----:B------:R-:W-:Y:S02]  /*1c9b0*/  ISETP.GE.AND P4, PT, R2, c[0x0][0x3c8], PT ;  /* 0x0000f20002007a0c */ /* 0x000fe40003f86270 */
[----:B-1----:R-:W-:-:S04]  /*1c9c0*/  @!P2 LEA R8, P1, R6, R0, 0x2 ;  /* 0x000000000608a211 */ /* 0x002fc800078210ff */
[----:B------:R-:W-:Y:S02]  /*1c9d0*/  @!P2 LEA.HI.X R9, R6, R4, R3, 0x2, P1 ;  /* 0x000000040609a211 */ /* 0x000fe400008f1403 */
[----:B------:R-:W-:Y:S02]  /*1c9e0*/  IADD3 R3, R210, 0x88, RZ ;  /* 0x00000088d2037810 */ /* 0x000fe40007ffe0ff */
[-C--:B------:R-:W-:Y:S01]  /*1c9f0*/  @!P3 LEA R6, P1, R7, R0.reuse, 0x2 ;  /* 0x000000000706b211 */ /* 0x080fe200078210ff */
[----:B------:R1:W-:Y:S01]  /*1ca00*/  @!P2 ST.E.64 [R8.64], R48 ;  /* 0x000000300800a985 */ /* 0x0003e2000c101b06 */
[----:B------:R-:W-:Y:S02]  /*1ca10*/  ISETP.GE.AND P2, PT, R3, c[0x0][0x3c8], PT ;  /* 0x0000f20003007a0c */ /* 0x000fe40003f46270 */
[----:B--2---:R-:W-:Y:S01]  /*1ca20*/  @!P5 LEA R12, P0, R5, R0, 0x2 ;  /* 0x00000000050cd211 */ /* 0x004fe200078010ff */
[----:B------:R2:W-:Y:S01]  /*1ca30*/  @!P6 ST.E.64 [R10.64], R60 ;  /* 0x0000003c0a00e985 */ /* 0x0005e2000c101b06 */
[----:B-1----:R-:W-:-:S02]  /*1ca40*/  SHF.R.S32.HI R9, RZ, 0x1f, R7 ;  /* 0x0000001fff097819 */ /* 0x002fc40000011407 */
[----:B------:R-:W-:Y:S02]  /*1ca50*/  SHF.R.S32.HI R8, RZ, 0x1f, R5 ;  /* 0x0000001fff087819 */ /* 0x000fe40000011405 */
[-C--:B------:R-:W-:Y:S02]  /*1ca60*/  @!P3 LEA.HI.X R7, R7, R4.reuse, R9, 0x2, P1 ;  /* 0x000000040707b211 */ /* 0x080fe400008f1409 */
[----:B------:R-:W-:Y:S02]  /*1ca70*/  @!P5 LEA.HI.X R13, R5, R4, R8, 0x2, P0 ;  /* 0x00000004050dd211 */ /* 0x000fe400000f1408 */
[----:B------:R-:W-:Y:S01]  /*1ca80*/  IADD3 R5, R210, 0xa0, RZ ;  /* 0x000000a0d2057810 */ /* 0x000fe20007ffe0ff */
[----:B------:R1:W-:Y:S01]  /*1ca90*/  @!P3 ST.E.64 [R6.64], R56 ;  /* 0x000000380600b985 */ /* 0x0003e2000c101b06 */
[----:B------:R-:W-:Y:S02]  /*1caa0*/  SHF.R.S32.HI R9, RZ, 0x1f, R3 ;  /* 0x0000001fff097819 */ /* 0x000fe40000011403 */
[----:B------:R-:W-:Y:S01]  /*1cab0*/  @!P2 LEA R8, P1, R3, R0, 0x2 ;  /* 0x000000000308a211 */ /* 0x000fe200078210ff */
[----:B------:R4:W-:Y:S01]  /*1cac0*/  @!P5 ST.E.64 [R12.64], R68 ;  /* 0x000000440c00d985 */ /* 0x0009e2000c101b06 */
[----:B------:R-:W-:-:S02]  /*1cad0*/  ISETP.GE.AND P5, PT, R5, c[0x0][0x3c8], PT ;  /* 0x0000f20005007a0c */ /* 0x000fc40003fa6270 */
[----:B--2---:R-:W-:Y:S02]  /*1cae0*/  @!P4 LEA R10, P0, R2, R0, 0x2 ;  /* 0x00000000020ac211 */ /* 0x004fe400078010ff */
[----:B------:R-:W-:Y:S02]  /*1caf0*/  @!P2 LEA.HI.X R9, R3, R4, R9, 0x2, P1 ;  /* 0x000000040309a211 */ /* 0x000fe400008f1409 */
[----:B------:R-:W-:-:S03]  /*1cb00*/  IADD3 R3, R210, 0xa8, RZ ;  /* 0x000000a8d2037810 */ /* 0x000fc60007ffe0ff */
[----:B------:R2:W-:Y:S01]  /*1cb10*/  @!P2 ST.E.64 [R8.64], R64 ;  /* 0x000000400800a985 */ /* 0x0005e2000c101b06 */
[----:B------:R-:W-:Y:S02]  /*1cb20*/  ISETP.GE.AND P2, PT, R3, c[0x0][0x3c8], PT ;  /* 0x0000f20003007a0c */ /* 0x000fe40003f46270 */
[----:B-1----:R-:W-:Y:S02]  /*1cb30*/  IADD3 R6, R210, 0x98, RZ ;  /* 0x00000098d2067810 */ /* 0x002fe40007ffe0ff */
[----:B------:R-:W-:Y:S02]  /*1cb40*/  SHF.R.S32.HI R7, RZ, 0x1f, R2 ;  /* 0x0000001fff077819 */ /* 0x000fe40000011402 */
[----:B------:R-:W-:Y:S02]  /*1cb50*/  ISETP.GE.AND P3, PT, R6, c[0x0][0x3c8], PT ;  /* 0x0000f20006007a0c */ /* 0x000fe40003f66270 */
[----:B------:R-:W-:Y:S02]  /*1cb60*/  @!P4 LEA.HI.X R11, R2, R4, R7, 0x2, P0 ;  /* 0x00000004020bc211 */ /* 0x000fe400000f1407 */
[----:B------:R-:W-:-:S02]  /*1cb70*/  IADD3 R2, R210, 0xb0, RZ ;  /* 0x000000b0d2027810 */ /* 0x000fc40007ffe0ff */
[----:B------:R-:W-:Y:S01]  /*1cb80*/  SHF.R.S32.HI R7, RZ, 0x1f, R5 ;  /* 0x0000001fff077819 */ /* 0x000fe20000011405 */
[----:B------:R1:W-:Y:S01]  /*1cb90*/  @!P4 ST.E.64 [R10.64], R76 ;  /* 0x0000004c0a00c985 */ /* 0x0003e2000c101b06 */
[CC--:B----4-:R-:W-:Y:S02]  /*1cba0*/  @!P5 LEA R12, P0, R5.reuse, R0.reuse, 0x2 ;  /* 0x00000000050cd211 */ /* 0x0d0fe400078010ff */
[----:B--2---:R-:W-:Y:S02]  /*1cbb0*/  SHF.R.S32.HI R9, RZ, 0x1f, R6 ;  /* 0x0000001fff097819 */ /* 0x004fe40000011406 */
[----:B------:R-:W-:Y:S02]  /*1cbc0*/  ISETP.GE.AND P6, PT, R2, c[0x0][0x3c8], PT ;  /* 0x0000f20002007a0c */ /* 0x000fe40003fc6270 */
[----:B------:R-:W-:Y:S02]  /*1cbd0*/  @!P3 LEA R8, P1, R6, R0, 0x2 ;  /* 0x000000000608b211 */ /* 0x000fe400078210ff */
[----:B------:R-:W-:-:S02]  /*1cbe0*/  @!P5 LEA.HI.X R13, R5, R4, R7, 0x2, P0 ;  /* 0x00000004050dd211 */ /* 0x000fc400000f1407 */
[----:B------:R-:W-:Y:S02]  /*1cbf0*/  @!P3 LEA.HI.X R9, R6, R4, R9, 0x2, P1 ;  /* 0x000000040609b211 */ /* 0x000fe400008f1409 */
[C---:B------:R-:W-:Y:S02]  /*1cc00*/  IADD3 R6, R210.reuse, 0xb8, RZ ;  /* 0x000000b8d2067810 */ /* 0x040fe40007ffe0ff */
[----:B------:R-:W-:Y:S01]  /*1cc10*/  IADD3 R5, R210, 0xc0, RZ ;  /* 0x000000c0d2057810 */ /* 0x000fe20007ffe0ff */
[----:B------:R2:W-:Y:S01]  /*1cc20*/  @!P3 ST.E.64 [R8.64], R72 ;  /* 0x000000480800b985 */ /* 0x0005e2000c101b06 */
[----:B------:R-:W-:Y:S02]  /*1cc30*/  ISETP.GE.AND P3, PT, R6, c[0x0][0x3c8], PT ;  /* 0x0000f20006007a0c */ /* 0x000fe40003f66270 */
[----:B------:R-:W-:Y:S01]  /*1cc40*/  ISETP.GE.AND P4, PT, R5, c[0x0][0x3c8], PT ;  /* 0x0000f20005007a0c */ /* 0x000fe20003f86270 */
[----:B------:R4:W-:Y:S01]  /*1cc50*/  @!P5 ST.E.64 [R12.64], R84 ;  /* 0x000000540c00d985 */ /* 0x0009e2000c101b06 */
[----:B------:R-:W-:-:S02]  /*1cc60*/  SHF.R.S32.HI R7, RZ, 0x1f, R2 ;  /* 0x0000001fff077819 */ /* 0x000fc40000011402 */
[----:B-1----:R-:W-:-:S04]  /*1cc70*/  @!P6 LEA R10, P0, R2, R0, 0x2 ;  /* 0x00000000020ae211 */ /* 0x002fc800078010ff */
[----:B------:R-:W-:Y:S02]  /*1cc80*/  @!P6 LEA.HI.X R11, R2, R4, R7, 0x2, P0 ;  /* 0x00000004020be211 */ /* 0x000fe400000f1407 */
[----:B------:R-:W-:Y:S02]  /*1cc90*/  IADD3 R2, R210, 0xd0, RZ ;  /* 0x000000d0d2027810 */ /* 0x000fe40007ffe0ff */
[----:B------:R-:W-:Y:S02]  /*1cca0*/  SHF.R.S32.HI R7, RZ, 0x1f, R5 ;  /* 0x0000001fff077819 */ /* 0x000fe40000011405 */
[----:B------:R-:W-:Y:S02]  /*1ccb0*/  ISETP.GE.AND P5, PT, R2, c[0x0][0x3c8], PT ;  /* 0x0000f20002007a0c */ /* 0x000fe40003fa6270 */
[----:B--2---:R-:W-:Y:S02]  /*1ccc0*/  SHF.R.S32.HI R9, RZ, 0x1f, R3 ;  /* 0x0000001fff097819 */ /* 0x004fe40000011403 */
[----:B------:R-:W-:-:S02]  /*1ccd0*/  @!P2 LEA R8, P1, R3, R0, 0x2 ;  /* 0x000000000308a211 */ /* 0x000fc400078210ff */
[----:B----4-:R-:W-:Y:S02]  /*1cce0*/  @!P4 LEA R12, P0, R5, R0, 0x2 ;  /* 0x00000000050cc211 */ /* 0x010fe400078010ff */
[-C--:B------:R-:W-:Y:S02]  /*1ccf0*/  @!P2 LEA.HI.X R9, R3, R4.reuse, R9, 0x2, P1 ;  /* 0x000000040309a211 */ /* 0x080fe400008f1409 */
[C---:B------:R-:W-:Y:S02]  /*1cd00*/  IADD3 R3, R210.reuse, 0xc8, RZ ;  /* 0x000000c8d2037810 */ /* 0x040fe40007ffe0ff */
[----:B------:R-:W-:Y:S01]  /*1cd10*/  @!P4 LEA.HI.X R13, R5, R4, R7, 0x2, P0 ;  /* 0x00000004050dc211 */ /* 0x000fe200000f1407 */
[----:B------:R1:W-:Y:S01]  /*1cd20*/  @!P2 ST.E.64 [R8.64], R80 ;  /* 0x000000500800a985 */ /* 0x0003e2000c101b06 */
[----:B------:R-:W-:Y:S02]  /*1cd30*/  ISETP.GE.AND P2, PT, R3, c[0x0][0x3c8], PT ;  /* 0x0000f20003007a0c */ /* 0x000fe40003f46270 */
[----:B------:R-:W-:Y:S01]  /*1cd40*/  IADD3 R7, R210, 0xe0, RZ ;  /* 0x000000e0d2077810 */ /* 0x000fe20007ffe0ff */
[----:B------:R2:W-:Y:S01]  /*1cd50*/  @!P6 ST.E.64 [R10.64], R92 ;  /* 0x0000005c0a00e985 */ /* 0x0005e2000c101b06 */
[----:B------:R-:W-:-:S02]  /*1cd60*/  SHF.R.S32.HI R5, RZ, 0x1f, R2 ;  /* 0x0000001fff057819 */ /* 0x000fc40000011402 */
[----:B------:R-:W-:Y:S02]  /*1cd70*/  ISETP.GE.AND P6, PT, R7, c[0x0][0x3c8], PT ;  /* 0x0000f20007007a0c */ /* 0x000fe40003fc6270 */
[----:B-1----:R-:W-:Y:S02]  /*1cd80*/  SHF.R.S32.HI R9, RZ, 0x1f, R6 ;  /* 0x0000001fff097819 */ /* 0x002fe40000011406 */
[-C--:B------:R-:W-:Y:S02]  /*1cd90*/  @!P3 LEA R8, P1, R6, R0.reuse, 0x2 ;  /* 0x000000000608b211 */ /* 0x080fe400078210ff */
[----:B--2---:R-:W-:Y:S02]  /*1cda0*/  @!P5 LEA R10, P0, R2, R0, 0x2 ;  /* 0x00000000020ad211 */ /* 0x004fe400078010ff */
[----:B------:R-:W-:Y:S02]  /*1cdb0*/  @!P3 LEA.HI.X R9, R6, R4, R9, 0x2, P1 ;  /* 0x000000040609b211 */ /* 0x000fe400008f1409 */
[----:B------:R-:W-:-:S02]  /*1cdc0*/  IADD3 R6, R210, 0xd8, RZ ;  /* 0x000000d8d2067810 */ /* 0x000fc40007ffe0ff */
[----:B------:R-:W-:Y:S01]  /*1cdd0*/  @!P5 LEA.HI.X R11, R2, R4, R5, 0x2, P0 ;  /* 0x00000004020bd211 */ /* 0x000fe200000f1405 */
[----:B------:R1:W-:Y:S01]  /*1cde0*/  @!P3 ST.E.64 [R8.64], R88 ;  /* 0x000000580800b985 */ /* 0x0003e2000c101b06 */
[----:B------:R-:W-:Y:S02]  /*1cdf0*/  IADD3 R5, R210, 0xe8, RZ ;  /* 0x000000e8d2057810 */ /* 0x000fe40007ffe0ff */
[----:B------:R-:W-:Y:S01]  /*1ce00*/  SHF.R.S32.HI R2, RZ, 0x1f, R6 ;  /* 0x0000001fff027819 */ /* 0x000fe20000011406 */
[----:B------:R2:W-:Y:S01]  /*1ce10*/  @!P4 ST.E.64 [R12.64], R100 ;  /* 0x000000640c00c985 */ /* 0x0005e2000c101b06 */
[----:B------:R-:W-:Y:S02]  /*1ce20*/  ISETP.GE.AND P4, PT, R6, c[0x0][0x3c8], PT ;  /* 0x0000f20006007a0c */ /* 0x000fe40003f86270 */
[----:B------:R-:W-:Y:S02]  /*1ce30*/  ISETP.GE.AND P3, PT, R5, c[0x0][0x3c8], PT ;  /* 0x0000f20005007a0c */ /* 0x000fe40003f66270 */
[----:B-1----:R-:W-:-:S02]  /*1ce40*/  SHF.R.S32.HI R9, RZ, 0x1f, R3 ;  /* 0x0000001fff097819 */ /* 0x002fc40000011403 */
[-C--:B------:R-:W-:Y:S02]  /*1ce50*/  @!P2 LEA R8, P1, R3, R0.reuse, 0x2 ;  /* 0x000000000308a211 */ /* 0x080fe400078210ff */
[----:B--2---:R-:W-:Y:S02]  /*1ce60*/  @!P6 LEA R12, P0, R7, R0, 0x2 ;  /* 0x00000000070ce211 */ /* 0x004fe400078010ff */
[----:B------:R-:W-:-:S03]  /*1ce70*/  @!P2 LEA.HI.X R9, R3, R4, R9, 0x2, P1 ;  /* 0x000000040309a211 */ /* 0x000fc600008f1409 */
[----:B------:R-:W-:Y:S02]  /*1ce80*/  @!P4 LEA R14, P1, R6, R0, 0x2 ;  /* 0x00000000060ec211 */ /* 0x000fe400078210ff */
[----:B------:R-:W-:Y:S01]  /*1ce90*/  IADD3 R3, R210, 0xf0, RZ ;  /* 0x000000f0d2037810 */ /* 0x000fe20007ffe0ff */
[----:B------:R1:W-:Y:S01]  /*1cea0*/  @!P2 ST.E.64 [R8.64], R96 ;  /* 0x000000600800a985 */ /* 0x0003e2000c101b06 */
[----:B------:R-:W-:Y:S02]  /*1ceb0*/  @!P4 LEA.HI.X R15, R6, R4, R2, 0x2, P1 ;  /* 0x00000004060fc211 */ /* 0x000fe400008f1402 */
[----:B------:R-:W-:Y:S01]  /*1cec0*/  ISETP.GE.AND P2, PT, R3, c[0x0][0x3c8], PT ;  /* 0x0000f20003007a0c */ /* 0x000fe20003f46270 */
[----:B------:R2:W-:Y:S01]  /*1ced0*/  @!P5 ST.E.64 [R10.64], R162 ;  /* 0x000000a20a00d985 */ /* 0x0005e2000c101b06 */
        /* <DEDUP_REMOVED lines=18> */
.L_x_751:
[----:B------:R-:W-:Y:S05]  /*1d000*/  BSYNC B0 ;  /* 0x0000000000007941 */ /* 0x000fea0003800000 */
.L_x_750:
[----:B------:R-:W-:Y:S05]  /*1d010*/  BRA.DIV ~URZ, `(.L_x_752) ;  /* 0x000036b27f007947 */ /* 0x000fea000b800000 */
[----:B--2---:R2:W1:Y:S04]  /*1d020*/  SHFL.IDX PT, R4, R16, 0x1, 0x1c1f ;  /* 0x003c1f0010047f89 */ /* 0x00446800000e0000 */
[----:B----4-:R2:W4:Y:S02]  /*1d030*/  SHFL.IDX PT, R0, R17, 0x1, 0x1c1f ;  /* 0x003c1f0011007f89 */ /* 0x01052400000e0000 */
.L_x_810:
[----:B------:R-:W-:-:S13]  /*1d040*/  LOP3.LUT P0, RZ, R215, 0x2, RZ, 0xc0, !PT ;  /* 0x00000002d7ff7812 */ /* 0x000fda000780c0ff */
[----:B------:R-:W-:Y:S05]  /*1d050*/  @P0 BRA `(.L_x_747) ;  /* 0x0000198000000947 */ /* 0x000fea0003800000 */
[C---:B------:R-:W-:Y:S02]  /*1d060*/  ISETP.GE.AND P0, PT, R210.reuse, c[0x0][0x3c8], PT ;  /* 0x0000f200d2007a0c */ /* 0x040fe40003f06270 */
[C---:B------:R-:W-:Y:S02]  /*1d070*/  IADD3 R9, R210.reuse, 0x8, RZ ;  /* 0x00000008d2097810 */ /* 0x040fe40007ffe0ff */
[C---:B------:R-:W-:Y:S02]  /*1d080*/  IADD3 R5, R210.reuse, 0x10, RZ ;  /* 0x00000010d2057810 */ /* 0x040fe40007ffe0ff */
[----:B------:R-:W-:Y:S02]  /*1d090*/  ISETP.GE.AND P3, PT, R9, c[0x0][0x3c8], PT ;  /* 0x0000f20009007a0c */ /* 0x000fe40003f66270 */
[----:B------:R-:W-:Y:S02]  /*1d0a0*/  ISETP.GE.AND P5, PT, R5, c[0x0][0x3c8], PT ;  /* 0x0000f20005007a0c */ /* 0x000fe40003fa6270 */
[----:B------:R-:W-:-:S02]  /*1d0b0*/  IADD3 R12, R210, 0x18, RZ ;  /* 0x00000018d20c7810 */ /* 0x000fc40007ffe0ff */
[----:B------:R-:W-:Y:S02]  /*1d0c0*/  SHF.R.S32.HI R6, RZ, 0x1f, R210 ;  /* 0x0000001fff067819 */ /* 0x000fe400000114d2 */
[C---:B----4-:R-:W-:Y:S02]  /*1d0d0*/  @!P0 LEA R2, P1, R210.reuse, R0, 0x2 ;  /* 0x00000000d2028211 */ /* 0x050fe400078210ff */
[----:B------:R-:W-:Y:S02]  /*1d0e0*/  IADD3 R11, R210, 0x8, RZ ;  /* 0x00000008d20b7810 */ /* 0x000fe40007ffe0ff */
[----:B------:R-:W-:Y:S02]  /*1d0f0*/  ISETP.GE.AND P2, PT, R12, c[0x0][0x3c8], PT ;  /* 0x0000f2000c007a0c */ /* 0x000fe40003f46270 */
[C---:B------:R-:W-:Y:S02]  /*1d100*/  IADD3 R10, R210.reuse, 0x20, RZ ;  /* 0x00000020d20a7810 */ /* 0x040fe40007ffe0ff */
[----:B-1----:R-:W-:-:S02]  /*1d110*/  @!P0 LEA.HI.X R3, R210, R4, R6, 0x2, P1 ;  /* 0x00000004d2038211 */ /* 0x002fc400008f1406 */
[C---:B------:R-:W-:Y:S02]  /*1d120*/  @!P3 LEA R6, P6, R9.reuse, R0, 0x2 ;  /* 0x000000000906b211 */ /* 0x040fe400078c10ff */
[----:B------:R-:W-:Y:S01]  /*1d130*/  SHF.R.S32.HI R11, RZ, 0x1f, R11 ;  /* 0x0000001fff0b7819 */ /* 0x000fe2000001140b */
[----:B------:R1:W-:Y:S01]  /*1d140*/  @!P0 ST.E.64 [R2.64], R108 ;  /* 0x0000006c02008985 */ /* 0x0003e2000c101b06 */
[----:B------:R-:W-:Y:S02]  /*1d150*/  IADD3 R8, R210, 0x10, RZ ;  /* 0x00000010d2087810 */ /* 0x000fe40007ffe0ff */
[----:B------:R-:W-:Y:S02]  /*1d160*/  ISETP.GE.AND P1, PT, R10, c[0x0][0x3c8], PT ;  /* 0x0000f2000a007a0c */ /* 0x000fe40003f26270 */
[----:B------:R-:W-:Y:S02]  /*1d170*/  @!P3 LEA.HI.X R7, R9, R4, R11, 0x2, P6 ;  /* 0x000000040907b211 */ /* 0x000fe400030f140b */
[----:B------:R-:W-:-:S02]  /*1d180*/  SHF.R.S32.HI R8, RZ, 0x1f, R8 ;  /* 0x0000001fff087819 */ /* 0x000fc40000011408 */
[----:B------:R-:W-:Y:S01]  /*1d190*/  ISETP.GE.AND P0, PT, R252, c[0x0][0x3c8], PT ;  /* 0x0000f200fc007a0c */ /* 0x000fe20003f06270 */
[----:B------:R4:W-:Y:S01]  /*1d1a0*/  @!P3 ST.E.64 [R6.64], R116 ;  /* 0x000000740600b985 */ /* 0x0009e2000c101b06 */
[C---:B------:R-:W-:Y:S02]  /*1d1b0*/  IADD3 R13, R210.reuse, 0x18, RZ ;  /* 0x00000018d20d7810 */ /* 0x040fe40007ffe0ff */
[----:B------:R-:W-:Y:S02]  /*1d1c0*/  IADD3 R11, R210, 0x20, RZ ;  /* 0x00000020d20b7810 */ /* 0x000fe40007ffe0ff */
[----:B------:R-:W-:Y:S02]  /*1d1d0*/  SHF.R.S32.HI R13, RZ, 0x1f, R13 ;  /* 0x0000001fff0d7819 */ /* 0x000fe4000001140d */
[----:B------:R-:W-:Y:S02]  /*1d1e0*/  SHF.R.S32.HI R11, RZ, 0x1f, R11 ;  /* 0x0000001fff0b7819 */ /* 0x000fe4000001140b */
[----:B-1----:R-:W-:-:S04]  /*1d1f0*/  @!P5 LEA R2, P4, R5, R0, 0x2 ;  /* 0x000000000502d211 */ /* 0x002fc800078810ff */
[----:B------:R-:W-:Y:S02]  /*1d200*/  @!P5 LEA.HI.X R3, R5, R4, R8, 0x2, P4 ;  /* 0x000000040503d211 */ /* 0x000fe400020f1408 */
[C---:B------:R-:W-:Y:S02]  /*1d210*/  @!P2 LEA R8, P3, R12.reuse, R0, 0x2 ;  /* 0x000000000c08a211 */ /* 0x040fe400078610ff */
[----:B------:R-:W-:Y:S01]  /*1d220*/  ISETP.GE.AND P4, PT, R251, c[0x0][0x3c8], PT ;  /* 0x0000f200fb007a0c */ /* 0x000fe20003f86270 */
[----:B------:R1:W-:Y:S01]  /*1d230*/  @!P5 ST.E.64 [R2.64], R120 ;  /* 0x000000780200d985 */ /* 0x0003e2000c101b06 */
[----:B------:R-:W-:Y:S02]  /*1d240*/  @!P2 LEA.HI.X R9, R12, R4, R13, 0x2, P3 ;  /* 0x000000040c09a211 */ /* 0x000fe400018f140d */
[----:B----4-:R-:W-:Y:S02]  /*1d250*/  @!P1 LEA R6, P6, R10, R0, 0x2 ;  /* 0x000000000a069211 */ /* 0x010fe400078c10ff */
[----:B------:R-:W-:Y:S01]  /*1d260*/  ISETP.GE.AND P3, PT, R250, c[0x0][0x3c8], PT ;  /* 0x0000f200fa007a0c */ /* 0x000fe20003f66270 */
[----:B------:R4:W-:Y:S01]  /*1d270*/  @!P2 ST.E.64 [R8.64], R124 ;  /* 0x0000007c0800a985 */ /* 0x0009e2000c101b06 */
[----:B------:R-:W-:-:S02]  /*1d280*/  SHF.R.S32.HI R5, RZ, 0x1f, R252 ;  /* 0x0000001fff057819 */ /* 0x000fc400000114fc */
[----:B------:R-:W-:Y:S02]  /*1d290*/  @!P1 LEA.HI.X R7, R10, R4, R11, 0x2, P6 ;  /* 0x000000040a079211 */ /* 0x000fe400030f140b */
[----:B------:R-:W-:Y:S02]  /*1d2a0*/  ISETP.GE.AND P6, PT, R249, c[0x0][0x3c8], PT ;  /* 0x0000f200f9007a0c */ /* 0x000fe40003fc6270 */
[----:B------:R-:W-:Y:S01]  /*1d2b0*/  SHF.R.S32.HI R12, RZ, 0x1f, R251 ;  /* 0x0000001fff0c7819 */ /* 0x000fe200000114fb */
[----:B------:R5:W-:Y:S01]  /*1d2c0*/  @!P1 ST.E.64 [R6.64], R22 ;  /* 0x0000001606009985 */ /* 0x000be2000c101b06 */
[----:B------:R-:W-:-:S04]  /*1d2d0*/  @!P4 LEA R10, P1, R251, R0, 0x2 ;  /* 0x00000000fb0ac211 */ /* 0x000fc800078210ff */
[----:B------:R-:W-:Y:S02]  /*1d2e0*/  @!P4 LEA.HI.X R11, R251, R4, R12, 0x2, P1 ;  /* 0x00000004fb0bc211 */ /* 0x000fe400008f140c */
[----:B------:R-:W-:Y:S02]  /*1d2f0*/  SHF.R.S32.HI R12, RZ, 0x1f, R249 ;  /* 0x0000001fff0c7819 */ /* 0x000fe400000114f9 */
[----:B-1----:R-:W-:-:S04]  /*1d300*/  @!P0 LEA R2, P5, R252, R0, 0x2 ;  /* 0x00000000fc028211 */ /* 0x002fc800078a10ff */
[----:B------:R-:W-:Y:S02]  /*1d310*/  @!P0 LEA.HI.X R3, R252, R4, R5, 0x2, P5 ;  /* 0x00000004fc038211 */ /* 0x000fe400028f1405 */
[----:B------:R-:W-:Y:S02]  /*1d320*/  ISETP.GE.AND P5, PT, R246, c[0x0][0x3c8], PT ;  /* 0x0000f200f6007a0c */ /* 0x000fe40003fa6270 */
[----:B------:R-:W-:Y:S01]  /*1d330*/  SHF.R.S32.HI R5, RZ, 0x1f, R250 ;  /* 0x0000001fff057819 */ /* 0x000fe200000114fa */
[----:B------:R1:W-:Y:S01]  /*1d340*/  @!P0 ST.E.64 [R2.64], R26 ;  /* 0x0000001a02008985 */ /* 0x0003e2000c101b06 */
[----:B----4-:R-:W-:-:S03]  /*1d350*/  @!P3 LEA R8, P0, R250, R0, 0x2 ;  /* 0x00000000fa08b211 */ /* 0x010fc600078010ff */
[----:B------:R4:W-:Y:S01]  /*1d360*/  @!P4 ST.E.64 [R10.64], R128 ;  /* 0x000000800a00c985 */ /* 0x0009e2000c101b06 */
[----:B-----5:R-:W-:Y:S02]  /*1d370*/  IADD3 R6, R210, 0x58, RZ ;  /* 0x00000058d2067810 */ /* 0x020fe40007ffe0ff */
[----:B------:R-:W-:Y:S02]  /*1d380*/  @!P3 LEA.HI.X R9, R250, R4, R5, 0x2, P0 ;  /* 0x00000004fa09b211 */ /* 0x000fe400000f1405 */
[----:B------:R-:W-:Y:S02]  /*1d390*/  ISETP.GE.AND P4, PT, R6, c[0x0][0x3c8], PT ;  /* 0x0000f20006007a0c */ /* 0x000fe40003f86270 */
[----:B------:R-:W-:Y:S01]  /*1d3a0*/  SHF.R.S32.HI R7, RZ, 0x1f, R246 ;  /* 0x0000001fff077819 */ /* 0x000fe200000114f6 */
[----:B------:R5:W-:Y:S01]  /*1d3b0*/  @!P3 ST.E.64 [R8.64], R30 ;  /* 0x0000001e0800b985 */ /* 0x000be2000c101b06 */
[----:B------:R-:W-:Y:S02]  /*1d3c0*/  IADD3 R5, R210, 0x68, RZ ;  /* 0x00000068d2057810 */ /* 0x000fe40007ffe0ff */
[----:B--2---:R-:W-:-:S02]  /*1d3d0*/  SHF.R.S32.HI R16, RZ, 0x1f, R6 ;  /* 0x0000001fff107819 */ /* 0x004fc40000011406 */
[C---:B-1----:R-:W-:Y:S02]  /*1d3e0*/  IADD3 R2, R210.reuse, 0x50, RZ ;  /* 0x00000050d2027810 */ /* 0x042fe40007ffe0ff */
[----:B------:R-:W-:Y:S02]  /*1d3f0*/  IADD3 R3, R210, 0x60, RZ ;  /* 0x00000060d2037810 */ /* 0x000fe40007ffe0ff */
[----:B------:R-:W-:Y:S02]  /*1d400*/  ISETP.GE.AND P2, PT, R2, c[0x0][0x3c8], PT ;  /* 0x0000f20002007a0c */ /* 0x000fe40003f46270 */
[C---:B----4-:R-:W-:Y:S02]  /*1d410*/  @!P6 LEA R10, P0, R249.reuse, R0, 0x2 ;  /* 0x00000000f90ae211 */ /* 0x050fe400078010ff */
[----:B------:R-:W-:Y:S02]  /*1d420*/  SHF.R.S32.HI R13, RZ, 0x1f, R2 ;  /* 0x0000001fff0d7819 */ /* 0x000fe40000011402 */
[----:B------:R-:W-:-:S02]  /*1d430*/  @!P6 LEA.HI.X R11, R249, R4, R12, 0x2, P0 ;  /* 0x00000004f90be211 */ /* 0x000fc400000f140c */
[----:B-----5:R-:W-:-:S03]  /*1d440*/  @!P5 LEA R8, P1, R246, R0, 0x2 ;  /* 0x00000000f608d211 */ /* 0x020fc600078210ff */
[----:B------:R-:W-:Y:S01]  /*1d450*/  @!P6 ST.E.64 [R10.64], R38 ;  /* 0x000000260a00e985 */ /* 0x000fe2000c101b06 */
[----:B------:R-:W-:Y:S02]  /*1d460*/  @!P5 LEA.HI.X R9, R246, R4, R7, 0x2, P1 ;  /* 0x00000004f609d211 */ /* 0x000fe400008f1407 */
[-C--:B------:R-:W-:Y:S02]  /*1d470*/  @!P2 LEA R14, P0, R2, R0.reuse, 0x2 ;  /* 0x00000000020ea211 */ /* 0x080fe400078010ff */
[----:B------:R-:W-:Y:S01]  /*1d480*/  @!P4 LEA R12, P1, R6, R0, 0x2 ;  /* 0x00000000060cc211 */ /* 0x000fe200078210ff */
[----:B------:R1:W-:Y:S01]  /*1d490*/  @!P5 ST.E.64 [R8.64], R34 ;  /* 0x000000220800d985 */ /* 0x0003e2000c101b06 */
[----:B------:R-:W-:Y:S02]  /*1d4a0*/  ISETP.GE.AND P5, PT, R3, c[0x0][0x3c8], PT ;  /* 0x0000f20003007a0c */ /* 0x000fe40003fa6270 */
[----:B------:R-:W-:Y:S02]  /*1d4b0*/  IADD3 R7, R210, 0x70, RZ ;  /* 0x00000070d2077810 */ /* 0x000fe40007ffe0ff */
[----:B------:R-:W-:-:S02]  /*1d4c0*/  @!P2 LEA.HI.X R15, R2, R4, R13, 0x2, P0 ;  /* 0x00000004020fa211 */ /* 0x000fc400000f140d */
[----:B------:R-:W-:Y:S02]  /*1d4d0*/  ISETP.GE.AND P2, PT, R5, c[0x0][0x3c8], PT ;  /* 0x0000f20005007a0c */ /* 0x000fe40003f46270 */
[----:B------:R-:W-:Y:S02]  /*1d4e0*/  ISETP.GE.AND P6, PT, R2, c[0x0][0x3c8], PT ;  /* 0x0000f20002007a0c */ /* 0x000fe40003fc6270 */
[----:B------:R-:W-:Y:S02]  /*1d4f0*/  @!P4 LEA.HI.X R13, R6, R4, R16, 0x2, P1 ;  /* 0x00000004060dc211 */ /* 0x000fe400008f1410 */
[----:B------:R-:W-:Y:S02]  /*1d500*/  ISETP.GE.AND P1, PT, R7, c[0x0][0x3c8], PT ;  /* 0x0000f20007007a0c */ /* 0x000fe40003f26270 */
[----:B------:R-:W-:Y:S02]  /*1d510*/  @!P5 LEA R18, P0, R3, R0, 0x2 ;  /* 0x000000000312d211 */ /* 0x000fe400078010ff */
[----:B------:R-:W-:-:S03]  /*1d520*/  IADD3 R6, R210, 0x78, RZ ;  /* 0x00000078d2067810 */ /* 0x000fc60007ffe0ff */
[----:B------:R-:W-:Y:S02]  /*1d530*/  @!P2 LEA R16, P3, R5, R0, 0x2 ;  /* 0x000000000510a211 */ /* 0x000fe400078610ff */
[----:B------:R-:W-:Y:S01]  /*1d540*/  @!P6 ST.E.64 [R14.64], R46 ;  /* 0x0000002e0e00e985 */ /* 0x000fe2000c101b06 */
[----:B------:R-:W-:-:S03]  /*1d550*/  SHF.R.S32.HI R2, RZ, 0x1f, R6 ;  /* 0x0000001fff027819 */ /* 0x000fc60000011406 */
[----:B------:R2:W-:Y:S01]  /*1d560*/  @!P4 ST.E.64 [R12.64], R42 ;  /* 0x0000002a0c00c985 */ /* 0x0005e2000c101b06 */
[----:B-1----:R-:W-:Y:S02]  /*1d570*/  SHF.R.S32.HI R9, RZ, 0x1f, R3 ;  /* 0x0000001fff097819 */ /* 0x002fe40000011403 */
[----:B------:R-:W-:Y:S02]  /*1d580*/  SHF.R.S32.HI R8, RZ, 0x1f, R5 ;  /* 0x0000001fff087819 */ /* 0x000fe40000011405 */
[-C--:B------:R-:W-:Y:S02]  /*1d590*/  @!P5 LEA.HI.X R19, R3, R4.reuse, R9, 0x2, P0 ;  /* 0x000000040313d211 */ /* 0x080fe400000f1409 */
[----:B------:R-:W-:Y:S02]  /*1d5a0*/  SHF.R.S32.HI R9, RZ, 0x1f, R7 ;  /* 0x0000001fff097819 */ /* 0x000fe40000011407 */
[----:B---3--:R-:W-:Y:S02]  /*1d5b0*/  @!P2 LEA.HI.X R17, R5, R4, R8, 0x2, P3 ;  /* 0x000000040511a211 */ /* 0x008fe400018f1408 */
[----:B------:R-:W-:-:S02]  /*1d5c0*/  ISETP.GE.AND P0, PT, R6, c[0x0][0x3c8], PT ;  /* 0x0000f20006007a0c */ /* 0x000fc40003f06270 */
[C---:B------:R-:W-:Y:S02]  /*1d5d0*/  IADD3 R5, R210.reuse, 0x88, RZ ;  /* 0x00000088d2057810 */ /* 0x040fe40007ffe0ff */
[----:B------:R-:W-:Y:S02]  /*1d5e0*/  IADD3 R8, R210, 0x80, RZ ;  /* 0x00000080d2087810 */ /* 0x000fe40007ffe0ff */
[----:B------:R-:W-:Y:S02]  /*1d5f0*/  ISETP.GE.AND P5, PT, R5, c[0x0][0x3c8], PT ;  /* 0x0000f20005007a0c */ /* 0x000fe40003fa6270 */
[----:B------:R-:W-:-:S05]  /*1d600*/  ISETP.GE.AND P6, PT, R8, c[0x0][0x3c8], PT ;  /* 0x0000f20008007a0c */ /* 0x000fca0003fc6270 */
[CC--:B------:R-:W-:Y:S02]  /*1d610*/  @!P0 LEA R10, P3, R6.reuse, R0.reuse, 0x2 ;  /* 0x00000000060a8211 */ /* 0x0c0fe400078610ff */
[C---:B--2---:R-:W-:Y:S02]  /*1d620*/  @!P1 LEA R12, P4, R7.reuse, R0, 0x2 ;  /* 0x00000000070c9211 */ /* 0x044fe400078810ff */
[-C--:B------:R-:W-:Y:S02]  /*1d630*/  @!P0 LEA.HI.X R11, R6, R4.reuse, R2, 0x2, P3 ;  /* 0x00000004060b8211 */ /* 0x080fe400018f1402 */
[----:B------:R-:W-:Y:S02]  /*1d640*/  @!P1 LEA.HI.X R13, R7, R4, R9, 0x2, P4 ;  /* 0x00000004070d9211 */ /* 0x000fe400020f1409 */
[----:B------:R-:W-:Y:S02]  /*1d650*/  ISETP.GE.AND P4, PT, R3, c[0x0][0x3c8], PT ;  /* 0x0000f20003007a0c */ /* 0x000fe40003f86270 */
[----:B------:R-:W-:-:S02]  /*1d660*/  SHF.R.S32.HI R3, RZ, 0x1f, R5 ;  /* 0x0000001fff037819 */ /* 0x000fc40000011405 */
[C---:B------:R-:W-:Y:S02]  /*1d670*/  IADD3 R2, R210.reuse, 0x90, RZ ;  /* 0x00000090d2027810 */ /* 0x040fe40007ffe0ff */
[----:B------:R-:W-:Y:S02]  /*1d680*/  IADD3 R6, R210, 0x98, RZ ;  /* 0x00000098d2067810 */ /* 0x000fe40007ffe0ff */
[----:B------:R-:W-:Y:S02]  /*1d690*/  SHF.R.S32.HI R7, RZ, 0x1f, R8 ;  /* 0x0000001fff077819 */ /* 0x000fe40000011408 */
[----:B------:R-:W-:-:S03]  /*1d6a0*/  SHF.R.S32.HI R9, RZ, 0x1f, R6 ;  /* 0x0000001fff097819 */ /* 0x000fc60000011406 */
[----:B------:R-:W-:Y:S01]  /*1d6b0*/  @!P4 ST.E.64 [R18.64], R54 ;  /* 0x000000361200c985 */ /* 0x000fe2000c101b06 */
[----:B------:R-:W-:-:S03]  /*1d6c0*/  ISETP.GE.AND P4, PT, R6, c[0x0][0x3c8], PT ;  /* 0x0000f20006007a0c */ /* 0x000fc60003f86270 */
[----:B------:R1:W-:Y:S01]  /*1d6d0*/  @!P2 ST.E.64 [R16.64], R50 ;  /* 0x000000321000a985 */ /* 0x0003e2000c101b06 */
[----:B------:R-:W-:-:S03]  /*1d6e0*/  @!P5 LEA R14, P2, R5, R0, 0x2 ;  /* 0x00000000050ed211 */ /* 0x000fc600078410ff */
[----:B------:R-:W-:Y:S01]  /*1d6f0*/  @!P1 ST.E.64 [R12.64], R62 ;  /* 0x0000003e0c009985 */ /* 0x000fe2000c101b06 */
[----:B------:R-:W-:Y:S02]  /*1d700*/  @!P5 LEA.HI.X R15, R5, R4, R3, 0x2, P2 ;  /* 0x00000004050fd211 */ /* 0x000fe400010f1403 */
[----:B------:R-:W-:Y:S01]  /*1d710*/  ISETP.GE.AND P2, PT, R2, c[0x0][0x3c8], PT ;  /* 0x0000f20002007a0c */ /* 0x000fe20003f46270 */
[----:B------:R2:W-:Y:S01]  /*1d720*/  @!P0 ST.E.64 [R10.64], R58 ;  /* 0x0000003a0a008985 */ /* 0x0005e2000c101b06 */
[C---:B------:R-:W-:Y:S02]  /*1d730*/  IADD3 R5, R210.reuse, 0xa0, RZ ;  /* 0x000000a0d2057810 */ /* 0x040fe40007ffe0ff */
[----:B------:R-:W-:Y:S02]  /*1d740*/  IADD3 R3, R210, 0xa8, RZ ;  /* 0x000000a8d2037810 */ /* 0x000fe40007ffe0ff */
[----:B-1----:R-:W-:-:S04]  /*1d750*/  @!P6 LEA R16, P3, R8, R0, 0x2 ;  /* 0x000000000810e211 */ /* 0x002fc800078610ff */
[----:B------:R-:W-:Y:S02]  /*1d760*/  @!P6 LEA.HI.X R17, R8, R4, R7, 0x2, P3 ;  /* 0x000000040811e211 */ /* 0x000fe400018f1407 */
[----:B------:R-:W-:Y:S02]  /*1d770*/  ISETP.GE.AND P3, PT, R5, c[0x0][0x3c8], PT ;  /* 0x0000f20005007a0c */ /* 0x000fe40003f66270 */
[----:B------:R-:W-:Y:S01]  /*1d780*/  SHF.R.S32.HI R7, RZ, 0x1f, R2 ;  /* 0x0000001fff077819 */ /* 0x000fe20000011402 */
[----:B------:R1:W-:Y:S01]  /*1d790*/  @!P6 ST.E.64 [R16.64], R70 ;  /* 0x000000461000e985 */ /* 0x0003e2000c101b06 */
[-C--:B--2---:R-:W-:Y:S02]  /*1d7a0*/  @!P2 LEA R10, P0, R2, R0.reuse, 0x2 ;  /* 0x00000000020aa211 */ /* 0x084fe400078010ff */
[----:B------:R-:W-:Y:S01]  /*1d7b0*/  @!P4 LEA R8, P1, R6, R0, 0x2 ;  /* 0x000000000608c211 */ /* 0x000fe200078210ff */
[----:B------:R2:W-:Y:S01]  /*1d7c0*/  @!P5 ST.E.64 [R14.64], R66 ;  /* 0x000000420e00d985 */ /* 0x0005e2000c101b06 */
[----:B------:R-:W-:-:S02]  /*1d7d0*/  @!P2 LEA.HI.X R11, R2, R4, R7, 0x2, P0 ;  /* 0x00000004020ba211 */ /* 0x000fc400000f1407 */
[----:B------:R-:W-:Y:S02]  /*1d7e0*/  ISETP.GE.AND P2, PT, R3, c[0x0][0x3c8], PT ;  /* 0x0000f20003007a0c */ /* 0x000fe40003f46270 */
[----:B------:R-:W-:Y:S02]  /*1d7f0*/  @!P4 LEA.HI.X R9, R6, R4, R9, 0x2, P1 ;  /* 0x000000040609c211 */ /* 0x000fe400008f1409 */
[----:B------:R-:W-:Y:S02]  /*1d800*/  SHF.R.S32.HI R13, RZ, 0x1f, R5 ;  /* 0x0000001fff0d7819 */ /* 0x000fe40000011405 */
[----:B------:R-:W-:Y:S02]  /*1d810*/  IADD3 R6, R210, 0xb8, RZ ;  /* 0x000000b8d2067810 */ /* 0x000fe40007ffe0ff */
[----:B------:R-:W-:Y:S02]  /*1d820*/  ISETP.GE.AND P6, PT, R2, c[0x0][0x3c8], PT ;  /* 0x0000f20002007a0c */ /* 0x000fe40003fc6270 */
[----:B------:R-:W-:-:S02]  /*1d830*/  SHF.R.S32.HI R12, RZ, 0x1f, R3 ;  /* 0x0000001fff0c7819 */ /* 0x000fc40000011403 */
[C---:B------:R-:W-:Y:S02]  /*1d840*/  IADD3 R7, R210.reuse, 0xb0, RZ ;  /* 0x000000b0d2077810 */ /* 0x040fe40007ffe0ff */
[----:B------:R-:W-:Y:S02]  /*1d850*/  IADD3 R2, R210, 0xc8, RZ ;  /* 0x000000c8d2027810 */ /* 0x000fe40007ffe0ff */
[----:B------:R-:W-:-:S05]  /*1d860*/  ISETP.GE.AND P1, PT, R7, c[0x0][0x3c8], PT ;  /* 0x0000f20007007a0c */ /* 0x000fca0003f26270 */
[----:B------:R3:W-:Y:S01]  /*1d870*/  @!P6 ST.E.64 [R10.64], R78 ;  /* 0x0000004e0a00e985 */ /* 0x0007e2000c101b06 */
[----:B-1----:R-:W-:-:S03]  /*1d880*/  @!P3 LEA R16, P0, R5, R0, 0x2 ;  /* 0x000000000510b211 */ /* 0x002fc600078010ff */
[----:B------:R1:W-:Y:S01]  /*1d890*/  @!P4 ST.E.64 [R8.64], R74 ;  /* 0x0000004a0800c985 */ /* 0x0003e2000c101b06 */
[----:B------:R-:W-:Y:S02]  /*1d8a0*/  @!P3 LEA.HI.X R17, R5, R4, R13, 0x2, P0 ;  /* 0x000000040511b211 */ /* 0x000fe400000f140d */
[----:B------:R-:W-:Y:S02]  /*1d8b0*/  ISETP.GE.AND P0, PT, R6, c[0x0][0x3c8], PT ;  /* 0x0000f20006007a0c */ /* 0x000fe40003f06270 */
[C---:B--2---:R-:W-:Y:S01]  /*1d8c0*/  @!P2 LEA R14, P5, R3.reuse, R0, 0x2 ;  /* 0x00000000030ea211 */ /* 0x044fe200078a10ff */
[----:B------:R-:W-:Y:S01]  /*1d8d0*/  @!P3 ST.E.64 [R16.64], R86 ;  /* 0x000000561000b985 */ /* 0x000fe2000c101b06 */
[----:B------:R-:W-:Y:S02]  /*1d8e0*/  SHF.R.S32.HI R5, RZ, 0x1f, R6 ;  /* 0x0000001fff057819 */ /* 0x000fe40000011406 */
[----:B------:R-:W-:Y:S02]  /*1d8f0*/  @!P2 LEA.HI.X R15, R3, R4, R12, 0x2, P5 ;  /* 0x00000004030fa211 */ /* 0x000fe400028f140c */
[----:B------:R-:W-:-:S02]  /*1d900*/  IADD3 R3, R210, 0xc0, RZ ;  /* 0x000000c0d2037810 */ /* 0x000fc40007ffe0ff */
[-C--:B------:R-:W-:Y:S01]  /*1d910*/  @!P1 LEA R12, P5, R7, R0.reuse, 0x2 ;  /* 0x00000000070c9211 */ /* 0x080fe200078a10ff */
[----:B------:R2:W-:Y:S01]  /*1d920*/  @!P2 ST.E.64 [R14.64], R82 ;  /* 0x000000520e00a985 */ /* 0x0005e2000c101b06 */
[----:B------:R-:W-:Y:S02]  /*1d930*/  ISETP.GE.AND P6, PT, R3, c[0x0][0x3c8], PT ;  /* 0x0000f20003007a0c */ /* 0x000fe40003fc6270 */
[----:B---3--:R-:W-:-:S04]  /*1d940*/  @!P0 LEA R10, P4, R6, R0, 0x2 ;  /* 0x00000000060a8211 */ /* 0x008fc800078810ff */
[-C--:B------:R-:W-:Y:S02]  /*1d950*/  @!P0 LEA.HI.X R11, R6, R4.reuse, R5, 0x2, P4 ;  /* 0x00000004060b8211 */ /* 0x080fe400020f1405 */
[----:B------:R-:W-:Y:S02]  /*1d960*/  ISETP.GE.AND P4, PT, R2, c[0x0][0x3c8], PT ;  /* 0x0000f20002007a0c */ /* 0x000fe40003f86270 */
[----:B------:R-:W-:Y:S02]  /*1d970*/  SHF.R.S32.HI R5, RZ, 0x1f, R3 ;  /* 0x0000001fff057819 */ /* 0x000fe40000011403 */
[----:B-1----:R-:W-:Y:S02]  /*1d980*/  SHF.R.S32.HI R8, RZ, 0x1f, R7 ;  /* 0x0000001fff087819 */ /* 0x002fe40000011407 */
[----:B------:R-:W-:Y:S02]  /*1d990*/  SHF.R.S32.HI R6, RZ, 0x1f, R2 ;  /* 0x0000001fff067819 */ /* 0x000fe40000011402 */
[----:B------:R-:W-:-:S02]  /*1d9a0*/  @!P1 LEA.HI.X R13, R7, R4, R8, 0x2, P5 ;  /* 0x00000004070d9211 */ /* 0x000fc400028f1408 */
[----:B------:R-:W-:Y:S02]  /*1d9b0*/  IADD3 R7, R210, 0xd0, RZ ;  /* 0x000000d0d2077810 */ /* 0x000fe40007ffe0ff */
[CC--:B--2---:R-:W-:Y:S01]  /*1d9c0*/  @!P6 LEA R14, P3, R3.reuse, R0.reuse, 0x2 ;  /* 0x00000000030ee211 */ /* 0x0c4fe200078610ff */
[----:B------:R1:W-:Y:S01]  /*1d9d0*/  @!P1 ST.E.64 [R12.64], R142 ;  /* 0x0000008e0c009985 */ /* 0x0003e2000c101b06 */
[C---:B------:R-:W-:Y:S02]  /*1d9e0*/  @!P4 LEA R16, P2, R2.reuse, R0, 0x2 ;  /* 0x000000000210c211 */ /* 0x040fe400078410ff */
[----:B------:R-:W-:Y:S01]  /*1d9f0*/  @!P6 LEA.HI.X R15, R3, R4, R5, 0x2, P3 ;  /* 0x00000004030fe211 */ /* 0x000fe200018f1405 */
[----:B------:R2:W-:Y:S01]  /*1da00*/  @!P0 ST.E.64 [R10.64], R90 ;  /* 0x0000005a0a008985 */ /* 0x0005e2000c101b06 */
[----:B------:R-:W-:Y:S02]  /*1da10*/  ISETP.GE.AND P3, PT, R2, c[0x0][0x3c8], PT ;  /* 0x0000f20002007a0c */ /* 0x000fe40003f66270 */
[----:B------:R-:W-:Y:S01]  /*1da20*/  ISETP.GE.AND P5, PT, R7, c[0x0][0x3c8], PT ;  /* 0x0000f20007007a0c */ /* 0x000fe20003fa6270 */
[----:B------:R-:W-:Y:S01]  /*1da30*/  @!P6 ST.E.64 [R14.64], R146 ;  /* 0x000000920e00e985 */ /* 0x000fe2000c101b06 */
[----:B------:R-:W-:-:S02]  /*1da40*/  IADD3 R8, R210, 0xd8, RZ ;  /* 0x000000d8d2087810 */ /* 0x000fc40007ffe0ff */
[----:B------:R-:W-:Y:S02]  /*1da50*/  SHF.R.S32.HI R3, RZ, 0x1f, R7 ;  /* 0x0000001fff037819 */ /* 0x000fe40000011407 */
[----:B------:R-:W-:Y:S02]  /*1da60*/  ISETP.GE.AND P4, PT, R8, c[0x0][0x3c8], PT ;  /* 0x0000f20008007a0c */ /* 0x000fe40003f86270 */
[----:B------:R-:W-:Y:S02]  /*1da70*/  IADD3 R5, R210, 0xe8, RZ ;  /* 0x000000e8d2057810 */ /* 0x000fe40007ffe0ff */
[----:B------:R-:W-:Y:S02]  /*1da80*/  SHF.R.S32.HI R9, RZ, 0x1f, R8 ;  /* 0x0000001fff097819 */ /* 0x000fe40000011408 */
[----:B------:R-:W-:Y:S02]  /*1da90*/  @!P3 LEA.HI.X R17, R2, R4, R6, 0x2, P2 ;  /* 0x000000040211b211 */ /* 0x000fe400010f1406 */
[----:B------:R-:W-:-:S02]  /*1daa0*/  IADD3 R6, R210, 0xe0, RZ ;  /* 0x000000e0d2067810 */ /* 0x000fc40007ffe0ff */
[----:B------:R-:W-:Y:S02]  /*1dab0*/  ISETP.GE.AND P2, PT, R5, c[0x0][0x3c8], PT ;  /* 0x0000f20005007a0c */ /* 0x000fe40003f46270 */
[----:B------:R-:W-:Y:S02]  /*1dac0*/  ISETP.GE.AND P3, PT, R6, c[0x0][0x3c8], PT ;  /* 0x0000f20006007a0c */ /* 0x000fe40003f66270 */
[----:B------:R-:W-:Y:S02]  /*1dad0*/  ISETP.GE.AND P6, PT, R2, c[0x0][0x3c8], PT ;  /* 0x0000f20002007a0c */ /* 0x000fe40003fc6270 */
[----:B-1----:R-:W-:-:S04]  /*1dae0*/  @!P5 LEA R12, P1, R7, R0, 0x2 ;  /* 0x00000000070cd211 */ /* 0x002fc800078210ff */
[----:B------:R-:W-:Y:S02]  /*1daf0*/  @!P5 LEA.HI.X R13, R7, R4, R3, 0x2, P1 ;  /* 0x00000004070dd211 */ /* 0x000fe400008f1403 */
[----:B------:R-:W-:Y:S02]  /*1db00*/  IADD3 R3, R210, 0xf0, RZ ;  /* 0x000000f0d2037810 */ /* 0x000fe40007ffe0ff */
[C---:B--2---:R-:W-:Y:S02]  /*1db10*/  @!P4 LEA R10, P0, R8.reuse, R0, 0x2 ;  /* 0x00000000080ac211 */ /* 0x044fe400078010ff */
[----:B------:R-:W-:Y:S01]  /*1db20*/  ISETP.GE.AND P1, PT, R3, c[0x0][0x3c8], PT ;  /* 0x0000f20003007a0c */ /* 0x000fe20003f26270 */
[----:B------:R-:W-:Y:S01]  /*1db30*/  @!P6 ST.E.64 [R16.64], R154 ;  /* 0x0000009a1000e985 */ /* 0x000fe2000c101b06 */
[----:B------:R-:W-:Y:S02]  /*1db40*/  @!P4 LEA.HI.X R11, R8, R4, R9, 0x2, P0 ;  /* 0x00000004080bc211 */ /* 0x000fe400000f1409 */
[----:B------:R-:W-:Y:S01]  /*1db50*/  SHF.R.S32.HI R7, RZ, 0x1f, R6 ;  /* 0x0000001fff077819 */ /* 0x000fe20000011406 */
[----:B------:R-:W-:Y:S01]  /*1db60*/  @!P5 ST.E.64 [R12.64], R150 ;  /* 0x000000960c00d985 */ /* 0x000fe2000c101b06 */
[----:B------:R-:W-:-:S03]  /*1db70*/  @!P3 LEA R8, P0, R6, R0, 0x2 ;  /* 0x000000000608b211 */ /* 0x000fc600078010ff */
[----:B------:R-:W-:Y:S01]  /*1db80*/  @!P4 ST.E.64 [R10.64], R114 ;  /* 0x000000720a00c985 */ /* 0x000fe2000c101b06 */
[----:B------:R-:W-:Y:S02]  /*1db90*/  @!P3 LEA.HI.X R9, R6, R4, R7, 0x2, P0 ;  /* 0x000000040609b211 */ /* 0x000fe400000f1407 */
[----:B------:R-:W-:Y:S02]  /*1dba0*/  SHF.R.S32.HI R7, RZ, 0x1f, R5 ;  /* 0x0000001fff077819 */ /* 0x000fe40000011405 */
[C---:B------:R-:W-:Y:S01]  /*1dbb0*/  @!P2 LEA R6, P0, R5.reuse, R0, 0x2 ;  /* 0x000000000506a211 */ /* 0x040fe200078010ff */
[----:B------:R-:W-:Y:S03]  /*1dbc0*/  @!P3 ST.E.64 [R8.64], R106 ;  /* 0x0000006a0800b985 */ /* 0x000fe6000c101b06 */
[----:B------:R-:W-:Y:S02]  /*1dbd0*/  @!P2 LEA.HI.X R7, R5, R4, R7, 0x2, P0 ;  /* 0x000000040507a211 */ /* 0x000fe400000f1407 */
[----:B------:R-:W-:-:S02]  /*1dbe0*/  SHF.R.S32.HI R5, RZ, 0x1f, R3 ;  /* 0x0000001fff057819 */ /* 0x000fc40000011403 */
        /* <DEDUP_REMOVED lines=12> */
.L_x_732:
[----:B------:R-:W-:Y:S01]  /*1dcb0*/  ISETP.NE.U32.AND P0, PT, RZ, c[0x0][0x508], PT ;  /* 0x00014200ff007a0c */ /* 0x000fe20003f05070 */
[----:B------:R-:W-:Y:S01]  /*1dcc0*/  IMAD.MOV.U32 R4, RZ, RZ, 0x4 ;  /* 0x00000004ff047424 */ /* 0x000fe200078e00ff */
[----:B------:R-:W-:Y:S01]  /*1dcd0*/  ISETP.NE.U32.AND P2, PT, RZ, c[0x0][0x500], PT ;  /* 0x00014000ff007a0c */ /* 0x000fe20003f45070 */
[----:B------:R-:W-:Y:S01]  /*1dce0*/  IMAD.MOV.U32 R19, RZ, RZ, c[0x0][0x388] ;  /* 0x0000e200ff137624 */ /* 0x000fe200078e00ff */
[----:B------:R-:W-:Y:S01]  /*1dcf0*/  ISETP.NE.AND.EX P0, PT, RZ, c[0x0][0x50c], PT, P0 ;  /* 0x00014300ff007a0c */ /* 0x000fe20003f05300 */
[----:B------:R-:W-:Y:S01]  /*1dd00*/  IMAD.MOV.U32 R6, RZ, RZ, RZ ;  /* 0x000000ffff067224 */ /* 0x000fe200078e00ff */
[----:B------:R-:W-:Y:S01]  /*1dd10*/  ISETP.NE.AND.EX P2, PT, RZ, c[0x0][0x504], PT, P2 ;  /* 0x00014100ff007a0c */ /* 0x000fe20003f45320 */
[----:B------:R-:W-:-:S10]  /*1dd20*/  IMAD.WIDE R2, R235, R4, c[0x0][0x500] ;  /* 0x00014000eb027625 */ /* 0x000fd400078e0204 */
[----:B------:R-:W-:Y:S02]  /*1dd30*/  @P0 IMAD.WIDE R4, R235, R4, c[0x0][0x508] ;  /* 0x00014200eb040625 */ /* 0x000fe400078e0204 */
[----:B------:R2:W5:Y:S04]  /*1dd40*/  @P2 LDG.E R6, [R2.64] ;  /* 0x0000000602062981 */ /* 0x000568000c1e1900 */
[----:B------:R2:W5:Y:S01]  /*1dd50*/  @P0 LDG.E R19, [R4.64] ;  /* 0x0000000604130981 */ /* 0x000562000c1e1900 */
[----:B------:R-:W-:-:S04]  /*1dd60*/  ISETP.NE.AND P1, PT, R247, RZ, PT ;  /* 0x000000fff700720c */ /* 0x000fc80003f25270 */
[----:B------:R-:W-:Y:S01]  /*1dd70*/  SEL R18, R247, c[0x0][0x3d4], P1 ;  /* 0x0000f500f7127a07 */ /* 0x000fe20000800000 */
[----:B------:R-:W-:Y:S05]  /*1dd80*/  @P0 BRA `(.L_x_753) ;  /* 0x0000004000000947 */ /* 0x000fea0003800000 */
[----:B------:R-:W-:Y:S05]  /*1dd90*/  @!P2 BRA `(.L_x_753) ;  /* 0x000000300000a947 */ /* 0x000fea0003800000 */
[----:B------:R3:W4:Y:S04]  /*1dda0*/  LDG.E R0, [R2.64] ;  /* 0x0000000602007981 */ /* 0x000728000c1e1900 */
[----:B--23--:R-:W4:Y:S02]  /*1ddb0*/  LDG.E R2, [R2.64+0x4] ;  /* 0x0000040602027981 */ /* 0x00cf24000c1e1900 */
[----:B----45:R-:W-:Y:S02]  /*1ddc0*/  IADD3 R19, -R0, R2, RZ ;  /* 0x0000000200137210 */ /* 0x030fe40007ffe1ff */
.L_x_753:
        /* <DEDUP_REMOVED lines=8> */
[----:B------:R-:W-:Y:S01]  /*1de50*/  IMAD R0, R19, c[0x0][0x4e8], RZ ;  /* 0x00013a0013007a24 */ /* 0x000fe200078e02ff */
[----:B------:R-:W-:-:S04]  /*1de60*/  IADD3 R13, R225, R2, RZ ;  /* 0x00000002e10d7210 */ /* 0x000fc80007ffe0ff */
[----:B------:R-:W-:-:S13]  /*1de70*/  ISETP.GE.AND P0, PT, R13, R0, PT ;  /* 0x000000000d00720c */ /* 0x000fda0003f06270 */
[----:B------:R-:W-:Y:S05]  /*1de80*/  @P0 BRA `(.L_x_755) ;  /* 0x000002b000000947 */ /* 0x000fea0003800000 */
[----:B------:R-:W-:Y:S01]  /*1de90*/  IMAD.MOV.U32 R0, RZ, RZ, 0x368 ;  /* 0x00000368ff007424 */ /* 0x000fe200078e00ff */
[----:B------:R-:W-:-:S04]  /*1dea0*/  ISETP.GT.AND P2, PT, R18, 0x1, PT ;  /* 0x000000011200780c */ /* 0x000fc80003f44270 */
[----:B------:R-:W-:-:S04]  /*1deb0*/  SEL R0, R0, 0x328, P2 ;  /* 0x0000032800007807 */ /* 0x000fc80001000000 */
[----:B------:R2:W3:Y:S08]  /*1dec0*/  LDC.64 R8, c[0x0][R0+0x170] ;  /* 0x00005c0000087b82 */ /* 0x0004f00000000a00 */
[----:B------:R2:W4:Y:S08]  /*1ded0*/  LDC.64 R4, c[0x0][R0+0x168] ;  /* 0x00005a0000047b82 */ /* 0x0005300000000a00 */
[----:B------:R2:W5:Y:S08]  /*1dee0*/  LDC.64 R14, c[0x0][R0+0x178] ;  /* 0x00005e00000e7b82 */ /* 0x0005700000000a00 */
[----:B------:R2:W1:Y:S02]  /*1def0*/  LDC.64 R10, c[0x0][R0+0x160] ;  /* 0x00005800000a7b82 */ /* 0x0004640000000a00 */
[----:B--2---:R-:W-:-:S02]  /*1df00*/  IMAD.MOV.U32 R0, RZ, RZ, c[0x0][0x4e8] ;  /* 0x00013a00ff007624 */ /* 0x004fc400078e00ff */
[-C--:B---3--:R-:W-:Y:S02]  /*1df10*/  IMAD R7, R9, R12.reuse, RZ ;  /* 0x0000000c09077224 */ /* 0x088fe400078e02ff */
[----:B------:R-:W-:Y:S01]  /*1df20*/  IMAD.WIDE.U32 R2, R8, R12, RZ ;  /* 0x0000000c08027225 */ /* 0x000fe200078e00ff */
[----:B------:R-:W-:Y:S02]  /*1df30*/  ISETP.NE.AND P0, PT, R0, 0x1, PT ;  /* 0x000000010000780c */ /* 0x000fe40003f05270 */
[----:B------:R-:W-:Y:S01]  /*1df40*/  MOV R0, R13 ;  /* 0x0000000d00007202 */ /* 0x000fe20000000f00 */
[----:B------:R-:W-:Y:S01]  /*1df50*/  IMAD R8, R8, R20, R7 ;  /* 0x0000001408087224 */ /* 0x000fe200078e0207 */
[----:B------:R-:W-:Y:S01]  /*1df60*/  SEL R7, R248, RZ, P2 ;  /* 0x000000fff8077207 */ /* 0x000fe20001000000 */
[-C--:B----4-:R-:W-:Y:S02]  /*1df70*/  IMAD R9, R5, R227.reuse, RZ ;  /* 0x000000e305097224 */ /* 0x090fe400078e02ff */
[----:B------:R-:W-:Y:S01]  /*1df80*/  IMAD.WIDE.U32 R4, R4, R227, RZ ;  /* 0x000000e304047225 */ /* 0x000fe200078e00ff */
[----:B------:R-:W-:-:S03]  /*1df90*/  IADD3 R3, R3, R8, RZ ;  /* 0x0000000803037210 */ /* 0x000fc60007ffe0ff */
[----:B------:R-:W-:Y:S02]  /*1dfa0*/  IMAD.IADD R9, R5, 0x1, R9 ;  /* 0x0000000105097824 */ /* 0x000fe400078e0209 */
[----:B------:R-:W-:-:S04]  /*1dfb0*/  @P0 IMAD.HI.U32 R16, R13, c[0x0][0x4ec], RZ ;  /* 0x00013b000d100a27 */ /* 0x000fc800078e00ff */
[-C--:B-----5:R-:W-:Y:S01]  /*1dfc0*/  IMAD R8, R15, R7.reuse, RZ ;  /* 0x000000070f087224 */ /* 0x0a0fe200078e02ff */
        /* <DEDUP_REMOVED lines=10> */
[----:B-1----:R-:W-:Y:S01]  /*1e070*/  IMAD R0, R11, R2, RZ ;  /* 0x000000020b007224 */ /* 0x002fe200078e02ff */
        /* <DEDUP_REMOVED lines=12> */
.L_x_755:
[----:B------:R-:W-:Y:S05]  /*1e140*/  BSYNC B0 ;  /* 0x0000000000007941 */ /* 0x000fea0003800000 */
.L_x_754:
[----:B------:R-:W-:-:S13]  /*1e150*/  ISETP.GT.AND P0, PT, R18, 0x1, PT ;  /* 0x000000011200780c */ /* 0x000fda0003f04270 */
[----:B------:R-:W-:Y:S05]  /*1e160*/  @P0 BRA `(.L_x_747) ;  /* 0x0000087000000947 */ /* 0x000fea0003800000 */
[----:B------:R-:W-:Y:S01]  /*1e170*/  MOV R2, c[0x0][0x4e8] ;  /* 0x00013a0000027a02 */ /* 0x000fe20000000f00 */
[----:B-1----:R-:W-:Y:S01]  /*1e180*/  IMAD R0, R17, c[0x0][0x3a0], RZ ;  /* 0x0000e80011007a24 */ /* 0x002fe200078e02ff */
[----:B------:R-:W-:Y:S01]  /*1e190*/  LEA R4, R237, R214, 0x5 ;  /* 0x000000d6ed047211 */ /* 0x000fe200078e28ff */
[----:B------:R-:W-:Y:S01]  /*1e1a0*/  IMAD R5, R20, c[0x0][0x3f0], RZ ;  /* 0x0000fc0014057a24 */ /* 0x000fe200078e02ff */
[----:B------:R-:W-:Y:S01]  /*1e1b0*/  ISETP.NE.AND P0, PT, R2, 0x1, PT ;  /* 0x000000010200780c */ /* 0x000fe20003f05270 */
[----:B------:R-:W-:Y:S01]  /*1e1c0*/  IMAD.WIDE.U32 R2, R6, c[0x0][0x3a0], RZ ;  /* 0x0000e80006027a25 */ /* 0x000fe200078e00ff */
[----:B------:R-:W-:Y:S02]  /*1e1d0*/  IADD3 R4, R225, R4, RZ ;  /* 0x00000004e1047210 */ /* 0x000fe40007ffe0ff */
[----:B------:R-:W-:Y:S01]  /*1e1e0*/  IADD3 R13, R214, R225, RZ ;  /* 0x000000e1d60d7210 */ /* 0x000fe20007ffe0ff */
        /* <DEDUP_REMOVED lines=26> */
.L_x_811:
[----:B------:R-:W-:Y:S05]  /*1e390*/  BRA.DIV ~URZ, `(.L_x_757) ;  /* 0x000024727f007947 */ /* 0x000fea000b800000 */
[----:B------:R3:W4:Y:S02]  /*1e3a0*/  SHFL.IDX PT, R2, R14, RZ, 0x181f ;  /* 0x00181fff0e027589 */ /* 0x00072400000e0000 */
.L_x_812:
        /* <DEDUP_REMOVED lines=27> */
.L_x_759:
[----:B------:R-:W-:Y:S05]  /*1e560*/  BSYNC B0 ;  /* 0x0000000000007941 */ /* 0x000fea0003800000 */
.L_x_758:
[----:B------:R-:W-:Y:S05]  /*1e570*/  BRA.DIV ~URZ, `(.L_x_760) ;  /* 0x000023027f007947 */ /* 0x000fea000b800000 */
[----:B--2---:R2:W1:Y:S04]  /*1e580*/  SHFL.IDX PT, R10, R11, 0x1, 0x181f ;  /* 0x00381f000b0a7f89 */ /* 0x00446800000e0000 */
[----:B----4-:R2:W4:Y:S02]  /*1e590*/  SHFL.IDX PT, R2, R14, 0x1, 0x181f ;  /* 0x00381f000e027f89 */ /* 0x01052400000e0000 */
.L_x_813:
        /* <DEDUP_REMOVED lines=20> */
.L_x_762:
[----:B------:R-:W-:Y:S05]  /*1e6e0*/  BSYNC B0 ;  /* 0x0000000000007941 */ /* 0x000fea0003800000 */
.L_x_761:
[----:B------:R-:W-:Y:S05]  /*1e6f0*/  BRA.DIV ~URZ, `(.L_x_763) ;  /* 0x000022527f007947 */ /* 0x000fea000b800000 */
[----:B-1----:R1:W2:Y:S02]  /*1e700*/  SHFL.IDX PT, R10, R11, 0x2, 0x181f ;  /* 0x00581f000b0a7f89 */ /* 0x0022a400000e0000 */
.L_x_814:
[----:B------:R-:W-:Y:S05]  /*1e710*/  BRA.DIV ~URZ, `(.L_x_764) ;  /* 0x000022a27f007947 */ /* 0x000fea000b800000 */
[----:B----4-:R4:W1:Y:S02]  /*1e720*/  SHFL.IDX PT, R2, R14, 0x2, 0x181f ;  /* 0x00581f000e027f89 */ /* 0x01086400000e0000 */
.L_x_815:
        /* <DEDUP_REMOVED lines=20> */
.L_x_766:
[----:B------:R-:W-:Y:S05]  /*1e870*/  BSYNC B0 ;  /* 0x0000000000007941 */ /* 0x000fea0003800000 */
.L_x_765:
[----:B------:R-:W-:Y:S05]  /*1e880*/  BRA.DIV ~URZ, `(.L_x_767) ;  /* 0x000021a27f007947 */ /* 0x000fea000b800000 */
[----:B--2---:R2:W3:Y:S04]  /*1e890*/  SHFL.IDX PT, R10, R11, 0x3, 0x181f ;  /* 0x00781f000b0a7f89 */ /* 0x0044e800000e0000 */
[----:B-1----:R2:W1:Y:S02]  /*1e8a0*/  SHFL.IDX PT, R2, R14, 0x3, 0x181f ;  /* 0x00781f000e027f89 */ /* 0x00246400000e0000 */
.L_x_816:
        /* <DEDUP_REMOVED lines=19> */
.L_x_747:
[----:B------:R-:W-:Y:S05]  /*1e9e0*/  BSYNC B1 ;  /* 0x0000000000017941 */ /* 0x000fea0003800000 */
.L_x_731:
        /* <DEDUP_REMOVED lines=9> */
[----:B--234-:R-:W-:-:S04]  /*1ea80*/  LOP3.LUT R14, R0, 0x1f, RZ, 0xc0, !PT ;  /* 0x0000001f000e7812 */ /* 0x01cfc800078ec0ff */
[----:B------:R-:W-:Y:S01]  /*1ea90*/  ISETP.NE.AND P6, PT, R14, 0x1f, PT ;  /* 0x0000001f0e00780c */ /* 0x000fe20003fc5270 */
[----:B------:R-:W-:Y:S10]  /*1eaa0*/  BRA.DIV ~URZ, `(.L_x_769) ;  /* 0x000020527f007947 */ /* 0x000ff4000b800000 */
[----:B------:R2:W3:Y:S02]  /*1eab0*/  SHFL.IDX PT, R10, R110, RZ, 0x1f ;  /* 0x00001fff6e0a7589 */ /* 0x0004e400000e0000 */
.L_x_817:
[----:B------:R-:W-:Y:S05]  /*1eac0*/  BRA.DIV ~URZ, `(.L_x_770) ;  /* 0x000020a27f007947 */ /* 0x000fea000b800000 */
[----:B------:R4:W2:Y:S02]  /*1ead0*/  SHFL.IDX PT, R8, R110, 0x1, 0x1f ;  /* 0x00201f006e087f89 */ /* 0x0008a400000e0000 */
.L_x_818:
        /* <DEDUP_REMOVED lines=18> */
.L_x_819:
[----:B----4-:R-:W-:-:S04]  /*1ec00*/  SEL R4, R4, RZ, P5 ;  /* 0x000000ff04047207 */ /* 0x010fc80002800000 */
        /* <DEDUP_REMOVED lines=14> */
[----:B------:R1:W4:Y:S02]  /*1ecf0*/  SHFL.IDX PT, R0, R4, 0x1f, 0x1f ;  /* 0x03e01f0004007f89 */ /* 0x00032400000e0000 */
.L_x_820:
[----:B----4-:R-:W-:Y:S01]  /*1ed00*/  IMAD R0, R0, c[0x0][0x538], RZ ;  /* 0x00014e0000007a24 */ /* 0x010fe200078e02ff */
[----:B------:R-:W-:Y:S04]  /*1ed10*/  BSSY B1, `(.L_x_773) ;  /* 0x00000c7000017945 */ /* 0x000fe80003800000 */
[----:B--2---:R-:W-:-:S04]  /*1ed20*/  IADD3 R8, R0, R8, RZ ;  /* 0x0000000800087210 */ /* 0x004fc80007ffe0ff */
[----:B---3--:R-:W-:-:S13]  /*1ed30*/  ISETP.GT.AND P0, PT, R8, R10, PT ;  /* 0x0000000a0800720c */ /* 0x008fda0003f04270 */
[----:B------:R-:W-:Y:S05]  /*1ed40*/  @P0 BRA `(.L_x_774) ;  /* 0x0000024000000947 */ /* 0x000fea0003800000 */
.L_x_778:
        /* <DEDUP_REMOVED lines=16> */
.L_x_821:
        /* <DEDUP_REMOVED lines=16> */
.L_x_822:
[----:B--2---:R-:W-:-:S05]  /*1ef50*/  IMAD R0, R0, c[0x0][0x538], RZ ;  /* 0x00014e0000007a24 */ /* 0x004fca00078e02ff */
[----:B------:R-:W-:-:S04]  /*1ef60*/  IADD3 R8, R0, R8, RZ ;  /* 0x0000000800087210 */ /* 0x000fc80007ffe0ff */
[----:B------:R-:W-:-:S13]  /*1ef70*/  ISETP.GT.AND P0, PT, R8, R10, PT ;  /* 0x0000000a0800720c */ /* 0x000fda0003f04270 */
[----:B-1----:R-:W-:Y:S05]  /*1ef80*/  @!P0 BRA `(.L_x_778) ;  /* 0xfffffdc000008947 */ /* 0x002fea000383ffff */
.L_x_774:
[----:B------:R-:W-:-:S05]  /*1ef90*/  IADD3 R12, -R0, R8, RZ ;  /* 0x00000008000c7210 */ /* 0x000fca0007ffe1ff */
[----:B------:R-:W-:-:S05]  /*1efa0*/  IMAD R0, R4, c[0x0][0x538], R12 ;  /* 0x00014e0004007a24 */ /* 0x000fca00078e020c */
[----:B------:R-:W-:Y:S01]  /*1efb0*/  ISETP.GT.AND P0, PT, R0, R10, PT ;  /* 0x0000000a0000720c */ /* 0x000fe20003f04270 */
[----:B------:R-:W-:-:S12]  /*1efc0*/  BRA.DIV ~URZ, `(.L_x_779) ;  /* 0x000020027f007947 */ /* 0x000fd8000b800000 */
[----:B------:R-:W-:-:S04]  /*1efd0*/  VOTE.ANY R11, PT, !P0 ;  /* 0x00000000000b7806 */ /* 0x000fc800040e0100 */
.L_x_823:
[----:B------:R-:W2:Y:S02]  /*1efe0*/  POPC R0, R11 ;  /* 0x0000000b00007309 */ /* 0x000ea40000000000 */
[----:B--2---:R-:W-:Y:S01]  /*1eff0*/  IADD3 R235, R0, R235, RZ ;  /* 0x000000eb00eb7210 */ /* 0x004fe20007ffe0ff */
[----:B------:R-:W-:Y:S05]  /*1f000*/  BRA.DIV ~URZ, `(.L_x_780) ;  /* 0x000020127f007947 */ /* 0x000fea000b800000 */
[----:B------:R2:W3:Y:S04]  /*1f010*/  SHFL.IDX PT, R8, R6, R0, 0x1f ;  /* 0x00001f0006087589 */ /* 0x0004e800000e0000 */
[----:B------:R2:W4:Y:S02]  /*1f020*/  SHFL.IDX PT, R7, R7, R0, 0x1f ;  /* 0x00001f0007077589 */ /* 0x00052400000e0000 */
.L_x_824:
[----:B------:R-:W-:Y:S01]  /*1f030*/  ISETP.NE.AND P0, PT, R11, RZ, PT ;  /* 0x000000ff0b00720c */ /* 0x000fe20003f05270 */
[----:B------:R-:W-:-:S12]  /*1f040*/  BSSY B0, `(.L_x_781) ;  /* 0x0000005000007945 */ /* 0x000fd80003800000 */
[----:B------:R-:W-:Y:S05]  /*1f050*/  @!P0 BRA `(.L_x_782) ;  /* 0x0000003000008947 */ /* 0x000fea0003800000 */
[----:B--2---:R-:W-:Y:S01]  /*1f060*/  IADD3 R0, R0, -0x1, RZ ;  /* 0xffffffff00007810 */ /* 0x004fe20007ffe0ff */
[----:B------:R-:W-:Y:S05]  /*1f070*/  BRA.DIV ~URZ, `(.L_x_783) ;  /* 0x000020727f007947 */ /* 0x000fea000b800000 */
[----:B------:R2:W1:Y:S02]  /*1f080*/  SHFL.IDX PT, R13, R4, R0, 0x1f ;  /* 0x00001f00040d7589 */ /* 0x00046400000e0000 */
.L_x_782:
[----:B------:R-:W-:Y:S05]  /*1f090*/  BSYNC B0 ;  /* 0x0000000000007941 */ /* 0x000fea0003800000 */
.L_x_781:
[----:B----4-:R-:W-:Y:S01]  /*1f0a0*/  ISETP.NE.AND P0, PT, R7, 0x1, PT ;  /* 0x000000010700780c */ /* 0x010fe20003f05270 */
[----:B-1----:R-:W-:Y:S01]  /*1f0b0*/  IMAD R232, R13, c[0x0][0x538], R12 ;  /* 0x00014e000de87a24 */ /* 0x002fe200078e020c */
[----:B------:R-:W-:Y:S04]  /*1f0c0*/  BSSY B0, `(.L_x_784) ;  /* 0x0000084000007945 */ /* 0x000fe80003800000 */
[----:B--2---:R-:W-:-:S07]  /*1f0d0*/  IADD3 R6, -R232, R10, RZ ;  /* 0x0000000ae8067210 */ /* 0x004fce0007ffe1ff */
[----:B------:R-:W-:Y:S05]  /*1f0e0*/  @!P0 BRA `(.L_x_785) ;  /* 0x000003e000008947 */ /* 0x000fea0003800000 */
[-C--:B---3--:R-:W-:Y:S02]  /*1f0f0*/  IABS R0, R8.reuse ;  /* 0x0000000800007213 */ /* 0x088fe40000000000 */
        /* <DEDUP_REMOVED lines=15> */
[----:B------:R-:W-:-:S04]  /*1f1f0*/  IMAD.MOV R0, RZ, RZ, -R10 ;  /* 0x000000ffff007224 */ /* 0x000fc800078e0a0a */
[----:B------:R-:W-:Y:S02]  /*1f200*/  IMAD.MOV.U32 R3, RZ, RZ, R0 ;  /* 0x000000ffff037224 */ /* 0x000fe400078e0000 */
        /* <DEDUP_REMOVED lines=13> */
[----:B-1----:R-:W-:-:S04]  /*1f2e0*/  IADD3 R2, RZ, -R3, RZ ;  /* 0x80000003ff027210 */ /* 0x002fc80007ffe0ff */
[----:B------:R-:W-:Y:S01]  /*1f2f0*/  @!P1 IMAD.MOV R0, RZ, RZ, -R0 ;  /* 0x000000ffff009224 */ /* 0x000fe200078e0a00 */
[----:B------:R-:W-:Y:S01]  /*1f300*/  @!P0 LOP3.LUT R0, RZ, R8, RZ, 0x33, !PT ;  /* 0x00000008ff008212 */ /* 0x000fe200078e33ff */
[----:B------:R-:W-:Y:S01]  /*1f310*/  IMAD.MOV.U32 R4, RZ, RZ, R2 ;  /* 0x000000ffff047224 */ /* 0x000fe200078e0002 */
[----:B------:R-:W-:Y:S02]  /*1f320*/  IABS R2, R7 ;  /* 0x0000000700027213 */ /* 0x000fe40000000000 */
[----:B------:R-:W-:Y:S01]  /*1f330*/  IABS R10, R0 ;  /* 0x00000000000a7213 */ /* 0x000fe20000000000 */
[----:B------:R-:W-:Y:S02]  /*1f340*/  IMAD R4, R4, R5, RZ ;  /* 0x0000000504047224 */ /* 0x000fe400078e02ff */
[----:B------:R-:W-:Y:S01]  /*1f350*/  IMAD.MOV R9, RZ, RZ, -R2 ;  /* 0x000000ffff097224 */ /* 0x000fe200078e0a02 */
[----:B------:R-:W-:-:S05]  /*1f360*/  MOV R2, RZ ;  /* 0x000000ff00027202 */ /* 0x000fca0000000f00 */
        /* <DEDUP_REMOVED lines=22> */
.L_x_785:
[----:B------:R-:W-:-:S04]  /*1f4d0*/  IMAD.MOV.U32 R2, RZ, RZ, 0x4 ;  /* 0x00000004ff027424 */ /* 0x000fc800078e00ff */
[----:B------:R-:W-:-:S05]  /*1f4e0*/  IMAD.WIDE R2, R235, R2, c[0x0][0x590] ;  /* 0x00016400eb027625 */ /* 0x000fca00078e0202 */
[----:B------:R-:W2:Y:S02]  /*1f4f0*/  LDG.E R4, [R2.64] ;  /* 0x0000000602047981 */ /* 0x000ea4000c1e1900 */
        /* <DEDUP_REMOVED lines=63> */
[----:B------:R-:W-:Y:S02]  /*1f8f0*/  IMAD R234, R2, R3, R6 ;  /* 0x0000000302ea7224 */ /* 0x000fe400078e0206 */
.L_x_786:
[----:B------:R-:W-:Y:S05]  /*1f900*/  BSYNC B0 ;  /* 0x0000000000007941 */ /* 0x000fea0003800000 */
.L_x_784:
[----:B------:R-:W-:-:S04]  /*1f910*/  LOP3.LUT R2, RZ, R2, RZ, 0x33, !PT ;  /* 0x00000002ff027212 */ /* 0x000fc800078e33ff */
[----:B------:R-:W-:Y:S01]  /*1f920*/  IADD3 R233, R2, R8, RZ ;  /* 0x0000000802e97210 */ /* 0x000fe20007ffe0ff */
[----:B------:R-:W-:Y:S05]  /*1f930*/  BRA `(.L_x_787) ;  /* 0x0000004000007947 */ /* 0x000fea0003800000 */
.L_x_775:
[----:B------:R-:W-:Y:S01]  /*1f940*/  IMAD.MOV.U32 R232, RZ, RZ, R10 ;  /* 0x000000ffffe87224 */ /* 0x000fe200078e000a */
[----:B------:R-:W-:Y:S01]  /*1f950*/  MOV R234, RZ ;  /* 0x000000ff00ea7202 */ /* 0x000fe20000000f00 */
[----:B------:R-:W-:Y:S01]  /*1f960*/  IMAD.MOV.U32 R233, RZ, RZ, RZ ;  /* 0x000000ffffe97224 */ /* 0x000fe200078e00ff */
[----:B------:R-:W-:Y:S02]  /*1f970*/  MOV R235, c[0x0][0x53c] ;  /* 0x00014f0000eb7a02 */ /* 0x000fe40000000f00 */
.L_x_787:
[----:B------:R-:W-:Y:S05]  /*1f980*/  BSYNC B1 ;  /* 0x0000000000017941 */ /* 0x000fea0003800000 */
.L_x_773:
[----:B------:R-:W-:Y:S01]  /*1f990*/  WARPSYNC 0xffffffff ;  /* 0xffffffff00007948 */ /* 0x000fe20003800000 */
[----:B------:R-:W-:Y:S01]  /*1f9a0*/  BAR.SYNC.DEFER_BLOCKING 0x4, 0x100 ;  /* 0x0104000000007b1d */ /* 0x000fe20000010000 */
[----:B------:R-:W-:-:S13]  /*1f9b0*/  ISETP.NE.AND P0, PT, R14, RZ, PT ;  /* 0x000000ff0e00720c */ /* 0x000fda0003f05270 */
[----:B------:R2:W-:Y:S04]  /*1f9c0*/  @!P0 STS.128 [0x20080], R232 ;  /* 0x020080e8ff008388 */ /* 0x0005e80000000c00 */
[----:B------:R-:W-:Y:S06]  /*1f9d0*/  BAR.ARV 0x5, 0x100 ;  /* 0x0144000000007b1d */ /* 0x000fec0000002000 */
.L_x_768:
[----:B-1----:R-:W-:-:S13]  /*1f9e0*/  ISETP.GE.AND P0, PT, R235, c[0x0][0x53c], PT ;  /* 0x00014f00eb007a0c */ /* 0x002fda0003f06270 */
[----:B--23--:R-:W-:Y:S01]  /*1f9f0*/  @P0 CALL.REL.NOINC `(.L_x_788) ;  /* 0x0000001000000944 */ /* 0x00cfe20003c00000 */
[----:B------:R-:W-:Y:S05]  /*1fa00*/  BRA `(.L_x_789) ;  /* 0xfffe1e5000007947 */ /* 0x000fea000383ffff */
.L_x_788:
[----:B------:R-:W-:Y:S05]  /*1fa10*/  EXIT ;  /* 0x000000000000794d */ /* 0x000fea0003800000 */
.L_x_555:
[----:B------:R-:W-:Y:S01]  /*1fa20*/  IMAD.MOV.U32 R0, RZ, RZ, R5 ;  /* 0x000000ffff007224 */ /* 0x000fe200078e0005 */
[----:B------:R-:W-:Y:S02]  /*1fa30*/  MOV R2, 0x1 ;  /* 0x0000000100027802 */ /* 0x000fe40000000f00 */
[----:B------:R-:W-:Y:S02]  /*1fa40*/  MOV R3, 0x1fa60 ;  /* 0x0001fa6000037802 */ /* 0x000fe40000000f00 */
[----:B--2---:R-:W-:Y:S05]  /*1fa50*/  CALL.REL.NOINC `($__internal_14_$__cuda_sm70_shflsync_up_p) ;  /* 0x000017a000007944 */ /* 0x004fea0003c00000 */
[----:B------:R-:W-:Y:S01]  /*1fa60*/  MOV R0, R4 ;  /* 0x0000000400007202 */ /* 0x000fe20000000f00 */
[----:B------:R-:W-:Y:S05]  /*1fa70*/  BRA `(.L_x_790) ;  /* 0xfffe09e000007947 */ /* 0x000fea000383ffff */
.L_x_556:
[----:B------:R-:W-:Y:S01]  /*1fa80*/  IMAD.MOV.U32 R0, RZ, RZ, R5 ;  /* 0x000000ffff007224 */ /* 0x000fe200078e0005 */
[----:B------:R-:W-:Y:S02]  /*1fa90*/  MOV R2, 0x2 ;  /* 0x0000000200027802 */ /* 0x000fe40000000f00 */
[----:B------:R-:W-:Y:S02]  /*1faa0*/  MOV R3, 0x1fac0 ;  /* 0x0001fac000037802 */ /* 0x000fe40000000f00 */
[----:B--2---:R-:W-:Y:S05]  /*1fab0*/  CALL.REL.NOINC `($__internal_14_$__cuda_sm70_shflsync_up_p) ;  /* 0x0000174000007944 */ /* 0x004fea0003c00000 */
[----:B------:R-:W-:Y:S01]  /*1fac0*/  SEL R0, R4, RZ, P4 ;  /* 0x000000ff04007207 */ /* 0x000fe20002000000 */
[----:B------:R-:W-:Y:S01]  /*1fad0*/  IMAD.MOV.U32 R2, RZ, RZ, 0x4 ;  /* 0x00000004ff027424 */ /* 0x000fe200078e00ff */
[----:B------:R-:W-:-:S03]  /*1fae0*/  MOV R3, 0x1fb10 ;  /* 0x0001fb1000037802 */ /* 0x000fc60000000f00 */
[----:B------:R-:W-:Y:S02]  /*1faf0*/  IMAD.IADD R0, R5, 0x1, R0 ;  /* 0x0000000105007824 */ /* 0x000fe400078e0200 */
[----:B------:R-:W-:Y:S05]  /*1fb00*/  CALL.REL.NOINC `($__internal_14_$__cuda_sm70_shflsync_up_p) ;  /* 0x000016f000007944 */ /* 0x000fea0003c00000 */
        /* <DEDUP_REMOVED lines=12> */
[----:B------:R-:W-:Y:S02]  /*1fbd0*/  MOV R3, 0x1f ;  /* 0x0000001f00037802 */ /* 0x000fe40000000f00 */
[----:B------:R-:W-:Y:S01]  /*1fbe0*/  MOV R2, 0x1fc20 ;  /* 0x0001fc2000027802 */ /* 0x000fe20000000f00 */
[----:B------:R-:W-:-:S04]  /*1fbf0*/  IMAD.IADD R4, R0, 0x1, R4 ;  /* 0x0000000100047824 */ /* 0x000fc800078e0204 */
[----:B------:R-:W-:Y:S02]  /*1fc00*/  IMAD.MOV.U32 R9, RZ, RZ, R4 ;  /* 0x000000ffff097224 */ /* 0x000fe400078e0004 */
[----:B------:R-:W-:Y:S05]  /*1fc10*/  CALL.REL.NOINC `($__internal_13_$__cuda_sm70_shflsync_idx_p) ;  /* 0x0000159000007944 */ /* 0x000fea0003c00000 */
[----:B------:R-:W-:Y:S01]  /*1fc20*/  MOV R0, R5 ;  /* 0x0000000500007202 */ /* 0x000fe20000000f00 */
[----:B------:R-:W-:Y:S05]  /*1fc30*/  BRA `(.L_x_791) ;  /* 0xfffe092000007947 */ /* 0x000fea000383ffff */
.L_x_558:
[----:B------:R-:W-:Y:S02]  /*1fc40*/  SEL R0, RZ, 0x1, P0 ;  /* 0x00000001ff007807 */ /* 0x000fe40000000000 */
[----:B------:R-:W-:Y:S02]  /*1fc50*/  MOV R2, 0x1fc70 ;  /* 0x0001fc7000027802 */ /* 0x000fe40000000f00 */
[----:B--2---:R-:W-:Y:S05]  /*1fc60*/  CALL.REL.NOINC `($__internal_15_$__cuda_sm70_votesync_ballot) ;  /* 0x0000160000007944 */ /* 0x004fea0003c00000 */
[----:B------:R-:W-:Y:S01]  /*1fc70*/  MOV R11, R0 ;  /* 0x00000000000b7202 */ /* 0x000fe20000000f00 */
[----:B------:R-:W-:Y:S05]  /*1fc80*/  BRA `(.L_x_792) ;  /* 0xfffe096000007947 */ /* 0x000fea000383ffff */
.L_x_559:
[----:B------:R-:W-:Y:S01]  /*1fc90*/  IMAD.MOV.U32 R9, RZ, RZ, R10 ;  /* 0x000000ffff097224 */ /* 0x000fe200078e000a */
[----:B------:R-:W-:Y:S01]  /*1fca0*/  MOV R5, R0 ;  /* 0x0000000000057202 */ /* 0x000fe20000000f00 */
[----:B------:R-:W-:Y:S01]  /*1fcb0*/  IMAD.MOV.U32 R3, RZ, RZ, 0x1f ;  /* 0x0000001fff037424 */ /* 0x000fe200078e00ff */
[----:B------:R-:W-:Y:S02]  /*1fcc0*/  MOV R2, 0x1fce0 ;  /* 0x0001fce000027802 */ /* 0x000fe40000000f00 */
[----:B------:R-:W-:Y:S05]  /*1fcd0*/  CALL.REL.NOINC `($__internal_13_$__cuda_sm70_shflsync_idx_p) ;  /* 0x000014d000007944 */ /* 0x000fea0003c00000 */
[----:B------:R-:W-:Y:S01]  /*1fce0*/  IMAD.MOV.U32 R233, RZ, RZ, R5 ;  /* 0x000000ffffe97224 */ /* 0x000fe200078e0005 */
[----:B------:R-:W-:Y:S01]  /*1fcf0*/  MOV R9, R8 ;  /* 0x0000000800097202 */ /* 0x000fe20000000f00 */
[----:B------:R-:W-:Y:S01]  /*1fd00*/  IMAD.MOV.U32 R6, RZ, RZ, RZ ;  /* 0x000000ffff067224 */ /* 0x000fe200078e00ff */
[----:B------:R-:W-:Y:S01]  /*1fd10*/  MOV R5, R0 ;  /* 0x0000000000057202 */ /* 0x000fe20000000f00 */
[----:B------:R-:W-:Y:S01]  /*1fd20*/  IMAD.MOV.U32 R3, RZ, RZ, 0x1f ;  /* 0x0000001fff037424 */ /* 0x000fe200078e00ff */
[----:B------:R-:W-:-:S02]  /*1fd30*/  MOV R2, 0x1fd50 ;  /* 0x0001fd5000027802 */ /* 0x000fc40000000f00 */
[----:B------:R-:W-:Y:S05]  /*1fd40*/  CALL.REL.NOINC `($__internal_13_$__cuda_sm70_shflsync_idx_p) ;  /* 0x0000146000007944 */ /* 0x000fea0003c00000 */
[----:B------:R-:W-:Y:S01]  /*1fd50*/  MOV R10, R5 ;  /* 0x00000005000a7202 */ /* 0x000fe20000000f00 */
[----:B------:R-:W-:Y:S05]  /*1fd60*/  BRA `(.L_x_793) ;  /* 0xfffe08e000007947 */ /* 0x000fea000383ffff */
.L_x_562:
[----:B------:R-:W-:Y:S01]  /*1fd70*/  IMAD.MOV.U32 R9, RZ, RZ, R4 ;  /* 0x000000ffff097224 */ /* 0x000fe200078e0004 */
[----:B------:R-:W-:-:S02]  /*1fd80*/  MOV R3, 0x1f ;  /* 0x0000001f00037802 */ /* 0x000fc40000000f00 */
[----:B------:R-:W-:Y:S02]  /*1fd90*/  MOV R2, 0x1fdb0 ;  /* 0x0001fdb000027802 */ /* 0x000fe40000000f00 */
[----:B-123--:R-:W-:Y:S05]  /*1fda0*/  CALL.REL.NOINC `($__internal_13_$__cuda_sm70_shflsync_idx_p) ;  /* 0x0000140000007944 */ /* 0x00efea0003c00000 */
[----:B------:R-:W-:Y:S01]  /*1fdb0*/  MOV R6, R5 ;  /* 0x0000000500067202 */ /* 0x000fe20000000f00 */
[----:B------:R-:W-:Y:S05]  /*1fdc0*/  BRA `(.L_x_561) ;  /* 0xfffe08e000007947 */ /* 0x000fea000383ffff */
.L_x_611:
[----:B------:R-:W-:Y:S01]  /*1fdd0*/  IMAD.MOV.U32 R9, RZ, RZ, R16 ;  /* 0x000000ffff097224 */ /* 0x000fe200078e0010 */
[----:B------:R-:W-:Y:S01]  /*1fde0*/  MOV R5, RZ ;  /* 0x000000ff00057202 */ /* 0x000fe20000000f00 */
[----:B------:R-:W-:Y:S01]  /*1fdf0*/  IMAD.MOV.U32 R3, RZ, RZ, 0x181f ;  /* 0x0000181fff037424 */ /* 0x000fe200078e00ff */
[----:B------:R-:W-:Y:S02]  /*1fe00*/  MOV R2, 0x1fe20 ;  /* 0x0001fe2000027802 */ /* 0x000fe40000000f00 */
[----:B-----5:R-:W-:Y:S05]  /*1fe10*/  CALL.REL.NOINC `($__internal_13_$__cuda_sm70_shflsync_idx_p) ;  /* 0x0000139000007944 */ /* 0x020fea0003c00000 */
[----:B------:R-:W-:Y:S01]  /*1fe20*/  MOV R10, R5 ;  /* 0x00000005000a7202 */ /* 0x000fe20000000f00 */
[----:B------:R-:W-:Y:S05]  /*1fe30*/  BRA `(.L_x_794) ;  /* 0xfffe6f2000007947 */ /* 0x000fea000383ffff */
.L_x_612:
[----:B------:R-:W-:Y:S01]  /*1fe40*/  IMAD.MOV.U32 R9, RZ, RZ, R17 ;  /* 0x000000ffff097224 */ /* 0x000fe200078e0011 */
[----:B------:R-:W-:Y:S01]  /*1fe50*/  MOV R5, RZ ;  /* 0x000000ff00057202 */ /* 0x000fe20000000f00 */
[----:B------:R-:W-:Y:S01]  /*1fe60*/  IMAD.MOV.U32 R3, RZ, RZ, 0x181f ;  /* 0x0000181fff037424 */ /* 0x000fe200078e00ff */
[----:B------:R-:W-:Y:S02]  /*1fe70*/  MOV R2, 0x1fe90 ;  /* 0x0001fe9000027802 */ /* 0x000fe40000000f00 */
[----:B-12--5:R-:W-:Y:S05]  /*1fe80*/  CALL.REL.NOINC `($__internal_13_$__cuda_sm70_shflsync_idx_p) ;  /* 0x0000132000007944 */ /* 0x026fea0003c00000 */
[----:B------:R-:W-:Y:S01]  /*1fe90*/  MOV R2, R5 ;  /* 0x0000000500027202 */ /* 0x000fe20000000f00 */
[----:B------:R-:W-:Y:S05]  /*1fea0*/  BRA `(.L_x_795) ;  /* 0xfffe6ed000007947 */ /* 0x000fea000383ffff */
.L_x_615:
[----:B--2---:R-:W-:Y:S01]  /*1feb0*/  IMAD.MOV.U32 R9, RZ, RZ, R16 ;  /* 0x000000ffff097224 */ /* 0x004fe200078e0010 */
[----:B------:R-:W-:Y:S01]  /*1fec0*/  MOV R5, 0x1 ;  /* 0x0000000100057802 */ /* 0x000fe20000000f00 */
[----:B------:R-:W-:Y:S01]  /*1fed0*/  IMAD.MOV.U32 R3, RZ, RZ, 0x181f ;  /* 0x0000181fff037424 */ /* 0x000fe200078e00ff */
[----:B----4-:R-:W-:-:S02]  /*1fee0*/  MOV R2, 0x1ff00 ;  /* 0x0001ff0000027802 */ /* 0x010fc40000000f00 */
[----:B-1-3-5:R-:W-:Y:S05]  /*1fef0*/  CALL.REL.NOINC `($__internal_13_$__cuda_sm70_shflsync_idx_p) ;  /* 0x000012b000007944 */ /* 0x02afea0003c00000 */
[----:B------:R-:W-:Y:S01]  /*1ff00*/  IMAD.MOV.U32 R10, RZ, RZ, R5 ;  /* 0x000000ffff0a7224 */ /* 0x000fe200078e0005 */
[----:B------:R-:W-:Y:S01]  /*1ff10*/  MOV R5, 0x1 ;  /* 0x0000000100057802 */ /* 0x000fe20000000f00 */
[----:B------:R-:W-:Y:S01]  /*1ff20*/  IMAD.MOV.U32 R9, RZ, RZ, R17 ;  /* 0x000000ffff097224 */ /* 0x000fe200078e0011 */
[----:B------:R-:W-:-:S02]  /*1ff30*/  MOV R3, 0x181f ;  /* 0x0000181f00037802 */ /* 0x000fc40000000f00 */
[----:B------:R-:W-:Y:S02]  /*1ff40*/  MOV R2, 0x1ff60 ;  /* 0x0001ff6000027802 */ /* 0x000fe40000000f00 */
[----:B------:R-:W-:Y:S05]  /*1ff50*/  CALL.REL.NOINC `($__internal_13_$__cuda_sm70_shflsync_idx_p) ;  /* 0x0000125000007944 */ /* 0x000fea0003c00000 */
[----:B------:R-:W-:Y:S01]  /*1ff60*/  MOV R2, R5 ;  /* 0x0000000500027202 */ /* 0x000fe20000000f00 */
[----:B------:R-:W-:Y:S05]  /*1ff70*/  BRA `(.L_x_796) ;  /* 0xfffe700000007947 */ /* 0x000fea000383ffff */
.L_x_618:
[----:B-1----:R-:W-:Y:S01]  /*1ff80*/  IMAD.MOV.U32 R9, RZ, RZ, R16 ;  /* 0x000000ffff097224 */ /* 0x002fe200078e0010 */
[----:B------:R-:W-:Y:S01]  /*1ff90*/  MOV R5, 0x2 ;  /* 0x0000000200057802 */ /* 0x000fe20000000f00 */
[----:B------:R-:W-:Y:S01]  /*1ffa0*/  IMAD.MOV.U32 R3, RZ, RZ, 0x181f ;  /* 0x0000181fff037424 */ /* 0x000fe200078e00ff */
[----:B----4-:R-:W-:Y:S02]  /*1ffb0*/  MOV R2, 0x1ffd0 ;  /* 0x0001ffd000027802 */ /* 0x010fe40000000f00 */
[----:B--23-5:R-:W-:Y:S05]  /*1ffc0*/  CALL.REL.NOINC `($__internal_13_$__cuda_sm70_shflsync_idx_p) ;  /* 0x000011e000007944 */ /* 0x02cfea0003c00000 */
[----:B------:R-:W-:Y:S01]  /*1ffd0*/  MOV R10, R5 ;  /* 0x00000005000a7202 */ /* 0x000fe20000000f00 */
[----:B------:R-:W-:Y:S05]  /*1ffe0*/  BRA `(.L_x_797) ;  /* 0xfffe712000007947 */ /* 0x000fea000383ffff */
.L_x_619:
[----:B------:R-:W-:Y:S01]  /*1fff0*/  IMAD.MOV.U32 R9, RZ, RZ, R17 ;  /* 0x000000ffff097224 */ /* 0x000fe200078e0011 */
[----:B------:R-:W-:Y:S01]  /*20000*/  MOV R5, 0x2 ;  /* 0x0000000200057802 */ /* 0x000fe20000000f00 */
[----:B------:R-:W-:Y:S01]  /*20010*/  IMAD.MOV.U32 R3, RZ, RZ, 0x181f ;  /* 0x0000181fff037424 */ /* 0x000fe200078e00ff */
[----:B----4-:R-:W-:Y:S02]  /*20020*/  MOV R2, 0x20040 ;  /* 0x0002004000027802 */ /* 0x010fe40000000f00 */
[----:B-123-5:R-:W-:Y:S05]  /*20030*/  CALL.REL.NOINC `($__internal_13_$__cuda_sm70_shflsync_idx_p) ;  /* 0x0000117000007944 */ /* 0x02efea0003c00000 */
[----:B------:R-:W-:Y:S01]  /*20040*/  MOV R2, R5 ;  /* 0x0000000500027202 */ /* 0x000fe20000000f00 */
[----:B------:R-:W-:Y:S05]  /*20050*/  BRA `(.L_x_798) ;  /* 0xfffe70d000007947 */ /* 0x000fea000383ffff */
.L_x_622:
[----:B-1----:R-:W-:Y:S01]  /*20060*/  IMAD.MOV.U32 R9, RZ, RZ, R16 ;  /* 0x000000ffff097224 */ /* 0x002fe200078e0010 */
[----:B------:R-:W-:Y:S01]  /*20070*/  MOV R5, 0x3 ;  /* 0x0000000300057802 */ /* 0x000fe20000000f00 */
[----:B------:R-:W-:Y:S01]  /*20080*/  IMAD.MOV.U32 R3, RZ, RZ, 0x181f ;  /* 0x0000181fff037424 */ /* 0x000fe200078e00ff */
[----:B------:R-:W-:-:S02]  /*20090*/  MOV R2, 0x200b0 ;  /* 0x000200b000027802 */ /* 0x000fc40000000f00 */
[----:B--2345:R-:W-:Y:S05]  /*200a0*/  CALL.REL.NOINC `($__internal_13_$__cuda_sm70_shflsync_idx_p) ;  /* 0x0000110000007944 */ /* 0x03cfea0003c00000 */
        /* <DEDUP_REMOVED lines=8> */
.L_x_727:
[----:B------:R-:W-:Y:S01]  /*20130*/  IMAD.MOV.U32 R2, RZ, RZ, R208 ;  /* 0x000000ffff027224 */ /* 0x000fe200078e00d0 */
[----:B------:R-:W-:Y:S02]  /*20140*/  MOV R5, 0x2 ;  /* 0x0000000200057802 */ /* 0x000fe40000000f00 */
[----:B------:R-:W-:Y:S02]  /*20150*/  MOV R3, 0x20170 ;  /* 0x0002017000037802 */ /* 0x000fe40000000f00 */
[----:B------:R-:W-:Y:S05]  /*20160*/  CALL.REL.NOINC `($__internal_12_$__cuda_sm70_shflsync_bfly_p) ;  /* 0x00000ff000007944 */ /* 0x000fea0003c00000 */
[----:B------:R-:W-:Y:S01]  /*20170*/  MOV R0, R5 ;  /* 0x0000000500007202 */ /* 0x000fe20000000f00 */
[----:B------:R-:W-:Y:S05]  /*20180*/  BRA `(.L_x_800) ;  /* 0xffff9de000007947 */ /* 0x000fea000383ffff */
.L_x_728:
[----:B------:R-:W-:Y:S01]  /*20190*/  IMAD.MOV.U32 R2, RZ, RZ, R0 ;  /* 0x000000ffff027224 */ /* 0x000fe200078e0000 */
[----:B------:R-:W-:Y:S02]  /*201a0*/  MOV R5, 0x1 ;  /* 0x0000000100057802 */ /* 0x000fe40000000f00 */
[----:B------:R-:W-:Y:S02]  /*201b0*/  MOV R3, 0x201d0 ;  /* 0x000201d000037802 */ /* 0x000fe40000000f00 */
[----:B-1----:R-:W-:Y:S05]  /*201c0*/  CALL.REL.NOINC `($__internal_12_$__cuda_sm70_shflsync_bfly_p) ;  /* 0x00000f9000007944 */ /* 0x002fea0003c00000 */
[----:B------:R-:W-:Y:S01]  /*201d0*/  FADD.FTZ R0, R0, R5 ;  /* 0x0000000500007221 */ /* 0x000fe20000010000 */
[----:B------:R-:W-:Y:S02]  /*201e0*/  MOV R2, R207 ;  /* 0x000000cf00027202 */ /* 0x000fe40000000f00 */
[----:B------:R-:W-:-:S02]  /*201f0*/  MOV R5, 0x2 ;  /* 0x0000000200057802 */ /* 0x000fc40000000f00 */
[----:B------:R-:W-:Y:S02]  /*20200*/  MOV R3, 0x20220 ;  /* 0x0002022000037802 */ /* 0x000fe40000000f00 */
[----:B------:R-:W-:Y:S05]  /*20210*/  CALL.REL.NOINC `($__internal_12_$__cuda_sm70_shflsync_bfly_p) ;  /* 0x00000f4000007944 */ /* 0x000fea0003c00000 */
[----:B------:R-:W-:Y:S01]  /*20220*/  FADD.FTZ R4, R207, R5 ;  /* 0x00000005cf047221 */ /* 0x000fe20000010000 */
[----:B------:R-:W-:Y:S02]  /*20230*/  MOV R5, 0x1 ;  /* 0x0000000100057802 */ /* 0x000fe40000000f00 */
[----:B------:R-:W-:Y:S02]  /*20240*/  MOV R3, 0x20270 ;  /* 0x0002027000037802 */ /* 0x000fe40000000f00 */
[----:B------:R-:W-:Y:S02]  /*20250*/  MOV R2, R4 ;  /* 0x0000000400027202 */ /* 0x000fe40000000f00 */
[----:B------:R-:W-:Y:S05]  /*20260*/  CALL.REL.NOINC `($__internal_12_$__cuda_sm70_shflsync_bfly_p) ;  /* 0x00000ef000007944 */ /* 0x000fea0003c00000 */
[----:B------:R-:W-:Y:S01]  /*20270*/  MOV R3, R5 ;  /* 0x0000000500037202 */ /* 0x000fe20000000f00 */
[----:B------:R-:W-:Y:S05]  /*20280*/  BRA `(.L_x_801) ;  /* 0xffff9d5000007947 */ /* 0x000fea000383ffff */
.L_x_735:
[----:B--234-:R-:W-:Y:S01]  /*20290*/  IMAD.MOV.U32 R9, RZ, RZ, R13 ;  /* 0x000000ffff097224 */ /* 0x01cfe200078e000d */
[----:B------:R-:W-:Y:S01]  /*202a0*/  MOV R5, RZ ;  /* 0x000000ff00057202 */ /* 0x000fe20000000f00 */
[----:B------:R-:W-:Y:S01]  /*202b0*/  IMAD.MOV.U32 R3, RZ, RZ, 0x181f ;  /* 0x0000181fff037424 */ /* 0x000fe200078e00ff */
[----:B------:R-:W-:Y:S02]  /*202c0*/  MOV R2, 0x202e0 ;  /* 0x000202e000027802 */ /* 0x000fe40000000f00 */
[----:B-1----:R-:W-:Y:S05]  /*202d0*/  CALL.REL.NOINC `($__internal_13_$__cuda_sm70_shflsync_idx_p) ;  /* 0x00000ed000007944 */ /* 0x002fea0003c00000 */
[----:B------:R-:W-:Y:S01]  /*202e0*/  MOV R10, R5 ;  /* 0x00000005000a7202 */ /* 0x000fe20000000f00 */
[----:B------:R-:W-:Y:S05]  /*202f0*/  BRA `(.L_x_802) ;  /* 0xffffb87000007947 */ /* 0x000fea000383ffff */
.L_x_736:
[----:B------:R-:W-:Y:S01]  /*20300*/  IMAD.MOV.U32 R9, RZ, RZ, R14 ;  /* 0x000000ffff097224 */ /* 0x000fe200078e000e */
[----:B------:R-:W-:Y:S01]  /*20310*/  MOV R5, RZ ;  /* 0x000000ff00057202 */ /* 0x000fe20000000f00 */
[----:B------:R-:W-:Y:S01]  /*20320*/  IMAD.MOV.U32 R3, RZ, RZ, 0x181f ;  /* 0x0000181fff037424 */ /* 0x000fe200078e00ff */
[----:B------:R-:W-:-:S02]  /*20330*/  MOV R2, 0x20350 ;  /* 0x0002035000027802 */ /* 0x000fc40000000f00 */
[----:B-123--:R-:W-:Y:S05]  /*20340*/  CALL.REL.NOINC `($__internal_13_$__cuda_sm70_shflsync_idx_p) ;  /* 0x00000e6000007944 */ /* 0x00efea0003c00000 */
[----:B------:R-:W-:Y:S01]  /*20350*/  MOV R2, R5 ;  /* 0x0000000500027202 */ /* 0x000fe20000000f00 */
[----:B------:R-:W-:Y:S05]  /*20360*/  BRA `(.L_x_803) ;  /* 0xffffb82000007947 */ /* 0x000fea000383ffff */
.L_x_739:
[----:B--2---:R-:W-:Y:S01]  /*20370*/  IMAD.MOV.U32 R9, RZ, RZ, R13 ;  /* 0x000000ffff097224 */ /* 0x004fe200078e000d */
[----:B------:R-:W-:Y:S01]  /*20380*/  MOV R5, 0x1 ;  /* 0x0000000100057802 */ /* 0x000fe20000000f00 */
[----:B------:R-:W-:Y:S01]  /*20390*/  IMAD.MOV.U32 R3, RZ, RZ, 0x181f ;  /* 0x0000181fff037424 */ /* 0x000fe200078e00ff */
[----:B------:R-:W-:-:S02]  /*203a0*/  MOV R2, 0x203c0 ;  /* 0x000203c000027802 */ /* 0x000fc40000000f00 */
[----:B-1-34-:R-:W-:Y:S05]  /*203b0*/  CALL.REL.NOINC `($__internal_13_$__cuda_sm70_shflsync_idx_p) ;  /* 0x00000df000007944 */ /* 0x01afea0003c00000 */
        /* <DEDUP_REMOVED lines=8> */
.L_x_742:
[----:B--2---:R-:W-:Y:S01]  /*20440*/  IMAD.MOV.U32 R9, RZ, RZ, R13 ;  /* 0x000000ffff097224 */ /* 0x004fe200078e000d */
[----:B------:R-:W-:Y:S01]  /*20450*/  MOV R5, 0x2 ;  /* 0x0000000200057802 */ /* 0x000fe20000000f00 */
[----:B------:R-:W-:Y:S01]  /*20460*/  IMAD.MOV.U32 R3, RZ, RZ, 0x181f ;  /* 0x0000181fff037424 */ /* 0x000fe200078e00ff */
[----:B------:R-:W-:Y:S02]  /*20470*/  MOV R2, 0x20490 ;  /* 0x0002049000027802 */ /* 0x000fe40000000f00 */
[----:B-1-34-:R-:W-:Y:S05]  /*20480*/  CALL.REL.NOINC `($__internal_13_$__cuda_sm70_shflsync_idx_p) ;  /* 0x00000d2000007944 */ /* 0x01afea0003c00000 */
[----:B------:R-:W-:Y:S01]  /*20490*/  MOV R10, R5 ;  /* 0x00000005000a7202 */ /* 0x000fe20000000f00 */
[----:B------:R-:W-:Y:S05]  /*204a0*/  BRA `(.L_x_805) ;  /* 0xffffba3000007947 */ /* 0x000fea000383ffff */
.L_x_743:
[----:B--2---:R-:W-:Y:S01]  /*204b0*/  IMAD.MOV.U32 R9, RZ, RZ, R14 ;  /* 0x000000ffff097224 */ /* 0x004fe200078e000e */
[----:B------:R-:W-:Y:S01]  /*204c0*/  MOV R5, 0x2 ;  /* 0x0000000200057802 */ /* 0x000fe20000000f00 */
[----:B------:R-:W-:Y:S01]  /*204d0*/  IMAD.MOV.U32 R3, RZ, RZ, 0x181f ;  /* 0x0000181fff037424 */ /* 0x000fe200078e00ff */
[----:B------:R-:W-:Y:S02]  /*204e0*/  MOV R2, 0x20500 ;  /* 0x0002050000027802 */ /* 0x000fe40000000f00 */
[----:B-1-34-:R-:W-:Y:S05]  /*204f0*/  CALL.REL.NOINC `($__internal_13_$__cuda_sm70_shflsync_idx_p) ;  /* 0x00000cb000007944 */ /* 0x01afea0003c00000 */
[----:B------:R-:W-:Y:S01]  /*20500*/  MOV R2, R5 ;  /* 0x0000000500027202 */ /* 0x000fe20000000f00 */
[----:B------:R-:W-:Y:S05]  /*20510*/  BRA `(.L_x_806) ;  /* 0xffffb9e000007947 */ /* 0x000fea000383ffff */
.L_x_746:
[----:B---3--:R-:W-:Y:S01]  /*20520*/  IMAD.MOV.U32 R9, RZ, RZ, R13 ;  /* 0x000000ffff097224 */ /* 0x008fe200078e000d */
[----:B------:R-:W-:Y:S01]  /*20530*/  MOV R5, 0x3 ;  /* 0x0000000300057802 */ /* 0x000fe20000000f00 */
[----:B------:R-:W-:Y:S01]  /*20540*/  IMAD.MOV.U32 R3, RZ, RZ, 0x181f ;  /* 0x0000181fff037424 */ /* 0x000fe200078e00ff */
[----:B----4-:R-:W-:-:S02]  /*20550*/  MOV R2, 0x20570 ;  /* 0x0002057000027802 */ /* 0x010fc40000000f00 */
[----:B-12---:R-:W-:Y:S05]  /*20560*/  CALL.REL.NOINC `($__internal_13_$__cuda_sm70_shflsync_idx_p) ;  /* 0x00000c4000007944 */ /* 0x006fea0003c00000 */
        /* <DEDUP_REMOVED lines=8> */
.L_x_748:
[----:B------:R-:W-:Y:S01]  /*205f0*/  IMAD.MOV.U32 R9, RZ, RZ, R16 ;  /* 0x000000ffff097224 */ /* 0x000fe200078e0010 */
[----:B------:R-:W-:Y:S01]  /*20600*/  MOV R5, RZ ;  /* 0x000000ff00057202 */ /* 0x000fe20000000f00 */
[----:B------:R-:W-:Y:S01]  /*20610*/  IMAD.MOV.U32 R3, RZ, RZ, 0x1c1f ;  /* 0x00001c1fff037424 */ /* 0x000fe200078e00ff */
[----:B------:R-:W-:Y:S02]  /*20620*/  MOV R2, 0x20640 ;  /* 0x0002064000027802 */ /* 0x000fe40000000f00 */
[----:B------:R-:W-:Y:S05]  /*20630*/  CALL.REL.NOINC `($__internal_13_$__cuda_sm70_shflsync_idx_p) ;  /* 0x00000b7000007944 */ /* 0x000fea0003c00000 */
[----:B------:R-:W-:Y:S01]  /*20640*/  MOV R4, R5 ;  /* 0x0000000500047202 */ /* 0x000fe20000000f00 */
[----:B------:R-:W-:Y:S05]  /*20650*/  BRA `(.L_x_808) ;  /* 0xffffbd8000007947 */ /* 0x000fea000383ffff */
.L_x_749:
[----:B------:R-:W-:Y:S01]  /*20660*/  IMAD.MOV.U32 R9, RZ, RZ, R17 ;  /* 0x000000ffff097224 */ /* 0x000fe200078e0011 */
[----:B------:R-:W-:Y:S01]  /*20670*/  MOV R5, RZ ;  /* 0x000000ff00057202 */ /* 0x000fe20000000f00 */
[----:B------:R-:W-:Y:S01]  /*20680*/  IMAD.MOV.U32 R3, RZ, RZ, 0x1c1f ;  /* 0x00001c1fff037424 */ /* 0x000fe200078e00ff */
[----:B------:R-:W-:Y:S02]  /*20690*/  MOV R2, 0x206b0 ;  /* 0x000206b000027802 */ /* 0x000fe40000000f00 */
[----:B-12---:R-:W-:Y:S05]  /*206a0*/  CALL.REL.NOINC `($__internal_13_$__cuda_sm70_shflsync_idx_p) ;  /* 0x00000b0000007944 */ /* 0x006fea0003c00000 */
[----:B------:R-:W-:Y:S01]  /*206b0*/  MOV R0, R5 ;  /* 0x0000000500007202 */ /* 0x000fe20000000f00 */
[----:B------:R-:W-:Y:S05]  /*206c0*/  BRA `(.L_x_809) ;  /* 0xffffbd3000007947 */ /* 0x000fea000383ffff */
.L_x_752:
[----:B----4-:R-:W-:Y:S01]  /*206d0*/  IMAD.MOV.U32 R9, RZ, RZ, R16 ;  /* 0x000000ffff097224 */ /* 0x010fe200078e0010 */
[----:B------:R-:W-:Y:S01]  /*206e0*/  MOV R5, 0x1 ;  /* 0x0000000100057802 */ /* 0x000fe20000000f00 */
[----:B------:R-:W-:Y:S01]  /*206f0*/  IMAD.MOV.U32 R3, RZ, RZ, 0x1c1f ;  /* 0x00001c1fff037424 */ /* 0x000fe200078e00ff */
[----:B------:R-:W-:-:S02]  /*20700*/  MOV R2, 0x20720 ;  /* 0x0002072000027802 */ /* 0x000fc40000000f00 */
[----:B-123--:R-:W-:Y:S05]  /*20710*/  CALL.REL.NOINC `($__internal_13_$__cuda_sm70_shflsync_idx_p) ;  /* 0x00000a9000007944 */ /* 0x00efea0003c00000 */
        /* <DEDUP_REMOVED lines=8> */
.L_x_756:
[----:B------:R-:W-:Y:S01]  /*207a0*/  IMAD.MOV.U32 R9, RZ, RZ, R11 ;  /* 0x000000ffff097224 */ /* 0x000fe200078e000b */
[----:B------:R-:W-:Y:S01]  /*207b0*/  MOV R5, RZ ;  /* 0x000000ff00057202 */ /* 0x000fe20000000f00 */
[----:B------:R-:W-:Y:S01]  /*207c0*/  IMAD.MOV.U32 R3, RZ, RZ, 0x181f ;  /* 0x0000181fff037424 */ /* 0x000fe200078e00ff */
[----:B------:R-:W-:Y:S02]  /*207d0*/  MOV R2, 0x207f0 ;  /* 0x000207f000027802 */ /* 0x000fe40000000f00 */
[----:B------:R-:W-:Y:S05]  /*207e0*/  CALL.REL.NOINC `($__internal_13_$__cuda_sm70_shflsync_idx_p) ;  /* 0x000009c000007944 */ /* 0x000fea0003c00000 */
[----:B------:R-:W-:Y:S01]  /*207f0*/  MOV R10, R5 ;  /* 0x00000005000a7202 */ /* 0x000fe20000000f00 */
[----:B------:R-:W-:Y:S05]  /*20800*/  BRA `(.L_x_811) ;  /* 0xffffdb8000007947 */ /* 0x000fea000383ffff */
.L_x_757:
[----:B------:R-:W-:Y:S01]  /*20810*/  IMAD.MOV.U32 R9, RZ, RZ, R14 ;  /* 0x000000ffff097224 */ /* 0x000fe200078e000e */
[----:B------:R-:W-:Y:S01]  /*20820*/  MOV R5, RZ ;  /* 0x000000ff00057202 */ /* 0x000fe20000000f00 */
[----:B------:R-:W-:Y:S01]  /*20830*/  IMAD.MOV.U32 R3, RZ, RZ, 0x181f ;  /* 0x0000181fff037424 */ /* 0x000fe200078e00ff */
[----:B------:R-:W-:Y:S02]  /*20840*/  MOV R2, 0x20860 ;  /* 0x0002086000027802 */ /* 0x000fe40000000f00 */
[----:B-12---:R-:W-:Y:S05]  /*20850*/  CALL.REL.NOINC `($__internal_13_$__cuda_sm70_shflsync_idx_p) ;  /* 0x0000095000007944 */ /* 0x006fea0003c00000 */
[----:B------:R-:W-:Y:S01]  /*20860*/  MOV R2, R5 ;  /* 0x0000000500027202 */ /* 0x000fe20000000f00 */
[----:B------:R-:W-:Y:S05]  /*20870*/  BRA `(.L_x_812) ;  /* 0xffffdb3000007947 */ /* 0x000fea000383ffff */
.L_x_760:
[----:B--2---:R-:W-:Y:S01]  /*20880*/  IMAD.MOV.U32 R9, RZ, RZ, R11 ;  /* 0x000000ffff097224 */ /* 0x004fe200078e000b */
[----:B------:R-:W-:Y:S01]  /*20890*/  MOV R5, 0x1 ;  /* 0x0000000100057802 */ /* 0x000fe20000000f00 */
[----:B------:R-:W-:Y:S01]  /*208a0*/  IMAD.MOV.U32 R3, RZ, RZ, 0x181f ;  /* 0x0000181fff037424 */ /* 0x000fe200078e00ff */
[----:B----4-:R-:W-:-:S02]  /*208b0*/  MOV R2, 0x208d0 ;  /* 0x000208d000027802 */ /* 0x010fc40000000f00 */
[----:B-1-3--:R-:W-:Y:S05]  /*208c0*/  CALL.REL.NOINC `($__internal_13_$__cuda_sm70_shflsync_idx_p) ;  /* 0x000008e000007944 */ /* 0x00afea0003c00000 */
        /* <DEDUP_REMOVED lines=8> */
.L_x_763:
[----:B-1----:R-:W-:Y:S01]  /*20950*/  IMAD.MOV.U32 R9, RZ, RZ, R11 ;  /* 0x000000ffff097224 */ /* 0x002fe200078e000b */
[----:B------:R-:W-:Y:S01]  /*20960*/  MOV R5, 0x2 ;  /* 0x0000000200057802 */ /* 0x000fe20000000f00 */
[----:B------:R-:W-:Y:S01]  /*20970*/  IMAD.MOV.U32 R3, RZ, RZ, 0x181f ;  /* 0x0000181fff037424 */ /* 0x000fe200078e00ff */
[----:B----4-:R-:W-:Y:S02]  /*20980*/  MOV R2, 0x209a0 ;  /* 0x000209a000027802 */ /* 0x010fe40000000f00 */
[----:B--23--:R-:W-:Y:S05]  /*20990*/  CALL.REL.NOINC `($__internal_13_$__cuda_sm70_shflsync_idx_p) ;  /* 0x0000081000007944 */ /* 0x00cfea0003c00000 */
[----:B------:R-:W-:Y:S01]  /*209a0*/  MOV R10, R5 ;  /* 0x00000005000a7202 */ /* 0x000fe20000000f00 */
[----:B------:R-:W-:Y:S05]  /*209b0*/  BRA `(.L_x_814) ;  /* 0xffffdd5000007947 */ /* 0x000fea000383ffff */
.L_x_764:
[----:B------:R-:W-:Y:S01]  /*209c0*/  IMAD.MOV.U32 R9, RZ, RZ, R14 ;  /* 0x000000ffff097224 */ /* 0x000fe200078e000e */
[----:B------:R-:W-:Y:S01]  /*209d0*/  MOV R5, 0x2 ;  /* 0x0000000200057802 */ /* 0x000fe20000000f00 */
[----:B------:R-:W-:Y:S01]  /*209e0*/  IMAD.MOV.U32 R3, RZ, RZ, 0x181f ;  /* 0x0000181fff037424 */ /* 0x000fe200078e00ff */
[----:B----4-:R-:W-:Y:S02]  /*209f0*/  MOV R2, 0x20a10 ;  /* 0x00020a1000027802 */ /* 0x010fe40000000f00 */
[----:B-123--:R-:W-:Y:S05]  /*20a00*/  CALL.REL.NOINC `($__internal_13_$__cuda_sm70_shflsync_idx_p) ;  /* 0x000007a000007944 */ /* 0x00efea0003c00000 */
[----:B------:R-:W-:Y:S01]  /*20a10*/  MOV R2, R5 ;  /* 0x0000000500027202 */ /* 0x000fe20000000f00 */
[----:B------:R-:W-:Y:S05]  /*20a20*/  BRA `(.L_x_815) ;  /* 0xffffdd0000007947 */ /* 0x000fea000383ffff */
.L_x_767:
[----:B-1----:R-:W-:Y:S01]  /*20a30*/  IMAD.MOV.U32 R9, RZ, RZ, R11 ;  /* 0x000000ffff097224 */ /* 0x002fe200078e000b */
[----:B------:R-:W-:Y:S01]  /*20a40*/  MOV R5, 0x3 ;  /* 0x0000000300057802 */ /* 0x000fe20000000f00 */
[----:B------:R-:W-:Y:S01]  /*20a50*/  IMAD.MOV.U32 R3, RZ, RZ, 0x181f ;  /* 0x0000181fff037424 */ /* 0x000fe200078e00ff */
[----:B------:R-:W-:-:S02]  /*20a60*/  MOV R2, 0x20a80 ;  /* 0x00020a8000027802 */ /* 0x000fc40000000f00 */
[----:B--234-:R-:W-:Y:S05]  /*20a70*/  CALL.REL.NOINC `($__internal_13_$__cuda_sm70_shflsync_idx_p) ;  /* 0x0000073000007944 */ /* 0x01cfea0003c00000 */
        /* <DEDUP_REMOVED lines=8> */
.L_x_769:
[----:B------:R-:W-:Y:S01]  /*20b00*/  IMAD.MOV.U32 R9, RZ, RZ, R110 ;  /* 0x000000ffff097224 */ /* 0x000fe200078e006e */
[----:B------:R-:W-:Y:S01]  /*20b10*/  MOV R5, RZ ;  /* 0x000000ff00057202 */ /* 0x000fe20000000f00 */
[----:B------:R-:W-:Y:S01]  /*20b20*/  IMAD.MOV.U32 R3, RZ, RZ, 0x1f ;  /* 0x0000001fff037424 */ /* 0x000fe200078e00ff */
[----:B------:R-:W-:Y:S02]  /*20b30*/  MOV R2, 0x20b50 ;  /* 0x00020b5000027802 */ /* 0x000fe40000000f00 */
[----:B-1----:R-:W-:Y:S05]  /*20b40*/  CALL.REL.NOINC `($__internal_13_$__cuda_sm70_shflsync_idx_p) ;  /* 0x0000066000007944 */ /* 0x002fea0003c00000 */
[----:B------:R-:W-:Y:S01]  /*20b50*/  MOV R10, R5 ;  /* 0x00000005000a7202 */ /* 0x000fe20000000f00 */
[----:B------:R-:W-:Y:S05]  /*20b60*/  BRA `(.L_x_817) ;  /* 0xffffdf5000007947 */ /* 0x000fea000383ffff */
.L_x_770:
[----:B------:R-:W-:Y:S01]  /*20b70*/  IMAD.MOV.U32 R9, RZ, RZ, R110 ;  /* 0x000000ffff097224 */ /* 0x000fe200078e006e */
[----:B------:R-:W-:Y:S01]  /*20b80*/  MOV R5, 0x1 ;  /* 0x0000000100057802 */ /* 0x000fe20000000f00 */
[----:B------:R-:W-:Y:S01]  /*20b90*/  IMAD.MOV.U32 R3, RZ, RZ, 0x1f ;  /* 0x0000001fff037424 */ /* 0x000fe200078e00ff */
[----:B------:R-:W-:Y:S02]  /*20ba0*/  MOV R2, 0x20bc0 ;  /* 0x00020bc000027802 */ /* 0x000fe40000000f00 */
[----:B-123--:R-:W-:Y:S05]  /*20bb0*/  CALL.REL.NOINC `($__internal_13_$__cuda_sm70_shflsync_idx_p) ;  /* 0x000005f000007944 */ /* 0x00efea0003c00000 */
[----:B------:R-:W-:Y:S01]  /*20bc0*/  MOV R8, R5 ;  /* 0x0000000500087202 */ /* 0x000fe20000000f00 */
[----:B------:R-:W-:Y:S05]  /*20bd0*/  BRA `(.L_x_818) ;  /* 0xffffdf0000007947 */ /* 0x000fea000383ffff */
.L_x_771:
[----:B------:R-:W-:Y:S02]  /*20be0*/  MOV R2, 0x1 ;  /* 0x0000000100027802 */ /* 0x000fe40000000f00 */
[----:B------:R-:W-:-:S02]  /*20bf0*/  MOV R3, 0x20c10 ;  /* 0x00020c1000037802 */ /* 0x000fc40000000f00 */
[----:B--234-:R-:W-:Y:S05]  /*20c00*/  CALL.REL.NOINC `($__internal_14_$__cuda_sm70_shflsync_up_p) ;  /* 0x000005f000007944 */ /* 0x01cfea0003c00000 */
[----:B------:R-:W-:Y:S05]  /*20c10*/  BRA `(.L_x_819) ;  /* 0xffffdfe000007947 */ /* 0x000fea000383ffff */
.L_x_772:
[----:B------:R-:W-:Y:S02]  /*20c20*/  MOV R2, 0x2 ;  /* 0x0000000200027802 */ /* 0x000fe40000000f00 */
[----:B------:R-:W-:-:S02]  /*20c30*/  MOV R3, 0x20c50 ;  /* 0x00020c5000037802 */ /* 0x000fc40000000f00 */
[----:B--23--:R-:W-:Y:S05]  /*20c40*/  CALL.REL.NOINC `($__internal_14_$__cuda_sm70_shflsync_up_p) ;  /* 0x000005b000007944 */ /* 0x00cfea0003c00000 */
[----:B------:R-:W-:Y:S01]  /*20c50*/  SEL R3, R4, RZ, P1 ;  /* 0x000000ff04037207 */ /* 0x000fe20000800000 */
[----:B------:R-:W-:-:S04]  /*20c60*/  IMAD.MOV.U32 R2, RZ, RZ, 0x4 ;  /* 0x00000004ff027424 */ /* 0x000fc800078e00ff */
[----:B------:R-:W-:Y:S01]  /*20c70*/  IMAD.IADD R0, R0, 0x1, R3 ;  /* 0x0000000100007824 */ /* 0x000fe200078e0203 */
[----:B------:R-:W-:Y:S02]  /*20c80*/  MOV R3, 0x20ca0 ;  /* 0x00020ca000037802 */ /* 0x000fe40000000f00 */
        /* <DEDUP_REMOVED lines=20> */
.L_x_776:
[----:B------:R-:W-:Y:S02]  /*20dd0*/  MOV R2, 0x1 ;  /* 0x0000000100027802 */ /* 0x000fe40000000f00 */
[----:B------:R-:W-:Y:S02]  /*20de0*/  MOV R3, 0x20e00 ;  /* 0x00020e0000037802 */ /* 0x000fe40000000f00 */
[----:B------:R-:W-:Y:S05]  /*20df0*/  CALL.REL.NOINC `($__internal_14_$__cuda_sm70_shflsync_up_p) ;  /* 0x0000040000007944 */ /* 0x000fea0003c00000 */
[----:B------:R-:W-:Y:S01]  /*20e00*/  MOV R2, R4 ;  /* 0x0000000400027202 */ /* 0x000fe20000000f00 */
[----:B------:R-:W-:Y:S05]  /*20e10*/  BRA `(.L_x_821) ;  /* 0xffffe03000007947 */ /* 0x000fea000383ffff */
.L_x_777:
[----:B------:R-:W-:Y:S02]  /*20e20*/  MOV R2, 0x2 ;  /* 0x0000000200027802 */ /* 0x000fe40000000f00 */
        /* <DEDUP_REMOVED lines=26> */
.L_x_779:
[----:B------:R-:W-:Y:S02]  /*20fd0*/  SEL R0, RZ, 0x1, P0 ;  /* 0x00000001ff007807 */ /* 0x000fe40000000000 */
[----:B------:R-:W-:Y:S02]  /*20fe0*/  MOV R2, 0x21000 ;  /* 0x0002100000027802 */ /* 0x000fe40000000f00 */
[----:B-1----:R-:W-:Y:S05]  /*20ff0*/  CALL.REL.NOINC `($__internal_15_$__cuda_sm70_votesync_ballot) ;  /* 0x0000027000007944 */ /* 0x002fea0003c00000 */
[----:B------:R-:W-:Y:S01]  /*21000*/  MOV R11, R0 ;  /* 0x00000000000b7202 */ /* 0x000fe20000000f00 */
[----:B------:R-:W-:Y:S05]  /*21010*/  BRA `(.L_x_823) ;  /* 0xffffdfc000007947 */ /* 0x000fea000383ffff */
.L_x_780:
[----:B------:R-:W-:Y:S01]  /*21020*/  IMAD.MOV.U32 R9, RZ, RZ, R6 ;  /* 0x000000ffff097224 */ /* 0x000fe200078e0006 */
[----:B------:R-:W-:Y:S01]  /*21030*/  MOV R5, R0 ;  /* 0x0000000000057202 */ /* 0x000fe20000000f00 */
[----:B------:R-:W-:Y:S01]  /*21040*/  IMAD.MOV.U32 R3, RZ, RZ, 0x1f ;  /* 0x0000001fff037424 */ /* 0x000fe200078e00ff */
[----:B------:R-:W-:Y:S02]  /*21050*/  MOV R2, 0x21070 ;  /* 0x0002107000027802 */ /* 0x000fe40000000f00 */
[----:B-1----:R-:W-:Y:S05]  /*21060*/  CALL.REL.NOINC `($__internal_13_$__cuda_sm70_shflsync_idx_p) ;  /* 0x0000014000007944 */ /* 0x002fea0003c00000 */
[----:B------:R-:W-:Y:S01]  /*21070*/  IMAD.MOV.U32 R8, RZ, RZ, R5 ;  /* 0x000000ffff087224 */ /* 0x000fe200078e0005 */
[----:B------:R-:W-:Y:S01]  /*21080*/  MOV R5, R0 ;  /* 0x0000000000057202 */ /* 0x000fe20000000f00 */
[----:B------:R-:W-:Y:S01]  /*21090*/  IMAD.MOV.U32 R9, RZ, RZ, R7 ;  /* 0x000000ffff097224 */ /* 0x000fe200078e0007 */
[----:B------:R-:W-:-:S02]  /*210a0*/  MOV R3, 0x1f ;  /* 0x0000001f00037802 */ /* 0x000fc40000000f00 */
[----:B------:R-:W-:Y:S02]  /*210b0*/  MOV R2, 0x210d0 ;  /* 0x000210d000027802 */ /* 0x000fe40000000f00 */
[----:B------:R-:W-:Y:S05]  /*210c0*/  CALL.REL.NOINC `($__internal_13_$__cuda_sm70_shflsync_idx_p) ;  /* 0x000000e000007944 */ /* 0x000fea0003c00000 */
[----:B------:R-:W-:Y:S01]  /*210d0*/  MOV R7, R5 ;  /* 0x0000000500077202 */ /* 0x000fe20000000f00 */
[----:B------:R-:W-:Y:S05]  /*210e0*/  BRA `(.L_x_824) ;  /* 0xffffdf4000007947 */ /* 0x000fea000383ffff */
.L_x_783:
[----:B------:R-:W-:Y:S01]  /*210f0*/  IMAD.MOV.U32 R9, RZ, RZ, R4 ;  /* 0x000000ffff097224 */ /* 0x000fe200078e0004 */
[----:B------:R-:W-:Y:S01]  /*21100*/  MOV R5, R0 ;  /* 0x0000000000057202 */ /* 0x000fe20000000f00 */
[----:B------:R-:W-:Y:S01]  /*21110*/  IMAD.MOV.U32 R3, RZ, RZ, 0x1f ;  /* 0x0000001fff037424 */ /* 0x000fe200078e00ff */
[----:B------:R-:W-:Y:S02]  /*21120*/  MOV R2, 0x21140 ;  /* 0x0002114000027802 */ /* 0x000fe40000000f00 */
[----:B-1-34-:R-:W-:Y:S05]  /*21130*/  CALL.REL.NOINC `($__internal_13_$__cuda_sm70_shflsync_idx_p) ;  /* 0x0000007000007944 */ /* 0x01afea0003c00000 */
[----:B------:R-:W-:Y:S01]  /*21140*/  MOV R13, R5 ;  /* 0x00000005000d7202 */ /* 0x000fe20000000f00 */
[----:B------:R-:W-:Y:S05]  /*21150*/  BRA `(.L_x_782) ;  /* 0xffffdf3000007947 */ /* 0x000fea000383ffff */
        .weak           $__internal_12_$__cuda_sm70_shflsync_bfly_p
        .type           $__internal_12_$__cuda_sm70_shflsync_bfly_p,@function
        .size           $__internal_12_$__cuda_sm70_shflsync_bfly_p,($__internal_13_$__cuda_sm70_shflsync_idx_p - $__internal_12_$__cuda_sm70_shflsync_bfly_p)
$__internal_12_$__cuda_sm70_shflsync_bfly_p:
[----:B------:R-:W-:Y:S04]  /*21160*/  WARPSYNC R6 ;  /* 0x0000000600007348 */ /* 0x000fe80003800000 */
[----:B------:R1:W2:Y:S02]  /*21170*/  SHFL.BFLY PT, R5, R2, R5, R7 ;  /* 0x0c00000502057389 */ /* 0x0002a400000e0007 */
[----:B-1----:R-:W-:-:S02]  /*21180*/  MOV R2, R3 ;  /* 0x0000000300027202 */ /* 0x002fc40000000f00 */
[----:B------:R-:W-:-:S04]  /*21190*/  MOV R3, 0x0 ;  /* 0x0000000000037802 */ /* 0x000fc80000000f00 */
[----:B--2---:R-:W-:Y:S05]  /*211a0*/  RET.REL.NODEC R2 `(_ZN7cutlass13device_kernelIN5flash19enable_sm80_to_sm89INS1_16FlashAttnFwdSm80INS1_25CollectiveMainloopFwdSm80ILi8ELi1ELb0EN4cute5tupleIJNS5_1CILi128EEENS7_ILi32EEENS7_ILi256EEEEEELi256ENS_10bfloat16_tEfNS_4arch4Sm80ELb0ELb1ELb1ELb1ELb0ELb1ELb1ELb1EEENS1_21CollectiveEpilogueFwdINS6_IJS8_SA_S9_EEENS6_IJNS7_ILi1EEESI_SI_EEESC_SE_Li256ELb1ELb1ELb1ELb0EEENS1_36VarlenDynamicPersistentTileSchedulerILi128ELi32ELi256ELi256ELb1ELb1ELb0ELb1ELb0ELb1EEEEEEEEEvNT_6ParamsE) ;  /* 0xfffdee5002007950 */ /* 0x004fea0003c3ffff */
        .weak           $__internal_13_$__cuda_sm70_shflsync_idx_p
        .type           $__internal_13_$__cuda_sm70_shflsync_idx_p,@function
        .size           $__internal_13_$__cuda_sm70_shflsync_idx_p,($__internal_14_$__cuda_sm70_shflsync_up_p - $__internal_13_$__cuda_sm70_shflsync_idx_p)
$__internal_13_$__cuda_sm70_shflsync_idx_p:
[----:B------:R-:W-:-:S04]  /*211b0*/  MOV R119, 0xffffffff ;  /* 0xffffffff00777802 */ /* 0x000fc80000000f00 */
[----:B------:R-:W-:Y:S04]  /*211c0*/  WARPSYNC R119 ;  /* 0x0000007700007348 */ /* 0x000fe80003800000 */
[----:B------:R1:W2:Y:S02]  /*211d0*/  SHFL.IDX PT, R5, R9, R5, R3 ;  /* 0x0000000509057389 */ /* 0x0002a400000e0003 */
[----:B-1----:R-:W-:-:S04]  /*211e0*/  MOV R3, 0x0 ;  /* 0x0000000000037802 */ /* 0x002fc80000000f00 */
[----:B--2---:R-:W-:Y:S05]  /*211f0*/  RET.REL.NODEC R2 `(_ZN7cutlass13device_kernelIN5flash19enable_sm80_to_sm89INS1_16FlashAttnFwdSm80INS1_25CollectiveMainloopFwdSm80ILi8ELi1ELb0EN4cute5tupleIJNS5_1CILi128EEENS7_ILi32EEENS7_ILi256EEEEEELi256ENS_10bfloat16_tEfNS_4arch4Sm80ELb0ELb1ELb1ELb1ELb0ELb1ELb1ELb1EEENS1_21CollectiveEpilogueFwdINS6_IJS8_SA_S9_EEENS6_IJNS7_ILi1EEESI_SI_EEESC_SE_Li256ELb1ELb1ELb1ELb0EEENS1_36VarlenDynamicPersistentTileSchedulerILi128ELi32ELi256ELi256ELb1ELb1ELb0ELb1ELb0ELb1EEEEEEEEEvNT_6ParamsE) ;  /* 0xfffdee0002007950 */ /* 0x004fea0003c3ffff */
        .weak           $__internal_14_$__cuda_sm70_shflsync_up_p
        .type           $__internal_14_$__cuda_sm70_shflsync_up_p,@function
        .size           $__internal_14_$__cuda_sm70_shflsync_up_p,($__internal_15_$__cuda_sm70_votesync_ballot - $__internal_14_$__cuda_sm70_shflsync_up_p)
$__internal_14_$__cuda_sm70_shflsync_up_p:
[----:B------:R-:W-:Y:S02]  /*21200*/  IMAD.MOV.U32 R4, RZ, RZ, RZ ;  /* 0x000000ffff047224 */ /* 0x000fe400078e00ff */
[----:B------:R-:W-:-:S04]  /*21210*/  IMAD.MOV.U32 R9, RZ, RZ, -0x1 ;  /* 0xffffffffff097424 */ /* 0x000fc800078e00ff */
[----:B------:R-:W-:Y:S04]  /*21220*/  WARPSYNC R9 ;  /* 0x0000000900007348 */ /* 0x000fe80003800000 */
[----:B------:R1:W2:Y:S02]  /*21230*/  SHFL.UP PT, R4, R0, R2, R4 ;  /* 0x0400000200047389 */ /* 0x0002a400000e0004 */
[----:B-1----:R-:W-:Y:S02]  /*21240*/  MOV R2, R3 ;  /* 0x0000000300027202 */ /* 0x002fe40000000f00 */
[----:B------:R-:W-:-:S04]  /*21250*/  MOV R3, 0x0 ;  /* 0x0000000000037802 */ /* 0x000fc80000000f00 */
[----:B--2---:R-:W-:Y:S05]  /*21260*/  RET.REL.NODEC R2 `(_ZN7cutlass13device_kernelIN5flash19enable_sm80_to_sm89INS1_16FlashAttnFwdSm80INS1_25CollectiveMainloopFwdSm80ILi8ELi1ELb0EN4cute5tupleIJNS5_1CILi128EEENS7_ILi32EEENS7_ILi256EEEEEELi256ENS_10bfloat16_tEfNS_4arch4Sm80ELb0ELb1ELb1ELb1ELb0ELb1ELb1ELb1EEENS1_21CollectiveEpilogueFwdINS6_IJS8_SA_S9_EEENS6_IJNS7_ILi1EEESI_SI_EEESC_SE_Li256ELb1ELb1ELb1ELb0EEENS1_36VarlenDynamicPersistentTileSchedulerILi128ELi32ELi256ELi256ELb1ELb1ELb0ELb1ELb0ELb1EEEEEEEEEvNT_6ParamsE) ;  /* 0xfffded9002007950 */ /* 0x004fea0003c3ffff */
        .weak           $__internal_15_$__cuda_sm70_votesync_ballot
        .type           $__internal_15_$__cuda_sm70_votesync_ballot,@function
        .size           $__internal_15_$__cuda_sm70_votesync_ballot,(.L_x_5185 - $__internal_15_$__cuda_sm70_votesync_ballot)
$__internal_15_$__cuda_sm70_votesync_ballot:
[----:B------:R-:W-:Y:S01]  /*21270*/  ISETP.NE.U32.AND P0, PT, R0, 0x1, PT ;  /* 0x000000010000780c */ /* 0x000fe20003f05070 */
[----:B------:R-:W-:-:S04]  /*21280*/  IMAD.MOV.U32 R3, RZ, RZ, -0x1 ;  /* 0xffffffffff037424 */ /* 0x000fc800078e00ff */
[----:B------:R-:W-:Y:S08]  /*21290*/  WARPSYNC R3 ;  /* 0x0000000300007348 */ /* 0x000ff00003800000 */
[----:B------:R-:W-:-:S04]  /*212a0*/  VOTE.ANY R0, PT, !P0 ;  /* 0x0000000000007806 */ /* 0x000fc800040e0100 */
[----:B------:R-:W-:Y:S01]  /*212b0*/  LOP3.LUT R0, R0, R3, RZ, 0xc0, !PT ;  /* 0x0000000300007212 */ /* 0x000fe200078ec0ff */
[----:B------:R-:W-:-:S04]  /*212c0*/  IMAD.MOV.U32 R3, RZ, RZ, 0x0 ;  /* 0x00000000ff037424 */ /* 0x000fc800078e00ff */
[----:B------:R-:W-:Y:S05]  /*212d0*/  RET.REL.NODEC R2 `(_ZN7cutlass13device_kernelIN5flash19enable_sm80_to_sm89INS1_16FlashAttnFwdSm80INS1_25CollectiveMainloopFwdSm80ILi8ELi1ELb0EN4cute5tupleIJNS5_1CILi128EEENS7_ILi32EEENS7_ILi256EEEEEELi256ENS_10bfloat16_tEfNS_4arch4Sm80ELb0ELb1ELb1ELb1ELb0ELb1ELb1ELb1EEENS1_21CollectiveEpilogueFwdINS6_IJS8_SA_S9_EEENS6_IJNS7_ILi1EEESI_SI_EEESC_SE_Li256ELb1ELb1ELb1ELb0EEENS1_36VarlenDynamicPersistentTileSchedulerILi128ELi32ELi256ELi256ELb1ELb1ELb0ELb1ELb0ELb1EEEEEEEEEvNT_6ParamsE) ;  /* 0xfffded2002007950 */ /* 0x000fea0003c3ffff */
.L_x_825:
        /* <DEDUP_REMOVED lines=10> */
.L_x_5185:


//--------------------- .text._ZN7cutlass13device_kernelIN5flash19enable_sm80_to_sm89INS1_16FlashAttnFwdSm80INS1_25CollectiveMainloopFwdSm80ILi8ELi1ELb1EN4cute5tupleIJNS5_1CILi128EEENS7_ILi64EEENS7_ILi256EEEEEELi256ENS_10bfloat16_tEfNS_4arch4Sm80ELb1ELb0ELb1ELb0ELb0ELb0ELb1ELb1EEENS1_21CollectiveEpilogueFwdINS6_IJS8_SA_S9_EEENS6_IJNS7_ILi1EEESI_SI_EEESC_SE_Li256ELb0ELb1ELb1ELb0EEENS1_30DynamicPersistentTileSchedulerILi256ELi256ELb1ELb1ELb0EEEEEEEEEvNT_6ParamsE --------------------------
	.section	.text._ZN7cutlass13device_kernelIN5flash19enable_sm80_to_sm89INS1_16FlashAttnFwdSm80INS1_25CollectiveMainloopFwdSm80ILi8ELi1ELb1EN4cute5tupleIJNS5_1CILi128EEENS7_ILi64EEENS7_ILi256EEEEEELi256ENS_10bfloat16_tEfNS_4arch4Sm80ELb1ELb0ELb1ELb0ELb0ELb0ELb1ELb1EEENS1_21CollectiveEpilogueFwdINS6_IJS8_SA_S9_EEENS6_IJNS7_ILi1EEESI_SI_EEESC_SE_Li256ELb0ELb1ELb1ELb0EEENS1_30DynamicPersistentTileSchedulerILi256ELi256ELb1ELb1ELb0EEEEEEEEEvNT_6ParamsE,"ax",@progbits
	.sectioninfo	@"SHI_REGISTERS=255"
	.align	128
.text._ZN7cutlass13device_kernelIN5flash19enable_sm80_to_sm89INS1_16FlashAttnFwdSm80INS1_25CollectiveMainloopFwdSm80ILi8ELi1ELb1EN4cute5tupleIJNS5_1CILi128EEENS7_ILi64EEENS7_ILi256EEEEEELi256ENS_10bfloat16_tEfNS_4arch4Sm80ELb1ELb0ELb1ELb0ELb0ELb0ELb1ELb1EEENS1_21CollectiveEpilogueFwdINS6_IJS8_SA_S9_EEENS6_IJNS7_ILi1EEESI_SI_EEESC_SE_Li256ELb0ELb1ELb1ELb0EEENS1_30DynamicPersistentTileSchedulerILi256ELi256ELb1ELb1ELb0EEEEEEEEEvNT_6ParamsE:
        .type           _ZN7cutlass13device_kernelIN5flash19enable_sm80_to_sm89INS1_16FlashAttnFwdSm80INS1_25CollectiveMainloopFwdSm80ILi8ELi1ELb1EN4cute5tupleIJNS5_1CILi128EEENS7_ILi64EEENS7_ILi256EEEEEELi256ENS_10bfloat16_tEfNS_4arch4Sm80ELb1ELb0ELb1ELb0ELb0ELb0ELb1ELb1EEENS1_21CollectiveEpilogueFwdINS6_IJS8_SA_S9_EEENS6_IJNS7_ILi1EEESI_SI_EEESC_SE_Li256ELb0ELb1ELb1ELb0EEENS1_30DynamicPersistentTileSchedulerILi256ELi256ELb1ELb1ELb0EEEEEEEEEvNT_6ParamsE,@function
        .size           _ZN7cutlass13device_kernelIN5flash19enable_sm80_to_sm89INS1_16FlashAttnFwdSm80INS1_25CollectiveMainloopFwdSm80ILi8ELi1ELb1EN4cute5tupleIJNS5_1CILi128EEENS7_ILi64EEENS7_ILi256EEEEEELi256ENS_10bfloat16_tEfNS_4arch4Sm80ELb1ELb0ELb1ELb0ELb0ELb0ELb1ELb1EEENS1_21CollectiveEpilogueFwdINS6_IJS8_SA_S9_EEENS6_IJNS7_ILi1EEESI_SI_EEESC_SE_Li256ELb0ELb1ELb1ELb0EEENS1_30DynamicPersistentTileSchedulerILi256ELi256ELb1ELb1ELb0EEEEEEEEEvNT_6ParamsE,(.L_x_5190 - _ZN7cutlass13device_kernelIN5flash19enable_sm80_to_sm89INS1_16FlashAttnFwdSm80INS1_25CollectiveMainloopFwdSm80ILi8ELi1ELb1EN4cute5tupleIJNS5_1CILi128EEENS7_ILi64EEENS7_ILi256EEEEEELi256ENS_10bfloat16_tEfNS_4arch4Sm80ELb1ELb0ELb1ELb0ELb0ELb0ELb1ELb1EEENS1_21CollectiveEpilogueFwdINS6_IJS8_SA_S9_EEENS6_IJNS7_ILi1EEESI_SI_EEESC_SE_Li256ELb0ELb1ELb1ELb0EEENS1_30DynamicPersistentTileSchedulerILi256ELi256ELb1ELb1ELb0EEEEEEEEEvNT_6ParamsE)
        .other          _ZN7cutlass13device_kernelIN5flash19enable_sm80_to_sm89INS1_16FlashAttnFwdSm80INS1_25CollectiveMainloopFwdSm80ILi8ELi1ELb1EN4cute5tupleIJNS5_1CILi128EEENS7_ILi64EEENS7_ILi256EEEEEELi256ENS_10bfloat16_tEfNS_4arch4Sm80ELb1ELb0ELb1ELb0ELb0ELb0ELb1ELb1EEENS1_21CollectiveEpilogueFwdINS6_IJS8_SA_S9_EEENS6_IJNS7_ILi1EEESI_SI_EEESC_SE_Li256ELb0ELb1ELb1ELb0EEENS1_30DynamicPersistentTileSchedulerILi256ELi256ELb1ELb1ELb0EEEEEEEEEvNT_6ParamsE,@"STO_CUDA_ENTRY STV_DEFAULT"
_ZN7cutlass13device_kernelIN5flash19enable_sm80_to_sm89INS1_16FlashAttnFwdSm80INS1_25CollectiveMainloopFwdSm80ILi8ELi1ELb1EN4cute5tupleIJNS5_1CILi128EEENS7_ILi64EEENS7_ILi256EEEEEELi256ENS_10bfloat16_tEfNS_4arch4Sm80ELb1ELb0ELb1ELb0ELb0ELb0ELb1ELb1EEENS1_21CollectiveEpilogueFwdINS6_IJS8_SA_S9_EEENS6_IJNS7_ILi1EEESI_SI_EEESC_SE_Li256ELb0ELb1ELb1ELb0EEENS1_30DynamicPersistentTileSchedulerILi256ELi256ELb1ELb1ELb0EEEEEEEEEvNT_6ParamsE:
[----:B------:R-:W-:-:S03]  /*0000*/  MOV R1, c[0x0][0x28] ;  /* 0x00000a0000017a02 */ /* 0x000fc60000000f00 */
[----:B------:R-:W1:Y:S01]  /*0010*/  S2R R14, SR_TID.X ;  /* 0x00000000000e7919 */ /* 0x000e620000002100 */
[----:B------:R-:W-:-:S03]  /*0020*/  IADD3 R1, R1, -0x150, RZ ;  /* 0xfffffeb001017810 */ /* 0x000fc60007ffe0ff */
[----:B------:R-:W2:Y:S01]  /*0030*/  S2R R13, SR_CTAID.X ;  /* 0x00000000000d7919 */ /* 0x000ea20000002500 */
[----:B-1----:R-:W-:-:S05]  /*0040*/  SHF.R.U32.HI R2, RZ, 0x5, R14 ;  /* 0x00000005ff027819 */ /* 0x002fca000001160e */
[----:B------:R-:W1:Y:S02]  /*0050*/  SHFL.IDX PT, R0, R2, RZ, 0x1f ;  /* 0x00001fff02007589 */ /* 0x000e6400000e0000 */
[----:B-1----:R-:W-:Y:S02]  /*0060*/  ISETP.GE.AND P0, PT, R0, 0x1, PT ;  /* 0x000000010000780c */ /* 0x002fe40003f06270 */
[----:B------:R1:W-:Y:S11]  /*0070*/  STL [R1+0xfc], R0 ;  /* 0x0000fc0001007387 */ /* 0x0003f60000100800 */
[----:B------:R-:W-:Y:S06]  /*0080*/  @P0 BAR.ARV 0x4, 0x100 ;  /* 0x0104000000000b1d */ /* 0x000fec0000002000 */
[----:B--2---:R-:W-:-:S13]  /*0090*/  ISETP.GE.AND P0, PT, R13, c[0x0][0x538], PT ;  /* 0x00014e000d007a0c */ /* 0x004fda0003f06270 */
[----:B------:R-:W-:Y:S05]  /*00a0*/  @P0 EXIT ;  /* 0x000000000000094d */ /* 0x000fea0003800000 */
[----:B-1----:R-:W-:Y:S01]  /*00b0*/  SHF.R.S32.HI R11, RZ, 0x1f, R14 ;  /* 0x0000001fff0b7819 */ /* 0x002fe2000001140e */
[----:B------:R-:W-:-:S03]  /*00c0*/  ULDC.64 UR6, c[0x0][0x118] ;  /* 0x0000460000067ab9 */ /* 0x000fc60000000a00 */
[CC--:B------:R-:W-:Y:S02]  /*00d0*/  LEA.HI R2, R11.reuse, R14.reuse, RZ, 0x4 ;  /* 0x0000000e0b027211 */ /* 0x0c0fe400078f20ff */
[CC--:B------:R-:W-:Y:S02]  /*00e0*/  LEA.HI R0, R11.reuse, R14.reuse, RZ, 0x2 ;  /* 0x0000000e0b007211 */ /* 0x0c0fe400078f10ff */
[----:B------:R-:W-:Y:S02]  /*00f0*/  SHF.R.S32.HI R3, RZ, 0x4, R2 ;  /* 0x00000004ff037819 */ /* 0x000fe40000011402 */
[----:B------:R-:W-:Y:S02]  /*0100*/  LEA.HI R10, R11, R14, RZ, 0x3 ;  /* 0x0000000e0b0a7211 */ /* 0x000fe400078f18ff */
[----:B------:R-:W-:Y:S02]  /*0110*/  LOP3.LUT R4, R0, 0xfffffffc, RZ, 0xc0, !PT ;  /* 0xfffffffc00047812 */ /* 0x000fe400078ec0ff */
[----:B------:R-:W-:-:S02]  /*0120*/  LOP3.LUT R0, R2, 0xfffffff0, RZ, 0xc0, !PT ;  /* 0xfffffff002007812 */ /* 0x000fc400078ec0ff */
[----:B------:R-:W-:Y:S01]  /*0130*/  LEA.HI R2, R2, R3, RZ, 0x1 ;  /* 0x0000000302027211 */ /* 0x000fe200078f08ff */
[C---:B------:R-:W-:Y:S01]  /*0140*/  IMAD.IADD R4, R14.reuse, 0x1, -R4 ;  /* 0x000000010e047824 */ /* 0x040fe200078e0a04 */
[----:B------:R-:W-:Y:S01]  /*0150*/  SHF.R.S32.HI R18, RZ, 0x3, R10 ;  /* 0x00000003ff127819 */ /* 0x000fe2000001140a */
[----:B------:R-:W-:Y:S01]  /*0160*/  IMAD.IADD R5, R14, 0x1, -R0 ;  /* 0x000000010e057824 */ /* 0x000fe200078e0a00 */
[----:B------:R-:W-:Y:S02]  /*0170*/  LOP3.LUT R6, R10, 0xfffffff8, RZ, 0xc0, !PT ;  /* 0xfffffff80a067812 */ /* 0x000fe400078ec0ff */
[----:B------:R-:W-:Y:S01]  /*0180*/  LOP3.LUT R0, R2, 0xfffffffe, RZ, 0xc0, !PT ;  /* 0xfffffffe02007812 */ /* 0x000fe200078ec0ff */
[----:B------:R-:W-:Y:S02]  /*0190*/  IMAD.SHL.U32 R7, R18, 0x40, RZ ;  /* 0x0000004012077824 */ /* 0x000fe400078e00ff */
[----:B------:R-:W-:Y:S02]  /*01a0*/  IMAD.IADD R6, R14, 0x1, -R6 ;  /* 0x000000010e067824 */ /* 0x000fe400078e0a06 */
[----:B------:R-:W-:Y:S01]  /*01b0*/  IMAD.IADD R9, R3, 0x1, -R0 ;  /* 0x0000000103097824 */ /* 0x000fe200078e0a00 */
[----:B------:R-:W-:Y:S01]  /*01c0*/  LEA.HI R0, R4, R4, RZ, 0x1 ;  /* 0x0000000404007211 */ /* 0x000fe200078f08ff */
[C---:B------:R-:W-:Y:S01]  /*01d0*/  IMAD.SHL.U32 R16, R6.reuse, 0x8, RZ ;  /* 0x0000000806107824 */ /* 0x040fe200078e00ff */
[----:B------:R-:W-:Y:S01]  /*01e0*/  LOP3.LUT R2, R7, 0x1c0, RZ, 0xc0, !PT ;  /* 0x000001c007027812 */ /* 0x000fe200078ec0ff */
[----:B------:R-:W-:Y:S01]  /*01f0*/  IMAD.SHL.U32 R8, R6, 0x40, RZ ;  /* 0x0000004006087824 */ /* 0x000fe200078e00ff */
[----:B------:R-:W-:-:S02]  /*0200*/  SHF.R.S32.HI R7, RZ, 0x1f, R5 ;  /* 0x0000001fff077819 */ /* 0x000fc40000011405 */
[----:B------:R-:W-:Y:S01]  /*0210*/  LOP3.LUT R0, R0, 0x1ffffffe, RZ, 0xc0, !PT ;  /* 0x1ffffffe00007812 */ /* 0x000fe200078ec0ff */
[----:B------:R-:W-:Y:S01]  /*0220*/  STL [R1+0xa0], R16 ;  /* 0x0000a01001007387 */ /* 0x000fe20000100800 */
[----:B------:R-:W-:Y:S02]  /*0230*/  LOP3.LUT R3, R2, 0x38, R16, 0xf8, !PT ;  /* 0x0000003802037812 */ /* 0x000fe400078ef810 */
[----:B------:R-:W-:Y:S01]  /*0240*/  SHF.R.U32.HI R2, RZ, 0x3, R2 ;  /* 0x00000003ff027819 */ /* 0x000fe20000011602 */
[----:B------:R-:W-:Y:S01]  /*0250*/  IMAD.IADD R12, R4, 0x1, -R0 ;  /* 0x00000001040c7824 */ /* 0x000fe200078e0a00 */
[----:B------:R-:W-:Y:S02]  /*0260*/  LEA.HI R248, R7, R5, RZ, 0x3 ;  /* 0x0000000507f87211 */ /* 0x000fe400078f18ff */
[----:B------:R-:W-:Y:S02]  /*0270*/  LOP3.LUT R7, R3, R2, RZ, 0x3c, !PT ;  /* 0x0000000203077212 */ /* 0x000fe400078e3cff */
[C---:B------:R-:W-:Y:S01]  /*0280*/  LOP3.LUT R0, R248.reuse, 0xfffffff8, RZ, 0xc0, !PT ;  /* 0xfffffff8f8007812 */ /* 0x040fe200078ec0ff */
[----:B------:R-:W-:Y:S01]  /*0290*/  IMAD.SHL.U32 R248, R248, 0x40, RZ ;  /* 0x00000040f8f87824 */ /* 0x000fe200078e00ff */
[----:B------:R-:W-:-:S02]  /*02a0*/  LOP3.LUT R2, R8, 0x1c0, RZ, 0xc0, !PT ;  /* 0x000001c008027812 */ /* 0x000fc400078ec0ff */
[-C--:B------:R-:W-:Y:S01]  /*02b0*/  LEA.HI R4, R11, R14.reuse, RZ, 0x6 ;  /* 0x0000000e0b047211 */ /* 0x080fe200078f30ff */
[----:B------:R-:W-:Y:S01]  /*02c0*/  IMAD.IADD R5, R5, 0x1, -R0 ;  /* 0x0000000105057824 */ /* 0x000fe200078e0a00 */
[----:B------:R-:W-:Y:S02]  /*02d0*/  LOP3.LUT R3, R2, 0x8, R10, 0xf8, !PT ;  /* 0x0000000802037812 */ /* 0x000fe400078ef80a */
[----:B------:R-:W-:Y:S01]  /*02e0*/  SHF.R.U32.HI R2, RZ, 0x3, R2 ;  /* 0x00000003ff027819 */ /* 0x000fe20000011602 */
[----:B------:R-:W-:Y:S01]  /*02f0*/  IMAD.SHL.U32 R0, R4, 0x8, RZ ;  /* 0x0000000804007824 */ /* 0x000fe200078e00ff */
[----:B------:R-:W-:Y:S01]  /*0300*/  LEA.HI R8, R11, R14, RZ, 0x5 ;  /* 0x0000000e0b087211 */ /* 0x000fe200078f28ff */
[----:B------:R-:W-:Y:S01]  /*0310*/  IMAD.SHL.U32 R4, R5, 0x40, RZ ;  /* 0x0000004005047824 */ /* 0x000fe200078e00ff */
[----:B------:R-:W-:Y:S01]  /*0320*/  LOP3.LUT R249, R3, R2, RZ, 0x3c, !PT ;  /* 0x0000000203f97212 */ /* 0x000fe200078e3cff */
[----:B------:R-:W-:Y:S01]  /*0330*/  IMAD.SHL.U32 R3, R9, 0x8, RZ ;  /* 0x0000000809037824 */ /* 0x000fe200078e00ff */
[----:B------:R-:W-:-:S02]  /*0340*/  LOP3.LUT R2, R8, 0xffffffe0, RZ, 0xc0, !PT ;  /* 0xffffffe008027812 */ /* 0x000fc400078ec0ff */
[----:B------:R-:W-:Y:S01]  /*0350*/  LOP3.LUT R11, R7, 0x7ffffe00, R0, 0xf8, !PT ;  /* 0x7ffffe00070b7812 */ /* 0x000fe200078ef800 */
[----:B------:R-:W-:Y:S01]  /*0360*/  IMAD R249, R9, 0x200, R249 ;  /* 0x0000020009f97824 */ /* 0x000fe200078e02f9 */
[----:B------:R-:W-:Y:S01]  /*0370*/  LOP3.LUT R0, R4, 0x1c0, RZ, 0xc0, !PT ;  /* 0x000001c004007812 */ /* 0x000fe200078ec0ff */
[----:B------:R-:W-:Y:S01]  /*0380*/  IMAD.IADD R15, R14, 0x1, -R2 ;  /* 0x000000010e0f7824 */ /* 0x000fe200078e0a02 */
[--C-:B------:R-:W-:Y:S02]  /*0390*/  SHF.R.S32.HI R10, RZ, 0x5, R8.reuse ;  /* 0x00000005ff0a7819 */ /* 0x100fe40000011408 */
[----:B------:R-:W-:Y:S01]  /*03a0*/  SHF.R.S32.HI R4, RZ, 0x1f, R8 ;  /* 0x0000001fff047819 */ /* 0x000fe20000011408 */
[----:B------:R-:W-:Y:S01]  /*03b0*/  IMAD.MOV.U32 R8, RZ, RZ, 0x20 ;  /* 0x00000020ff087424 */ /* 0x000fe200078e00ff */
[----:B------:R-:W-:Y:S02]  /*03c0*/  LOP3.LUT R3, R0, 0x8, R3, 0xf8, !PT ;  /* 0x0000000800037812 */ /* 0x000fe400078ef803 */
[----:B------:R-:W-:-:S02]  /*03d0*/  SHF.R.U32.HI R2, RZ, 0x3, R0 ;  /* 0x00000003ff027819 */ /* 0x000fc40000011600 */
[----:B------:R-:W-:Y:S02]  /*03e0*/  LEA.HI R0, R4, R10, RZ, 0x3 ;  /* 0x0000000a04007211 */ /* 0x000fe400078f18ff */
[----:B------:R-:W-:Y:S02]  /*03f0*/  SHF.R.S32.HI R4, RZ, 0x1f, R15 ;  /* 0x0000001fff047819 */ /* 0x000fe4000001140f */
[----:B------:R-:W-:Y:S02]  /*0400*/  LOP3.LUT R0, R0, 0xffffff8, RZ, 0xc0, !PT ;  /* 0x0ffffff800007812 */ /* 0x000fe400078ec0ff */
[----:B------:R-:W-:Y:S02]  /*0410*/  LEA.HI R4, R4, R15, RZ, 0x2 ;  /* 0x0000000f04047211 */ /* 0x000fe400078f10ff */
[----:B------:R-:W-:Y:S02]  /*0420*/  R2P PR, R5, 0x6 ;  /* 0x0000000605007804 */ /* 0x000fe40000000000 */
[----:B------:R-:W-:Y:S01]  /*0430*/  LOP3.LUT R5, R3, R2, RZ, 0x3c, !PT ;  /* 0x0000000203057212 */ /* 0x000fe200078e3cff */
[----:B------:R-:W-:Y:S01]  /*0440*/  IMAD.IADD R2, R10, 0x1, -R0 ;  /* 0x000000010a027824 */ /* 0x000fe200078e0a00 */
[----:B------:R-:W-:Y:S01]  /*0450*/  SHF.R.S32.HI R0, RZ, 0x2, R4 ;  /* 0x00000002ff007819 */ /* 0x000fe20000011404 */
[----:B------:R-:W-:Y:S01]  /*0460*/  IMAD.MOV.U32 R3, RZ, RZ, 0x10 ;  /* 0x00000010ff037424 */ /* 0x000fe200078e00ff */
[----:B------:R-:W-:-:S02]  /*0470*/  LOP3.LUT R248, R5, 0x7ffffe00, R248, 0xf8, !PT ;  /* 0x7ffffe0005f87812 */ /* 0x000fc400078ef8f8 */
[----:B------:R-:W-:Y:S01]  /*0480*/  IADD3 R5, R16, 0x40, RZ ;  /* 0x0000004010057810 */ /* 0x000fe20007ffe0ff */
[----:B------:R-:W-:Y:S01]  /*0490*/  IMAD R14, R2, 0x10, R0 ;  /* 0x00000010020e7824 */ /* 0x000fe200078e0200 */
[----:B------:R-:W-:Y:S01]  /*04a0*/  LOP3.LUT R4, R4, 0x7ffffffc, RZ, 0xc0, !PT ;  /* 0x7ffffffc04047812 */ /* 0x000fe200078ec0ff */
[----:B------:R-:W-:Y:S01]  /*04b0*/  IMAD R0, R6, 0x20, R18 ;  /* 0x0000002006007824 */ /* 0x000fe200078e0212 */
[----:B------:R-:W-:Y:S02]  /*04c0*/  IADD3 R2, R16, 0x80, RZ ;  /* 0x0000008010027810 */ /* 0x000fe40007ffe0ff */
[----:B------:R-:W-:Y:S01]  /*04d0*/  STL [R1+0x100], R14 ;  /* 0x0001000e01007387 */ /* 0x000fe20000100800 */
[C---:B------:R-:W-:Y:S01]  /*04e0*/  LOP3.LUT P0, RZ, R6.reuse, 0x4, RZ, 0xc0, !PT ;  /* 0x0000000406ff7812 */ /* 0x040fe2000780c0ff */
[----:B------:R-:W-:Y:S01]  /*04f0*/  IMAD.IADD R4, R15, 0x1, -R4 ;  /* 0x000000010f047824 */ /* 0x000fe200078e0a04 */
[----:B------:R-:W-:Y:S01]  /*0500*/  LOP3.LUT P3, RZ, R6, 0x2, RZ, 0xc0, !PT ;  /* 0x0000000206ff7812 */ /* 0x000fe2000786c0ff */
[----:B------:R1:W-:Y:S01]  /*0510*/  STL [R1+0xb0], R13 ;  /* 0x0000b00d01007387 */ /* 0x0003e20000100800 */
[----:B------:R-:W-:Y:S01]  /*0520*/  SEL R3, R3, 0xfffffff0, !P1 ;  /* 0xfffffff003037807 */ /* 0x000fe20004800000 */
[----:B------:R-:W-:Y:S01]  /*0530*/  IMAD.SHL.U32 R4, R4, 0x2, RZ ;  /* 0x0000000204047824 */ /* 0x000fe200078e00ff */
[----:B------:R-:W-:Y:S01]  /*0540*/  SEL R7, R8, 0xffffffe0, !P2 ;  /* 0xffffffe008077807 */ /* 0x000fe20005000000 */
[----:B------:R2:W-:Y:S01]  /*0550*/  STL [R1+0x104], R0 ;  /* 0x0001040001007387 */ /* 0x0005e20000100800 */
[----:B------:R-:W-:-:S02]  /*0560*/  SHF.R.S32.HI R6, RZ, 0x1f, R5 ;  /* 0x0000001fff067819 */ /* 0x000fc40000011405 */
[----:B------:R-:W-:Y:S01]  /*0570*/  SHF.R.S32.HI R5, RZ, 0x1f, R2 ;  /* 0x0000001fff057819 */ /* 0x000fe20000011402 */
[----:B------:R-:W-:Y:S01]  /*0580*/  IMAD.IADD R3, R3, 0x1, R7 ;  /* 0x0000000103037824 */ /* 0x000fe200078e0207 */
[C---:B------:R-:W-:Y:S01]  /*0590*/  IADD3 R15, R4.reuse, 0xc8, RZ ;  /* 0x000000c8040f7810 */ /* 0x040fe20007ffe0ff */
[----:B------:R3:W-:Y:S01]  /*05a0*/  STL [R1+0xd8], R6 ;  /* 0x0000d80601007387 */ /* 0x0007e20000100800 */
[----:B------:R-:W-:Y:S01]  /*05b0*/  IMAD.MOV.U32 R7, RZ, RZ, 0x40 ;  /* 0x00000040ff077424 */ /* 0x000fe200078e00ff */
[----:B------:R-:W-:Y:S02]  /*05c0*/  LEA R249, R249, 0x10100, 0x1 ;  /* 0x00010100f9f97811 */ /* 0x000fe400078e08ff */
[----:B------:R4:W-:Y:S01]  /*05d0*/  STL [R1+0xd4], R5 ;  /* 0x0000d40501007387 */ /* 0x0009e20000100800 */
[----:B------:R-:W-:Y:S02]  /*05e0*/  IADD3 R9, R4, 0xe8, RZ ;  /* 0x000000e804097810 */ /* 0x000fe40007ffe0ff */
[----:B------:R-:W-:-:S02]  /*05f0*/  SEL R250, R7, 0xffffffc0, !P0 ;  /* 0xffffffc007fa7807 */ /* 0x000fc40004000000 */
[----:B------:R-:W-:-:S05]  /*0600*/  LEA R248, R248, 0x100, 0x1 ;  /* 0x00000100f8f87811 */ /* 0x000fca00078e08ff */
[----:B------:R-:W-:Y:S01]  /*0610*/  IMAD R3, R3, 0x2, R248 ;  /* 0x0000000203037824 */ /* 0x000fe200078e02f8 */
[----:B-1----:R-:W-:Y:S02]  /*0620*/  IADD3 R13, R4, 0xd8, RZ ;  /* 0x000000d8040d7810 */ /* 0x002fe40007ffe0ff */
[----:B--2---:R-:W-:-:S04]  /*0630*/  IADD3 R0, R16, 0xc0, RZ ;  /* 0x000000c010007810 */ /* 0x004fc80007ffe0ff */
[----:B------:R-:W-:Y:S01]  /*0640*/  SHF.R.S32.HI R2, RZ, 0x1f, R0 ;  /* 0x0000001fff027819 */ /* 0x000fe20000011400 */
[----:B------:R-:W-:Y:S01]  /*0650*/  IMAD.SHL.U32 R0, R11, 0x2, RZ ;  /* 0x000000020b007824 */ /* 0x000fe200078e00ff */
[C---:B------:R-:W-:Y:S02]  /*0660*/  IADD3 R11, R4.reuse, 0xe0, RZ ;  /* 0x000000e0040b7810 */ /* 0x040fe40007ffe0ff */
[C---:B---3--:R-:W-:Y:S01]  /*0670*/  IADD3 R6, R4.reuse, 0xf0, RZ ;  /* 0x000000f004067810 */ /* 0x048fe20007ffe0ff */
[----:B------:R1:W-:Y:S01]  /*0680*/  STL [R1+0xd0], R2 ;  /* 0x0000d00201007387 */ /* 0x0003e20000100800 */
[----:B----4-:R-:W-:-:S03]  /*0690*/  IADD3 R5, R4, 0xf8, RZ ;  /* 0x000000f804057810 */ /* 0x010fc60007ffe0ff */
[----:B------:R2:W-:Y:S01]  /*06a0*/  STL [R1+0x58], R0 ;  /* 0x0000580001007387 */ /* 0x0005e20000100800 */
[----:B-1----:R-:W-:Y:S01]  /*06b0*/  IMAD R2, R12, 0x8, R14 ;  /* 0x000000080c027824 */ /* 0x002fe200078e020e */
[----:B------:R-:W-:Y:S02]  /*06c0*/  IADD3 R14, R4, 0xd0, RZ ;  /* 0x000000d0040e7810 */ /* 0x000fe40007ffe0ff */
[----:B--2---:R-:W-:Y:S02]  /*06d0*/  SEL R0, R8, 0xffffffe0, !P1 ;  /* 0xffffffe008007807 */ /* 0x004fe40004800000 */
[----:B------:R1:W-:Y:S01]  /*06e0*/  STL [R1+0xf8], R2 ;  /* 0x0000f80201007387 */ /* 0x0003e20000100800 */
[----:B------:R-:W-:Y:S01]  /*06f0*/  IMAD.IADD R8, R249, 0x1, R250 ;  /* 0x00000001f9087824 */ /* 0x000fe200078e02fa */
[----:B------:R-:W-:Y:S02]  /*0700*/  SHF.R.S32.HI R12, RZ, 0x1f, R14 ;  /* 0x0000001fff0c7819 */ /* 0x000fe4000001140e */
[----:B------:R2:W-:Y:S01]  /*0710*/  STL [R1+0x90], R4 ;  /* 0x0000900401007387 */ /* 0x0005e20000100800 */
[----:B------:R-:W-:-:S03]  /*0720*/  IMAD.IADD R252, R248, 0x1, R0 ;  /* 0x00000001f8fc7824 */ /* 0x000fc600078e0200 */
[----:B------:R-:W-:Y:S04]  /*0730*/  STL [R1+0xcc], R15 ;  /* 0x0000cc0f01007387 */ /* 0x000fe80000100800 */
[----:B------:R-:W-:Y:S04]  /*0740*/  STL [R1+0xc8], R14 ;  /* 0x0000c80e01007387 */ /* 0x000fe80000100800 */
[----:B------:R-:W-:Y:S04]  /*0750*/  STL [R1+0xc4], R13 ;  /* 0x0000c40d01007387 */ /* 0x000fe80000100800 */
[----:B------:R-:W-:Y:S04]  /*0760*/  STL [R1+0xc0], R11 ;  /* 0x0000c00b01007387 */ /* 0x000fe80000100800 */
[----:B------:R-:W-:Y:S01]  /*0770*/  STL [R1+0xbc], R9 ;  /* 0x0000bc0901007387 */ /* 0x000fe20000100800 */
[----:B-1----:R-:W-:-:S02]  /*0780*/  SEL R2, R7, 0xffffffc0, !P2 ;  /* 0xffffffc007027807 */ /* 0x002fc40005000000 */
[----:B------:R-:W-:Y:S01]  /*0790*/  SHF.R.S32.HI R7, RZ, 0x1f, R15 ;  /* 0x0000001fff077819 */ /* 0x000fe2000001140f */
[----:B------:R1:W-:Y:S01]  /*07a0*/  STL [R1+0xb8], R6 ;  /* 0x0000b80601007387 */ /* 0x0003e20000100800 */
[C---:B--2---:R-:W-:Y:S01]  /*07b0*/  IADD3 R4, R249.reuse, 0x20, RZ ;  /* 0x00000020f9047810 */ /* 0x044fe20007ffe0ff */
[----:B------:R-:W-:Y:S01]  /*07c0*/  IMAD.IADD R251, R248, 0x1, R2 ;  /* 0x00000001f8fb7824 */ /* 0x000fe200078e0202 */
[----:B------:R-:W-:Y:S01]  /*07d0*/  @P3 IADD3 R4, R249, -0x20, RZ ;  /* 0xffffffe0f9043810 */ /* 0x000fe20007ffe0ff */
[----:B------:R2:W-:Y:S04]  /*07e0*/  STL [R1], R8 ;  /* 0x0000000801007387 */ /* 0x0005e80000100800 */
[----:B------:R3:W-:Y:S01]  /*07f0*/  STL [R1+0xb4], R5 ;  /* 0x0000b40501007387 */ /* 0x0007e20000100800 */
[----:B------:R-:W-:-:S03]  /*0800*/  IMAD.IADD R250, R250, 0x1, R4 ;  /* 0x00000001fafa7824 */ /* 0x000fc600078e0204 */
[----:B------:R4:W-:Y:S04]  /*0810*/  STL [R1+0xf4], R7 ;  /* 0x0000f40701007387 */ /* 0x0009e80000100800 */
[----:B------:R-:W-:Y:S01]  /*0820*/  STL [R1+0xf0], R12 ;  /* 0x0000f00c01007387 */ /* 0x000fe20000100800 */
[----:B-1----:R-:W-:Y:S02]  /*0830*/  SHF.R.S32.HI R6, RZ, 0x1f, R6 ;  /* 0x0000001fff067819 */ /* 0x002fe40000011406 */
[----:B--2---:R-:W-:Y:S02]  /*0840*/  SHF.R.S32.HI R8, RZ, 0x1f, R11 ;  /* 0x0000001fff087819 */ /* 0x004fe4000001140b */
[----:B---3--:R-:W-:Y:S02]  /*0850*/  SHF.R.S32.HI R5, RZ, 0x1f, R5 ;  /* 0x0000001fff057819 */ /* 0x008fe40000011405 */
[----:B----4-:R-:W-:-:S05]  /*0860*/  SHF.R.S32.HI R7, RZ, 0x1f, R13 ;  /* 0x0000001fff077819 */ /* 0x010fca000001140d */
[----:B------:R1:W-:Y:S04]  /*0870*/  STL [R1+0xec], R7 ;  /* 0x0000ec0701007387 */ /* 0x0003e80000100800 */
[----:B------:R-:W-:Y:S01]  /*0880*/  STL [R1+0xe8], R8 ;  /* 0x0000e80801007387 */ /* 0x000fe20000100800 */
[----:B-1----:R-:W-:-:S05]  /*0890*/  SHF.R.S32.HI R7, RZ, 0x1f, R9 ;  /* 0x0000001fff077819 */ /* 0x002fca0000011409 */
[----:B------:R1:W-:Y:S04]  /*08a0*/  STL [R1+0xe4], R7 ;  /* 0x0000e40701007387 */ /* 0x0003e80000100800 */
[----:B------:R-:W-:Y:S04]  /*08b0*/  STL [R1+0x8], R4 ;  /* 0x0000080401007387 */ /* 0x000fe80000100800 */
[----:B------:R2:W-:Y:S04]  /*08c0*/  STL [R1+0xe0], R6 ;  /* 0x0000e00601007387 */ /* 0x0005e80000100800 */
[----:B------:R3:W-:Y:S01]  /*08d0*/  STL [R1+0xdc], R5 ;  /* 0x0000dc0501007387 */ /* 0x0007e20000100800 */
[----:B-1----:R-:W-:-:S02]  /*08e0*/  IADD3 R7, R4, 0x1800, RZ ;  /* 0x0000180004077810 */ /* 0x002fc40007ffe0ff */
[C---:B--2---:R-:W-:Y:S02]  /*08f0*/  IADD3 R6, R4.reuse, 0x1000, RZ ;  /* 0x0000100004067810 */ /* 0x044fe40007ffe0ff */
[----:B---3--:R-:W-:-:S05]  /*0900*/  IADD3 R5, R4, 0x800, RZ ;  /* 0x0000080004057810 */ /* 0x008fca0007ffe0ff */
[----:B------:R1:W-:Y:S04]  /*0910*/  STL [R1+0x44], R5 ;  /* 0x0000440501007387 */ /* 0x0003e80000100800 */
[----:B------:R2:W-:Y:S04]  /*0920*/  STL [R1+0x40], R6 ;  /* 0x0000400601007387 */ /* 0x0005e80000100800 */
[----:B------:R3:W-:Y:S01]  /*0930*/  STL [R1+0x3c], R7 ;  /* 0x00003c0701007387 */ /* 0x0007e20000100800 */
[C---:B-1----:R-:W-:Y:S02]  /*0940*/  IADD3 R5, R4.reuse, 0x2000, RZ ;  /* 0x0000200004057810 */ /* 0x042fe40007ffe0ff */
[----:B--2---:R-:W-:-:S03]  /*0950*/  IADD3 R6, R4, 0x2800, RZ ;  /* 0x0000280004067810 */ /* 0x004fc60007ffe0ff */
[----:B------:R1:W-:Y:S01]  /*0960*/  STL [R1+0x38], R5 ;  /* 0x0000380501007387 */ /* 0x0003e20000100800 */
[----:B---3--:R-:W-:-:S03]  /*0970*/  IADD3 R7, R4, 0x3000, RZ ;  /* 0x0000300004077810 */ /* 0x008fc60007ffe0ff */
        /* <DEDUP_REMOVED lines=12> */
[----:B------:R2:W-:Y:S01]  /*0a40*/  STL [R1+0x1c], R6 ;  /* 0x00001c0601007387 */ /* 0x0005e20000100800 */
[C---:B-1----:R-:W-:Y:S02]  /*0a50*/  IADD3 R5, R4.reuse, 0x6000, RZ ;  /* 0x0000600004057810 */ /* 0x042fe40007ffe0ff */
[----:B--2---:R-:W-:-:S03]  /*0a60*/  IADD3 R6, R4, 0x7000, RZ ;  /* 0x0000700004067810 */ /* 0x004fc60007ffe0ff */
[----:B------:R1:W-:Y:S01]  /*0a70*/  STL [R1+0x18], R5 ;  /* 0x0000180501007387 */ /* 0x0003e20000100800 */
[----:B------:R-:W-:-:S03]  /*0a80*/  IADD3 R4, R4, 0x7800, RZ ;  /* 0x0000780004047810 */ /* 0x000fc60007ffe0ff */
[----:B------:R-:W-:Y:S04]  /*0a90*/  STL [R1+0x14], R7 ;  /* 0x0000140701007387 */ /* 0x000fe80000100800 */
[----:B------:R-:W-:Y:S04]  /*0aa0*/  STL [R1+0x10], R6 ;  /* 0x0000100601007387 */ /* 0x000fe80000100800 */
[----:B------:R2:W-:Y:S04]  /*0ab0*/  STL [R1+0xc], R4 ;  /* 0x00000c0401007387 */ /* 0x0005e80000100800 */
[----:B------:R3:W-:Y:S01]  /*0ac0*/  STL [R1+0x48], R3 ;  /* 0x0000480301007387 */ /* 0x0007e20000100800 */
[----:B-1----:R-:W-:-:S04]  /*0ad0*/  IMAD R5, R10, 0x800, R248 ;  /* 0x000008000a057824 */ /* 0x002fc800078e02f8 */
[--C-:B--2---:R-:W-:Y:S01]  /*0ae0*/  IMAD.IADD R4, R0, 0x1, R5.reuse ;  /* 0x0000000100047824 */ /* 0x104fe200078e0205 */
[C---:B------:R-:W-:Y:S01]  /*0af0*/  IADD3 R0, R2.reuse, R248, R0 ;  /* 0x000000f802007210 */ /* 0x040fe20007ffe000 */
[----:B---3--:R-:W-:-:S04]  /*0b00*/  IMAD.IADD R3, R2, 0x1, R5 ;  /* 0x0000000102037824 */ /* 0x008fc800078e0205 */
[----:B------:R1:W-:Y:S04]  /*0b10*/  STL [R1+0x4], R0 ;  /* 0x0000040001007387 */ /* 0x0003e80000100800 */
[----:B------:R2:W-:Y:S04]  /*0b20*/  STL [R1+0x4c], R4 ;  /* 0x00004c0401007387 */ /* 0x0005e80000100800 */
[----:B------:R2:W-:Y:S01]  /*0b30*/  STL [R1+0x54], R3 ;  /* 0x0000540301007387 */ /* 0x0005e20000100800 */
[----:B-1----:R-:W-:-:S05]  /*0b40*/  IMAD.IADD R0, R2, 0x1, R4 ;  /* 0x0000000102007824 */ /* 0x002fca00078e0204 */
[----:B------:R2:W-:Y:S02]  /*0b50*/  STL [R1+0x50], R0 ;  /* 0x0000500001007387 */ /* 0x0005e40000100800 */
.L_x_851:
[----:B--2---:R-:W2:Y:S01]  /*0b60*/  LDL R4, [R1+0xb0] ;  /* 0x0000b00001047983 */ /* 0x004ea20000100800 */
[----:B------:R-:W-:Y:S01]  /*0b70*/  IMAD.MOV.U32 R0, RZ, RZ, c[0x0][0x560] ;  /* 0x00015800ff007624 */ /* 0x000fe200078e00ff */
[----:B------:R-:W-:Y:S01]  /*0b80*/  YIELD ;  /* 0x0000000000007946 */ /* 0x000fe20003800000 */
[----:B------:R-:W-:Y:S03]  /*0b90*/  BSSY B0, `(.L_x_826) ;  /* 0x0000016000007945 */ /* 0x000fe60003800000 */
[----:B------:R-:W-:-:S13]  /*0ba0*/  ISETP.NE.AND P0, PT, R0, 0x1, PT ;  /* 0x000000010000780c */ /* 0x000fda0003f05270 */
[----:B--2---:R-:W-:Y:S01]  /*0bb0*/  @P0 IMAD.HI.U32 R0, R4, c[0x0][0x564], RZ ;  /* 0x0001590004000a27 */ /* 0x004fe200078e00ff */
[----:B------:R-:W-:-:S04]  /*0bc0*/  MOV R3, R4 ;  /* 0x0000000400037202 */ /* 0x000fc80000000f00 */
[----:B------:R-:W-:-:S04]  /*0bd0*/  @P0 SHF.R.U32.HI R3, RZ, c[0x0][0x568], R0 ;  /* 0x00015a00ff030a19 */ /* 0x000fc80000011600 */
[----:B------:R-:W-:Y:S01]  /*0be0*/  ISETP.GE.AND P0, PT, R3, c[0x0][0x578], PT ;  /* 0x00015e0003007a0c */ /* 0x000fe20003f06270 */
[----:B------:R-:W-:-:S04]  /*0bf0*/  IMAD.MOV R2, RZ, RZ, -R3 ;  /* 0x000000ffff027224 */ /* 0x000fc800078e0a03 */
[----:B------:R-:W-:-:S08]  /*0c00*/  IMAD R2, R2, c[0x0][0x560], R4 ;  /* 0x0001580002027a24 */ /* 0x000fd000078e0204 */
[----:B------:R-:W-:Y:S05]  /*0c10*/  @!P0 BRA `(.L_x_827) ;  /* 0x0000007000008947 */ /* 0x000fea0003800000 */
[----:B------:R-:W-:-:S04]  /*0c20*/  MOV R0, c[0x0][0x56c] ;  /* 0x00015b0000007a02 */ /* 0x000fc80000000f00 */
[----:B------:R-:W-:Y:S02]  /*0c30*/  ISETP.NE.AND P0, PT, R0, 0x1, PT ;  /* 0x000000010000780c */ /* 0x000fe40003f05270 */
[----:B------:R-:W-:-:S11]  /*0c40*/  MOV R0, R2 ;  /* 0x0000000200007202 */ /* 0x000fd60000000f00 */
[----:B------:R-:W-:-:S05]  /*0c50*/  @P0 IMAD.HI.U32 R4, R2, c[0x0][0x570], RZ ;  /* 0x00015c0002040a27 */ /* 0x000fca00078e00ff */
[----:B------:R-:W-:-:S05]  /*0c60*/  @P0 SHF.R.U32.HI R0, RZ, c[0x0][0x574], R4 ;  /* 0x00015d00ff000a19 */ /* 0x000fca0000011604 */
[----:B------:R-:W-:Y:S01]  /*0c70*/  IMAD R4, R0, c[0x0][0x56c], RZ ;  /* 0x00015b0000047a24 */ /* 0x000fe200078e02ff */
[----:B------:R-:W-:Y:S05]  /*0c80*/  BRA `(.L_x_828) ;  /* 0x0000006000007947 */ /* 0x000fea0003800000 */
.L_x_827:
[----:B------:R-:W-:-:S04]  /*0c90*/  MOV R0, c[0x0][0x554] ;  /* 0x0001550000007a02 */ /* 0x000fc80000000f00 */
[----:B------:R-:W-:Y:S02]  /*0ca0*/  ISETP.NE.AND P0, PT, R0, 0x1, PT ;  /* 0x000000010000780c */ /* 0x000fe40003f05270 */
[----:B------:R-:W-:-:S11]  /*0cb0*/  MOV R0, R2 ;  /* 0x0000000200007202 */ /* 0x000fd60000000f00 */
[----:B------:R-:W-:-:S05]  /*0cc0*/  @P0 IMAD.HI.U32 R4, R2, c[0x0][0x558], RZ ;  /* 0x0001560002040a27 */ /* 0x000fca00078e00ff */
[----:B------:R-:W-:-:S05]  /*0cd0*/  @P0 SHF.R.U32.HI R0, RZ, c[0x0][0x55c], R4 ;  /* 0x00015700ff000a19 */ /* 0x000fca0000011604 */
[----:B------:R-:W-:Y:S02]  /*0ce0*/  IMAD R4, R0, c[0x0][0x554], RZ ;  /* 0x0001550000047a24 */ /* 0x000fe400078e02ff */
.L_x_828:
[----:B------:R-:W-:Y:S05]  /*0cf0*/  BSYNC B0 ;  /* 0x0000000000007941 */ /* 0x000fea0003800000 */
.L_x_826:
[----:B------:R-:W-:Y:S01]  /*0d00*/  IMAD.MOV.U32 R5, RZ, RZ, c[0x0][0x53c] ;  /* 0x00014f00ff057624 */ /* 0x000fe200078e00ff */
[----:B------:R-:W-:Y:S01]  /*0d10*/  ULDC UR5, c[0x0][0x1d0] ;  /* 0x0000740000057ab9 */ /* 0x000fe20000000800 */
[----:B------:R-:W-:Y:S01]  /*0d20*/  IMAD.MOV.U32 R11, RZ, RZ, R0 ;  /* 0x000000ffff0b7224 */ /* 0x000fe200078e0000 */
[----:B------:R-:W-:Y:S01]  /*0d30*/  UIADD3 UR5, UR5, 0x3f, URZ ;  /* 0x0000003f05057890 */ /* 0x000fe2000fffe03f */
[----:B------:R-:W-:Y:S01]  /*0d40*/  IMAD.MOV.U32 R28, RZ, RZ, c[0x0][0x2c4] ;  /* 0x0000b100ff1c7624 */ /* 0x000fe200078e00ff */
[----:B------:R-:W-:Y:S01]  /*0d50*/  ISETP.NE.AND P0, PT, R5, 0x1, PT ;  /* 0x000000010500780c */ /* 0x000fe20003f05270 */
[----:B------:R-:W-:Y:S01]  /*0d60*/  IMAD.MOV.U32 R7, RZ, RZ, c[0x0][0x548] ;  /* 0x00015200ff077624 */ /* 0x000fe200078e00ff */
[----:B------:R-:W-:Y:S01]  /*0d70*/  LOP3.LUT R5, RZ, R0, RZ, 0x33, !PT ;  /* 0x00000000ff057212 */ /* 0x000fe200078e33ff */
[----:B------:R-:W-:Y:S01]  /*0d80*/  IMAD.IADD R4, R2, 0x1, -R4 ;  /* 0x0000000102047824 */ /* 0x000fe200078e0a04 */
[----:B------:R-:W-:Y:S01]  /*0d90*/  ISETP.NE.AND P1, PT, R28, 0x1, PT ;  /* 0x000000011c00780c */ /* 0x000fe20003f25270 */
[----:B------:R-:W-:Y:S01]  /*0da0*/  USHF.R.S32.HI UR4, URZ, 0x1f, UR5 ;  /* 0x0000001f3f047899 */ /* 0x000fe20008011405 */
[----:B------:R-:W-:Y:S01]  /*0db0*/  BSSY B0, `(.L_x_829) ;  /* 0x000003f000007945 */ /* 0x000fe20003800000 */
[----:B------:R-:W-:-:S02]  /*0dc0*/  IMAD R3, R3, c[0x0][0x554], R4 ;  /* 0x0001550003037a24 */ /* 0x000fc400078e0204 */
[----:B------:R-:W-:Y:S01]  /*0dd0*/  ULEA.HI UR4, UR4, UR5, URZ, 0x6 ;  /* 0x0000000504047291 */ /* 0x000fe2000f8f303f */
[----:B------:R-:W-:Y:S02]  /*0de0*/  IMAD.MOV.U32 R2, RZ, RZ, RZ ;  /* 0x000000ffff027224 */ /* 0x000fe400078e00ff */
[----:B------:R-:W-:Y:S01]  /*0df0*/  IMAD.MOV.U32 R14, RZ, RZ, R3 ;  /* 0x000000ffff0e7224 */ /* 0x000fe200078e0003 */
[----:B------:R-:W-:Y:S01]  /*0e00*/  USHF.R.S32.HI UR4, URZ, 0x6, UR4 ;  /* 0x000000063f047899 */ /* 0x000fe20008011404 */
[----:B------:R-:W-:Y:S01]  /*0e10*/  @P0 IMAD.HI.U32 R6, R0, c[0x0][0x540], RZ ;  /* 0x0001500000060a27 */ /* 0x000fe200078e00ff */
[----:B------:R-:W-:-:S04]  /*0e20*/  IADD3 R0, R5, c[0x0][0x53c], RZ ;  /* 0x00014f0005007a10 */ /* 0x000fc80007ffe0ff */
[----:B------:R-:W-:Y:S01]  /*0e30*/  @P0 SHF.R.U32.HI R11, RZ, c[0x0][0x544], R6 ;  /* 0x00015100ff0b0a19 */ /* 0x000fe20000011606 */
[----:B------:R-:W-:Y:S01]  /*0e40*/  IMAD.MOV.U32 R6, RZ, RZ, 0x40 ;  /* 0x00000040ff067424 */ /* 0x000fe200078e00ff */
[----:B------:R-:W-:-:S03]  /*0e50*/  ISETP.NE.AND P0, PT, R7, 0x1, PT ;  /* 0x000000010700780c */ /* 0x000fc60003f05270 */
[----:B------:R-:W-:Y:S01]  /*0e60*/  IMAD R0, R11, c[0x0][0x53c], R0 ;  /* 0x00014f000b007a24 */ /* 0x000fe200078e0200 */
[----:B------:R1:W-:Y:S03]  /*0e70*/  STL [R1+0xa8], R11 ;  /* 0x0000a80b01007387 */ /* 0x0003e60000100800 */
[----:B------:R-:W-:-:S05]  /*0e80*/  IMAD.SHL.U32 R18, R0, 0x80, RZ ;  /* 0x0000008000127824 */ /* 0x000fca00078e00ff */
[----:B------:R-:W-:Y:S01]  /*0e90*/  IADD3 R0, R18, 0x7f, RZ ;  /* 0x0000007f12007810 */ /* 0x000fe20007ffe0ff */
[----:B------:R1:W-:Y:S04]  /*0ea0*/  STL [R1+0xac], R18 ;  /* 0x0000ac1201007387 */ /* 0x0003e80000100800 */
[----:B------:R-:W-:-:S05]  /*0eb0*/  @P1 IMAD.HI.U32 R5, R0, c[0x0][0x2c8], RZ ;  /* 0x0000b20000051a27 */ /* 0x000fca00078e00ff */
[----:B------:R-:W-:Y:S02]  /*0ec0*/  @P1 SHF.R.U32.HI R0, RZ, c[0x0][0x2cc], R5 ;  /* 0x0000b300ff001a19 */ /* 0x000fe40000011605 */
[----:B------:R-:W-:-:S04]  /*0ed0*/  IADD3 R5, R6, -c[0x0][0x168], RZ ;  /* 0x80005a0006057a10 */ /* 0x000fc80007ffe0ff */
[----:B------:R-:W-:-:S04]  /*0ee0*/  IADD3 R0, R0, c[0x0][0x1d0], R5 ;  /* 0x0000740000007a10 */ /* 0x000fc80007ffe005 */
[----:B------:R-:W-:-:S04]  /*0ef0*/  SHF.R.S32.HI R6, RZ, 0x1f, R0 ;  /* 0x0000001fff067819 */ /* 0x000fc80000011400 */
[----:B------:R-:W-:Y:S01]  /*0f00*/  LEA.HI R6, R6, R0, RZ, 0x6 ;  /* 0x0000000006067211 */ /* 0x000fe200078f30ff */
[----:B------:R-:W-:-:S03]  /*0f10*/  @P0 IMAD.HI.U32 R0, R3, c[0x0][0x54c], RZ ;  /* 0x0001530003000a27 */ /* 0x000fc600078e00ff */
[----:B------:R-:W-:Y:S02]  /*0f20*/  SHF.R.S32.HI R6, RZ, 0x6, R6 ;  /* 0x00000006ff067819 */ /* 0x000fe40000011406 */
[----:B------:R-:W-:Y:S02]  /*0f30*/  @P0 SHF.R.U32.HI R14, RZ, c[0x0][0x550], R0 ;  /* 0x00015400ff0e0a19 */ /* 0x000fe40000011600 */
[----:B------:R-:W-:-:S03]  /*0f40*/  IMNMX R6, R6, UR4, PT ;  /* 0x0000000406067c17 */ /* 0x000fc6000b800200 */
[----:B------:R-:W-:Y:S01]  /*0f50*/  IMAD.MOV R0, RZ, RZ, -R14 ;  /* 0x000000ffff007224 */ /* 0x000fe200078e0a0e */
[----:B------:R1:W-:Y:S01]  /*0f60*/  STL [R1+0x98], R14 ;  /* 0x0000980e01007387 */ /* 0x0003e20000100800 */
[----:B------:R-:W-:Y:S02]  /*0f70*/  ISETP.GE.AND P0, PT, R6, 0x1, PT ;  /* 0x000000010600780c */ /* 0x000fe40003f06270 */
[----:B------:R-:W-:-:S05]  /*0f80*/  IMAD R17, R0, c[0x0][0x548], R3 ;  /* 0x0001520000117a24 */ /* 0x000fca00078e0203 */
[----:B------:R1:W-:Y:S06]  /*0f90*/  STL [R1+0x94], R17 ;  /* 0x0000941101007387 */ /* 0x0003ec0000100800 */
[----:B------:R-:W-:Y:S05]  /*0fa0*/  @!P0 BRA `(.L_x_830) ;  /* 0x000001f000008947 */ /* 0x000fea0003800000 */
[----:B------:R-:W-:-:S04]  /*0fb0*/  SHF.R.U32.HI R0, RZ, 0x10, R11 ;  /* 0x00000010ff007819 */ /* 0x000fc8000001160b */
[----:B------:R-:W-:-:S04]  /*0fc0*/  ISETP.NE.AND P0, PT, R0, RZ, PT ;  /* 0x000000ff0000720c */ /* 0x000fc80003f05270 */
[----:B------:R-:W-:-:S04]  /*0fd0*/  SEL R0, R0, c[0x0][0x338], P0 ;  /* 0x0000ce0000007a07 */ /* 0x000fc80000000000 */
[-C--:B------:R-:W-:Y:S02]  /*0fe0*/  IABS R3, R0.reuse ;  /* 0x0000000000037213 */ /* 0x080fe40000000000 */
[----:B------:R-:W-:Y:S02]  /*0ff0*/  IADD3 R7, R0, -0x1, R6 ;  /* 0xffffffff00077810 */ /* 0x000fe40007ffe006 */
[----:B------:R-:W2:Y:S02]  /*1000*/  I2F.RP R4, R3 ;  /* 0x0000000300047306 */ /* 0x000ea40000209400 */
[----:B------:R-:W-:Y:S02]  /*1010*/  IABS R10, R7 ;  /* 0x00000007000a7213 */ /* 0x000fe40000000000 */
[----:B------:R-:W-:-:S04]  /*1020*/  LOP3.LUT R7, R7, R0, RZ, 0x3c, !PT ;  /* 0x0000000007077212 */ /* 0x000fc800078e3cff */
[----:B------:R-:W-:Y:S01]  /*1030*/  ISETP.GE.AND P0, PT, R7, RZ, PT ;  /* 0x000000ff0700720c */ /* 0x000fe20003f06270 */
[----:B--2---:R-:W2:Y:S02]  /*1040*/  MUFU.RCP R4, R4 ;  /* 0x0000000400047308 */ /* 0x004ea40000001000 */
[----:B--2---:R-:W-:-:S06]  /*1050*/  IADD3 R4, R4, 0xffffffe, RZ ;  /* 0x0ffffffe04047810 */ /* 0x004fcc0007ffe0ff */
[----:B------:R-:W2:Y:S02]  /*1060*/  F2I.FTZ.U32.TRUNC.NTZ R5, R4 ;  /* 0x0000000400057305 */ /* 0x000ea4000021f000 */
[----:B--2---:R-:W-:Y:S02]  /*1070*/  IMAD.MOV R2, RZ, RZ, -R5 ;  /* 0x000000ffff027224 */ /* 0x004fe400078e0a05 */
[----:B------:R-:W-:Y:S02]  /*1080*/  IMAD.MOV.U32 R4, RZ, RZ, RZ ;  /* 0x000000ffff047224 */ /* 0x000fe400078e00ff */
        /* <DEDUP_REMOVED lines=13> */
[----:B------:R-:W-:-:S13]  /*1160*/  ISETP.GE.U32.AND P3, PT, R4, R3, PT ;  /* 0x000000030400720c */ /* 0x000fda0003f66070 */
[----:B------:R-:W-:-:S05]  /*1170*/  @P3 IADD3 R2, R2, 0x1, RZ ;  /* 0x0000000102023810 */ /* 0x000fca0007ffe0ff */
[----:B------:R-:W-:Y:S01]  /*1180*/  @!P0 IMAD.MOV R2, RZ, RZ, -R2 ;  /* 0x000000ffff028224 */ /* 0x000fe200078e0a02 */
[----:B------:R-:W-:Y:S02]  /*1190*/  @!P2 LOP3.LUT R2, RZ, R0, RZ, 0x33, !PT ;  /* 0x00000000ff02a212 */ /* 0x000fe400078e33ff */
.L_x_830:
[----:B------:R-:W-:Y:S05]  /*11a0*/  BSYNC B0 ;  /* 0x0000000000007941 */ /* 0x000fea0003800000 */
.L_x_829:
[----:B------:R-:W-:Y:S01]  /*11b0*/  LOP3.LUT R0, R11, 0xffff, RZ, 0xc0, !PT ;  /* 0x0000ffff0b007812 */ /* 0x000fe200078ec0ff */
[----:B------:R-:W-:Y:S01]  /*11c0*/  IMAD.MOV.U32 R15, RZ, RZ, RZ ;  /* 0x000000ffff0f7224 */ /* 0x000fe200078e00ff */
[----:B------:R-:W-:Y:S01]  /*11d0*/  CS2R R130, SRZ ;  /* 0x0000000000827805 */ /* 0x000fe2000001ff00 */
[----:B------:R-:W-:Y:S01]  /*11e0*/  IMAD.MOV.U32 R16, RZ, RZ, RZ ;  /* 0x000000ffff107224 */ /* 0x000fe200078e00ff */
[----:B------:R-:W-:Y:S01]  /*11f0*/  CS2R R128, SRZ ;  /* 0x0000000000807805 */ /* 0x000fe2000001ff00 */
[----:B------:R-:W-:Y:S01]  /*1200*/  IMAD R132, R0, R2, RZ ;  /* 0x0000000200847224 */ /* 0x000fe200078e02ff */
[----:B------:R-:W-:Y:S01]  /*1210*/  PRMT R0, RZ, 0x7610, R0 ;  /* 0x00007610ff007816 */ /* 0x000fe20000000000 */
[----:B------:R-:W-:Y:S01]  /*1220*/  CS2R R126, SRZ ;  /* 0x00000000007e7805 */ /* 0x000fe2000001ff00 */
[----:B------:R-:W-:Y:S01]  /*1230*/  CS2R R124, SRZ ;  /* 0x00000000007c7805 */ /* 0x000fe2000001ff00 */
        /* <DEDUP_REMOVED lines=65> */
[----:B--2---:R-:W2:Y:S04]  /*1650*/  LDL.64 R4, [R1+0xa0] ;  /* 0x0000a00001047983 */ /* 0x004ea80000100a00 */
[----:B------:R-:W3:Y:S04]  /*1660*/  S2R R3, SR_TID.X ;  /* 0x0000000000037919 */ /* 0x000ee80000002100 */
[----:B------:R4:W2:Y:S01]  /*1670*/  LDL.64 R34, [R1+0xa0] ;  /* 0x0000a00001227983 */ /* 0x0008a20000100a00 */
[----:B------:R-:W-:-:S04]  /*1680*/  ISETP.NE.U32.AND P0, PT, RZ, c[0x0][0x340], PT ;  /* 0x0000d000ff007a0c */ /* 0x000fc80003f05070 */
[----:B------:R-:W-:-:S13]  /*1690*/  ISETP.NE.AND.EX P0, PT, RZ, c[0x0][0x344], PT, P0 ;  /* 0x0000d100ff007a0c */ /* 0x000fda0003f05300 */
[----:B------:R-:W-:Y:S01]  /*16a0*/  @P0 IMAD.MOV.U32 R2, RZ, RZ, 0x4 ;  /* 0x00000004ff020424 */ /* 0x000fe200078e00ff */
[----:B---3--:R-:W-:-:S04]  /*16b0*/  SHF.R.S32.HI R29, RZ, 0x1f, R3 ;  /* 0x0000001fff1d7819 */ /* 0x008fc80000011403 */
[----:B------:R-:W-:Y:S01]  /*16c0*/  LEA.HI R29, R29, R3, RZ, 0x3 ;  /* 0x000000031d1d7211 */ /* 0x000fe200078f18ff */
[----:B------:R-:W-:-:S03]  /*16d0*/  @P0 IMAD.WIDE R2, R14, R2, c[0x0][0x340] ;  /* 0x0000d0000e020625 */ /* 0x000fc600078e0202 */
[----:B------:R-:W-:Y:S02]  /*16e0*/  SHF.R.S32.HI R29, RZ, 0x3, R29 ;  /* 0x00000003ff1d7819 */ /* 0x000fe4000001141d */
[----:B------:R3:W5:Y:S01]  /*16f0*/  @P0 LDG.E R9, [R2.64] ;  /* 0x0000000602090981 */ /* 0x000762000c1e1900 */
[----:B------:R-:W-:Y:S01]  /*1700*/  SHF.R.S32.HI R13, RZ, 0x1f, R17 ;  /* 0x0000001fff0d7819 */ /* 0x000fe20000011411 */
[----:B------:R-:W-:Y:S04]  /*1710*/  WARPSYNC 0xffffffff ;  /* 0xffffffff00007948 */ /* 0x000fe80003800000 */
[C---:B------:R-:W-:Y:S02]  /*1720*/  IMAD R6, R13.reuse, c[0x0][0x1e8], RZ ;  /* 0x00007a000d067a24 */ /* 0x040fe400078e02ff */
[----:B------:R-:W-:-:S02]  /*1730*/  IMAD R8, R13, c[0x0][0x210], RZ ;  /* 0x000084000d087a24 */ /* 0x000fc400078e02ff */
[C---:B------:R-:W-:Y:S02]  /*1740*/  IMAD R6, R17.reuse, c[0x0][0x1ec], R6 ;  /* 0x00007b0011067a24 */ /* 0x040fe400078e0206 */
[----:B------:R-:W-:Y:S01]  /*1750*/  IMAD R8, R17, c[0x0][0x214], R8 ;  /* 0x0000850011087a24 */ /* 0x000fe200078e0208 */
[----:B---3--:R-:W-:-:S05]  /*1760*/  SHF.R.S32.HI R2, RZ, 0x1f, R29 ;  /* 0x0000001fff027819 */ /* 0x008fca000001141d */
[C---:B------:R-:W-:Y:S02]  /*1770*/  IMAD R0, R2.reuse, c[0x0][0x1e0], RZ ;  /* 0x0000780002007a24 */ /* 0x040fe400078e02ff */
[----:B------:R-:W-:Y:S02]  /*1780*/  IMAD R2, R2, c[0x0][0x208], RZ ;  /* 0x0000820002027a24 */ /* 0x000fe400078e02ff */
[----:B------:R-:W-:Y:S02]  /*1790*/  IMAD R0, R29, c[0x0][0x1e4], R0 ;  /* 0x000079001d007a24 */ /* 0x000fe400078e0200 */
[----:B--2---:R-:W-:-:S05]  /*17a0*/  IMAD.MOV.U32 R34, RZ, RZ, R4 ;  /* 0x000000ffff227224 */ /* 0x004fca00078e0004 */
[--C-:B------:R-:W-:Y:S02]  /*17b0*/  SHF.R.S32.HI R35, RZ, 0x1f, R34.reuse ;  /* 0x0000001fff237819 */ /* 0x100fe40000011422 */
[C---:B------:R-:W-:Y:S02]  /*17c0*/  IADD3 R24, R34.reuse, 0x40, RZ ;  /* 0x0000004022187810 */ /* 0x040fe40007ffe0ff */
[----:B------:R-:W-:Y:S01]  /*17d0*/  ISETP.GE.AND P5, PT, R34, c[0x0][0x1d4], PT ;  /* 0x0000750022007a0c */ /* 0x000fe20003fa6270 */
[----:B------:R-:W-:Y:S01]  /*17e0*/  IMAD.WIDE.U32 R4, R29, c[0x0][0x1e0], R34 ;  /* 0x000078001d047a25 */ /* 0x000fe200078e0022 */
[----:B------:R-:W-:Y:S01]  /*17f0*/  ISETP.GE.AND P4, PT, R24, c[0x0][0x1d4], PT ;  /* 0x0000750018007a0c */ /* 0x000fe20003f86270 */
[----:B------:R4:W-:Y:S01]  /*1800*/  STL [R1+0xa4], R35 ;  /* 0x0000a42301007387 */ /* 0x0009e20000100800 */
[----:B------:R-:W-:Y:S02]  /*1810*/  SEL R10, RZ, 0x1, P5 ;  /* 0x00000001ff0a7807 */ /* 0x000fe40002800000 */
[----:B------:R-:W-:Y:S01]  /*1820*/  IADD3 R5, R5, R0, RZ ;  /* 0x0000000005057210 */ /* 0x000fe20007ffe0ff */
[C---:B------:R-:W-:Y:S01]  /*1830*/  IMAD R0, R29.reuse, c[0x0][0x20c], R2 ;  /* 0x000083001d007a24 */ /* 0x040fe200078e0202 */
[C---:B------:R-:W-:Y:S01]  /*1840*/  IADD3 R21, R34.reuse, 0x80, RZ ;  /* 0x0000008022157810 */ /* 0x040fe20007ffe0ff */
[----:B------:R-:W-:Y:S01]  /*1850*/  IMAD.WIDE.U32 R2, R29, c[0x0][0x208], R34 ;  /* 0x000082001d027a25 */ /* 0x000fe200078e0022 */
[----:B------:R-:W-:-:S02]  /*1860*/  IADD3 R25, R34, 0xc0, RZ ;  /* 0x000000c022197810 */ /* 0x000fc40007ffe0ff */
[----:B------:R-:W-:Y:S01]  /*1870*/  ISETP.GE.AND P3, PT, R21, c[0x0][0x1d4], PT ;  /* 0x0000750015007a0c */ /* 0x000fe20003f66270 */
[----:B------:R-:W-:Y:S01]  /*1880*/  IMAD.IADD R3, R3, 0x1, R0 ;  /* 0x0000000103037824 */ /* 0x000fe200078e0200 */
[----:B------:R-:W-:Y:S01]  /*1890*/  SEL R0, RZ, 0xffffffff, P4 ;  /* 0xffffffffff007807 */ /* 0x000fe20002000000 */
[----:B------:R-:W-:Y:S01]  /*18a0*/  IMAD.WIDE.U32 R4, R17, c[0x0][0x1e8], R4 ;  /* 0x00007a0011047a25 */ /* 0x000fe200078e0004 */
[----:B------:R-:W-:Y:S02]  /*18b0*/  ISETP.GE.AND P2, PT, R25, c[0x0][0x1d4], PT ;  /* 0x0000750019007a0c */ /* 0x000fe40003f46270 */
[----:B-1----:R-:W-:Y:S01]  /*18c0*/  SEL R11, RZ, 0x4, P3 ;  /* 0x00000004ff0b7807 */ /* 0x002fe20001800000 */
[----:B------:R-:W-:Y:S01]  /*18d0*/  IMAD.WIDE.U32 R2, R17, c[0x0][0x210], R2 ;  /* 0x0000840011027a25 */ /* 0x000fe200078e0002 */
[----:B------:R-:W-:-:S03]  /*18e0*/  IADD3 R7, R5, R6, RZ ;  /* 0x0000000605077210 */ /* 0x000fc60007ffe0ff */
[----:B------:R-:W-:Y:S01]  /*18f0*/  IMAD.SHL.U32 R0, R0, 0x2, RZ ;  /* 0x0000000200007824 */ /* 0x000fe200078e00ff */
[----:B------:R-:W-:Y:S01]  /*1900*/  IADD3 R5, R3, R8, RZ ;  /* 0x0000000803057210 */ /* 0x000fe20007ffe0ff */
[----:B------:R-:W-:Y:S01]  /*1910*/  IMAD.MOV.U32 R6, RZ, RZ, R4 ;  /* 0x000000ffff067224 */ /* 0x000fe200078e0004 */
[----:B------:R-:W-:Y:S01]  /*1920*/  SHF.R.S32.HI R8, RZ, 0x1f, R14 ;  /* 0x0000001fff087819 */ /* 0x000fe2000001140e */
[----:B------:R-:W-:Y:S01]  /*1930*/  IMAD.MOV.U32 R4, RZ, RZ, R2 ;  /* 0x000000ffff047224 */ /* 0x000fe200078e0002 */
[----:B-----5:R-:W-:Y:S02]  /*1940*/  @P0 SHF.R.S32.HI R3, RZ, 0x1f, R9 ;  /* 0x0000001fff030819 */ /* 0x020fe40000011409 */
[----:B------:R-:W-:Y:S02]  /*1950*/  @!P0 MOV R3, R8 ;  /* 0x0000000800038202 */ /* 0x000fe40000000f00 */
[----:B------:R-:W-:Y:S02]  /*1960*/  LOP3.LUT R12, R0, 0x2, R10, 0xe2, !PT ;  /* 0x00000002000c7812 */ /* 0x000fe400078ee20a */
[----:B------:R-:W-:Y:S01]  /*1970*/  @P0 MOV R2, R9 ;  /* 0x0000000900020202 */ /* 0x000fe20000000f00 */
[----:B------:R-:W-:Y:S01]  /*1980*/  @!P0 IMAD.MOV.U32 R2, RZ, RZ, R14 ;  /* 0x000000ffff028224 */ /* 0x000fe200078e000e */
[----:B------:R-:W-:Y:S01]  /*1990*/  SEL R10, RZ, 0x8, P2 ;  /* 0x00000008ff0a7807 */ /* 0x000fe20001000000 */
[----:B------:R-:W-:-:S02]  /*19a0*/  IMAD R0, R3, c[0x0][0x1f0], RZ ;  /* 0x00007c0003007a24 */ /* 0x000fc400078e02ff */
[----:B------:R-:W-:Y:S01]  /*19b0*/  IMAD R3, R3, c[0x0][0x218], RZ ;  /* 0x0000860003037a24 */ /* 0x000fe200078e02ff */
[----:B------:R-:W-:Y:S01]  /*19c0*/  LOP3.LUT R20, R10, R12, R11, 0xfe, !PT ;  /* 0x0000000c0a147212 */ /* 0x000fe200078efe0b */
[----:B------:R-:W-:-:S04]  /*19d0*/  IMAD.WIDE.U32 R88, R2, c[0x0][0x1f0], R6 ;  /* 0x00007c0002587a25 */ /* 0x000fc800078e0006 */
[C---:B------:R-:W-:Y:S01]  /*19e0*/  IMAD.WIDE.U32 R32, R2.reuse, c[0x0][0x218], R4 ;  /* 0x0000860002207a25 */ /* 0x040fe200078e0004 */
[----:B------:R4:W-:Y:S03]  /*19f0*/  STL.64 [R1+0x68], R88 ;  /* 0x0000685801007387 */ /* 0x0009e60000100a00 */
[C---:B------:R-:W-:Y:S01]  /*1a00*/  IMAD R0, R2.reuse, c[0x0][0x1f4], R0 ;  /* 0x00007d0002007a24 */ /* 0x040fe200078e0200 */
[----:B------:R4:W-:Y:S01]  /*1a10*/  STL.64 [R1+0x70], R32 ;  /* 0x0000702001007387 */ /* 0x0009e20000100a00 */
[----:B------:R-:W-:Y:S02]  /*1a20*/  IMAD R2, R2, c[0x0][0x21c], R3 ;  /* 0x0000870002027a24 */ /* 0x000fe400078e0203 */
[----:B------:R-:W-:-:S03]  /*1a30*/  IMAD.IADD R87, R89, 0x1, R0 ;  /* 0x0000000159577824 */ /* 0x000fc600078e0200 */
[----:B------:R-:W-:Y:S02]  /*1a40*/  IADD3 R30, R33, R2, RZ ;  /* 0x00000002211e7210 */ /* 0x000fe40007ffe0ff */
[----:B------:R4:W-:Y:S04]  /*1a50*/  STL [R1+0x64], R87 ;  /* 0x0000645701007387 */ /* 0x0009e80000100800 */
[----:B------:R4:W-:Y:S02]  /*1a60*/  STL [R1+0x78], R30 ;  /* 0x0000781e01007387 */ /* 0x0009e40000100800 */
[----:B------:R-:W2:Y:S01]  /*1a70*/  LDL R15, [R1+0x104] ;  /* 0x00010400010f7983 */ /* 0x000ea20000100800 */
[----:B------:R-:W-:Y:S01]  /*1a80*/  IMAD.MOV.U32 R128, RZ, RZ, R18 ;  /* 0x000000ffff807224 */ /* 0x000fe200078e0012 */
[----:B------:R-:W-:Y:S01]  /*1a90*/  P2R R22, PR, RZ, 0x20 ;  /* 0x00000020ff167803 */ /* 0x000fe20000000000 */
[----:B------:R-:W-:Y:S01]  /*1aa0*/  IMAD R5, R13, c[0x0][0x1b8], RZ ;  /* 0x00006e000d057a24 */ /* 0x000fe200078e02ff */
[----:B------:R-:W3:Y:S01]  /*1ab0*/  LDL R39, [R1+0xd8] ;  /* 0x0000d80001277983 */ /* 0x000ee20000100800 */
[----:B------:R-:W-:Y:S01]  /*1ac0*/  IMAD.WIDE.U32 R2, R17, c[0x0][0x1b8], RZ ;  /* 0x00006e0011027a25 */ /* 0x000fe200078e00ff */
[----:B------:R-:W-:-:S02]  /*1ad0*/  P2R R27, PR, RZ, 0x8 ;  /* 0x00000008ff1b7803 */ /* 0x000fc40000000000 */
[----:B------:R-:W5:Y:S01]  /*1ae0*/  LDL R37, [R1+0xd4] ;  /* 0x0000d40001257983 */ /* 0x000f620000100800 */
[----:B------:R-:W-:Y:S01]  /*1af0*/  IMAD R5, R17, c[0x0][0x1bc], R5 ;  /* 0x00006f0011057a24 */ /* 0x000fe200078e0205 */
[----:B------:R-:W-:Y:S02]  /*1b00*/  P2R R23, PR, RZ, 0x10 ;  /* 0x00000010ff177803 */ /* 0x000fe40000000000 */
[----:B----4-:R-:W4:Y:S01]  /*1b10*/  LDL R31, [R1+0xd0] ;  /* 0x0000d000011f7983 */ /* 0x010f220000100800 */
[----:B------:R-:W-:-:S03]  /*1b20*/  P2R R26, PR, RZ, 0x4 ;  /* 0x00000004ff1a7803 */ /* 0x000fc60000000000 */
[----:B------:R-:W3:Y:S01]  /*1b30*/  LDL R86, [R1+0x58] ;  /* 0x0000580001567983 */ /* 0x000ee20000100800 */
[----:B------:R-:W-:Y:S02]  /*1b40*/  IMAD R8, R8, c[0x0][0x1c0], RZ ;  /* 0x0000700008087a24 */ /* 0x000fe400078e02ff */
[----:B------:R-:W-:Y:S01]  /*1b50*/  IMAD.IADD R3, R3, 0x1, R5 ;  /* 0x0000000103037824 */ /* 0x000fe200078e0205 */
[----:B------:R-:W-:Y:S01]  /*1b60*/  P2R R36, PR, RZ, 0x2 ;  /* 0x00000002ff247803 */ /* 0x000fe20000000000 */
[C---:B------:R-:W-:Y:S01]  /*1b70*/  IMAD R8, R14.reuse, c[0x0][0x1c4], R8 ;  /* 0x000071000e087a24 */ /* 0x040fe200078e0208 */
[----:B------:R-:W3:Y:S01]  /*1b80*/  LDL R80, [R1+0x2c] ;  /* 0x00002c0001507983 */ /* 0x000ee20000100800 */
[----:B------:R-:W-:-:S03]  /*1b90*/  IMAD.WIDE.U32 R2, R14, c[0x0][0x1c0], R2 ;  /* 0x000070000e027a25 */ /* 0x000fc600078e0002 */
[----:B------:R-:W3:Y:S01]  /*1ba0*/  LDL R83, [R1+0x38] ;  /* 0x0000380001537983 */ /* 0x000ee20000100800 */
[----:B------:R-:W-:Y:S02]  /*1bb0*/  IMAD.IADD R3, R3, 0x1, R8 ;  /* 0x0000000103037824 */ /* 0x000fe400078e0208 */
[----:B------:R-:W-:Y:S01]  /*1bc0*/  IMAD R28, R28, c[0x0][0x168], RZ ;  /* 0x00005a001c1c7a24 */ /* 0x000fe200078e02ff */
[----:B------:R-:W3:Y:S01]  /*1bd0*/  LDL R82, [R1+0x34] ;  /* 0x0000340001527983 */ /* 0x000ee20000100800 */
[----:B------:R-:W-:Y:S01]  /*1be0*/  IMAD.IADD R9, R29, 0x1, R128 ;  /* 0x000000011d097824 */ /* 0x000fe200078e0280 */
[----:B------:R-:W-:Y:S02]  /*1bf0*/  ISETP.GE.AND P3, PT, R34, c[0x0][0x198], PT ;  /* 0x0000660022007a0c */ /* 0x000fe40003f66270 */
[----:B------:R-:W-:Y:S02]  /*1c00*/  BAR.SYNC.DEFER_BLOCKING 0x0 ;  /* 0x0000000000007b1d */ /* 0x000fe40000010000 */
[----:B------:R-:W-:-:S02]  /*1c10*/  IADD3 R18, R9, 0x40, RZ ;  /* 0x0000004009127810 */ /* 0x000fc40007ffe0ff */
[----:B------:R-:W-:Y:S02]  /*1c20*/  ISETP.GE.AND P2, PT, R24, c[0x0][0x198], PT ;  /* 0x0000660018007a0c */ /* 0x000fe40003f46270 */
[----:B------:R-:W-:Y:S01]  /*1c30*/  ISETP.GE.AND P4, PT, R18, R28, PT ;  /* 0x0000001c1200720c */ /* 0x000fe20003f86270 */
[----:B------:R-:W-:Y:S01]  /*1c40*/  IMAD.MOV.U32 R135, RZ, RZ, R38 ;  /* 0x000000ffff877224 */ /* 0x000fe200078e0026 */
[----:B------:R-:W3:Y:S01]  /*1c50*/  LDL R81, [R1+0x30] ;  /* 0x0000300001517983 */ /* 0x000ee20000100800 */
[----:B--2---:R-:W-:-:S04]  /*1c60*/  IMAD.IADD R4, R15, 0x1, R128 ;  /* 0x000000010f047824 */ /* 0x004fc800078e0280 */
        /* <DEDUP_REMOVED lines=15> */
[----:B------:R-:W-:-:S05]  /*1d60*/  IMAD.IADD R0, R3, 0x1, R0 ;  /* 0x0000000103007824 */ /* 0x000fca00078e0200 */
[----:B------:R-:W-:Y:S02]  /*1d70*/  LEA.HI.X R0, R2, c[0x0][0x164], R0, 0x1, P0 ;  /* 0x0000590002007a11 */ /* 0x000fe400000f0c00 */
[----:B------:R-:W1:Y:S04]  /*1d80*/  SHFL.IDX PT, R2, R8, RZ, 0x181f ;  /* 0x00181fff08027589 */ /* 0x000e6800000e0000 */
[----:B------:R-:W3:Y:S01]  /*1d90*/  SHFL.IDX PT, R3, R0, RZ, 0x181f ;  /* 0x00181fff00037589 */ /* 0x000ee200000e0000 */
[CC--:B------:R-:W-:Y:S02]  /*1da0*/  ISETP.GE.AND P0, PT, R9.reuse, R28.reuse, PT ;  /* 0x0000001c0900720c */ /* 0x0c0fe40003f06270 */
[----:B------:R-:W-:Y:S01]  /*1db0*/  IADD3 R4, R9, 0x20, RZ ;  /* 0x0000002009047810 */ /* 0x000fe20007ffe0ff */
[----:B------:R-:W2:Y:S03]  /*1dc0*/  SHFL.IDX PT, R6, R8, 0x1, 0x181f ;  /* 0x00381f0008067f89 */ /* 0x000ea600000e0000 */
[----:B------:R-:W-:Y:S01]  /*1dd0*/  ISETP.GE.AND P5, PT, R4, R28, PT ;  /* 0x0000001c0400720c */ /* 0x000fe20003fa6270 */
[----:B------:R-:W2:Y:S04]  /*1de0*/  SHFL.IDX PT, R7, R0, 0x1, 0x181f ;  /* 0x00381f0000077f89 */ /* 0x000ea800000e0000 */
[----:B------:R-:W2:Y:S02]  /*1df0*/  SHFL.IDX PT, R4, R8, 0x2, 0x181f ;  /* 0x00581f0008047f89 */ /* 0x000ea400000e0000 */
[----:B-1----:R-:W-:-:S02]  /*1e00*/  @!P0 LEA R14, P6, R24, R2, 0x1 ;  /* 0x00000002180e8211 */ /* 0x002fc400078c08ff */
[----:B------:R-:W1:Y:S02]  /*1e10*/  SHFL.IDX PT, R5, R0, 0x2, 0x181f ;  /* 0x00581f0000057f89 */ /* 0x000e6400000e0000 */
[----:B---3--:R-:W-:Y:S02]  /*1e20*/  @!P0 LEA.HI.X R15, R24, R3, R39, 0x1, P6 ;  /* 0x00000003180f8211 */ /* 0x008fe400030f0c27 */
[----:B------:R-:W-:-:S04]  /*1e30*/  @!P0 LEA R12, P6, R21, R2, 0x1 ;  /* 0x00000002150c8211 */ /* 0x000fc800078c08ff */
[----:B-----5:R-:W-:Y:S02]  /*1e40*/  @!P0 LEA.HI.X R13, R21, R3, R37, 0x1, P6 ;  /* 0x00000003150d8211 */ /* 0x020fe400030f0c25 */
[----:B------:R-:W-:-:S04]  /*1e50*/  @!P0 LEA R10, P6, R25, R2, 0x1 ;  /* 0x00000002190a8211 */ /* 0x000fc800078c08ff */
[----:B----4-:R-:W-:Y:S01]  /*1e60*/  @!P0 LEA.HI.X R11, R25, R3, R31, 0x1, P6 ;  /* 0x00000003190b8211 */ /* 0x010fe200030f0c1f */
[----:B------:R-:W-:Y:S01]  /*1e70*/  @!P0 IMAD.WIDE R2, R34, 0x2, R2 ;  /* 0x0000000222028825 */ /* 0x000fe200078e0202 */
[----:B------:R-:W-:Y:S02]  /*1e80*/  ISETP.GE.AND P1, PT, R21, c[0x0][0x198], PT ;  /* 0x0000660015007a0c */ /* 0x000fe40003f26270 */
[C---:B--2---:R-:W-:Y:S02]  /*1e90*/  @!P5 LEA R16, P6, R24.reuse, R6, 0x1 ;  /* 0x000000061810d211 */ /* 0x044fe400078c08ff */
[----:B------:R2:W-:Y:S02]  /*1ea0*/  @!P0 LDGSTS.E.BYPASS.LTC128B.128 [R86+0x100], [R2.64], !P3 ;  /* 0x0010000002568fae */ /* 0x0005e4000d901d46 */
[C---:B------:R-:W-:Y:S02]  /*1eb0*/  @!P5 LEA.HI.X R17, R24.reuse, R7, R39, 0x1, P6 ;  /* 0x000000071811d211 */ /* 0x040fe400030f0c27 */
[----:B------:R-:W-:Y:S01]  /*1ec0*/  @!P4 LEA R18, P6, R24, R4, 0x1 ;  /* 0x000000041812c211 */ /* 0x000fe200078c08ff */
[----:B------:R3:W-:Y:S01]  /*1ed0*/  @!P0 LDGSTS.E.BYPASS.LTC128B.128 [R86+0x4100], [R14.64], !P2 ;  /* 0x041000000e568fae */ /* 0x0007e2000d101d46 */
[----:B------:R-:W-:-:S02]  /*1ee0*/  IADD3 R9, R9, 0x60, RZ ;  /* 0x0000006009097810 */ /* 0x000fc40007ffe0ff */
[----:B-1----:R-:W-:Y:S01]  /*1ef0*/  @!P4 LEA.HI.X R19, R24, R5, R39, 0x1, P6 ;  /* 0x000000051813c211 */ /* 0x002fe200030f0c27 */
[----:B------:R1:W-:Y:S01]  /*1f00*/  @!P0 LDGSTS.E.BYPASS.LTC128B.128 [R86+0x8100], [R12.64], !P1 ;  /* 0x081000000c568fae */ /* 0x0003e2000c901d46 */
[----:B------:R-:W-:Y:S02]  /*1f10*/  ISETP.GE.AND P1, PT, R25, c[0x0][0x198], PT ;  /* 0x0000660019007a0c */ /* 0x000fe40003f26270 */
[----:B------:R-:W-:-:S11]  /*1f20*/  ISETP.GE.AND P6, PT, R9, R28, PT ;  /* 0x0000001c0900720c */ /* 0x000fd60003fc6270 */
[----:B------:R4:W-:Y:S04]  /*1f30*/  @!P0 LDGSTS.E.BYPASS.LTC128B.128 [R86+0xc100], [R10.64], !P1 ;  /* 0x0c1000000a568fae */ /* 0x0009e8000c901d46 */
[----:B--2---:R-:W1:Y:S04]  /*1f40*/  SHFL.IDX PT, R2, R8, 0x3, 0x181f ;  /* 0x00781f0008027f89 */ /* 0x004e6800000e0000 */
[----:B------:R-:W2:Y:S04]  /*1f50*/  SHFL.IDX PT, R3, R0, 0x3, 0x181f ;  /* 0x00781f0000037f89 */ /* 0x000ea800000e0000 */
[----:B---3--:R-:W3:Y:S04]  /*1f60*/  LDL R15, [R1+0x54] ;  /* 0x00005400010f7983 */ /* 0x008ee80000100800 */
[----:B------:R-:W5:Y:S01]  /*1f70*/  LDL R14, [R1+0x50] ;  /* 0x00005000010e7983 */ /* 0x000f620000100800 */
[----:B-1----:R-:W-:-:S04]  /*1f80*/  @!P6 LEA R12, P0, R24, R2, 0x1 ;  /* 0x00000002180ce211 */ /* 0x002fc800078008ff */
[----:B--2---:R-:W-:Y:S02]  /*1f90*/  @!P6 LEA.HI.X R13, R24, R3, R39, 0x1, P0 ;  /* 0x00000003180de211 */ /* 0x004fe400000f0c27 */
[----:B----4-:R-:W-:-:S04]  /*1fa0*/  @!P5 LEA R10, P0, R21, R6, 0x1 ;  /* 0x00000006150ad211 */ /* 0x010fc800078008ff */
[----:B------:R-:W-:Y:S02]  /*1fb0*/  @!P5 LEA.HI.X R11, R21, R7, R37, 0x1, P0 ;  /* 0x00000007150bd211 */ /* 0x000fe400000f0c25 */
[----:B------:R-:W-:-:S04]  /*1fc0*/  @!P5 LEA R8, P0, R25, R6, 0x1 ;  /* 0x000000061908d211 */ /* 0x000fc800078008ff */
[----:B------:R-:W-:Y:S02]  /*1fd0*/  @!P5 LEA.HI.X R9, R25, R7, R31, 0x1, P0 ;  /* 0x000000071909d211 */ /* 0x000fe400000f0c1f */
[----:B------:R-:W-:Y:S01]  /*1fe0*/  ISETP.GE.AND P0, PT, R21, c[0x0][0x198], PT ;  /* 0x0000660015007a0c */ /* 0x000fe20003f06270 */
[----:B------:R-:W-:-:S05]  /*1ff0*/  @!P5 IMAD.WIDE R6, R34, 0x2, R6 ;  /* 0x000000022206d825 */ /* 0x000fca00078e0206 */
[----:B------:R1:W-:Y:S04]  /*2000*/  @!P5 LDGSTS.E.BYPASS.LTC128B.128 [R86+0x1100], [R6.64], !P3 ;  /* 0x011000000656dfae */ /* 0x0003e8000d901d46 */
[----:B------:R2:W-:Y:S04]  /*2010*/  @!P5 LDGSTS.E.BYPASS.LTC128B.128 [R86+0x5100], [R16.64], !P2 ;  /* 0x051000001056dfae */ /* 0x0005e8000d101d46 */
[----:B------:R4:W-:Y:S04]  /*2020*/  @!P5 LDGSTS.E.BYPASS.LTC128B.128 [R86+0x9100], [R10.64], !P0 ;  /* 0x091000000a56dfae */ /* 0x0009e8000c101d46 */
[----:B------:R1:W-:Y:S04]  /*2030*/  @!P5 LDGSTS.E.BYPASS.LTC128B.128 [R86+0xd100], [R8.64], !P1 ;  /* 0x0d1000000856dfae */ /* 0x0003e8000c901d46 */
[----:B--2---:R-:W4:Y:S04]  /*2040*/  LDL R17, [R1+0x8] ;  /* 0x0000080001117983 */ /* 0x004f280000100800 */
[----:B------:R-:W4:Y:S01]  /*2050*/  LDL R16, [R1+0x44] ;  /* 0x0000440001107983 */ /* 0x000f220000100800 */
[----:B-1----:R-:W-:-:S04]  /*2060*/  @!P4 LEA R8, P0, R21, R4, 0x1 ;  /* 0x000000041508c211 */ /* 0x002fc800078008ff */
[C---:B------:R-:W-:Y:S02]  /*2070*/  @!P4 LEA.HI.X R9, R21.reuse, R5, R37, 0x1, P0 ;  /* 0x000000051509c211 */ /* 0x040fe400000f0c25 */
[----:B----4-:R-:W-:-:S04]  /*2080*/  @!P6 LEA R10, P0, R21, R2, 0x1 ;  /* 0x00000002150ae211 */ /* 0x010fc800078008ff */
[----:B------:R-:W-:Y:S02]  /*2090*/  @!P6 LEA.HI.X R11, R21, R3, R37, 0x1, P0 ;  /* 0x00000003150be211 */ /* 0x000fe400000f0c25 */
[----:B------:R-:W-:-:S04]  /*20a0*/  @!P4 LEA R6, P0, R25, R4, 0x1 ;  /* 0x000000041906c211 */ /* 0x000fc800078008ff */
[----:B------:R-:W-:Y:S01]  /*20b0*/  @!P4 LEA.HI.X R7, R25, R5, R31, 0x1, P0 ;  /* 0x000000051907c211 */ /* 0x000fe200000f0c1f */
[----:B------:R-:W-:-:S05]  /*20c0*/  @!P4 IMAD.WIDE R4, R34, 0x2, R4 ;  /* 0x000000022204c825 */ /* 0x000fca00078e0204 */
[----:B------:R1:W-:Y:S04]  /*20d0*/  @!P4 LDGSTS.E.BYPASS.LTC128B.128 [R86+0x2100], [R4.64], !P3 ;  /* 0x021000000456cfae */ /* 0x0003e8000d901d46 */
[----:B------:R4:W-:Y:S01]  /*20e0*/  @!P4 LDGSTS.E.BYPASS.LTC128B.128 [R86+0x6100], [R18.64], !P2 ;  /* 0x061000001256cfae */ /* 0x0009e2000d101d46 */
[----:B------:R-:W-:-:S13]  /*20f0*/  ISETP.GE.AND P0, PT, R21, c[0x0][0x198], PT ;  /* 0x0000660015007a0c */ /* 0x000fda0003f06270 */
[----:B------:R1:W-:Y:S04]  /*2100*/  @!P4 LDGSTS.E.BYPASS.LTC128B.128 [R86+0xa100], [R8.64], !P0 ;  /* 0x0a1000000856cfae */ /* 0x0003e8000c101d46 */
[----:B------:R1:W-:Y:S04]  /*2110*/  @!P4 LDGSTS.E.BYPASS.LTC128B.128 [R86+0xe100], [R6.64], !P1 ;  /* 0x0e1000000656cfae */ /* 0x0003e8000c901d46 */
[----:B----4-:R-:W4:Y:S01]  /*2120*/  LDL R18, [R1+0x4c] ;  /* 0x00004c0001127983 */ /* 0x010f220000100800 */
[----:B-1----:R-:W-:-:S04]  /*2130*/  @!P6 LEA R6, P0, R25, R2, 0x1 ;  /* 0x000000021906e211 */ /* 0x002fc800078008ff */
[----:B------:R-:W-:Y:S02]  /*2140*/  @!P6 LEA.HI.X R7, R25, R3, R31, 0x1, P0 ;  /* 0x000000031907e211 */ /* 0x000fe400000f0c1f */
[----:B------:R-:W-:Y:S01]  /*2150*/  ISETP.GE.AND P0, PT, R21, c[0x0][0x198], PT ;  /* 0x0000660015007a0c */ /* 0x000fe20003f06270 */
[----:B------:R-:W-:-:S05]  /*2160*/  @!P6 IMAD.WIDE R2, R34, 0x2, R2 ;  /* 0x000000022202e825 */ /* 0x000fca00078e0202 */
[----:B------:R1:W-:Y:S04]  /*2170*/  @!P6 LDGSTS.E.BYPASS.LTC128B.128 [R86+0x3100], [R2.64], !P3 ;  /* 0x031000000256efae */ /* 0x0003e8000d901d46 */
[----:B------:R1:W-:Y:S04]  /*2180*/  @!P6 LDGSTS.E.BYPASS.LTC128B.128 [R86+0x7100], [R12.64], !P2 ;  /* 0x071000000c56efae */ /* 0x0003e8000d101d46 */
[----:B------:R1:W-:Y:S01]  /*2190*/  @!P6 LDGSTS.E.BYPASS.LTC128B.128 [R86+0xb100], [R10.64], !P0 ;  /* 0x0b1000000a56efae */ /* 0x0003e2000c101d46 */
[----:B------:R-:W-:Y:S02]  /*21a0*/  IADD3 R4, R135, -0x1, RZ ;  /* 0xffffffff87047810 */ /* 0x000fe40007ffe0ff */
[----:B------:R-:W-:Y:S01]  /*21b0*/  IADD3 R8, -R29, c[0x0][0x1d0], RZ ;  /* 0x000074001d087a10 */ /* 0x000fe20007ffe1ff */
[----:B------:R1:W-:Y:S04]  /*21c0*/  @!P6 LDGSTS.E.BYPASS.LTC128B.128 [R86+0xf100], [R6.64], !P1 ;  /* 0x0f1000000656efae */ /* 0x0003e8000c901d46 */
[----:B-1----:R-:W4:Y:S04]  /*21d0*/  LDL R11, [R1+0x40] ;  /* 0x00004000010b7983 */ /* 0x002f280000100800 */
[----:B------:R-:W4:Y:S01]  /*21e0*/  LDL R10, [R1+0x3c] ;  /* 0x00003c00010a7983 */ /* 0x000f220000100800 */
[----:B------:R-:W-:Y:S01]  /*21f0*/  SHF.R.S32.HI R9, RZ, 0x1f, R4 ;  /* 0x0000001fff097819 */ /* 0x000fe20000011404 */
[----:B------:R-:W-:-:S02]  /*2200*/  IMAD R8, R4, -0x40, R8 ;  /* 0xffffffc004087824 */ /* 0x000fc400078e0208 */
[----:B------:R-:W-:Y:S01]  /*2210*/  IMAD.WIDE.U32 R2, R4, c[0x0][0x1e0], RZ ;  /* 0x0000780004027a25 */ /* 0x000fe200078e00ff */
[----:B------:R-:W-:Y:S01]  /*2220*/  ISETP.NE.AND P5, PT, R22, RZ, PT ;  /* 0x000000ff1600720c */ /* 0x000fe20003fa5270 */
[----:B------:R-:W0:Y:S01]  /*2230*/  LDGDEPBAR ;  /* 0x00000000000079af */ /* 0x000e220000000000 */
[----:B------:R-:W-:Y:S01]  /*2240*/  ISETP.GE.AND P0, PT, R8, 0x1, PT ;  /* 0x000000010800780c */ /* 0x000fe20003f06270 */
[----:B------:R-:W-:-:S04]  /*2250*/  IMAD R5, R9, c[0x0][0x1e0], RZ ;  /* 0x0000780009057a24 */ /* 0x000fc800078e02ff */
[----:B------:R-:W-:Y:S01]  /*2260*/  IMAD R5, R4, c[0x0][0x1e4], R5 ;  /* 0x0000790004057a24 */ /* 0x000fe200078e0205 */
[----:B------:R-:W-:-:S03]  /*2270*/  LEA R0, P6, R2, R88, 0x6 ;  /* 0x0000005802007211 */ /* 0x000fc600078c30ff */
[----:B------:R-:W-:Y:S01]  /*2280*/  IMAD.IADD R5, R3, 0x1, R5 ;  /* 0x0000000103057824 */ /* 0x000fe200078e0205 */
[----:B------:R-:W-:-:S04]  /*2290*/  ISETP.NE.AND P4, PT, R23, RZ, PT ;  /* 0x000000ff1700720c */ /* 0x000fc80003f85270 */
[----:B------:R-:W-:Y:S02]  /*22a0*/  LEA.HI.X R5, R2, R87, R5, 0x6, P6 ;  /* 0x0000005702057211 */ /* 0x000fe400030f3405 */
[----:B------:R-:W-:Y:S02]  /*22b0*/  @P0 LEA R2, P6, R0, c[0x0][0x1c8], 0x1 ;  /* 0x0000720000020a11 */ /* 0x000fe400078c08ff */
[----:B------:R-:W-:Y:S02]  /*22c0*/  ISETP.NE.AND P3, PT, R27, RZ, PT ;  /* 0x000000ff1b00720c */ /* 0x000fe40003f65270 */
[----:B------:R-:W-:Y:S02]  /*22d0*/  ISETP.NE.AND P2, PT, R26, RZ, PT ;  /* 0x000000ff1a00720c */ /* 0x000fe40003f45270 */
[----:B------:R-:W-:Y:S02]  /*22e0*/  @P0 LEA.HI.X R3, R0, c[0x0][0x1cc], R5, 0x1, P6 ;  /* 0x0000730000030a11 */ /* 0x000fe400030f0c05 */
[----:B------:R-:W-:Y:S01]  /*22f0*/  ISETP.GE.AND P6, PT, R8, 0x21, PT ;  /* 0x000000210800780c */ /* 0x000fe20003fc6270 */
[----:B------:R-:W-:-:S02]  /*2300*/  IMAD.MOV.U32 R8, RZ, RZ, 0x20 ;  /* 0x00000020ff087424 */ /* 0x000fc400078e00ff */
[----:B------:R1:W-:Y:S02]  /*2310*/  @P0 LDGSTS.E.BYPASS.LTC128B.128 [R86+0x10100], [R2.64], !P5 ;  /* 0x1010000002560fae */ /* 0x0003e4000e901d46 */
[----:B------:R-:W-:Y:S02]  /*2320*/  IMAD.WIDE.U32 R6, R8, c[0x0][0x1e0], RZ ;  /* 0x0000780008067a25 */ /* 0x000fe400078e00ff */
[----:B------:R1:W-:Y:S04]  /*2330*/  @P0 LDGSTS.E.BYPASS.LTC128B.128 [R86+0x12100], [R2.64+0x80], !P4 ;  /* 0x1210008002560fae */ /* 0x0003e8000e101d46 */
[----:B------:R1:W-:Y:S04]  /*2340*/  @P0 LDGSTS.E.BYPASS.LTC128B.128 [R86+0x14100], [R2.64+0x100], !P3 ;  /* 0x1410010002560fae */ /* 0x0003e8000d901d46 */
[----:B------:R1:W-:Y:S01]  /*2350*/  @P0 LDGSTS.E.BYPASS.LTC128B.128 [R86+0x16100], [R2.64+0x180], !P2 ;  /* 0x1610018002560fae */ /* 0x0003e2000d101d46 */
[----:B------:R-:W-:Y:S01]  /*2360*/  @P6 IADD3 R0, P0, R0, R6, RZ ;  /* 0x0000000600006210 */ /* 0x000fe20007f1e0ff */
[----:B------:R-:W-:-:S02]  /*2370*/  IMAD R9, R9, c[0x0][0x208], RZ ;  /* 0x0000820009097a24 */ /* 0x000fc400078e02ff */
[----:B-1----:R-:W-:-:S05]  /*2380*/  IMAD R2, R8, c[0x0][0x1e4], RZ ;  /* 0x0000790008027a24 */ /* 0x002fca00078e02ff */
[----:B------:R-:W-:Y:S02]  /*2390*/  @P6 IADD3.X R5, R5, R7, R2, P0, !PT ;  /* 0x0000000705056210 */ /* 0x000fe400007fe402 */
[----:B------:R-:W-:Y:S01]  /*23a0*/  @P6 LEA R2, P0, R0, c[0x0][0x1c8], 0x1 ;  /* 0x0000720000026a11 */ /* 0x000fe200078008ff */
[----:B------:R-:W-:-:S03]  /*23b0*/  IMAD.WIDE.U32 R6, R4, c[0x0][0x208], RZ ;  /* 0x0000820004067a25 */ /* 0x000fc600078e00ff */
[----:B------:R-:W-:Y:S01]  /*23c0*/  @P6 LEA.HI.X R3, R0, c[0x0][0x1cc], R5, 0x1, P0 ;  /* 0x0000730000036a11 */ /* 0x000fe200000f0c05 */
[----:B------:R-:W-:Y:S01]  /*23d0*/  IMAD R5, R4, c[0x0][0x20c], R9 ;  /* 0x0000830004057a24 */ /* 0x000fe200078e0209 */
[----:B------:R-:W-:-:S03]  /*23e0*/  LEA R0, P0, R6, R32, 0x6 ;  /* 0x0000002006007211 */ /* 0x000fc600078030ff */
[----:B------:R-:W-:Y:S01]  /*23f0*/  IMAD.IADD R5, R7, 0x1, R5 ;  /* 0x0000000107057824 */ /* 0x000fe200078e0205 */
[----:B------:R1:W-:Y:S04]  /*2400*/  @P6 LDGSTS.E.BYPASS.LTC128B.128 [R86+0x11100], [R2.64], !P5 ;  /* 0x1110000002566fae */ /* 0x0003e8000e901d46 */
[----:B------:R1:W-:Y:S01]  /*2410*/  @P6 LDGSTS.E.BYPASS.LTC128B.128 [R86+0x13100], [R2.64+0x80], !P4 ;  /* 0x1310008002566fae */ /* 0x0003e2000e101d46 */
[----:B------:R-:W-:-:S03]  /*2420*/  LEA.HI.X R6, R6, R30, R5, 0x6, P0 ;  /* 0x0000001e06067211 */ /* 0x000fc600000f3405 */
[----:B------:R1:W-:Y:S01]  /*2430*/  @P6 LDGSTS.E.BYPASS.LTC128B.128 [R86+0x15100], [R2.64+0x100], !P3 ;  /* 0x1510010002566fae */ /* 0x0003e2000d901d46 */
[----:B------:R-:W-:-:S03]  /*2440*/  IMAD.MOV.U32 R5, RZ, RZ, c[0x0][0x208] ;  /* 0x00008200ff057624 */ /* 0x000fc600078e00ff */
[----:B------:R1:W-:Y:S01]  /*2450*/  @P6 LDGSTS.E.BYPASS.LTC128B.128 [R86+0x17100], [R2.64+0x180], !P2 ;  /* 0x1710018002566fae */ /* 0x0003e2000d101d46 */
[----:B------:R-:W-:Y:S01]  /*2460*/  P2R R8, PR, RZ, 0x20 ;  /* 0x00000020ff087803 */ /* 0x000fe20000000000 */
[----:B------:R-:W-:Y:S02]  /*2470*/  IMAD.MOV.U32 R7, RZ, RZ, c[0x0][0x20c] ;  /* 0x00008300ff077624 */ /* 0x000fe400078e00ff */
[----:B------:R-:W-:Y:S01]  /*2480*/  IMAD.MOV.U32 R85, RZ, RZ, -0x40 ;  /* 0xffffffc0ff557424 */ /* 0x000fe200078e00ff */
[----:B------:R-:W0:Y:S01]  /*2490*/  LDGDEPBAR ;  /* 0x00000000000079af */ /* 0x000e220000000000 */
[----:B-1----:R-:W-:Y:S02]  /*24a0*/  LOP3.LUT R3, R20, 0x1, RZ, 0xc0, !PT ;  /* 0x0000000114037812 */ /* 0x002fe400078ec0ff */
[----:B------:R-:W-:Y:S01]  /*24b0*/  LEA R2, P0, R0, c[0x0][0x1f8], 0x1 ;  /* 0x00007e0000027a11 */ /* 0x000fe200078008ff */
[----:B------:R-:W-:Y:S01]  /*24c0*/  IMAD R84, R4, R85, c[0x0][0x1d0] ;  /* 0x0000740004547624 */ /* 0x000fe200078e0255 */
[----:B------:R-:W-:Y:S01]  /*24d0*/  ISETP.NE.U32.AND P5, PT, R3, 0x1, PT ;  /* 0x000000010300780c */ /* 0x000fe20003fa5070 */
[----:B------:R-:W-:-:S04]  /*24e0*/  DEPBAR.LE SB0, 0x1 ;  /* 0x000080400000791a */ /* 0x000fc80000000000 */
[----:B------:R-:W-:Y:S01]  /*24f0*/  LEA.HI.X R3, R0, c[0x0][0x1fc], R6, 0x1, P0 ;  /* 0x00007f0000037a11 */ /* 0x000fe200000f0c06 */
[----:B------:R-:W-:Y:S01]  /*2500*/  BAR.SYNC.DEFER_BLOCKING 0x0 ;  /* 0x0000000000007b1d */ /* 0x000fe20000010000 */
[----:B------:R-:W-:-:S04]  /*2510*/  LEA R6, P0, R5, R2, 0x6 ;  /* 0x0000000205067211 */ /* 0x000fc800078030ff */
[----:B------:R-:W-:Y:S02]  /*2520*/  LEA.HI.X R7, R5, R3, R7, 0x6, P0 ;  /* 0x0000000305077211 */ /* 0x000fe400000f3407 */
[----:B------:R-:W5:Y:S01]  /*2530*/  LDL R5, [R1] ;  /* 0x0000000001057983 */ /* 0x000f620000100800 */
[----:B------:R-:W-:-:S03]  /*2540*/  IMAD.IADD R0, R84, 0x1, -R29 ;  /* 0x0000000154007824 */ /* 0x000fc600078e0a1d */
[----:B------:R-:W1:Y:S04]  /*2550*/  S2R R29, SR_TID.X ;  /* 0x00000000001d7919 */ /* 0x000e680000002100 */
[----:B---3--:R-:W-:Y:S04]  /*2560*/  LDSM.16.M88.4 R192, [R15] ;  /* 0x000000000fc0783b */ /* 0x008fe80000000200 */
[----:B-----5:R-:W-:Y:S04]  /*2570*/  LDSM.16.M88.4 R196, [R14] ;  /* 0x000000000ec4783b */ /* 0x020fe80000000200 */
[----:B------:R-:W-:Y:S01]  /*2580*/  LDSM.16.M88.4 R208, [R15+0x4000] ;  /* 0x004000000fd0783b */ /* 0x000fe20000000200 */
[----:B-1----:R-:W-:-:S03]  /*2590*/  SHF.R.S32.HI R19, RZ, 0x1f, R29 ;  /* 0x0000001fff137819 */ /* 0x002fc6000001141d */
[----:B------:R-:W-:Y:S01]  /*25a0*/  LDSM.16.M88.4 R212, [R14+0x4000] ;  /* 0x004000000ed4783b */ /* 0x000fe20000000200 */
[----:B------:R-:W-:-:S03]  /*25b0*/  LEA.HI R19, R19, R29, RZ, 0x5 ;  /* 0x0000001d13137211 */ /* 0x000fc600078f28ff */
[----:B------:R-:W-:Y:S01]  /*25c0*/  LDSM.16.M88.4 R224, [R15+0x8000] ;  /* 0x008000000fe0783b */ /* 0x000fe20000000200 */
[----:B------:R-:W-:-:S03]  /*25d0*/  SHF.R.S32.HI R19, RZ, 0x5, R19 ;  /* 0x00000005ff137819 */ /* 0x000fc60000011413 */
[----:B------:R-:W-:Y:S02]  /*25e0*/  LDSM.16.M88.4 R228, [R14+0x8000] ;  /* 0x008000000ee4783b */ /* 0x000fe40000000200 */
[----:B------:R-:W-:Y:S02]  /*25f0*/  IMAD R19, R19, 0x800, R248 ;  /* 0x0000080013137824 */ /* 0x000fe400078e02f8 */
[----:B------:R-:W-:Y:S04]  /*2600*/  LDSM.16.M88.4 R240, [R15+0xc000] ;  /* 0x00c000000ff0783b */ /* 0x000fe80000000200 */
[----:B------:R-:W-:Y:S04]  /*2610*/  LDSM.16.M88.4 R172, [R19] ;  /* 0x0000000013ac783b */ /* 0x000fe80000000200 */
[----:B------:R-:W-:Y:S04]  /*2620*/  LDSM.16.M88.4 R200, [R19+0x4000] ;  /* 0x0040000013c8783b */ /* 0x000fe80000000200 */
[----:B------:R-:W-:Y:S04]  /*2630*/  LDSM.16.M88.4 R216, [R19+0x8000] ;  /* 0x0080000013d8783b */ /* 0x000fe80000000200 */
[----:B------:R-:W-:Y:S04]  /*2640*/  LDSM.16.M88.4 R232, [R19+0xc000] ;  /* 0x00c0000013e8783b */ /* 0x000fe80000000200 */
[----:B------:R-:W-:Y:S04]  /*2650*/  LDSM.16.M88.4 R244, [R14+0xc000] ;  /* 0x00c000000ef4783b */ /* 0x000fe80000000200 */
[----:B----4-:R-:W-:Y:S04]  /*2660*/  LDSM.16.M88.4 R176, [R18] ;  /* 0x0000000012b0783b */ /* 0x010fe80000000200 */
[----:B------:R-:W-:Y:S04]  /*2670*/  LDSM.16.M88.4 R204, [R18+0x4000] ;  /* 0x0040000012cc783b */ /* 0x000fe80000000200 */
[----:B------:R-:W-:Y:S04]  /*2680*/  LDSM.16.M88.4 R220, [R18+0x8000] ;  /* 0x0080000012dc783b */ /* 0x000fe80000000200 */
[----:B------:R-:W-:Y:S04]  /*2690*/  LDSM.16.M88.4 R236, [R18+0xc000] ;  /* 0x00c0000012ec783b */ /* 0x000fe80000000200 */
[----:B------:R-:W-:Y:S01]  /*26a0*/  BAR.SYNC.DEFER_BLOCKING 0x0 ;  /* 0x0000000000007b1d */ /* 0x000fe20000010000 */
[----:B------:R-:W-:-:S05]  /*26b0*/  ISETP.LT.OR P0, PT, R0, 0x1, P5 ;  /* 0x000000010000780c */ /* 0x000fca0002f01670 */
[----:B------:R-:W-:-:S04]  /*26c0*/  DEPBAR.LE SB0, 0x0 ;  /* 0x000080000000791a */ /* 0x000fc80000000000 */
[----:B------:R-:W-:Y:S01]  /*26d0*/  BAR.SYNC.DEFER_BLOCKING 0x0 ;  /* 0x0000000000007b1d */ /* 0x000fe20000010000 */
[C---:B------:R-:W-:Y:S02]  /*26e0*/  LOP3.LUT P1, RZ, R20.reuse, 0x2, RZ, 0xc0, !PT ;  /* 0x0000000214ff7812 */ /* 0x040fe4000782c0ff */
[----:B------:R-:W-:-:S03]  /*26f0*/  LOP3.LUT P6, RZ, R20, 0x4, RZ, 0xc0, !PT ;  /* 0x0000000414ff7812 */ /* 0x000fc600078cc0ff */
[----:B------:R-:W1:Y:S04]  /*2700*/  LDSM.16.M88.4 R12, [R249] ;  /* 0x00000000f90c783b */ /* 0x000e680000000200 */
[----:B------:R-:W-:Y:S04]  /*2710*/  LDSM.16.M88.4 R24, [R249+0x800] ;  /* 0x00080000f918783b */ /* 0x000fe80000000200 */
[----:B------:R-:W3:Y:S04]  /*2720*/  LDSM.16.M88.4 R28, [R249+0x1000] ;  /* 0x00100000f91c783b */ /* 0x000ee80000000200 */
[----:B------:R-:W4:Y:S04]  /*2730*/  LDSM.16.M88.4 R32, [R249+0x1800] ;  /* 0x00180000f920783b */ /* 0x000f280000000200 */
[----:B------:R-:W5:Y:S04]  /*2740*/  LDSM.16.M88.4 R40, [R17] ;  /* 0x000000001128783b */ /* 0x000f680000000200 */
[----:B------:R1:W-:Y:S04]  /*2750*/  LDSM.16.M88.4 R52, [R16] ;  /* 0x000000001034783b */ /* 0x0003e80000000200 */
[----:B------:R-:W1:Y:S04]  /*2760*/  LDSM.16.M88.4 R60, [R11] ;  /* 0x000000000b3c783b */ /* 0x000e680000000200 */
[----:B------:R1:W1:Y:S04]  /*2770*/  LDSM.16.M88.4 R68, [R10] ;  /* 0x000000000a44783b */ /* 0x0002680000000200 */
[----:B------:R-:W-:Y:S01]  /*2780*/  @!PT LDS RZ, [RZ] ;  /* 0x00000000fffff984 */ /* 0x000fe20000000800 */
[----:B------:R-:W-:Y:S01]  /*2790*/  @!PT LDS RZ, [RZ] ;  /* 0x00000000fffff984 */ /* 0x000fe20000000800 */
[----:B------:R-:W-:Y:S01]  /*27a0*/  @!PT LDS RZ, [RZ] ;  /* 0x00000000fffff984 */ /* 0x000fe20000000800 */
[----:B------:R1:W-:Y:S01]  /*27b0*/  LDGSTS.E.BYPASS.LTC128B.128 [R86+0x100], [R2.64], !P0 ;  /* 0x0010000002567fae */ /* 0x0003e2000c101d46 */
[----:B------:R-:W-:-:S13]  /*27c0*/  ISETP.LT.OR P0, PT, R0, 0x1, !P1 ;  /* 0x000000010000780c */ /* 0x000fda0004f01670 */
[----:B------:R3:W-:Y:S01]  /*27d0*/  LDGSTS.E.BYPASS.LTC128B.128 [R86+0x2100], [R2.64+0x80], !P0 ;  /* 0x0210008002567fae */ /* 0x0007e2000c101d46 */
[C---:B------:R-:W-:Y:S02]  /*27e0*/  ISETP.LT.OR P0, PT, R0.reuse, 0x1, !P6 ;  /* 0x000000010000780c */ /* 0x040fe40007701670 */
[----:B------:R-:W-:Y:S02]  /*27f0*/  P2R R9, PR, RZ, 0x10 ;  /* 0x00000010ff097803 */ /* 0x000fe40000000000 */
[C---:B------:R-:W-:Y:S02]  /*2800*/  ISETP.LT.OR P5, PT, R0.reuse, 0x21, P5 ;  /* 0x000000210000780c */ /* 0x040fe40002fa1670 */
[----:B------:R-:W-:-:S07]  /*2810*/  ISETP.LT.OR P1, PT, R0, 0x21, !P1 ;  /* 0x000000210000780c */ /* 0x000fce0004f21670 */
[----:B------:R3:W-:Y:S01]  /*2820*/  LDGSTS.E.BYPASS.LTC128B.128 [R86+0x4100], [R2.64+0x100], !P0 ;  /* 0x0410010002567fae */ /* 0x0007e2000c101d46 */
[----:B------:R-:W-:Y:S02]  /*2830*/  LOP3.LUT P0, RZ, R20, 0x8, RZ, 0xc0, !PT ;  /* 0x0000000814ff7812 */ /* 0x000fe4000780c0ff */
[C---:B------:R-:W-:Y:S02]  /*2840*/  ISETP.LT.OR P6, PT, R0.reuse, 0x21, !P6 ;  /* 0x000000210000780c */ /* 0x040fe400077c1670 */
[C---:B------:R-:W-:Y:S02]  /*2850*/  ISETP.LT.OR P4, PT, R0.reuse, 0x1, !P0 ;  /* 0x000000010000780c */ /* 0x040fe40004781670 */
[----:B------:R-:W-:Y:S02]  /*2860*/  ISETP.LT.OR P0, PT, R0, 0x21, !P0 ;  /* 0x000000210000780c */ /* 0x000fe40004701670 */
[----:B------:R-:W2:Y:S01]  /*2870*/  LDL R0, [R1+0x1c] ;  /* 0x00001c0001007983 */ /* 0x000ea20000100800 */
[----:B-1----:R-:W-:Y:S08]  /*2880*/  HMMA.16816.F32.BF16 R16, R172, R14, RZ ;  /* 0x0000000eac10723c */ /* 0x002ff000000418ff */
[----:B------:R1:W-:Y:S01]  /*2890*/  LDGSTS.E.BYPASS.LTC128B.128 [R86+0x6100], [R2.64+0x180], !P4 ;  /* 0x0610018002567fae */ /* 0x0003e2000e101d46 */
[----:B------:R-:W-:-:S03]  /*28a0*/  ISETP.NE.AND P4, PT, R9, RZ, PT ;  /* 0x000000ff0900720c */ /* 0x000fc60003f85270 */
[----:B------:R5:W-:Y:S01]  /*28b0*/  LDGSTS.E.BYPASS.LTC128B.128 [R86+0x1100], [R6.64], !P5 ;  /* 0x0110000006567fae */ /* 0x000be2000e901d46 */
[----:B------:R-:W-:-:S03]  /*28c0*/  ISETP.NE.AND P5, PT, R8, RZ, PT ;  /* 0x000000ff0800720c */ /* 0x000fc60003fa5270 */
[----:B------:R5:W-:Y:S01]  /*28d0*/  LDGSTS.E.BYPASS.LTC128B.128 [R86+0x3100], [R6.64+0x80], !P1 ;  /* 0x0310008006567fae */ /* 0x000be2000c901d46 */
[----:B------:R-:W-:Y:S01]  /*28e0*/  ISETP.NE.AND P1, PT, R36, RZ, PT ;  /* 0x000000ff2400720c */ /* 0x000fe20003f25270 */
[C---:B------:R-:W-:Y:S02]  /*28f0*/  HMMA.16816.F32.BF16 R8, R172.reuse, R12, RZ ;  /* 0x0000000cac08723c */ /* 0x040fe400000418ff */
[----:B------:R5:W-:Y:S04]  /*2900*/  LDGSTS.E.BYPASS.LTC128B.128 [R86+0x5100], [R6.64+0x100], !P6 ;  /* 0x0510010006567fae */ /* 0x000be8000f101d46 */
[----:B------:R5:W-:Y:S02]  /*2910*/  LDGSTS.E.BYPASS.LTC128B.128 [R86+0x7100], [R6.64+0x180], !P0 ;  /* 0x0710018006567fae */ /* 0x000be4000c101d46 */
[C---:B---3--:R-:W-:Y:S02]  /*2920*/  HMMA.16816.F32.BF16 R36, R172.reuse, R30, RZ ;  /* 0x0000001eac24723c */ /* 0x048fe400000418ff */
[----:B------:R-:W0:Y:S06]  /*2930*/  LDGDEPBAR ;  /* 0x00000000000079af */ /* 0x000e2c0000000000 */
[C---:B----4-:R-:W-:Y:S01]  /*2940*/  HMMA.16816.F32.BF16 R48, R172.reuse, R32, RZ ;  /* 0x00000020ac30723c */ /* 0x050fe200000418ff */
[----:B-1----:R-:W3:Y:S04]  /*2950*/  LDL R3, [R1+0x24] ;  /* 0x0000240001037983 */ /* 0x002ee80000100800 */
[----:B------:R-:W4:Y:S03]  /*2960*/  LDL R2, [R1+0x20] ;  /* 0x0000200001027983 */ /* 0x000f260000100800 */
[----:B------:R-:W-:Y:S08]  /*2970*/  HMMA.16816.F32.BF16 R44, R172, R34, RZ ;  /* 0x00000022ac2c723c */ /* 0x000ff000000418ff */
[C---:B-----5:R-:W-:Y:S01]  /*2980*/  HMMA.16816.F32.BF16 R8, R176.reuse, R40, R8 ;  /* 0x00000028b008723c */ /* 0x060fe20000041808 */
[----:B------:R-:W5:Y:S07]  /*2990*/  LDL R6, [R1+0x28] ;  /* 0x0000280001067983 */ /* 0x000f6e0000100800 */
[C---:B------:R-:W-:Y:S01]  /*29a0*/  HMMA.16816.F32.BF16 R16, R176.reuse, R42, R16 ;  /* 0x0000002ab010723c */ /* 0x040fe20000041810 */
[----:B------:R-:W1:Y:S07]  /*29b0*/  LDSM.16.M88.4 R76, [R5+0x1800] ;  /* 0x00180000054c783b */ /* 0x000e6e0000000200 */
[C---:B------:R-:W-:Y:S01]  /*29c0*/  HMMA.16816.F32.BF16 R32, R176.reuse, R62, R36 ;  /* 0x0000003eb020723c */ /* 0x040fe20000041824 */
[----:B------:R-:W-:Y:S04]  /*29d0*/  LDSM.16.M88.4 R72, [R5+0x1000] ;  /* 0x001000000548783b */ /* 0x000fe80000000200 */
[----:B------:R-:W-:Y:S03]  /*29e0*/  LDSM.16.M88.4 R56, [R5] ;  /* 0x000000000538783b */ /* 0x000fe60000000200 */
[C---:B------:R-:W-:Y:S01]  /*29f0*/  HMMA.16816.F32.BF16 R36, R176.reuse, R68, R48 ;  /* 0x00000044b024723c */ /* 0x040fe20000041830 */
[----:B------:R-:W-:Y:S04]  /*2a00*/  LDSM.16.M88.4 R64, [R5+0x800] ;  /* 0x000800000540783b */ /* 0x000fe80000000200 */
[----:B------:R-:W-:Y:S03]  /*2a10*/  LDSM.16.M88.4 R48, [R249+0x2000] ;  /* 0x00200000f930783b */ /* 0x000fe60000000200 */
[----:B------:R-:W-:Y:S01]  /*2a20*/  HMMA.16816.F32.BF16 R40, R176, R70, R44 ;  /* 0x00000046b028723c */ /* 0x000fe2000004182c */
[----:B------:R-:W1:Y:S04]  /*2a30*/  LDSM.16.M88.4 R68, [R250+0x1800] ;  /* 0x00180000fa44783b */ /* 0x000e680000000200 */
[----:B------:R-:W-:Y:S03]  /*2a40*/  LDSM.16.M88.4 R44, [R83] ;  /* 0x00000000532c783b */ /* 0x000fe60000000200 */
[----:B------:R-:W-:Y:S08]  /*2a50*/  HMMA.16816.F32.BF16 R12, R172, R28, RZ ;  /* 0x0000001cac0c723c */ /* 0x000ff000000418ff */
[C---:B-1----:R-:W-:Y:S08]  /*2a60*/  HMMA.16816.F32.BF16 R36, R192.reuse, R76, R36 ;  /* 0x0000004cc024723c */ /* 0x042ff00000041824 */
[----:B------:R-:W-:Y:S01]  /*2a70*/  HMMA.16816.F32.BF16 R40, R192, R78, R40 ;  /* 0x0000004ec028723c */ /* 0x000fe20000041828 */
[----:B------:R-:W1:Y:S07]  /*2a80*/  LDSM.16.M88.4 R76, [R249+0x3800] ;  /* 0x00380000f94c783b */ /* 0x000e6e0000000200 */
[----:B------:R-:W-:Y:S01]  /*2a90*/  HMMA.16816.F32.BF16 R28, R176, R60, R12 ;  /* 0x0000003cb01c723c */ /* 0x000fe2000004180c */
[----:B------:R-:W-:Y:S04]  /*2aa0*/  LDSM.16.M88.4 R12, [R250] ;  /* 0x00000000fa0c783b */ /* 0x000fe80000000200 */
[----:B------:R-:W-:Y:S03]  /*2ab0*/  LDSM.16.M88.4 R60, [R250+0x1000] ;  /* 0x00100000fa3c783b */ /* 0x000fe60000000200 */
[C---:B------:R-:W-:Y:S08]  /*2ac0*/  HMMA.16816.F32.BF16 R36, R196.reuse, R68, R36 ;  /* 0x00000044c424723c */ /* 0x040ff00000041824 */
[----:B------:R-:W-:Y:S01]  /*2ad0*/  HMMA.16816.F32.BF16 R40, R196, R70, R40 ;  /* 0x00000046c428723c */ /* 0x000fe20000041828 */
[----:B------:R-:W-:Y:S07]  /*2ae0*/  LDSM.16.M88.4 R68, [R5+0x3000] ;  /* 0x003000000544783b */ /* 0x000fee0000000200 */
[C---:B------:R-:W-:Y:S08]  /*2af0*/  HMMA.16816.F32.BF16 R28, R192.reuse, R72, R28 ;  /* 0x00000048c01c723c */ /* 0x040ff0000004181c */
[----:B------:R-:W-:Y:S01]  /*2b00*/  HMMA.16816.F32.BF16 R32, R192, R74, R32 ;  /* 0x0000004ac020723c */ /* 0x000fe20000041820 */
[----:B------:R-:W1:Y:S07]  /*2b10*/  LDSM.16.M88.4 R72, [R80] ;  /* 0x000000005048783b */ /* 0x000e6e0000000200 */
[C---:B-1----:R-:W-:Y:S08]  /*2b20*/  HMMA.16816.F32.BF16 R36, R200.reuse, R76, R36 ;  /* 0x0000004cc824723c */ /* 0x042ff00000041824 */
[----:B------:R-:W-:Y:S01]  /*2b30*/  HMMA.16816.F32.BF16 R40, R200, R78, R40 ;  /* 0x0000004ec828723c */ /* 0x000fe20000041828 */
[----:B------:R-:W1:Y:S11]  /*2b40*/  LDSM.16.M88.4 R76, [R5+0x3800] ;  /* 0x00380000054c783b */ /* 0x000e760000000200 */
[----:B------:R-:W-:Y:S04]  /*2b50*/  @!UPT UIADD3 URZ, URZ, URZ, URZ ;  /* 0x0000003f3f3ff290 */ /* 0x000fe8000fffe03f */
[C---:B------:R-:W-:Y:S08]  /*2b60*/  HMMA.16816.F32.BF16 R36, R204.reuse, R72, R36 ;  /* 0x00000048cc24723c */ /* 0x040ff00000041824 */
[----:B------:R-:W-:Y:S01]  /*2b70*/  HMMA.16816.F32.BF16 R40, R204, R74, R40 ;  /* 0x0000004acc28723c */ /* 0x000fe20000041828 */
[----:B------:R-:W1:Y:S11]  /*2b80*/  LDSM.16.M88.4 R72, [R250+0x3800] ;  /* 0x00380000fa48783b */ /* 0x000e760000000200 */
[----:B------:R-:W-:Y:S04]  /*2b90*/  @!UPT UIADD3 URZ, URZ, URZ, URZ ;  /* 0x0000003f3f3ff290 */ /* 0x000fe8000fffe03f */
[C---:B-1----:R-:W-:Y:S08]  /*2ba0*/  HMMA.16816.F32.BF16 R36, R208.reuse, R76, R36 ;  /* 0x0000004cd024723c */ /* 0x042ff00000041824 */
[----:B------:R-:W-:Y:S01]  /*2bb0*/  HMMA.16816.F32.BF16 R40, R208, R78, R40 ;  /* 0x0000004ed028723c */ /* 0x000fe20000041828 */
[----:B------:R-:W-:Y:S11]  /*2bc0*/  LDSM.16.M88.4 R76, [R249+0x5800] ;  /* 0x00580000f94c783b */ /* 0x000ff60000000200 */
[----:B------:R-:W-:Y:S04]  /*2bd0*/  @!UPT UIADD3 URZ, URZ, URZ, URZ ;  /* 0x0000003f3f3ff290 */ /* 0x000fe8000fffe03f */
[C---:B------:R-:W-:Y:S08]  /*2be0*/  HMMA.16816.F32.BF16 R36, R212.reuse, R72, R36 ;  /* 0x00000048d424723c */ /* 0x040ff00000041824 */
[----:B------:R-:W-:Y:S01]  /*2bf0*/  HMMA.16816.F32.BF16 R40, R212, R74, R40 ;  /* 0x0000004ad428723c */ /* 0x000fe20000041828 */
[----:B--2---:R1:W-:Y:S04]  /*2c00*/  LDSM.16.M88.4 R72, [R0] ;  /* 0x000000000048783b */ /* 0x0043e80000000200 */
[----:B-1----:R-:W2:Y:S03]  /*2c10*/  LDL R0, [R1+0x14] ;  /* 0x0000140001007983 */ /* 0x002ea60000100800 */
[C---:B------:R-:W-:Y:S08]  /*2c20*/  HMMA.16816.F32.BF16 R20, R172.reuse, R24, RZ ;  /* 0x00000018ac14723c */ /* 0x040ff000000418ff */
[----:B------:R-:W-:Y:S11]  /*2c30*/  HMMA.16816.F32.BF16 R24, R172, R26, RZ ;  /* 0x0000001aac18723c */ /* 0x000ff600000418ff */
[----:B------:R-:W-:Y:S05]  /*2c40*/  @!UPT UIADD3 URZ, URZ, URZ, URZ ;  /* 0x0000003f3f3ff290 */ /* 0x000fea000fffe03f */
[C---:B------:R-:W-:Y:S08]  /*2c50*/  HMMA.16816.F32.BF16 R20, R176.reuse, R52, R20 ;  /* 0x00000034b014723c */ /* 0x040ff00000041814 */
[----:B------:R-:W-:Y:S01]  /*2c60*/  HMMA.16816.F32.BF16 R24, R176, R54, R24 ;  /* 0x00000036b018723c */ /* 0x000fe20000041818 */
[----:B------:R-:W1:Y:S07]  /*2c70*/  LDSM.16.M88.4 R52, [R250+0x800] ;  /* 0x00080000fa34783b */ /* 0x000e6e0000000200 */
[C---:B------:R-:W-:Y:S08]  /*2c80*/  HMMA.16816.F32.BF16 R8, R192.reuse, R56, R8 ;  /* 0x00000038c008723c */ /* 0x040ff00000041808 */
[C---:B------:R-:W-:Y:S01]  /*2c90*/  HMMA.16816.F32.BF16 R16, R192.reuse, R58, R16 ;  /* 0x0000003ac010723c */ /* 0x040fe20000041810 */
[----:B------:R-:W3:Y:S07]  /*2ca0*/  LDSM.16.M88.4 R56, [R249+0x2800] ;  /* 0x00280000f938783b */ /* 0x000eee0000000200 */
[C---:B------:R-:W-:Y:S08]  /*2cb0*/  HMMA.16816.F32.BF16 R20, R192.reuse, R64, R20 ;  /* 0x00000040c014723c */ /* 0x040ff00000041814 */
[----:B------:R-:W-:Y:S01]  /*2cc0*/  HMMA.16816.F32.BF16 R24, R192, R66, R24 ;  /* 0x00000042c018723c */ /* 0x000fe20000041818 */
[----:B------:R-:W3:Y:S07]  /*2cd0*/  LDSM.16.M88.4 R64, [R249+0x3000] ;  /* 0x00300000f940783b */ /* 0x000eee0000000200 */
[C---:B------:R-:W-:Y:S08]  /*2ce0*/  HMMA.16816.F32.BF16 R8, R196.reuse, R12, R8 ;  /* 0x0000000cc408723c */ /* 0x040ff00000041808 */
[C---:B------:R-:W-:Y:S08]  /*2cf0*/  HMMA.16816.F32.BF16 R16, R196.reuse, R14, R16 ;  /* 0x0000000ec410723c */ /* 0x040ff00000041810 */
[C---:B-1----:R-:W-:Y:S08]  /*2d00*/  HMMA.16816.F32.BF16 R20, R196.reuse, R52, R20 ;  /* 0x00000034c414723c */ /* 0x042ff00000041814 */
[C---:B------:R-:W-:Y:S01]  /*2d10*/  HMMA.16816.F32.BF16 R24, R196.reuse, R54, R24 ;  /* 0x00000036c418723c */ /* 0x040fe20000041818 */
[----:B------:R-:W1:Y:S07]  /*2d20*/  LDSM.16.M88.4 R52, [R82] ;  /* 0x000000005234783b */ /* 0x000e6e0000000200 */
[C---:B------:R-:W-:Y:S08]  /*2d30*/  HMMA.16816.F32.BF16 R28, R196.reuse, R60, R28 ;  /* 0x0000003cc41c723c */ /* 0x040ff0000004181c */
[----:B------:R-:W-:Y:S01]  /*2d40*/  HMMA.16816.F32.BF16 R32, R196, R62, R32 ;  /* 0x0000003ec420723c */ /* 0x000fe20000041820 */
[----:B------:R-:W1:Y:S07]  /*2d50*/  LDSM.16.M88.4 R60, [R81] ;  /* 0x00000000513c783b */ /* 0x000e6e0000000200 */
[C---:B------:R-:W-:Y:S08]  /*2d60*/  HMMA.16816.F32.BF16 R12, R200.reuse, R48, R8 ;  /* 0x00000030c80c723c */ /* 0x040ff00000041808 */
[C---:B------:R-:W-:Y:S01]  /*2d70*/  HMMA.16816.F32.BF16 R8, R200.reuse, R50, R16 ;  /* 0x00000032c808723c */ /* 0x040fe20000041810 */
[----:B------:R-:W1:Y:S07]  /*2d80*/  LDSM.16.M88.4 R48, [R5+0x2000] ;  /* 0x002000000530783b */ /* 0x000e6e0000000200 */
[C---:B---3--:R-:W-:Y:S08]  /*2d90*/  HMMA.16816.F32.BF16 R20, R200.reuse, R56, R20 ;  /* 0x00000038c814723c */ /* 0x048ff00000041814 */
[C---:B------:R-:W-:Y:S01]  /*2da0*/  HMMA.16816.F32.BF16 R24, R200.reuse, R58, R24 ;  /* 0x0000003ac818723c */ /* 0x040fe20000041818 */
[----:B------:R-:W3:Y:S07]  /*2db0*/  LDSM.16.M88.4 R56, [R5+0x2800] ;  /* 0x002800000538783b */ /* 0x000eee0000000200 */
[C---:B------:R-:W-:Y:S08]  /*2dc0*/  HMMA.16816.F32.BF16 R28, R200.reuse, R64, R28 ;  /* 0x00000040c81c723c */ /* 0x040ff0000004181c */
[----:B------:R-:W-:Y:S01]  /*2dd0*/  HMMA.16816.F32.BF16 R32, R200, R66, R32 ;  /* 0x00000042c820723c */ /* 0x000fe20000041820 */
[----:B------:R-:W-:Y:S07]  /*2de0*/  LDSM.16.M88.4 R64, [R250+0x3000] ;  /* 0x00300000fa40783b */ /* 0x000fee0000000200 */
[C---:B------:R-:W-:Y:S08]  /*2df0*/  HMMA.16816.F32.BF16 R16, R204.reuse, R44, R12 ;  /* 0x0000002ccc10723c */ /* 0x040ff0000004180c */
[C---:B------:R-:W-:Y:S01]  /*2e00*/  HMMA.16816.F32.BF16 R12, R204.reuse, R46, R8 ;  /* 0x0000002ecc0c723c */ /* 0x040fe20000041808 */
[----:B------:R-:W3:Y:S07]  /*2e10*/  LDSM.16.M88.4 R44, [R250+0x2000] ;  /* 0x00200000fa2c783b */ /* 0x000eee0000000200 */
[C---:B-1----:R-:W-:Y:S08]  /*2e20*/  HMMA.16816.F32.BF16 R8, R204.reuse, R52, R20 ;  /* 0x00000034cc08723c */ /* 0x042ff00000041814 */
[C---:B------:R-:W-:Y:S01]  /*2e30*/  HMMA.16816.F32.BF16 R24, R204.reuse, R54, R24 ;  /* 0x00000036cc18723c */ /* 0x040fe20000041818 */
[----:B------:R-:W1:Y:S07]  /*2e40*/  LDSM.16.M88.4 R52, [R250+0x2800] ;  /* 0x00280000fa34783b */ /* 0x000e6e0000000200 */
[C---:B------:R-:W-:Y:S08]  /*2e50*/  HMMA.16816.F32.BF16 R28, R204.reuse, R60, R28 ;  /* 0x0000003ccc1c723c */ /* 0x040ff0000004181c */
[----:B------:R-:W-:Y:S01]  /*2e60*/  HMMA.16816.F32.BF16 R32, R204, R62, R32 ;  /* 0x0000003ecc20723c */ /* 0x000fe20000041820 */
[----:B------:R-:W-:Y:S07]  /*2e70*/  LDSM.16.M88.4 R60, [R249+0x4800] ;  /* 0x00480000f93c783b */ /* 0x000fee0000000200 */
[C---:B------:R-:W-:Y:S08]  /*2e80*/  HMMA.16816.F32.BF16 R20, R208.reuse, R48, R16 ;  /* 0x00000030d014723c */ /* 0x040ff00000041810 */
[C---:B------:R-:W-:Y:S01]  /*2e90*/  HMMA.16816.F32.BF16 R16, R208.reuse, R50, R12 ;  /* 0x00000032d010723c */ /* 0x040fe2000004180c */
[----:B------:R-:W1:Y:S07]  /*2ea0*/  LDSM.16.M88.4 R48, [R249+0x4000] ;  /* 0x00400000f930783b */ /* 0x000e6e0000000200 */
[C---:B---3--:R-:W-:Y:S08]  /*2eb0*/  HMMA.16816.F32.BF16 R12, R208.reuse, R56, R8 ;  /* 0x00000038d00c723c */ /* 0x048ff00000041808 */
[C---:B------:R-:W-:Y:S01]  /*2ec0*/  HMMA.16816.F32.BF16 R8, R208.reuse, R58, R24 ;  /* 0x0000003ad008723c */ /* 0x040fe20000041818 */
[----:B------:R3:W-:Y:S07]  /*2ed0*/  LDSM.16.M88.4 R56, [R3] ;  /* 0x000000000338783b */ /* 0x0007ee0000000200 */
[C---:B------:R-:W-:Y:S08]  /*2ee0*/  HMMA.16816.F32.BF16 R28, R208.reuse, R68, R28 ;  /* 0x00000044d01c723c */ /* 0x040ff0000004181c */
[----:B------:R-:W-:Y:S01]  /*2ef0*/  HMMA.16816.F32.BF16 R32, R208, R70, R32 ;  /* 0x00000046d020723c */ /* 0x000fe20000041820 */
[----:B------:R-:W2:Y:S04]  /*2f00*/  LDSM.16.M88.4 R68, [R249+0x5000] ;  /* 0x00500000f944783b */ /* 0x000ea80000000200 */
[----:B---3--:R-:W3:Y:S03]  /*2f10*/  LDL R3, [R1+0x18] ;  /* 0x0000180001037983 */ /* 0x008ee60000100800 */
[C---:B------:R-:W-:Y:S08]  /*2f20*/  HMMA.16816.F32.BF16 R24, R212.reuse, R44, R20 ;  /* 0x0000002cd418723c */ /* 0x040ff00000041814 */
[C---:B------:R-:W-:Y:S01]  /*2f30*/  HMMA.16816.F32.BF16 R20, R212.reuse, R46, R16 ;  /* 0x0000002ed414723c */ /* 0x040fe20000041810 */
[----:B-----5:R-:W5:Y:S07]  /*2f40*/  LDSM.16.M88.4 R44, [R6] ;  /* 0x00000000062c783b */ /* 0x020f6e0000000200 */
[C---:B-1----:R-:W-:Y:S08]  /*2f50*/  HMMA.16816.F32.BF16 R16, R212.reuse, R52, R12 ;  /* 0x00000034d410723c */ /* 0x042ff0000004180c */
[C---:B------:R-:W-:Y:S01]  /*2f60*/  HMMA.16816.F32.BF16 R12, R212.reuse, R54, R8 ;  /* 0x00000036d40c723c */ /* 0x040fe20000041808 */
[----:B------:R-:W-:Y:S07]  /*2f70*/  LDSM.16.M88.4 R52, [R5+0x4000] ;  /* 0x004000000534783b */ /* 0x000fee0000000200 */
[C---:B------:R-:W-:Y:S08]  /*2f80*/  HMMA.16816.F32.BF16 R8, R212.reuse, R64, R28 ;  /* 0x00000040d408723c */ /* 0x040ff0000004181c */
[----:B------:R-:W-:Y:S01]  /*2f90*/  HMMA.16816.F32.BF16 R32, R212, R66, R32 ;  /* 0x00000042d420723c */ /* 0x000fe20000041820 */
[----:B----4-:R1:W4:Y:S07]  /*2fa0*/  LDSM.16.M88.4 R64, [R2] ;  /* 0x000000000240783b */ /* 0x01032e0000000200 */
[C---:B------:R-:W-:Y:S08]  /*2fb0*/  HMMA.16816.F32.BF16 R28, R216.reuse, R48, R24 ;  /* 0x00000030d81c723c */ /* 0x040ff00000041818 */
[C---:B------:R-:W-:Y:S08]  /*2fc0*/  HMMA.16816.F32.BF16 R24, R216.reuse, R50, R20 ;  /* 0x00000032d818723c */ /* 0x040ff00000041814 */
[C---:B------:R-:W-:Y:S01]  /*2fd0*/  HMMA.16816.F32.BF16 R20, R216.reuse, R60, R16 ;  /* 0x0000003cd814723c */ /* 0x040fe20000041810 */
[----:B-1----:R-:W3:Y:S07]  /*2fe0*/  LDL R2, [R1+0x10] ;  /* 0x0000100001027983 */ /* 0x002eee0000100800 */
[C---:B------:R-:W-:Y:S08]  /*2ff0*/  HMMA.16816.F32.BF16 R16, R216.reuse, R62, R12 ;  /* 0x0000003ed810723c */ /* 0x040ff0000004180c */
[C---:B--2---:R-:W-:Y:S08]  /*3000*/  HMMA.16816.F32.BF16 R12, R216.reuse, R68, R8 ;  /* 0x00000044d80c723c */ /* 0x044ff00000041808 */
[C---:B------:R-:W-:Y:S01]  /*3010*/  HMMA.16816.F32.BF16 R8, R216.reuse, R70, R32 ;  /* 0x00000046d808723c */ /* 0x040fe20000041820 */
[----:B------:R-:W-:Y:S07]  /*3020*/  LDSM.16.M88.4 R68, [R5+0x4800] ;  /* 0x004800000544783b */ /* 0x000fee0000000200 */
[----:B------:R-:W-:Y:S08]  /*3030*/  HMMA.16816.F32.BF16 R36, R216, R76, R36 ;  /* 0x0000004cd824723c */ /* 0x000ff00000041824 */
[C---:B-----5:R-:W-:Y:S08]  /*3040*/  HMMA.16816.F32.BF16 R32, R220.reuse, R44, R28 ;  /* 0x0000002cdc20723c */ /* 0x060ff0000004181c */
[C---:B------:R-:W-:Y:S08]  /*3050*/  HMMA.16816.F32.BF16 R28, R220.reuse, R46, R24 ;  /* 0x0000002edc1c723c */ /* 0x040ff00000041818 */
[C---:B------:R-:W-:Y:S08]  /*3060*/  HMMA.16816.F32.BF16 R24, R220.reuse, R56, R20 ;  /* 0x00000038dc18723c */ /* 0x040ff00000041814 */
[C---:B------:R-:W-:Y:S01]  /*3070*/  HMMA.16816.F32.BF16 R20, R220.reuse, R58, R16 ;  /* 0x0000003adc14723c */ /* 0x040fe20000041810 */
[----:B------:R-:W-:Y:S07]  /*3080*/  LDSM.16.M88.4 R56, [R5+0x5800] ;  /* 0x005800000538783b */ /* 0x000fee0000000200 */
[C---:B----4-:R-:W-:Y:S01]  /*3090*/  HMMA.16816.F32.BF16 R16, R220.reuse, R64, R12 ;  /* 0x00000040dc10723c */ /* 0x050fe2000004180c */
[----:B------:R-:W1:Y:S07]  /*30a0*/  LDSM.16.M88.4 R12, [R5+0x5000] ;  /* 0x00500000050c783b */ /* 0x000e6e0000000200 */
[C---:B------:R-:W-:Y:S08]  /*30b0*/  HMMA.16816.F32.BF16 R8, R220.reuse, R66, R8 ;  /* 0x00000042dc08723c */ /* 0x040ff00000041808 */
[----:B------:R-:W-:Y:S01]  /*30c0*/  HMMA.16816.F32.BF16 R64, R220, R72, R36 ;  /* 0x00000048dc40723c */ /* 0x000fe20000041824 */
[----:B------:R-:W2:Y:S07]  /*30d0*/  LDSM.16.M88.4 R36, [R250+0x4000] ;  /* 0x00400000fa24783b */ /* 0x000eae0000000200 */
[C---:B------:R-:W-:Y:S08]  /*30e0*/  HMMA.16816.F32.BF16 R48, R224.reuse, R52, R32 ;  /* 0x00000034e030723c */ /* 0x040ff00000041820 */
[C---:B------:R-:W-:Y:S01]  /*30f0*/  HMMA.16816.F32.BF16 R44, R224.reuse, R54, R28 ;  /* 0x00000036e02c723c */ /* 0x040fe2000004181c */
[----:B------:R-:W4:Y:S07]  /*3100*/  LDSM.16.M88.4 R52, [R250+0x4800] ;  /* 0x00480000fa34783b */ /* 0x000f2e0000000200 */
[C---:B-1----:R-:W-:Y:S01]  /*3110*/  HMMA.16816.F32.BF16 R28, R224.reuse, R12, R16 ;  /* 0x0000000ce01c723c */ /* 0x042fe20000041810 */
[----:B------:R-:W1:Y:S07]  /*3120*/  LDSM.16.M88.4 R16, [R249+0x6000] ;  /* 0x00600000f910783b */ /* 0x000e6e0000000200 */
[----:B------:R-:W-:Y:S08]  /*3130*/  HMMA.16816.F32.BF16 R12, R224, R14, R8 ;  /* 0x0000000ee00c723c */ /* 0x000ff00000041808 */
[----:B--2---:R-:W-:Y:S01]  /*3140*/  HMMA.16816.F32.BF16 R8, R228, R36, R48 ;  /* 0x00000024e408723c */ /* 0x004fe20000041830 */
[----:B------:R2:W-:Y:S04]  /*3150*/  LDSM.16.M88.4 R48, [R0] ;  /* 0x000000000030783b */ /* 0x0005e80000000200 */
[----:B--2---:R-:W2:Y:S03]  /*3160*/  LDL R0, [R1+0xc] ;  /* 0x00000c0001007983 */ /* 0x004ea60000100800 */
[----:B------:R-:W-:Y:S08]  /*3170*/  HMMA.16816.F32.BF16 R40, R216, R78, R40 ;  /* 0x0000004ed828723c */ /* 0x000ff00000041828 */
[----:B------:R-:W-:Y:S11]  /*3180*/  HMMA.16816.F32.BF16 R32, R224, R70, R20 ;  /* 0x00000046e020723c */ /* 0x000ff60000041814 */
[----:B------:R-:W-:Y:S05]  /*3190*/  @!UPT UIADD3 URZ, URZ, URZ, URZ ;  /* 0x0000003f3f3ff290 */ /* 0x000fea000fffe03f */
[----:B------:R-:W-:Y:S01]  /*31a0*/  HMMA.16816.F32.BF16 R60, R220, R74, R40 ;  /* 0x0000004adc3c723c */ /* 0x000fe20000041828 */
[----:B------:R-:W-:Y:S07]  /*31b0*/  LDSM.16.M88.4 R72, [R250+0x5800] ;  /* 0x00580000fa48783b */ /* 0x000fee0000000200 */
[----:B------:R-:W-:Y:S01]  /*31c0*/  HMMA.16816.F32.BF16 R40, R224, R68, R24 ;  /* 0x00000044e028723c */ /* 0x000fe20000041818 */
[----:B------:R-:W5:Y:S07]  /*31d0*/  LDSM.16.M88.4 R68, [R250+0x5000] ;  /* 0x00500000fa44783b */ /* 0x000f6e0000000200 */
[C---:B------:R-:W-:Y:S01]  /*31e0*/  HMMA.16816.F32.BF16 R20, R228.reuse, R38, R44 ;  /* 0x00000026e414723c */ /* 0x040fe2000004182c */
[----:B------:R-:W-:Y:S11]  /*31f0*/  LDSM.16.M88.4 R44, [R249+0x6800] ;  /* 0x00680000f92c783b */ /* 0x000ff60000000200 */
[----:B------:R-:W-:Y:S04]  /*3200*/  @!UPT UIADD3 URZ, URZ, URZ, URZ ;  /* 0x0000003f3f3ff290 */ /* 0x000fe8000fffe03f */
[C---:B----4-:R-:W-:Y:S01]  /*3210*/  HMMA.16816.F32.BF16 R36, R228.reuse, R52, R40 ;  /* 0x00000034e424723c */ /* 0x050fe20000041828 */
[----:B------:R-:W-:Y:S07]  /*3220*/  LDSM.16.M88.4 R40, [R250+0x6000] ;  /* 0x00600000fa28783b */ /* 0x000fee0000000200 */
[----:B------:R-:W-:Y:S01]  /*3230*/  HMMA.16816.F32.BF16 R52, R228, R54, R32 ;  /* 0x00000036e434723c */ /* 0x000fe20000041820 */
[----:B---3--:R-:W3:Y:S07]  /*3240*/  LDSM.16.M88.4 R32, [R3] ;  /* 0x000000000320783b */ /* 0x008eee0000000200 */
[----:B-1----:R-:W-:Y:S08]  /*3250*/  HMMA.16816.F32.BF16 R8, R232, R16, R8 ;  /* 0x00000010e808723c */ /* 0x002ff00000041808 */
[C---:B------:R-:W-:Y:S01]  /*3260*/  HMMA.16816.F32.BF16 R24, R224.reuse, R56, R64 ;  /* 0x00000038e018723c */ /* 0x040fe20000041840 */
[----:B------:R-:W-:Y:S07]  /*3270*/  LDSM.16.M88.4 R64, [R249+0x7800] ;  /* 0x00780000f940783b */ /* 0x000fee0000000200 */
[----:B------:R-:W-:Y:S08]  /*3280*/  HMMA.16816.F32.BF16 R80, R224, R58, R60 ;  /* 0x0000003ae050723c */ /* 0x000ff0000004183c */
[C---:B-----5:R-:W-:Y:S01]  /*3290*/  HMMA.16816.F32.BF16 R60, R228.reuse, R68, R28 ;  /* 0x00000044e43c723c */ /* 0x060fe2000004181c */
[----:B------:R-:W1:Y:S07]  /*32a0*/  LDSM.16.M88.4 R28, [R5+0x6000] ;  /* 0x00600000051c783b */ /* 0x000e6e0000000200 */
[----:B------:R-:W-:Y:S08]  /*32b0*/  HMMA.16816.F32.BF16 R56, R228, R70, R12 ;  /* 0x00000046e438723c */ /* 0x000ff0000004180c */
[----:B------:R-:W-:Y:S08]  /*32c0*/  HMMA.16816.F32.BF16 R12, R232, R18, R20 ;  /* 0x00000012e80c723c */ /* 0x000ff00000041814 */
[----:B---3--:R-:W-:Y:S08]  /*32d0*/  HMMA.16816.F32.BF16 R8, R236, R32, R8 ;  /* 0x00000020ec08723c */ /* 0x008ff00000041808 */
[----:B------:R-:W-:Y:S01]  /*32e0*/  HMMA.16816.F32.BF16 R16, R232, R44, R36 ;  /* 0x0000002ce810723c */ /* 0x000fe20000041824 */
[----:B------:R-:W3:Y:S07]  /*32f0*/  LDSM.16.M88.4 R36, [R249+0x7000] ;  /* 0x00700000f924783b */ /* 0x000eee0000000200 */
[----:B------:R-:W-:Y:S08]  /*3300*/  HMMA.16816.F32.BF16 R12, R236, R34, R12 ;  /* 0x00000022ec0c723c */ /* 0x000ff0000004180c */
[----:B-1----:R-:W-:Y:S08]  /*3310*/  HMMA.16816.F32.BF16 R8, R240, R28, R8 ;  /* 0x0000001cf008723c */ /* 0x002ff00000041808 */
[----:B------:R-:W-:Y:S08]  /*3320*/  HMMA.16816.F32.BF16 R76, R228, R72, R24 ;  /* 0x00000048e44c723c */ /* 0x000ff00000041818 */
[----:B------:R-:W-:Y:S01]  /*3330*/  HMMA.16816.F32.BF16 R24, R232, R46, R52 ;  /* 0x0000002ee818723c */ /* 0x000fe20000041834 */
[----:B------:R-:W1:Y:S04]  /*3340*/  LDSM.16.M88.4 R52, [R2] ;  /* 0x000000000234783b */ /* 0x000e680000000200 */
[----:B------:R-:W4:Y:S03]  /*3350*/  LDSM.16.M88.4 R44, [R5+0x6800] ;  /* 0x00680000052c783b */ /* 0x000f260000000200 */
[----:B------:R-:W-:Y:S08]  /*3360*/  HMMA.16816.F32.BF16 R12, R240, R30, R12 ;  /* 0x0000001ef00c723c */ /* 0x000ff0000004180c */
[----:B------:R-:W-:Y:S08]  /*3370*/  HMMA.16816.F32.BF16 R32, R244, R40, R8 ;  /* 0x00000028f420723c */ /* 0x000ff00000041808 */
[----:B------:R-:W-:Y:S08]  /*3380*/  HMMA.16816.F32.BF16 R20, R236, R48, R16 ;  /* 0x00000030ec14723c */ /* 0x000ff00000041810 */
[----:B---3--:R-:W-:Y:S08]  /*3390*/  HMMA.16816.F32.BF16 R8, R232, R36, R60 ;  /* 0x00000024e808723c */ /* 0x008ff0000004183c */
[----:B------:R-:W-:Y:S08]  /*33a0*/  HMMA.16816.F32.BF16 R16, R236, R50, R24 ;  /* 0x00000032ec10723c */ /* 0x000ff00000041818 */
[----:B------:R-:W-:Y:S01]  /*33b0*/  HMMA.16816.F32.BF16 R28, R244, R42, R12 ;  /* 0x0000002af41c723c */ /* 0x000fe2000004180c */
[----:B------:R-:W3:Y:S07]  /*33c0*/  LDSM.16.M88.4 R40, [R5+0x7000] ;  /* 0x007000000528783b */ /* 0x000eee0000000200 */
[----:B------:R-:W-:Y:S01]  /*33d0*/  HMMA.16816.F32.BF16 R36, R232, R38, R56 ;  /* 0x00000026e824723c */ /* 0x000fe20000041838 */
[----:B------:R-:W5:Y:S07]  /*33e0*/  LDSM.16.M88.4 R56, [R250+0x6800] ;  /* 0x00680000fa38783b */ /* 0x000f6e0000000200 */
[----:B-1----:R-:W-:Y:S08]  /*33f0*/  HMMA.16816.F32.BF16 R12, R236, R52, R8 ;  /* 0x00000034ec0c723c */ /* 0x002ff00000041808 */
[----:B----4-:R-:W-:Y:S08]  /*3400*/  HMMA.16816.F32.BF16 R8, R240, R46, R16 ;  /* 0x0000002ef008723c */ /* 0x010ff00000041810 */
[----:B------:R-:W-:Y:S08]  /*3410*/  HMMA.16816.F32.BF16 R68, R228, R74, R80 ;  /* 0x0000004ae444723c */ /* 0x000ff00000041850 */
[----:B------:R-:W-:Y:S01]  /*3420*/  HMMA.16816.F32.BF16 R20, R240, R44, R20 ;  /* 0x0000002cf014723c */ /* 0x000fe20000041814 */
[----:B------:R-:W-:Y:S01]  /*3430*/  FMUL.FTZ R32, R32, c[0x0][0x320] ;  /* 0x0000c80020207a20 */ /* 0x000fe20000410000 */
[----:B------:R-:W-:Y:S01]  /*3440*/  LDSM.16.M88.4 R44, [R250+0x7000] ;  /* 0x00700000fa2c783b */ /* 0x000fe20000000200 */
[----:B------:R-:W-:-:S02]  /*3450*/  FMUL.FTZ R33, R33, c[0x0][0x320] ;  /* 0x0000c80021217a20 */ /* 0x000fc40000410000 */
[----:B------:R-:W-:-:S03]  /*3460*/  FMUL.FTZ R34, R34, c[0x0][0x320] ;  /* 0x0000c80022227a20 */ /* 0x000fc60000410000 */
[----:B------:R-:W-:Y:S01]  /*3470*/  HMMA.16816.F32.BF16 R60, R232, R64, R76 ;  /* 0x00000040e83c723c */ /* 0x000fe2000004184c */
[----:B------:R-:W-:Y:S01]  /*3480*/  FMUL.FTZ R35, R35, c[0x0][0x320] ;  /* 0x0000c80023237a20 */ /* 0x000fe20000410000 */
[----:B------:R-:W1:Y:S06]  /*3490*/  MUFU.TANH R72, R32 ;  /* 0x0000002000487308 */ /* 0x000e6c0000002400 */
[----:B---3--:R-:W-:Y:S02]  /*34a0*/  HMMA.16816.F32.BF16 R16, R240, R40, R12 ;  /* 0x00000028f010723c */ /* 0x008fe4000004180c */
[----:B------:R-:W3:Y:S06]  /*34b0*/  MUFU.TANH R64, R33 ;  /* 0x0000002100407308 */ /* 0x000eec0000002400 */
[----:B-----5:R-:W-:Y:S01]  /*34c0*/  HMMA.16816.F32.BF16 R12, R244, R58, R8 ;  /* 0x0000003af40c723c */ /* 0x020fe20000041808 */
[----:B--2---:R-:W2:Y:S07]  /*34d0*/  LDSM.16.M88.4 R48, [R0] ;  /* 0x000000000030783b */ /* 0x004eae0000000200 */
[----:B------:R-:W-:Y:S01]  /*34e0*/  HMMA.16816.F32.BF16 R8, R232, R66, R68 ;  /* 0x00000042e808723c */ /* 0x000fe20000041844 */
[----:B------:R-:W4:Y:S08]  /*34f0*/  MUFU.TANH R73, R34 ;  /* 0x0000002200497308 */ /* 0x000f300000002400 */
[----:B------:R5:W1:Y:S01]  /*3500*/  MUFU.TANH R65, R35 ;  /* 0x0000002300417308 */ /* 0x000a620000002400 */
[----:B------:R-:W-:Y:S08]  /*3510*/  HMMA.16816.F32.BF16 R24, R244, R56, R20 ;  /* 0x00000038f418723c */ /* 0x000ff00000041814 */
[----:B-----5:R-:W-:Y:S01]  /*3520*/  HMMA.16816.F32.BF16 R32, R236, R54, R36 ;  /* 0x00000036ec20723c */ /* 0x020fe20000041824 */
[----:B------:R-:W5:Y:S01]  /*3530*/  LDSM.16.M88.4 R36, [R5+0x7800] ;  /* 0x007800000524783b */ /* 0x000f620000000200 */
[----:B------:R-:W-:-:S02]  /*3540*/  FMUL.FTZ R28, R28, c[0x0][0x320] ;  /* 0x0000c8001c1c7a20 */ /* 0x000fc40000410000 */
[----:B------:R-:W-:Y:S02]  /*3550*/  FMUL.FTZ R29, R29, c[0x0][0x320] ;  /* 0x0000c8001d1d7a20 */ /* 0x000fe40000410000 */
[----:B------:R-:W-:Y:S02]  /*3560*/  FMUL.FTZ R30, R30, c[0x0][0x320] ;  /* 0x0000c8001e1e7a20 */ /* 0x000fe40000410000 */
[----:B------:R-:W-:Y:S01]  /*3570*/  FMUL.FTZ R31, R31, c[0x0][0x320] ;  /* 0x0000c8001f1f7a20 */ /* 0x000fe20000410000 */
[C---:B--2---:R-:W-:Y:S01]  /*3580*/  HMMA.16816.F32.BF16 R20, R236.reuse, R48, R60 ;  /* 0x00000030ec14723c */ /* 0x044fe2000004183c */
[----:B------:R-:W2:Y:S07]  /*3590*/  MUFU.TANH R56, R28 ;  /* 0x0000001c00387308 */ /* 0x000eae0000002400 */
[----:B------:R-:W-:Y:S01]  /*35a0*/  HMMA.16816.F32.BF16 R8, R236, R50, R8 ;  /* 0x00000032ec08723c */ /* 0x000fe20000041808 */
[----:B------:R-:W1:Y:S08]  /*35b0*/  MUFU.TANH R54, R29 ;  /* 0x0000001d00367308 */ /* 0x000e700000002400 */
[----:B------:R-:W1:Y:S08]  /*35c0*/  MUFU.TANH R57, R30 ;  /* 0x0000001e00397308 */ /* 0x000e700000002400 */
[----:B------:R1:W1:Y:S01]  /*35d0*/  MUFU.TANH R55, R31 ;  /* 0x0000001f00377308 */ /* 0x0002620000002400 */
[----:B------:R-:W-:-:S02]  /*35e0*/  FMUL.FTZ R24, R24, c[0x0][0x320] ;  /* 0x0000c80018187a20 */ /* 0x000fc40000410000 */
[----:B------:R-:W-:Y:S02]  /*35f0*/  FMUL.FTZ R25, R25, c[0x0][0x320] ;  /* 0x0000c80019197a20 */ /* 0x000fe40000410000 */
[----:B------:R-:W-:Y:S01]  /*3600*/  FMUL.FTZ R26, R26, c[0x0][0x320] ;  /* 0x0000c8001a1a7a20 */ /* 0x000fe20000410000 */
[----:B-1----:R-:W-:Y:S01]  /*3610*/  HMMA.16816.F32.BF16 R28, R240, R42, R32 ;  /* 0x0000002af01c723c */ /* 0x002fe20000041820 */
[----:B------:R-:W1:Y:S01]  /*3620*/  LDSM.16.M88.4 R32, [R250+0x7800] ;  /* 0x00780000fa20783b */ /* 0x000e620000000200 */
[----:B------:R-:W-:Y:S01]  /*3630*/  FMUL.FTZ R27, R27, c[0x0][0x320] ;  /* 0x0000c8001b1b7a20 */ /* 0x000fe20000410000 */
[----:B------:R-:W1:Y:S01]  /*3640*/  MUFU.TANH R53, R24 ;  /* 0x0000001800357308 */ /* 0x000e620000002400 */
[----:B------:R-:W-:Y:S01]  /*3650*/  FMUL.FTZ R12, R12, c[0x0][0x320] ;  /* 0x0000c8000c0c7a20 */ /* 0x000fe20000410000 */
[----:B------:R-:W-:-:S06]  /*3660*/  DEPBAR.LE SB0, 0x0 ;  /* 0x000080000000791a */ /* 0x000fcc0000000000 */
[----:B------:R-:W1:Y:S01]  /*3670*/  MUFU.TANH R52, R25 ;  /* 0x0000001900347308 */ /* 0x000e620000002400 */
[----:B-----5:R-:W-:Y:S07]  /*3680*/  HMMA.16816.F32.BF16 R8, R240, R38, R8 ;  /* 0x00000026f008723c */ /* 0x020fee0000041808 */
[----:B------:R-:W1:Y:S08]  /*3690*/  MUFU.TANH R48, R26 ;  /* 0x0000001a00307308 */ /* 0x000e700000002400 */
[----:B------:R5:W1:Y:S02]  /*36a0*/  MUFU.TANH R43, R27 ;  /* 0x0000001b002b7308 */ /* 0x000a640000002400 */
[----:B-----5:R-:W-:Y:S08]  /*36b0*/  HMMA.16816.F32.BF16 R24, R244, R44, R16 ;  /* 0x0000002cf418723c */ /* 0x020ff00000041810 */
[----:B------:R-:W-:Y:S01]  /*36c0*/  HMMA.16816.F32.BF16 R16, R240, R36, R20 ;  /* 0x00000024f010723c */ /* 0x000fe20000041814 */
[----:B------:R-:W-:-:S02]  /*36d0*/  FMUL.FTZ R13, R13, c[0x0][0x320] ;  /* 0x0000c8000d0d7a20 */ /* 0x000fc40000410000 */
[----:B------:R-:W-:Y:S02]  /*36e0*/  FMUL.FTZ R14, R14, c[0x0][0x320] ;  /* 0x0000c8000e0e7a20 */ /* 0x000fe40000410000 */
[----:B------:R-:W-:Y:S01]  /*36f0*/  FMUL.FTZ R15, R15, c[0x0][0x320] ;  /* 0x0000c8000f0f7a20 */ /* 0x000fe20000410000 */
[----:B------:R-:W2:Y:S02]  /*3700*/  MUFU.TANH R40, R12 ;  /* 0x0000000c00287308 */ /* 0x000ea40000002400 */
[C---:B------:R-:W-:Y:S06]  /*3710*/  HMMA.16816.F32.BF16 R20, R244.reuse, R46, R28 ;  /* 0x0000002ef414723c */ /* 0x040fec000004181c */
[----:B------:R-:W2:Y:S02]  /*3720*/  MUFU.TANH R41, R13 ;  /* 0x0000000d00297308 */ /* 0x000ea40000002400 */
[C---:B-1----:R-:W-:Y:S06]  /*3730*/  HMMA.16816.F32.BF16 R8, R244.reuse, R34, R8 ;  /* 0x00000022f408723c */ /* 0x042fec0000041808 */
[----:B------:R-:W1:Y:S08]  /*3740*/  MUFU.TANH R42, R14 ;  /* 0x0000000e002a7308 */ /* 0x000e700000002400 */
[----:B------:R5:W1:Y:S02]  /*3750*/  MUFU.TANH R36, R15 ;  /* 0x0000000f00247308 */ /* 0x000a640000002400 */
[----:B-----5:R-:W-:Y:S01]  /*3760*/  HMMA.16816.F32.BF16 R12, R244, R32, R16 ;  /* 0x00000020f40c723c */ /* 0x020fe20000041810 */
[----:B------:R-:W-:-:S02]  /*3770*/  FMUL.FTZ R24, R24, c[0x0][0x320] ;  /* 0x0000c80018187a20 */ /* 0x000fc40000410000 */
[----:B------:R-:W-:-:S05]  /*3780*/  FMUL.FTZ R20, R20, c[0x0][0x320] ;  /* 0x0000c80014147a20 */ /* 0x000fca0000410000 */
[----:B------:R-:W-:Y:S01]  /*3790*/  FMUL.FTZ R8, R8, c[0x0][0x320] ;  /* 0x0000c80008087a20 */ /* 0x000fe20000410000 */
[----:B------:R-:W1:Y:S01]  /*37a0*/  MUFU.TANH R28, R24 ;  /* 0x00000018001c7308 */ /* 0x000e620000002400 */
[----:B------:R-:W-:Y:S02]  /*37b0*/  IMAD.MOV.U32 R134, RZ, RZ, R132 ;  /* 0x000000ffff867224 */ /* 0x000fe400078e0084 */
[----:B------:R-:W-:Y:S02]  /*37c0*/  FMUL.FTZ R27, R27, c[0x0][0x320] ;  /* 0x0000c8001b1b7a20 */ /* 0x000fe40000410000 */
[----:B------:R-:W-:Y:S02]  /*37d0*/  FMUL.FTZ R25, R25, c[0x0][0x320] ;  /* 0x0000c80019197a20 */ /* 0x000fe40000410000 */
[----:B------:R-:W-:Y:S01]  /*37e0*/  FMUL.FTZ R26, R26, c[0x0][0x320] ;  /* 0x0000c8001a1a7a20 */ /* 0x000fe20000410000 */
[----:B------:R5:W1:Y:S01]  /*37f0*/  MUFU.TANH R24, R20 ;  /* 0x0000001400187308 */ /* 0x000a620000002400 */
[----:B------:R-:W-:-:S02]  /*3800*/  FMUL.FTZ R22, R22, c[0x0][0x320] ;  /* 0x0000c80016167a20 */ /* 0x000fc40000410000 */
[----:B------:R-:W-:-:S04]  /*3810*/  FMUL.FTZ R23, R23, c[0x0][0x320] ;  /* 0x0000c80017177a20 */ /* 0x000fc80000410000 */
[----:B------:R-:W-:-:S04]  /*3820*/  FMUL.FTZ R12, R12, c[0x0][0x320] ;  /* 0x0000c8000c0c7a20 */ /* 0x000fc80000410000 */
[----:B------:R-:W1:Y:S01]  /*3830*/  MUFU.TANH R19, R12 ;  /* 0x0000000c00137308 */ /* 0x000e620000002400 */
[----:B-----5:R-:W-:Y:S01]  /*3840*/  FMUL.FTZ R20, R21, c[0x0][0x320] ;  /* 0x0000c80015147a20 */ /* 0x020fe20000410000 */
[----:B------:R-:W-:Y:S01]  /*3850*/  ISETP.GT.AND P0, PT, R4, R134, PT ;  /* 0x000000860400720c */ /* 0x000fe20003f04270 */
[----:B------:R-:W-:-:S05]  /*3860*/  FMUL.FTZ R13, R13, c[0x0][0x320] ;  /* 0x0000c8000d0d7a20 */ /* 0x000fca0000410000 */
[----:B------:R5:W1:Y:S01]  /*3870*/  MUFU.TANH R12, R8 ;  /* 0x00000008000c7308 */ /* 0x000a620000002400 */
[----:B------:R-:W-:Y:S02]  /*3880*/  FMUL.FTZ R14, R14, c[0x0][0x320] ;  /* 0x0000c8000e0e7a20 */ /* 0x000fe40000410000 */
[----:B------:R-:W-:Y:S02]  /*3890*/  FMUL.FTZ R15, R15, c[0x0][0x320] ;  /* 0x0000c8000f0f7a20 */ /* 0x000fe40000410000 */
[----:B------:R-:W-:Y:S02]  /*38a0*/  FMUL.FTZ R10, R10, c[0x0][0x320] ;  /* 0x0000c8000a0a7a20 */ /* 0x000fe40000410000 */
[----:B------:R-:W-:Y:S01]  /*38b0*/  FMUL.FTZ R11, R11, c[0x0][0x320] ;  /* 0x0000c8000b0b7a20 */ /* 0x000fe20000410000 */
[----:B------:R1:W1:Y:S01]  /*38c0*/  MUFU.TANH R30, R27 ;  /* 0x0000001b001e7308 */ /* 0x0002620000002400 */
[----:B-----5:R-:W-:-:S07]  /*38d0*/  FMUL.FTZ R8, R9, c[0x0][0x320] ;  /* 0x0000c80009087a20 */ /* 0x020fce0000410000 */
[----:B------:R1:W1:Y:S08]  /*38e0*/  MUFU.TANH R31, R26 ;  /* 0x0000001a001f7308 */ /* 0x0002700000002400 */
[----:B------:R1:W1:Y:S08]  /*38f0*/  MUFU.TANH R29, R22 ;  /* 0x00000016001d7308 */ /* 0x0002700000002400 */
[----:B------:R1:W1:Y:S08]  /*3900*/  MUFU.TANH R27, R23 ;  /* 0x00000017001b7308 */ /* 0x0002700000002400 */
[----:B------:R-:W1:Y:S08]  /*3910*/  MUFU.TANH R25, R25 ;  /* 0x0000001900197308 */ /* 0x000e700000002400 */
[----:B------:R-:W1:Y:S08]  /*3920*/  MUFU.TANH R20, R20 ;  /* 0x0000001400147308 */ /* 0x000e700000002400 */
[----:B------:R1:W1:Y:S08]  /*3930*/  MUFU.TANH R18, R13 ;  /* 0x0000000d00127308 */ /* 0x0002700000002400 */
[----:B------:R1:W1:Y:S08]  /*3940*/  MUFU.TANH R26, R14 ;  /* 0x0000000e001a7308 */ /* 0x0002700000002400 */
[----:B------:R1:W1:Y:S08]  /*3950*/  MUFU.TANH R23, R15 ;  /* 0x0000000f00177308 */ /* 0x0002700000002400 */
[----:B------:R-:W1:Y:S08]  /*3960*/  MUFU.TANH R8, R8 ;  /* 0x0000000800087308 */ /* 0x000e700000002400 */
[----:B------:R1:W1:Y:S08]  /*3970*/  MUFU.TANH R21, R10 ;  /* 0x0000000a00157308 */ /* 0x0002700000002400 */
[----:B------:R1:W1:Y:S01]  /*3980*/  MUFU.TANH R22, R11 ;  /* 0x0000000b00167308 */ /* 0x0002620000002400 */
[----:B------:R-:W-:Y:S01]  /*3990*/  BSSY B0, `(.L_x_832) ;  /* 0x000001c000007945 */ /* 0x000fe20003800000 */
[----:B------:R-:W-:Y:S06]  /*39a0*/  BAR.SYNC.DEFER_BLOCKING 0x0 ;  /* 0x0000000000007b1d */ /* 0x000fec0000010000 */
[----:B------:R-:W-:Y:S05]  /*39b0*/  @!P0 BRA `(.L_x_833) ;  /* 0x0000019000008947 */ /* 0x000fea0003800000 */
[----:B--234-:R-:W-:Y:S01]  /*39c0*/  IADD3 R0, R135, -0x2, RZ ;  /* 0xfffffffe87007810 */ /* 0x01cfe20007ffe0ff */
[----:B------:R-:W-:-:S03]  /*39d0*/  IMAD.MOV.U32 R5, RZ, RZ, c[0x0][0x1e0] ;  /* 0x00007800ff057624 */ /* 0x000fc600078e00ff */
[----:B------:R-:W-:Y:S01]  /*39e0*/  SHF.R.S32.HI R2, RZ, 0x1f, R0 ;  /* 0x0000001fff027819 */ /* 0x000fe20000011400 */
[----:B------:R-:W-:-:S04]  /*39f0*/  IMAD.WIDE.U32 R6, R0, c[0x0][0x1e0], RZ ;  /* 0x0000780000067a25 */ /* 0x000fc800078e00ff */
[----:B------:R-:W-:-:S04]  /*3a00*/  IMAD R2, R2, c[0x0][0x1e0], RZ ;  /* 0x0000780002027a24 */ /* 0x000fc800078e02ff */
[----:B------:R-:W-:Y:S01]  /*3a10*/  IMAD R2, R0, c[0x0][0x1e4], R2 ;  /* 0x0000790000027a24 */ /* 0x000fe200078e0202 */
[----:B------:R-:W-:-:S03]  /*3a20*/  LEA R0, P0, R6, R88, 0x6 ;  /* 0x0000005806007211 */ /* 0x000fc600078030ff */
[----:B------:R-:W-:Y:S01]  /*3a30*/  IMAD.IADD R3, R7, 0x1, R2 ;  /* 0x0000000107037824 */ /* 0x000fe200078e0202 */
[----:B------:R-:W-:Y:S01]  /*3a40*/  LEA R2, P6, R0, c[0x0][0x1c8], 0x1 ;  /* 0x0000720000027a11 */ /* 0x000fe200078c08ff */
[----:B------:R-:W-:-:S03]  /*3a50*/  IMAD.MOV.U32 R7, RZ, RZ, c[0x0][0x1e4] ;  /* 0x00007900ff077624 */ /* 0x000fc600078e00ff */
[----:B------:R-:W-:Y:S02]  /*3a60*/  LEA.HI.X R3, R6, R87, R3, 0x6, P0 ;  /* 0x0000005706037211 */ /* 0x000fe400000f3403 */
[----:B------:R-:W-:Y:S02]  /*3a70*/  LEA R6, P0, R5, R2, 0x6 ;  /* 0x0000000205067211 */ /* 0x000fe400078030ff */
[----:B------:R-:W-:-:S04]  /*3a80*/  LEA.HI.X R3, R0, c[0x0][0x1cc], R3, 0x1, P6 ;  /* 0x0000730000037a11 */ /* 0x000fc800030f0c03 */
[----:B------:R-:W-:Y:S01]  /*3a90*/  LEA.HI.X R7, R5, R3, R7, 0x6, P0 ;  /* 0x0000000305077211 */ /* 0x000fe200000f3407 */
[----:B------:R-:W-:Y:S01]  /*3aa0*/  @!PT LDS RZ, [RZ] ;  /* 0x00000000fffff984 */ /* 0x000fe20000000800 */
[----:B------:R-:W-:Y:S01]  /*3ab0*/  @!PT LDS RZ, [RZ] ;  /* 0x00000000fffff984 */ /* 0x000fe20000000800 */
[----:B------:R-:W-:Y:S01]  /*3ac0*/  @!PT LDS RZ, [RZ] ;  /* 0x00000000fffff984 */ /* 0x000fe20000000800 */
[----:B------:R2:W-:Y:S04]  /*3ad0*/  LDGSTS.E.BYPASS.LTC128B.128 [R86+0x10100], [R2.64], !P5 ;  /* 0x1010000002567fae */ /* 0x0005e8000e901d46 */
[----:B------:R2:W-:Y:S04]  /*3ae0*/  LDGSTS.E.BYPASS.LTC128B.128 [R86+0x12100], [R2.64+0x80], !P4 ;  /* 0x1210008002567fae */ /* 0x0005e8000e101d46 */
[----:B------:R2:W-:Y:S04]  /*3af0*/  LDGSTS.E.BYPASS.LTC128B.128 [R86+0x14100], [R2.64+0x100], !P3 ;  /* 0x1410010002567fae */ /* 0x0005e8000d901d46 */
[----:B------:R2:W-:Y:S04]  /*3b00*/  LDGSTS.E.BYPASS.LTC128B.128 [R86+0x16100], [R2.64+0x180], !P2 ;  /* 0x1610018002567fae */ /* 0x0005e8000d101d46 */
[----:B------:R2:W-:Y:S04]  /*3b10*/  LDGSTS.E.BYPASS.LTC128B.128 [R86+0x11100], [R6.64], !P5 ;  /* 0x1110000006567fae */ /* 0x0005e8000e901d46 */
[----:B------:R2:W-:Y:S04]  /*3b20*/  LDGSTS.E.BYPASS.LTC128B.128 [R86+0x13100], [R6.64+0x80], !P4 ;  /* 0x1310008006567fae */ /* 0x0005e8000e101d46 */
[----:B------:R2:W-:Y:S04]  /*3b30*/  LDGSTS.E.BYPASS.LTC128B.128 [R86+0x15100], [R6.64+0x100], !P3 ;  /* 0x1510010006567fae */ /* 0x0005e8000d901d46 */
[----:B------:R2:W-:Y:S02]  /*3b40*/  LDGSTS.E.BYPASS.LTC128B.128 [R86+0x17100], [R6.64+0x180], !P2 ;  /* 0x1710018006567fae */ /* 0x0005e4000d101d46 */
.L_x_833:
[----:B--234-:R-:W-:Y:S05]  /*3b50*/  BSYNC B0 ;  /* 0x0000000000007941 */ /* 0x01cfea0003800000 */
.L_x_832:
[----:B------:R-:W2:Y:S04]  /*3b60*/  LDL R0, [R1+0xf8] ;  /* 0x0000f80001007983 */ /* 0x000ea80000100800 */
[----:B------:R-:W3:Y:S01]  /*3b70*/  LDL R3, [R1+0x90] ;  /* 0x0000900001037983 */ /* 0x000ee20000100800 */
[----:B------:R-:W-:-:S03]  /*3b80*/  IMAD R4, R4, R85, 0x1 ;  /* 0x0000000104047424 */ /* 0x000fc600078e0255 */
[----:B------:R-:W-:Y:S04]  /*3b90*/  LDSM.16.MT88.4 R44, [R251] ;  /* 0x00000000fb2c783b */ /* 0x000fe80000004200 */
[----:B------:R-:W-:Y:S04]  /*3ba0*/  LDSM.16.MT88.4 R68, [R251+0x2000] ;  /* 0x00200000fb44783b */ /* 0x000fe80000004200 */
[----:B------:R-:W-:Y:S04]  /*3bb0*/  LDSM.16.MT88.4 R76, [R248+0x4000] ;  /* 0x00400000f84c783b */ /* 0x000fe80000004200 */
[----:B------:R-:W0:Y:S01]  /*3bc0*/  LDGDEPBAR ;  /* 0x00000000000079af */ /* 0x000e220000000000 */
[----:B--2---:R-:W-:-:S04]  /*3bd0*/  IMAD.IADD R0, R0, 0x1, R128 ;  /* 0x0000000100007824 */ /* 0x004fc800078e0280 */
[----:B------:R-:W-:Y:S01]  /*3be0*/  @P1 IMAD.HI.U32 R2, R0, c[0x0][0x2c8], RZ ;  /* 0x0000b20000021a27 */ /* 0x000fe200078e00ff */
[----:B------:R2:W-:Y:S04]  /*3bf0*/  STL [R1+0x88], R0 ;  /* 0x0000880001007387 */ /* 0x0005e80000100800 */
[----:B------:R-:W4:Y:S04]  /*3c00*/  LDL R49, [R1+0x48] ;  /* 0x0000480001317983 */ /* 0x000f280000100800 */
[----:B------:R-:W5:Y:S01]  /*3c10*/  LDL R127, [R1+0x4] ;  /* 0x00000400017f7983 */ /* 0x000f620000100800 */
[----:B--2---:R-:W-:-:S05]  /*3c20*/  @P1 SHF.R.U32.HI R0, RZ, c[0x0][0x2cc], R2 ;  /* 0x0000b300ff001a19 */ /* 0x004fca0000011602 */
[----:B------:R-:W2:Y:S04]  /*3c30*/  SHFL.IDX PT, R2, R0, RZ, 0x1c1f ;  /* 0x001c1fff00027589 */ /* 0x000ea800000e0000 */
[----:B------:R3:W1:Y:S02]  /*3c40*/  SHFL.IDX PT, R5, R0, 0x1, 0x1c1f ;  /* 0x003c1f0000057f89 */ /* 0x00066400000e0000 */
[----:B---3--:R-:W-:Y:S01]  /*3c50*/  IADD3 R0, -R3, c[0x0][0x1d0], R4 ;  /* 0x0000740003007a10 */ /* 0x008fe20007ffe104 */
[----:B------:R-:W-:-:S03]  /*3c60*/  IMAD.IADD R3, R84, 0x1, -R3 ;  /* 0x0000000154037824 */ /* 0x000fc600078e0a03 */
[----:B------:R-:W-:-:S05]  /*3c70*/  IADD3 R0, R0, -c[0x0][0x168], RZ ;  /* 0x80005a0000007a10 */ /* 0x000fca0007ffe0ff */
[----:B--2---:R-:W-:-:S05]  /*3c80*/  IMAD.IADD R2, R0, 0x1, R2 ;  /* 0x0000000100027824 */ /* 0x004fca00078e0202 */
[----:B------:R-:W-:-:S04]  /*3c90*/  IMNMX R2, R3, R2, PT ;  /* 0x0000000203027217 */ /* 0x000fc80003800200 */
[C---:B------:R-:W-:Y:S02]  /*3ca0*/  ISETP.GT.AND P6, PT, R2.reuse, RZ, PT ;  /* 0x000000ff0200720c */ /* 0x040fe40003fc4270 */
[----:B------:R-:W-:Y:S02]  /*3cb0*/  ISETP.GT.AND P0, PT, R2, 0x1, PT ;  /* 0x000000010200780c */ /* 0x000fe40003f04270 */
[----:B------:R-:W-:Y:S02]  /*3cc0*/  FSEL R16, R72, -INF , P6 ;  /* 0xff80000048107808 */ /* 0x000fe40003000000 */
[----:B------:R-:W-:Y:S02]  /*3cd0*/  ISETP.GT.AND P6, PT, R2, 0x8, PT ;  /* 0x000000080200780c */ /* 0x000fe40003fc4270 */
[----:B-1----:R-:W-:Y:S02]  /*3ce0*/  FSEL R15, R64, -INF , P0 ;  /* 0xff800000400f7808 */ /* 0x002fe40000000000 */
[----:B------:R-:W-:Y:S01]  /*3cf0*/  ISETP.GT.AND P0, PT, R2, 0x9, PT ;  /* 0x000000090200780c */ /* 0x000fe20003f04270 */
[----:B------:R-:W-:Y:S01]  /*3d00*/  IMAD.IADD R0, R0, 0x1, R5 ;  /* 0x0000000100007824 */ /* 0x000fe200078e0205 */
[----:B------:R-:W-:-:S02]  /*3d10*/  FSEL R5, R56, -INF , P6 ;  /* 0xff80000038057808 */ /* 0x000fc40003000000 */
[----:B------:R-:W-:Y:S02]  /*3d20*/  ISETP.GT.AND P6, PT, R2, 0x10, PT ;  /* 0x000000100200780c */ /* 0x000fe40003fc4270 */
[----:B------:R-:W-:Y:S02]  /*3d30*/  FSEL R4, R54, -INF , P0 ;  /* 0xff80000036047808 */ /* 0x000fe40000000000 */
[----:B------:R-:W-:Y:S02]  /*3d40*/  ISETP.GT.AND P0, PT, R2, 0x11, PT ;  /* 0x000000110200780c */ /* 0x000fe40003f04270 */
[----:B------:R-:W-:Y:S02]  /*3d50*/  FMNMX.FTZ R6, R16, R15, !PT ;  /* 0x0000000f10067209 */ /* 0x000fe40007810000 */
[----:B------:R-:W-:Y:S02]  /*3d60*/  IMNMX R0, R3, R0, PT ;  /* 0x0000000003007217 */ /* 0x000fe40003800200 */
[----:B------:R-:W-:-:S02]  /*3d70*/  FSEL R3, R53, -INF , P6 ;  /* 0xff80000035037808 */ /* 0x000fc40003000000 */
[----:B------:R-:W-:Y:S02]  /*3d80*/  ISETP.GT.AND P6, PT, R2, 0x18, PT ;  /* 0x000000180200780c */ /* 0x000fe40003fc4270 */
[----:B------:R-:W-:Y:S02]  /*3d90*/  FSEL R14, R52, -INF , P0 ;  /* 0xff800000340e7808 */ /* 0x000fe40000000000 */
[----:B------:R-:W-:Y:S02]  /*3da0*/  FMNMX.FTZ R6, R5, R6, !PT ;  /* 0x0000000605067209 */ /* 0x000fe40007810000 */
[----:B------:R-:W-:Y:S02]  /*3db0*/  ISETP.GT.AND P0, PT, R2, 0x19, PT ;  /* 0x000000190200780c */ /* 0x000fe40003f04270 */
[----:B------:R-:W-:Y:S02]  /*3dc0*/  FSEL R13, R40, -INF , P6 ;  /* 0xff800000280d7808 */ /* 0x000fe40003000000 */
[----:B------:R-:W-:-:S02]  /*3dd0*/  ISETP.GT.AND P6, PT, R2, 0x20, PT ;  /* 0x000000200200780c */ /* 0x000fc40003fc4270 */
[----:B------:R-:W-:Y:S02]  /*3de0*/  FMNMX.FTZ R6, R4, R6, !PT ;  /* 0x0000000604067209 */ /* 0x000fe40007810000 */
[----:B------:R-:W-:Y:S02]  /*3df0*/  FSEL R17, R41, -INF , P0 ;  /* 0xff80000029117808 */ /* 0x000fe40000000000 */
[----:B------:R-:W-:Y:S02]  /*3e00*/  ISETP.GT.AND P0, PT, R2, 0x21, PT ;  /* 0x000000210200780c */ /* 0x000fe40003f04270 */
[----:B------:R-:W-:Y:S02]  /*3e10*/  FSEL R108, R28, -INF , P6 ;  /* 0xff8000001c6c7808 */ /* 0x000fe40003000000 */
[----:B------:R-:W-:Y:S02]  /*3e20*/  FMNMX.FTZ R6, R3, R6, !PT ;  /* 0x0000000603067209 */ /* 0x000fe40007810000 */
[----:B------:R-:W-:-:S02]  /*3e30*/  ISETP.GT.AND P6, PT, R2, 0x28, PT ;  /* 0x000000280200780c */ /* 0x000fc40003fc4270 */
[----:B------:R-:W-:Y:S02]  /*3e40*/  FSEL R107, R25, -INF , P0 ;  /* 0xff800000196b7808 */ /* 0x000fe40000000000 */
[----:B------:R-:W-:Y:S02]  /*3e50*/  ISETP.GT.AND P0, PT, R2, 0x29, PT ;  /* 0x000000290200780c */ /* 0x000fe40003f04270 */
[----:B------:R-:W-:Y:S02]  /*3e60*/  FMNMX.FTZ R6, R14, R6, !PT ;  /* 0x000000060e067209 */ /* 0x000fe40007810000 */
[----:B------:R-:W-:Y:S02]  /*3e70*/  FSEL R105, R24, -INF , P6 ;  /* 0xff80000018697808 */ /* 0x000fe40003000000 */
[----:B------:R-:W-:Y:S02]  /*3e80*/  ISETP.GT.AND P6, PT, R2, 0x30, PT ;  /* 0x000000300200780c */ /* 0x000fe40003fc4270 */
[----:B------:R-:W-:-:S02]  /*3e90*/  FSEL R104, R20, -INF , P0 ;  /* 0xff80000014687808 */ /* 0x000fc40000000000 */
[C---:B------:R-:W-:Y:S02]  /*3ea0*/  ISETP.GT.AND P0, PT, R2.reuse, 0x31, PT ;  /* 0x000000310200780c */ /* 0x040fe40003f04270 */
[----:B------:R-:W-:Y:S02]  /*3eb0*/  FMNMX.FTZ R6, R13, R6, !PT ;  /* 0x000000060d067209 */ /* 0x000fe40007810000 */
[----:B------:R-:W-:Y:S02]  /*3ec0*/  FSEL R102, R19, -INF , P6 ;  /* 0xff80000013667808 */ /* 0x000fe40003000000 */
[----:B------:R-:W-:Y:S02]  /*3ed0*/  ISETP.GT.AND P6, PT, R2, 0x38, PT ;  /* 0x000000380200780c */ /* 0x000fe40003fc4270 */
[----:B------:R-:W-:Y:S02]  /*3ee0*/  FSEL R98, R18, -INF , P0 ;  /* 0xff80000012627808 */ /* 0x000fe40000000000 */
[----:B------:R-:W-:-:S02]  /*3ef0*/  FMNMX.FTZ R6, R17, R6, !PT ;  /* 0x0000000611067209 */ /* 0x000fc40007810000 */
[----:B------:R-:W-:Y:S02]  /*3f00*/  ISETP.GT.AND P0, PT, R2, 0x39, PT ;  /* 0x000000390200780c */ /* 0x000fe40003f04270 */
[----:B------:R-:W-:Y:S02]  /*3f10*/  FSEL R97, R12, -INF , P6 ;  /* 0xff8000000c617808 */ /* 0x000fe40003000000 */
[----:B------:R-:W-:Y:S02]  /*3f20*/  FMNMX.FTZ R2, R108, R6, !PT ;  /* 0x000000066c027209 */ /* 0x000fe40007810000 */
[----:B------:R-:W-:Y:S02]  /*3f30*/  ISETP.GT.AND P6, PT, R0, RZ, PT ;  /* 0x000000ff0000720c */ /* 0x000fe40003fc4270 */
[----:B------:R-:W-:Y:S02]  /*3f40*/  FSEL R96, R8, -INF , P0 ;  /* 0xff80000008607808 */ /* 0x000fe40000000000 */
[----:B------:R-:W-:-:S02]  /*3f50*/  ISETP.GT.AND P0, PT, R0, 0x1, PT ;  /* 0x000000010000780c */ /* 0x000fc40003f04270 */
[----:B------:R-:W-:Y:S02]  /*3f60*/  FMNMX.FTZ R2, R107, R2, !PT ;  /* 0x000000026b027209 */ /* 0x000fe40007810000 */
[----:B------:R-:W-:Y:S02]  /*3f70*/  FSEL R12, R73, -INF , P6 ;  /* 0xff800000490c7808 */ /* 0x000fe40003000000 */
[C---:B------:R-:W-:Y:S01]  /*3f80*/  ISETP.GT.AND P6, PT, R0.reuse, 0x8, PT ;  /* 0x000000080000780c */ /* 0x040fe20003fc4270 */
[----:B------:R-:W-:Y:S01]  /*3f90*/  LDSM.16.MT88.4 R72, [R251+0x2800] ;  /* 0x00280000fb48783b */ /* 0x000fe20000004200 */
[----:B------:R-:W-:Y:S02]  /*3fa0*/  FSEL R11, R65, -INF , P0 ;  /* 0xff800000410b7808 */ /* 0x000fe40000000000 */
[----:B------:R-:W-:Y:S01]  /*3fb0*/  FMNMX.FTZ R2, R105, R2, !PT ;  /* 0x0000000269027209 */ /* 0x000fe20007810000 */
[----:B------:R-:W-:Y:S01]  /*3fc0*/  LDSM.16.MT88.4 R64, [R252+0x2000] ;  /* 0x00200000fc40783b */ /* 0x000fe20000004200 */
[----:B------:R-:W-:-:S02]  /*3fd0*/  ISETP.GT.AND P0, PT, R0, 0x9, PT ;  /* 0x000000090000780c */ /* 0x000fc40003f04270 */
[----:B------:R-:W-:Y:S02]  /*3fe0*/  FSEL R10, R57, -INF , P6 ;  /* 0xff800000390a7808 */ /* 0x000fe40003000000 */
[----:B------:R-:W-:Y:S01]  /*3ff0*/  FMNMX.FTZ R6, R12, R11, !PT ;  /* 0x0000000b0c067209 */ /* 0x000fe20007810000 */
[----:B------:R-:W-:Y:S01]  /*4000*/  LDSM.16.MT88.4 R56, [R251+0x800] ;  /* 0x00080000fb38783b */ /* 0x000fe20000004200 */
[----:B------:R-:W-:Y:S02]  /*4010*/  FMNMX.FTZ R2, R104, R2, !PT ;  /* 0x0000000268027209 */ /* 0x000fe40007810000 */
[----:B------:R-:W-:Y:S02]  /*4020*/  ISETP.GT.AND P6, PT, R0, 0x10, PT ;  /* 0x000000100000780c */ /* 0x000fe40003fc4270 */
[----:B------:R-:W-:Y:S02]  /*4030*/  FSEL R9, R55, -INF , P0 ;  /* 0xff80000037097808 */ /* 0x000fe40000000000 */
[----:B------:R-:W-:-:S02]  /*4040*/  FMNMX.FTZ R6, R10, R6, !PT ;  /* 0x000000060a067209 */ /* 0x000fc40007810000 */
[----:B------:R-:W-:Y:S02]  /*4050*/  FMNMX.FTZ R2, R102, R2, !PT ;  /* 0x0000000266027209 */ /* 0x000fe40007810000 */
[----:B------:R-:W-:Y:S02]  /*4060*/  ISETP.GT.AND P0, PT, R0, 0x11, PT ;  /* 0x000000110000780c */ /* 0x000fe40003f04270 */
[----:B------:R-:W-:Y:S02]  /*4070*/  FSEL R8, R48, -INF , P6 ;  /* 0xff80000030087808 */ /* 0x000fe40003000000 */
[----:B------:R-:W-:Y:S02]  /*4080*/  FMNMX.FTZ R6, R9, R6, !PT ;  /* 0x0000000609067209 */ /* 0x000fe40007810000 */
[----:B------:R-:W-:Y:S02]  /*4090*/  FMNMX.FTZ R2, R98, R2, !PT ;  /* 0x0000000262027209 */ /* 0x000fe40007810000 */
[----:B------:R-:W-:-:S02]  /*40a0*/  ISETP.GT.AND P6, PT, R0, 0x18, PT ;  /* 0x000000180000780c */ /* 0x000fc40003fc4270 */
[----:B------:R-:W-:Y:S02]  /*40b0*/  FSEL R7, R43, -INF , P0 ;  /* 0xff8000002b077808 */ /* 0x000fe40000000000 */
[----:B------:R-:W-:Y:S02]  /*40c0*/  FMNMX.FTZ R18, R8, R6, !PT ;  /* 0x0000000608127209 */ /* 0x000fe40007810000 */
[----:B------:R-:W-:Y:S02]  /*40d0*/  FMNMX.FTZ R2, R97, R2, !PT ;  /* 0x0000000261027209 */ /* 0x000fe40007810000 */
[----:B------:R-:W-:Y:S02]  /*40e0*/  ISETP.GT.AND P0, PT, R0, 0x19, PT ;  /* 0x000000190000780c */ /* 0x000fe40003f04270 */
[----:B------:R-:W-:Y:S02]  /*40f0*/  FSEL R6, R42, -INF , P6 ;  /* 0xff8000002a067808 */ /* 0x000fe40003000000 */
[----:B------:R-:W-:Y:S01]  /*4100*/  FMNMX.FTZ R19, R7, R18, !PT ;  /* 0x0000001207137209 */ /* 0x000fe20007810000 */
[----:B------:R-:W-:Y:S01]  /*4110*/  LDSM.16.MT88.4 R40, [R252+0x800] ;  /* 0x00080000fc28783b */ /* 0x000fe20000004200 */
[----:B------:R-:W-:-:S02]  /*4120*/  FMNMX.FTZ R133, R96, R2, !PT ;  /* 0x0000000260857209 */ /* 0x000fc40007810000 */
[----:B------:R-:W-:Y:S02]  /*4130*/  ISETP.GT.AND P6, PT, R0, 0x20, PT ;  /* 0x000000200000780c */ /* 0x000fe40003fc4270 */
[----:B------:R-:W-:Y:S02]  /*4140*/  FSEL R18, R36, -INF , P0 ;  /* 0xff80000024127808 */ /* 0x000fe40000000000 */
[----:B------:R-:W-:Y:S01]  /*4150*/  FMNMX.FTZ R2, R6, R19, !PT ;  /* 0x0000001306027209 */ /* 0x000fe20007810000 */
[----:B------:R-:W-:Y:S01]  /*4160*/  LDSM.16.MT88.4 R36, [R248+0x800] ;  /* 0x00080000f824783b */ /* 0x000fe20000004200 */
        /* <DEDUP_REMOVED lines=8> */
[----:B------:R-:W-:Y:S01]  /*41f0*/  FMNMX.FTZ R2, R106, R2, !PT ;  /* 0x000000026a027209 */ /* 0x000fe20007810000 */
[----:B------:R-:W1:Y:S01]  /*4200*/  SHFL.BFLY PT, R19, R133, 0x2, 0x1f ;  /* 0x0c401f0085137f89 */ /* 0x000e6200000e0000 */
[----:B------:R-:W-:-:S02]  /*4210*/  ISETP.GT.AND P6, PT, R0, 0x30, PT ;  /* 0x000000300000780c */ /* 0x000fc40003fc4270 */
[----:B------:R-:W-:Y:S01]  /*4220*/  FSEL R111, R27, -INF , P0 ;  /* 0xff8000001b6f7808 */ /* 0x000fe20000000000 */
[----:B------:R-:W-:Y:S01]  /*4230*/  LDSM.16.MT88.4 R28, [R252] ;  /* 0x00000000fc1c783b */ /* 0x000fe20000004200 */
[----:B------:R-:W-:Y:S02]  /*4240*/  FMNMX.FTZ R2, R103, R2, !PT ;  /* 0x0000000267027209 */ /* 0x000fe40007810000 */
[----:B------:R-:W-:Y:S02]  /*4250*/  ISETP.GT.AND P0, PT, R0, 0x31, PT ;  /* 0x000000310000780c */ /* 0x000fe40003f04270 */
[----:B------:R-:W-:Y:S02]  /*4260*/  FSEL R110, R26, -INF , P6 ;  /* 0xff8000001a6e7808 */ /* 0x000fe40003000000 */
[----:B------:R-:W-:Y:S02]  /*4270*/  FMNMX.FTZ R2, R111, R2, !PT ;  /* 0x000000026f027209 */ /* 0x000fe40007810000 */
[----:B------:R-:W-:-:S02]  /*4280*/  ISETP.GT.AND P6, PT, R0, 0x38, PT ;  /* 0x000000380000780c */ /* 0x000fc40003fc4270 */
[----:B------:R-:W-:Y:S02]  /*4290*/  FSEL R109, R23, -INF , P0 ;  /* 0xff800000176d7808 */ /* 0x000fe40000000000 */
[----:B------:R-:W-:Y:S02]  /*42a0*/  FMNMX.FTZ R2, R110, R2, !PT ;  /* 0x000000026e027209 */ /* 0x000fe40007810000 */
[----:B------:R-:W-:Y:S02]  /*42b0*/  ISETP.GT.AND P0, PT, R0, 0x39, PT ;  /* 0x000000390000780c */ /* 0x000fe40003f04270 */
[----:B------:R-:W-:Y:S02]  /*42c0*/  FSEL R100, R21, -INF , P6 ;  /* 0xff80000015647808 */ /* 0x000fe40003000000 */
[----:B------:R-:W-:Y:S02]  /*42d0*/  FMNMX.FTZ R132, R109, R2, !PT ;  /* 0x000000026d847209 */ /* 0x000fe40007810000 */
[----:B------:R-:W-:-:S02]  /*42e0*/  FSEL R99, R22, -INF , P0 ;  /* 0xff80000016637808 */ /* 0x000fc40000000000 */
[----:B------:R-:W-:Y:S01]  /*42f0*/  FMNMX.FTZ R132, R100, R132, !PT ;  /* 0x0000008464847209 */ /* 0x000fe20007810000 */
[----:B------:R-:W-:Y:S03]  /*4300*/  LDSM.16.MT88.4 R20, [R248] ;  /* 0x00000000f814783b */ /* 0x000fe60000004200 */
[----:B------:R-:W-:Y:S02]  /*4310*/  FMNMX.FTZ R132, R99, R132, !PT ;  /* 0x0000008463847209 */ /* 0x000fe40007810000 */
[----:B-1----:R-:W-:-:S03]  /*4320*/  FMNMX.FTZ R133, R133, R19, !PT ;  /* 0x0000001385857209 */ /* 0x002fc60007810000 */
[----:B------:R-:W1:Y:S04]  /*4330*/  SHFL.BFLY PT, R19, R132, 0x2, 0x1f ;  /* 0x0c401f0084137f89 */ /* 0x000e6800000e0000 */
[----:B------:R-:W2:Y:S01]  /*4340*/  SHFL.BFLY PT, R0, R133, 0x1, 0x1f ;  /* 0x0c201f0085007f89 */ /* 0x000ea200000e0000 */
[----:B-1----:R-:W-:Y:S02]  /*4350*/  FMNMX.FTZ R132, R132, R19, !PT ;  /* 0x0000001384847209 */ /* 0x002fe40007810000 */
[----:B--2---:R-:W-:-:S03]  /*4360*/  FMNMX.FTZ R133, R133, R0, !PT ;  /* 0x0000000085857209 */ /* 0x004fc60007810000 */
[----:B------:R-:W1:Y:S01]  /*4370*/  SHFL.BFLY PT, R0, R132, 0x1, 0x1f ;  /* 0x0c201f0084007f89 */ /* 0x000e6200000e0000 */
[C---:B------:R-:W-:Y:S01]  /*4380*/  FSETP.NEU.FTZ.AND P0, PT, R133.reuse, -INF , PT ;  /* 0xff8000008500780b */ /* 0x040fe20003f1d000 */
[----:B------:R-:W-:Y:S02]  /*4390*/  FMUL.FTZ R2, R133, c[0x0][0x2d0] ;  /* 0x0000b40085027a20 */ /* 0x000fe40000410000 */
[----:B----4-:R2:W3:Y:S03]  /*43a0*/  LDSM.16.MT88.4 R24, [R49] ;  /* 0x000000003118783b */ /* 0x0104e60000004200 */
[----:B------:R-:W-:Y:S01]  /*43b0*/  FSEL R2, R2, RZ, P0 ;  /* 0x000000ff02027208 */ /* 0x000fe20000000000 */
[----:B-----5:R-:W-:Y:S04]  /*43c0*/  LDSM.16.MT88.4 R60, [R127+0x800] ;  /* 0x000800007f3c783b */ /* 0x020fe80000004200 */
[----:B------:R-:W-:Y:S01]  /*43d0*/  FFMA.FTZ R3, R3, c[0x0][0x2d0], -R2 ;  /* 0x0000b40003037a23 */ /* 0x000fe20000010802 */
[----:B------:R-:W-:Y:S01]  /*43e0*/  LDSM.16.MT88.4 R52, [R127+0x2000] ;  /* 0x002000007f34783b */ /* 0x000fe20000004200 */
[----:B-1----:R-:W-:-:S04]  /*43f0*/  FMNMX.FTZ R132, R132, R0, !PT ;  /* 0x0000000084847209 */ /* 0x002fc80007810000 */
[C---:B------:R-:W-:Y:S01]  /*4400*/  FSETP.NEU.FTZ.AND P0, PT, R132.reuse, -INF , PT ;  /* 0xff8000008400780b */ /* 0x040fe20003f1d000 */
[----:B------:R-:W-:Y:S01]  /*4410*/  FMUL.FTZ R0, R132, c[0x0][0x2d0] ;  /* 0x0000b40084007a20 */ /* 0x000fe20000410000 */
[----:B------:R1:W-:Y:S04]  /*4420*/  MUFU.EX2 R90, R3 ;  /* 0x00000003005a7308 */ /* 0x0003e80000000800 */
[----:B------:R-:W-:Y:S01]  /*4430*/  FSEL R0, R0, RZ, P0 ;  /* 0x000000ff00007208 */ /* 0x000fe20000000000 */
[--C-:B------:R-:W-:Y:S02]  /*4440*/  FFMA.FTZ R16, R16, c[0x0][0x2d0], -R2.reuse ;  /* 0x0000b40010107a23 */ /* 0x100fe40000010802 */
[--C-:B------:R-:W-:Y:S02]  /*4450*/  FFMA.FTZ R15, R15, c[0x0][0x2d0], -R2.reuse ;  /* 0x0000b4000f0f7a23 */ /* 0x100fe40000010802 */
[----:B------:R-:W-:-:S02]  /*4460*/  FFMA.FTZ R5, R5, c[0x0][0x2d0], -R2 ;  /* 0x0000b40005057a23 */ /* 0x000fc40000010802 */
[----:B------:R-:W-:Y:S02]  /*4470*/  FFMA.FTZ R4, R4, c[0x0][0x2d0], -R2 ;  /* 0x0000b40004047a23 */ /* 0x000fe40000010802 */
[--C-:B-1----:R-:W-:Y:S02]  /*4480*/  FFMA.FTZ R3, R10, c[0x0][0x2d0], -R0.reuse ;  /* 0x0000b4000a037a23 */ /* 0x102fe40000010800 */
[--C-:B------:R-:W-:Y:S02]  /*4490*/  FFMA.FTZ R12, R12, c[0x0][0x2d0], -R0.reuse ;  /* 0x0000b4000c0c7a23 */ /* 0x100fe40000010800 */
[----:B------:R1:W-:Y:S01]  /*44a0*/  MUFU.EX2 R82, R3 ;  /* 0x0000000300527308 */ /* 0x0003e20000000800 */
[----:B------:R-:W-:-:S07]  /*44b0*/  FFMA.FTZ R11, R11, c[0x0][0x2d0], -R0 ;  /* 0x0000b4000b0b7a23 */ /* 0x000fce0000010800 */
[----:B------:R-:W-:Y:S01]  /*44c0*/  MUFU.EX2 R85, R16 ;  /* 0x0000001000557308 */ /* 0x000fe20000000800 */
[----:B-1----:R-:W-:-:S07]  /*44d0*/  FFMA.FTZ R3, R9, c[0x0][0x2d0], -R0 ;  /* 0x0000b40009037a23 */ /* 0x002fce0000010800 */
[----:B------:R-:W1:Y:S08]  /*44e0*/  MUFU.EX2 R83, R15 ;  /* 0x0000000f00537308 */ /* 0x000e700000000800 */
[----:B------:R-:W-:Y:S08]  /*44f0*/  MUFU.EX2 R87, R5 ;  /* 0x0000000500577308 */ /* 0x000ff00000000800 */
[----:B------:R-:W-:Y:S08]  /*4500*/  MUFU.EX2 R89, R4 ;  /* 0x0000000400597308 */ /* 0x000ff00000000800 */
[----:B------:R1:W-:Y:S08]  /*4510*/  MUFU.EX2 R81, R12 ;  /* 0x0000000c00517308 */ /* 0x0003f00000000800 */
[----:B------:R-:W-:Y:S08]  /*4520*/  MUFU.EX2 R80, R11 ;  /* 0x0000000b00507308 */ /* 0x000ff00000000800 */
[----:B------:R4:W5:Y:S01]  /*4530*/  MUFU.EX2 R84, R3 ;  /* 0x0000000300547308 */ /* 0x0009620000000800 */
[----:B------:R-:W-:-:S02]  /*4540*/  FFMA.FTZ R14, R14, c[0x0][0x2d0], -R2 ;  /* 0x0000b4000e0e7a23 */ /* 0x000fc40000010802 */
[----:B------:R-:W-:Y:S01]  /*4550*/  FFMA.FTZ R13, R13, c[0x0][0x2d0], -R2 ;  /* 0x0000b4000d0d7a23 */ /* 0x000fe20000010802 */
[----:B-1----:R-:W-:Y:S01]  /*4560*/  F2FP.BF16.PACK_AB R12, R83, R85 ;  /* 0x00000055530c723e */ /* 0x002fe200000010ff */
[----:B----4-:R-:W-:-:S04]  /*4570*/  FFMA.FTZ R3, R8, c[0x0][0x2d0], -R0 ;  /* 0x0000b40008037a23 */ /* 0x010fc80000010800 */
[----:B------:R1:W-:Y:S01]  /*4580*/  MUFU.EX2 R86, R3 ;  /* 0x0000000300567308 */ /* 0x0003e20000000800 */
[----:B-----5:R-:W-:Y:S01]  /*4590*/  F2FP.BF16.PACK_AB R15, R84, R82 ;  /* 0x00000052540f723e */ /* 0x020fe200000010ff */
[----:B------:R-:W-:-:S06]  /*45a0*/  FFMA.FTZ R17, R17, c[0x0][0x2d0], -R2 ;  /* 0x0000b40011117a23 */ /* 0x000fcc0000010802 */
[----:B------:R4:W5:Y:S01]  /*45b0*/  MUFU.EX2 R93, R14 ;  /* 0x0000000e005d7308 */ /* 0x0009620000000800 */
[----:B-1----:R-:W-:-:S07]  /*45c0*/  FFMA.FTZ R3, R7, c[0x0][0x2d0], -R0 ;  /* 0x0000b40007037a23 */ /* 0x002fce0000010800 */
[----:B------:R1:W-:Y:S08]  /*45d0*/  MUFU.EX2 R94, R13 ;  /* 0x0000000d005e7308 */ /* 0x0003f00000000800 */
[----:B------:R2:W2:Y:S01]  /*45e0*/  MUFU.EX2 R88, R3 ;  /* 0x0000000300587308 */ /* 0x0004a20000000800 */
[----:B----4-:R-:W-:Y:S02]  /*45f0*/  F2FP.BF16.PACK_AB R14, R89, R87 ;  /* 0x00000057590e723e */ /* 0x010fe400000010ff */
[----:B-1----:R-:W-:Y:S01]  /*4600*/  F2FP.BF16.PACK_AB R13, R80, R81 ;  /* 0x00000051500d723e */ /* 0x002fe200000010ff */
[----:B--2---:R-:W-:-:S04]  /*4610*/  FFMA.FTZ R3, R6, c[0x0][0x2d0], -R0 ;  /* 0x0000b40006037a23 */ /* 0x004fc80000010800 */
[----:B------:R1:W-:Y:S02]  /*4620*/  MUFU.EX2 R92, R3 ;  /* 0x00000003005c7308 */ /* 0x0003e40000000800 */
[C---:B------:R-:W-:Y:S06]  /*4630*/  HMMA.16816.F32.BF16 R4, R12.reuse, R20, RZ ;  /* 0x000000140c04723c */ /* 0x040fec00000418ff */
[----:B------:R-:W2:Y:S02]  /*4640*/  MUFU.EX2 R95, R17 ;  /* 0x00000011005f7308 */ /* 0x000ea40000000800 */
[----:B------:R-:W-:Y:S01]  /*4650*/  HMMA.16816.F32.BF16 R20, R12, R22, RZ ;  /* 0x000000160c14723c */ /* 0x000fe200000418ff */
[----:B-1----:R-:W-:-:S05]  /*4660*/  FFMA.FTZ R3, R18, c[0x0][0x2d0], -R0 ;  /* 0x0000b40012037a23 */ /* 0x002fca0000010800 */
[----:B------:R-:W1:Y:S01]  /*4670*/  MUFU.EX2 R91, R3 ;  /* 0x00000003005b7308 */ /* 0x000e620000000800 */
[----:B-----5:R-:W-:Y:S02]  /*4680*/  F2FP.BF16.PACK_AB R8, R93, R90 ;  /* 0x0000005a5d08723e */ /* 0x020fe400000010ff */
[----:B------:R-:W-:Y:S02]  /*4690*/  F2FP.BF16.PACK_AB R9, R88, R86 ;  /* 0x000000565809723e */ /* 0x000fe400000010ff */
[----:B--2---:R-:W-:Y:S02]  /*46a0*/  F2FP.BF16.PACK_AB R10, R95, R94 ;  /* 0x0000005e5f0a723e */ /* 0x004fe400000010ff */
[----:B-1----:R-:W-:-:S07]  /*46b0*/  F2FP.BF16.PACK_AB R11, R91, R92 ;  /* 0x0000005c5b0b723e */ /* 0x002fce00000010ff */
[C---:B------:R-:W-:Y:S08]  /*46c0*/  HMMA.16816.F32.BF16 R136, R8.reuse, R36, R4 ;  /* 0x000000240888723c */ /* 0x040ff00000041804 */
[----:B------:R-:W-:Y:S01]  /*46d0*/  HMMA.16816.F32.BF16 R4, R8, R38, R20 ;  /* 0x000000260804723c */ /* 0x000fe20000041814 */
[----:B------:R-:W1:Y:S07]  /*46e0*/  LDSM.16.MT88.4 R20, [R248+0x2000] ;  /* 0x00200000f814783b */ /* 0x000e6e0000004200 */
[C---:B------:R-:W-:Y:S11]  /*46f0*/  HMMA.16816.F32.BF16 R32, R12.reuse, R28, RZ ;  /* 0x0000001c0c20723c */ /* 0x040ff600000418ff */
[----:B------:R-:W-:Y:S05]  /*4700*/  @!UPT UIADD3 URZ, URZ, URZ, URZ ;  /* 0x0000003f3f3ff290 */ /* 0x000fea000fffe03f */
[----:B------:R-:W-:Y:S02]  /*4710*/  IMAD.MOV.U32 R119, RZ, RZ, R7 ;  /* 0x000000ffff777224 */ /* 0x000fe400078e0007 */
[----:B------:R-:W-:Y:S02]  /*4720*/  IMAD.MOV.U32 R118, RZ, RZ, R6 ;  /* 0x000000ffff767224 */ /* 0x000fe400078e0006 */
[----:B------:R-:W-:Y:S02]  /*4730*/  IMAD.MOV.U32 R117, RZ, RZ, R5 ;  /* 0x000000ffff757224 */ /* 0x000fe400078e0005 */
[----:B------:R-:W-:Y:S02]  /*4740*/  IMAD.MOV.U32 R129, RZ, RZ, R4 ;  /* 0x000000ffff817224 */ /* 0x000fe400078e0004 */
[C---:B------:R-:W-:Y:S08]  /*4750*/  HMMA.16816.F32.BF16 R4, R12.reuse, R44, RZ ;  /* 0x0000002c0c04723c */ /* 0x040ff000000418ff */
[----:B------:R-:W-:Y:S11]  /*4760*/  HMMA.16816.F32.BF16 R16, R12, R30, RZ ;  /* 0x0000001e0c10723c */ /* 0x000ff600000418ff */
[----:B------:R-:W-:Y:S05]  /*4770*/  @!UPT UIADD3 URZ, URZ, URZ, URZ ;  /* 0x0000003f3f3ff290 */ /* 0x000fea000fffe03f */
[C---:B------:R-:W-:Y:S08]  /*4780*/  HMMA.16816.F32.BF16 R28, R8.reuse, R56, R4 ;  /* 0x00000038081c723c */ /* 0x040ff00000041804 */
[C---:B------:R-:W-:Y:S08]  /*4790*/  HMMA.16816.F32.BF16 R144, R8.reuse, R40, R32 ;  /* 0x000000280890723c */ /* 0x040ff00000041820 */
[----:B------:R-:W-:Y:S01]  /*47a0*/  HMMA.16816.F32.BF16 R152, R8, R42, R16 ;  /* 0x0000002a0898723c */ /* 0x000fe20000041810 */
[----:B------:R-:W2:Y:S07]  /*47b0*/  LDSM.16.MT88.4 R40, [R252+0x2800] ;  /* 0x00280000fc28783b */ /* 0x000eae0000004200 */
[----:B------:R-:W-:Y:S01]  /*47c0*/  HMMA.16816.F32.BF16 R48, R12, R46, RZ ;  /* 0x0000002e0c30723c */ /* 0x000fe200000418ff */
[----:B------:R-:W4:Y:S01]  /*47d0*/  LDSM.16.MT88.4 R44, [R248+0x2800] ;  /* 0x00280000f82c783b */ /* 0x000f220000004200 */
[----:B------:R-:W-:Y:S01]  /*47e0*/  IMAD.MOV.U32 R115, RZ, RZ, R29 ;  /* 0x000000ffff737224 */ /* 0x000fe200078e001d */
[----:B------:R-:W-:Y:S01]  /*47f0*/  MOV R113, R31 ;  /* 0x0000001f00717202 */ /* 0x000fe20000000f00 */
[----:B------:R-:W-:-:S02]  /*4800*/  IMAD.MOV.U32 R114, RZ, RZ, R30 ;  /* 0x000000ffff727224 */ /* 0x000fc400078e001e */
[----:B------:R-:W-:Y:S02]  /*4810*/  IMAD.MOV.U32 R3, RZ, RZ, R28 ;  /* 0x000000ffff037224 */ /* 0x000fe400078e001c */
[C---:B---3--:R-:W-:Y:S08]  /*4820*/  HMMA.16816.F32.BF16 R36, R12.reuse, R24, RZ ;  /* 0x000000180c24723c */ /* 0x048ff000000418ff */
[C---:B------:R-:W-:Y:S08]  /*4830*/  HMMA.16816.F32.BF16 R32, R12.reuse, R26, RZ ;  /* 0x0000001a0c20723c */ /* 0x040ff000000418ff */
[C---:B-1----:R-:W-:Y:S08]  /*4840*/  HMMA.16816.F32.BF16 R28, R12.reuse, R20, RZ ;  /* 0x000000140c1c723c */ /* 0x042ff000000418ff */
[C---:B------:R-:W-:Y:S08]  /*4850*/  HMMA.16816.F32.BF16 R24, R12.reuse, R22, RZ ;  /* 0x000000160c18723c */ /* 0x040ff000000418ff */
[C---:B------:R-:W-:Y:S08]  /*4860*/  HMMA.16816.F32.BF16 R20, R12.reuse, R64, RZ ;  /* 0x000000400c14723c */ /* 0x040ff000000418ff */
[C---:B------:R-:W-:Y:S08]  /*4870*/  HMMA.16816.F32.BF16 R4, R12.reuse, R68, RZ ;  /* 0x000000440c04723c */ /* 0x040ff000000418ff */
[----:B------:R-:W-:Y:S08]  /*4880*/  HMMA.16816.F32.BF16 R16, R12, R66, RZ ;  /* 0x000000420c10723c */ /* 0x000ff000000418ff */
[C---:B--2---:R-:W-:Y:S08]  /*4890*/  HMMA.16816.F32.BF16 R20, R8.reuse, R40, R20 ;  /* 0x000000280814723c */ /* 0x044ff00000041814 */
[C---:B------:R-:W-:Y:S01]  /*48a0*/  HMMA.16816.F32.BF16 R160, R8.reuse, R58, R48 ;  /* 0x0000003a08a0723c */ /* 0x040fe20000041830 */
[----:B------:R-:W1:Y:S04]  /*48b0*/  LDSM.16.MT88.4 R48, [R127+0x2800] ;  /* 0x002800007f30783b */ /* 0x000e680000004200 */
[----:B------:R-:W-:Y:S03]  /*48c0*/  LDSM.16.MT88.4 R56, [R248+0x4800] ;  /* 0x00480000f838783b */ /* 0x000fe60000004200 */
[C---:B------:R-:W-:Y:S01]  /*48d0*/  HMMA.16816.F32.BF16 R140, R8.reuse, R60, R36 ;  /* 0x0000003c088c723c */ /* 0x040fe20000041824 */
[----:B------:R-:W2:Y:S07]  /*48e0*/  LDSM.16.MT88.4 R36, [R252+0x4000] ;  /* 0x00400000fc24783b */ /* 0x000eae0000004200 */
[C---:B----4-:R-:W-:Y:S08]  /*48f0*/  HMMA.16816.F32.BF16 R28, R8.reuse, R44, R28 ;  /* 0x0000002c081c723c */ /* 0x050ff0000004181c */
[----:B------:R-:W-:Y:S01]  /*4900*/  HMMA.16816.F32.BF16 R4, R8, R72, R4 ;  /* 0x000000480804723c */ /* 0x000fe20000041804 */
[----:B------:R-:W-:Y:S01]  /*4910*/  MOV R67, R21 ;  /* 0x0000001500437202 */ /* 0x000fe20000000f00 */
[----:B------:R-:W-:-:S02]  /*4920*/  IMAD.MOV.U32 R66, RZ, RZ, R22 ;  /* 0x000000ffff427224 */ /* 0x000fc400078e0016 */
[----:B------:R-:W-:Y:S02]  /*4930*/  IMAD.MOV.U32 R65, RZ, RZ, R23 ;  /* 0x000000ffff417224 */ /* 0x000fe400078e0017 */
[----:B------:R-:W-:Y:S02]  /*4940*/  IMAD.MOV.U32 R64, RZ, RZ, R20 ;  /* 0x000000ffff407224 */ /* 0x000fe400078e0014 */
[C---:B------:R-:W-:Y:S01]  /*4950*/  HMMA.16816.F32.BF16 R188, R8.reuse, R62, R32 ;  /* 0x0000003e08bc723c */ /* 0x040fe20000041820 */
[----:B------:R-:W-:Y:S07]  /*4960*/  LDSM.16.MT88.4 R32, [R251+0x4800] ;  /* 0x00480000fb20783b */ /* 0x000fee0000004200 */
[C---:B------:R-:W-:Y:S08]  /*4970*/  HMMA.16816.F32.BF16 R44, R8.reuse, R46, R24 ;  /* 0x0000002e082c723c */ /* 0x040ff00000041818 */
[----:B------:R-:W-:Y:S01]  /*4980*/  HMMA.16816.F32.BF16 R60, R8, R42, R16 ;  /* 0x0000002a083c723c */ /* 0x000fe20000041810 */
[----:B------:R-:W3:Y:S07]  /*4990*/  LDSM.16.MT88.4 R40, [R251+0x4000] ;  /* 0x00400000fb28783b */ /* 0x000eee0000004200 */
[C---:B------:R-:W-:Y:S08]  /*49a0*/  HMMA.16816.F32.BF16 R24, R12.reuse, R70, RZ ;  /* 0x000000460c18723c */ /* 0x040ff000000418ff */
[C---:B------:R-:W-:Y:S08]  /*49b0*/  HMMA.16816.F32.BF16 R20, R12.reuse, R52, RZ ;  /* 0x000000340c14723c */ /* 0x040ff000000418ff */
[----:B------:R-:W-:Y:S01]  /*49c0*/  HMMA.16816.F32.BF16 R16, R12, R54, RZ ;  /* 0x000000360c10723c */ /* 0x000fe200000418ff */
[----:B------:R-:W-:-:S02]  /*49d0*/  IMAD.MOV.U32 R124, RZ, RZ, R29 ;  /* 0x000000ffff7c7224 */ /* 0x000fc400078e001d */
[----:B------:R-:W-:Y:S02]  /*49e0*/  IMAD.MOV.U32 R123, RZ, RZ, R30 ;  /* 0x000000ffff7b7224 */ /* 0x000fe400078e001e */
[----:B------:R-:W-:Y:S02]  /*49f0*/  IMAD.MOV.U32 R122, RZ, RZ, R31 ;  /* 0x000000ffff7a7224 */ /* 0x000fe400078e001f */
[----:B------:R-:W-:Y:S02]  /*4a00*/  IMAD.MOV.U32 R121, RZ, RZ, R28 ;  /* 0x000000ffff797224 */ /* 0x000fe400078e001c */
[----:B------:R-:W4:Y:S01]  /*4a10*/  LDSM.16.MT88.4 R28, [R252+0x4800] ;  /* 0x00480000fc1c783b */ /* 0x000f220000004200 */
[----:B------:R-:W-:Y:S02]  /*4a20*/  IMAD.MOV.U32 R126, RZ, RZ, R5 ;  /* 0x000000ffff7e7224 */ /* 0x000fe400078e0005 */
[----:B------:R-:W-:Y:S02]  /*4a30*/  IMAD.MOV.U32 R125, RZ, RZ, R4 ;  /* 0x000000ffff7d7224 */ /* 0x000fe400078e0004 */
[----:B------:R-:W-:-:S02]  /*4a40*/  IMAD.MOV.U32 R131, RZ, RZ, R6 ;  /* 0x000000ffff837224 */ /* 0x000fc400078e0006 */
[----:B------:R-:W-:Y:S02]  /*4a50*/  IMAD.MOV.U32 R130, RZ, RZ, R7 ;  /* 0x000000ffff827224 */ /* 0x000fe400078e0007 */
[----:B------:R-:W-:Y:S07]  /*4a60*/  HMMA.16816.F32.BF16 R4, R12, R76, RZ ;  /* 0x0000004c0c04723c */ /* 0x000fee00000418ff */
[----:B------:R-:W-:Y:S01]  /*4a70*/  IMAD.MOV.U32 R76, RZ, RZ, R127 ;  /* 0x000000ffff4c7224 */ /* 0x000fe200078e007f */
[C---:B------:R-:W-:Y:S08]  /*4a80*/  HMMA.16816.F32.BF16 R68, R8.reuse, R74, R24 ;  /* 0x0000004a0844723c */ /* 0x040ff00000041818 */
[C---:B-1----:R-:W-:Y:S08]  /*4a90*/  HMMA.16816.F32.BF16 R72, R8.reuse, R48, R20 ;  /* 0x000000300848723c */ /* 0x042ff00000041814 */
[----:B------:R-:W-:Y:S08]  /*4aa0*/  HMMA.16816.F32.BF16 R164, R8, R50, R16 ;  /* 0x0000003208a4723c */ /* 0x000ff00000041810 */
[C---:B--2---:R-:W-:Y:S08]  /*4ab0*/  HMMA.16816.F32.BF16 R20, R12.reuse, R36, RZ ;  /* 0x000000240c14723c */ /* 0x044ff000000418ff */
[----:B------:R-:W-:Y:S01]  /*4ac0*/  HMMA.16816.F32.BF16 R16, R12, R38, RZ ;  /* 0x000000260c10723c */ /* 0x000fe200000418ff */
[----:B------:R-:W1:Y:S07]  /*4ad0*/  LDSM.16.MT88.4 R36, [R76+0x4000] ;  /* 0x004000004c24783b */ /* 0x000e6e0000004200 */
[----:B------:R-:W-:Y:S08]  /*4ae0*/  HMMA.16816.F32.BF16 R180, R8, R56, R4 ;  /* 0x0000003808b4723c */ /* 0x000ff00000041804 */
[----:B---3--:R-:W-:Y:S08]  /*4af0*/  HMMA.16816.F32.BF16 R4, R12, R40, RZ ;  /* 0x000000280c04723c */ /* 0x008ff000000418ff */
[----:B----4-:R-:W-:Y:S01]  /*4b00*/  HMMA.16816.F32.BF16 R156, R8, R28, R20 ;  /* 0x0000001c089c723c */ /* 0x010fe20000041814 */
[----:B------:R-:W2:Y:S07]  /*4b10*/  LDSM.16.MT88.4 R20, [R76+0x4800] ;  /* 0x004800004c14783b */ /* 0x000eae0000004200 */
[----:B------:R-:W-:Y:S08]  /*4b20*/  HMMA.16816.F32.BF16 R24, R12, R78, RZ ;  /* 0x0000004e0c18723c */ /* 0x000ff000000418ff */
[----:B------:R-:W-:Y:S08]  /*4b30*/  HMMA.16816.F32.BF16 R148, R8, R32, R4 ;  /* 0x000000200894723c */ /* 0x000ff00000041804 */
[----:B-1----:R-:W-:Y:S01]  /*4b40*/  HMMA.16816.F32.BF16 R4, R12, R36, RZ ;  /* 0x000000240c04723c */ /* 0x002fe200000418ff */
[----:B------:R-:W-:-:S02]  /*4b50*/  IMAD.MOV.U32 R120, RZ, RZ, R141 ;  /* 0x000000ffff787224 */ /* 0x000fc400078e008d */
[----:B------:R-:W-:Y:S02]  /*4b60*/  IMAD.MOV.U32 R116, RZ, RZ, R140 ;  /* 0x000000ffff747224 */ /* 0x000fe400078e008c */
[----:B------:R-:W-:Y:S02]  /*4b70*/  IMAD.MOV.U32 R112, RZ, RZ, R143 ;  /* 0x000000ffff707224 */ /* 0x000fe400078e008f */
[----:B------:R-:W-:Y:S02]  /*4b80*/  IMAD.MOV.U32 R168, RZ, RZ, R142 ;  /* 0x000000ffffa87224 */ /* 0x000fe400078e008e */
[----:B------:R-:W-:Y:S01]  /*4b90*/  HMMA.16816.F32.BF16 R140, R8, R58, R24 ;  /* 0x0000003a088c723c */ /* 0x000fe20000041818 */
[----:B------:R-:W-:Y:S01]  /*4ba0*/  IMAD.MOV.U32 R56, RZ, RZ, R121 ;  /* 0x000000ffff387224 */ /* 0x000fe200078e0079 */
[----:B------:R-:W1:Y:S01]  /*4bb0*/  LDSM.16.MT88.4 R24, [R248+0x6000] ;  /* 0x00600000f818783b */ /* 0x000e620000004200 */
[----:B------:R-:W-:-:S04]  /*4bc0*/  IMAD.MOV.U32 R50, RZ, RZ, R120 ;  /* 0x000000ffff327224 */ /* 0x000fc800078e0078 */
[----:B------:R-:W-:Y:S02]  /*4bd0*/  IMAD.MOV.U32 R58, RZ, RZ, R123 ;  /* 0x000000ffff3a7224 */ /* 0x000fe400078e007b */
[----:B------:R-:W-:-:S06]  /*4be0*/  IMAD.MOV.U32 R59, RZ, RZ, R122 ;  /* 0x000000ffff3b7224 */ /* 0x000fcc00078e007a */
[----:B--2---:R-:W-:Y:S08]  /*4bf0*/  HMMA.16816.F32.BF16 R120, R8, R20, R4 ;  /* 0x000000140878723c */ /* 0x004ff00000041804 */
[----:B------:R-:W-:Y:S01]  /*4c00*/  HMMA.16816.F32.BF16 R4, R12, R38, RZ ;  /* 0x000000260c04723c */ /* 0x000fe200000418ff */
[----:B------:R-:W-:Y:S01]  /*4c10*/  IMAD.MOV.U32 R54, RZ, RZ, R3 ;  /* 0x000000ffff367224 */ /* 0x000fe200078e0003 */
[----:B------:R-:W-:Y:S01]  /*4c20*/  MOV R48, R115 ;  /* 0x0000007300307202 */ /* 0x000fe20000000f00 */
[----:B------:R-:W-:-:S02]  /*4c30*/  FADD.FTZ R3, R85, R83 ;  /* 0x0000005355037221 */ /* 0x000fc40000010000 */
[----:B------:R-:W-:Y:S02]  /*4c40*/  IMAD.MOV.U32 R49, RZ, RZ, R114 ;  /* 0x000000ffff317224 */ /* 0x000fe400078e0072 */
[----:B------:R-:W-:Y:S02]  /*4c50*/  IMAD.MOV.U32 R77, RZ, RZ, R113 ;  /* 0x000000ffff4d7224 */ /* 0x000fe400078e0071 */
[----:B------:R-:W-:Y:S11]  /*4c60*/  IMAD.MOV.U32 R85, RZ, RZ, R112 ;  /* 0x000000ffff557224 */ /* 0x000ff600078e0070 */
[----:B------:R-:W-:Y:S04]  /*4c70*/  @!UPT UIADD3 URZ, URZ, URZ, URZ ;  /* 0x0000003f3f3ff290 */ /* 0x000fe8000fffe03f */
[----:B------:R-:W-:Y:S01]  /*4c80*/  HMMA.16816.F32.BF16 R112, R8, R22, R4 ;  /* 0x000000160870723c */ /* 0x000fe20000041804 */
[----:B------:R-:W2:Y:S07]  /*4c90*/  LDSM.16.MT88.4 R20, [R248+0x6800] ;  /* 0x00680000f814783b */ /* 0x000eae0000004200 */
[----:B-1----:R-:W-:Y:S01]  /*4ca0*/  HMMA.16816.F32.BF16 R4, R12, R24, RZ ;  /* 0x000000180c04723c */ /* 0x002fe200000418ff */
[----:B------:R-:W-:Y:S01]  /*4cb0*/  IMAD.MOV.U32 R79, RZ, RZ, R126 ;  /* 0x000000ffff4f7224 */ /* 0x000fe200078e007e */
[----:B------:R-:W-:Y:S01]  /*4cc0*/  MOV R78, R125 ;  /* 0x0000007d004e7202 */ /* 0x000fe20000000f00 */
[----:B------:R-:W-:-:S05]  /*4cd0*/  IMAD.MOV.U32 R57, RZ, RZ, R124 ;  /* 0x000000ffff397224 */ /* 0x000fca00078e007c */
[----:B------:R-:W-:Y:S08]  /*4ce0*/  HMMA.16816.F32.BF16 R124, R8, R30, R16 ;  /* 0x0000001e087c723c */ /* 0x000ff00000041810 */
[----:B------:R-:W-:Y:S01]  /*4cf0*/  HMMA.16816.F32.BF16 R16, R12, R42, RZ ;  /* 0x0000002a0c10723c */ /* 0x000fe200000418ff */
[----:B------:R-:W-:-:S07]  /*4d00*/  IMAD.MOV.U32 R52, RZ, RZ, R119 ;  /* 0x000000ffff347224 */ /* 0x000fce00078e0077 */
[----:B--2---:R-:W-:Y:S08]  /*4d10*/  HMMA.16816.F32.BF16 R184, R8, R20, R4 ;  /* 0x0000001408b8723c */ /* 0x004ff00000041804 */
[----:B------:R-:W-:Y:S01]  /*4d20*/  HMMA.16816.F32.BF16 R4, R12, R26, RZ ;  /* 0x0000001a0c04723c */ /* 0x000fe200000418ff */
[----:B------:R-:W-:Y:S02]  /*4d30*/  IMAD.MOV.U32 R53, RZ, RZ, R118 ;  /* 0x000000ffff357224 */ /* 0x000fe400078e0076 */
[----:B------:R-:W-:-:S02]  /*4d40*/  IMAD.MOV.U32 R55, RZ, RZ, R117 ;  /* 0x000000ffff377224 */ /* 0x000fc400078e0075 */
[----:B------:R-:W-:Y:S02]  /*4d50*/  IMAD.MOV.U32 R51, RZ, RZ, R116 ;  /* 0x000000ffff337224 */ /* 0x000fe400078e0074 */
[----:B------:R-:W-:Y:S01]  /*4d60*/  FADD.FTZ R3, R87, R3 ;  /* 0x0000000357037221 */ /* 0x000fe20000010000 */
[----:B------:R-:W-:Y:S07]  /*4d70*/  HMMA.16816.F32.BF16 R116, R8, R34, R16 ;  /* 0x000000220874723c */ /* 0x000fee0000041810 */
[----:B------:R-:W-:-:S02]  /*4d80*/  FADD.FTZ R17, R81, R80 ;  /* 0x0000005051117221 */ /* 0x000fc40000010000 */
[----:B------:R-:W-:Y:S02]  /*4d90*/  FADD.FTZ R16, R89, R3 ;  /* 0x0000000359107221 */ /* 0x000fe40000010000 */
[----:B------:R-:W-:Y:S02]  /*4da0*/  FADD.FTZ R17, R82, R17 ;  /* 0x0000001152117221 */ /* 0x000fe40000010000 */
[----:B------:R-:W-:Y:S02]  /*4db0*/  IMAD.MOV.U32 R87, RZ, RZ, R168 ;  /* 0x000000ffff577224 */ /* 0x000fe400078e00a8 */
[----:B------:R-:W-:Y:S01]  /*4dc0*/  FADD.FTZ R3, R84, R17 ;  /* 0x0000001154037221 */ /* 0x000fe20000010000 */
[----:B------:R-:W-:Y:S01]  /*4dd0*/  HMMA.16816.F32.BF16 R168, R8, R22, R4 ;  /* 0x0000001608a8723c */ /* 0x000fe20000041804 */
[----:B------:R-:W-:Y:S06]  /*4de0*/  LDSM.16.MT88.4 R20, [R252+0x6800] ;  /* 0x00680000fc14783b */ /* 0x000fec0000004200 */
[----:B------:R-:W-:-:S02]  /*4df0*/  FADD.FTZ R4, R90, R16 ;  /* 0x000000105a047221 */ /* 0x000fc40000010000 */
[----:B------:R-:W1:Y:S02]  /*4e00*/  LDSM.16.MT88.4 R16, [R252+0x6000] ;  /* 0x00600000fc10783b */ /* 0x000e640000004200 */
[----:B------:R-:W-:Y:S02]  /*4e10*/  FADD.FTZ R25, R93, R4 ;  /* 0x000000045d197221 */ /* 0x000fe40000010000 */
[----:B-1----:R-:W-:Y:S01]  /*4e20*/  HMMA.16816.F32.BF16 R4, R12, R16, RZ ;  /* 0x000000100c04723c */ /* 0x002fe200000418ff */
[----:B------:R-:W-:Y:S02]  /*4e30*/  FADD.FTZ R3, R86, R3 ;  /* 0x0000000356037221 */ /* 0x000fe40000010000 */
[--C-:B------:R-:W-:Y:S11]  /*4e40*/  FFMA.FTZ R24, R108, c[0x0][0x2d0], -R2.reuse ;  /* 0x0000b4006c187a23 */ /* 0x100ff60000010802 */
[----:B------:R-:W-:Y:S10]  /*4e50*/  @!UPT UIADD3 URZ, URZ, URZ, URZ ;  /* 0x0000003f3f3ff290 */ /* 0x000ff4000fffe03f */
[----:B------:R-:W-:Y:S08]  /*4e60*/  HMMA.16816.F32.BF16 R80, R8, R20, R4 ;  /* 0x000000140850723c */ /* 0x000ff00000041804 */
[----:B------:R-:W-:Y:S01]  /*4e70*/  HMMA.16816.F32.BF16 R4, R12, R18, RZ ;  /* 0x000000120c04723c */ /* 0x000fe200000418ff */
[----:B------:R-:W-:Y:S02]  /*4e80*/  FFMA.FTZ R26, R107, c[0x0][0x2d0], -R2 ;  /* 0x0000b4006b1a7a23 */ /* 0x000fe40000010802 */
[----:B------:R-:W-:-:S02]  /*4e90*/  FADD.FTZ R27, R88, R3 ;  /* 0x00000003581b7221 */ /* 0x000fc40000010000 */
[--C-:B------:R-:W-:Y:S02]  /*4ea0*/  FFMA.FTZ R28, R105, c[0x0][0x2d0], -R2.reuse ;  /* 0x0000b400691c7a23 */ /* 0x100fe40000010802 */
[--C-:B------:R-:W-:Y:S02]  /*4eb0*/  FFMA.FTZ R36, R102, c[0x0][0x2d0], -R2.reuse ;  /* 0x0000b40066247a23 */ /* 0x100fe40000010802 */
[----:B------:R-:W-:Y:S02]  /*4ec0*/  FFMA.FTZ R37, R98, c[0x0][0x2d0], -R2 ;  /* 0x0000b40062257a23 */ /* 0x000fe40000010802 */
[----:B------:R-:W-:Y:S02]  /*4ed0*/  IMAD.MOV.U32 R102, RZ, RZ, R54 ;  /* 0x000000ffff667224 */ /* 0x000fe400078e0036 */
[----:B------:R-:W-:Y:S02]  /*4ee0*/  IMAD.MOV.U32 R105, RZ, RZ, R55 ;  /* 0x000000ffff697224 */ /* 0x000fe400078e0037 */
[----:B------:R-:W-:Y:S01]  /*4ef0*/  IMAD.MOV.U32 R107, RZ, RZ, R52 ;  /* 0x000000ffff6b7224 */ /* 0x000fe200078e0034 */
[----:B------:R-:W-:Y:S01]  /*4f00*/  MOV R52, R64 ;  /* 0x0000004000347202 */ /* 0x000fe20000000f00 */
[----:B------:R-:W-:-:S02]  /*4f10*/  IMAD.MOV.U32 R98, RZ, RZ, R53 ;  /* 0x000000ffff627224 */ /* 0x000fc400078e0035 */
[----:B------:R-:W-:Y:S02]  /*4f20*/  IMAD.MOV.U32 R53, RZ, RZ, R67 ;  /* 0x000000ffff357224 */ /* 0x000fe400078e0043 */
[----:B------:R-:W-:Y:S02]  /*4f30*/  IMAD.MOV.U32 R54, RZ, RZ, R66 ;  /* 0x000000ffff367224 */ /* 0x000fe400078e0042 */
[----:B------:R-:W-:Y:S01]  /*4f40*/  IMAD.MOV.U32 R55, RZ, RZ, R65 ;  /* 0x000000ffff377224 */ /* 0x000fe200078e0041 */
[----:B------:R-:W1:Y:S01]  /*4f50*/  MUFU.EX2 R3, R24 ;  /* 0x0000001800037308 */ /* 0x000e620000000800 */
[--C-:B------:R-:W-:Y:S01]  /*4f60*/  FFMA.FTZ R29, R104, c[0x0][0x2d0], -R2.reuse ;  /* 0x0000b400681d7a23 */ /* 0x100fe20000010802 */
[----:B------:R-:W-:Y:S01]  /*4f70*/  HMMA.16816.F32.BF16 R64, R8, R22, R4 ;  /* 0x000000160840723c */ /* 0x000fe20000041804 */
[--C-:B------:R-:W-:Y:S01]  /*4f80*/  FFMA.FTZ R38, R97, c[0x0][0x2d0], -R2.reuse ;  /* 0x0000b40061267a23 */ /* 0x100fe20000010802 */
[----:B------:R-:W-:Y:S01]  /*4f90*/  LDSM.16.MT88.4 R20, [R251+0x6800] ;  /* 0x00680000fb14783b */ /* 0x000fe20000004200 */
[----:B------:R-:W-:-:S03]  /*4fa0*/  FFMA.FTZ R39, R96, c[0x0][0x2d0], -R2 ;  /* 0x0000b40060277a23 */ /* 0x000fc60000010802 */
[----:B------:R2:W-:Y:S01]  /*4fb0*/  MUFU.EX2 R2, R26 ;  /* 0x0000001a00027308 */ /* 0x0005e20000000800 */
[----:B------:R-:W-:Y:S02]  /*4fc0*/  FADD.FTZ R4, R94, R25 ;  /* 0x000000195e047221 */ /* 0x000fe40000010000 */
[----:B------:R-:W-:Y:S02]  /*4fd0*/  FADD.FTZ R5, R92, R27 ;  /* 0x0000001b5c057221 */ /* 0x000fe40000010000 */
[--C-:B------:R-:W-:Y:S01]  /*4fe0*/  FFMA.FTZ R6, R101, c[0x0][0x2d0], -R0.reuse ;  /* 0x0000b40065067a23 */ /* 0x100fe20000010800 */
[----:B--2---:R-:W2:Y:S01]  /*4ff0*/  LDSM.16.MT88.4 R24, [R251+0x6000] ;  /* 0x00600000fb18783b */ /* 0x004ea20000004200 */
[----:B------:R-:W-:Y:S02]  /*5000*/  FADD.FTZ R18, R91, R5 ;  /* 0x000000055b127221 */ /* 0x000fe40000010000 */
[----:B------:R-:W-:Y:S02]  /*5010*/  FFMA.FTZ R5, R106, c[0x0][0x2d0], -R0 ;  /* 0x0000b4006a057a23 */ /* 0x000fe40000010800 */
[----:B------:R-:W3:Y:S01]  /*5020*/  MUFU.EX2 R6, R6 ;  /* 0x0000000600067308 */ /* 0x000ee20000000800 */
[----:B------:R-:W-:-:S07]  /*5030*/  FADD.FTZ R4, R95, R4 ;  /* 0x000000045f047221 */ /* 0x000fce0000010000 */
[----:B------:R-:W4:Y:S08]  /*5040*/  MUFU.EX2 R5, R5 ;  /* 0x0000000500057308 */ /* 0x000f300000000800 */
[----:B------:R-:W5:Y:S08]  /*5050*/  MUFU.EX2 R16, R28 ;  /* 0x0000001c00107308 */ /* 0x000f700000000800 */
[----:B------:R4:W2:Y:S01]  /*5060*/  MUFU.EX2 R7, R29 ;  /* 0x0000001d00077308 */ /* 0x0008a20000000800 */
[----:B-1----:R-:W-:-:S02]  /*5070*/  FADD.FTZ R4, R3, R4 ;  /* 0x0000000403047221 */ /* 0x002fc40000010000 */
[--C-:B------:R-:W-:Y:S02]  /*5080*/  FFMA.FTZ R31, R103, c[0x0][0x2d0], -R0.reuse ;  /* 0x0000b400671f7a23 */ /* 0x100fe40000010800 */
[--C-:B------:R-:W-:Y:S02]  /*5090*/  FFMA.FTZ R30, R111, c[0x0][0x2d0], -R0.reuse ;  /* 0x0000b4006f1e7a23 */ /* 0x100fe40000010800 */
[--C-:B------:R-:W-:Y:S02]  /*50a0*/  FFMA.FTZ R33, R110, c[0x0][0x2d0], -R0.reuse ;  /* 0x0000b4006e217a23 */ /* 0x100fe40000010800 */
[--C-:B------:R-:W-:Y:S02]  /*50b0*/  FFMA.FTZ R32, R109, c[0x0][0x2d0], -R0.reuse ;  /* 0x0000b4006d207a23 */ /* 0x100fe40000010800 */
[--C-:B------:R-:W-:Y:S02]  /*50c0*/  FFMA.FTZ R35, R100, c[0x0][0x2d0], -R0.reuse ;  /* 0x0000b40064237a23 */ /* 0x100fe40000010800 */
[----:B------:R-:W-:-:S02]  /*50d0*/  FFMA.FTZ R34, R99, c[0x0][0x2d0], -R0 ;  /* 0x0000b40063227a23 */ /* 0x000fc40000010800 */
[----:B---3--:R-:W-:Y:S02]  /*50e0*/  FADD.FTZ R0, R6, R18 ;  /* 0x0000001206007221 */ /* 0x008fe40000010000 */
[C---:B------:R-:W-:Y:S01]  /*50f0*/  FADD.FTZ R17, R2.reuse, R4 ;  /* 0x0000000402117221 */ /* 0x040fe20000010000 */
[----:B------:R-:W-:Y:S01]  /*5100*/  F2FP.BF16.PACK_AB R4, R2, R3 ;  /* 0x000000030204723e */ /* 0x000fe200000010ff */
[C---:B----4-:R-:W-:Y:S01]  /*5110*/  FADD.FTZ R29, R5.reuse, R0 ;  /* 0x00000000051d7221 */ /* 0x050fe20000010000 */
[----:B------:R-:W-:Y:S01]  /*5120*/  F2FP.BF16.PACK_AB R5, R5, R6 ;  /* 0x000000060505723e */ /* 0x000fe200000010ff */
[----:B-----5:R-:W-:Y:S01]  /*5130*/  FADD.FTZ R2, R16, R17 ;  /* 0x0000001110027221 */ /* 0x020fe20000010000 */
[C---:B--2---:R-:W-:Y:S02]  /*5140*/  F2FP.BF16.PACK_AB R6, R7.reuse, R16 ;  /* 0x000000100706723e */ /* 0x044fe400000010ff */
[----:B------:R-:W-:Y:S01]  /*5150*/  HMMA.16816.F32.BF16 R16, R12, R24, RZ ;  /* 0x000000180c10723c */ /* 0x000fe200000418ff */
[----:B------:R-:W-:-:S02]  /*5160*/  FADD.FTZ R28, R7, R2 ;  /* 0x00000002071c7221 */ /* 0x000fc40000010000 */
[----:B------:R-:W-:-:S05]  /*5170*/  IMAD.MOV.U32 R84, RZ, RZ, R50 ;  /* 0x000000ffff547224 */ /* 0x000fca00078e0032 */
[----:B------:R-:W-:Y:S01]  /*5180*/  HMMA.16816.F32.BF16 R24, R12, R26, RZ ;  /* 0x0000001a0c18723c */ /* 0x000fe200000418ff */
[----:B------:R-:W-:Y:S01]  /*5190*/  IMAD.MOV.U32 R86, RZ, RZ, R51 ;  /* 0x000000ffff567224 */ /* 0x000fe200078e0033 */
[----:B------:R-:W1:Y:S01]  /*51a0*/  MUFU.EX2 R2, R31 ;  /* 0x0000001f00027308 */ /* 0x000e620000000800 */
[----:B------:R-:W-:Y:S02]  /*51b0*/  IMAD.MOV.U32 R89, RZ, RZ, R48 ;  /* 0x000000ffff597224 */ /* 0x000fe400078e0030 */
[----:B------:R-:W-:-:S05]  /*51c0*/  IMAD.MOV.U32 R90, RZ, RZ, R49 ;  /* 0x000000ffff5a7224 */ /* 0x000fca00078e0031 */
[----:B------:R-:W-:Y:S06]  /*51d0*/  MUFU.EX2 R0, R30 ;  /* 0x0000001e00007308 */ /* 0x000fec0000000800 */
[----:B------:R-:W-:Y:S02]  /*51e0*/  HMMA.16816.F32.BF16 R48, R8, R20, R16 ;  /* 0x000000140830723c */ /* 0x000fe40000041810 */
[----:B------:R-:W2:Y:S08]  /*51f0*/  MUFU.EX2 R16, R36 ;  /* 0x0000002400107308 */ /* 0x000eb00000000800 */
[----:B------:R-:W3:Y:S01]  /*5200*/  MUFU.EX2 R3, R37 ;  /* 0x0000002500037308 */ /* 0x000ee20000000800 */
[----:B-1----:R-:W-:-:S07]  /*5210*/  FADD.FTZ R7, R2, R29 ;  /* 0x0000001d02077221 */ /* 0x002fce0000010000 */
[----:B------:R-:W1:Y:S08]  /*5220*/  MUFU.EX2 R18, R33 ;  /* 0x0000002100127308 */ /* 0x000e700000000800 */
[----:B------:R-:W4:Y:S01]  /*5230*/  MUFU.EX2 R20, R38 ;  /* 0x0000002600147308 */ /* 0x000f220000000800 */
[----:B--2---:R-:W-:Y:S01]  /*5240*/  FADD.FTZ R21, R16, R28 ;  /* 0x0000001c10157221 */ /* 0x004fe20000010000 */
[----:B------:R-:W-:Y:S06]  /*5250*/  HMMA.16816.F32.BF16 R40, R8, R22, R24 ;  /* 0x000000160828723c */ /* 0x000fec0000041818 */
[----:B------:R-:W2:Y:S01]  /*5260*/  MUFU.EX2 R17, R32 ;  /* 0x0000002000117308 */ /* 0x000ea20000000800 */
[----:B------:R-:W-:-:S07]  /*5270*/  FADD.FTZ R22, R0, R7 ;  /* 0x0000000700167221 */ /* 0x000fce0000010000 */
[----:B------:R-:W5:Y:S01]  /*5280*/  MUFU.EX2 R19, R39 ;  /* 0x0000002700137308 */ /* 0x000f620000000800 */
[----:B------:R-:W-:Y:S01]  /*5290*/  F2FP.BF16.PACK_AB R7, R0, R2 ;  /* 0x000000020007723e */ /* 0x000fe200000010ff */
[C---:B---3--:R-:W-:Y:S01]  /*52a0*/  FADD.FTZ R2, R3.reuse, R21 ;  /* 0x0000001503027221 */ /* 0x048fe20000010000 */
[----:B------:R-:W-:Y:S01]  /*52b0*/  MOV R108, R77 ;  /* 0x0000004d006c7202 */ /* 0x000fe20000000f00 */
[----:B-1----:R-:W-:Y:S02]  /*52c0*/  FADD.FTZ R0, R18, R22 ;  /* 0x0000001612007221 */ /* 0x002fe40000010000 */
[----:B----4-:R-:W-:Y:S02]  /*52d0*/  FADD.FTZ R2, R20, R2 ;  /* 0x0000000214027221 */ /* 0x010fe40000010000 */
[----:B------:R-:W-:Y:S01]  /*52e0*/  IMAD.MOV.U32 R77, RZ, RZ, R128 ;  /* 0x000000ffff4d7224 */ /* 0x000fe200078e0080 */
[----:B------:R-:W-:Y:S01]  /*52f0*/  F2FP.BF16.PACK_AB R128, R3, R16 ;  /* 0x000000100380723e */ /* 0x000fe200000010ff */
[----:B------:R-:W-:-:S02]  /*5300*/  IMAD.MOV.U32 R94, RZ, RZ, R87 ;  /* 0x000000ffff5e7224 */ /* 0x000fc400078e0057 */
[----:B------:R-:W-:Y:S01]  /*5310*/  IMAD.MOV.U32 R104, RZ, RZ, R129 ;  /* 0x000000ffff687224 */ /* 0x000fe200078e0081 */
[C---:B--2---:R-:W-:Y:S01]  /*5320*/  F2FP.BF16.PACK_AB R129, R17.reuse, R18 ;  /* 0x000000121181723e */ /* 0x044fe200000010ff */
[----:B------:R-:W-:Y:S02]  /*5330*/  FADD.FTZ R3, R17, R0 ;  /* 0x0000000011037221 */ /* 0x000fe40000010000 */
[----:B------:R-:W-:Y:S01]  /*5340*/  IMAD.MOV.U32 R87, RZ, RZ, R130 ;  /* 0x000000ffff577224 */ /* 0x000fe200078e0082 */
[C---:B-----5:R-:W-:Y:S01]  /*5350*/  F2FP.BF16.PACK_AB R130, R19.reuse, R20 ;  /* 0x000000141382723e */ /* 0x060fe200000010ff */
[----:B------:R-:W-:Y:S02]  /*5360*/  FADD.FTZ R0, R19, R2 ;  /* 0x0000000213007221 */ /* 0x000fe40000010000 */
[----:B------:R-:W1:Y:S01]  /*5370*/  LDSM.16.MT88.4 R16, [R76+0x6000] ;  /* 0x006000004c10783b */ /* 0x000e620000004200 */
[----:B------:R-:W2:Y:S03]  /*5380*/  MUFU.EX2 R2, R35 ;  /* 0x0000002300027308 */ /* 0x000ea60000000800 */
[----:B------:R3:W-:Y:S01]  /*5390*/  STL [R1+0x80], R0 ;  /* 0x0000800001007387 */ /* 0x0007e20000100800 */
[----:B------:R-:W-:-:S02]  /*53a0*/  IMAD.MOV.U32 R92, RZ, RZ, R86 ;  /* 0x000000ffff5c7224 */ /* 0x000fc400078e0056 */
[----:B------:R-:W-:Y:S02]  /*53b0*/  IMAD.MOV.U32 R86, RZ, RZ, R131 ;  /* 0x000000ffff567224 */ /* 0x000fe400078e0083 */
[----:B--2---:R-:W-:Y:S01]  /*53c0*/  FADD.FTZ R3, R2, R3 ;  /* 0x0000000302037221 */ /* 0x004fe20000010000 */
[----:B---3--:R-:W2:Y:S01]  /*53d0*/  MUFU.EX2 R0, R34 ;  /* 0x0000002200007308 */ /* 0x008ea20000000800 */
[----:B-1----:R-:W-:Y:S02]  /*53e0*/  HMMA.16816.F32.BF16 R20, R12, R16, RZ ;  /* 0x000000100c14723c */ /* 0x002fe400000418ff */
[C---:B--2---:R-:W-:Y:S01]  /*53f0*/  FADD.FTZ R3, R0.reuse, R3 ;  /* 0x0000000300037221 */ /* 0x044fe20000010000 */
[----:B------:R-:W-:Y:S01]  /*5400*/  F2FP.BF16.PACK_AB R131, R0, R2 ;  /* 0x000000020083723e */ /* 0x000fe200000010ff */
[----:B------:R-:W-:-:S04]  /*5410*/  IMAD.MOV.U32 R0, RZ, RZ, R76 ;  /* 0x000000ffff007224 */ /* 0x000fc800078e004c */
[----:B------:R-:W-:Y:S01]  /*5420*/  HMMA.16816.F32.BF16 R12, R12, R18, RZ ;  /* 0x000000120c0c723c */ /* 0x000fe200000418ff */
[----:B------:R-:W1:Y:S01]  /*5430*/  LDSM.16.MT88.4 R16, [R0+0x6800] ;  /* 0x006800000010783b */ /* 0x000e620000004200 */
[----:B------:R-:W-:Y:S11]  /*5440*/  IMAD.MOV.U32 R106, RZ, RZ, R98 ;  /* 0x000000ffff6a7224 */ /* 0x000ff600078e0062 */
[----:B------:R-:W-:Y:S03]  /*5450*/  @!UPT UIADD3 URZ, URZ, URZ, URZ ;  /* 0x0000003f3f3ff290 */ /* 0x000fe6000fffe03f */
[C---:B-1----:R-:W-:Y:S08]  /*5460*/  HMMA.16816.F32.BF16 R20, R8.reuse, R16, R20 ;  /* 0x000000100814723c */ /* 0x042ff00000041814 */
[----:B------:R-:W-:Y:S01]  /*5470*/  HMMA.16816.F32.BF16 R12, R8, R18, R12 ;  /* 0x00000012080c723c */ /* 0x000fe2000004180c */
[----:B------:R-:W1:Y:S07]  /*5480*/  LDSM.16.MT88.4 R8, [R248+0x1000] ;  /* 0x00100000f808783b */ /* 0x000e6e0000004200 */
[C---:B-1----:R-:W-:Y:S08]  /*5490*/  HMMA.16816.F32.BF16 R136, R4.reuse, R8, R136 ;  /* 0x000000080488723c */ /* 0x042ff00000041888 */
[----:B------:R-:W-:Y:S01]  /*54a0*/  HMMA.16816.F32.BF16 R16, R4, R10, R104 ;  /* 0x0000000a0410723c */ /* 0x000fe20000041868 */
[----:B------:R-:W1:Y:S01]  /*54b0*/  LDSM.16.MT88.4 R8, [R252+0x1000] ;  /* 0x00100000fc08783b */ /* 0x000e620000004200 */
[----:B------:R-:W-:-:S02]  /*54c0*/  IMAD.MOV.U32 R88, RZ, RZ, R102 ;  /* 0x000000ffff587224 */ /* 0x000fc400078e0066 */
[----:B------:R-:W-:-:S04]  /*54d0*/  IMAD.MOV.U32 R91, RZ, RZ, R108 ;  /* 0x000000ffff5b7224 */ /* 0x000fc800078e006c */
[C---:B-1----:R-:W-:Y:S08]  /*54e0*/  HMMA.16816.F32.BF16 R144, R4.reuse, R8, R144 ;  /* 0x000000080490723c */ /* 0x042ff00000041890 */
[----:B------:R-:W-:Y:S01]  /*54f0*/  HMMA.16816.F32.BF16 R24, R4, R10, R152 ;  /* 0x0000000a0418723c */ /* 0x000fe20000041898 */
[----:B------:R-:W1:Y:S01]  /*5500*/  LDSM.16.MT88.4 R8, [R251+0x1000] ;  /* 0x00100000fb08783b */ /* 0x000e620000004200 */
[----:B------:R-:W-:-:S02]  /*5510*/  IMAD.MOV.U32 R93, RZ, RZ, R84 ;  /* 0x000000ffff5d7224 */ /* 0x000fc400078e0054 */
[----:B------:R-:W-:-:S04]  /*5520*/  IMAD.MOV.U32 R95, RZ, RZ, R85 ;  /* 0x000000ffff5f7224 */ /* 0x000fc800078e0055 */
        /* <DEDUP_REMOVED lines=8> */
[----:B------:R-:W1:Y:S01]  /*55b0*/  LDSM.16.MT88.4 R8, [R252+0x3000] ;  /* 0x00300000fc08783b */ /* 0x000e620000004200 */
[----:B------:R-:W-:Y:S01]  /*55c0*/  MOV R84, R78 ;  /* 0x0000004e00547202 */ /* 0x000fe20000000f00 */
[----:B------:R-:W-:-:S05]  /*55d0*/  IMAD.MOV.U32 R85, RZ, RZ, R79 ;  /* 0x000000ffff557224 */ /* 0x000fca00078e004f */
[C---:B-1----:R-:W-:Y:S08]  /*55e0*/  HMMA.16816.F32.BF16 R52, R4.reuse, R8, R52 ;  /* 0x000000080434723c */ /* 0x042ff00000041834 */
[C---:B------:R-:W-:Y:S01]  /*55f0*/  HMMA.16816.F32.BF16 R56, R4.reuse, R10, R60 ;  /* 0x0000000a0438723c */ /* 0x040fe2000004183c */
[----:B------:R-:W1:Y:S07]  /*5600*/  LDSM.16.MT88.4 R8, [R251+0x3000] ;  /* 0x00300000fb08783b */ /* 0x000e6e0000004200 */
[C---:B-1----:R-:W-:Y:S08]  /*5610*/  HMMA.16816.F32.BF16 R60, R4.reuse, R8, R84 ;  /* 0x00000008043c723c */ /* 0x042ff00000041854 */
[C---:B------:R-:W-:Y:S01]  /*5620*/  HMMA.16816.F32.BF16 R68, R4.reuse, R10, R68 ;  /* 0x0000000a0444723c */ /* 0x040fe20000041844 */
[----:B------:R-:W1:Y:S04]  /*5630*/  LDSM.16.MT88.4 R8, [R0+0x3000] ;  /* 0x003000000008783b */ /* 0x000e680000004200 */
[----:B------:R2:W-:Y:S02]  /*5640*/  STL [R1+0x84], R3 ;  /* 0x0000840301007387 */ /* 0x0005e40000100800 */
[----:B--2---:R-:W-:Y:S01]  /*5650*/  IMAD.MOV.U32 R3, RZ, RZ, R77 ;  /* 0x000000ffff037224 */ /* 0x004fe200078e004d */
[C---:B-1----:R-:W-:Y:S08]  /*5660*/  HMMA.16816.F32.BF16 R72, R4.reuse, R8, R72 ;  /* 0x000000080448723c */ /* 0x042ff00000041848 */
[----:B------:R-:W-:Y:S01]  /*5670*/  HMMA.16816.F32.BF16 R76, R4, R10, R164 ;  /* 0x0000000a044c723c */ /* 0x000fe200000418a4 */
[----:B------:R-:W1:Y:S01]  /*5680*/  LDSM.16.MT88.4 R8, [R248+0x5000] ;  /* 0x00500000f808783b */ /* 0x000e620000004200 */
[----:B------:R-:W-:-:S03]  /*5690*/  @P1 IMAD.HI.U32 R2, R3, c[0x0][0x2c8], RZ ;  /* 0x0000b20003021a27 */ /* 0x000fc600078e00ff */
[----:B------:R-:W-:Y:S03]  /*56a0*/  LDSM.16.MT88.4 R164, [R0+0x1800] ;  /* 0x0018000000a4783b */ /* 0x000fe60000004200 */
[C---:B-1----:R-:W-:Y:S08]  /*56b0*/  HMMA.16816.F32.BF16 R84, R4.reuse, R8, R180 ;  /* 0x000000080454723c */ /* 0x042ff000000418b4 */
[C---:B------:R-:W-:Y:S01]  /*56c0*/  HMMA.16816.F32.BF16 R88, R4.reuse, R10, R140 ;  /* 0x0000000a0458723c */ /* 0x040fe2000004188c */
[----:B------:R-:W1:Y:S04]  /*56d0*/  LDSM.16.MT88.4 R8, [R252+0x5000] ;  /* 0x00500000fc08783b */ /* 0x000e680000004200 */
[----:B------:R-:W-:Y:S03]  /*56e0*/  LDSM.16.MT88.4 R140, [R248+0x1800] ;  /* 0x00180000f88c783b */ /* 0x000fe60000004200 */
[C---:B-1----:R-:W-:Y:S01]  /*56f0*/  HMMA.16816.F32.BF16 R92, R4.reuse, R8, R156 ;  /* 0x00000008045c723c */ /* 0x042fe2000004189c */
[----:B------:R-:W-:Y:S07]  /*5700*/  LDSM.16.MT88.4 R156, [R251+0x1800] ;  /* 0x00180000fb9c783b */ /* 0x000fee0000004200 */
[C---:B------:R-:W-:Y:S01]  /*5710*/  HMMA.16816.F32.BF16 R96, R4.reuse, R10, R124 ;  /* 0x0000000a0460723c */ /* 0x040fe2000004187c */
[----:B------:R-:W1:Y:S07]  /*5720*/  LDSM.16.MT88.4 R8, [R251+0x5000] ;  /* 0x00500000fb08783b */ /* 0x000e6e0000004200 */
[C---:B-1----:R-:W-:Y:S01]  /*5730*/  HMMA.16816.F32.BF16 R100, R4.reuse, R8, R148 ;  /* 0x000000080464723c */ /* 0x042fe20000041894 */
[----:B------:R-:W-:Y:S07]  /*5740*/  LDSM.16.MT88.4 R148, [R252+0x1800] ;  /* 0x00180000fc94783b */ /* 0x000fee0000004200 */
        /* <DEDUP_REMOVED lines=8> */
[C---:B-1----:R-:W-:Y:S01]  /*57d0*/  HMMA.16816.F32.BF16 R120, R4.reuse, R8, R80 ;  /* 0x000000080478723c */ /* 0x042fe20000041850 */
[----:B------:R-:W-:Y:S07]  /*57e0*/  LDSM.16.MT88.4 R80, [R252+0x5800] ;  /* 0x00580000fc50783b */ /* 0x000fee0000004200 */
[C---:B------:R-:W-:Y:S01]  /*57f0*/  HMMA.16816.F32.BF16 R116, R4.reuse, R10, R64 ;  /* 0x0000000a0474723c */ /* 0x040fe20000041840 */
[----:B------:R-:W1:Y:S04]  /*5800*/  LDSM.16.MT88.4 R8, [R251+0x7000] ;  /* 0x00700000fb08783b */ /* 0x000e680000004200 */
[----:B------:R-:W-:Y:S03]  /*5810*/  LDSM.16.MT88.4 R64, [R0+0x3800] ;  /* 0x003800000040783b */ /* 0x000fe60000004200 */
[C---:B-1----:R-:W-:Y:S01]  /*5820*/  HMMA.16816.F32.BF16 R124, R4.reuse, R10, R40 ;  /* 0x0000000a047c723c */ /* 0x042fe20000041828 */
[----:B------:R-:W1:Y:S07]  /*5830*/  LDSM.16.MT88.4 R40, [R248+0x3800] ;  /* 0x00380000f828783b */ /* 0x000e6e0000004200 */
[----:B------:R-:W-:Y:S01]  /*5840*/  HMMA.16816.F32.BF16 R180, R4, R8, R48 ;  /* 0x0000000804b4723c */ /* 0x000fe20000041830 */
[----:B------:R-:W2:Y:S04]  /*5850*/  LDSM.16.MT88.4 R48, [R252+0x3800] ;  /* 0x00380000fc30783b */ /* 0x000ea80000004200 */
[----:B------:R-:W-:Y:S03]  /*5860*/  LDSM.16.MT88.4 R8, [R0+0x7000] ;  /* 0x007000000008783b */ /* 0x000fe60000004200 */
[C---:B-1----:R-:W-:Y:S08]  /*5870*/  HMMA.16816.F32.BF16 R36, R128.reuse, R40, R36 ;  /* 0x000000288024723c */ /* 0x042ff00000041824 */
[C---:B------:R-:W-:Y:S08]  /*5880*/  HMMA.16816.F32.BF16 R40, R128.reuse, R42, R44 ;  /* 0x0000002a8028723c */ /* 0x040ff0000004182c */
[C---:B--2---:R-:W-:Y:S08]  /*5890*/  HMMA.16816.F32.BF16 R44, R128.reuse, R48, R52 ;  /* 0x00000030802c723c */ /* 0x044ff00000041834 */
[C---:B------:R-:W-:Y:S01]  /*58a0*/  HMMA.16816.F32.BF16 R48, R128.reuse, R50, R56 ;  /* 0x000000328030723c */ /* 0x040fe20000041838 */
[----:B------:R-:W1:Y:S07]  /*58b0*/  LDSM.16.MT88.4 R56, [R251+0x3800] ;  /* 0x00380000fb38783b */ /* 0x000e6e0000004200 */
[C---:B-1----:R-:W-:Y:S08]  /*58c0*/  HMMA.16816.F32.BF16 R52, R128.reuse, R56, R60 ;  /* 0x000000388034723c */ /* 0x042ff0000004183c */
[C---:B------:R-:W-:Y:S01]  /*58d0*/  HMMA.16816.F32.BF16 R60, R128.reuse, R64, R72 ;  /* 0x00000040803c723c */ /* 0x040fe20000041848 */
[----:B------:R-:W1:Y:S07]  /*58e0*/  LDSM.16.MT88.4 R72, [R248+0x5800] ;  /* 0x00580000f848783b */ /* 0x000e6e0000004200 */
[C---:B------:R-:W-:Y:S08]  /*58f0*/  HMMA.16816.F32.BF16 R64, R128.reuse, R66, R76 ;  /* 0x000000428040723c */ /* 0x040ff0000004184c */
[C---:B------:R-:W-:Y:S08]  /*5900*/  HMMA.16816.F32.BF16 R76, R128.reuse, R80, R92 ;  /* 0x00000050804c723c */ /* 0x040ff0000004185c */
[C---:B------:R-:W-:Y:S01]  /*5910*/  HMMA.16816.F32.BF16 R80, R128.reuse, R82, R96 ;  /* 0x000000528050723c */ /* 0x040fe20000041860 */
[----:B------:R-:W2:Y:S07]  /*5920*/  LDSM.16.MT88.4 R96, [R0+0x5800] ;  /* 0x005800000060783b */ /* 0x000eae0000004200 */
[C---:B------:R-:W-:Y:S08]  /*5930*/  HMMA.16816.F32.BF16 R56, R128.reuse, R58, R68 ;  /* 0x0000003a8038723c */ /* 0x040ff00000041844 */
[C---:B-1----:R-:W-:Y:S08]  /*5940*/  HMMA.16816.F32.BF16 R68, R128.reuse, R72, R84 ;  /* 0x000000488044723c */ /* 0x042ff00000041854 */
[C---:B--2---:R-:W-:Y:S08]  /*5950*/  HMMA.16816.F32.BF16 R92, R128.reuse, R96, R108 ;  /* 0x00000060805c723c */ /* 0x044ff0000004186c */
[C---:B------:R-:W-:Y:S01]  /*5960*/  HMMA.16816.F32.BF16 R96, R128.reuse, R98, R112 ;  /* 0x000000628060723c */ /* 0x040fe20000041870 */
[----:B------:R-:W1:Y:S07]  /*5970*/  LDSM.16.MT88.4 R112, [R252+0x7800] ;  /* 0x00780000fc70783b */ /* 0x000e6e0000004200 */
[----:B------:R-:W-:Y:S01]  /*5980*/  HMMA.16816.F32.BF16 R72, R128, R74, R88 ;  /* 0x0000004a8048723c */ /* 0x000fe20000041858 */
[----:B------:R-:W2:Y:S07]  /*5990*/  LDSM.16.MT88.4 R88, [R251+0x5800] ;  /* 0x00580000fb58783b */ /* 0x000eae0000004200 */
[C---:B------:R-:W-:Y:S08]  /*59a0*/  HMMA.16816.F32.BF16 R20, R4.reuse, R8, R20 ;  /* 0x000000080414723c */ /* 0x040ff00000041814 */
[----:B------:R-:W-:Y:S01]  /*59b0*/  HMMA.16816.F32.BF16 R12, R4, R10, R12 ;  /* 0x0000000a040c723c */ /* 0x000fe2000004180c */
[----:B------:R3:W-:Y:S07]  /*59c0*/  LDSM.16.MT88.4 R4, [R0+0x7800] ;  /* 0x007800000004783b */ /* 0x0007ee0000004200 */
[----:B-1----:R-:W-:Y:S01]  /*59d0*/  HMMA.16816.F32.BF16 R108, R128, R112, R120 ;  /* 0x00000070806c723c */ /* 0x002fe20000041878 */
[----:B------:R-:W1:Y:S01]  /*59e0*/  LDSM.16.MT88.4 R120, [R251+0x7800] ;  /* 0x00780000fb78783b */ /* 0x000e620000004200 */
[----:B---3--:R-:W-:-:S06]  /*59f0*/  IMAD.MOV.U32 R0, RZ, RZ, R3 ;  /* 0x000000ffff007224 */ /* 0x008fcc00078e0003 */
[----:B--2---:R-:W-:Y:S01]  /*5a00*/  HMMA.16816.F32.BF16 R84, R128, R88, R100 ;  /* 0x000000588054723c */ /* 0x004fe20000041864 */
[----:B------:R-:W-:Y:S01]  /*5a10*/  @P1 SHF.R.U32.HI R0, RZ, c[0x0][0x2cc], R2 ;  /* 0x0000b300ff001a19 */ /* 0x000fe20000011602 */
[----:B------:R-:W-:-:S06]  /*5a20*/  IMAD.MOV.U32 R2, RZ, RZ, c[0x0][0x168] ;  /* 0x00005a00ff027624 */ /* 0x000fcc00078e00ff */
[----:B------:R-:W-:Y:S01]  /*5a30*/  HMMA.16816.F32.BF16 R88, R128, R90, R104 ;  /* 0x0000005a8058723c */ /* 0x000fe20000041868 */
[----:B------:R-:W2:Y:S01]  /*5a40*/  LDSM.16.MT88.4 R104, [R248+0x7800] ;  /* 0x00780000f868783b */ /* 0x000ea20000004200 */
[----:B------:R-:W-:-:S04]  /*5a50*/  IADD3 R0, R0, c[0x0][0x1d0], -R2 ;  /* 0x0000740000007a10 */ /* 0x000fc80007ffe802 */
[----:B------:R-:W-:-:S04]  /*5a60*/  SHF.R.S32.HI R2, RZ, 0x1f, R0 ;  /* 0x0000001fff027819 */ /* 0x000fc80000011400 */
[----:B------:R-:W-:Y:S01]  /*5a70*/  LEA.HI R0, R2, R0, RZ, 0x6 ;  /* 0x0000000002007211 */ /* 0x000fe200078f30ff */
[----:B------:R-:W-:Y:S03]  /*5a80*/  HMMA.16816.F32.BF16 R112, R128, R114, R116 ;  /* 0x000000728070723c */ /* 0x000fe60000041874 */
[----:B------:R-:W-:-:S04]  /*5a90*/  SHF.R.S32.HI R0, RZ, 0x6, R0 ;  /* 0x00000006ff007819 */ /* 0x000fc80000011400 */
[----:B------:R-:W-:Y:S01]  /*5aa0*/  IMNMX R0, R134, R0, !PT ;  /* 0x0000000086007217 */ /* 0x000fe20007800200 */
[C---:B-1----:R-:W-:Y:S08]  /*5ab0*/  HMMA.16816.F32.BF16 R116, R128.reuse, R120, R180 ;  /* 0x000000788074723c */ /* 0x042ff000000418b4 */
[C---:B------:R-:W-:Y:S08]  /*5ac0*/  HMMA.16816.F32.BF16 R120, R128.reuse, R122, R124 ;  /* 0x0000007a8078723c */ /* 0x040ff0000004187c */
[----:B------:R-:W-:Y:S07]  /*5ad0*/  HMMA.16816.F32.BF16 R124, R128, R4, R20 ;  /* 0x00000004807c723c */ /* 0x000fee0000041814 */
[----:B------:R-:W-:-:S05]  /*5ae0*/  IADD3 R4, R135, -0x2, RZ ;  /* 0xfffffffe87047810 */ /* 0x000fca0007ffe0ff */
[----:B------:R1:W-:Y:S04]  /*5af0*/  STL [R1+0x5c], R4 ;  /* 0x00005c0401007387 */ /* 0x0003e80000100800 */
[----:B------:R1:W-:Y:S01]  /*5b00*/  STL [R1+0x8c], R0 ;  /* 0x00008c0001007387 */ /* 0x0003e20000100800 */
[----:B------:R-:W-:Y:S01]  /*5b10*/  ISETP.GE.AND P0, PT, R4, R0, PT ;  /* 0x000000000400720c */ /* 0x000fe20003f06270 */
[C---:B------:R-:W-:Y:S08]  /*5b20*/  HMMA.16816.F32.BF16 R136, R128.reuse, R140, R136 ;  /* 0x0000008c8088723c */ /* 0x040ff00000041888 */
[C---:B------:R-:W-:Y:S08]  /*5b30*/  HMMA.16816.F32.BF16 R144, R128.reuse, R148, R144 ;  /* 0x000000948090723c */ /* 0x040ff00000041890 */
[C---:B------:R-:W-:Y:S08]  /*5b40*/  HMMA.16816.F32.BF16 R152, R128.reuse, R156, R152 ;  /* 0x0000009c8098723c */ /* 0x040ff00000041898 */
[C---:B------:R-:W-:Y:S08]  /*5b50*/  HMMA.16816.F32.BF16 R160, R128.reuse, R164, R160 ;  /* 0x000000a480a0723c */ /* 0x040ff000000418a0 */
[C---:B--2---:R-:W-:Y:S08]  /*5b60*/  HMMA.16816.F32.BF16 R100, R128.reuse, R104, R184 ;  /* 0x000000688064723c */ /* 0x044ff000000418b8 */
[C---:B------:R-:W-:Y:S08]  /*5b70*/  HMMA.16816.F32.BF16 R140, R128.reuse, R142, R16 ;  /* 0x0000008e808c723c */ /* 0x040ff00000041810 */
[C---:B------:R-:W-:Y:S08]  /*5b80*/  HMMA.16816.F32.BF16 R148, R128.reuse, R150, R24 ;  /* 0x000000968094723c */ /* 0x040ff00000041818 */
[C---:B------:R-:W-:Y:S08]  /*5b90*/  HMMA.16816.F32.BF16 R156, R128.reuse, R158, R28 ;  /* 0x0000009e809c723c */ /* 0x040ff0000004181c */
[C---:B------:R-:W-:Y:S08]  /*5ba0*/  HMMA.16816.F32.BF16 R164, R128.reuse, R166, R32 ;  /* 0x000000a680a4723c */ /* 0x040ff00000041820 */
[C---:B------:R-:W-:Y:S08]  /*5bb0*/  HMMA.16816.F32.BF16 R104, R128.reuse, R106, R168 ;  /* 0x0000006a8068723c */ /* 0x040ff000000418a8 */
[----:B------:R-:W-:Y:S01]  /*5bc0*/  HMMA.16816.F32.BF16 R128, R128, R6, R12 ;  /* 0x000000068080723c */ /* 0x000fe2000004180c */
[----:B------:R-:W-:Y:S01]  /*5bd0*/  @!UPT UIADD3 URZ, URZ, URZ, URZ ;  /* 0x0000003f3f3ff290 */ /* 0x000fe2000fffe03f */
[----:B------:R-:W-:Y:S11]  /*5be0*/  @!P0 BRA `(.L_x_834) ;  /* 0x000043a000008947 */ /* 0x000ff60003800000 */
[----:B-1----:R-:W-:Y:S02]  /*5bf0*/  MOV R0, R4 ;  /* 0x0000000400007202 */ /* 0x002fe40000000f00 */
[----:B------:R-:W-:-:S02]  /*5c00*/  MOV R134, R132 ;  /* 0x0000008400867202 */ /* 0x000fc40000000f00 */
[----:B------:R-:W-:Y:S01]  /*5c10*/  MOV R3, R133 ;  /* 0x0000008500037202 */ /* 0x000fe20000000f00 */
[----:B------:R1:W-:Y:S06]  /*5c20*/  STL [R1+0x60], R0 ;  /* 0x0000600001007387 */ /* 0x0003ec0000100800 */
.L_x_835:
[----:B------:R-:W2:Y:S01]  /*5c30*/  LDL R2, [R1+0x60] ;  /* 0x0000600001027983 */ /* 0x000ea20000100800 */
[----:B------:R-:W-:Y:S04]  /*5c40*/  DEPBAR.LE SB0, 0x0 ;  /* 0x000080000000791a */ /* 0x000fe80000000000 */
[----:B------:R-:W2:Y:S01]  /*5c50*/  LDL R135, [R1+0x7c] ;  /* 0x00007c0001877983 */ /* 0x000ea20000100800 */
[----:B------:R-:W-:Y:S03]  /*5c60*/  WARPSYNC 0xffffffff ;  /* 0xffffffff00007948 */ /* 0x000fe60003800000 */
[----:B------:R-:W3:Y:S06]  /*5c70*/  LDL.64 R16, [R1+0x70] ;  /* 0x0000700001107983 */ /* 0x000eec0000100a00 */
[----:B------:R-:W4:Y:S04]  /*5c80*/  LDL R13, [R1+0x78] ;  /* 0x00007800010d7983 */ /* 0x000f280000100800 */
[----:B------:R-:W-:Y:S06]  /*5c90*/  STL.64 [R1+0x148], R128 ;  /* 0x0001488001007387 */ /* 0x000fec0000100a00 */
[----:B-1----:R1:W-:Y:S04]  /*5ca0*/  STL [R1+0x144], R130 ;  /* 0x0001448201007387 */ /* 0x0023e80000100800 */
[----:B------:R1:W-:Y:S04]  /*5cb0*/  STL [R1+0x140], R131 ;  /* 0x0001408301007387 */ /* 0x0003e80000100800 */
[----:B------:R-:W4:Y:S04]  /*5cc0*/  LDL R168, [R1+0x8] ;  /* 0x0000080001a87983 */ /* 0x000f280000100800 */
[----:B------:R-:W4:Y:S04]  /*5cd0*/  LDL R180, [R1+0x44] ;  /* 0x0000440001b47983 */ /* 0x000f280000100800 */
[----:B------:R-:W4:Y:S04]  /*5ce0*/  LDL R184, [R1+0x40] ;  /* 0x0000400001b87983 */ /* 0x000f280000100800 */
[----:B------:R-:W-:Y:S08]  /*5cf0*/  BAR.SYNC.DEFER_BLOCKING 0x0 ;  /* 0x0000000000007b1d */ /* 0x000ff00000010000 */
[----:B------:R-:W-:Y:S08]  /*5d00*/  LDSM.16.M88.4 R24, [R249+0x1000] ;  /* 0x00100000f918783b */ /* 0x000ff00000000200 */
[----:B-1----:R-:W4:Y:S04]  /*5d10*/  LDL R130, [R1+0x3c] ;  /* 0x00003c0001827983 */ /* 0x002f280000100800 */
[----:B------:R-:W4:Y:S01]  /*5d20*/  LDL R131, [R1+0x58] ;  /* 0x0000580001837983 */ /* 0x000f220000100800 */
[----:B--2---:R-:W-:Y:S11]  /*5d30*/  ISETP.GT.AND P6, PT, R135, R2, PT ;  /* 0x000000028700720c */ /* 0x004ff60003fc4270 */
[----:B------:R-:W-:Y:S02]  /*5d40*/  @!UPT UIADD3 URZ, URZ, URZ, URZ ;  /* 0x0000003f3f3ff290 */ /* 0x000fe4000fffe03f */
[----:B------:R-:W-:Y:S01]  /*5d50*/  @!P6 SHF.R.S32.HI R0, RZ, 0x1f, R2 ;  /* 0x0000001fff00e819 */ /* 0x000fe20000011402 */
[----:B------:R-:W-:Y:S01]  /*5d60*/  @!P6 IMAD.WIDE.U32 R4, R2, c[0x0][0x208], RZ ;  /* 0x000082000204ea25 */ /* 0x000fe200078e00ff */
[----:B---3--:R-:W-:Y:S03]  /*5d70*/  @!P6 IADD3 R10, P0, R16, 0x40, RZ ;  /* 0x00000040100ae810 */ /* 0x008fe60007f1e0ff */
[----:B------:R-:W-:Y:S01]  /*5d80*/  @!P6 IMAD R0, R0, c[0x0][0x208], RZ ;  /* 0x000082000000ea24 */ /* 0x000fe200078e02ff */
[-C--:B----4-:R-:W-:Y:S01]  /*5d90*/  @!P6 IADD3.X R9, RZ, R13.reuse, RZ, P0, !PT ;  /* 0x0000000dff09e210 */ /* 0x090fe200007fe4ff */
[----:B------:R-:W-:Y:S02]  /*5da0*/  @!P6 IMAD.MOV.U32 R6, RZ, RZ, c[0x0][0x20c] ;  /* 0x00008300ff06e624 */ /* 0x000fe400078e00ff */
[----:B------:R-:W-:Y:S01]  /*5db0*/  @!P6 IMAD R0, R2, c[0x0][0x20c], R0 ;  /* 0x000083000200ea24 */ /* 0x000fe200078e0200 */
[C---:B------:R-:W-:Y:S04]  /*5dc0*/  @!P6 SHF.L.U32 R2, R4.reuse, 0x6, RZ ;  /* 0x000000060402e819 */ /* 0x040fe800000006ff */
[----:B------:R-:W-:Y:S01]  /*5dd0*/  @!P6 IADD3 R0, R5, R0, RZ ;  /* 0x000000000500e210 */ /* 0x000fe20007ffe0ff */
[----:B------:R-:W-:Y:S01]  /*5de0*/  LDSM.16.M88.4 R168, [R168] ;  /* 0x00000000a8a8783b */ /* 0x000fe20000000200 */
[----:B------:R-:W-:Y:S02]  /*5df0*/  @!P6 MOV R5, c[0x0][0x208] ;  /* 0x000082000005ea02 */ /* 0x000fe40000000f00 */
[----:B------:R-:W-:Y:S02]  /*5e00*/  @!P6 SHF.L.U64.HI R0, R4, 0x6, R0 ;  /* 0x000000060400e819 */ /* 0x000fe40000010200 */
[C---:B------:R-:W-:Y:S03]  /*5e10*/  @!P6 LEA R4, P0, R5.reuse, R2, 0x5 ;  /* 0x000000020504e211 */ /* 0x040fe600078028ff */
[----:B------:R-:W-:Y:S01]  /*5e20*/  LDSM.16.M88.4 R180, [R180] ;  /* 0x00000000b4b4783b */ /* 0x000fe20000000200 */
[----:B------:R-:W-:Y:S02]  /*5e30*/  @!P6 LEA.HI.X R5, R5, R0, R6, 0x5, P0 ;  /* 0x000000000505e211 */ /* 0x000fe400000f2c06 */
[----:B------:R-:W-:Y:S04]  /*5e40*/  @!P6 IADD3 R6, P0, R2, R16, RZ ;  /* 0x000000100206e210 */ /* 0x000fe80007f1e0ff */
[----:B------:R-:W-:Y:S01]  /*5e50*/  @!P6 IADD3.X R8, R0, R13, RZ, P0, !PT ;  /* 0x0000000d0008e210 */ /* 0x000fe200007fe4ff */
[----:B------:R-:W-:Y:S01]  /*5e60*/  LDSM.16.M88.4 R184, [R184] ;  /* 0x00000000b8b8783b */ /* 0x000fe20000000200 */
[----:B------:R-:W-:Y:S04]  /*5e70*/  @!P6 IADD3 R7, P0, R2, R10, RZ ;  /* 0x0000000a0207e210 */ /* 0x000fe80007f1e0ff */
[----:B------:R-:W-:Y:S02]  /*5e80*/  @!P6 IADD3.X R11, R0, R9, RZ, P0, !PT ;  /* 0x00000009000be210 */ /* 0x000fe400007fe4ff */
[C---:B------:R-:W-:Y:S04]  /*5e90*/  @!P6 LEA R132, P0, R6.reuse, c[0x0][0x1f8], 0x1 ;  /* 0x00007e000684ea11 */ /* 0x040fe800078008ff */
[----:B------:R-:W-:Y:S02]  /*5ea0*/  @!P6 LEA.HI.X R133, R6, c[0x0][0x1fc], R8, 0x1, P0 ;  /* 0x00007f000685ea11 */ /* 0x000fe400000f0c08 */
[C---:B------:R-:W-:Y:S04]  /*5eb0*/  @!P6 LEA R28, P0, R7.reuse, c[0x0][0x1f8], 0x1 ;  /* 0x00007e00071cea11 */ /* 0x040fe800078008ff */
[----:B------:R-:W-:Y:S02]  /*5ec0*/  @!P6 LEA.HI.X R29, R7, c[0x0][0x1fc], R11, 0x1, P0 ;  /* 0x00007f00071dea11 */ /* 0x000fe400000f0c0b */
[----:B------:R-:W-:Y:S05]  /*5ed0*/  @!P6 IADD3 R8, P0, R16, 0x80, RZ ;  /* 0x000000801008e810 */ /* 0x000fea0007f1e0ff */
[----:B------:R-:W-:Y:S01]  /*5ee0*/  @!P6 IMAD.X R7, RZ, RZ, R13, P0 ;  /* 0x000000ffff07e224 */ /* 0x000fe200000e060d */
[----:B------:R-:W-:Y:S01]  /*5ef0*/  @!P6 IADD3 R6, P0, R2, R8, RZ ;  /* 0x000000080206e210 */ /* 0x000fe20007f1e0ff */
[----:B------:R1:W-:Y:S03]  /*5f00*/  LDSM.16.M88.4 R188, [R130] ;  /* 0x0000000082bc783b */ /* 0x0003e60000000200 */
[----:B------:R-:W-:Y:S02]  /*5f10*/  @!P6 IADD3.X R11, R0, R7, RZ, P0, !PT ;  /* 0x00000007000be210 */ /* 0x000fe400007fe4ff */
[C---:B------:R-:W-:Y:S04]  /*5f20*/  @!P6 LEA R14, P0, R6.reuse, c[0x0][0x1f8], 0x1 ;  /* 0x00007e00060eea11 */ /* 0x040fe800078008ff */
[----:B------:R-:W-:Y:S02]  /*5f30*/  @!P6 LEA.HI.X R15, R6, c[0x0][0x1fc], R11, 0x1, P0 ;  /* 0x00007f00060fea11 */ /* 0x000fe400000f0c0b */
[----:B------:R-:W-:Y:S04]  /*5f40*/  @!P6 IADD3 R6, P0, R16, 0xc0, RZ ;  /* 0x000000c01006e810 */ /* 0x000fe80007f1e0ff */
[----:B------:R-:W-:Y:S02]  /*5f50*/  @!P6 IADD3.X R12, RZ, R13, RZ, P0, !PT ;  /* 0x0000000dff0ce210 */ /* 0x000fe400007fe4ff */
[----:B------:R-:W-:Y:S04]  /*5f60*/  @!P6 IADD3 R2, P0, R2, R6, RZ ;  /* 0x000000060202e210 */ /* 0x000fe80007f1e0ff */
[----:B------:R-:W-:Y:S02]  /*5f70*/  @!P6 IADD3.X R0, R0, R12, RZ, P0, !PT ;  /* 0x0000000c0000e210 */ /* 0x000fe400007fe4ff */
[C---:B------:R-:W-:Y:S01]  /*5f80*/  @!P6 LEA R22, P0, R2.reuse, c[0x0][0x1f8], 0x1 ;  /* 0x00007e000216ea11 */ /* 0x040fe200078008ff */
[----:B-1----:R-:W2:Y:S03]  /*5f90*/  LDL R130, [R1+0x38] ;  /* 0x0000380001827983 */ /* 0x002ea60000100800 */
[----:B------:R-:W-:Y:S02]  /*5fa0*/  @!P6 LEA.HI.X R23, R2, c[0x0][0x1fc], R0, 0x1, P0 ;  /* 0x00007f000217ea11 */ /* 0x000fe400000f0c00 */
[C---:B------:R-:W-:Y:S05]  /*5fb0*/  @!P6 IADD3 R2, P0, R4.reuse, R10, RZ ;  /* 0x0000000a0402e210 */ /* 0x040fea0007f1e0ff */
[C---:B------:R-:W-:Y:S01]  /*5fc0*/  @!P6 IMAD.X R21, R5.reuse, 0x1, R9, P0 ;  /* 0x000000010515e824 */ /* 0x040fe200000e0609 */
[C---:B------:R-:W-:Y:S02]  /*5fd0*/  @!P6 IADD3 R0, P0, R4.reuse, R8, RZ ;  /* 0x000000080400e210 */ /* 0x040fe40007f1e0ff */
[----:B------:R-:W1:Y:S02]  /*5fe0*/  LDSM.16.M88.4 R8, [R249] ;  /* 0x00000000f908783b */ /* 0x000e640000000200 */
[C---:B------:R-:W-:Y:S02]  /*5ff0*/  @!P6 IADD3.X R7, R5.reuse, R7, RZ, P0, !PT ;  /* 0x000000070507e210 */ /* 0x040fe400007fe4ff */
[C---:B------:R-:W-:Y:S04]  /*6000*/  @!P6 IADD3 R6, P0, R4.reuse, R6, RZ ;  /* 0x000000060406e210 */ /* 0x040fe80007f1e0ff */
[C---:B------:R-:W-:Y:S02]  /*6010*/  @!P6 IADD3.X R32, R5.reuse, R12, RZ, P0, !PT ;  /* 0x0000000c0520e210 */ /* 0x040fe400007fe4ff */
[----:B------:R-:W-:Y:S02]  /*6020*/  @!P6 IADD3 R4, P0, R4, R16, RZ ;  /* 0x000000100404e210 */ /* 0x000fe40007f1e0ff */
[----:B------:R-:W3:Y:S02]  /*6030*/  LDSM.16.M88.4 R16, [R249+0x800] ;  /* 0x00080000f910783b */ /* 0x000ee40000000200 */
[----:B------:R-:W-:Y:S02]  /*6040*/  @!P6 IADD3.X R5, R5, R13, RZ, P0, !PT ;  /* 0x0000000d0505e210 */ /* 0x000fe400007fe4ff */
[C---:B------:R-:W-:Y:S04]  /*6050*/  @!P6 LEA R12, P0, R4.reuse, c[0x0][0x1f8], 0x1 ;  /* 0x00007e00040cea11 */ /* 0x040fe800078008ff */
[----:B------:R-:W-:Y:S02]  /*6060*/  @!P6 LEA.HI.X R13, R4, c[0x0][0x1fc], R5, 0x1, P0 ;  /* 0x00007f00040dea11 */ /* 0x000fe400000f0c05 */
[C---:B------:R-:W-:Y:S04]  /*6070*/  @!P6 LEA R20, P0, R2.reuse, c[0x0][0x1f8], 0x1 ;  /* 0x00007e000214ea11 */ /* 0x040fe800078008ff */
[----:B------:R-:W-:Y:S02]  /*6080*/  @!P6 LEA.HI.X R21, R2, c[0x0][0x1fc], R21, 0x1, P0 ;  /* 0x00007f000215ea11 */ /* 0x000fe400000f0c15 */
[C---:B------:R-:W-:Y:S01]  /*6090*/  @!P6 LEA R30, P0, R0.reuse, c[0x0][0x1f8], 0x1 ;  /* 0x00007e00001eea11 */ /* 0x040fe200078008ff */
[----:B------:R-:W4:Y:S03]  /*60a0*/  LDL R2, [R1+0x2c] ;  /* 0x00002c0001027983 */ /* 0x000f260000100800 */
[----:B------:R-:W-:Y:S02]  /*60b0*/  @!P6 LEA.HI.X R31, R0, c[0x0][0x1fc], R7, 0x1, P0 ;  /* 0x00007f00001fea11 */ /* 0x000fe400000f0c07 */
[----:B------:R-:W2:Y:S01]  /*60c0*/  LDL R0, [R1] ;  /* 0x0000000001007983 */ /* 0x000ea20000100800 */
[C---:B------:R-:W-:Y:S04]  /*60d0*/  @!P6 LEA R128, P0, R6.reuse, c[0x0][0x1f8], 0x1 ;  /* 0x00007e000680ea11 */ /* 0x040fe800078008ff */
[----:B------:R-:W-:Y:S02]  /*60e0*/  @!P6 LEA.HI.X R129, R6, c[0x0][0x1fc], R32, 0x1, P0 ;  /* 0x00007f000681ea11 */ /* 0x000fe400000f0c20 */
[C---:B-1---5:R-:W-:Y:S01]  /*60f0*/  HMMA.16816.F32.BF16 R4, R172.reuse, R8, RZ ;  /* 0x00000008ac04723c */ /* 0x062fe200000418ff */
[----:B------:R-:W1:Y:S07]  /*6100*/  LDSM.16.M88.4 R32, [R249+0x1800] ;  /* 0x00180000f920783b */ /* 0x000e6e0000000200 */
[C---:B------:R-:W-:Y:S01]  /*6110*/  HMMA.16816.F32.BF16 R8, R172.reuse, R10, RZ ;  /* 0x0000000aac08723c */ /* 0x040fe200000418ff */
[----:B------:R-:W-:Y:S01]  /*6120*/  @!PT LDS RZ, [RZ] ;  /* 0x00000000fffff984 */ /* 0x000fe20000000800 */
[----:B------:R-:W-:Y:S01]  /*6130*/  @!PT LDS RZ, [RZ] ;  /* 0x00000000fffff984 */ /* 0x000fe20000000800 */
[----:B------:R-:W-:Y:S01]  /*6140*/  @!PT LDS RZ, [RZ] ;  /* 0x00000000fffff984 */ /* 0x000fe20000000800 */
[----:B------:R1:W-:Y:S08]  /*6150*/  @!P6 LDGSTS.E.BYPASS.LTC128B.128 [R131+0x100], [R132.64], !P5 ;  /* 0x001000008483efae */ /* 0x0003f0000e901d46 */
[----:B------:R1:W-:Y:S08]  /*6160*/  @!P6 LDGSTS.E.BYPASS.LTC128B.128 [R131+0x2100], [R28.64], !P4 ;  /* 0x021000001c83efae */ /* 0x0003f0000e101d46 */
[----:B------:R3:W-:Y:S08]  /*6170*/  @!P6 LDGSTS.E.BYPASS.LTC128B.128 [R131+0x4100], [R14.64], !P3 ;  /* 0x041000000e83efae */ /* 0x0007f0000d901d46 */
[----:B------:R1:W-:Y:S08]  /*6180*/  @!P6 LDGSTS.E.BYPASS.LTC128B.128 [R131+0x6100], [R22.64], !P2 ;  /* 0x061000001683efae */ /* 0x0003f0000d101d46 */
[----:B------:R3:W-:Y:S08]  /*6190*/  @!P6 LDGSTS.E.BYPASS.LTC128B.128 [R131+0x1100], [R12.64], !P5 ;  /* 0x011000000c83efae */ /* 0x0007f0000e901d46 */
[----:B------:R1:W-:Y:S08]  /*61a0*/  @!P6 LDGSTS.E.BYPASS.LTC128B.128 [R131+0x3100], [R20.64], !P4 ;  /* 0x031000001483efae */ /* 0x0003f0000e101d46 */
[----:B------:R1:W-:Y:S08]  /*61b0*/  @!P6 LDGSTS.E.BYPASS.LTC128B.128 [R131+0x5100], [R30.64], !P3 ;  /* 0x051000001e83efae */ /* 0x0003f0000d901d46 */
[----:B------:R1:W-:Y:S01]  /*61c0*/  @!P6 LDGSTS.E.BYPASS.LTC128B.128 [R131+0x7100], [R128.64], !P2 ;  /* 0x071000008083efae */ /* 0x0003e2000d101d46 */
[C---:B---3--:R-:W-:Y:S07]  /*61d0*/  HMMA.16816.F32.BF16 R12, R172.reuse, R16, RZ ;  /* 0x00000010ac0c723c */ /* 0x048fee00000418ff */
[----:B------:R-:W0:Y:S01]  /*61e0*/  LDGDEPBAR ;  /* 0x00000000000079af */ /* 0x000e220000000000 */
[C---:B------:R-:W-:Y:S08]  /*61f0*/  HMMA.16816.F32.BF16 R16, R172.reuse, R18, RZ ;  /* 0x00000012ac10723c */ /* 0x040ff000000418ff */
[C---:B-1----:R-:W-:Y:S08]  /*6200*/  HMMA.16816.F32.BF16 R20, R172.reuse, R24, RZ ;  /* 0x00000018ac14723c */ /* 0x042ff000000418ff */
[C---:B------:R-:W-:Y:S01]  /*6210*/  HMMA.16816.F32.BF16 R24, R172.reuse, R26, RZ ;  /* 0x0000001aac18723c */ /* 0x040fe200000418ff */
[----:B------:R-:W3:Y:S04]  /*6220*/  LDL R129, [R1+0x34] ;  /* 0x0000340001817983 */ /* 0x000ee80000100800 */
[----:B------:R-:W3:Y:S03]  /*6230*/  LDL R128, [R1+0x30] ;  /* 0x0000300001807983 */ /* 0x000ee60000100800 */
[C---:B------:R-:W-:Y:S01]  /*6240*/  HMMA.16816.F32.BF16 R28, R172.reuse, R32, RZ ;  /* 0x00000020ac1c723c */ /* 0x040fe200000418ff */
[----:B------:R-:W-:Y:S04]  /*6250*/  STL [R1+0x114], R172 ;  /* 0x000114ac01007387 */ /* 0x000fe80000100800 */
[----:B------:R-:W-:Y:S03]  /*6260*/  STL [R1+0x110], R173 ;  /* 0x000110ad01007387 */ /* 0x000fe60000100800 */
[----:B------:R-:W-:Y:S01]  /*6270*/  HMMA.16816.F32.BF16 R32, R172, R34, RZ ;  /* 0x00000022ac20723c */ /* 0x000fe200000418ff */
[----:B------:R-:W-:Y:S04]  /*6280*/  STL [R1+0x10c], R174 ;  /* 0x00010cae01007387 */ /* 0x000fe80000100800 */
[----:B------:R-:W-:Y:S03]  /*6290*/  STL [R1+0x108], R175 ;  /* 0x000108af01007387 */ /* 0x000fe60000100800 */
[C---:B------:R-:W-:Y:S01]  /*62a0*/  HMMA.16816.F32.BF16 R4, R176.reuse, R168, R4 ;  /* 0x000000a8b004723c */ /* 0x040fe20000041804 */
        /* <DEDUP_REMOVED lines=14> */
[C---:B------:R-:W-:Y:S08]  /*6390*/  HMMA.16816.F32.BF16 R24, R176.reuse, R186, R24 ;  /* 0x000000bab018723c */ /* 0x040ff00000041818 */
[C---:B------:R-:W-:Y:S08]  /*63a0*/  HMMA.16816.F32.BF16 R28, R176.reuse, R188, R28 ;  /* 0x000000bcb01c723c */ /* 0x040ff0000004181c */
[----:B------:R-:W-:Y:S01]  /*63b0*/  HMMA.16816.F32.BF16 R32, R176, R190, R32 ;  /* 0x000000beb020723c */ /* 0x000fe20000041820 */
[----:B--2---:R-:W1:Y:S08]  /*63c0*/  LDSM.16.M88.4 R168, [R0] ;  /* 0x0000000000a8783b */ /* 0x004e700000000200 */
[----:B------:R-:W2:Y:S08]  /*63d0*/  LDSM.16.M88.4 R180, [R0+0x800] ;  /* 0x0008000000b4783b */ /* 0x000eb00000000200 */
[----:B------:R-:W-:Y:S01]  /*63e0*/  LDSM.16.M88.4 R184, [R0+0x1800] ;  /* 0x0018000000b8783b */ /* 0x000fe20000000200 */
[C---:B-1----:R-:W-:Y:S08]  /*63f0*/  HMMA.16816.F32.BF16 R4, R192.reuse, R168, R4 ;  /* 0x000000a8c004723c */ /* 0x042ff00000041804 */
[C---:B------:R-:W-:Y:S01]  /*6400*/  HMMA.16816.F32.BF16 R8, R192.reuse, R170, R8 ;  /* 0x000000aac008723c */ /* 0x040fe20000041808 */
[----:B------:R-:W1:Y:S07]  /*6410*/  LDSM.16.M88.4 R168, [R0+0x1000] ;  /* 0x0010000000a8783b */ /* 0x000e6e0000000200 */
[C---:B--2---:R-:W-:Y:S08]  /*6420*/  HMMA.16816.F32.BF16 R12, R192.reuse, R180, R12 ;  /* 0x000000b4c00c723c */ /* 0x044ff0000004180c */
[C---:B------:R-:W-:Y:S01]  /*6430*/  HMMA.16816.F32.BF16 R16, R192.reuse, R182, R16 ;  /* 0x000000b6c010723c */ /* 0x040fe20000041810 */
[----:B------:R-:W2:Y:S07]  /*6440*/  LDSM.16.M88.4 R180, [R250] ;  /* 0x00000000fab4783b */ /* 0x000eae0000000200 */
[C---:B-1----:R-:W-:Y:S08]  /*6450*/  HMMA.16816.F32.BF16 R20, R192.reuse, R168, R20 ;  /* 0x000000a8c014723c */ /* 0x042ff00000041814 */
[C---:B------:R-:W-:Y:S01]  /*6460*/  HMMA.16816.F32.BF16 R24, R192.reuse, R170, R24 ;  /* 0x000000aac018723c */ /* 0x040fe20000041818 */
[----:B------:R-:W1:Y:S07]  /*6470*/  LDSM.16.M88.4 R168, [R250+0x800] ;  /* 0x00080000faa8783b */ /* 0x000e6e0000000200 */
[C---:B------:R-:W-:Y:S08]  /*6480*/  HMMA.16816.F32.BF16 R28, R192.reuse, R184, R28 ;  /* 0x000000b8c01c723c */ /* 0x040ff0000004181c */
[----:B------:R-:W-:Y:S01]  /*6490*/  HMMA.16816.F32.BF16 R32, R192, R186, R32 ;  /* 0x000000bac020723c */ /* 0x000fe20000041820 */
[----:B------:R-:W3:Y:S07]  /*64a0*/  LDSM.16.M88.4 R184, [R250+0x1000] ;  /* 0x00100000fab8783b */ /* 0x000eee0000000200 */
[C---:B--2---:R-:W-:Y:S08]  /*64b0*/  HMMA.16816.F32.BF16 R4, R196.reuse, R180, R4 ;  /* 0x000000b4c404723c */ /* 0x044ff00000041804 */
[C---:B------:R-:W-:Y:S01]  /*64c0*/  HMMA.16816.F32.BF16 R8, R196.reuse, R182, R8 ;  /* 0x000000b6c408723c */ /* 0x040fe20000041808 */
[----:B------:R-:W2:Y:S07]  /*64d0*/  LDSM.16.M88.4 R180, [R250+0x1800] ;  /* 0x00180000fab4783b */ /* 0x000eae0000000200 */
[C---:B-1----:R-:W-:Y:S08]  /*64e0*/  HMMA.16816.F32.BF16 R12, R196.reuse, R168, R12 ;  /* 0x000000a8c40c723c */ /* 0x042ff0000004180c */
[C---:B------:R-:W-:Y:S01]  /*64f0*/  HMMA.16816.F32.BF16 R16, R196.reuse, R170, R16 ;  /* 0x000000aac410723c */ /* 0x040fe20000041810 */
[----:B------:R-:W1:Y:S07]  /*6500*/  LDSM.16.M88.4 R168, [R249+0x2000] ;  /* 0x00200000f9a8783b */ /* 0x000e6e0000000200 */
[C---:B---3--:R-:W-:Y:S08]  /*6510*/  HMMA.16816.F32.BF16 R20, R196.reuse, R184, R20 ;  /* 0x000000b8c414723c */ /* 0x048ff00000041814 */
[C---:B------:R-:W-:Y:S01]  /*6520*/  HMMA.16816.F32.BF16 R24, R196.reuse, R186, R24 ;  /* 0x000000bac418723c */ /* 0x040fe20000041818 */
[----:B------:R-:W3:Y:S07]  /*6530*/  LDSM.16.M88.4 R184, [R249+0x2800] ;  /* 0x00280000f9b8783b */ /* 0x000eee0000000200 */
[C---:B--2---:R-:W-:Y:S08]  /*6540*/  HMMA.16816.F32.BF16 R28, R196.reuse, R180, R28 ;  /* 0x000000b4c41c723c */ /* 0x044ff0000004181c */
[----:B------:R-:W-:Y:S01]  /*6550*/  HMMA.16816.F32.BF16 R32, R196, R182, R32 ;  /* 0x000000b6c420723c */ /* 0x000fe20000041820 */
[----:B------:R-:W2:Y:S07]  /*6560*/  LDSM.16.M88.4 R180, [R249+0x3000] ;  /* 0x00300000f9b4783b */ /* 0x000eae0000000200 */
[C---:B-1----:R-:W-:Y:S08]  /*6570*/  HMMA.16816.F32.BF16 R4, R200.reuse, R168, R4 ;  /* 0x000000a8c804723c */ /* 0x042ff00000041804 */
[C---:B------:R-:W-:Y:S01]  /*6580*/  HMMA.16816.F32.BF16 R8, R200.reuse, R170, R8 ;  /* 0x000000aac808723c */ /* 0x040fe20000041808 */
[----:B------:R-:W1:Y:S07]  /*6590*/  LDSM.16.M88.4 R168, [R249+0x3800] ;  /* 0x00380000f9a8783b */ /* 0x000e6e0000000200 */
[C---:B---3--:R-:W-:Y:S08]  /*65a0*/  HMMA.16816.F32.BF16 R12, R200.reuse, R184, R12 ;  /* 0x000000b8c80c723c */ /* 0x048ff0000004180c */
[C---:B------:R-:W-:Y:S01]  /*65b0*/  HMMA.16816.F32.BF16 R16, R200.reuse, R186, R16 ;  /* 0x000000bac810723c */ /* 0x040fe20000041810 */
[----:B------:R3:W4:Y:S07]  /*65c0*/  LDSM.16.M88.4 R184, [R130] ;  /* 0x0000000082b8783b */ /* 0x00072e0000000200 */
[C---:B--2---:R-:W-:Y:S08]  /*65d0*/  HMMA.16816.F32.BF16 R20, R200.reuse, R180, R20 ;  /* 0x000000b4c814723c */ /* 0x044ff00000041814 */
[C---:B------:R-:W-:Y:S01]  /*65e0*/  HMMA.16816.F32.BF16 R24, R200.reuse, R182, R24 ;  /* 0x000000b6c818723c */ /* 0x040fe20000041818 */
[----:B------:R2:W2:Y:S07]  /*65f0*/  LDSM.16.M88.4 R180, [R129] ;  /* 0x0000000081b4783b */ /* 0x0004ae0000000200 */
[C---:B-1----:R-:W-:Y:S01]  /*6600*/  HMMA.16816.F32.BF16 R28, R200.reuse, R168, R28 ;  /* 0x000000a8c81c723c */ /* 0x042fe2000004181c */
[----:B---3--:R-:W3:Y:S07]  /*6610*/  LDL R130, [R1+0x28] ;  /* 0x0000280001827983 */ /* 0x008eee0000100800 */
[----:B------:R-:W-:Y:S01]  /*6620*/  HMMA.16816.F32.BF16 R32, R200, R170, R32 ;  /* 0x000000aac820723c */ /* 0x000fe20000041820 */
[----:B------:R1:W1:Y:S07]  /*6630*/  LDSM.16.M88.4 R168, [R128] ;  /* 0x0000000080a8783b */ /* 0x00026e0000000200 */
[C---:B----4-:R-:W-:Y:S01]  /*6640*/  HMMA.16816.F32.BF16 R4, R204.reuse, R184, R4 ;  /* 0x000000b8cc04723c */ /* 0x050fe20000041804 */
[----:B--2---:R-:W2:Y:S07]  /*6650*/  LDL R129, [R1+0x24] ;  /* 0x0000240001817983 */ /* 0x004eae0000100800 */
[C---:B------:R-:W-:Y:S01]  /*6660*/  HMMA.16816.F32.BF16 R8, R204.reuse, R186, R8 ;  /* 0x000000bacc08723c */ /* 0x040fe20000041808 */
[----:B------:R4:W4:Y:S07]  /*6670*/  LDSM.16.M88.4 R184, [R2] ;  /* 0x0000000002b8783b */ /* 0x00092e0000000200 */
[C---:B------:R-:W-:Y:S01]  /*6680*/  HMMA.16816.F32.BF16 R12, R204.reuse, R180, R12 ;  /* 0x000000b4cc0c723c */ /* 0x040fe2000004180c */
[----:B-1----:R-:W2:Y:S07]  /*6690*/  LDL R128, [R1+0x20] ;  /* 0x0000200001807983 */ /* 0x002eae0000100800 */
[C---:B------:R-:W-:Y:S01]  /*66a0*/  HMMA.16816.F32.BF16 R16, R204.reuse, R182, R16 ;  /* 0x000000b6cc10723c */ /* 0x040fe20000041810 */
[----:B------:R-:W1:Y:S07]  /*66b0*/  LDSM.16.M88.4 R180, [R0+0x2000] ;  /* 0x0020000000b4783b */ /* 0x000e6e0000000200 */
[C---:B------:R-:W-:Y:S01]  /*66c0*/  HMMA.16816.F32.BF16 R20, R204.reuse, R168, R20 ;  /* 0x000000a8cc14723c */ /* 0x040fe20000041814 */
[----:B----4-:R-:W2:Y:S07]  /*66d0*/  LDL R2, [R1+0x1c] ;  /* 0x00001c0001027983 */ /* 0x010eae0000100800 */
[C---:B------:R-:W-:Y:S01]  /*66e0*/  HMMA.16816.F32.BF16 R24, R204.reuse, R170, R24 ;  /* 0x000000aacc18723c */ /* 0x040fe20000041818 */
[----:B------:R-:W1:Y:S07]  /*66f0*/  LDSM.16.M88.4 R168, [R0+0x2800] ;  /* 0x0028000000a8783b */ /* 0x000e6e0000000200 */
[C---:B------:R-:W-:Y:S08]  /*6700*/  HMMA.16816.F32.BF16 R28, R204.reuse, R184, R28 ;  /* 0x000000b8cc1c723c */ /* 0x040ff0000004181c */
[----:B------:R-:W-:Y:S01]  /*6710*/  HMMA.16816.F32.BF16 R32, R204, R186, R32 ;  /* 0x000000bacc20723c */ /* 0x000fe20000041820 */
[----:B------:R-:W1:Y:S07]  /*6720*/  LDSM.16.M88.4 R184, [R0+0x3000] ;  /* 0x0030000000b8783b */ /* 0x000e6e0000000200 */
[C---:B-1----:R-:W-:Y:S08]  /*6730*/  HMMA.16816.F32.BF16 R4, R208.reuse, R180, R4 ;  /* 0x000000b4d004723c */ /* 0x042ff00000041804 */
[C---:B------:R-:W-:Y:S01]  /*6740*/  HMMA.16816.F32.BF16 R8, R208.reuse, R182, R8 ;  /* 0x000000b6d008723c */ /* 0x040fe20000041808 */
[----:B------:R-:W1:Y:S07]  /*6750*/  LDSM.16.M88.4 R180, [R0+0x3800] ;  /* 0x0038000000b4783b */ /* 0x000e6e0000000200 */
[C---:B------:R-:W-:Y:S08]  /*6760*/  HMMA.16816.F32.BF16 R12, R208.reuse, R168, R12 ;  /* 0x000000a8d00c723c */ /* 0x040ff0000004180c */
[C---:B------:R-:W-:Y:S01]  /*6770*/  HMMA.16816.F32.BF16 R16, R208.reuse, R170, R16 ;  /* 0x000000aad010723c */ /* 0x040fe20000041810 */
[----:B------:R-:W1:Y:S07]  /*6780*/  LDSM.16.M88.4 R168, [R250+0x2000] ;  /* 0x00200000faa8783b */ /* 0x000e6e0000000200 */
[C---:B------:R-:W-:Y:S08]  /*6790*/  HMMA.16816.F32.BF16 R20, R208.reuse, R184, R20 ;  /* 0x000000b8d014723c */ /* 0x040ff00000041814 */
[C---:B------:R-:W-:Y:S01]  /*67a0*/  HMMA.16816.F32.BF16 R24, R208.reuse, R186, R24 ;  /* 0x000000bad018723c */ /* 0x040fe20000041818 */
[----:B------:R-:W1:Y:S07]  /*67b0*/  LDSM.16.M88.4 R184, [R250+0x2800] ;  /* 0x00280000fab8783b */ /* 0x000e6e0000000200 */
[C---:B-1----:R-:W-:Y:S08]  /*67c0*/  HMMA.16816.F32.BF16 R28, R208.reuse, R180, R28 ;  /* 0x000000b4d01c723c */ /* 0x042ff0000004181c */
[----:B------:R-:W-:Y:S01]  /*67d0*/  HMMA.16816.F32.BF16 R32, R208, R182, R32 ;  /* 0x000000b6d020723c */ /* 0x000fe20000041820 */
        /* <DEDUP_REMOVED lines=8> */
[C---:B------:R-:W-:Y:S01]  /*6860*/  HMMA.16816.F32.BF16 R24, R212.reuse, R182, R24 ;  /* 0x000000b6d418723c */ /* 0x040fe20000041818 */
[----:B------:R-:W1:Y:S07]  /*6870*/  LDSM.16.M88.4 R180, [R249+0x4800] ;  /* 0x00480000f9b4783b */ /* 0x000e6e0000000200 */
[C---:B------:R-:W-:Y:S08]  /*6880*/  HMMA.16816.F32.BF16 R28, R212.reuse, R168, R28 ;  /* 0x000000a8d41c723c */ /* 0x040ff0000004181c */
[----:B------:R-:W-:Y:S01]  /*6890*/  HMMA.16816.F32.BF16 R32, R212, R170, R32 ;  /* 0x000000aad420723c */ /* 0x000fe20000041820 */
[----:B------:R-:W1:Y:S07]  /*68a0*/  LDSM.16.M88.4 R168, [R249+0x5000] ;  /* 0x00500000f9a8783b */ /* 0x000e6e0000000200 */
[C---:B------:R-:W-:Y:S08]  /*68b0*/  HMMA.16816.F32.BF16 R4, R216.reuse, R184, R4 ;  /* 0x000000b8d804723c */ /* 0x040ff00000041804 */
[C---:B------:R-:W-:Y:S01]  /*68c0*/  HMMA.16816.F32.BF16 R8, R216.reuse, R186, R8 ;  /* 0x000000bad808723c */ /* 0x040fe20000041808 */
[----:B------:R-:W1:Y:S07]  /*68d0*/  LDSM.16.M88.4 R184, [R249+0x5800] ;  /* 0x00580000f9b8783b */ /* 0x000e6e0000000200 */
[C---:B-1----:R-:W-:Y:S08]  /*68e0*/  HMMA.16816.F32.BF16 R12, R216.reuse, R180, R12 ;  /* 0x000000b4d80c723c */ /* 0x042ff0000004180c */
[C---:B------:R-:W-:Y:S08]  /*68f0*/  HMMA.16816.F32.BF16 R16, R216.reuse, R182, R16 ;  /* 0x000000b6d810723c */ /* 0x040ff00000041810 */
[C---:B------:R-:W-:Y:S08]  /*6900*/  HMMA.16816.F32.BF16 R20, R216.reuse, R168, R20 ;  /* 0x000000a8d814723c */ /* 0x040ff00000041814 */
[C---:B------:R-:W-:Y:S08]  /*6910*/  HMMA.16816.F32.BF16 R24, R216.reuse, R170, R24 ;  /* 0x000000aad818723c */ /* 0x040ff00000041818 */
[C---:B------:R-:W-:Y:S08]  /*6920*/  HMMA.16816.F32.BF16 R28, R216.reuse, R184, R28 ;  /* 0x000000b8d81c723c */ /* 0x040ff0000004181c */
[----:B------:R-:W-:Y:S01]  /*6930*/  HMMA.16816.F32.BF16 R32, R216, R186, R32 ;  /* 0x000000bad820723c */ /* 0x000fe20000041820 */
[----:B---3--:R1:W3:Y:S08]  /*6940*/  LDSM.16.M88.4 R180, [R130] ;  /* 0x0000000082b4783b */ /* 0x0082f00000000200 */
[----:B--2---:R2:W2:Y:S08]  /*6950*/  LDSM.16.M88.4 R168, [R129] ;  /* 0x0000000081a8783b */ /* 0x0044b00000000200 */
[----:B-1----:R-:W4:Y:S04]  /*6960*/  LDL R130, [R1+0x18] ;  /* 0x0000180001827983 */ /* 0x002f280000100800 */
[----:B------:R1:W1:Y:S01]  /*6970*/  LDSM.16.M88.4 R184, [R128] ;  /* 0x0000000080b8783b */ /* 0x0002620000000200 */
[C---:B---3--:R-:W-:Y:S07]  /*6980*/  HMMA.16816.F32.BF16 R4, R220.reuse, R180, R4 ;  /* 0x000000b4dc04723c */ /* 0x048fee0000041804 */
[----:B--2---:R-:W2:Y:S01]  /*6990*/  LDL R129, [R1+0x14] ;  /* 0x0000140001817983 */ /* 0x004ea20000100800 */
[C---:B------:R-:W-:Y:S03]  /*69a0*/  HMMA.16816.F32.BF16 R8, R220.reuse, R182, R8 ;  /* 0x000000b6dc08723c */ /* 0x040fe60000041808 */
[----:B------:R3:W3:Y:S05]  /*69b0*/  LDSM.16.M88.4 R180, [R2] ;  /* 0x0000000002b4783b */ /* 0x0006ea0000000200 */
[C---:B------:R-:W-:Y:S03]  /*69c0*/  HMMA.16816.F32.BF16 R12, R220.reuse, R168, R12 ;  /* 0x000000a8dc0c723c */ /* 0x040fe6000004180c */
[----:B-1----:R-:W2:Y:S05]  /*69d0*/  LDL R128, [R1+0x10] ;  /* 0x0000100001807983 */ /* 0x002eaa0000100800 */
[C---:B------:R-:W-:Y:S01]  /*69e0*/  HMMA.16816.F32.BF16 R16, R220.reuse, R170, R16 ;  /* 0x000000aadc10723c */ /* 0x040fe20000041810 */
[----:B------:R-:W1:Y:S07]  /*69f0*/  LDSM.16.M88.4 R168, [R0+0x4000] ;  /* 0x0040000000a8783b */ /* 0x000e6e0000000200 */
[C---:B------:R-:W-:Y:S01]  /*6a00*/  HMMA.16816.F32.BF16 R20, R220.reuse, R184, R20 ;  /* 0x000000b8dc14723c */ /* 0x040fe20000041814 */
[----:B---3--:R-:W2:Y:S04]  /*6a10*/  LDL R2, [R1+0xc] ;  /* 0x00000c0001027983 */ /* 0x008ea80000100800 */
[----:B------:R-:W2:Y:S03]  /*6a20*/  LDL.LU R174, [R1+0x60] ;  /* 0x0000600001ae7983 */ /* 0x000ea60000300800 */
[C---:B------:R-:W-:Y:S01]  /*6a30*/  HMMA.16816.F32.BF16 R24, R220.reuse, R186, R24 ;  /* 0x000000badc18723c */ /* 0x040fe20000041818 */
[----:B------:R-:W1:Y:S07]  /*6a40*/  LDSM.16.M88.4 R184, [R0+0x4800] ;  /* 0x0048000000b8783b */ /* 0x000e6e0000000200 */
[C---:B------:R-:W-:Y:S01]  /*6a50*/  HMMA.16816.F32.BF16 R28, R220.reuse, R180, R28 ;  /* 0x000000b4dc1c723c */ /* 0x040fe2000004181c */
[----:B------:R-:W2:Y:S04]  /*6a60*/  LDL R178, [R1+0x88] ;  /* 0x0000880001b27983 */ /* 0x000ea80000100800 */
[----:B------:R-:W2:Y:S03]  /*6a70*/  LDL R177, [R1+0x90] ;  /* 0x0000900001b17983 */ /* 0x000ea60000100800 */
        /* <DEDUP_REMOVED lines=35> */
[----:B----4-:R1:W4:Y:S08]  /*6cb0*/  LDSM.16.M88.4 R168, [R130] ;  /* 0x0000000082a8783b */ /* 0x0103300000000200 */
[----:B--2---:R-:W2:Y:S08]  /*6cc0*/  LDSM.16.M88.4 R184, [R129] ;  /* 0x0000000081b8783b */ /* 0x004eb00000000200 */
[----:B-1----:R-:W3:Y:S04]  /*6cd0*/  LDL R130, [R1+0x64] ;  /* 0x0000640001827983 */ /* 0x002ee80000100800 */
[----:B------:R1:W2:Y:S01]  /*6ce0*/  LDSM.16.M88.4 R180, [R128] ;  /* 0x0000000080b4783b */ /* 0x0002a20000000200 */
[C---:B----4-:R-:W-:Y:S08]  /*6cf0*/  HMMA.16816.F32.BF16 R4, R236.reuse, R168, R4 ;  /* 0x000000a8ec04723c */ /* 0x050ff00000041804 */
[C---:B------:R-:W-:Y:S01]  /*6d00*/  HMMA.16816.F32.BF16 R8, R236.reuse, R170, R8 ;  /* 0x000000aaec08723c */ /* 0x040fe20000041808 */
[----:B--2---:R-:W2:Y:S03]  /*6d10*/  LDSM.16.M88.4 R168, [R2] ;  /* 0x0000000002a8783b */ /* 0x004ea60000000200 */
[C---:B------:R-:W-:Y:S02]  /*6d20*/  IADD3 R175, R174.reuse, -0x1, RZ ;  /* 0xffffffffaeaf7810 */ /* 0x040fe40007ffe0ff */
[----:B------:R-:W-:Y:S02]  /*6d30*/  ISETP.GT.AND P6, PT, R174, R135, PT ;  /* 0x00000087ae00720c */ /* 0x000fe40003fc4270 */
[C---:B------:R-:W-:Y:S01]  /*6d40*/  HMMA.16816.F32.BF16 R12, R236.reuse, R184, R12 ;  /* 0x000000b8ec0c723c */ /* 0x040fe2000004180c */
[----:B-1----:R-:W4:Y:S07]  /*6d50*/  LDL.64 R128, [R1+0x68] ;  /* 0x0000680001807983 */ /* 0x002f2e0000100a00 */
[C---:B------:R-:W-:Y:S01]  /*6d60*/  HMMA.16816.F32.BF16 R16, R236.reuse, R186, R16 ;  /* 0x000000baec10723c */ /* 0x040fe20000041810 */
[----:B------:R-:W1:Y:S07]  /*6d70*/  LDSM.16.M88.4 R184, [R0+0x6000] ;  /* 0x0060000000b8783b */ /* 0x000e6e0000000200 */
[C---:B------:R-:W-:Y:S08]  /*6d80*/  HMMA.16816.F32.BF16 R20, R236.reuse, R180, R20 ;  /* 0x000000b4ec14723c */ /* 0x040ff00000041814 */
[C---:B------:R-:W-:Y:S01]  /*6d90*/  HMMA.16816.F32.BF16 R24, R236.reuse, R182, R24 ;  /* 0x000000b6ec18723c */ /* 0x040fe20000041818 */
[----:B------:R-:W1:Y:S07]  /*6da0*/  LDSM.16.M88.4 R180, [R0+0x6800] ;  /* 0x0068000000b4783b */ /* 0x000e6e0000000200 */
[C---:B--2---:R-:W-:Y:S08]  /*6db0*/  HMMA.16816.F32.BF16 R28, R236.reuse, R168, R28 ;  /* 0x000000a8ec1c723c */ /* 0x044ff0000004181c */
[----:B------:R-:W-:Y:S01]  /*6dc0*/  HMMA.16816.F32.BF16 R32, R236, R170, R32 ;  /* 0x000000aaec20723c */ /* 0x000fe20000041820 */
[----:B------:R-:W2:Y:S07]  /*6dd0*/  LDSM.16.M88.4 R168, [R0+0x7000] ;  /* 0x0070000000a8783b */ /* 0x000eae0000000200 */
[C---:B-1----:R-:W-:Y:S08]  /*6de0*/  HMMA.16816.F32.BF16 R4, R240.reuse, R184, R4 ;  /* 0x000000b8f004723c */ /* 0x042ff00000041804 */
[C---:B------:R-:W-:Y:S01]  /*6df0*/  HMMA.16816.F32.BF16 R8, R240.reuse, R186, R8 ;  /* 0x000000baf008723c */ /* 0x040fe20000041808 */
[----:B------:R1:W1:Y:S07]  /*6e00*/  LDSM.16.M88.4 R184, [R0+0x7800] ;  /* 0x0078000000b8783b */ /* 0x00026e0000000200 */
[C---:B------:R-:W-:Y:S08]  /*6e10*/  HMMA.16816.F32.BF16 R12, R240.reuse, R180, R12 ;  /* 0x000000b4f00c723c */ /* 0x040ff0000004180c */
[C---:B------:R-:W-:Y:S01]  /*6e20*/  HMMA.16816.F32.BF16 R16, R240.reuse, R182, R16 ;  /* 0x000000b6f010723c */ /* 0x040fe20000041810 */
[----:B------:R-:W1:Y:S07]  /*6e30*/  LDSM.16.M88.4 R180, [R250+0x6000] ;  /* 0x00600000fab4783b */ /* 0x000e6e0000000200 */
[C---:B--2---:R-:W-:Y:S04]  /*6e40*/  HMMA.16816.F32.BF16 R20, R240.reuse, R168, R20 ;  /* 0x000000a8f014723c */ /* 0x044fe80000041814 */
[----:B-1----:R-:W-:Y:S04]  /*6e50*/  @P6 SHF.R.S32.HI R0, RZ, 0x1f, R175 ;  /* 0x0000001fff006819 */ /* 0x002fe800000114af */
[C---:B------:R-:W-:Y:S01]  /*6e60*/  HMMA.16816.F32.BF16 R24, R240.reuse, R170, R24 ;  /* 0x000000aaf018723c */ /* 0x040fe20000041818 */
[----:B------:R-:W1:Y:S03]  /*6e70*/  LDSM.16.M88.4 R168, [R250+0x6800] ;  /* 0x00680000faa8783b */ /* 0x000e660000000200 */
[----:B------:R-:W-:Y:S04]  /*6e80*/  @P6 IMAD R0, R0, c[0x0][0x1e0], RZ ;  /* 0x0000780000006a24 */ /* 0x000fe800078e02ff */
[C---:B------:R-:W-:Y:S08]  /*6e90*/  HMMA.16816.F32.BF16 R28, R240.reuse, R184, R28 ;  /* 0x000000b8f01c723c */ /* 0x040ff0000004181c */
[----:B------:R-:W-:Y:S08]  /*6ea0*/  HMMA.16816.F32.BF16 R32, R240, R186, R32 ;  /* 0x000000baf020723c */ /* 0x000ff00000041820 */
[C---:B------:R-:W-:Y:S08]  /*6eb0*/  HMMA.16816.F32.BF16 R4, R244.reuse, R180, R4 ;  /* 0x000000b4f404723c */ /* 0x040ff00000041804 */
[C---:B------:R-:W-:Y:S01]  /*6ec0*/  HMMA.16816.F32.BF16 R8, R244.reuse, R182, R8 ;  /* 0x000000b6f408723c */ /* 0x040fe20000041808 */
[----:B------:R-:W2:Y:S07]  /*6ed0*/  LDSM.16.M88.4 R180, [R250+0x7000] ;  /* 0x00700000fab4783b */ /* 0x000eae0000000200 */
[C---:B-1----:R-:W-:Y:S08]  /*6ee0*/  HMMA.16816.F32.BF16 R12, R244.reuse, R168, R12 ;  /* 0x000000a8f40c723c */ /* 0x042ff0000004180c */
[C---:B------:R-:W-:Y:S04]  /*6ef0*/  HMMA.16816.F32.BF16 R16, R244.reuse, R170, R16 ;  /* 0x000000aaf410723c */ /* 0x040fe80000041810 */
[----:B------:R-:W-:Y:S02]  /*6f00*/  FMUL.FTZ R4, R4, c[0x0][0x320] ;  /* 0x0000c80004047a20 */ /* 0x000fe40000410000 */
[----:B------:R-:W-:Y:S02]  /*6f10*/  FMUL.FTZ R5, R5, c[0x0][0x320] ;  /* 0x0000c80005057a20 */ /* 0x000fe40000410000 */
[----:B------:R-:W1:Y:S01]  /*6f20*/  MUFU.TANH R191, R4 ;  /* 0x0000000400bf7308 */ /* 0x000e620000002400 */
[----:B------:R-:W-:Y:S03]  /*6f30*/  FMUL.FTZ R6, R6, c[0x0][0x320] ;  /* 0x0000c80006067a20 */ /* 0x000fe60000410000 */
[----:B------:R-:W-:Y:S02]  /*6f40*/  FMUL.FTZ R7, R7, c[0x0][0x320] ;  /* 0x0000c80007077a20 */ /* 0x000fe40000410000 */
[----:B------:R-:W-:Y:S02]  /*6f50*/  FMUL.FTZ R2, R8, c[0x0][0x320] ;  /* 0x0000c80008027a20 */ /* 0x000fe40000410000 */
[----:B------:R-:W-:Y:S02]  /*6f60*/  @P6 IMAD R8, R175, c[0x0][0x1e4], R0 ;  /* 0x00007900af086a24 */ /* 0x000fe400078e0200 */
[----:B------:R1:W1:Y:S01]  /*6f70*/  MUFU.TANH R176, R5 ;  /* 0x0000000500b07308 */ /* 0x0002620000002400 */
[----:B------:R-:W-:Y:S02]  /*6f80*/  FMUL.FTZ R11, R11, c[0x0][0x320] ;  /* 0x0000c8000b0b7a20 */ /* 0x000fe40000410000 */
[----:B------:R-:W-:Y:S02]  /*6f90*/  FMUL.FTZ R10, R10, c[0x0][0x320] ;  /* 0x0000c8000a0a7a20 */ /* 0x000fe40000410000 */
[----:B------:R-:W-:Y:S01]  /*6fa0*/  FMUL.FTZ R14, R14, c[0x0][0x320] ;  /* 0x0000c8000e0e7a20 */ /* 0x000fe20000410000 */
[C---:B--2---:R-:W-:Y:S04]  /*6fb0*/  HMMA.16816.F32.BF16 R20, R244.reuse, R180, R20 ;  /* 0x000000b4f414723c */ /* 0x044fe80000041814 */
[----:B------:R-:W2:Y:S01]  /*6fc0*/  MUFU.TANH R173, R6 ;  /* 0x0000000600ad7308 */ /* 0x000ea20000002400 */
[----:B------:R-:W-:Y:S02]  /*6fd0*/  FMUL.FTZ R9, R9, c[0x0][0x320] ;  /* 0x0000c80009097a20 */ /* 0x000fe40000410000 */
[----:B------:R-:W-:Y:S01]  /*6fe0*/  FMUL.FTZ R18, R18, c[0x0][0x320] ;  /* 0x0000c80012127a20 */ /* 0x000fe20000410000 */
[C---:B------:R-:W-:Y:S04]  /*6ff0*/  HMMA.16816.F32.BF16 R24, R244.reuse, R182, R24 ;  /* 0x000000b6f418723c */ /* 0x040fe80000041818 */
[----:B------:R-:W-:Y:S02]  /*7000*/  FMUL.FTZ R17, R17, c[0x0][0x320] ;  /* 0x0000c80011117a20 */ /* 0x000fe40000410000 */
[----:B------:R2:W2:Y:S01]  /*7010*/  MUFU.TANH R172, R7 ;  /* 0x0000000700ac7308 */ /* 0x0004a20000002400 */
[----:B------:R-:W-:Y:S02]  /*7020*/  FMUL.FTZ R16, R16, c[0x0][0x320] ;  /* 0x0000c80010107a20 */ /* 0x000fe40000410000 */
[----:B------:R-:W-:Y:S03]  /*7030*/  FMUL.FTZ R15, R15, c[0x0][0x320] ;  /* 0x0000c8000f0f7a20 */ /* 0x000fe60000410000 */
[----:B-1----:R-:W-:Y:S04]  /*7040*/  @P6 IMAD.WIDE.U32 R4, R175, c[0x0][0x1e0], RZ ;  /* 0x00007800af046a25 */ /* 0x002fe800078e00ff */
[----:B------:R-:W1:Y:S01]  /*7050*/  MUFU.TANH R185, R2 ;  /* 0x0000000200b97308 */ /* 0x000e620000002400 */
[----:B------:R-:W-:Y:S01]  /*7060*/  @P6 IMAD.SHL.U32 R132, R4, 0x40, RZ ;  /* 0x0000004004846824 */ /* 0x000fe200078e00ff */
[----:B------:R-:W-:Y:S01]  /*7070*/  @P6 IADD3 R8, R5, R8, RZ ;  /* 0x0000000805086210 */ /* 0x000fe20007ffe0ff */
[----:B------:R-:W-:Y:S02]  /*7080*/  FMUL.FTZ R20, R20, c[0x0][0x320] ;  /* 0x0000c80014147a20 */ /* 0x000fe40000410000 */
[----:B------:R-:W-:Y:S01]  /*7090*/  FMUL.FTZ R12, R12, c[0x0][0x320] ;  /* 0x0000c8000c0c7a20 */ /* 0x000fe20000410000 */
[----:B------:R-:W-:Y:S01]  /*70a0*/  @P6 SHF.L.U64.HI R8, R4, 0x6, R8 ;  /* 0x0000000604086819 */ /* 0x000fe20000010208 */
[----:B------:R-:W-:Y:S02]  /*70b0*/  FMUL.FTZ R13, R13, c[0x0][0x320] ;  /* 0x0000c8000d0d7a20 */ /* 0x000fe40000410000 */
[----:B------:R-:W-:Y:S01]  /*70c0*/  FMUL.FTZ R21, R21, c[0x0][0x320] ;  /* 0x0000c80015157a20 */ /* 0x000fe20000410000 */
[----:B------:R-:W-:Y:S01]  /*70d0*/  MUFU.TANH R133, R11 ;  /* 0x0000000b00857308 */ /* 0x000fe20000002400 */
[----:B------:R-:W-:Y:S02]  /*70e0*/  FMUL.FTZ R22, R22, c[0x0][0x320] ;  /* 0x0000c80016167a20 */ /* 0x000fe40000410000 */
[----:B------:R-:W-:Y:S01]  /*70f0*/  FMUL.FTZ R23, R23, c[0x0][0x320] ;  /* 0x0000c80017177a20 */ /* 0x000fe20000410000 */
[----:B--2---:R-:W2:Y:S01]  /*7100*/  LDSM.16.M88.4 R4, [R250+0x7800] ;  /* 0x00780000fa04783b */ /* 0x004ea20000000200 */
[----:B------:R-:W-:Y:S04]  /*7110*/  DEPBAR.LE SB0, 0x0 ;  /* 0x000080000000791a */ /* 0x000fe80000000000 */
[----:B------:R-:W-:Y:S01]  /*7120*/  FMUL.FTZ R24, R24, c[0x0][0x320] ;  /* 0x0000c80018187a20 */ /* 0x000fe20000410000 */
[----:B------:R-:W-:Y:S01]  /*7130*/  MUFU.TANH R135, R10 ;  /* 0x0000000a00877308 */ /* 0x000fe20000002400 */
[----:B------:R-:W-:Y:S01]  /*7140*/  FMUL.FTZ R25, R25, c[0x0][0x320] ;  /* 0x0000c80019197a20 */ /* 0x000fe20000410000 */
[----:B------:R-:W-:Y:S01]  /*7150*/  BAR.SYNC.DEFER_BLOCKING 0x0 ;  /* 0x0000000000007b1d */ /* 0x000fe20000010000 */
[----:B------:R-:W-:Y:S02]  /*7160*/  FMUL.FTZ R26, R26, c[0x0][0x320] ;  /* 0x0000c8001a1a7a20 */ /* 0x000fe40000410000 */
[----:B------:R-:W-:Y:S01]  /*7170*/  FMUL.FTZ R27, R27, c[0x0][0x320] ;  /* 0x0000c8001b1b7a20 */ /* 0x000fe20000410000 */
[C---:B--2---:R-:W-:Y:S04]  /*7180*/  HMMA.16816.F32.BF16 R28, R244.reuse, R4, R28 ;  /* 0x00000004f41c723c */ /* 0x044fe8000004181c */
[----:B------:R2:W1:Y:S04]  /*7190*/  MUFU.TANH R184, R9 ;  /* 0x0000000900b87308 */ /* 0x0004680000002400 */
[----:B------:R-:W-:Y:S06]  /*71a0*/  HMMA.16816.F32.BF16 R32, R244, R6, R32 ;  /* 0x00000006f420723c */ /* 0x000fec0000041820 */
[----:B------:R1:W-:Y:S10]  /*71b0*/  MUFU.TANH R190, R18 ;  /* 0x0000001200be7308 */ /* 0x0003f40000002400 */
[----:B------:R-:W-:Y:S01]  /*71c0*/  MUFU.TANH R187, R14 ;  /* 0x0000000e00bb7308 */ /* 0x000fe20000002400 */
[----:B------:R-:W-:Y:S02]  /*71d0*/  FMUL.FTZ R28, R28, c[0x0][0x320] ;  /* 0x0000c8001c1c7a20 */ /* 0x000fe40000410000 */
[----:B--2---:R-:W-:Y:S04]  /*71e0*/  @P1 IMAD.HI.U32 R9, R178, c[0x0][0x2c8], RZ ;  /* 0x0000b200b2091a27 */ /* 0x004fe800078e00ff */
[----:B------:R-:W-:Y:S03]  /*71f0*/  FMUL.FTZ R29, R29, c[0x0][0x320] ;  /* 0x0000c8001d1d7a20 */ /* 0x000fe60000410000 */
[----:B------:R-:W-:Y:S01]  /*7200*/  MUFU.TANH R189, R17 ;  /* 0x0000001100bd7308 */ /* 0x000fe20000002400 */
[----:B------:R-:W-:Y:S02]  /*7210*/  FMUL.FTZ R32, R32, c[0x0][0x320] ;  /* 0x0000c80020207a20 */ /* 0x000fe40000410000 */
[----:B------:R-:W-:Y:S02]  /*7220*/  FMUL.FTZ R34, R34, c[0x0][0x320] ;  /* 0x0000c80022227a20 */ /* 0x000fe40000410000 */
[----:B------:R-:W-:Y:S02]  /*7230*/  FMUL.FTZ R30, R30, c[0x0][0x320] ;  /* 0x0000c8001e1e7a20 */ /* 0x000fe40000410000 */
[----:B------:R-:W-:Y:S03]  /*7240*/  FMUL.FTZ R35, R35, c[0x0][0x320] ;  /* 0x0000c80023237a20 */ /* 0x000fe60000410000 */
[----:B------:R-:W-:Y:S10]  /*7250*/  MUFU.TANH R188, R16 ;  /* 0x0000001000bc7308 */ /* 0x000ff40000002400 */
[----:B------:R-:W-:Y:S01]  /*7260*/  MUFU.TANH R186, R15 ;  /* 0x0000000f00ba7308 */ /* 0x000fe20000002400 */
[----:B----4-:R-:W-:Y:S09]  /*7270*/  @P6 IADD3 R0, P0, R132, R128, RZ ;  /* 0x0000008084006210 */ /* 0x010ff20007f1e0ff */
[----:B------:R-:W2:Y:S01]  /*7280*/  MUFU.TANH R12, R12 ;  /* 0x0000000c000c7308 */ /* 0x000ea20000002400 */
[----:B---3--:R-:W-:Y:S02]  /*7290*/  @P6 IADD3.X R2, R8, R130, RZ, P0, !PT ;  /* 0x0000008208026210 */ /* 0x008fe400007fe4ff */
[C---:B------:R-:W-:Y:S04]  /*72a0*/  @P6 LEA R168, P0, R0.reuse, c[0x0][0x1c8], 0x1 ;  /* 0x0000720000a86a11 */ /* 0x040fe800078008ff */
[----:B------:R-:W-:Y:S03]  /*72b0*/  @P6 LEA.HI.X R169, R0, c[0x0][0x1cc], R2, 0x1, P0 ;  /* 0x0000730000a96a11 */ /* 0x000fe600000f0c02 */
[----:B------:R-:W3:Y:S01]  /*72c0*/  MUFU.TANH R13, R13 ;  /* 0x0000000d000d7308 */ /* 0x000ee20000002400 */
[----:B------:R-:W-:Y:S02]  /*72d0*/  @P6 IADD3 R181, P0, R128, 0x40, RZ ;  /* 0x0000004080b56810 */ /* 0x000fe40007f1e0ff */
[----:B------:R-:W-:Y:S01]  /*72e0*/  MOV R0, R178 ;  /* 0x000000b200007202 */ /* 0x000fe20000000f00 */
[----:B------:R-:W-:Y:S01]  /*72f0*/  @!PT LDS RZ, [RZ] ;  /* 0x00000000fffff984 */ /* 0x000fe20000000800 */
[----:B------:R-:W-:Y:S01]  /*7300*/  @!PT LDS RZ, [RZ] ;  /* 0x00000000fffff984 */ /* 0x000fe20000000800 */
[----:B------:R-:W-:Y:S01]  /*7310*/  @!PT LDS RZ, [RZ] ;  /* 0x00000000fffff984 */ /* 0x000fe20000000800 */
[----:B------:R4:W-:Y:S01]  /*7320*/  @P6 LDGSTS.E.BYPASS.LTC128B.128 [R131+0x10100], [R168.64], !P5 ;  /* 0x10100000a8836fae */ /* 0x0009e2000e901d46 */
[-C--:B------:R-:W-:Y:S02]  /*7330*/  @P6 IADD3.X R180, RZ, R130.reuse, RZ, P0, !PT ;  /* 0x00000082ffb46210 */ /* 0x080fe400007fe4ff */
[----:B------:R-:W-:Y:S02]  /*7340*/  @P6 IADD3 R2, P0, R132, R181, RZ ;  /* 0x000000b584026210 */ /* 0x000fe40007f1e0ff */
[----:B------:R-:W-:Y:S01]  /*7350*/  @P1 SHF.R.U32.HI R0, RZ, c[0x0][0x2cc], R9 ;  /* 0x0000b300ff001a19 */ /* 0x000fe20000011609 */
[----:B------:R-:W-:Y:S01]  /*7360*/  IMAD.MOV.U32 R9, RZ, RZ, -0x40 ;  /* 0xffffffc0ff097424 */ /* 0x000fe200078e00ff */
[----:B------:R-:W-:Y:S01]  /*7370*/  MUFU.TANH R21, R21 ;  /* 0x0000001500157308 */ /* 0x000fe20000002400 */
[----:B------:R-:W-:Y:S01]  /*7380*/  @P6 IMAD.X R11, R8, 0x1, R180, P0 ;  /* 0x00000001080b6824 */ /* 0x000fe200000e06b4 */
[C---:B------:R-:W-:Y:S04]  /*7390*/  @P6 LEA R10, P0, R2.reuse, c[0x0][0x1c8], 0x1 ;  /* 0x00007200020a6a11 */ /* 0x040fe800078008ff */
[----:B------:R-:W-:Y:S02]  /*73a0*/  @P6 LEA.HI.X R11, R2, c[0x0][0x1cc], R11, 0x1, P0 ;  /* 0x00007300020b6a11 */ /* 0x000fe400000f0c0b */
[----:B------:R-:W-:Y:S02]  /*73b0*/  @P6 IADD3 R171, P0, R128, 0x80, RZ ;  /* 0x0000008080ab6810 */ /* 0x000fe40007f1e0ff */
[----:B------:R-:W-:Y:S01]  /*73c0*/  MUFU.TANH R22, R22 ;  /* 0x0000001600167308 */ /* 0x000fe20000002400 */
[----:B------:R1:W-:Y:S01]  /*73d0*/  @P6 LDGSTS.E.BYPASS.LTC128B.128 [R131+0x12100], [R10.64], !P4 ;  /* 0x121000000a836fae */ /* 0x0003e2000e101d46 */
[----:B------:R-:W-:Y:S02]  /*73e0*/  @P6 IADD3.X R170, RZ, R130, RZ, P0, !PT ;  /* 0x00000082ffaa6210 */ /* 0x000fe400007fe4ff */
[----:B------:R-:W-:Y:S06]  /*73f0*/  @P6 IADD3 R2, P0, R132, R171, RZ ;  /* 0x000000ab84026210 */ /* 0x000fec0007f1e0ff */
[----:B------:R-:W-:Y:S10]  /*7400*/  MUFU.TANH R23, R23 ;  /* 0x0000001700177308 */ /* 0x000ff40000002400 */
[----:B------:R-:W-:Y:S01]  /*7410*/  MUFU.TANH R24, R24 ;  /* 0x0000001800187308 */ /* 0x000fe20000002400 */
[----:B-1----:R-:W1:Y:S09]  /*7420*/  SHFL.IDX PT, R11, R0, RZ, 0x1c1f ;  /* 0x001c1fff000b7589 */ /* 0x002e7200000e0000 */
[----:B------:R-:W-:Y:S01]  /*7430*/  MUFU.TANH R25, R25 ;  /* 0x0000001900197308 */ /* 0x000fe20000002400 */
[----:B------:R1:W2:Y:S09]  /*7440*/  SHFL.IDX PT, R10, R0, 0x1, 0x1c1f ;  /* 0x003c1f00000a7f89 */ /* 0x0002b200000e0000 */
[----:B------:R-:W-:Y:S10]  /*7450*/  MUFU.TANH R28, R28 ;  /* 0x0000001c001c7308 */ /* 0x000ff40000002400 */
[----:B------:R-:W-:Y:S01]  /*7460*/  MUFU.TANH R29, R29 ;  /* 0x0000001d001d7308 */ /* 0x000fe20000002400 */
[----:B-1----:R-:W-:Y:S09]  /*7470*/  @P6 IADD3.X R0, R8, R170, RZ, P0, !PT ;  /* 0x000000aa08006210 */ /* 0x002ff200007fe4ff */
[----:B------:R-:W-:Y:S01]  /*7480*/  MUFU.TANH R32, R32 ;  /* 0x0000002000207308 */ /* 0x000fe20000002400 */
[C---:B------:R-:W-:Y:S04]  /*7490*/  @P6 LEA R4, P0, R2.reuse, c[0x0][0x1c8], 0x1 ;  /* 0x0000720002046a11 */ /* 0x040fe800078008ff */
[----:B------:R-:W-:Y:S01]  /*74a0*/  @P6 LEA.HI.X R5, R2, c[0x0][0x1cc], R0, 0x1, P0 ;  /* 0x0000730002056a11 */ /* 0x000fe200000f0c00 */
[----:B------:R-:W-:Y:S01]  /*74b0*/  IMAD R0, R174, R9, 0x1 ;  /* 0x00000001ae007424 */ /* 0x000fe200078e0209 */
[----:B----4-:R-:W-:Y:S03]  /*74c0*/  @P6 IADD3 R169, P0, R128, 0xc0, RZ ;  /* 0x000000c080a96810 */ /* 0x010fe60007f1e0ff */
[----:B------:R1:W-:Y:S01]  /*74d0*/  @P6 LDGSTS.E.BYPASS.LTC128B.128 [R131+0x14100], [R4.64], !P3 ;  /* 0x1410000004836fae */ /* 0x0003e2000d901d46 */
[----:B------:R-:W-:Y:S01]  /*74e0*/  @P6 IADD3.X R9, RZ, R130, RZ, P0, !PT ;  /* 0x00000082ff096210 */ /* 0x000fe200007fe4ff */
[----:B------:R-:W-:Y:S01]  /*74f0*/  MUFU.TANH R26, R26 ;  /* 0x0000001a001a7308 */ /* 0x000fe20000002400 */
[----:B------:R-:W-:Y:S04]  /*7500*/  IADD3 R0, R0, c[0x0][0x1d0], -R177 ;  /* 0x0000740000007a10 */ /* 0x000fe80007ffe8b1 */
[----:B------:R-:W-:Y:S04]  /*7510*/  IADD3 R0, R0, -c[0x0][0x168], RZ ;  /* 0x80005a0000007a10 */ /* 0x000fe80007ffe0ff */
[C---:B------:R-:W-:Y:S01]  /*7520*/  IADD3 R2, R0.reuse, R11, RZ ;  /* 0x0000000b00027210 */ /* 0x040fe20007ffe0ff */
[----:B------:R-:W-:Y:S01]  /*7530*/  MUFU.TANH R27, R27 ;  /* 0x0000001b001b7308 */ /* 0x000fe20000002400 */
[----:B--2---:R-:W-:Y:S02]  /*7540*/  IADD3 R0, R0, R10, RZ ;  /* 0x0000000a00007210 */ /* 0x004fe40007ffe0ff */
[----:B------:R-:W-:Y:S07]  /*7550*/  @P6 MOV R10, c[0x0][0x1e4] ;  /* 0x00007900000a6a02 */ /* 0x000fee0000000f00 */
[----:B------:R-:W-:Y:S01]  /*7560*/  MUFU.TANH R30, R30 ;  /* 0x0000001e001e7308 */ /* 0x000fe20000002400 */
[----:B-1----:R-:W-:Y:S05]  /*7570*/  @P6 IADD3 R4, P0, R132, R169, RZ ;  /* 0x000000a984046210 */ /* 0x002fea0007f1e0ff */
[----:B------:R-:W-:Y:S01]  /*7580*/  @P6 IMAD.X R5, R8, 0x1, R9, P0 ;  /* 0x0000000108056824 */ /* 0x000fe200000e0609 */
[C---:B------:R-:W-:Y:S04]  /*7590*/  @P6 LEA R6, P0, R4.reuse, c[0x0][0x1c8], 0x1 ;  /* 0x0000720004066a11 */ /* 0x040fe800078008ff */
[----:B------:R-:W-:Y:S02]  /*75a0*/  @P6 LEA.HI.X R7, R4, c[0x0][0x1cc], R5, 0x1, P0 ;  /* 0x0000730004076a11 */ /* 0x000fe400000f0c05 */
[----:B------:R-:W-:Y:S03]  /*75b0*/  @P6 MOV R5, c[0x0][0x1e0] ;  /* 0x0000780000056a02 */ /* 0x000fe60000000f00 */
[----:B------:R1:W-:Y:S01]  /*75c0*/  @P6 LDGSTS.E.BYPASS.LTC128B.128 [R131+0x16100], [R6.64], !P2 ;  /* 0x1610000006836fae */ /* 0x0003e2000d101d46 */
[C---:B------:R-:W-:Y:S04]  /*75d0*/  @P6 LEA R4, P0, R5.reuse, R132, 0x5 ;  /* 0x0000008405046211 */ /* 0x040fe800078028ff */
[----:B------:R-:W-:Y:S01]  /*75e0*/  @P6 LEA.HI.X R8, R5, R8, R10, 0x5, P0 ;  /* 0x0000000805086211 */ /* 0x000fe200000f2c0a */
[----:B------:R-:W-:Y:S01]  /*75f0*/  FMUL.FTZ R5, R19, c[0x0][0x320] ;  /* 0x0000c80013057a20 */ /* 0x000fe20000410000 */
[----:B------:R2:W-:Y:S01]  /*7600*/  MUFU.TANH R10, R20 ;  /* 0x00000014000a7308 */ /* 0x0005e20000002400 */
[C---:B------:R-:W-:Y:S04]  /*7610*/  ISETP.GT.AND P0, PT, R2.reuse, RZ, PT ;  /* 0x000000ff0200720c */ /* 0x040fe80003f04270 */
[----:B------:R-:W-:Y:S02]  /*7620*/  FSEL R19, R191, -INF , P0 ;  /* 0xff800000bf137808 */ /* 0x000fe40000000000 */
[----:B------:R-:W-:Y:S03]  /*7630*/  ISETP.GT.AND P0, PT, R2, 0x1, PT ;  /* 0x000000010200780c */ /* 0x000fe60003f04270 */
[----:B------:R4:W3:Y:S01]  /*7640*/  MUFU.TANH R191, R5 ;  /* 0x0000000500bf7308 */ /* 0x0008e20000002400 */
[----:B------:R-:W-:Y:S02]  /*7650*/  FSEL R18, R176, -INF , P0 ;  /* 0xff800000b0127808 */ /* 0x000fe40000000000 */
[C---:B------:R-:W-:Y:S04]  /*7660*/  ISETP.GT.AND P0, PT, R0.reuse, RZ, PT ;  /* 0x000000ff0000720c */ /* 0x040fe80003f04270 */
[----:B------:R-:W-:Y:S02]  /*7670*/  FSEL R168, R173, -INF , P0 ;  /* 0xff800000ada87808 */ /* 0x000fe40000000000 */
[----:B------:R-:W-:Y:S01]  /*7680*/  ISETP.GT.AND P0, PT, R0, 0x1, PT ;  /* 0x000000010000780c */ /* 0x000fe20003f04270 */
[----:B-1----:R-:W-:Y:S01]  /*7690*/  FMUL.FTZ R7, R33, c[0x0][0x320] ;  /* 0x0000c80021077a20 */ /* 0x002fe20000410000 */
[----:B------:R-:W-:Y:S02]  /*76a0*/  FMNMX.FTZ R6, R168, R134, !PT ;  /* 0x00000086a8067209 */ /* 0x000fe40007810000 */
[----:B--2---:R-:W-:Y:S02]  /*76b0*/  FSEL R20, R172, -INF , P0 ;  /* 0xff800000ac147808 */ /* 0x004fe40000000000 */
[----:B------:R-:W-:Y:S01]  /*76c0*/  ISETP.GT.AND P0, PT, R2, 0x8, PT ;  /* 0x000000080200780c */ /* 0x000fe20003f04270 */
[----:B------:R-:W1:Y:S01]  /*76d0*/  MUFU.TANH R7, R7 ;  /* 0x0000000700077308 */ /* 0x000e620000002400 */
[----:B------:R-:W-:Y:S02]  /*76e0*/  FMNMX.FTZ R6, R20, R6, !PT ;  /* 0x0000000614067209 */ /* 0x000fe40007810000 */
[----:B------:R-:W-:Y:S02]  /*76f0*/  FSEL R14, R185, -INF , P0 ;  /* 0xff800000b90e7808 */ /* 0x000fe40000000000 */
[----:B------:R-:W-:Y:S02]  /*7700*/  ISETP.GT.AND P0, PT, R2, 0x9, PT ;  /* 0x000000090200780c */ /* 0x000fe40003f04270 */
[----:B----4-:R-:W-:Y:S02]  /*7710*/  FMNMX.FTZ R5, R19, R3, !PT ;  /* 0x0000000313057209 */ /* 0x010fe40007810000 */
[----:B------:R-:W-:Y:S02]  /*7720*/  FSEL R17, R184, -INF , P0 ;  /* 0xff800000b8117808 */ /* 0x000fe40000000000 */
[----:B------:R-:W-:Y:S02]  /*7730*/  ISETP.GT.AND P0, PT, R0, 0x8, PT ;  /* 0x000000080000780c */ /* 0x000fe40003f04270 */
[----:B------:R-:W-:Y:S02]  /*7740*/  FMNMX.FTZ R5, R18, R5, !PT ;  /* 0x0000000512057209 */ /* 0x000fe40007810000 */
[----:B------:R-:W-:Y:S02]  /*7750*/  FSEL R16, R135, -INF , P0 ;  /* 0xff80000087107808 */ /* 0x000fe40000000000 */
[----:B------:R-:W-:Y:S01]  /*7760*/  ISETP.GT.AND P0, PT, R0, 0x9, PT ;  /* 0x000000090000780c */ /* 0x000fe20003f04270 */
[----:B------:R-:W-:Y:S01]  /*7770*/  MUFU.TANH R135, R35 ;  /* 0x0000002300877308 */ /* 0x000fe20000002400 */
[----:B------:R-:W-:Y:S02]  /*7780*/  FMNMX.FTZ R5, R14, R5, !PT ;  /* 0x000000050e057209 */ /* 0x000fe40007810000 */
[----:B------:R-:W-:Y:S02]  /*7790*/  FSEL R15, R133, -INF , P0 ;  /* 0xff800000850f7808 */ /* 0x000fe40000000000 */
[----:B------:R-:W-:Y:S02]  /*77a0*/  ISETP.GT.AND P0, PT, R2, 0x10, PT ;  /* 0x000000100200780c */ /* 0x000fe40003f04270 */
[----:B------:R-:W-:Y:S02]  /*77b0*/  FMNMX.FTZ R5, R17, R5, !PT ;  /* 0x0000000511057209 */ /* 0x000fe40007810000 */
[----:B------:R-:W-:Y:S02]  /*77c0*/  FSEL R185, R12, -INF , P0 ;  /* 0xff8000000cb97808 */ /* 0x000fe40000000000 */
[----:B------:R-:W-:Y:S02]  /*77d0*/  ISETP.GT.AND P0, PT, R2, 0x11, PT ;  /* 0x000000110200780c */ /* 0x000fe40003f04270 */
[----:B------:R-:W-:Y:S02]  /*77e0*/  FMNMX.FTZ R5, R185, R5, !PT ;  /* 0x00000005b9057209 */ /* 0x000fe40007810000 */
[----:B---3--:R-:W-:Y:S02]  /*77f0*/  FSEL R184, R13, -INF , P0 ;  /* 0xff8000000db87808 */ /* 0x008fe40000000000 */
[----:B------:R-:W-:Y:S02]  /*7800*/  ISETP.GT.AND P0, PT, R0, 0x10, PT ;  /* 0x000000100000780c */ /* 0x000fe40003f04270 */
[----:B------:R-:W-:Y:S02]  /*7810*/  FMNMX.FTZ R5, R184, R5, !PT ;  /* 0x00000005b8057209 */ /* 0x000fe40007810000 */
[----:B------:R-:W-:Y:S02]  /*7820*/  FSEL R187, R187, -INF , P0 ;  /* 0xff800000bbbb7808 */ /* 0x000fe40000000000 */
        /* <DEDUP_REMOVED lines=15> */
[----:B------:R-:W-:Y:S04]  /*7920*/  ISETP.GT.AND P0, PT, R2, 0x20, PT ;  /* 0x000000200200780c */ /* 0x000fe80003f04270 */
[----:B------:R-:W-:Y:S01]  /*7930*/  FSEL R198, R10, -INF , P0 ;  /* 0xff8000000ac67808 */ /* 0x000fe20000000000 */
[----:B------:R-:W-:Y:S01]  /*7940*/  FMUL.FTZ R10, R31, c[0x0][0x320] ;  /* 0x0000c8001f0a7a20 */ /* 0x000fe20000410000 */
[----:B------:R-:W-:Y:S02]  /*7950*/  ISETP.GT.AND P0, PT, R2, 0x21, PT ;  /* 0x000000210200780c */ /* 0x000fe40003f04270 */
[----:B------:R-:W-:Y:S02]  /*7960*/  FMNMX.FTZ R5, R198, R5, !PT ;  /* 0x00000005c6057209 */ /* 0x000fe40007810000 */
[----:B------:R-:W-:Y:S01]  /*7970*/  FSEL R199, R21, -INF , P0 ;  /* 0xff80000015c77808 */ /* 0x000fe20000000000 */
[----:B------:R-:W2:Y:S01]  /*7980*/  MUFU.TANH R10, R10 ;  /* 0x0000000a000a7308 */ /* 0x000ea20000002400 */
[----:B------:R-:W-:Y:S02]  /*7990*/  ISETP.GT.AND P0, PT, R0, 0x20, PT ;  /* 0x000000200000780c */ /* 0x000fe40003f04270 */
[----:B------:R-:W-:Y:S02]  /*79a0*/  FMNMX.FTZ R5, R199, R5, !PT ;  /* 0x00000005c7057209 */ /* 0x000fe40007810000 */
[----:B------:R-:W-:Y:S02]  /*79b0*/  FSEL R132, R22, -INF , P0 ;  /* 0xff80000016847808 */ /* 0x000fe40000000000 */
[----:B------:R-:W-:Y:S04]  /*79c0*/  ISETP.GT.AND P0, PT, R0, 0x21, PT ;  /* 0x000000210000780c */ /* 0x000fe80003f04270 */
[----:B------:R-:W-:Y:S02]  /*79d0*/  FSEL R11, R23, -INF , P0 ;  /* 0xff800000170b7808 */ /* 0x000fe40000000000 */
[----:B------:R-:W-:Y:S02]  /*79e0*/  ISETP.GT.AND P0, PT, R2, 0x28, PT ;  /* 0x000000280200780c */ /* 0x000fe40003f04270 */
[----:B------:R-:W-:Y:S02]  /*79f0*/  MOV R23, R132 ;  /* 0x0000008400177202 */ /* 0x000fe40000000f00 */
[----:B------:R-:W-:Y:S01]  /*7a00*/  FSEL R192, R24, -INF , P0 ;  /* 0xff80000018c07808 */ /* 0x000fe20000000000 */
[----:B------:R-:W-:Y:S01]  /*7a10*/  IMAD.MOV.U32 R24, RZ, RZ, R11 ;  /* 0x000000ffff187224 */ /* 0x000fe200078e000b */
        /* <DEDUP_REMOVED lines=14> */
[----:B------:R3:W4:Y:S01]  /*7b00*/  MUFU.TANH R6, R34 ;  /* 0x0000002200067308 */ /* 0x0007220000002400 */
[----:B------:R-:W-:Y:S02]  /*7b10*/  FMNMX.FTZ R5, R176, R5, !PT ;  /* 0x00000005b0057209 */ /* 0x000fe40007810000 */
[----:B------:R-:W-:Y:S02]  /*7b20*/  FMNMX.FTZ R2, R190, R2, !PT ;  /* 0x00000002be027209 */ /* 0x000fe40007810000 */
[----:B-1----:R-:W-:Y:S02]  /*7b30*/  FSEL R177, R7, -INF , P0 ;  /* 0xff80000007b17808 */ /* 0x002fe40000000000 */
[----:B------:R-:W-:Y:S02]  /*7b40*/  FMNMX.FTZ R2, R191, R2, !PT ;  /* 0x00000002bf027209 */ /* 0x000fe40007810000 */
[----:B------:R-:W-:Y:S02]  /*7b50*/  FMNMX.FTZ R5, R177, R5, !PT ;  /* 0x00000005b1057209 */ /* 0x000fe40007810000 */
[----:B------:R-:W-:Y:S02]  /*7b60*/  ISETP.GT.AND P0, PT, R0, 0x28, PT ;  /* 0x000000280000780c */ /* 0x000fe40003f04270 */
[----:B------:R-:W-:Y:S01]  /*7b70*/  FMNMX.FTZ R2, R23, R2, !PT ;  /* 0x0000000217027209 */ /* 0x000fe20007810000 */
[----:B------:R-:W1:Y:S03]  /*7b80*/  SHFL.BFLY PT, R133, R5, 0x2, 0x1f ;  /* 0x0c401f0005857f89 */ /* 0x000e6600000e0000 */
        /* <DEDUP_REMOVED lines=10> */
[----:B--2---:R-:W-:Y:S02]  /*7c30*/  FSEL R172, R10, -INF , P0 ;  /* 0xff8000000aac7808 */ /* 0x004fe40000000000 */
[----:B------:R-:W-:Y:S02]  /*7c40*/  ISETP.GT.AND P0, PT, R0, 0x38, PT ;  /* 0x000000380000780c */ /* 0x000fe40003f04270 */
[----:B-1----:R-:W-:Y:S02]  /*7c50*/  FMNMX.FTZ R133, R5, R133, !PT ;  /* 0x0000008505857209 */ /* 0x002fe40007810000 */
[----:B----4-:R-:W-:Y:S02]  /*7c60*/  FSEL R173, R6, -INF , P0 ;  /* 0xff80000006ad7808 */ /* 0x010fe40000000000 */
[----:B------:R-:W-:Y:S01]  /*7c70*/  ISETP.GT.AND P0, PT, R0, 0x39, PT ;  /* 0x000000390000780c */ /* 0x000fe20003f04270 */
[----:B------:R-:W1:Y:S01]  /*7c80*/  SHFL.BFLY PT, R6, R133, 0x1, 0x1f ;  /* 0x0c201f0085067f89 */ /* 0x000e6200000e0000 */
[----:B------:R-:W-:Y:S02]  /*7c90*/  FMNMX.FTZ R0, R172, R2, !PT ;  /* 0x00000002ac007209 */ /* 0x000fe40007810000 */
[----:B------:R-:W-:Y:S02]  /*7ca0*/  FSEL R135, R135, -INF , P0 ;  /* 0xff80000087877808 */ /* 0x000fe40000000000 */
[----:B------:R-:W-:Y:S02]  /*7cb0*/  @P6 IADD3 R2, P0, R4, R128, RZ ;  /* 0x0000008004026210 */ /* 0x000fe40007f1e0ff */
[----:B------:R-:W-:Y:S01]  /*7cc0*/  FMNMX.FTZ R0, R173, R0, !PT ;  /* 0x00000000ad007209 */ /* 0x000fe20007810000 */
[----:B------:R-:W2:Y:S01]  /*7cd0*/  LDL.LU.64 R128, [R1+0x148] ;  /* 0x0001480001807983 */ /* 0x000ea20000300a00 */
[----:B------:R-:W-:Y:S02]  /*7ce0*/  @P6 IADD3.X R5, R8, R130, RZ, P0, !PT ;  /* 0x0000008208056210 */ /* 0x000fe400007fe4ff */
[C---:B------:R-:W-:Y:S02]  /*7cf0*/  @P6 LEA R10, P0, R2.reuse, c[0x0][0x1c8], 0x1 ;  /* 0x00007200020a6a11 */ /* 0x040fe400078008ff */
[----:B------:R-:W-:Y:S01]  /*7d00*/  FMNMX.FTZ R0, R135, R0, !PT ;  /* 0x0000000087007209 */ /* 0x000fe20007810000 */
[----:B------:R-:W3:Y:S01]  /*7d10*/  LDL.LU R130, [R1+0x144] ;  /* 0x0001440001827983 */ /* 0x000ee20000300800 */
[----:B------:R-:W-:Y:S02]  /*7d20*/  @P6 LEA.HI.X R11, R2, c[0x0][0x1cc], R5, 0x1, P0 ;  /* 0x00007300020b6a11 */ /* 0x000fe400000f0c05 */
[----:B------:R-:W-:Y:S01]  /*7d30*/  @P6 IADD3 R5, P0, R4, R181, RZ ;  /* 0x000000b504056210 */ /* 0x000fe20007f1e0ff */
[----:B------:R-:W4:Y:S03]  /*7d40*/  SHFL.BFLY PT, R2, R0, 0x2, 0x1f ;  /* 0x0c401f0000027f89 */ /* 0x000f2600000e0000 */
[----:B------:R-:W-:Y:S02]  /*7d50*/  @P6 IADD3.X R180, R8, R180, RZ, P0, !PT ;  /* 0x000000b408b46210 */ /* 0x000fe400007fe4ff */
[----:B------:R-:W-:Y:S02]  /*7d60*/  @P6 LEA R12, P0, R5, c[0x0][0x1c8], 0x1 ;  /* 0x00007200050c6a11 */ /* 0x000fe400078008ff */
[----:B-1----:R-:W-:Y:S01]  /*7d70*/  FMNMX.FTZ R133, R133, R6, !PT ;  /* 0x0000000685857209 */ /* 0x002fe20007810000 */
[----:B------:R1:W-:Y:S01]  /*7d80*/  @P6 LDGSTS.E.BYPASS.LTC128B.128 [R131+0x11100], [R10.64], !P5 ;  /* 0x111000000a836fae */ /* 0x0003e2000e901d46 */
[----:B------:R-:W-:Y:S02]  /*7d90*/  @P6 LEA.HI.X R13, R5, c[0x0][0x1cc], R180, 0x1, P0 ;  /* 0x00007300050d6a11 */ /* 0x000fe400000f0cb4 */
[----:B------:R-:W-:Y:S01]  /*7da0*/  @P6 IADD3 R5, P0, R4, R171, RZ ;  /* 0x000000ab04056210 */ /* 0x000fe20007f1e0ff */
[----:B------:R-:W-:Y:S03]  /*7db0*/  FMUL.FTZ R180, R133, c[0x0][0x2d0] ;  /* 0x0000b40085b47a20 */ /* 0x000fe60000410000 */
[----:B------:R-:W-:Y:S01]  /*7dc0*/  @P6 IADD3.X R170, R8, R170, RZ, P0, !PT ;  /* 0x000000aa08aa6210 */ /* 0x000fe200007fe4ff */
[----:B------:R1:W-:Y:S01]  /*7dd0*/  @P6 LDGSTS.E.BYPASS.LTC128B.128 [R131+0x13100], [R12.64], !P4 ;  /* 0x131000000c836fae */ /* 0x0003e2000e101d46 */
[----:B------:R-:W-:Y:S05]  /*7de0*/  @P6 IADD3 R4, P0, R4, R169, RZ ;  /* 0x000000a904046210 */ /* 0x000fea0007f1e0ff */
[----:B------:R-:W-:Y:S01]  /*7df0*/  @P6 IMAD.X R7, R8, 0x1, R9, P0 ;  /* 0x0000000108076824 */ /* 0x000fe200000e0609 */
[C---:B------:R-:W-:Y:S02]  /*7e00*/  @P6 LEA R8, P0, R5.reuse, c[0x0][0x1c8], 0x1 ;  /* 0x0000720005086a11 */ /* 0x040fe400078008ff */
[----:B----4-:R-:W-:Y:S02]  /*7e10*/  FMNMX.FTZ R0, R0, R2, !PT ;  /* 0x0000000200007209 */ /* 0x010fe40007810000 */
[----:B------:R-:W-:Y:S02]  /*7e20*/  @P6 LEA.HI.X R9, R5, c[0x0][0x1cc], R170, 0x1, P0 ;  /* 0x0000730005096a11 */ /* 0x000fe400000f0caa */
[C---:B------:R-:W-:Y:S01]  /*7e30*/  @P6 LEA R6, P0, R4.reuse, c[0x0][0x1c8], 0x1 ;  /* 0x0000720004066a11 */ /* 0x040fe200078008ff */
[----:B------:R-:W4:Y:S03]  /*7e40*/  SHFL.BFLY PT, R2, R0, 0x1, 0x1f ;  /* 0x0c201f0000027f89 */ /* 0x000f2600000e0000 */
[----:B------:R-:W-:Y:S02]  /*7e50*/  @P6 LEA.HI.X R7, R4, c[0x0][0x1cc], R7, 0x1, P0 ;  /* 0x0000730004076a11 */ /* 0x000fe400000f0c07 */
[----:B------:R-:W-:Y:S03]  /*7e60*/  FSETP.NEU.FTZ.AND P0, PT, R133, -INF , PT ;  /* 0xff8000008500780b */ /* 0x000fe60003f1d000 */
[----:B------:R1:W-:Y:S01]  /*7e70*/  @P6 LDGSTS.E.BYPASS.LTC128B.128 [R131+0x15100], [R8.64], !P3 ;  /* 0x1510000008836fae */ /* 0x0003e2000d901d46 */
[----:B------:R-:W-:Y:S05]  /*7e80*/  FSEL R180, R180, RZ, P0 ;  /* 0x000000ffb4b47208 */ /* 0x000fea0000000000 */
[--C-:B------:R-:W-:Y:S02]  /*7e90*/  FFMA.FTZ R17, R17, c[0x0][0x2d0], -R180.reuse ;  /* 0x0000b40011117a23 */ /* 0x100fe400000108b4 */
[----:B------:R1:W-:Y:S01]  /*7ea0*/  @P6 LDGSTS.E.BYPASS.LTC128B.128 [R131+0x17100], [R6.64], !P2 ;  /* 0x1710000006836fae */ /* 0x0003e2000d101d46 */
[--C-:B------:R-:W-:Y:S01]  /*7eb0*/  FFMA.FTZ R14, R14, c[0x0][0x2d0], -R180.reuse ;  /* 0x0000b4000e0e7a23 */ /* 0x100fe200000108b4 */
[----:B------:R-:W-:Y:S01]  /*7ec0*/  MUFU.EX2 R22, R17 ;  /* 0x0000001100167308 */ /* 0x000fe20000000800 */
[--C-:B------:R-:W-:Y:S02]  /*7ed0*/  FFMA.FTZ R19, R19, c[0x0][0x2d0], -R180.reuse ;  /* 0x0000b40013137a23 */ /* 0x100fe400000108b4 */
[----:B------:R-:W-:Y:S01]  /*7ee0*/  FFMA.FTZ R18, R18, c[0x0][0x2d0], -R180 ;  /* 0x0000b40012127a23 */ /* 0x000fe200000108b4 */
[----:B----4-:R-:W-:Y:S02]  /*7ef0*/  FMNMX.FTZ R132, R0, R2, !PT ;  /* 0x0000000200847209 */ /* 0x010fe40007810000 */
[----:B------:R-:W-:Y:S01]  /*7f00*/  LDSM.16.MT88.4 R28, [R251] ;  /* 0x00000000fb1c783b */ /* 0x000fe20000004200 */
[----:B------:R-:W-:Y:S02]  /*7f10*/  FSEL R0, R133, RZ, P0 ;  /* 0x000000ff85007208 */ /* 0x000fe40000000000 */
[C---:B------:R-:W-:Y:S01]  /*7f20*/  FSETP.NEU.FTZ.AND P0, PT, R132.reuse, -INF , PT ;  /* 0xff8000008400780b */ /* 0x040fe20003f1d000 */
[----:B------:R-:W-:Y:S01]  /*7f30*/  FMUL.FTZ R181, R132, c[0x0][0x2d0] ;  /* 0x0000b40084b57a20 */ /* 0x000fe20000410000 */
[----:B------:R-:W4:Y:S01]  /*7f40*/  MUFU.EX2 R32, R14 ;  /* 0x0000000e00207308 */ /* 0x000f220000000800 */
[----:B------:R-:W-:Y:S01]  /*7f50*/  FADD.FTZ R0, -R0, R3 ;  /* 0x0000000300007221 */ /* 0x000fe20000010100 */
[----:B------:R-:W-:Y:S01]  /*7f60*/  FSEL R2, R132, RZ, P0 ;  /* 0x000000ff84027208 */ /* 0x000fe20000000000 */
[----:B------:R-:W0:Y:S01]  /*7f70*/  LDGDEPBAR ;  /* 0x00000000000079af */ /* 0x000e220000000000 */
[----:B------:R-:W-:Y:S01]  /*7f80*/  FSEL R181, R181, RZ, P0 ;  /* 0x000000ffb5b57208 */ /* 0x000fe20000000000 */
[----:B------:R-:W-:Y:S04]  /*7f90*/  FMUL.FTZ R0, R0, c[0x0][0x2d0] ;  /* 0x0000b40000007a20 */ /* 0x000fe80000410000 */
[--C-:B------:R-:W-:Y:S01]  /*7fa0*/  FFMA.FTZ R15, R15, c[0x0][0x2d0], -R181.reuse ;  /* 0x0000b4000f0f7a23 */ /* 0x100fe200000108b5 */
[----:B------:R-:W4:Y:S01]  /*7fb0*/  MUFU.EX2 R3, R0 ;  /* 0x0000000000037308 */ /* 0x000f220000000800 */
[--C-:B------:R-:W-:Y:S01]  /*7fc0*/  FFMA.FTZ R16, R16, c[0x0][0x2d0], -R181.reuse ;  /* 0x0000b40010107a23 */ /* 0x100fe200000108b5 */
[----:B-1----:R-:W2:Y:S01]  /*7fd0*/  LDL.LU R131, [R1+0x140] ;  /* 0x0001400001837983 */ /* 0x002ea20000300800 */
[--C-:B------:R-:W-:Y:S02]  /*7fe0*/  FFMA.FTZ R20, R20, c[0x0][0x2d0], -R181.reuse ;  /* 0x0000b40014147a23 */ /* 0x100fe400000108b5 */
[--C-:B------:R-:W-:Y:S05]  /*7ff0*/  FFMA.FTZ R168, R168, c[0x0][0x2d0], -R181.reuse ;  /* 0x0000b400a8a87a23 */ /* 0x100fea00000108b5 */
[----:B------:R-:W1:Y:S01]  /*8000*/  MUFU.EX2 R25, R15 ;  /* 0x0000000f00197308 */ /* 0x000e620000000800 */
[----:B----4-:R-:W-:Y:S09]  /*8010*/  F2FP.BF16.PACK_AB R170, R22, R32 ;  /* 0x0000002016aa723e */ /* 0x010ff200000010ff */
[----:B------:R-:W4:Y:S01]  /*8020*/  MUFU.EX2 R21, R16 ;  /* 0x0000001000157308 */ /* 0x000f220000000800 */
[C---:B------:R-:W-:Y:S02]  /*8030*/  FMUL.FTZ R4, R3.reuse, R136 ;  /* 0x0000008803047220 */ /* 0x040fe40000410000 */
[----:B------:R-:W2:Y:S01]  /*8040*/  LDL R136, [R1+0x48] ;  /* 0x0000480001887983 */ /* 0x000ea20000100800 */
[----:B------:R-:W-:Y:S01]  /*8050*/  FADD.FTZ R0, -R2, R134 ;  /* 0x0000008602007221 */ /* 0x000fe20000010100 */
[----:B------:R-:W-:Y:S01]  /*8060*/  MOV R134, R24 ;  /* 0x0000001800867202 */ /* 0x000fe20000000f00 */
[C---:B------:R-:W-:Y:S04]  /*8070*/  FMUL.FTZ R17, R3.reuse, R149 ;  /* 0x0000009503117220 */ /* 0x040fe80000410000 */
[----:B------:R-:W-:Y:S01]  /*8080*/  MUFU.EX2 R33, R20 ;  /* 0x0000001400217308 */ /* 0x000fe20000000800 */
[----:B------:R-:W-:Y:S02]  /*8090*/  FMUL.FTZ R0, R0, c[0x0][0x2d0] ;  /* 0x0000b40000007a20 */ /* 0x000fe40000410000 */
[C---:B------:R-:W-:Y:S01]  /*80a0*/  FMUL.FTZ R8, R3.reuse, R140 ;  /* 0x0000008c03087220 */ /* 0x040fe20000410000 */
[----:B-1----:R-:W-:Y:S01]  /*80b0*/  MOV R2, R25 ;  /* 0x0000001900027202 */ /* 0x002fe20000000f00 */
[C---:B------:R-:W-:Y:S01]  /*80c0*/  FMUL.FTZ R25, R3.reuse, R157 ;  /* 0x0000009d03197220 */ /* 0x040fe20000410000 */
[----:B------:R-:W1:Y:S01]  /*80d0*/  LDSM.16.MT88.4 R12, [R248] ;  /* 0x00000000f80c783b */ /* 0x000e620000004200 */
[----:B------:R-:W-:Y:S01]  /*80e0*/  MOV R140, R23 ;  /* 0x00000017008c7202 */ /* 0x000fe20000000f00 */
[C---:B------:R-:W-:Y:S02]  /*80f0*/  FMUL.FTZ R9, R3.reuse, R141 ;  /* 0x0000008d03097220 */ /* 0x040fe40000410000 */
[----:B------:R-:W1:Y:S01]  /*8100*/  MUFU.EX2 R0, R0 ;  /* 0x0000000000007308 */ /* 0x000e620000000800 */
[----:B------:R-:W-:Y:S02]  /*8110*/  IMAD.MOV.U32 R141, RZ, RZ, R22 ;  /* 0x000000ffff8d7224 */ /* 0x000fe400078e0016 */
[C---:B------:R-:W-:Y:S01]  /*8120*/  FMUL.FTZ R5, R3.reuse, R137 ;  /* 0x0000008903057220 */ /* 0x040fe20000410000 */
[----:B----4-:R-:W-:Y:S01]  /*8130*/  F2FP.BF16.PACK_AB R171, R2, R21 ;  /* 0x0000001502ab723e */ /* 0x010fe200000010ff */
[C---:B------:R-:W-:Y:S01]  /*8140*/  FMUL.FTZ R16, R3.reuse, R148 ;  /* 0x0000009403107220 */ /* 0x040fe20000410000 */
[----:B------:R-:W-:Y:S01]  /*8150*/  MOV R148, R32 ;  /* 0x0000002000947202 */ /* 0x000fe20000000f00 */
[C---:B------:R-:W-:Y:S02]  /*8160*/  FMUL.FTZ R24, R3.reuse, R156 ;  /* 0x0000009c03187220 */ /* 0x040fe40000410000 */
[C---:B------:R-:W-:Y:S01]  /*8170*/  FMUL.FTZ R32, R3.reuse, R164 ;  /* 0x000000a403207220 */ /* 0x040fe20000410000 */
[----:B------:R4:W1:Y:S01]  /*8180*/  MUFU.EX2 R35, R18 ;  /* 0x0000001200237308 */ /* 0x0008620000000800 */
[C---:B------:R-:W-:Y:S02]  /*8190*/  FMUL.FTZ R36, R3.reuse, R36 ;  /* 0x0000002403247220 */ /* 0x040fe40000410000 */
[C---:B------:R-:W-:Y:S02]  /*81a0*/  FMUL.FTZ R37, R3.reuse, R37 ;  /* 0x0000002503257220 */ /* 0x040fe40000410000 */
[C---:B------:R-:W-:Y:S02]  /*81b0*/  FMUL.FTZ R40, R3.reuse, R40 ;  /* 0x0000002803287220 */ /* 0x040fe40000410000 */
[C---:B------:R-:W-:Y:S02]  /*81c0*/  FMUL.FTZ R41, R3.reuse, R41 ;  /* 0x0000002903297220 */ /* 0x040fe40000410000 */
[C---:B------:R-:W-:Y:S01]  /*81d0*/  FMUL.FTZ R44, R3.reuse, R44 ;  /* 0x0000002c032c7220 */ /* 0x040fe20000410000 */
[----:B------:R4:W4:Y:S01]  /*81e0*/  MUFU.EX2 R183, R19 ;  /* 0x0000001300b77308 */ /* 0x0009220000000800 */
[C---:B------:R-:W-:Y:S02]  /*81f0*/  FMUL.FTZ R45, R3.reuse, R45 ;  /* 0x0000002d032d7220 */ /* 0x040fe40000410000 */
[----:B------:R-:W-:Y:S02]  /*8200*/  FMUL.FTZ R48, R3, R48 ;  /* 0x0000003003307220 */ /* 0x000fe40000410000 */
[C---:B-1----:R-:W-:Y:S02]  /*8210*/  FMUL.FTZ R26, R0.reuse, R158 ;  /* 0x0000009e001a7220 */ /* 0x042fe40000410000 */
[----:B------:R-:W2:Y:S01]  /*8220*/  LDL.LU R158, [R1+0x80] ;  /* 0x00008000019e7983 */ /* 0x000ea20000300800 */
[C---:B------:R-:W-:Y:S01]  /*8230*/  FMUL.FTZ R10, R0.reuse, R142 ;  /* 0x0000008e000a7220 */ /* 0x040fe20000410000 */
[----:B------:R-:W-:Y:S01]  /*8240*/  MOV R142, R21 ;  /* 0x00000015008e7202 */ /* 0x000fe20000000f00 */
[----:B------:R1:W1:Y:S01]  /*8250*/  MUFU.EX2 R182, R168 ;  /* 0x000000a800b67308 */ /* 0x0002620000000800 */
[----:B------:R-:W2:Y:S01]  /*8260*/  LDL.LU R157, [R1+0x84] ;  /* 0x00008400019d7983 */ /* 0x000ea20000300800 */
[C---:B------:R-:W-:Y:S02]  /*8270*/  FMUL.FTZ R6, R0.reuse, R138 ;  /* 0x0000008a00067220 */ /* 0x040fe40000410000 */
[C---:B------:R-:W-:Y:S01]  /*8280*/  FMUL.FTZ R7, R0.reuse, R139 ;  /* 0x0000008b00077220 */ /* 0x040fe20000410000 */
[----:B------:R-:W2:Y:S01]  /*8290*/  LDL R149, [R1+0x4] ;  /* 0x0000040001957983 */ /* 0x000ea20000100800 */
[C---:B------:R-:W-:Y:S02]  /*82a0*/  FMUL.FTZ R11, R0.reuse, R143 ;  /* 0x0000008f000b7220 */ /* 0x040fe40000410000 */
[C---:B----4-:R-:W-:Y:S01]  /*82b0*/  FMUL.FTZ R18, R0.reuse, R150 ;  /* 0x0000009600127220 */ /* 0x050fe20000410000 */
[----:B------:R-:W4:Y:S01]  /*82c0*/  LDSM.16.MT88.4 R20, [R252] ;  /* 0x00000000fc14783b */ /* 0x000f220000004200 */
[C---:B------:R-:W-:Y:S01]  /*82d0*/  FMUL.FTZ R27, R0.reuse, R159 ;  /* 0x0000009f001b7220 */ /* 0x040fe20000410000 */
[----:B------:R-:W-:Y:S01]  /*82e0*/  MOV R150, R33 ;  /* 0x0000002100967202 */ /* 0x000fe20000000f00 */
[C---:B------:R-:W-:Y:S02]  /*82f0*/  FMUL.FTZ R38, R0.reuse, R38 ;  /* 0x0000002600267220 */ /* 0x040fe40000410000 */
[C---:B------:R-:W-:Y:S01]  /*8300*/  FMUL.FTZ R19, R0.reuse, R151 ;  /* 0x0000009700137220 */ /* 0x040fe20000410000 */
[----:B------:R-:W-:Y:S01]  /*8310*/  MOV R151, R35 ;  /* 0x0000002300977202 */ /* 0x000fe20000000f00 */
[C---:B------:R-:W-:Y:S02]  /*8320*/  FMUL.FTZ R39, R0.reuse, R39 ;  /* 0x0000002700277220 */ /* 0x040fe40000410000 */
[C---:B------:R-:W-:Y:S02]  /*8330*/  FMUL.FTZ R42, R0.reuse, R42 ;  /* 0x0000002a002a7220 */ /* 0x040fe40000410000 */
[C---:B------:R-:W-:Y:S02]  /*8340*/  FMUL.FTZ R43, R0.reuse, R43 ;  /* 0x0000002b002b7220 */ /* 0x040fe40000410000 */
[C---:B------:R-:W-:Y:S01]  /*8350*/  FMUL.FTZ R46, R0.reuse, R46 ;  /* 0x0000002e002e7220 */ /* 0x040fe20000410000 */
[----:B-1----:R-:W-:Y:S01]  /*8360*/  F2FP.BF16.PACK_AB R168, R35, R183 ;  /* 0x000000b723a8723e */ /* 0x002fe200000010ff */
[C---:B------:R-:W-:Y:S01]  /*8370*/  FMUL.FTZ R35, R0.reuse, R167 ;  /* 0x000000a700237220 */ /* 0x040fe20000410000 */
[----:B------:R-:W-:Y:S01]  /*8380*/  F2FP.BF16.PACK_AB R169, R33, R182 ;  /* 0x000000b621a9723e */ /* 0x000fe200000010ff */
[----:B------:R-:W-:Y:S02]  /*8390*/  IMAD.MOV.U32 R156, RZ, RZ, R140 ;  /* 0x000000ffff9c7224 */ /* 0x000fe400078e008c */
[C---:B------:R-:W-:Y:S02]  /*83a0*/  FMUL.FTZ R33, R3.reuse, R165 ;  /* 0x000000a503217220 */ /* 0x040fe40000410000 */
[C---:B------:R-:W-:Y:S02]  /*83b0*/  FMUL.FTZ R47, R0.reuse, R47 ;  /* 0x0000002f002f7220 */ /* 0x040fe40000410000 */
[C---:B------:R-:W-:Y:S05]  /*83c0*/  HMMA.16816.F32.BF16 R4, R168.reuse, R12, R4 ;  /* 0x0000000ca804723c */ /* 0x040fea0000041804 */
[C---:B------:R-:W-:Y:S02]  /*83d0*/  FMUL.FTZ R49, R3.reuse, R49 ;  /* 0x0000003103317220 */ /* 0x040fe40000410000 */
[C---:B------:R-:W-:Y:S01]  /*83e0*/  FMUL.FTZ R12, R3.reuse, R144 ;  /* 0x00000090030c7220 */ /* 0x040fe20000410000 */
[C---:B------:R-:W-:Y:S04]  /*83f0*/  HMMA.16816.F32.BF16 R8, R168.reuse, R14, R8 ;  /* 0x0000000ea808723c */ /* 0x040fe80000041808 */
[C---:B------:R-:W-:Y:S02]  /*8400*/  FMUL.FTZ R13, R3.reuse, R145 ;  /* 0x00000091030d7220 */ /* 0x040fe40000410000 */
[C---:B------:R-:W-:Y:S02]  /*8410*/  FMUL.FTZ R50, R0.reuse, R50 ;  /* 0x0000003200327220 */ /* 0x040fe40000410000 */
[C---:B------:R-:W-:Y:S04]  /*8420*/  FMUL.FTZ R14, R0.reuse, R146 ;  /* 0x00000092000e7220 */ /* 0x040fe80000410000 */
[C---:B------:R-:W-:Y:S02]  /*8430*/  FMUL.FTZ R15, R0.reuse, R147 ;  /* 0x00000093000f7220 */ /* 0x040fe40000410000 */
[----:B------:R-:W-:Y:S01]  /*8440*/  LDSM.16.MT88.4 R144, [R252+0x800] ;  /* 0x00080000fc90783b */ /* 0x000fe20000004200 */
[C---:B------:R-:W-:Y:S02]  /*8450*/  FMUL.FTZ R51, R0.reuse, R51 ;  /* 0x0000003300337220 */ /* 0x040fe40000410000 */
[C---:B------:R-:W-:Y:S02]  /*8460*/  FMUL.FTZ R52, R3.reuse, R52 ;  /* 0x0000003403347220 */ /* 0x040fe40000410000 */
[C---:B----4-:R-:W-:Y:S03]  /*8470*/  HMMA.16816.F32.BF16 R12, R168.reuse, R20, R12 ;  /* 0x00000014a80c723c */ /* 0x050fe6000004180c */
[C---:B------:R-:W-:Y:S02]  /*8480*/  FMUL.FTZ R53, R3.reuse, R53 ;  /* 0x0000003503357220 */ /* 0x040fe40000410000 */
[C---:B------:R-:W-:Y:S02]  /*8490*/  FMUL.FTZ R54, R0.reuse, R54 ;  /* 0x0000003600367220 */ /* 0x040fe40000410000 */
[C---:B------:R-:W-:Y:S01]  /*84a0*/  FMUL.FTZ R20, R3.reuse, R152 ;  /* 0x0000009803147220 */ /* 0x040fe20000410000 */
[C---:B------:R-:W-:Y:S04]  /*84b0*/  HMMA.16816.F32.BF16 R16, R168.reuse, R22, R16 ;  /* 0x00000016a810723c */ /* 0x040fe80000041810 */
[C---:B------:R-:W-:Y:S01]  /*84c0*/  FMUL.FTZ R21, R3.reuse, R153 ;  /* 0x0000009903157220 */ /* 0x040fe20000410000 */
[----:B------:R-:W-:Y:S01]  /*84d0*/  MOV R153, R142 ;  /* 0x0000008e00997202 */ /* 0x000fe20000000f00 */
[C---:B------:R-:W-:Y:S01]  /*84e0*/  FMUL.FTZ R55, R0.reuse, R55 ;  /* 0x0000003700377220 */ /* 0x040fe20000410000 */
[----:B------:R-:W-:Y:S01]  /*84f0*/  MOV R152, R141 ;  /* 0x0000008d00987202 */ /* 0x000fe20000000f00 */
[C---:B------:R-:W-:Y:S01]  /*8500*/  FMUL.FTZ R22, R0.reuse, R154 ;  /* 0x0000009a00167220 */ /* 0x040fe20000410000 */
[----:B------:R-:W-:Y:S01]  /*8510*/  MOV R154, R134 ;  /* 0x00000086009a7202 */ /* 0x000fe20000000f00 */
[----:B------:R-:W-:Y:S02]  /*8520*/  LDSM.16.MT88.4 R140, [R248+0x800] ;  /* 0x00080000f88c783b */ /* 0x000fe40000004200 */
[C---:B------:R-:W-:Y:S01]  /*8530*/  FMUL.FTZ R23, R0.reuse, R155 ;  /* 0x0000009b00177220 */ /* 0x040fe20000410000 */
[----:B------:R-:W-:Y:S01]  /*8540*/  MOV R155, R2 ;  /* 0x00000002009b7202 */ /* 0x000fe20000000f00 */
[----:B------:R-:W-:Y:S02]  /*8550*/  IMAD.MOV.U32 R134, RZ, RZ, R34 ;  /* 0x000000ffff867224 */ /* 0x000fe400078e0022 */
[C---:B------:R-:W-:Y:S02]  /*8560*/  FMUL.FTZ R34, R0.reuse, R166 ;  /* 0x000000a600227220 */ /* 0x040fe40000410000 */
[C---:B------:R-:W-:Y:S01]  /*8570*/  FMUL.FTZ R56, R3.reuse, R56 ;  /* 0x0000003803387220 */ /* 0x040fe20000410000 */
[C---:B------:R-:W-:Y:S03]  /*8580*/  HMMA.16816.F32.BF16 R20, R168.reuse, R28, R20 ;  /* 0x0000001ca814723c */ /* 0x040fe60000041814 */
[C---:B------:R-:W-:Y:S02]  /*8590*/  FMUL.FTZ R57, R3.reuse, R57 ;  /* 0x0000003903397220 */ /* 0x040fe40000410000 */
[C---:B------:R-:W-:Y:S02]  /*85a0*/  FMUL.FTZ R58, R0.reuse, R58 ;  /* 0x0000003a003a7220 */ /* 0x040fe40000410000 */
[C---:B------:R-:W-:Y:S01]  /*85b0*/  FMUL.FTZ R28, R3.reuse, R160 ;  /* 0x000000a0031c7220 */ /* 0x040fe20000410000 */
[C---:B------:R-:W-:Y:S04]  /*85c0*/  HMMA.16816.F32.BF16 R24, R168.reuse, R30, R24 ;  /* 0x0000001ea818723c */ /* 0x040fe80000041818 */
[C---:B------:R-:W-:Y:S02]  /*85d0*/  FMUL.FTZ R29, R3.reuse, R161 ;  /* 0x000000a1031d7220 */ /* 0x040fe40000410000 */
[C---:B------:R-:W-:Y:S02]  /*85e0*/  FMUL.FTZ R59, R0.reuse, R59 ;  /* 0x0000003b003b7220 */ /* 0x040fe40000410000 */
[C---:B------:R-:W-:Y:S04]  /*85f0*/  FMUL.FTZ R30, R0.reuse, R162 ;  /* 0x000000a2001e7220 */ /* 0x040fe80000410000 */
        /* <DEDUP_REMOVED lines=39> */
[C---:B------:R-:W-:Y:S02]  /*8870*/  FMUL.FTZ R98, R0.reuse, R98 ;  /* 0x0000006200627220 */ /* 0x040fe40000410000 */
[C---:B------:R-:W-:Y:S02]  /*8880*/  FMUL.FTZ R99, R0.reuse, R99 ;  /* 0x0000006300637220 */ /* 0x040fe40000410000 */
[--C-:B------:R-:W-:Y:S02]  /*8890*/  FFMA.FTZ R2, R185, c[0x0][0x2d0], -R180.reuse ;  /* 0x0000b400b9027a23 */ /* 0x100fe400000108b4 */
[C---:B------:R-:W-:Y:S02]  /*88a0*/  FMUL.FTZ R100, R3.reuse, R100 ;  /* 0x0000006403647220 */ /* 0x040fe40000410000 */
        /* <DEDUP_REMOVED lines=13> */
[----:B-1----:R-:W-:Y:S02]  /*8980*/  FFMA.FTZ R2, R184, c[0x0][0x2d0], -R180 ;  /* 0x0000b400b8027a23 */ /* 0x002fe400000108b4 */
[C---:B------:R-:W-:Y:S02]  /*8990*/  FMUL.FTZ R113, R3.reuse, R113 ;  /* 0x0000007103717220 */ /* 0x040fe40000410000 */
[----:B------:R1:W4:Y:S01]  /*89a0*/  MUFU.EX2 R161, R2 ;  /* 0x0000000200a17308 */ /* 0x0003220000000800 */
        /* <DEDUP_REMOVED lines=10> */
[C---:B------:R-:W-:Y:S02]  /*8a50*/  FMUL.FTZ R126, R0.reuse, R126 ;  /* 0x0000007e007e7220 */ /* 0x040fe40000410000 */
[C---:B------:R-:W-:Y:S02]  /*8a60*/  FMUL.FTZ R127, R0.reuse, R127 ;  /* 0x0000007f007f7220 */ /* 0x040fe40000410000 */
[--C-:B-1----:R-:W-:Y:S02]  /*8a70*/  FFMA.FTZ R2, R187, c[0x0][0x2d0], -R181.reuse ;  /* 0x0000b400bb027a23 */ /* 0x102fe400000108b5 */
[C---:B------:R-:W-:Y:S02]  /*8a80*/  FMUL.FTZ R124, R3.reuse, R124 ;  /* 0x0000007c037c7220 */ /* 0x040fe40000410000 */
[----:B------:R1:W-:Y:S01]  /*8a90*/  MUFU.EX2 R160, R2 ;  /* 0x0000000200a07308 */ /* 0x0003e20000000800 */
[C---:B------:R-:W-:Y:S02]  /*8aa0*/  FMUL.FTZ R125, R3.reuse, R125 ;  /* 0x0000007d037d7220 */ /* 0x040fe40000410000 */
[C---:B---3--:R-:W-:Y:S01]  /*8ab0*/  FMUL.FTZ R130, R0.reuse, R130 ;  /* 0x0000008200827220 */ /* 0x048fe20000410000 */
[----:B--2---:R-:W2:Y:S01]  /*8ac0*/  LDSM.16.MT88.4 R136, [R136] ;  /* 0x000000008888783b */ /* 0x004ea20000004200 */
[----:B------:R-:W-:Y:S02]  /*8ad0*/  FMUL.FTZ R131, R0, R131 ;  /* 0x0000008300837220 */ /* 0x000fe40000410000 */
[C---:B------:R-:W-:Y:S02]  /*8ae0*/  FMUL.FTZ R128, R3.reuse, R128 ;  /* 0x0000008003807220 */ /* 0x040fe40000410000 */
[C---:B------:R-:W-:Y:S02]  /*8af0*/  FMUL.FTZ R129, R3.reuse, R129 ;  /* 0x0000008103817220 */ /* 0x040fe40000410000 */
[----:B-1----:R-:W-:Y:S04]  /*8b00*/  FFMA.FTZ R2, R186, c[0x0][0x2d0], -R181 ;  /* 0x0000b400ba027a23 */ /* 0x002fe800000108b5 */
[----:B------:R1:W3:Y:S01]  /*8b10*/  MUFU.EX2 R162, R2 ;  /* 0x0000000200a27308 */ /* 0x0002e20000000800 */
[C---:B--2---:R-:W-:Y:S03]  /*8b20*/  HMMA.16816.F32.BF16 R28, R168.reuse, R136, R28 ;  /* 0x00000088a81c723c */ /* 0x044fe6000004181c */
[----:B------:R-:W-:Y:S02]  /*8b30*/  FFMA.FTZ R183, R3, R158, R183 ;  /* 0x0000009e03b77223 */ /* 0x000fe400000100b7 */
[----:B------:R-:W-:Y:S01]  /*8b40*/  FFMA.FTZ R182, R0, R157, R182 ;  /* 0x0000009d00b67223 */ /* 0x000fe200000100b6 */
[----:B------:R-:W-:Y:S01]  /*8b50*/  MOV R157, R155 ;  /* 0x0000009b009d7202 */ /* 0x000fe20000000f00 */
[--C-:B------:R-:W-:Y:S01]  /*8b60*/  FFMA.FTZ R0, R198, c[0x0][0x2d0], -R180.reuse ;  /* 0x0000b400c6007a23 */ /* 0x100fe200000108b4 */
[C---:B------:R-:W-:Y:S01]  /*8b70*/  HMMA.16816.F32.BF16 R32, R168.reuse, R138, R32 ;  /* 0x0000008aa820723c */ /* 0x040fe20000041820 */
[----:B------:R-:W2:Y:S03]  /*8b80*/  LDSM.16.MT88.4 R136, [R248+0x2000] ;  /* 0x00200000f888783b */ /* 0x000ea60000004200 */
[--C-:B-1----:R-:W-:Y:S04]  /*8b90*/  FFMA.FTZ R2, R188, c[0x0][0x2d0], -R180.reuse ;  /* 0x0000b400bc027a23 */ /* 0x102fe800000108b4 */
[----:B------:R1:W-:Y:S01]  /*8ba0*/  MUFU.EX2 R185, R2 ;  /* 0x0000000200b97308 */ /* 0x0003e20000000800 */
[----:B------:R1:W5:Y:S03]  /*8bb0*/  LDL.LU R198, [R1+0x13c] ;  /* 0x00013c0001c67983 */ /* 0x0003660000300800 */
[--C-:B-1----:R-:W-:Y:S06]  /*8bc0*/  FFMA.FTZ R2, R189, c[0x0][0x2d0], -R180.reuse ;  /* 0x0000b400bd027a23 */ /* 0x102fec00000108b4 */
[----:B------:R1:W1:Y:S01]  /*8bd0*/  MUFU.EX2 R184, R2 ;  /* 0x0000000200b87308 */ /* 0x0002620000000800 */
[C---:B--2---:R-:W-:Y:S08]  /*8be0*/  HMMA.16816.F32.BF16 R36, R168.reuse, R136, R36 ;  /* 0x00000088a824723c */ /* 0x044ff00000041824 */
[C---:B------:R-:W-:Y:S01]  /*8bf0*/  HMMA.16816.F32.BF16 R40, R168.reuse, R138, R40 ;  /* 0x0000008aa828723c */ /* 0x040fe20000041828 */
[----:B------:R-:W2:Y:S03]  /*8c00*/  LDSM.16.MT88.4 R136, [R252+0x2000] ;  /* 0x00200000fc88783b */ /* 0x000ea60000004200 */
[--C-:B-1----:R-:W-:Y:S02]  /*8c10*/  FFMA.FTZ R2, R190, c[0x0][0x2d0], -R181.reuse ;  /* 0x0000b400be027a23 */ /* 0x102fe400000108b5 */
[--C-:B------:R-:W-:Y:S06]  /*8c20*/  FFMA.FTZ R190, R176, c[0x0][0x2d0], -R180.reuse ;  /* 0x0000b400b0be7a23 */ /* 0x100fec00000108b4 */
[----:B------:R-:W-:Y:S01]  /*8c30*/  MUFU.EX2 R190, R190 ;  /* 0x000000be00be7308 */ /* 0x000fe20000000800 */
        /* <DEDUP_REMOVED lines=31> */
[----:B----4-:R-:W-:Y:S01]  /*8e30*/  F2FP.BF16.PACK_AB R136, R161, R159 ;  /* 0x0000009fa188723e */ /* 0x010fe200000010ff */
[----:B------:R-:W-:Y:S01]  /*8e40*/  HMMA.16816.F32.BF16 R128, R168, R138, R128 ;  /* 0x0000008aa880723c */ /* 0x000fe20000041880 */
[----:B------:R1:W-:Y:S03]  /*8e50*/  MUFU.EX2 R168, R2 ;  /* 0x0000000200a87308 */ /* 0x0003e60000000800 */
[----:B---3--:R-:W-:Y:S03]  /*8e60*/  F2FP.BF16.PACK_AB R137, R162, R160 ;  /* 0x000000a0a289723e */ /* 0x008fe600000010ff */
[----:B------:R-:W-:Y:S04]  /*8e70*/  F2FP.BF16.PACK_AB R138, R184, R185 ;  /* 0x000000b9b88a723e */ /* 0x000fe800000010ff */
[----:B------:R2:W-:Y:S01]  /*8e80*/  MUFU.EX2 R171, R0 ;  /* 0x0000000000ab7308 */ /* 0x0005e20000000800 */
[----:B-1----:R-:W-:Y:S09]  /*8e90*/  FFMA.FTZ R2, R191, c[0x0][0x2d0], -R181 ;  /* 0x0000b400bf027a23 */ /* 0x002ff200000108b5 */
[----:B------:R-:W1:Y:S01]  /*8ea0*/  MUFU.EX2 R187, R2 ;  /* 0x0000000200bb7308 */ /* 0x000e620000000800 */
[----:B--2---:R-:W-:Y:S02]  /*8eb0*/  FFMA.FTZ R0, R199, c[0x0][0x2d0], -R180 ;  /* 0x0000b400c7007a23 */ /* 0x004fe400000108b4 */
[----:B------:R2:W5:Y:S07]  /*8ec0*/  LDL.LU R199, [R1+0x138] ;  /* 0x0001380001c77983 */ /* 0x00056e0000300800 */
[----:B------:R-:W3:Y:S01]  /*8ed0*/  MUFU.EX2 R3, R0 ;  /* 0x0000000000037308 */ /* 0x000ee20000000800 */
[----:B-1----:R-:W-:Y:S01]  /*8ee0*/  F2FP.BF16.PACK_AB R139, R187, R168 ;  /* 0x000000a8bb8b723e */ /* 0x002fe200000010ff */
[----:B------:R-:W-:Y:S04]  /*8ef0*/  FADD.FTZ R2, R151, R183 ;  /* 0x000000b797027221 */ /* 0x000fe80000010000 */
[----:B------:R-:W-:Y:S02]  /*8f00*/  FADD.FTZ R2, R148, R2 ;  /* 0x0000000294027221 */ /* 0x000fe40000010000 */
[C---:B------:R-:W-:Y:S05]  /*8f10*/  HMMA.16816.F32.BF16 R4, R136.reuse, R140, R4 ;  /* 0x0000008c8804723c */ /* 0x040fea0000041804 */
[----:B---3--:R-:W-:Y:S02]  /*8f20*/  IMAD.MOV.U32 R183, RZ, RZ, R3 ;  /* 0x000000ffffb77224 */ /* 0x008fe400078e0003 */
[----:B------:R-:W-:Y:S01]  /*8f30*/  FADD.FTZ R3, R150, R182 ;  /* 0x000000b696037221 */ /* 0x000fe20000010000 */
[C---:B------:R-:W-:Y:S01]  /*8f40*/  HMMA.16816.F32.BF16 R8, R136.reuse, R142, R8 ;  /* 0x0000008e8808723c */ /* 0x040fe20000041808 */
[----:B------:R-:W1:Y:S03]  /*8f50*/  LDSM.16.MT88.4 R140, [R251+0x800] ;  /* 0x00080000fb8c783b */ /* 0x000e660000004200 */
[----:B------:R-:W-:Y:S01]  /*8f60*/  MOV R182, R149 ;  /* 0x0000009500b67202 */ /* 0x000fe20000000f00 */
[----:B------:R-:W-:Y:S02]  /*8f70*/  FADD.FTZ R3, R153, R3 ;  /* 0x0000000399037221 */ /* 0x000fe40000010000 */
[----:B------:R-:W-:Y:S01]  /*8f80*/  FADD.FTZ R158, R152, R2 ;  /* 0x00000002989e7221 */ /* 0x000fe20000010000 */
[C---:B------:R-:W-:Y:S04]  /*8f90*/  HMMA.16816.F32.BF16 R12, R136.reuse, R144, R12 ;  /* 0x00000090880c723c */ /* 0x040fe8000004180c */
[----:B------:R-:W-:Y:S02]  /*8fa0*/  FFMA.FTZ R2, R173, c[0x0][0x2d0], -R181 ;  /* 0x0000b400ad027a23 */ /* 0x000fe400000108b5 */
[----:B------:R-:W-:Y:S02]  /*8fb0*/  FADD.FTZ R157, R157, R3 ;  /* 0x000000039d9d7221 */ /* 0x000fe40000010000 */
[C---:B------:R-:W-:Y:S01]  /*8fc0*/  HMMA.16816.F32.BF16 R16, R136.reuse, R146, R16 ;  /* 0x000000928810723c */ /* 0x040fe20000041810 */
[----:B------:R-:W3:Y:S03]  /*8fd0*/  LDSM.16.MT88.4 R144, [R149+0x800] ;  /* 0x000800009590783b */ /* 0x000ee60000004200 */
[----:B------:R-:W-:Y:S02]  /*8fe0*/  FADD.FTZ R3, R159, R158 ;  /* 0x0000009e9f037221 */ /* 0x000fe40000010000 */
[----:B------:R-:W-:Y:S02]  /*8ff0*/  FFMA.FTZ R0, R156, c[0x0][0x2d0], -R181 ;  /* 0x0000b4009c007a23 */ /* 0x000fe400000108b5 */
[--C-:B------:R-:W-:Y:S02]  /*9000*/  FFMA.FTZ R156, R195, c[0x0][0x2d0], -R180.reuse ;  /* 0x0000b400c39c7a23 */ /* 0x100fe400000108b4 */
[----:B------:R4:W-:Y:S02]  /*9010*/  MUFU.EX2 R170, R0 ;  /* 0x0000000000aa7308 */ /* 0x0009e40000000800 */
[----:B------:R-:W-:Y:S04]  /*9020*/  FADD.FTZ R3, R161, R3 ;  /* 0x00000003a1037221 */ /* 0x000fe80000010000 */
[----:B------:R-:W-:Y:S04]  /*9030*/  FADD.FTZ R3, R185, R3 ;  /* 0x00000003b9037221 */ /* 0x000fe80000010000 */
[----:B------:R-:W-:Y:S01]  /*9040*/  MUFU.EX2 R165, R156 ;  /* 0x0000009c00a57308 */ /* 0x000fe20000000800 */
[C---:B-1----:R-:W-:Y:S08]  /*9050*/  HMMA.16816.F32.BF16 R20, R136.reuse, R140, R20 ;  /* 0x0000008c8814723c */ /* 0x042ff00000041814 */
[C---:B------:R-:W-:Y:S01]  /*9060*/  HMMA.16816.F32.BF16 R24, R136.reuse, R142, R24 ;  /* 0x0000008e8818723c */ /* 0x040fe20000041818 */
[----:B------:R-:W1:Y:S03]  /*9070*/  LDSM.16.MT88.4 R140, [R248+0x2800] ;  /* 0x00280000f88c783b */ /* 0x000e660000004200 */
[--C-:B----4-:R-:W-:Y:S04]  /*9080*/  FFMA.FTZ R0, R154, c[0x0][0x2d0], -R181.reuse ;  /* 0x0000b4009a007a23 */ /* 0x110fe800000108b5 */
[C---:B---3--:R-:W-:Y:S01]  /*9090*/  HMMA.16816.F32.BF16 R28, R136.reuse, R144, R28 ;  /* 0x00000090881c723c */ /* 0x048fe2000004181c */
[----:B------:R-:W-:Y:S01]  /*90a0*/  LDSM.16.MT88.4 R152, [R251+0x1000] ;  /* 0x00100000fb98783b */ /* 0x000fe20000004200 */
[----:B------:R3:W-:Y:S06]  /*90b0*/  MUFU.EX2 R186, R0 ;  /* 0x0000000000ba7308 */ /* 0x0007ec0000000800 */
[C---:B------:R-:W-:Y:S01]  /*90c0*/  HMMA.16816.F32.BF16 R32, R136.reuse, R146, R32 ;  /* 0x000000928820723c */ /* 0x040fe20000041820 */
[----:B------:R-:W4:Y:S03]  /*90d0*/  LDSM.16.MT88.4 R144, [R252+0x2800] ;  /* 0x00280000fc90783b */ /* 0x000f260000004200 */
[--C-:B---3--:R-:W-:Y:S05]  /*90e0*/  FFMA.FTZ R0, R192, c[0x0][0x2d0], -R180.reuse ;  /* 0x0000b400c0007a23 */ /* 0x108fea00000108b4 */
[----:B------:R2:W5:Y:S01]  /*90f0*/  LDL.LU R192, [R1+0x134] ;  /* 0x0001340001c07983 */ /* 0x0005620000300800 */
[----:B------:R3:W-:Y:S01]  /*9100*/  MUFU.EX2 R166, R0 ;  /* 0x0000000000a67308 */ /* 0x0007e20000000800 */
[C---:B-1----:R-:W-:Y:S08]  /*9110*/  HMMA.16816.F32.BF16 R36, R136.reuse, R140, R36 ;  /* 0x0000008c8824723c */ /* 0x042ff00000041824 */
[C---:B------:R-:W-:Y:S01]  /*9120*/  HMMA.16816.F32.BF16 R40, R136.reuse, R142, R40 ;  /* 0x0000008e8828723c */ /* 0x040fe20000041828 */
[----:B------:R-:W1:Y:S07]  /*9130*/  LDSM.16.MT88.4 R140, [R251+0x2800] ;  /* 0x00280000fb8c783b */ /* 0x000e6e0000004200 */
[C---:B----4-:R-:W-:Y:S04]  /*9140*/  HMMA.16816.F32.BF16 R44, R136.reuse, R144, R44 ;  /* 0x00000090882c723c */ /* 0x050fe8000004182c */
[--C-:B---3--:R-:W-:Y:S02]  /*9150*/  FFMA.FTZ R0, R193, c[0x0][0x2d0], -R180.reuse ;  /* 0x0000b400c1007a23 */ /* 0x108fe400000108b4 */
[----:B------:R2:W5:Y:S02]  /*9160*/  LDL.LU R193, [R1+0x130] ;  /* 0x0001300001c17983 */ /* 0x0005640000300800 */
[C---:B------:R-:W-:Y:S01]  /*9170*/  HMMA.16816.F32.BF16 R48, R136.reuse, R146, R48 ;  /* 0x000000928830723c */ /* 0x040fe20000041830 */
[----:B------:R3:W-:Y:S01]  /*9180*/  MUFU.EX2 R167, R0 ;  /* 0x0000000000a77308 */ /* 0x0007e20000000800 */
[----:B------:R-:W4:Y:S06]  /*9190*/  LDSM.16.MT88.4 R144, [R149+0x2800] ;  /* 0x002800009590783b */ /* 0x000f2c0000004200 */
[C---:B-1----:R-:W-:Y:S04]  /*91a0*/  HMMA.16816.F32.BF16 R52, R136.reuse, R140, R52 ;  /* 0x0000008c8834723c */ /* 0x042fe80000041834 */
[--C-:B---3--:R-:W-:Y:S02]  /*91b0*/  FFMA.FTZ R0, R134, c[0x0][0x2d0], -R181.reuse ;  /* 0x0000b40086007a23 */ /* 0x108fe400000108b5 */
[--C-:B------:R-:W-:Y:S02]  /*91c0*/  FFMA.FTZ R134, R194, c[0x0][0x2d0], -R180.reuse ;  /* 0x0000b400c2867a23 */ /* 0x100fe400000108b4 */
[----:B------:R2:W5:Y:S01]  /*91d0*/  LDL.LU R194, [R1+0x12c] ;  /* 0x00012c0001c27983 */ /* 0x0005620000300800 */
[C---:B------:R-:W-:Y:S01]  /*91e0*/  HMMA.16816.F32.BF16 R56, R136.reuse, R142, R56 ;  /* 0x0000008e8838723c */ /* 0x040fe20000041838 */
[----:B------:R1:W-:Y:S02]  /*91f0*/  MUFU.EX2 R163, R0 ;  /* 0x0000000000a37308 */ /* 0x0003e40000000800 */
[----:B------:R-:W3:Y:S01]  /*9200*/  LDSM.16.MT88.4 R140, [R248+0x4800] ;  /* 0x00480000f88c783b */ /* 0x000ee20000004200 */
[----:B------:R-:W-:Y:S04]  /*9210*/  FFMA.FTZ R180, R177, c[0x0][0x2d0], -R180 ;  /* 0x0000b400b1b47a23 */ /* 0x000fe800000108b4 */
[C---:B----4-:R-:W-:Y:S03]  /*9220*/  HMMA.16816.F32.BF16 R60, R136.reuse, R144, R60 ;  /* 0x00000090883c723c */ /* 0x050fe6000004183c */
[----:B------:R2:W5:Y:S01]  /*9230*/  LDL.LU R195, [R1+0x128] ;  /* 0x0001280001c37983 */ /* 0x0005620000300800 */
[----:B------:R-:W-:Y:S03]  /*9240*/  MUFU.EX2 R188, R180 ;  /* 0x000000b400bc7308 */ /* 0x000fe60000000800 */
[----:B------:R2:W5:Y:S01]  /*9250*/  LDL.LU R176, [R1+0x124] ;  /* 0x0001240001b07983 */ /* 0x0005620000300800 */
[C---:B------:R-:W-:Y:S03]  /*9260*/  HMMA.16816.F32.BF16 R64, R136.reuse, R146, R64 ;  /* 0x000000928840723c */ /* 0x040fe60000041840 */
[----:B------:R-:W4:Y:S03]  /*9270*/  LDSM.16.MT88.4 R144, [R252+0x4800] ;  /* 0x00480000fc90783b */ /* 0x000f260000004200 */
[----:B------:R-:W2:Y:S01]  /*9280*/  MUFU.EX2 R169, R134 ;  /* 0x0000008600a97308 */ /* 0x000ea20000000800 */
[--C-:B-1----:R-:W-:Y:S04]  /*9290*/  FFMA.FTZ R0, R178, c[0x0][0x2d0], -R181.reuse ;  /* 0x0000b400b2007a23 */ /* 0x102fe800000108b5 */
[----:B------:R1:W5:Y:S04]  /*92a0*/  LDL.LU R177, [R1+0x120] ;  /* 0x0001200001b17983 */ /* 0x0003680000300800 */
[----:B------:R1:W5:Y:S01]  /*92b0*/  LDL.LU R178, [R1+0x11c] ;  /* 0x00011c0001b27983 */ /* 0x0003620000300800 */
[----:B------:R1:W-:Y:S01]  /*92c0*/  MUFU.EX2 R164, R0 ;  /* 0x0000000000a47308 */ /* 0x0003e20000000800 */
[C---:B---3--:R-:W-:Y:S08]  /*92d0*/  HMMA.16816.F32.BF16 R68, R136.reuse, R140, R68 ;  /* 0x0000008c8844723c */ /* 0x048ff00000041844 */
[C---:B------:R-:W-:Y:S01]  /*92e0*/  HMMA.16816.F32.BF16 R72, R136.reuse, R142, R72 ;  /* 0x0000008e8848723c */ /* 0x040fe20000041848 */
[----:B------:R-:W3:Y:S03]  /*92f0*/  LDSM.16.MT88.4 R140, [R251+0x4800] ;  /* 0x00480000fb8c783b */ /* 0x000ee60000004200 */
[--C-:B-1----:R-:W-:Y:S04]  /*9300*/  FFMA.FTZ R0, R179, c[0x0][0x2d0], -R181.reuse ;  /* 0x0000b400b3007a23 */ /* 0x102fe800000108b5 */
[C---:B----4-:R-:W-:Y:S01]  /*9310*/  HMMA.16816.F32.BF16 R76, R136.reuse, R144, R76 ;  /* 0x00000090884c723c */ /* 0x050fe2000004184c */
[----:B------:R1:W5:Y:S01]  /*9320*/  LDL.LU R179, [R1+0x118] ;  /* 0x0001180001b37983 */ /* 0x0003620000300800 */
[----:B------:R4:W-:Y:S06]  /*9330*/  MUFU.EX2 R189, R0 ;  /* 0x0000000000bd7308 */ /* 0x0009ec0000000800 */
[C---:B------:R-:W-:Y:S01]  /*9340*/  HMMA.16816.F32.BF16 R80, R136.reuse, R146, R80 ;  /* 0x000000928850723c */ /* 0x040fe20000041850 */
[----:B------:R-:W1:Y:S03]  /*9350*/  LDSM.16.MT88.4 R144, [R149+0x4800] ;  /* 0x004800009590783b */ /* 0x000e660000004200 */
[--C-:B----4-:R-:W-:Y:S05]  /*9360*/  FFMA.FTZ R0, R172, c[0x0][0x2d0], -R181.reuse ;  /* 0x0000b400ac007a23 */ /* 0x110fea00000108b5 */
[----:B------:R4:W5:Y:S03]  /*9370*/  LDL.LU R172, [R1+0x114] ;  /* 0x0001140001ac7983 */ /* 0x0009660000300800 */
[----:B------:R-:W-:Y:S01]  /*9380*/  FFMA.FTZ R181, R135, c[0x0][0x2d0], -R181 ;  /* 0x0000b40087b57a23 */ /* 0x000fe200000108b5 */
[----:B------:R2:W2:Y:S01]  /*9390*/  MUFU.EX2 R191, R0 ;  /* 0x0000000000bf7308 */ /* 0x0004a20000000800 */
[----:B------:R4:W5:Y:S01]  /*93a0*/  LDL.LU R173, [R1+0x110] ;  /* 0x0001100001ad7983 */ /* 0x0009620000300800 */
[C---:B---3--:R-:W-:Y:S08]  /*93b0*/  HMMA.16816.F32.BF16 R84, R136.reuse, R140, R84 ;  /* 0x0000008c8854723c */ /* 0x048ff00000041854 */
[----:B------:R-:W-:Y:S01]  /*93c0*/  MUFU.EX2 R134, R181 ;  /* 0x000000b500867308 */ /* 0x000fe20000000800 */
[C---:B------:R-:W-:Y:S01]  /*93d0*/  HMMA.16816.F32.BF16 R88, R136.reuse, R142, R88 ;  /* 0x0000008e8858723c */ /* 0x040fe20000041858 */
[----:B------:R-:W3:Y:S07]  /*93e0*/  LDSM.16.MT88.4 R140, [R248+0x6800] ;  /* 0x00680000f88c783b */ /* 0x000eee0000004200 */
[C---:B-1----:R-:W-:Y:S01]  /*93f0*/  HMMA.16816.F32.BF16 R92, R136.reuse, R144, R92 ;  /* 0x00000090885c723c */ /* 0x042fe2000004185c */
[----:B------:R1:W1:Y:S03]  /*9400*/  MUFU.EX2 R135, R2 ;  /* 0x0000000200877308 */ /* 0x0002660000000800 */
[----:B--2---:R-:W-:Y:S02]  /*9410*/  FADD.FTZ R0, R160, R157 ;  /* 0x0000009da0007221 */ /* 0x004fe40000010000 */
[----:B------:R-:W-:Y:S02]  /*9420*/  LDSM.16.MT88.4 R156, [R252+0x1800] ;  /* 0x00180000fc9c783b */ /* 0x000fe40000004200 */
[C---:B------:R-:W-:Y:S04]  /*9430*/  HMMA.16816.F32.BF16 R96, R136.reuse, R146, R96 ;  /* 0x000000928860723c */ /* 0x040fe80000041860 */
[----:B------:R-:W-:Y:S02]  /*9440*/  FADD.FTZ R0, R162, R0 ;  /* 0x00000000a2007221 */ /* 0x000fe40000010000 */
[----:B------:R-:W2:Y:S02]  /*9450*/  LDSM.16.MT88.4 R144, [R252+0x6800] ;  /* 0x00680000fc90783b */ /* 0x000ea40000004200 */
[----:B------:R-:W-:Y:S04]  /*9460*/  FADD.FTZ R0, R168, R0 ;  /* 0x00000000a8007221 */ /* 0x000fe80000010000 */
[----:B-1----:R-:W-:Y:S02]  /*9470*/  FADD.FTZ R2, R184, R3 ;  /* 0x00000003b8027221 */ /* 0x002fe40000010000 */
[----:B------:R-:W-:Y:S01]  /*9480*/  IMAD.MOV.U32 R3, RZ, RZ, R169 ;  /* 0x000000ffff037224 */ /* 0x000fe200078e00a9 */
[----:B------:R-:W-:Y:S01]  /*9490*/  F2FP.BF16.PACK_AB R169, R191, R189 ;  /* 0x000000bdbfa9723e */ /* 0x000fe200000010ff */
[C---:B---3--:R-:W-:Y:S08]  /*94a0*/  HMMA.16816.F32.BF16 R100, R136.reuse, R140, R100 ;  /* 0x0000008c8864723c */ /* 0x048ff00000041864 */
[C---:B------:R-:W-:Y:S01]  /*94b0*/  HMMA.16816.F32.BF16 R104, R136.reuse, R142, R104 ;  /* 0x0000008e8868723c */ /* 0x040fe20000041868 */
[----:B------:R-:W1:Y:S07]  /*94c0*/  LDSM.16.MT88.4 R140, [R251+0x6800] ;  /* 0x00680000fb8c783b */ /* 0x000e6e0000004200 */
[C---:B--2---:R-:W-:Y:S08]  /*94d0*/  HMMA.16816.F32.BF16 R108, R136.reuse, R144, R108 ;  /* 0x00000090886c723c */ /* 0x044ff0000004186c */
[C---:B------:R-:W-:Y:S01]  /*94e0*/  HMMA.16816.F32.BF16 R112, R136.reuse, R146, R112 ;  /* 0x000000928870723c */ /* 0x040fe20000041870 */
[----:B------:R-:W2:Y:S08]  /*94f0*/  LDSM.16.MT88.4 R144, [R149+0x6800] ;  /* 0x006800009590783b */ /* 0x000eb00000004200 */
[----:B------:R-:W3:Y:S01]  /*9500*/  LDSM.16.MT88.4 R148, [R248+0x1000] ;  /* 0x00100000f894783b */ /* 0x000ee20000004200 */
[C---:B-1----:R-:W-:Y:S08]  /*9510*/  HMMA.16816.F32.BF16 R116, R136.reuse, R140, R116 ;  /* 0x0000008c8874723c */ /* 0x042ff00000041874 */
[C---:B------:R-:W-:Y:S01]  /*9520*/  HMMA.16816.F32.BF16 R120, R136.reuse, R142, R120 ;  /* 0x0000008e8878723c */ /* 0x040fe20000041878 */
[----:B------:R-:W1:Y:S07]  /*9530*/  LDSM.16.MT88.4 R140, [R252+0x1000] ;  /* 0x00100000fc8c783b */ /* 0x000e6e0000004200 */
[C---:B--2---:R-:W-:Y:S08]  /*9540*/  HMMA.16816.F32.BF16 R124, R136.reuse, R144, R124 ;  /* 0x00000090887c723c */ /* 0x044ff0000004187c */
[----:B------:R-:W-:Y:S01]  /*9550*/  HMMA.16816.F32.BF16 R128, R136, R146, R128 ;  /* 0x000000928880723c */ /* 0x000fe20000041880 */
[----:B------:R-:W2:Y:S06]  /*9560*/  LDSM.16.MT88.4 R144, [R182+0x1000] ;  /* 0x00100000b690783b */ /* 0x000eac0000004200 */
[----:B------:R-:W-:Y:S02]  /*9570*/  F2FP.BF16.PACK_AB R136, R183, R171 ;  /* 0x000000abb788723e */ /* 0x000fe400000010ff */
[----:B------:R-:W-:Y:S03]  /*9580*/  F2FP.BF16.PACK_AB R137, R186, R170 ;  /* 0x000000aaba89723e */ /* 0x000fe600000010ff */
[-C--:B------:R-:W-:Y:S02]  /*9590*/  F2FP.BF16.PACK_AB R138, R167, R166.reuse ;  /* 0x000000a6a78a723e */ /* 0x080fe400000010ff */
[----:B------:R-:W-:Y:S07]  /*95a0*/  F2FP.BF16.PACK_AB R139, R164, R163 ;  /* 0x000000a3a48b723e */ /* 0x000fee00000010ff */
[C---:B---3--:R-:W-:Y:S08]  /*95b0*/  HMMA.16816.F32.BF16 R4, R136.reuse, R148, R4 ;  /* 0x000000948804723c */ /* 0x048ff00000041804 */
[C---:B------:R-:W-:Y:S01]  /*95c0*/  HMMA.16816.F32.BF16 R8, R136.reuse, R150, R8 ;  /* 0x000000968808723c */ /* 0x040fe20000041808 */
[----:B------:R-:W-:Y:S07]  /*95d0*/  LDSM.16.MT88.4 R148, [R252+0x3000] ;  /* 0x00300000fc94783b */ /* 0x000fee0000004200 */
[C---:B-1----:R-:W-:Y:S08]  /*95e0*/  HMMA.16816.F32.BF16 R12, R136.reuse, R140, R12 ;  /* 0x0000008c880c723c */ /* 0x042ff0000004180c */
[C---:B------:R-:W-:Y:S01]  /*95f0*/  HMMA.16816.F32.BF16 R16, R136.reuse, R142, R16 ;  /* 0x0000008e8810723c */ /* 0x040fe20000041810 */
[----:B------:R-:W1:Y:S07]  /*9600*/  LDSM.16.MT88.4 R140, [R248+0x3000] ;  /* 0x00300000f88c783b */ /* 0x000e6e0000004200 */
[C---:B------:R-:W-:Y:S08]  /*9610*/  HMMA.16816.F32.BF16 R20, R136.reuse, R152, R20 ;  /* 0x000000988814723c */ /* 0x040ff00000041814 */
[C---:B------:R-:W-:Y:S01]  /*9620*/  HMMA.16816.F32.BF16 R24, R136.reuse, R154, R24 ;  /* 0x0000009a8818723c */ /* 0x040fe20000041818 */
[----:B------:R-:W3:Y:S07]  /*9630*/  LDSM.16.MT88.4 R152, [R251+0x3000] ;  /* 0x00300000fb98783b */ /* 0x000eee0000004200 */
[C---:B--2---:R-:W-:Y:S08]  /*9640*/  HMMA.16816.F32.BF16 R28, R136.reuse, R144, R28 ;  /* 0x00000090881c723c */ /* 0x044ff0000004181c */
[C---:B------:R-:W-:Y:S01]  /*9650*/  HMMA.16816.F32.BF16 R32, R136.reuse, R146, R32 ;  /* 0x000000928820723c */ /* 0x040fe20000041820 */
[----:B------:R-:W-:Y:S07]  /*9660*/  LDSM.16.MT88.4 R144, [R248+0x5000] ;  /* 0x00500000f890783b */ /* 0x000fee0000004200 */
[C---:B-1----:R-:W-:Y:S08]  /*9670*/  HMMA.16816.F32.BF16 R36, R136.reuse, R140, R36 ;  /* 0x0000008c8824723c */ /* 0x042ff00000041824 */
[C---:B------:R-:W-:Y:S01]  /*9680*/  HMMA.16816.F32.BF16 R40, R136.reuse, R142, R40 ;  /* 0x0000008e8828723c */ /* 0x040fe20000041828 */
[----:B------:R-:W1:Y:S07]  /*9690*/  LDSM.16.MT88.4 R140, [R182+0x3000] ;  /* 0x00300000b68c783b */ /* 0x000e6e0000004200 */
[C---:B------:R-:W-:Y:S08]  /*96a0*/  HMMA.16816.F32.BF16 R44, R136.reuse, R148, R44 ;  /* 0x00000094882c723c */ /* 0x040ff0000004182c */
[C---:B------:R-:W-:Y:S01]  /*96b0*/  HMMA.16816.F32.BF16 R48, R136.reuse, R150, R48 ;  /* 0x000000968830723c */ /* 0x040fe20000041830 */
[----:B------:R-:W2:Y:S07]  /*96c0*/  LDSM.16.MT88.4 R148, [R252+0x5000] ;  /* 0x00500000fc94783b */ /* 0x000eae0000004200 */
        /* <DEDUP_REMOVED lines=18> */
[C---:B---3--:R-:W-:Y:S07]  /*97f0*/  HMMA.16816.F32.BF16 R100, R136.reuse, R144, R100 ;  /* 0x000000908864723c */ /* 0x048fee0000041864 */
[----:B------:R-:W-:Y:S01]  /*9800*/  MOV R145, R183 ;  /* 0x000000b700917202 */ /* 0x000fe20000000f00 */
[C---:B------:R-:W-:Y:S04]  /*9810*/  HMMA.16816.F32.BF16 R104, R136.reuse, R146, R104 ;  /* 0x000000928868723c */ /* 0x040fe80000041868 */
[----:B------:R-:W-:Y:S03]  /*9820*/  IMAD.MOV.U32 R144, RZ, RZ, R186 ;  /* 0x000000ffff907224 */ /* 0x000fe600078e00ba */
[----:B------:R-:W-:Y:S01]  /*9830*/  MOV R146, R163 ;  /* 0x000000a300927202 */ /* 0x000fe20000000f00 */
[C---:B-1----:R-:W-:Y:S01]  /*9840*/  HMMA.16816.F32.BF16 R108, R136.reuse, R140, R108 ;  /* 0x0000008c886c723c */ /* 0x042fe2000004186c */
[----:B------:R-:W-:Y:S03]  /*9850*/  LDSM.16.MT88.4 R160, [R251+0x1800] ;  /* 0x00180000fba0783b */ /* 0x000fe60000004200 */
[----:B------:R-:W-:Y:S04]  /*9860*/  MOV R147, R166 ;  /* 0x000000a600937202 */ /* 0x000fe80000000f00 */
[C---:B------:R-:W-:Y:S01]  /*9870*/  HMMA.16816.F32.BF16 R112, R136.reuse, R142, R112 ;  /* 0x0000008e8870723c */ /* 0x040fe20000041870 */
[----:B------:R-:W1:Y:S07]  /*9880*/  LDSM.16.MT88.4 R140, [R248+0x1800] ;  /* 0x00180000f88c783b */ /* 0x000e6e0000004200 */
[C---:B------:R-:W-:Y:S07]  /*9890*/  HMMA.16816.F32.BF16 R116, R136.reuse, R148, R116 ;  /* 0x000000948874723c */ /* 0x040fee0000041874 */
[----:B------:R-:W-:Y:S01]  /*98a0*/  MOV R149, R182 ;  /* 0x000000b600957202 */ /* 0x000fe20000000f00 */
[C---:B------:R-:W-:Y:S01]  /*98b0*/  HMMA.16816.F32.BF16 R120, R136.reuse, R150, R120 ;  /* 0x000000968878723c */ /* 0x040fe20000041878 */
[----:B------:R-:W-:Y:S03]  /*98c0*/  LDSM.16.MT88.4 R180, [R248+0x3800] ;  /* 0x00380000f8b4783b */ /* 0x000fe60000004200 */
[----:B------:R-:W-:Y:S03]  /*98d0*/  MOV R148, R167 ;  /* 0x000000a700947202 */ /* 0x000fe60000000f00 */
[----:B------:R-:W-:Y:S01]  /*98e0*/  IMAD.MOV.U32 R150, RZ, RZ, R165 ;  /* 0x000000ffff967224 */ /* 0x000fe200078e00a5 */
[C---:B--2---:R-:W-:Y:S04]  /*98f0*/  HMMA.16816.F32.BF16 R124, R136.reuse, R152, R124 ;  /* 0x00000098887c723c */ /* 0x044fe8000004187c */
[----:B------:R-:W-:Y:S02]  /*9900*/  MOV R151, R164 ;  /* 0x000000a400977202 */ /* 0x000fe40000000f00 */
[----:B------:R2:W3:Y:S01]  /*9910*/  LDSM.16.MT88.4 R164, [R149+0x1800] ;  /* 0x0018000095a4783b */ /* 0x0004e20000004200 */
[----:B------:R-:W-:Y:S01]  /*9920*/  MOV R152, R171 ;  /* 0x000000ab00987202 */ /* 0x000fe20000000f00 */
[----:B------:R-:W-:Y:S04]  /*9930*/  HMMA.16816.F32.BF16 R128, R136, R154, R128 ;  /* 0x0000009a8880723c */ /* 0x000fe80000041880 */
[----:B------:R-:W-:Y:S02]  /*9940*/  MOV R153, R170 ;  /* 0x000000aa00997202 */ /* 0x000fe40000000f00 */
[----:B------:R-:W-:Y:S02]  /*9950*/  F2FP.BF16.PACK_AB R168, R150, R3 ;  /* 0x0000000396a8723e */ /* 0x000fe400000010ff */
[----:B------:R-:W-:Y:S04]  /*9960*/  F2FP.BF16.PACK_AB R170, R188, R190 ;  /* 0x000000bebcaa723e */ /* 0x000fe800000010ff */
[----:B------:R-:W-:Y:S02]  /*9970*/  F2FP.BF16.PACK_AB R171, R134, R135 ;  /* 0x0000008786ab723e */ /* 0x000fe400000010ff */
[----:B------:R-:W-:Y:S02]  /*9980*/  MOV R155, R187 ;  /* 0x000000bb009b7202 */ /* 0x000fe40000000f00 */
[----:B------:R-:W3:Y:S03]  /*9990*/  LDSM.16.MT88.4 R184, [R252+0x3800] ;  /* 0x00380000fcb8783b */ /* 0x000ee60000004200 */
[C---:B-1----:R-:W-:Y:S07]  /*99a0*/  HMMA.16816.F32.BF16 R136, R168.reuse, R140, R4 ;  /* 0x0000008ca888723c */ /* 0x042fee0000041804 */
[----:B------:R-:W-:Y:S01]  /*99b0*/  MOV R5, R150 ;  /* 0x0000009600057202 */ /* 0x000fe20000000f00 */
[C---:B------:R-:W-:Y:S04]  /*99c0*/  HMMA.16816.F32.BF16 R140, R168.reuse, R142, R8 ;  /* 0x0000008ea88c723c */ /* 0x040fe80000041808 */
[----:B------:R-:W-:Y:S01]  /*99d0*/  IMAD.MOV.U32 R6, RZ, RZ, R151 ;  /* 0x000000ffff067224 */ /* 0x000fe200078e0097 */
[----:B------:R-:W-:Y:S02]  /*99e0*/  MOV R7, R148 ;  /* 0x0000009400077202 */ /* 0x000fe40000000f00 */
[----:B------:R-:W-:Y:S01]  /*99f0*/  MOV R8, R146 ;  /* 0x0000009200087202 */ /* 0x000fe20000000f00 */
[----:B------:R-:W-:Y:S01]  /*9a00*/  IMAD.MOV.U32 R10, RZ, RZ, R144 ;  /* 0x000000ffff0a7224 */ /* 0x000fe200078e0090 */
[----:B------:R-:W-:Y:S03]  /*9a10*/  MOV R9, R147 ;  /* 0x0000009300097202 */ /* 0x000fe60000000f00 */
[----:B------:R-:W-:Y:S02]  /*9a20*/  MOV R11, R145 ;  /* 0x00000091000b7202 */ /* 0x000fe40000000f00 */
[C---:B------:R-:W-:Y:S03]  /*9a30*/  HMMA.16816.F32.BF16 R144, R168.reuse, R156, R12 ;  /* 0x0000009ca890723c */ /* 0x040fe6000004180c */
[----:B------:R-:W-:Y:S04]  /*9a40*/  MOV R4, R155 ;  /* 0x0000009b00047202 */ /* 0x000fe80000000f00 */
[----:B------:R-:W-:Y:S02]  /*9a50*/  MOV R15, R149 ;  /* 0x00000095000f7202 */ /* 0x000fe40000000f00 */
[C---:B--2---:R-:W-:Y:S07]  /*9a60*/  HMMA.16816.F32.BF16 R148, R168.reuse, R158, R16 ;  /* 0x0000009ea894723c */ /* 0x044fee0000041810 */
[----:B------:R-:W-:Y:S01]  /*9a70*/  MOV R18, R152 ;  /* 0x0000009800127202 */ /* 0x000fe20000000f00 */
[----:B------:R-:W-:Y:S02]  /*9a80*/  IMAD.MOV.U32 R19, RZ, RZ, R153 ;  /* 0x000000ffff137224 */ /* 0x000fe400078e0099 */
[C---:B------:R-:W-:Y:S07]  /*9a90*/  HMMA.16816.F32.BF16 R152, R168.reuse, R160, R20 ;  /* 0x000000a0a898723c */ /* 0x040fee0000041814 */
[----:B------:R-:W-:Y:S01]  /*9aa0*/  MOV R23, R4 ;  /* 0x0000000400177202 */ /* 0x000fe20000000f00 */
[C---:B------:R-:W-:Y:S01]  /*9ab0*/  HMMA.16816.F32.BF16 R156, R168.reuse, R162, R24 ;  /* 0x000000a2a89c723c */ /* 0x040fe20000041818 */
[----:B------:R-:W-:Y:S03]  /*9ac0*/  LDSM.16.MT88.4 R24, [R251+0x7800] ;  /* 0x00780000fb18783b */ /* 0x000fe60000004200 */
[----:B------:R-:W-:Y:S04]  /*9ad0*/  MOV R22, R15 ;  /* 0x0000000f00167202 */ /* 0x000fe80000000f00 */
[C---:B---3--:R-:W-:Y:S01]  /*9ae0*/  HMMA.16816.F32.BF16 R160, R168.reuse, R164, R28 ;  /* 0x000000a4a8a0723c */ /* 0x048fe2000004181c */
[----:B------:R-:W2:Y:S04]  /*9af0*/  LDL R31, [R1+0x8c] ;  /* 0x00008c00011f7983 */ /* 0x000ea80000100800 */
[----:B------:R-:W-:Y:S02]  /*9b00*/  LDSM.16.MT88.4 R12, [R248+0x5800] ;  /* 0x00580000f80c783b */ /* 0x000fe40000004200 */
[----:B------:R-:W-:Y:S01]  /*9b10*/  MOV R28, R7 ;  /* 0x00000007001c7202 */ /* 0x000fe20000000f00 */
[C---:B------:R-:W-:Y:S04]  /*9b20*/  HMMA.16816.F32.BF16 R164, R168.reuse, R166, R32 ;  /* 0x000000a6a8a4723c */ /* 0x040fe80000041820 */
[----:B------:R-:W-:Y:S01]  /*9b30*/  IMAD.MOV.U32 R29, RZ, RZ, R6 ;  /* 0x000000ffff1d7224 */ /* 0x000fe200078e0006 */
[----:B------:R-:W-:Y:S02]  /*9b40*/  MOV R30, R5 ;  /* 0x00000005001e7202 */ /* 0x000fe40000000f00 */
[----:B------:R-:W1:Y:S01]  /*9b50*/  LDSM.16.MT88.4 R4, [R251+0x3800] ;  /* 0x00380000fb04783b */ /* 0x000e620000004200 */
[C---:B------:R-:W-:Y:S04]  /*9b60*/  HMMA.16816.F32.BF16 R36, R168.reuse, R180, R36 ;  /* 0x000000b4a824723c */ /* 0x040fe80000041824 */
[----:B------:R-:W-:Y:S01]  /*9b70*/  MOV R32, R11 ;  /* 0x0000000b00207202 */ /* 0x000fe20000000f00 */
[----:B------:R-:W-:Y:S01]  /*9b80*/  IMAD.MOV.U32 R33, RZ, RZ, R10 ;  /* 0x000000ffff217224 */ /* 0x000fe200078e000a */
[----:B------:R-:W-:Y:S02]  /*9b90*/  MOV R34, R9 ;  /* 0x0000000900227202 */ /* 0x000fe40000000f00 */
[C---:B------:R-:W-:Y:S04]  /*9ba0*/  HMMA.16816.F32.BF16 R40, R168.reuse, R182, R40 ;  /* 0x000000b6a828723c */ /* 0x040fe80000041828 */
[----:B------:R-:W-:Y:S02]  /*9bb0*/  MOV R180, R18 ;  /* 0x0000001200b47202 */ /* 0x000fe40000000f00 */
[----:B------:R-:W-:Y:S01]  /*9bc0*/  MOV R181, R19 ;  /* 0x0000001300b57202 */ /* 0x000fe20000000f00 */
[----:B------:R-:W-:Y:S01]  /*9bd0*/  IMAD.MOV.U32 R182, RZ, RZ, R22 ;  /* 0x000000ffffb67224 */ /* 0x000fe200078e0016 */
[C---:B------:R-:W-:Y:S01]  /*9be0*/  HMMA.16816.F32.BF16 R44, R168.reuse, R184, R44 ;  /* 0x000000b8a82c723c */ /* 0x040fe2000004182c */
[----:B------:R-:W-:Y:S03]  /*9bf0*/  LDSM.16.MT88.4 R16, [R252+0x5800] ;  /* 0x00580000fc10783b */ /* 0x000fe60000004200 */
[----:B------:R-:W-:Y:S01]  /*9c00*/  MOV R183, R23 ;  /* 0x0000001700b77202 */ /* 0x000fe20000000f00 */
[----:B------:R-:W-:Y:S01]  /*9c10*/  FADD.FTZ R2, R180, R2 ;  /* 0x00000002b4027221 */ /* 0x000fe20000010000 */
[----:B------:R-:W-:Y:S02]  /*9c20*/  MOV R35, R8 ;  /* 0x0000000800237202 */ /* 0x000fe40000000f00 */
[C---:B------:R-:W-:Y:S01]  /*9c30*/  HMMA.16816.F32.BF16 R48, R168.reuse, R186, R48 ;  /* 0x000000baa830723c */ /* 0x040fe20000041830 */
[----:B------:R-:W3:Y:S03]  /*9c40*/  LDSM.16.MT88.4 R8, [R22+0x3800] ;  /* 0x003800001608783b */ /* 0x000ee60000004200 */
[----:B------:R-:W-:Y:S02]  /*9c50*/  FADD.FTZ R0, R183, R0 ;  /* 0x00000000b7007221 */ /* 0x000fe40000010000 */
[----:B------:R-:W-:Y:S02]  /*9c60*/  FADD.FTZ R2, R32, R2 ;  /* 0x0000000220027221 */ /* 0x000fe40000010000 */
[----:B------:R-:W-:Y:S01]  /*9c70*/  FADD.FTZ R0, R181, R0 ;  /* 0x00000000b5007221 */ /* 0x000fe20000010000 */
[----:B------:R-:W4:Y:S03]  /*9c80*/  LDSM.16.MT88.4 R20, [R251+0x5800] ;  /* 0x00580000fb14783b */ /* 0x000f260000004200 */
[----:B------:R-:W-:Y:S02]  /*9c90*/  FADD.FTZ R2, R34, R2 ;  /* 0x0000000222027221 */ /* 0x000fe40000010000 */
[----:B------:R-:W-:Y:S01]  /*9ca0*/  FADD.FTZ R0, R33, R0 ;  /* 0x0000000021007221 */ /* 0x000fe20000010000 */
[C---:B-1----:R-:W-:Y:S03]  /*9cb0*/  HMMA.16816.F32.BF16 R52, R168.reuse, R4, R52 ;  /* 0x00000004a834723c */ /* 0x042fe60000041834 */
[----:B------:R-:W-:Y:S02]  /*9cc0*/  FADD.FTZ R2, R28, R2 ;  /* 0x000000021c027221 */ /* 0x000fe40000010000 */
[----:B------:R-:W-:Y:S02]  /*9cd0*/  FADD.FTZ R0, R35, R0 ;  /* 0x0000000023007221 */ /* 0x000fe40000010000 */
[----:B------:R-:W-:Y:S01]  /*9ce0*/  FADD.FTZ R2, R3, R2 ;  /* 0x0000000203027221 */ /* 0x000fe20000010000 */
[C---:B------:R-:W-:Y:S01]  /*9cf0*/  HMMA.16816.F32.BF16 R56, R168.reuse, R6, R56 ;  /* 0x00000006a838723c */ /* 0x040fe20000041838 */
[----:B------:R-:W1:Y:S03]  /*9d00*/  LDSM.16.MT88.4 R4, [R182+0x5800] ;  /* 0x00580000b604783b */ /* 0x000e660000004200 */
[----:B------:R-:W-:Y:S04]  /*9d10*/  FADD.FTZ R0, R29, R0 ;  /* 0x000000001d007221 */ /* 0x000fe80000010000 */
[----:B------:R-:W-:Y:S04]  /*9d20*/  FADD.FTZ R3, R189, R0 ;  /* 0x00000000bd037221 */ /* 0x000fe80000010000 */
[----:B------:R-:W-:Y:S02]  /*9d30*/  FADD.FTZ R0, R30, R2 ;  /* 0x000000021e007221 */ /* 0x000fe40000010000 */
[----:B------:R-:W-:Y:S02]  /*9d40*/  FADD.FTZ R3, R191, R3 ;  /* 0x00000003bf037221 */ /* 0x000fe40000010000 */
[----:B------:R-:W-:Y:S01]  /*9d50*/  FADD.FTZ R2, R190, R0 ;  /* 0x00000000be027221 */ /* 0x000fe20000010000 */
[C---:B---3--:R-:W-:Y:S03]  /*9d60*/  HMMA.16816.F32.BF16 R60, R168.reuse, R8, R60 ;  /* 0x00000008a83c723c */ /* 0x048fe6000004183c */
[----:B------:R-:W-:Y:S02]  /*9d70*/  FADD.FTZ R2, R188, R2 ;  /* 0x00000002bc027221 */ /* 0x000fe40000010000 */
[----:B------:R-:W-:Y:S01]  /*9d80*/  FADD.FTZ R0, R135, R3 ;  /* 0x0000000387007221 */ /* 0x000fe20000010000 */
[----:B------:R-:W-:Y:S02]  /*9d90*/  MOV R3, R133 ;  /* 0x0000008500037202 */ /* 0x000fe40000000f00 */
[C---:B------:R-:W-:Y:S01]  /*9da0*/  HMMA.16816.F32.BF16 R64, R168.reuse, R10, R64 ;  /* 0x0000000aa840723c */ /* 0x040fe20000041840 */
[----:B------:R-:W3:Y:S03]  /*9db0*/  LDSM.16.MT88.4 R8, [R248+0x7800] ;  /* 0x00780000f808783b */ /* 0x000ee60000004200 */
[----:B------:R-:W-:Y:S01]  /*9dc0*/  FADD.FTZ R0, R134, R0 ;  /* 0x0000000086007221 */ /* 0x000fe20000010000 */
[----:B------:R-:W-:Y:S03]  /*9dd0*/  MOV R134, R132 ;  /* 0x0000008400867202 */ /* 0x000fe60000000f00 */
[C---:B------:R-:W-:Y:S08]  /*9de0*/  HMMA.16816.F32.BF16 R68, R168.reuse, R12, R68 ;  /* 0x0000000ca844723c */ /* 0x040ff00000041844 */
[C---:B------:R-:W-:Y:S01]  /*9df0*/  HMMA.16816.F32.BF16 R72, R168.reuse, R14, R72 ;  /* 0x0000000ea848723c */ /* 0x040fe20000041848 */
[----:B------:R-:W3:Y:S07]  /*9e00*/  LDSM.16.MT88.4 R12, [R252+0x7800] ;  /* 0x00780000fc0c783b */ /* 0x000eee0000004200 */
[C---:B------:R-:W-:Y:S08]  /*9e10*/  HMMA.16816.F32.BF16 R76, R168.reuse, R16, R76 ;  /* 0x00000010a84c723c */ /* 0x040ff0000004184c */
[C---:B------:R-:W-:Y:S01]  /*9e20*/  HMMA.16816.F32.BF16 R80, R168.reuse, R18, R80 ;  /* 0x00000012a850723c */ /* 0x040fe20000041850 */
[----:B------:R-:W3:Y:S07]  /*9e30*/  LDSM.16.MT88.4 R16, [R182+0x7800] ;  /* 0x00780000b610783b */ /* 0x000eee0000004200 */
[C---:B----4-:R-:W-:Y:S08]  /*9e40*/  HMMA.16816.F32.BF16 R84, R168.reuse, R20, R84 ;  /* 0x00000014a854723c */ /* 0x050ff00000041854 */
[C---:B------:R-:W-:Y:S08]  /*9e50*/  HMMA.16816.F32.BF16 R88, R168.reuse, R22, R88 ;  /* 0x00000016a858723c */ /* 0x040ff00000041858 */
[C---:B-1----:R-:W-:Y:S08]  /*9e60*/  HMMA.16816.F32.BF16 R92, R168.reuse, R4, R92 ;  /* 0x00000004a85c723c */ /* 0x042ff0000004185c */
[C---:B------:R-:W-:Y:S08]  /*9e70*/  HMMA.16816.F32.BF16 R96, R168.reuse, R6, R96 ;  /* 0x00000006a860723c */ /* 0x040ff00000041860 */
[C---:B---3--:R-:W-:Y:S08]  /*9e80*/  HMMA.16816.F32.BF16 R100, R168.reuse, R8, R100 ;  /* 0x00000008a864723c */ /* 0x048ff00000041864 */
[C---:B------:R-:W-:Y:S08]  /*9e90*/  HMMA.16816.F32.BF16 R104, R168.reuse, R10, R104 ;  /* 0x0000000aa868723c */ /* 0x040ff00000041868 */
[C---:B------:R-:W-:Y:S08]  /*9ea0*/  HMMA.16816.F32.BF16 R108, R168.reuse, R12, R108 ;  /* 0x0000000ca86c723c */ /* 0x040ff0000004186c */
[C---:B------:R-:W-:Y:S08]  /*9eb0*/  HMMA.16816.F32.BF16 R112, R168.reuse, R14, R112 ;  /* 0x0000000ea870723c */ /* 0x040ff00000041870 */
[C---:B------:R-:W-:Y:S08]  /*9ec0*/  HMMA.16816.F32.BF16 R116, R168.reuse, R24, R116 ;  /* 0x00000018a874723c */ /* 0x040ff00000041874 */
[C---:B------:R-:W-:Y:S08]  /*9ed0*/  HMMA.16816.F32.BF16 R120, R168.reuse, R26, R120 ;  /* 0x0000001aa878723c */ /* 0x040ff00000041878 */
[C---:B------:R-:W-:Y:S08]  /*9ee0*/  HMMA.16816.F32.BF16 R124, R168.reuse, R16, R124 ;  /* 0x00000010a87c723c */ /* 0x040ff0000004187c */
[----:B------:R-:W-:Y:S03]  /*9ef0*/  HMMA.16816.F32.BF16 R128, R168, R18, R128 ;  /* 0x00000012a880723c */ /* 0x000fe60000041880 */
[----:B--2---:R-:W-:Y:S02]  /*9f00*/  ISETP.GT.AND P0, PT, R174, R31, PT ;  /* 0x0000001fae00720c */ /* 0x004fe40003f04270 */
[----:B------:R1:W5:Y:S04]  /*9f10*/  LDL.LU R174, [R1+0x10c] ;  /* 0x00010c0001ae7983 */ /* 0x0003680000300800 */
[----:B------:R-:W-:Y:S04]  /*9f20*/  STL [R1+0x80], R2 ;  /* 0x0000800201007387 */ /* 0x000fe80000100800 */
[----:B------:R-:W-:Y:S04]  /*9f30*/  STL [R1+0x5c], R175 ;  /* 0x00005caf01007387 */ /* 0x000fe80000100800 */
[----:B------:R2:W-:Y:S02]  /*9f40*/  STL [R1+0x84], R0 ;  /* 0x0000840001007387 */ /* 0x0005e40000100800 */
[----:B--2---:R-:W-:Y:S02]  /*9f50*/  MOV R0, R175 ;  /* 0x000000af00007202 */ /* 0x004fe40000000f00 */
[----:B------:R1:W5:Y:S04]  /*9f60*/  LDL.LU R175, [R1+0x108] ;  /* 0x0001080001af7983 */ /* 0x0003680000300800 */
[----:B------:R1:W-:Y:S01]  /*9f70*/  STL [R1+0x60], R0 ;  /* 0x0000600001007387 */ /* 0x0003e20000100800 */
[----:B------:R-:W-:-:S05]  /*9f80*/  @P0 BRA `(.L_x_835) ;  /* 0xffffbca000000947 */ /* 0x000fca000383ffff */
.L_x_834:
[----:B-1----:R-:W2:Y:S04]  /*9f90*/  LDL R2, [R1+0x7c] ;  /* 0x00007c0001027983 */ /* 0x002ea80000100800 */
[----:B------:R-:W2:Y:S02]  /*9fa0*/  LDL R0, [R1+0x5c] ;  /* 0x00005c0001007983 */ /* 0x000ea40000100800 */
[----:B--2---:R-:W-:-:S13]  /*9fb0*/  ISETP.GE.AND P0, PT, R0, R2, PT ;  /* 0x000000020000720c */ /* 0x004fda0003f06270 */
[----:B------:R-:W-:Y:S05]  /*9fc0*/  @!P0 BRA `(.L_x_836) ;  /* 0x00003dd000008947 */ /* 0x000fea0003800000 */
[----:B------:R-:W-:Y:S02]  /*9fd0*/  MOV R135, R132 ;  /* 0x0000008400877202 */ /* 0x000fe40000000f00 */
[----:B------:R-:W-:Y:S02]  /*9fe0*/  MOV R134, R133 ;  /* 0x0000008500867202 */ /* 0x000fe40000000f00 */
.L_x_837:
[----:B------:R-:W2:Y:S01]  /*9ff0*/  LDL R133, [R1+0x8] ;  /* 0x0000080001857983 */ /* 0x000ea20000100800 */
[----:B------:R-:W-:Y:S04]  /*a000*/  DEPBAR.LE SB0, 0x0 ;  /* 0x000080000000791a */ /* 0x000fe80000000000 */
[----:B------:R-:W3:Y:S01]  /*a010*/  LDL.64 R30, [R1+0x70] ;  /* 0x00007000011e7983 */ /* 0x000ee20000100a00 */
[----:B------:R-:W-:Y:S05]  /*a020*/  WARPSYNC 0xffffffff ;  /* 0xffffffff00007948 */ /* 0x000fea0003800000 */
[----:B------:R-:W4:Y:S04]  /*a030*/  LDL R29, [R1+0x44] ;  /* 0x00004400011d7983 */ /* 0x000f280000100800 */
[----:B------:R-:W4:Y:S04]  /*a040*/  LDL R23, [R1+0x78] ;  /* 0x0000780001177983 */ /* 0x000f280000100800 */
[----:B------:R-:W4:Y:S04]  /*a050*/  LDL R28, [R1+0x40] ;  /* 0x00004000011c7983 */ /* 0x000f280000100800 */
[----:B------:R-:W4:Y:S04]  /*a060*/  LDL R14, [R1+0x3c] ;  /* 0x00003c00010e7983 */ /* 0x000f280000100800 */
[----:B------:R-:W4:Y:S04]  /*a070*/  LDL.LU R132, [R1+0x5c] ;  /* 0x00005c0001847983 */ /* 0x000f280000300800 */
[----:B------:R1:W-:Y:S04]  /*a080*/  STL [R1+0x12c], R131 ;  /* 0x00012c8301007387 */ /* 0x0003e80000100800 */
[----:B------:R-:W-:Y:S08]  /*a090*/  BAR.SYNC.DEFER_BLOCKING 0x0 ;  /* 0x0000000000007b1d */ /* 0x000ff00000010000 */
[----:B------:R-:W2:Y:S08]  /*a0a0*/  LDSM.16.M88.4 R8, [R249] ;  /* 0x00000000f908783b */ /* 0x000eb00000000200 */
[----:B-1----:R-:W4:Y:S04]  /*a0b0*/  LDL R131, [R1+0x58] ;  /* 0x0000580001837983 */ /* 0x002f280000100800 */
[----:B------:R-:W1:Y:S08]  /*a0c0*/  LDSM.16.M88.4 R16, [R249+0x800] ;  /* 0x00080000f910783b */ /* 0x000e700000000200 */
[----:B------:R-:W1:Y:S08]  /*a0d0*/  LDSM.16.M88.4 R24, [R249+0x1000] ;  /* 0x00100000f918783b */ /* 0x000e700000000200 */
[----:B------:R-:W1:Y:S08]  /*a0e0*/  LDSM.16.M88.4 R32, [R249+0x1800] ;  /* 0x00180000f920783b */ /* 0x000e700000000200 */
[----:B--2---:R2:W1:Y:S01]  /*a0f0*/  LDSM.16.M88.4 R168, [R133] ;  /* 0x0000000085a8783b */ /* 0x0044620000000200 */
[----:B---3--:R-:W-:Y:S07]  /*a100*/  IADD3 R15, P0, R30, 0x40, RZ ;  /* 0x000000401e0f7810 */ /* 0x008fee0007f1e0ff */
[----:B----4-:R3:W4:Y:S01]  /*a110*/  LDSM.16.M88.4 R180, [R29] ;  /* 0x000000001db4783b */ /* 0x0107220000000200 */
[----:B------:R-:W-:Y:S07]  /*a120*/  IADD3.X R21, RZ, R23, RZ, P0, !PT ;  /* 0x00000017ff157210 */ /* 0x000fee00007fe4ff */
[----:B------:R-:W1:Y:S08]  /*a130*/  LDSM.16.M88.4 R184, [R28] ;  /* 0x000000001cb8783b */ /* 0x000e700000000200 */
[----:B--2---:R-:W4:Y:S01]  /*a140*/  LDL R133, [R1] ;  /* 0x0000000001857983 */ /* 0x004f220000100800 */
[----:B------:R-:W-:Y:S01]  /*a150*/  SHF.R.S32.HI R0, RZ, 0x1f, R132 ;  /* 0x0000001fff007819 */ /* 0x000fe20000011484 */
[----:B------:R-:W-:Y:S02]  /*a160*/  IMAD.WIDE.U32 R6, R132, c[0x0][0x208], RZ ;  /* 0x0000820084067a25 */ /* 0x000fe400078e00ff */
[----:B------:R1:W1:Y:S02]  /*a170*/  LDSM.16.M88.4 R188, [R14] ;  /* 0x000000000ebc783b */ /* 0x0002640000000200 */
[----:B------:R-:W-:Y:S01]  /*a180*/  IMAD R0, R0, c[0x0][0x208], RZ ;  /* 0x0000820000007a24 */ /* 0x000fe200078e02ff */
[----:B------:R-:W-:Y:S03]  /*a190*/  SHF.L.U32 R4, R6, 0x6, RZ ;  /* 0x0000000606047819 */ /* 0x000fe600000006ff */
[----:B------:R-:W-:Y:S01]  /*a1a0*/  IMAD R0, R132, c[0x0][0x20c], R0 ;  /* 0x0000830084007a24 */ /* 0x000fe200078e0200 */
[C---:B------:R-:W-:Y:S02]  /*a1b0*/  IADD3 R2, P6, R4.reuse, R30, RZ ;  /* 0x0000001e04027210 */ /* 0x040fe40007fde0ff */
[----:B------:R-:W-:Y:S02]  /*a1c0*/  IADD3 R3, P1, R4, R15, RZ ;  /* 0x0000000f04037210 */ /* 0x000fe40007f3e0ff */
[----:B------:R-:W-:Y:S02]  /*a1d0*/  IADD3 R0, R7, R0, RZ ;  /* 0x0000000007007210 */ /* 0x000fe40007ffe0ff */
[----:B------:R-:W-:Y:S02]  /*a1e0*/  LEA R12, P0, R2, c[0x0][0x1f8], 0x1 ;  /* 0x00007e00020c7a11 */ /* 0x000fe400078008ff */
[----:B------:R-:W-:Y:S04]  /*a1f0*/  SHF.L.U64.HI R0, R6, 0x6, R0 ;  /* 0x0000000606007819 */ /* 0x000fe80000010200 */
[----:B------:R-:W-:Y:S02]  /*a200*/  IADD3.X R5, R0, R23, RZ, P6, !PT ;  /* 0x0000001700057210 */ /* 0x000fe400037fe4ff */
[C---:B------:R-:W-:Y:S02]  /*a210*/  LEA R6, P6, R3.reuse, c[0x0][0x1f8], 0x1 ;  /* 0x00007e0003067a11 */ /* 0x040fe400078c08ff */
[----:B------:R-:W-:Y:S02]  /*a220*/  LEA.HI.X R13, R2, c[0x0][0x1fc], R5, 0x1, P0 ;  /* 0x00007f00020d7a11 */ /* 0x000fe400000f0c05 */
[----:B------:R-:W-:Y:S02]  /*a230*/  IADD3.X R7, R0, R21, RZ, P1, !PT ;  /* 0x0000001500077210 */ /* 0x000fe40000ffe4ff */
[----:B------:R-:W-:Y:S02]  /*a240*/  IADD3 R20, P0, R30, 0x80, RZ ;  /* 0x000000801e147810 */ /* 0x000fe40007f1e0ff */
[----:B------:R-:W-:Y:S02]  /*a250*/  LEA.HI.X R7, R3, c[0x0][0x1fc], R7, 0x1, P6 ;  /* 0x00007f0003077a11 */ /* 0x000fe400030f0c07 */
[----:B------:R-:W-:Y:S02]  /*a260*/  IADD3.X R22, RZ, R23, RZ, P0, !PT ;  /* 0x00000017ff167210 */ /* 0x000fe400007fe4ff */
[----:B------:R-:W-:Y:S01]  /*a270*/  IADD3 R3, P0, R4, R20, RZ ;  /* 0x0000001404037210 */ /* 0x000fe20007f1e0ff */
[----:B------:R-:W-:Y:S01]  /*a280*/  @!PT LDS RZ, [RZ] ;  /* 0x00000000fffff984 */ /* 0x000fe20000000800 */
[----:B------:R-:W-:Y:S01]  /*a290*/  @!PT LDS RZ, [RZ] ;  /* 0x00000000fffff984 */ /* 0x000fe20000000800 */
[----:B------:R-:W-:Y:S01]  /*a2a0*/  @!PT LDS RZ, [RZ] ;  /* 0x00000000fffff984 */ /* 0x000fe20000000800 */
[----:B------:R1:W-:Y:S08]  /*a2b0*/  LDGSTS.E.BYPASS.LTC128B.128 [R131+0x100], [R12.64], !P5 ;  /* 0x001000000c837fae */ /* 0x0003f0000e901d46 */
[----:B------:R3:W-:Y:S01]  /*a2c0*/  LDGSTS.E.BYPASS.LTC128B.128 [R131+0x2100], [R6.64], !P4 ;  /* 0x0210000006837fae */ /* 0x0007e2000e101d46 */
[----:B-1----:R-:W-:Y:S02]  /*a2d0*/  MOV R12, c[0x0][0x208] ;  /* 0x00008200000c7a02 */ /* 0x002fe40000000f00 */
[----:B------:R-:W-:Y:S02]  /*a2e0*/  MOV R13, c[0x0][0x20c] ;  /* 0x00008300000d7a02 */ /* 0x000fe40000000f00 */
[----:B------:R-:W-:Y:S02]  /*a2f0*/  LEA R2, P1, R12, R4, 0x5 ;  /* 0x000000040c027211 */ /* 0x000fe400078228ff */
[C---:B---3--:R-:W-:Y:S02]  /*a300*/  LEA R6, P6, R3.reuse, c[0x0][0x1f8], 0x1 ;  /* 0x00007e0003067a11 */ /* 0x048fe400078c08ff */
[----:B------:R-:W-:Y:S02]  /*a310*/  IADD3.X R7, R0, R22, RZ, P0, !PT ;  /* 0x0000001600077210 */ /* 0x000fe400007fe4ff */
[----:B------:R-:W-:Y:S02]  /*a320*/  IADD3 R5, P0, R30, 0xc0, RZ ;  /* 0x000000c01e057810 */ /* 0x000fe40007f1e0ff */
[----:B------:R-:W-:Y:S02]  /*a330*/  LEA.HI.X R7, R3, c[0x0][0x1fc], R7, 0x1, P6 ;  /* 0x00007f0003077a11 */ /* 0x000fe400030f0c07 */
[----:B------:R-:W-:Y:S02]  /*a340*/  LEA.HI.X R3, R12, R0, R13, 0x5, P1 ;  /* 0x000000000c037211 */ /* 0x000fe400008f2c0d */
[----:B------:R-:W-:Y:S01]  /*a350*/  IADD3 R4, P1, R4, R5, RZ ;  /* 0x0000000504047210 */ /* 0x000fe20007f3e0ff */
[----:B------:R1:W-:Y:S01]  /*a360*/  LDGSTS.E.BYPASS.LTC128B.128 [R131+0x4100], [R6.64], !P3 ;  /* 0x0410000006837fae */ /* 0x0003e2000d901d46 */
[----:B------:R-:W-:Y:S02]  /*a370*/  IADD3.X R29, RZ, R23, RZ, P0, !PT ;  /* 0x00000017ff1d7210 */ /* 0x000fe400007fe4ff */
[----:B------:R-:W-:Y:S02]  /*a380*/  LEA R12, P0, R4, c[0x0][0x1f8], 0x1 ;  /* 0x00007e00040c7a11 */ /* 0x000fe400078008ff */
[----:B-1----:R-:W-:Y:S02]  /*a390*/  IADD3.X R6, R0, R29, RZ, P1, !PT ;  /* 0x0000001d00067210 */ /* 0x002fe40000ffe4ff */
[----:B------:R-:W-:Y:S02]  /*a3a0*/  IADD3 R0, P1, R2, R30, RZ ;  /* 0x0000001e02007210 */ /* 0x000fe40007f3e0ff */
[----:B------:R-:W-:Y:S02]  /*a3b0*/  LEA.HI.X R13, R4, c[0x0][0x1fc], R6, 0x1, P0 ;  /* 0x00007f00040d7a11 */ /* 0x000fe400000f0c06 */
[----:B------:R-:W-:Y:S02]  /*a3c0*/  LEA R14, P0, R0, c[0x0][0x1f8], 0x1 ;  /* 0x00007e00000e7a11 */ /* 0x000fe400078008ff */
[C---:B------:R-:W-:Y:S01]  /*a3d0*/  IADD3.X R6, R3.reuse, R23, RZ, P1, !PT ;  /* 0x0000001703067210 */ /* 0x040fe20000ffe4ff */
[----:B------:R1:W-:Y:S01]  /*a3e0*/  LDGSTS.E.BYPASS.LTC128B.128 [R131+0x6100], [R12.64], !P2 ;  /* 0x061000000c837fae */ /* 0x0003e2000d101d46 */
[----:B------:R-:W-:Y:S02]  /*a3f0*/  IADD3 R4, P6, R2, R15, RZ ;  /* 0x0000000f02047210 */ /* 0x000fe40007fde0ff */
[----:B------:R-:W-:Y:S02]  /*a400*/  LEA.HI.X R15, R0, c[0x0][0x1fc], R6, 0x1, P0 ;  /* 0x00007f00000f7a11 */ /* 0x000fe400000f0c06 */
[----:B------:R-:W-:Y:S02]  /*a410*/  IADD3 R0, P1, R2, R20, RZ ;  /* 0x0000001402007210 */ /* 0x000fe40007f3e0ff */
[C---:B------:R-:W-:Y:S01]  /*a420*/  IADD3.X R21, R3.reuse, R21, RZ, P6, !PT ;  /* 0x0000001503157210 */ /* 0x040fe200037fe4ff */
[----:B------:R1:W-:Y:S01]  /*a430*/  LDGSTS.E.BYPASS.LTC128B.128 [R131+0x1100], [R14.64], !P5 ;  /* 0x011000000e837fae */ /* 0x0003e2000e901d46 */
[----:B------:R-:W-:Y:S02]  /*a440*/  LEA R20, P6, R4, c[0x0][0x1f8], 0x1 ;  /* 0x00007e0004147a11 */ /* 0x000fe400078c08ff */
[----:B------:R-:W-:Y:S02]  /*a450*/  IADD3 R28, P0, R2, R5, RZ ;  /* 0x00000005021c7210 */ /* 0x000fe40007f1e0ff */
[----:B------:R-:W-:Y:S02]  /*a460*/  LEA.HI.X R21, R4, c[0x0][0x1fc], R21, 0x1, P6 ;  /* 0x00007f0004157a11 */ /* 0x000fe400030f0c15 */
[C---:B-----5:R-:W-:Y:S03]  /*a470*/  HMMA.16816.F32.BF16 R4, R172.reuse, R8, RZ ;  /* 0x00000008ac04723c */ /* 0x060fe600000418ff */
[C---:B------:R-:W-:Y:S01]  /*a480*/  IADD3.X R2, R3.reuse, R22, RZ, P1, !PT ;  /* 0x0000001603027210 */ /* 0x040fe20000ffe4ff */
[----:B------:R3:W-:Y:S01]  /*a490*/  LDGSTS.E.BYPASS.LTC128B.128 [R131+0x3100], [R20.64], !P4 ;  /* 0x0310000014837fae */ /* 0x0007e2000e101d46 */
[C---:B------:R-:W-:Y:S02]  /*a4a0*/  LEA R22, P1, R0.reuse, c[0x0][0x1f8], 0x1 ;  /* 0x00007e0000167a11 */ /* 0x040fe400078208ff */
[----:B------:R-:W-:Y:S01]  /*a4b0*/  IADD3.X R3, R3, R29, RZ, P0, !PT ;  /* 0x0000001d03037210 */ /* 0x000fe200007fe4ff */
[C---:B------:R-:W-:Y:S01]  /*a4c0*/  HMMA.16816.F32.BF16 R8, R172.reuse, R10, RZ ;  /* 0x0000000aac08723c */ /* 0x040fe200000418ff */
[----:B------:R-:W-:Y:S03]  /*a4d0*/  LEA.HI.X R23, R0, c[0x0][0x1fc], R2, 0x1, P1 ;  /* 0x00007f0000177a11 */ /* 0x000fe600008f0c02 */
[C---:B------:R-:W-:Y:S01]  /*a4e0*/  LEA R2, P0, R28.reuse, c[0x0][0x1f8], 0x1 ;  /* 0x00007e001c027a11 */ /* 0x040fe200078008ff */
[----:B------:R-:W2:Y:S03]  /*a4f0*/  LDL R0, [R1+0x2c] ;  /* 0x00002c0001007983 */ /* 0x000ea60000100800 */
[----:B------:R-:W-:Y:S01]  /*a500*/  LEA.HI.X R3, R28, c[0x0][0x1fc], R3, 0x1, P0 ;  /* 0x00007f001c037a11 */ /* 0x000fe200000f0c03 */
[----:B------:R3:W-:Y:S01]  /*a510*/  LDGSTS.E.BYPASS.LTC128B.128 [R131+0x5100], [R22.64], !P3 ;  /* 0x0510000016837fae */ /* 0x0007e2000d901d46 */
[C---:B-1----:R-:W-:Y:S07]  /*a520*/  HMMA.16816.F32.BF16 R12, R172.reuse, R16, RZ ;  /* 0x00000010ac0c723c */ /* 0x042fee00000418ff */
[----:B------:R1:W-:Y:S01]  /*a530*/  LDGSTS.E.BYPASS.LTC128B.128 [R131+0x7100], [R2.64], !P2 ;  /* 0x0710000002837fae */ /* 0x0003e2000d101d46 */
[C---:B------:R-:W-:Y:S07]  /*a540*/  HMMA.16816.F32.BF16 R16, R172.reuse, R18, RZ ;  /* 0x00000012ac10723c */ /* 0x040fee00000418ff */
[----:B------:R-:W0:Y:S01]  /*a550*/  LDGDEPBAR ;  /* 0x00000000000079af */ /* 0x000e220000000000 */
[C---:B---3--:R-:W-:Y:S08]  /*a560*/  HMMA.16816.F32.BF16 R20, R172.reuse, R24, RZ ;  /* 0x00000018ac14723c */ /* 0x048ff000000418ff */
[C---:B------:R-:W-:Y:S01]  /*a570*/  HMMA.16816.F32.BF16 R24, R172.reuse, R26, RZ ;  /* 0x0000001aac18723c */ /* 0x040fe200000418ff */
[----:B-1----:R-:W3:Y:S04]  /*a580*/  LDL R2, [R1+0x34] ;  /* 0x0000340001027983 */ /* 0x002ee80000100800 */
[----:B------:R-:W2:Y:S03]  /*a590*/  LDL R3, [R1+0x30] ;  /* 0x0000300001037983 */ /* 0x000ea60000100800 */
[C---:B------:R-:W-:Y:S01]  /*a5a0*/  HMMA.16816.F32.BF16 R28, R172.reuse, R32, RZ ;  /* 0x00000020ac1c723c */ /* 0x040fe200000418ff */
[----:B------:R1:W-:Y:S07]  /*a5b0*/  STL [R1+0x114], R172 ;  /* 0x000114ac01007387 */ /* 0x0003ee0000100800 */
[----:B------:R-:W-:Y:S08]  /*a5c0*/  HMMA.16816.F32.BF16 R32, R172, R34, RZ ;  /* 0x00000022ac20723c */ /* 0x000ff000000418ff */
[C---:B------:R-:W-:Y:S08]  /*a5d0*/  HMMA.16816.F32.BF16 R4, R176.reuse, R168, R4 ;  /* 0x000000a8b004723c */ /* 0x040ff00000041804 */
[C---:B------:R-:W-:Y:S01]  /*a5e0*/  HMMA.16816.F32.BF16 R8, R176.reuse, R170, R8 ;  /* 0x000000aab008723c */ /* 0x040fe20000041808 */
[----:B-1----:R-:W2:Y:S04]  /*a5f0*/  LDL R172, [R1+0x38] ;  /* 0x0000380001ac7983 */ /* 0x002ea80000100800 */
[----:B------:R-:W-:Y:S03]  /*a600*/  STL [R1+0x110], R173 ;  /* 0x000110ad01007387 */ /* 0x000fe60000100800 */
[C---:B----4-:R-:W-:Y:S01]  /*a610*/  HMMA.16816.F32.BF16 R12, R176.reuse, R180, R12 ;  /* 0x000000b4b00c723c */ /* 0x050fe2000004180c */
        /* <DEDUP_REMOVED lines=9> */
[----:B------:R-:W-:Y:S07]  /*a6b0*/  STL [R1+0x128], R195 ;  /* 0x000128c301007387 */ /* 0x000fee0000100800 */
[C---:B------:R-:W-:Y:S08]  /*a6c0*/  HMMA.16816.F32.BF16 R28, R176.reuse, R188, R28 ;  /* 0x000000bcb01c723c */ /* 0x040ff0000004181c */
[----:B------:R-:W-:Y:S01]  /*a6d0*/  HMMA.16816.F32.BF16 R32, R176, R190, R32 ;  /* 0x000000beb020723c */ /* 0x000fe20000041820 */
[----:B------:R-:W1:Y:S08]  /*a6e0*/  LDSM.16.M88.4 R168, [R133] ;  /* 0x0000000085a8783b */ /* 0x000e700000000200 */
[----:B------:R-:W4:Y:S08]  /*a6f0*/  LDSM.16.M88.4 R180, [R133+0x800] ;  /* 0x0008000085b4783b */ /* 0x000f300000000200 */
[----:B------:R-:W-:Y:S01]  /*a700*/  LDSM.16.M88.4 R184, [R133+0x1800] ;  /* 0x0018000085b8783b */ /* 0x000fe20000000200 */
[C---:B-1----:R-:W-:Y:S08]  /*a710*/  HMMA.16816.F32.BF16 R4, R192.reuse, R168, R4 ;  /* 0x000000a8c004723c */ /* 0x042ff00000041804 */
[C---:B------:R-:W-:Y:S01]  /*a720*/  HMMA.16816.F32.BF16 R8, R192.reuse, R170, R8 ;  /* 0x000000aac008723c */ /* 0x040fe20000041808 */
[----:B------:R-:W1:Y:S07]  /*a730*/  LDSM.16.M88.4 R168, [R133+0x1000] ;  /* 0x0010000085a8783b */ /* 0x000e6e0000000200 */
[C---:B----4-:R-:W-:Y:S08]  /*a740*/  HMMA.16816.F32.BF16 R12, R192.reuse, R180, R12 ;  /* 0x000000b4c00c723c */ /* 0x050ff0000004180c */
[C---:B------:R-:W-:Y:S01]  /*a750*/  HMMA.16816.F32.BF16 R16, R192.reuse, R182, R16 ;  /* 0x000000b6c010723c */ /* 0x040fe20000041810 */
[----:B------:R-:W4:Y:S07]  /*a760*/  LDSM.16.M88.4 R180, [R250] ;  /* 0x00000000fab4783b */ /* 0x000f2e0000000200 */
[C---:B-1----:R-:W-:Y:S08]  /*a770*/  HMMA.16816.F32.BF16 R20, R192.reuse, R168, R20 ;  /* 0x000000a8c014723c */ /* 0x042ff00000041814 */
[C---:B------:R-:W-:Y:S01]  /*a780*/  HMMA.16816.F32.BF16 R24, R192.reuse, R170, R24 ;  /* 0x000000aac018723c */ /* 0x040fe20000041818 */
[----:B------:R-:W1:Y:S07]  /*a790*/  LDSM.16.M88.4 R168, [R250+0x800] ;  /* 0x00080000faa8783b */ /* 0x000e6e0000000200 */
[C---:B------:R-:W-:Y:S08]  /*a7a0*/  HMMA.16816.F32.BF16 R28, R192.reuse, R184, R28 ;  /* 0x000000b8c01c723c */ /* 0x040ff0000004181c */
[----:B------:R-:W-:Y:S01]  /*a7b0*/  HMMA.16816.F32.BF16 R32, R192, R186, R32 ;  /* 0x000000bac020723c */ /* 0x000fe20000041820 */
[----:B------:R-:W1:Y:S07]  /*a7c0*/  LDSM.16.M88.4 R184, [R250+0x1000] ;  /* 0x00100000fab8783b */ /* 0x000e6e0000000200 */
[C---:B----4-:R-:W-:Y:S08]  /*a7d0*/  HMMA.16816.F32.BF16 R4, R196.reuse, R180, R4 ;  /* 0x000000b4c404723c */ /* 0x050ff00000041804 */
[C---:B------:R-:W-:Y:S01]  /*a7e0*/  HMMA.16816.F32.BF16 R8, R196.reuse, R182, R8 ;  /* 0x000000b6c408723c */ /* 0x040fe20000041808 */
[----:B------:R-:W4:Y:S07]  /*a7f0*/  LDSM.16.M88.4 R180, [R250+0x1800] ;  /* 0x00180000fab4783b */ /* 0x000f2e0000000200 */
[C---:B-1----:R-:W-:Y:S08]  /*a800*/  HMMA.16816.F32.BF16 R12, R196.reuse, R168, R12 ;  /* 0x000000a8c40c723c */ /* 0x042ff0000004180c */
[C---:B------:R-:W-:Y:S01]  /*a810*/  HMMA.16816.F32.BF16 R16, R196.reuse, R170, R16 ;  /* 0x000000aac410723c */ /* 0x040fe20000041810 */
[----:B------:R-:W1:Y:S07]  /*a820*/  LDSM.16.M88.4 R168, [R249+0x2000] ;  /* 0x00200000f9a8783b */ /* 0x000e6e0000000200 */
[C---:B------:R-:W-:Y:S08]  /*a830*/  HMMA.16816.F32.BF16 R20, R196.reuse, R184, R20 ;  /* 0x000000b8c414723c */ /* 0x040ff00000041814 */
[C---:B------:R-:W-:Y:S01]  /*a840*/  HMMA.16816.F32.BF16 R24, R196.reuse, R186, R24 ;  /* 0x000000bac418723c */ /* 0x040fe20000041818 */
[----:B------:R-:W3:Y:S07]  /*a850*/  LDSM.16.M88.4 R184, [R249+0x2800] ;  /* 0x00280000f9b8783b */ /* 0x000eee0000000200 */
[C---:B----4-:R-:W-:Y:S08]  /*a860*/  HMMA.16816.F32.BF16 R28, R196.reuse, R180, R28 ;  /* 0x000000b4c41c723c */ /* 0x050ff0000004181c */
[----:B------:R-:W-:Y:S01]  /*a870*/  HMMA.16816.F32.BF16 R32, R196, R182, R32 ;  /* 0x000000b6c420723c */ /* 0x000fe20000041820 */
[----:B------:R-:W4:Y:S07]  /*a880*/  LDSM.16.M88.4 R180, [R249+0x3000] ;  /* 0x00300000f9b4783b */ /* 0x000f2e0000000200 */
[C---:B-1----:R-:W-:Y:S08]  /*a890*/  HMMA.16816.F32.BF16 R4, R200.reuse, R168, R4 ;  /* 0x000000a8c804723c */ /* 0x042ff00000041804 */
[C---:B------:R-:W-:Y:S01]  /*a8a0*/  HMMA.16816.F32.BF16 R8, R200.reuse, R170, R8 ;  /* 0x000000aac808723c */ /* 0x040fe20000041808 */
[----:B------:R-:W1:Y:S07]  /*a8b0*/  LDSM.16.M88.4 R168, [R249+0x3800] ;  /* 0x00380000f9a8783b */ /* 0x000e6e0000000200 */
[C---:B---3--:R-:W-:Y:S08]  /*a8c0*/  HMMA.16816.F32.BF16 R12, R200.reuse, R184, R12 ;  /* 0x000000b8c80c723c */ /* 0x048ff0000004180c */
[C---:B------:R-:W-:Y:S08]  /*a8d0*/  HMMA.16816.F32.BF16 R16, R200.reuse, R186, R16 ;  /* 0x000000bac810723c */ /* 0x040ff00000041810 */
[C---:B----4-:R-:W-:Y:S01]  /*a8e0*/  HMMA.16816.F32.BF16 R20, R200.reuse, R180, R20 ;  /* 0x000000b4c814723c */ /* 0x050fe20000041814 */
[----:B--2---:R2:W3:Y:S07]  /*a8f0*/  LDSM.16.M88.4 R184, [R172] ;  /* 0x00000000acb8783b */ /* 0x0044ee0000000200 */
[C---:B------:R-:W-:Y:S01]  /*a900*/  HMMA.16816.F32.BF16 R24, R200.reuse, R182, R24 ;  /* 0x000000b6c818723c */ /* 0x040fe20000041818 */
[----:B------:R4:W3:Y:S07]  /*a910*/  LDSM.16.M88.4 R180, [R2] ;  /* 0x0000000002b4783b */ /* 0x0008ee0000000200 */
[C---:B-1----:R-:W-:Y:S08]  /*a920*/  HMMA.16816.F32.BF16 R28, R200.reuse, R168, R28 ;  /* 0x000000a8c81c723c */ /* 0x042ff0000004181c */
[----:B------:R-:W-:Y:S01]  /*a930*/  HMMA.16816.F32.BF16 R32, R200, R170, R32 ;  /* 0x000000aac820723c */ /* 0x000fe20000041820 */
[----:B------:R1:W3:Y:S08]  /*a940*/  LDSM.16.M88.4 R168, [R3] ;  /* 0x0000000003a8783b */ /* 0x0002f00000000200 */
[----:B--2---:R-:W2:Y:S04]  /*a950*/  LDL R172, [R1+0x28] ;  /* 0x0000280001ac7983 */ /* 0x004ea80000100800 */
[----:B----4-:R-:W4:Y:S01]  /*a960*/  LDL R2, [R1+0x20] ;  /* 0x0000200001027983 */ /* 0x010f220000100800 */
[C---:B---3--:R-:W-:Y:S03]  /*a970*/  HMMA.16816.F32.BF16 R4, R204.reuse, R184, R4 ;  /* 0x000000b8cc04723c */ /* 0x048fe60000041804 */
[----:B-1----:R-:W3:Y:S05]  /*a980*/  LDL R3, [R1+0x24] ;  /* 0x0000240001037983 */ /* 0x002eea0000100800 */
[C---:B------:R-:W-:Y:S01]  /*a990*/  HMMA.16816.F32.BF16 R8, R204.reuse, R186, R8 ;  /* 0x000000bacc08723c */ /* 0x040fe20000041808 */
[----:B------:R1:W1:Y:S07]  /*a9a0*/  LDSM.16.M88.4 R184, [R0] ;  /* 0x0000000000b8783b */ /* 0x00026e0000000200 */
[C---:B------:R-:W-:Y:S08]  /*a9b0*/  HMMA.16816.F32.BF16 R12, R204.reuse, R180, R12 ;  /* 0x000000b4cc0c723c */ /* 0x040ff0000004180c */
[C---:B------:R-:W-:Y:S01]  /*a9c0*/  HMMA.16816.F32.BF16 R16, R204.reuse, R182, R16 ;  /* 0x000000b6cc10723c */ /* 0x040fe20000041810 */
[----:B------:R-:W1:Y:S07]  /*a9d0*/  LDSM.16.M88.4 R180, [R133+0x2000] ;  /* 0x0020000085b4783b */ /* 0x000e6e0000000200 */
[C---:B------:R-:W-:Y:S01]  /*a9e0*/  HMMA.16816.F32.BF16 R20, R204.reuse, R168, R20 ;  /* 0x000000a8cc14723c */ /* 0x040fe20000041814 */
[----:B-1----:R-:W3:Y:S07]  /*a9f0*/  LDL R0, [R1+0x1c] ;  /* 0x00001c0001007983 */ /* 0x002eee0000100800 */
        /* <DEDUP_REMOVED lines=33> */
[C---:B------:R-:W-:Y:S08]  /*ac10*/  HMMA.16816.F32.BF16 R16, R216.reuse, R182, R16 ;  /* 0x000000b6d810723c */ /* 0x040ff00000041810 */
[C---:B-1----:R-:W-:Y:S08]  /*ac20*/  HMMA.16816.F32.BF16 R20, R216.reuse, R168, R20 ;  /* 0x000000a8d814723c */ /* 0x042ff00000041814 */
[C---:B------:R-:W-:Y:S08]  /*ac30*/  HMMA.16816.F32.BF16 R24, R216.reuse, R170, R24 ;  /* 0x000000aad818723c */ /* 0x040ff00000041818 */
[C---:B------:R-:W-:Y:S08]  /*ac40*/  HMMA.16816.F32.BF16 R28, R216.reuse, R184, R28 ;  /* 0x000000b8d81c723c */ /* 0x040ff0000004181c */
[----:B------:R-:W-:Y:S01]  /*ac50*/  HMMA.16816.F32.BF16 R32, R216, R186, R32 ;  /* 0x000000bad820723c */ /* 0x000fe20000041820 */
[----:B--2---:R1:W2:Y:S08]  /*ac60*/  LDSM.16.M88.4 R180, [R172] ;  /* 0x00000000acb4783b */ /* 0x0042b00000000200 */
[----:B----4-:R4:W-:Y:S08]  /*ac70*/  LDSM.16.M88.4 R184, [R2] ;  /* 0x0000000002b8783b */ /* 0x0109f00000000200 */
[----:B---3--:R2:W2:Y:S08]  /*ac80*/  LDSM.16.M88.4 R168, [R3] ;  /* 0x0000000003a8783b */ /* 0x0084b00000000200 */
[----:B-1----:R-:W3:Y:S04]  /*ac90*/  LDL R172, [R1+0x18] ;  /* 0x0000180001ac7983 */ /* 0x002ee80000100800 */
[----:B----4-:R-:W4:Y:S04]  /*aca0*/  LDL R2, [R1+0x10] ;  /* 0x0000100001027983 */ /* 0x010f280000100800 */
[----:B--2---:R-:W2:Y:S01]  /*acb0*/  LDL R3, [R1+0x14] ;  /* 0x0000140001037983 */ /* 0x004ea20000100800 */
[C---:B------:R-:W-:Y:S08]  /*acc0*/  HMMA.16816.F32.BF16 R4, R220.reuse, R180, R4 ;  /* 0x000000b4dc04723c */ /* 0x040ff00000041804 */
[C---:B------:R-:W-:Y:S01]  /*acd0*/  HMMA.16816.F32.BF16 R8, R220.reuse, R182, R8 ;  /* 0x000000b6dc08723c */ /* 0x040fe20000041808 */
[----:B------:R1:W1:Y:S07]  /*ace0*/  LDSM.16.M88.4 R180, [R0] ;  /* 0x0000000000b4783b */ /* 0x00026e0000000200 */
[C---:B------:R-:W-:Y:S08]  /*acf0*/  HMMA.16816.F32.BF16 R12, R220.reuse, R168, R12 ;  /* 0x000000a8dc0c723c */ /* 0x040ff0000004180c */
[C---:B------:R-:W-:Y:S01]  /*ad00*/  HMMA.16816.F32.BF16 R16, R220.reuse, R170, R16 ;  /* 0x000000aadc10723c */ /* 0x040fe20000041810 */
[----:B------:R-:W1:Y:S07]  /*ad10*/  LDSM.16.M88.4 R168, [R133+0x4000] ;  /* 0x0040000085a8783b */ /* 0x000e6e0000000200 */
[C---:B------:R-:W-:Y:S01]  /*ad20*/  HMMA.16816.F32.BF16 R20, R220.reuse, R184, R20 ;  /* 0x000000b8dc14723c */ /* 0x040fe20000041814 */
[----:B-1----:R-:W2:Y:S07]  /*ad30*/  LDL R0, [R1+0xc] ;  /* 0x00000c0001007983 */ /* 0x002eae0000100800 */
        /* <DEDUP_REMOVED lines=38> */
[----:B---3--:R-:W1:Y:S08]  /*afa0*/  LDSM.16.M88.4 R168, [R172] ;  /* 0x00000000aca8783b */ /* 0x008e700000000200 */
[----:B----4-:R-:W-:Y:S08]  /*afb0*/  LDSM.16.M88.4 R180, [R2] ;  /* 0x0000000002b4783b */ /* 0x010ff00000000200 */
[----:B--2---:R-:W2:Y:S01]  /*afc0*/  LDSM.16.M88.4 R184, [R3] ;  /* 0x0000000003b8783b */ /* 0x004ea20000000200 */
[C---:B-1----:R-:W-:Y:S08]  /*afd0*/  HMMA.16816.F32.BF16 R4, R236.reuse, R168, R4 ;  /* 0x000000a8ec04723c */ /* 0x042ff00000041804 */
[C---:B------:R-:W-:Y:S01]  /*afe0*/  HMMA.16816.F32.BF16 R8, R236.reuse, R170, R8 ;  /* 0x000000aaec08723c */ /* 0x040fe20000041808 */
[----:B------:R-:W1:Y:S07]  /*aff0*/  LDSM.16.M88.4 R168, [R0] ;  /* 0x0000000000a8783b */ /* 0x000e6e0000000200 */
[C---:B--2---:R-:W-:Y:S08]  /*b000*/  HMMA.16816.F32.BF16 R12, R236.reuse, R184, R12 ;  /* 0x000000b8ec0c723c */ /* 0x044ff0000004180c */
[C---:B------:R-:W-:Y:S01]  /*b010*/  HMMA.16816.F32.BF16 R16, R236.reuse, R186, R16 ;  /* 0x000000baec10723c */ /* 0x040fe20000041810 */
[----:B------:R-:W2:Y:S07]  /*b020*/  LDSM.16.M88.4 R184, [R133+0x6000] ;  /* 0x0060000085b8783b */ /* 0x000eae0000000200 */
[C---:B------:R-:W-:Y:S08]  /*b030*/  HMMA.16816.F32.BF16 R20, R236.reuse, R180, R20 ;  /* 0x000000b4ec14723c */ /* 0x040ff00000041814 */
[C---:B------:R-:W-:Y:S01]  /*b040*/  HMMA.16816.F32.BF16 R24, R236.reuse, R182, R24 ;  /* 0x000000b6ec18723c */ /* 0x040fe20000041818 */
[----:B------:R-:W3:Y:S07]  /*b050*/  LDSM.16.M88.4 R180, [R133+0x6800] ;  /* 0x0068000085b4783b */ /* 0x000eee0000000200 */
[C---:B-1----:R-:W-:Y:S08]  /*b060*/  HMMA.16816.F32.BF16 R28, R236.reuse, R168, R28 ;  /* 0x000000a8ec1c723c */ /* 0x042ff0000004181c */
[----:B------:R-:W-:Y:S01]  /*b070*/  HMMA.16816.F32.BF16 R32, R236, R170, R32 ;  /* 0x000000aaec20723c */ /* 0x000fe20000041820 */
[----:B------:R-:W1:Y:S07]  /*b080*/  LDSM.16.M88.4 R168, [R133+0x7000] ;  /* 0x0070000085a8783b */ /* 0x000e6e0000000200 */
[C---:B--2---:R-:W-:Y:S08]  /*b090*/  HMMA.16816.F32.BF16 R4, R240.reuse, R184, R4 ;  /* 0x000000b8f004723c */ /* 0x044ff00000041804 */
[C---:B------:R-:W-:Y:S01]  /*b0a0*/  HMMA.16816.F32.BF16 R8, R240.reuse, R186, R8 ;  /* 0x000000baf008723c */ /* 0x040fe20000041808 */
[----:B------:R-:W2:Y:S07]  /*b0b0*/  LDSM.16.M88.4 R184, [R133+0x7800] ;  /* 0x0078000085b8783b */ /* 0x000eae0000000200 */
[C---:B---3--:R-:W-:Y:S08]  /*b0c0*/  HMMA.16816.F32.BF16 R12, R240.reuse, R180, R12 ;  /* 0x000000b4f00c723c */ /* 0x048ff0000004180c */
[C---:B------:R-:W-:Y:S01]  /*b0d0*/  HMMA.16816.F32.BF16 R16, R240.reuse, R182, R16 ;  /* 0x000000b6f010723c */ /* 0x040fe20000041810 */
[----:B------:R-:W3:Y:S07]  /*b0e0*/  LDSM.16.M88.4 R180, [R250+0x6000] ;  /* 0x00600000fab4783b */ /* 0x000eee0000000200 */
[C---:B-1----:R-:W-:Y:S08]  /*b0f0*/  HMMA.16816.F32.BF16 R20, R240.reuse, R168, R20 ;  /* 0x000000a8f014723c */ /* 0x042ff00000041814 */
[C---:B------:R-:W-:Y:S01]  /*b100*/  HMMA.16816.F32.BF16 R24, R240.reuse, R170, R24 ;  /* 0x000000aaf018723c */ /* 0x040fe20000041818 */
[----:B------:R-:W1:Y:S07]  /*b110*/  LDSM.16.M88.4 R168, [R250+0x6800] ;  /* 0x00680000faa8783b */ /* 0x000e6e0000000200 */
[C---:B--2---:R-:W-:Y:S08]  /*b120*/  HMMA.16816.F32.BF16 R28, R240.reuse, R184, R28 ;  /* 0x000000b8f01c723c */ /* 0x044ff0000004181c */
[----:B------:R-:W-:Y:S08]  /*b130*/  HMMA.16816.F32.BF16 R32, R240, R186, R32 ;  /* 0x000000baf020723c */ /* 0x000ff00000041820 */
[C---:B---3--:R-:W-:Y:S08]  /*b140*/  HMMA.16816.F32.BF16 R4, R244.reuse, R180, R4 ;  /* 0x000000b4f404723c */ /* 0x048ff00000041804 */
[C---:B------:R-:W-:Y:S08]  /*b150*/  HMMA.16816.F32.BF16 R8, R244.reuse, R182, R8 ;  /* 0x000000b6f408723c */ /* 0x040ff00000041808 */
[C---:B-1----:R-:W-:Y:S08]  /*b160*/  HMMA.16816.F32.BF16 R12, R244.reuse, R168, R12 ;  /* 0x000000a8f40c723c */ /* 0x042ff0000004180c */
[----:B------:R-:W-:Y:S01]  /*b170*/  FMUL.FTZ R4, R4, c[0x0][0x320] ;  /* 0x0000c80004047a20 */ /* 0x000fe20000410000 */
[C---:B------:R-:W-:Y:S03]  /*b180*/  HMMA.16816.F32.BF16 R16, R244.reuse, R170, R16 ;  /* 0x000000aaf410723c */ /* 0x040fe60000041810 */
[----:B------:R-:W-:Y:S01]  /*b190*/  MUFU.TANH R182, R4 ;  /* 0x0000000400b67308 */ /* 0x000fe20000002400 */
[----:B------:R-:W-:Y:S02]  /*b1a0*/  FMUL.FTZ R5, R5, c[0x0][0x320] ;  /* 0x0000c80005057a20 */ /* 0x000fe40000410000 */
[----:B------:R-:W-:Y:S02]  /*b1b0*/  FMUL.FTZ R6, R6, c[0x0][0x320] ;  /* 0x0000c80006067a20 */ /* 0x000fe40000410000 */
[----:B------:R-:W-:Y:S04]  /*b1c0*/  FMUL.FTZ R7, R7, c[0x0][0x320] ;  /* 0x0000c80007077a20 */ /* 0x000fe80000410000 */
[----:B------:R-:W-:Y:S01]  /*b1d0*/  FMUL.FTZ R8, R8, c[0x0][0x320] ;  /* 0x0000c80008087a20 */ /* 0x000fe20000410000 */
[----:B------:R-:W-:Y:S01]  /*b1e0*/  MUFU.TANH R184, R5 ;  /* 0x0000000500b87308 */ /* 0x000fe20000002400 */
[----:B------:R-:W-:Y:S02]  /*b1f0*/  FMUL.FTZ R9, R9, c[0x0][0x320] ;  /* 0x0000c80009097a20 */ /* 0x000fe40000410000 */
[----:B------:R-:W-:Y:S02]  /*b200*/  FMUL.FTZ R10, R10, c[0x0][0x320] ;  /* 0x0000c8000a0a7a20 */ /* 0x000fe40000410000 */
[----:B------:R-:W-:Y:S02]  /*b210*/  FMUL.FTZ R11, R11, c[0x0][0x320] ;  /* 0x0000c8000b0b7a20 */ /* 0x000fe40000410000 */
[----:B------:R-:W-:Y:S02]  /*b220*/  FMUL.FTZ R14, R14, c[0x0][0x320] ;  /* 0x0000c8000e0e7a20 */ /* 0x000fe40000410000 */
[----:B------:R-:W-:Y:S01]  /*b230*/  FMUL.FTZ R13, R13, c[0x0][0x320] ;  /* 0x0000c8000d0d7a20 */ /* 0x000fe20000410000 */
[----:B------:R-:W-:Y:S01]  /*b240*/  MUFU.TANH R187, R6 ;  /* 0x0000000600bb7308 */ /* 0x000fe20000002400 */
[----:B------:R-:W-:Y:S02]  /*b250*/  FMUL.FTZ R19, R19, c[0x0][0x320] ;  /* 0x0000c80013137a20 */ /* 0x000fe40000410000 */
[----:B------:R-:W-:Y:S02]  /*b260*/  FMUL.FTZ R17, R17, c[0x0][0x320] ;  /* 0x0000c80011117a20 */ /* 0x000fe40000410000 */
[----:B------:R-:W-:Y:S02]  /*b270*/  FMUL.FTZ R12, R12, c[0x0][0x320] ;  /* 0x0000c8000c0c7a20 */ /* 0x000fe40000410000 */
[----:B------:R-:W-:Y:S02]  /*b280*/  FMUL.FTZ R16, R16, c[0x0][0x320] ;  /* 0x0000c80010107a20 */ /* 0x000fe40000410000 */
[----:B------:R-:W-:Y:S01]  /*b290*/  FMUL.FTZ R15, R15, c[0x0][0x320] ;  /* 0x0000c8000f0f7a20 */ /* 0x000fe20000410000 */
[----:B------:R1:W-:Y:S01]  /*b2a0*/  MUFU.TANH R188, R7 ;  /* 0x0000000700bc7308 */ /* 0x0003e20000002400 */
[----:B------:R-:W-:Y:S09]  /*b2b0*/  FMUL.FTZ R18, R18, c[0x0][0x320] ;  /* 0x0000c80012127a20 */ /* 0x000ff20000410000 */
[----:B------:R-:W-:Y:S10]  /*b2c0*/  MUFU.TANH R183, R8 ;  /* 0x0000000800b77308 */ /* 0x000ff40000002400 */
[----:B------:R-:W-:Y:S01]  /*b2d0*/  MUFU.TANH R180, R9 ;  /* 0x0000000900b47308 */ /* 0x000fe20000002400 */
[----:B-1----:R-:W1:Y:S09]  /*b2e0*/  LDSM.16.M88.4 R4, [R250+0x7000] ;  /* 0x00700000fa04783b */ /* 0x002e720000000200 */
[----:B------:R-:W-:Y:S10]  /*b2f0*/  MUFU.TANH R185, R10 ;  /* 0x0000000a00b97308 */ /* 0x000ff40000002400 */
[----:B------:R2:W-:Y:S10]  /*b300*/  MUFU.TANH R186, R11 ;  /* 0x0000000b00ba7308 */ /* 0x0005f40000002400 */
[----:B------:R-:W3:Y:S10]  /*b310*/  MUFU.TANH R2, R14 ;  /* 0x0000000e00027308 */ /* 0x000ef40000002400 */
[----:B------:R-:W-:Y:S01]  /*b320*/  MUFU.TANH R133, R12 ;  /* 0x0000000c00857308 */ /* 0x000fe20000002400 */
[C---:B-1----:R-:W-:Y:S01]  /*b330*/  HMMA.16816.F32.BF16 R20, R244.reuse, R4, R20 ;  /* 0x00000004f414723c */ /* 0x042fe20000041814 */
[----:B--2---:R-:W1:Y:S01]  /*b340*/  LDSM.16.M88.4 R8, [R250+0x7800] ;  /* 0x00780000fa08783b */ /* 0x004e620000000200 */
[----:B------:R-:W-:Y:S07]  /*b350*/  DEPBAR.LE SB0, 0x0 ;  /* 0x000080000000791a */ /* 0x000fee0000000000 */
[----:B------:R-:W-:Y:S01]  /*b360*/  MUFU.TANH R170, R16 ;  /* 0x0000001000aa7308 */ /* 0x000fe20000002400 */
[C---:B------:R-:W-:Y:S01]  /*b370*/  HMMA.16816.F32.BF16 R24, R244.reuse, R6, R24 ;  /* 0x00000006f418723c */ /* 0x040fe20000041818 */
[----:B------:R-:W2:Y:S08]  /*b380*/  LDL R4, [R1+0x7c] ;  /* 0x00007c0001047983 */ /* 0x000eb00000100800 */
[----:B------:R-:W-:Y:S01]  /*b390*/  MUFU.TANH R18, R18 ;  /* 0x0000001200127308 */ /* 0x000fe20000002400 */
[----:B------:R-:W-:Y:S04]  /*b3a0*/  BAR.SYNC.DEFER_BLOCKING 0x0 ;  /* 0x0000000000007b1d */ /* 0x000fe80000010000 */
[----:B------:R-:W-:Y:S02]  /*b3b0*/  FMUL.FTZ R21, R21, c[0x0][0x320] ;  /* 0x0000c80015157a20 */ /* 0x000fe40000410000 */
[----:B------:R-:W-:Y:S02]  /*b3c0*/  FMUL.FTZ R23, R23, c[0x0][0x320] ;  /* 0x0000c80017177a20 */ /* 0x000fe40000410000 */
[----:B------:R-:W-:Y:S02]  /*b3d0*/  FMUL.FTZ R20, R20, c[0x0][0x320] ;  /* 0x0000c80014147a20 */ /* 0x000fe40000410000 */
[----:B------:R-:W-:Y:S04]  /*b3e0*/  FMUL.FTZ R22, R22, c[0x0][0x320] ;  /* 0x0000c80016167a20 */ /* 0x000fe80000410000 */
[----:B------:R-:W-:Y:S02]  /*b3f0*/  FMUL.FTZ R26, R26, c[0x0][0x320] ;  /* 0x0000c8001a1a7a20 */ /* 0x000fe40000410000 */
[----:B------:R-:W-:Y:S02]  /*b400*/  FMUL.FTZ R25, R25, c[0x0][0x320] ;  /* 0x0000c80019197a20 */ /* 0x000fe40000410000 */
[----:B------:R-:W-:Y:S02]  /*b410*/  FMUL.FTZ R24, R24, c[0x0][0x320] ;  /* 0x0000c80018187a20 */ /* 0x000fe40000410000 */
[----:B------:R-:W-:Y:S01]  /*b420*/  FMUL.FTZ R27, R27, c[0x0][0x320] ;  /* 0x0000c8001b1b7a20 */ /* 0x000fe20000410000 */
[C---:B-1----:R-:W-:Y:S01]  /*b430*/  HMMA.16816.F32.BF16 R28, R244.reuse, R8, R28 ;  /* 0x00000008f41c723c */ /* 0x042fe2000004181c */
[----:B------:R1:W-:Y:S07]  /*b440*/  MUFU.TANH R195, R26 ;  /* 0x0000001a00c37308 */ /* 0x0003ee0000002400 */
[----:B------:R-:W-:Y:S03]  /*b450*/  HMMA.16816.F32.BF16 R32, R244, R10, R32 ;  /* 0x0000000af420723c */ /* 0x000fe60000041820 */
[----:B------:R3:W-:Y:S10]  /*b460*/  MUFU.TANH R3, R19 ;  /* 0x0000001300037308 */ /* 0x0007f40000002400 */
[----:B------:R-:W4:Y:S03]  /*b470*/  MUFU.TANH R0, R13 ;  /* 0x0000000d00007308 */ /* 0x000f260000002400 */
[----:B------:R-:W-:Y:S01]  /*b480*/  FMUL.FTZ R28, R28, c[0x0][0x320] ;  /* 0x0000c8001c1c7a20 */ /* 0x000fe20000410000 */
[----:B-1----:R-:W2:Y:S01]  /*b490*/  LDL R26, [R1+0x64] ;  /* 0x00006400011a7983 */ /* 0x002ea20000100800 */
[----:B------:R-:W-:Y:S02]  /*b4a0*/  FMUL.FTZ R29, R29, c[0x0][0x320] ;  /* 0x0000c8001d1d7a20 */ /* 0x000fe40000410000 */
[----:B------:R-:W-:Y:S02]  /*b4b0*/  FMUL.FTZ R30, R30, c[0x0][0x320] ;  /* 0x0000c8001e1e7a20 */ /* 0x000fe40000410000 */
[----:B------:R-:W-:Y:S01]  /*b4c0*/  FMUL.FTZ R31, R31, c[0x0][0x320] ;  /* 0x0000c8001f1f7a20 */ /* 0x000fe20000410000 */
[----:B------:R-:W-:Y:S01]  /*b4d0*/  MUFU.TANH R176, R28 ;  /* 0x0000001c00b07308 */ /* 0x000fe20000002400 */
[----:B------:R-:W-:Y:S02]  /*b4e0*/  FMUL.FTZ R32, R32, c[0x0][0x320] ;  /* 0x0000c80020207a20 */ /* 0x000fe40000410000 */
[----:B------:R-:W-:Y:S01]  /*b4f0*/  FMUL.FTZ R34, R34, c[0x0][0x320] ;  /* 0x0000c80022227a20 */ /* 0x000fe20000410000 */
[----:B---3--:R-:W-:Y:S01]  /*b500*/  MOV R19, R2 ;  /* 0x0000000200137202 */ /* 0x008fe20000000f00 */
[----:B------:R-:W-:Y:S05]  /*b510*/  FMUL.FTZ R33, R33, c[0x0][0x320] ;  /* 0x0000c80021217a20 */ /* 0x000fea0000410000 */
[----:B------:R1:W-:Y:S10]  /*b520*/  MUFU.TANH R177, R29 ;  /* 0x0000001d00b17308 */ /* 0x0003f40000002400 */
[----:B------:R-:W-:Y:S10]  /*b530*/  MUFU.TANH R191, R17 ;  /* 0x0000001100bf7308 */ /* 0x000ff40000002400 */
[----:B------:R-:W-:Y:S01]  /*b540*/  MUFU.TANH R17, R21 ;  /* 0x0000001500117308 */ /* 0x000fe20000002400 */
[----:B-1----:R-:W3:Y:S09]  /*b550*/  LDL.64 R28, [R1+0x68] ;  /* 0x00006800011c7983 */ /* 0x002ef20000100a00 */
[----:B------:R-:W-:Y:S10]  /*b560*/  MUFU.TANH R21, R23 ;  /* 0x0000001700157308 */ /* 0x000ff40000002400 */
[----:B------:R4:W-:Y:S10]  /*b570*/  MUFU.TANH R23, R25 ;  /* 0x0000001900177308 */ /* 0x0009f40000002400 */
[----:B------:R-:W1:Y:S10]  /*b580*/  MUFU.TANH R2, R20 ;  /* 0x0000001400027308 */ /* 0x000e740000002400 */
[----:B------:R-:W-:Y:S01]  /*b590*/  MUFU.TANH R20, R22 ;  /* 0x0000001600147308 */ /* 0x000fe20000002400 */
[----:B----4-:R-:W-:Y:S02]  /*b5a0*/  MOV R25, R0 ;  /* 0x0000000000197202 */ /* 0x010fe40000000f00 */
[----:B------:R-:W-:Y:S07]  /*b5b0*/  FMNMX.FTZ R0, R182, R134, !PT ;  /* 0x00000086b6007209 */ /* 0x000fee0007810000 */
[----:B------:R1:W-:Y:S01]  /*b5c0*/  MUFU.TANH R22, R24 ;  /* 0x0000001800167308 */ /* 0x0003e20000002400 */
[----:B------:R-:W-:Y:S04]  /*b5d0*/  FMNMX.FTZ R0, R184, R0, !PT ;  /* 0x00000000b8007209 */ /* 0x000fe80007810000 */
[----:B------:R-:W-:Y:S04]  /*b5e0*/  FMNMX.FTZ R0, R183, R0, !PT ;  /* 0x00000000b7007209 */ /* 0x000fe80007810000 */
[----:B------:R-:W-:Y:S01]  /*b5f0*/  FMNMX.FTZ R0, R180, R0, !PT ;  /* 0x00000000b4007209 */ /* 0x000fe20007810000 */
[----:B------:R4:W-:Y:S10]  /*b600*/  MUFU.TANH R178, R32 ;  /* 0x0000002000b27308 */ /* 0x0009f40000002400 */
[----:B------:R-:W4:Y:S01]  /*b610*/  MUFU.TANH R171, R15 ;  /* 0x0000000f00ab7308 */ /* 0x000f220000002400 */
[----:B-1----:R-:W-:Y:S02]  /*b620*/  MOV R24, R2 ;  /* 0x0000000200187202 */ /* 0x002fe40000000f00 */
[----:B------:R-:W-:Y:S07]  /*b630*/  FMNMX.FTZ R2, R187, R135, !PT ;  /* 0x00000087bb027209 */ /* 0x000fee0007810000 */
[----:B------:R1:W-:Y:S01]  /*b640*/  MUFU.TANH R169, R34 ;  /* 0x0000002200a97308 */ /* 0x0003e20000002400 */
[----:B------:R-:W-:Y:S02]  /*b650*/  FMNMX.FTZ R2, R188, R2, !PT ;  /* 0x00000002bc027209 */ /* 0x000fe40007810000 */
[----:B----4-:R-:W-:Y:S02]  /*b660*/  MOV R32, R133 ;  /* 0x0000008500207202 */ /* 0x010fe40000000f00 */
[----:B------:R-:W-:Y:S02]  /*b670*/  FMNMX.FTZ R2, R185, R2, !PT ;  /* 0x00000002b9027209 */ /* 0x000fe40007810000 */
[----:B------:R-:W-:Y:S02]  /*b680*/  FMNMX.FTZ R0, R32, R0, !PT ;  /* 0x0000000020007209 */ /* 0x000fe40007810000 */
[----:B------:R-:W-:Y:S01]  /*b690*/  FMNMX.FTZ R2, R186, R2, !PT ;  /* 0x00000002ba027209 */ /* 0x000fe20007810000 */
[----:B------:R-:W4:Y:S01]  /*b6a0*/  MUFU.TANH R172, R27 ;  /* 0x0000001b00ac7308 */ /* 0x000f220000002400 */
[----:B------:R-:W-:Y:S02]  /*b6b0*/  FMNMX.FTZ R0, R25, R0, !PT ;  /* 0x0000000019007209 */ /* 0x000fe40007810000 */
[----:B------:R-:W-:Y:S02]  /*b6c0*/  FMNMX.FTZ R2, R19, R2, !PT ;  /* 0x0000000213027209 */ /* 0x000fe40007810000 */
[----:B------:R-:W-:Y:S02]  /*b6d0*/  FMNMX.FTZ R0, R170, R0, !PT ;  /* 0x00000000aa007209 */ /* 0x000fe40007810000 */
[----:B------:R-:W-:Y:S02]  /*b6e0*/  FMNMX.FTZ R2, R171, R2, !PT ;  /* 0x00000002ab027209 */ /* 0x000fe40007810000 */
[----:B------:R-:W-:Y:S01]  /*b6f0*/  FMNMX.FTZ R0, R191, R0, !PT ;  /* 0x00000000bf007209 */ /* 0x000fe20007810000 */
[----:B------:R-:W4:Y:S01]  /*b700*/  MUFU.TANH R174, R30 ;  /* 0x0000001e00ae7308 */ /* 0x000f220000002400 */
[----:B------:R-:W-:Y:S02]  /*b710*/  FMNMX.FTZ R2, R18, R2, !PT ;  /* 0x0000000212027209 */ /* 0x000fe40007810000 */
[----:B-1----:R-:W-:Y:S02]  /*b720*/  MOV R34, R3 ;  /* 0x0000000300227202 */ /* 0x002fe40000000f00 */
[----:B------:R-:W-:Y:S02]  /*b730*/  FMNMX.FTZ R0, R24, R0, !PT ;  /* 0x0000000018007209 */ /* 0x000fe40007810000 */
[----:B------:R-:W-:Y:S02]  /*b740*/  FMNMX.FTZ R3, R34, R2, !PT ;  /* 0x0000000222037209 */ /* 0x000fe40007810000 */
[----:B------:R-:W-:Y:S01]  /*b750*/  FMNMX.FTZ R2, R17, R0, !PT ;  /* 0x0000000011027209 */ /* 0x000fe20007810000 */
[----:B------:R-:W-:Y:S01]  /*b760*/  FMUL.FTZ R0, R35, c[0x0][0x320] ;  /* 0x0000c80023007a20 */ /* 0x000fe20000410000 */
[----:B------:R-:W1:Y:S01]  /*b770*/  MUFU.TANH R175, R31 ;  /* 0x0000001f00af7308 */ /* 0x000e620000002400 */
[----:B------:R-:W-:Y:S02]  /*b780*/  FMNMX.FTZ R3, R20, R3, !PT ;  /* 0x0000000314037209 */ /* 0x000fe40007810000 */
[----:B------:R-:W-:Y:S02]  /*b790*/  FMNMX.FTZ R2, R22, R2, !PT ;  /* 0x0000000216027209 */ /* 0x000fe40007810000 */
[----:B------:R-:W-:Y:S02]  /*b7a0*/  FMNMX.FTZ R3, R21, R3, !PT ;  /* 0x0000000315037209 */ /* 0x000fe40007810000 */
[----:B------:R-:W-:Y:S03]  /*b7b0*/  MOV R35, R24 ;  /* 0x0000001800237202 */ /* 0x000fe60000000f00 */
[----:B------:R1:W-:Y:S10]  /*b7c0*/  MUFU.TANH R168, R0 ;  /* 0x0000000000a87308 */ /* 0x0003f40000002400 */
[----:B------:R-:W4:Y:S01]  /*b7d0*/  MUFU.TANH R179, R33 ;  /* 0x0000002100b37308 */ /* 0x000f220000002400 */
[----:B-1----:R-:W-:Y:S02]  /*b7e0*/  FMNMX.FTZ R0, R23, R2, !PT ;  /* 0x0000000217007209 */ /* 0x002fe40007810000 */
[----:B------:R-:W-:Y:S02]  /*b7f0*/  FMNMX.FTZ R2, R195, R3, !PT ;  /* 0x00000003c3027209 */ /* 0x000fe40007810000 */
[----:B------:R-:W-:Y:S02]  /*b800*/  FMNMX.FTZ R0, R176, R0, !PT ;  /* 0x00000000b0007209 */ /* 0x000fe40007810000 */
[----:B----4-:R-:W-:Y:S02]  /*b810*/  FMNMX.FTZ R2, R172, R2, !PT ;  /* 0x00000002ac027209 */ /* 0x010fe40007810000 */
[----:B------:R-:W-:Y:S02]  /*b820*/  FMNMX.FTZ R0, R177, R0, !PT ;  /* 0x00000000b1007209 */ /* 0x000fe40007810000 */
[----:B------:R-:W-:Y:S02]  /*b830*/  FMNMX.FTZ R2, R174, R2, !PT ;  /* 0x00000002ae027209 */ /* 0x000fe40007810000 */
[----:B------:R-:W-:Y:S02]  /*b840*/  FMNMX.FTZ R3, R178, R0, !PT ;  /* 0x00000000b2037209 */ /* 0x000fe40007810000 */
[----:B------:R-:W-:Y:S02]  /*b850*/  FMNMX.FTZ R0, R175, R2, !PT ;  /* 0x00000002af007209 */ /* 0x000fe40007810000 */
[----:B------:R-:W-:Y:S02]  /*b860*/  FMNMX.FTZ R3, R179, R3, !PT ;  /* 0x00000003b3037209 */ /* 0x000fe40007810000 */
[----:B------:R-:W-:Y:S02]  /*b870*/  FMNMX.FTZ R0, R169, R0, !PT ;  /* 0x00000000a9007209 */ /* 0x000fe40007810000 */
[----:B------:R-:W-:Y:S01]  /*b880*/  MOV R33, R25 ;  /* 0x0000001900217202 */ /* 0x000fe20000000f00 */
[----:B------:R-:W1:Y:S01]  /*b890*/  SHFL.BFLY PT, R133, R3, 0x2, 0x1f ;  /* 0x0c401f0003857f89 */ /* 0x000e6200000e0000 */
[----:B------:R-:W-:Y:S07]  /*b8a0*/  FMNMX.FTZ R0, R168, R0, !PT ;  /* 0x00000000a8007209 */ /* 0x000fee0007810000 */
[----:B------:R-:W4:Y:S01]  /*b8b0*/  SHFL.BFLY PT, R2, R0, 0x2, 0x1f ;  /* 0x0c401f0000027f89 */ /* 0x000f2200000e0000 */
[----:B-1----:R-:W-:Y:S07]  /*b8c0*/  FMNMX.FTZ R133, R3, R133, !PT ;  /* 0x0000008503857209 */ /* 0x002fee0007810000 */
[----:B------:R-:W1:Y:S01]  /*b8d0*/  SHFL.BFLY PT, R10, R133, 0x1, 0x1f ;  /* 0x0c201f00850a7f89 */ /* 0x000e6200000e0000 */
[----:B----4-:R-:W-:Y:S07]  /*b8e0*/  FMNMX.FTZ R0, R0, R2, !PT ;  /* 0x0000000200007209 */ /* 0x010fee0007810000 */
[----:B------:R-:W4:Y:S01]  /*b8f0*/  SHFL.BFLY PT, R3, R0, 0x1, 0x1f ;  /* 0x0c201f0000037f89 */ /* 0x000f2200000e0000 */
[C---:B--2---:R-:W-:Y:S02]  /*b900*/  ISETP.GT.AND P0, PT, R132.reuse, R4, PT ;  /* 0x000000048400720c */ /* 0x044fe40003f04270 */
[----:B------:R-:W-:Y:S05]  /*b910*/  IADD3 R132, R132, -0x1, RZ ;  /* 0xffffffff84847810 */ /* 0x000fea0007ffe0ff */
[----:B------:R4:W-:Y:S06]  /*b920*/  STL [R1+0x5c], R132 ;  /* 0x00005c8401007387 */ /* 0x0009ec0000100800 */
[----:B------:R-:W-:Y:S01]  /*b930*/  @P0 SHF.R.S32.HI R4, RZ, 0x1f, R132 ;  /* 0x0000001fff040819 */ /* 0x000fe20000011484 */
[----:B------:R-:W-:Y:S01]  /*b940*/  @P0 IMAD.WIDE.U32 R6, R132, c[0x0][0x1e0], RZ ;  /* 0x0000780084060a25 */ /* 0x000fe200078e00ff */
[----:B-1----:R-:W-:Y:S03]  /*b950*/  FMNMX.FTZ R133, R133, R10, !PT ;  /* 0x0000000a85857209 */ /* 0x002fe60007810000 */
[----:B------:R-:W-:Y:S01]  /*b960*/  @P0 IMAD R4, R4, c[0x0][0x1e0], RZ ;  /* 0x0000780004040a24 */ /* 0x000fe200078e02ff */
[----:B------:R-:W-:Y:S01]  /*b970*/  @P0 SHF.L.U32 R5, R6, 0x6, RZ ;  /* 0x0000000606050819 */ /* 0x000fe200000006ff */
[----:B------:R-:W-:Y:S02]  /*b980*/  FMUL.FTZ R181, R133, c[0x0][0x2d0] ;  /* 0x0000b40085b57a20 */ /* 0x000fe40000410000 */
[----:B------:R-:W-:Y:S02]  /*b990*/  @P0 IMAD R4, R132, c[0x0][0x1e4], R4 ;  /* 0x0000790084040a24 */ /* 0x000fe400078e0204 */
[----:B------:R-:W-:Y:S03]  /*b9a0*/  FFMA.FTZ R10, R184, c[0x0][0x2d0], -R181 ;  /* 0x0000b400b80a7a23 */ /* 0x000fe600000108b5 */
[----:B------:R-:W-:Y:S01]  /*b9b0*/  @P0 IADD3 R4, R7, R4, RZ ;  /* 0x0000000407040210 */ /* 0x000fe20007ffe0ff */
[----:B------:R-:W-:Y:S03]  /*b9c0*/  MUFU.EX2 R189, R10 ;  /* 0x0000000a00bd7308 */ /* 0x000fe60000000800 */
[----:B------:R-:W-:Y:S02]  /*b9d0*/  @P0 SHF.L.U64.HI R4, R6, 0x6, R4 ;  /* 0x0000000606040819 */ /* 0x000fe40000010204 */
[----:B----4-:R-:W-:Y:S02]  /*b9e0*/  FMNMX.FTZ R132, R0, R3, !PT ;  /* 0x0000000300847209 */ /* 0x010fe40007810000 */
[----:B---3--:R-:W-:Y:S02]  /*b9f0*/  @P0 IADD3 R16, P1, R28, 0x40, RZ ;  /* 0x000000401c100810 */ /* 0x008fe40007f3e0ff */
[----:B------:R-:W-:Y:S02]  /*ba00*/  @P0 IADD3 R7, P6, R5, R28, RZ ;  /* 0x0000001c05070210 */ /* 0x000fe40007fde0ff */
[-C--:B------:R-:W-:Y:S02]  /*ba10*/  @P0 IADD3.X R15, RZ, R26.reuse, RZ, P1, !PT ;  /* 0x0000001aff0f0210 */ /* 0x080fe40000ffe4ff */
[----:B------:R-:W-:Y:S02]  /*ba20*/  @P0 LEA R6, P1, R7, c[0x0][0x1c8], 0x1 ;  /* 0x0000720007060a11 */ /* 0x000fe400078208ff */
[----:B------:R-:W-:Y:S02]  /*ba30*/  @P0 IADD3.X R8, R4, R26, RZ, P6, !PT ;  /* 0x0000001a04080210 */ /* 0x000fe400037fe4ff */
[----:B------:R-:W-:Y:S02]  /*ba40*/  @P0 IADD3 R2, P6, R5, R16, RZ ;  /* 0x0000001005020210 */ /* 0x000fe40007fde0ff */
[----:B------:R-:W-:Y:S02]  /*ba50*/  @P0 LEA.HI.X R7, R7, c[0x0][0x1cc], R8, 0x1, P1 ;  /* 0x0000730007070a11 */ /* 0x000fe400008f0c08 */
[----:B------:R-:W-:Y:S02]  /*ba60*/  @P0 LEA R8, P1, R2, c[0x0][0x1c8], 0x1 ;  /* 0x0000720002080a11 */ /* 0x000fe400078208ff */
[----:B------:R-:W-:Y:S01]  /*ba70*/  @P0 IADD3.X R9, R4, R15, RZ, P6, !PT ;  /* 0x0000000f04090210 */ /* 0x000fe200037fe4ff */
[----:B------:R1:W-:Y:S03]  /*ba80*/  @P0 LDGSTS.E.BYPASS.LTC128B.128 [R131+0x10100], [R6.64], !P5 ;  /* 0x1010000006830fae */ /* 0x0003e6000e901d46 */
[----:B------:R-:W-:Y:S01]  /*ba90*/  @P0 LEA.HI.X R9, R2, c[0x0][0x1cc], R9, 0x1, P1 ;  /* 0x0000730002090a11 */ /* 0x000fe200008f0c09 */
[----:B------:R-:W-:Y:S01]  /*baa0*/  FADD.FTZ R2, -R133, R134 ;  /* 0x0000008685027221 */ /* 0x000fe20000010100 */
[----:B------:R-:W-:Y:S02]  /*bab0*/  @P0 IADD3 R14, P1, R28, 0x80, RZ ;  /* 0x000000801c0e0810 */ /* 0x000fe40007f3e0ff */
[----:B------:R-:W-:Y:S01]  /*bac0*/  MOV R134, R23 ;  /* 0x0000001700867202 */ /* 0x000fe20000000f00 */
[----:B------:R2:W-:Y:S01]  /*bad0*/  @P0 LDGSTS.E.BYPASS.LTC128B.128 [R131+0x12100], [R8.64], !P4 ;  /* 0x1210000008830fae */ /* 0x0005e2000e101d46 */
[----:B------:R-:W-:Y:S01]  /*bae0*/  @P0 IADD3.X R13, RZ, R26, RZ, P1, !PT ;  /* 0x0000001aff0d0210 */ /* 0x000fe20000ffe4ff */
[----:B------:R-:W-:Y:S04]  /*baf0*/  FMUL.FTZ R0, R2, c[0x0][0x2d0] ;  /* 0x0000b40002007a20 */ /* 0x000fe80000410000 */
[----:B------:R3:W4:Y:S01]  /*bb00*/  MUFU.EX2 R2, R0 ;  /* 0x0000000000027308 */ /* 0x0007220000000800 */
[----:B-1----:R-:W-:Y:S04]  /*bb10*/  @P0 IADD3 R7, P6, R5, R14, RZ ;  /* 0x0000000e05070210 */ /* 0x002fe80007fde0ff */
[C---:B------:R-:W-:Y:S02]  /*bb20*/  @P0 LEA R6, P1, R7.reuse, c[0x0][0x1c8], 0x1 ;  /* 0x0000720007060a11 */ /* 0x040fe400078208ff */
[----:B------:R-:W-:Y:S01]  /*bb30*/  @P0 IADD3.X R3, R4, R13, RZ, P6, !PT ;  /* 0x0000000d04030210 */ /* 0x000fe200037fe4ff */
[----:B--2---:R-:W-:Y:S03]  /*bb40*/  FFMA.FTZ R8, R182, c[0x0][0x2d0], -R181 ;  /* 0x0000b400b6087a23 */ /* 0x004fe600000108b5 */
[----:B------:R-:W-:Y:S01]  /*bb50*/  @P0 LEA.HI.X R7, R7, c[0x0][0x1cc], R3, 0x1, P1 ;  /* 0x0000730007070a11 */ /* 0x000fe200008f0c03 */
[----:B---3--:R-:W-:Y:S01]  /*bb60*/  FADD.FTZ R0, -R132, R135 ;  /* 0x0000008784007221 */ /* 0x008fe20000010100 */
[----:B------:R-:W-:Y:S01]  /*bb70*/  @P0 IADD3 R12, P1, R28, 0xc0, RZ ;  /* 0x000000c01c0c0810 */ /* 0x000fe20007f3e0ff */
[----:B------:R1:W-:Y:S01]  /*bb80*/  MUFU.EX2 R135, R8 ;  /* 0x0000000800877308 */ /* 0x0003e20000000800 */
[----:B----4-:R-:W-:Y:S01]  /*bb90*/  FMUL.FTZ R24, R2, R156 ;  /* 0x0000009c02187220 */ /* 0x010fe20000410000 */
[----:B------:R2:W-:Y:S01]  /*bba0*/  @P0 LDGSTS.E.BYPASS.LTC128B.128 [R131+0x14100], [R6.64], !P3 ;  /* 0x1410000006830fae */ /* 0x0005e2000d901d46 */
[----:B------:R-:W-:Y:S01]  /*bbb0*/  @P0 IADD3 R3, P6, R5, R12, RZ ;  /* 0x0000000c05030210 */ /* 0x000fe20007fde0ff */
[----:B------:R-:W-:Y:S01]  /*bbc0*/  FMUL.FTZ R0, R0, c[0x0][0x2d0] ;  /* 0x0000b40000007a20 */ /* 0x000fe20000410000 */
[----:B------:R-:W-:Y:S01]  /*bbd0*/  @P0 IADD3.X R9, RZ, R26, RZ, P1, !PT ;  /* 0x0000001aff090210 */ /* 0x000fe20000ffe4ff */
[C---:B------:R-:W-:Y:S02]  /*bbe0*/  FMUL.FTZ R25, R2.reuse, R157 ;  /* 0x0000009d02197220 */ /* 0x040fe40000410000 */
[C---:B------:R-:W-:Y:S02]  /*bbf0*/  FMUL.FTZ R36, R2.reuse, R36 ;  /* 0x0000002402247220 */ /* 0x040fe40000410000 */
[----:B------:R-:W3:Y:S01]  /*bc00*/  MUFU.EX2 R0, R0 ;  /* 0x0000000000007308 */ /* 0x000ee20000000800 */
[C---:B------:R-:W-:Y:S02]  /*bc10*/  FMUL.FTZ R37, R2.reuse, R37 ;  /* 0x0000002502257220 */ /* 0x040fe40000410000 */
[C---:B------:R-:W-:Y:S02]  /*bc20*/  FMUL.FTZ R40, R2.reuse, R40 ;  /* 0x0000002802287220 */ /* 0x040fe40000410000 */
[C---:B------:R-:W-:Y:S02]  /*bc30*/  FMUL.FTZ R41, R2.reuse, R41 ;  /* 0x0000002902297220 */ /* 0x040fe40000410000 */
[C---:B------:R-:W-:Y:S02]  /*bc40*/  FMUL.FTZ R44, R2.reuse, R44 ;  /* 0x0000002c022c7220 */ /* 0x040fe40000410000 */
[C---:B------:R-:W-:Y:S02]  /*bc50*/  FMUL.FTZ R45, R2.reuse, R45 ;  /* 0x0000002d022d7220 */ /* 0x040fe40000410000 */
[C---:B------:R-:W-:Y:S02]  /*bc60*/  FMUL.FTZ R48, R2.reuse, R48 ;  /* 0x0000003002307220 */ /* 0x040fe40000410000 */
[C---:B------:R-:W-:Y:S01]  /*bc70*/  FMUL.FTZ R49, R2.reuse, R49 ;  /* 0x0000003102317220 */ /* 0x040fe20000410000 */
[----:B-1----:R-:W-:Y:S01]  /*bc80*/  @P0 MOV R8, c[0x0][0x1e4] ;  /* 0x0000790000080a02 */ /* 0x002fe20000000f00 */
[C---:B------:R-:W-:Y:S02]  /*bc90*/  FMUL.FTZ R52, R2.reuse, R52 ;  /* 0x0000003402347220 */ /* 0x040fe40000410000 */
[C---:B------:R-:W-:Y:S01]  /*bca0*/  FMUL.FTZ R53, R2.reuse, R53 ;  /* 0x0000003502357220 */ /* 0x040fe20000410000 */
[C---:B--2---:R-:W-:Y:S01]  /*bcb0*/  @P0 LEA R6, P1, R3.reuse, c[0x0][0x1c8], 0x1 ;  /* 0x0000720003060a11 */ /* 0x044fe200078208ff */
[----:B------:R-:W-:Y:S01]  /*bcc0*/  FMUL.FTZ R56, R2, R56 ;  /* 0x0000003802387220 */ /* 0x000fe20000410000 */
[----:B------:R-:W-:Y:S01]  /*bcd0*/  @P0 IADD3.X R7, R4, R9, RZ, P6, !PT ;  /* 0x0000000904070210 */ /* 0x000fe200037fe4ff */
[----:B------:R-:W-:Y:S02]  /*bce0*/  FMUL.FTZ R57, R2, R57 ;  /* 0x0000003902397220 */ /* 0x000fe40000410000 */
[C---:B---3--:R-:W-:Y:S01]  /*bcf0*/  FMUL.FTZ R27, R0.reuse, R159 ;  /* 0x0000009f001b7220 */ /* 0x048fe20000410000 */
[----:B------:R-:W-:Y:S01]  /*bd00*/  @P0 LEA.HI.X R7, R3, c[0x0][0x1cc], R7, 0x1, P1 ;  /* 0x0000730003070a11 */ /* 0x000fe200008f0c07 */
[C---:B------:R-:W-:Y:S01]  /*bd10*/  FMUL.FTZ R38, R0.reuse, R38 ;  /* 0x0000002600267220 */ /* 0x040fe20000410000 */
[----:B------:R-:W-:Y:S01]  /*bd20*/  @P0 MOV R3, c[0x0][0x1e0] ;  /* 0x0000780000030a02 */ /* 0x000fe20000000f00 */
[C---:B------:R-:W-:Y:S02]  /*bd30*/  FMUL.FTZ R39, R0.reuse, R39 ;  /* 0x0000002700277220 */ /* 0x040fe40000410000 */
[----:B------:R1:W-:Y:S01]  /*bd40*/  @P0 LDGSTS.E.BYPASS.LTC128B.128 [R131+0x16100], [R6.64], !P2 ;  /* 0x1610000006830fae */ /* 0x0003e2000d101d46 */
[C---:B------:R-:W-:Y:S01]  /*bd50*/  @P0 LEA R5, P1, R3.reuse, R5, 0x5 ;  /* 0x0000000503050211 */ /* 0x040fe200078228ff */
[C---:B------:R-:W-:Y:S02]  /*bd60*/  FMUL.FTZ R42, R0.reuse, R42 ;  /* 0x0000002a002a7220 */ /* 0x040fe40000410000 */
[C---:B------:R-:W-:Y:S01]  /*bd70*/  FMUL.FTZ R43, R0.reuse, R43 ;  /* 0x0000002b002b7220 */ /* 0x040fe20000410000 */
[----:B------:R-:W-:Y:S01]  /*bd80*/  @P0 LEA.HI.X R4, R3, R4, R8, 0x5, P1 ;  /* 0x0000000403040211 */ /* 0x000fe200008f2c08 */
[C---:B------:R-:W-:Y:S01]  /*bd90*/  FMUL.FTZ R46, R0.reuse, R46 ;  /* 0x0000002e002e7220 */ /* 0x040fe20000410000 */
[----:B------:R-:W-:Y:S01]  /*bda0*/  @P0 IADD3 R3, P6, R5, R28, RZ ;  /* 0x0000001c05030210 */ /* 0x000fe20007fde0ff */
[C---:B------:R-:W-:Y:S02]  /*bdb0*/  FMUL.FTZ R47, R0.reuse, R47 ;  /* 0x0000002f002f7220 */ /* 0x040fe40000410000 */
[C---:B------:R-:W-:Y:S01]  /*bdc0*/  FMUL.FTZ R50, R0.reuse, R50 ;  /* 0x0000003200327220 */ /* 0x040fe20000410000 */
[----:B------:R-:W-:Y:S01]  /*bdd0*/  @P0 LEA R10, P1, R3, c[0x0][0x1c8], 0x1 ;  /* 0x00007200030a0a11 */ /* 0x000fe200078208ff */
[C---:B------:R-:W-:Y:S02]  /*bde0*/  FMUL.FTZ R51, R0.reuse, R51 ;  /* 0x0000003300337220 */ /* 0x040fe40000410000 */
[C---:B------:R-:W-:Y:S02]  /*bdf0*/  FMUL.FTZ R54, R0.reuse, R54 ;  /* 0x0000003600367220 */ /* 0x040fe40000410000 */
[C---:B------:R-:W-:Y:S02]  /*be00*/  FMUL.FTZ R55, R0.reuse, R55 ;  /* 0x0000003700377220 */ /* 0x040fe40000410000 */
[C---:B------:R-:W-:Y:S02]  /*be10*/  FMUL.FTZ R58, R0.reuse, R58 ;  /* 0x0000003a003a7220 */ /* 0x040fe40000410000 */
[----:B------:R-:W-:Y:S02]  /*be20*/  FMUL.FTZ R59, R0, R59 ;  /* 0x0000003b003b7220 */ /* 0x000fe40000410000 */
[C---:B------:R-:W-:Y:S02]  /*be30*/  FMUL.FTZ R60, R2.reuse, R60 ;  /* 0x0000003c023c7220 */ /* 0x040fe40000410000 */
[----:B------:R-:W-:Y:S02]  /*be40*/  FMUL.FTZ R61, R2, R61 ;  /* 0x0000003d023d7220 */ /* 0x000fe40000410000 */
[----:B------:R-:W-:Y:S01]  /*be50*/  FMUL.FTZ R62, R0, R62 ;  /* 0x0000003e003e7220 */ /* 0x000fe20000410000 */
[----:B-1----:R-:W-:Y:S01]  /*be60*/  @P0 IADD3.X R6, R4, R26, RZ, P6, !PT ;  /* 0x0000001a04060210 */ /* 0x002fe200037fe4ff */
[--C-:B------:R-:W-:Y:S02]  /*be70*/  FFMA.FTZ R7, R183, c[0x0][0x2d0], -R181.reuse ;  /* 0x0000b400b7077a23 */ /* 0x100fe400000108b5 */
[----:B------:R-:W-:Y:S01]  /*be80*/  FMUL.FTZ R26, R0, R158 ;  /* 0x0000009e001a7220 */ /* 0x000fe20000410000 */
[----:B------:R-:W-:Y:S01]  /*be90*/  @P0 LEA.HI.X R11, R3, c[0x0][0x1cc], R6, 0x1, P1 ;  /* 0x00007300030b0a11 */ /* 0x000fe200008f0c06 */
[----:B------:R-:W-:Y:S01]  /*bea0*/  FFMA.FTZ R3, R180, c[0x0][0x2d0], -R181 ;  /* 0x0000b400b4037a23 */ /* 0x000fe200000108b5 */
[----:B------:R1:W-:Y:S01]  /*beb0*/  MUFU.EX2 R190, R7 ;  /* 0x0000000700be7308 */ /* 0x0003e20000000800 */
[C---:B------:R-:W-:Y:S01]  /*bec0*/  @P0 IADD3 R6, P1, R5.reuse, R16, RZ ;  /* 0x0000001005060210 */ /* 0x040fe20007f3e0ff */
[----:B------:R-:W-:Y:S01]  /*bed0*/  FMUL.FTZ R16, R2, R148 ;  /* 0x0000009402107220 */ /* 0x000fe20000410000 */
[----:B------:R2:W-:Y:S01]  /*bee0*/  @P0 LDGSTS.E.BYPASS.LTC128B.128 [R131+0x11100], [R10.64], !P5 ;  /* 0x111000000a830fae */ /* 0x0005e2000e901d46 */
[----:B------:R-:W-:Y:S01]  /*bef0*/  MOV R148, R34 ;  /* 0x0000002200947202 */ /* 0x000fe20000000f00 */
[----:B------:R-:W-:Y:S01]  /*bf00*/  FMUL.FTZ R34, R0, R166 ;  /* 0x000000a600227220 */ /* 0x000fe20000410000 */
[----:B------:R-:W-:Y:S01]  /*bf10*/  @P0 IADD3.X R15, R4, R15, RZ, P1, !PT ;  /* 0x0000000f040f0210 */ /* 0x000fe20000ffe4ff */
[----:B------:R-:W-:Y:S02]  /*bf20*/  FMUL.FTZ R63, R0, R63 ;  /* 0x0000003f003f7220 */ /* 0x000fe40000410000 */
[C---:B------:R-:W-:Y:S01]  /*bf30*/  FMUL.FTZ R64, R2.reuse, R64 ;  /* 0x0000004002407220 */ /* 0x040fe20000410000 */
[----:B------:R3:W4:Y:S01]  /*bf40*/  MUFU.EX2 R173, R3 ;  /* 0x0000000300ad7308 */ /* 0x0007220000000800 */
[----:B------:R-:W-:Y:S02]  /*bf50*/  FMUL.FTZ R65, R2, R65 ;  /* 0x0000004102417220 */ /* 0x000fe40000410000 */
[C---:B------:R-:W-:Y:S02]  /*bf60*/  FMUL.FTZ R66, R0.reuse, R66 ;  /* 0x0000004200427220 */ /* 0x040fe40000410000 */
[----:B------:R-:W-:Y:S02]  /*bf70*/  FMUL.FTZ R67, R0, R67 ;  /* 0x0000004300437220 */ /* 0x000fe40000410000 */
[C---:B------:R-:W-:Y:S02]  /*bf80*/  FMUL.FTZ R68, R2.reuse, R68 ;  /* 0x0000004402447220 */ /* 0x040fe40000410000 */
[----:B------:R-:W-:Y:S02]  /*bf90*/  FMUL.FTZ R69, R2, R69 ;  /* 0x0000004502457220 */ /* 0x000fe40000410000 */
[C---:B------:R-:W-:Y:S02]  /*bfa0*/  FMUL.FTZ R70, R0.reuse, R70 ;  /* 0x0000004600467220 */ /* 0x040fe40000410000 */
[----:B------:R-:W-:Y:S01]  /*bfb0*/  FMUL.FTZ R71, R0, R71 ;  /* 0x0000004700477220 */ /* 0x000fe20000410000 */
[C---:B-1----:R-:W-:Y:S01]  /*bfc0*/  @P0 IADD3 R7, P6, R5.reuse, R14, RZ ;  /* 0x0000000e05070210 */ /* 0x042fe20007fde0ff */
[C---:B------:R-:W-:Y:S01]  /*bfd0*/  FMUL.FTZ R72, R2.reuse, R72 ;  /* 0x0000004802487220 */ /* 0x040fe20000410000 */
[----:B------:R-:W-:Y:S01]  /*bfe0*/  @P0 IADD3 R5, P1, R5, R12, RZ ;  /* 0x0000000c05050210 */ /* 0x000fe20007f3e0ff */
[----:B------:R-:W-:Y:S01]  /*bff0*/  FMUL.FTZ R73, R2, R73 ;  /* 0x0000004902497220 */ /* 0x000fe20000410000 */
[----:B------:R-:W-:Y:S01]  /*c000*/  @P0 IADD3.X R13, R4, R13, RZ, P6, !PT ;  /* 0x0000000d040d0210 */ /* 0x000fe200037fe4ff */
[----:B------:R-:W-:Y:S01]  /*c010*/  FMUL.FTZ R74, R0, R74 ;  /* 0x0000004a004a7220 */ /* 0x000fe20000410000 */
[----:B------:R-:W-:Y:S01]  /*c020*/  @P0 IADD3.X R14, R4, R9, RZ, P1, !PT ;  /* 0x00000009040e0210 */ /* 0x000fe20000ffe4ff */
[----:B--2---:R-:W-:Y:S01]  /*c030*/  FMUL.FTZ R10, R0, R142 ;  /* 0x0000008e000a7220 */ /* 0x004fe20000410000 */
[----:B------:R-:W-:Y:S01]  /*c040*/  @P0 LEA R8, P6, R6, c[0x0][0x1c8], 0x1 ;  /* 0x0000720006080a11 */ /* 0x000fe200078c08ff */
[----:B------:R-:W-:Y:S02]  /*c050*/  FMUL.FTZ R11, R0, R143 ;  /* 0x0000008f000b7220 */ /* 0x000fe40000410000 */
[----:B---3--:R-:W-:Y:S01]  /*c060*/  FMUL.FTZ R3, R132, c[0x0][0x2d0] ;  /* 0x0000b40084037a20 */ /* 0x008fe20000410000 */
[----:B------:R-:W-:Y:S01]  /*c070*/  @P0 LEA.HI.X R9, R6, c[0x0][0x1cc], R15, 0x1, P6 ;  /* 0x0000730006090a11 */ /* 0x000fe200030f0c0f */
[----:B------:R-:W-:Y:S01]  /*c080*/  FMUL.FTZ R75, R0, R75 ;  /* 0x0000004b004b7220 */ /* 0x000fe20000410000 */
[----:B------:R-:W-:Y:S01]  /*c090*/  @P0 LEA R6, P1, R7, c[0x0][0x1c8], 0x1 ;  /* 0x0000720007060a11 */ /* 0x000fe200078208ff */
[----:B------:R-:W-:Y:S01]  /*c0a0*/  FFMA.FTZ R4, R187, c[0x0][0x2d0], -R3 ;  /* 0x0000b400bb047a23 */ /* 0x000fe20000010803 */
[----:B------:R-:W-:Y:S01]  /*c0b0*/  MOV R187, R22 ;  /* 0x0000001600bb7202 */ /* 0x000fe20000000f00 */
[----:B------:R1:W-:Y:S01]  /*c0c0*/  @P0 LDGSTS.E.BYPASS.LTC128B.128 [R131+0x13100], [R8.64], !P4 ;  /* 0x1310000008830fae */ /* 0x0003e2000e101d46 */
[----:B------:R-:W-:Y:S01]  /*c0d0*/  @P0 LEA.HI.X R7, R7, c[0x0][0x1cc], R13, 0x1, P1 ;  /* 0x0000730007070a11 */ /* 0x000fe200008f0c0d */
[----:B------:R2:W-:Y:S01]  /*c0e0*/  MUFU.EX2 R180, R4 ;  /* 0x0000000400b47308 */ /* 0x0005e20000000800 */
[--C-:B------:R-:W-:Y:S01]  /*c0f0*/  FFMA.FTZ R12, R188, c[0x0][0x2d0], -R3.reuse ;  /* 0x0000b400bc0c7a23 */ /* 0x100fe20000010803 */
[----:B------:R-:W-:Y:S01]  /*c100*/  MOV R188, R21 ;  /* 0x0000001500bc7202 */ /* 0x000fe20000000f00 */
[C---:B------:R-:W-:Y:S02]  /*c110*/  FMUL.FTZ R76, R2.reuse, R76 ;  /* 0x0000004c024c7220 */ /* 0x040fe40000410000 */
[----:B------:R-:W-:Y:S01]  /*c120*/  FMUL.FTZ R77, R2, R77 ;  /* 0x0000004d024d7220 */ /* 0x000fe20000410000 */
[----:B------:R3:W-:Y:S01]  /*c130*/  @P0 LDGSTS.E.BYPASS.LTC128B.128 [R131+0x15100], [R6.64], !P3 ;  /* 0x1510000006830fae */ /* 0x0007e2000d901d46 */
[C---:B------:R-:W-:Y:S02]  /*c140*/  FMUL.FTZ R78, R0.reuse, R78 ;  /* 0x0000004e004e7220 */ /* 0x040fe40000410000 */
[----:B------:R-:W-:Y:S01]  /*c150*/  FMUL.FTZ R79, R0, R79 ;  /* 0x0000004f004f7220 */ /* 0x000fe20000410000 */
[----:B------:R3:W3:Y:S01]  /*c160*/  MUFU.EX2 R182, R12 ;  /* 0x0000000c00b67308 */ /* 0x0006e20000000800 */
[C---:B------:R-:W-:Y:S02]  /*c170*/  FMUL.FTZ R80, R2.reuse, R80 ;  /* 0x0000005002507220 */ /* 0x040fe40000410000 */
[----:B------:R-:W-:Y:S02]  /*c180*/  FMUL.FTZ R81, R2, R81 ;  /* 0x0000005102517220 */ /* 0x000fe40000410000 */
[C---:B------:R-:W-:Y:S02]  /*c190*/  FMUL.FTZ R82, R0.reuse, R82 ;  /* 0x0000005200527220 */ /* 0x040fe40000410000 */
[----:B------:R-:W-:Y:S02]  /*c1a0*/  FMUL.FTZ R83, R0, R83 ;  /* 0x0000005300537220 */ /* 0x000fe40000410000 */
[C---:B------:R-:W-:Y:S02]  /*c1b0*/  FMUL.FTZ R84, R2.reuse, R84 ;  /* 0x0000005402547220 */ /* 0x040fe40000410000 */
[----:B------:R-:W-:Y:S02]  /*c1c0*/  FMUL.FTZ R85, R2, R85 ;  /* 0x0000005502557220 */ /* 0x000fe40000410000 */
[----:B------:R-:W-:Y:S01]  /*c1d0*/  FMUL.FTZ R86, R0, R86 ;  /* 0x0000005600567220 */ /* 0x000fe20000410000 */
[----:B--2---:R-:W-:Y:S01]  /*c1e0*/  @P0 LEA R4, P1, R5, c[0x0][0x1c8], 0x1 ;  /* 0x0000720005040a11 */ /* 0x004fe200078208ff */
[--C-:B-1----:R-:W-:Y:S01]  /*c1f0*/  FFMA.FTZ R8, R185, c[0x0][0x2d0], -R3.reuse ;  /* 0x0000b400b9087a23 */ /* 0x102fe20000010803 */
[----:B------:R-:W-:Y:S01]  /*c200*/  MOV R185, R19 ;  /* 0x0000001300b97202 */ /* 0x000fe20000000f00 */
[----:B------:R-:W-:Y:S01]  /*c210*/  FMUL.FTZ R9, R2, R141 ;  /* 0x0000008d02097220 */ /* 0x000fe20000410000 */
[----:B------:R-:W-:Y:S01]  /*c220*/  @P0 LEA.HI.X R5, R5, c[0x0][0x1cc], R14, 0x1, P1 ;  /* 0x0000730005050a11 */ /* 0x000fe200008f0c0e */
[----:B------:R1:W-:Y:S01]  /*c230*/  MUFU.EX2 R183, R8 ;  /* 0x0000000800b77308 */ /* 0x0003e20000000800 */
[C---:B------:R-:W-:Y:S02]  /*c240*/  FMUL.FTZ R19, R0.reuse, R151 ;  /* 0x0000009700137220 */ /* 0x040fe40000410000 */
[C---:B------:R-:W-:Y:S01]  /*c250*/  FMUL.FTZ R87, R0.reuse, R87 ;  /* 0x0000005700577220 */ /* 0x040fe20000410000 */
[----:B------:R2:W-:Y:S01]  /*c260*/  @P0 LDGSTS.E.BYPASS.LTC128B.128 [R131+0x17100], [R4.64], !P2 ;  /* 0x1710000004830fae */ /* 0x0005e2000d101d46 */
[C---:B---3--:R-:W-:Y:S01]  /*c270*/  FMUL.FTZ R6, R0.reuse, R138 ;  /* 0x0000008a00067220 */ /* 0x048fe20000410000 */
[----:B----4-:R-:W-:Y:S01]  /*c280*/  F2FP.BF16.PACK_AB R138, R173, R190 ;  /* 0x000000bead8a723e */ /* 0x010fe200000010ff */
[----:B------:R-:W-:Y:S02]  /*c290*/  FMUL.FTZ R7, R0, R139 ;  /* 0x0000008b00077220 */ /* 0x000fe40000410000 */
[C---:B------:R-:W-:Y:S02]  /*c2a0*/  FMUL.FTZ R88, R2.reuse, R88 ;  /* 0x0000005802587220 */ /* 0x040fe40000410000 */
[----:B------:R-:W-:Y:S01]  /*c2b0*/  FMUL.FTZ R89, R2, R89 ;  /* 0x0000005902597220 */ /* 0x000fe20000410000 */
[----:B------:R-:W3:Y:S01]  /*c2c0*/  LDSM.16.MT88.4 R12, [R248] ;  /* 0x00000000f80c783b */ /* 0x000ee20000004200 */
[C---:B------:R-:W-:Y:S02]  /*c2d0*/  FMUL.FTZ R90, R0.reuse, R90 ;  /* 0x0000005a005a7220 */ /* 0x040fe40000410000 */
[----:B------:R-:W-:Y:S02]  /*c2e0*/  FMUL.FTZ R91, R0, R91 ;  /* 0x0000005b005b7220 */ /* 0x000fe40000410000 */
[C---:B------:R-:W-:Y:S02]  /*c2f0*/  FMUL.FTZ R92, R2.reuse, R92 ;  /* 0x0000005c025c7220 */ /* 0x040fe40000410000 */
[----:B------:R-:W-:Y:S01]  /*c300*/  FMUL.FTZ R93, R2, R93 ;  /* 0x0000005d025d7220 */ /* 0x000fe20000410000 */
[----:B------:R-:W-:Y:S01]  /*c310*/  LDSM.16.MT88.4 R28, [R251] ;  /* 0x00000000fb1c783b */ /* 0x000fe20000004200 */
[C---:B------:R-:W-:Y:S02]  /*c320*/  FMUL.FTZ R94, R0.reuse, R94 ;  /* 0x0000005e005e7220 */ /* 0x040fe40000410000 */
[----:B------:R-:W-:Y:S02]  /*c330*/  FMUL.FTZ R95, R0, R95 ;  /* 0x0000005f005f7220 */ /* 0x000fe40000410000 */
[C---:B-1----:R-:W-:Y:S02]  /*c340*/  FMUL.FTZ R8, R2.reuse, R140 ;  /* 0x0000008c02087220 */ /* 0x042fe40000410000 */
[C---:B------:R-:W-:Y:S01]  /*c350*/  FMUL.FTZ R96, R2.reuse, R96 ;  /* 0x0000006002607220 */ /* 0x040fe20000410000 */
[----:B------:R-:W0:Y:S01]  /*c360*/  LDGDEPBAR ;  /* 0x00000000000079af */ /* 0x000e220000000000 */
[----:B------:R-:W-:Y:S02]  /*c370*/  FMUL.FTZ R97, R2, R97 ;  /* 0x0000006102617220 */ /* 0x000fe40000410000 */
[----:B--2---:R-:W-:Y:S01]  /*c380*/  FFMA.FTZ R4, R186, c[0x0][0x2d0], -R3 ;  /* 0x0000b400ba047a23 */ /* 0x004fe20000010803 */
[----:B------:R-:W-:Y:S01]  /*c390*/  MOV R186, R20 ;  /* 0x0000001400ba7202 */ /* 0x000fe20000000f00 */
[----:B------:R-:W-:Y:S01]  /*c3a0*/  FMUL.FTZ R5, R2, R137 ;  /* 0x0000008902057220 */ /* 0x000fe20000410000 */
[----:B------:R-:W-:Y:S01]  /*c3b0*/  F2FP.BF16.PACK_AB R137, R182, R180 ;  /* 0x000000b4b689723e */ /* 0x000fe200000010ff */
[----:B------:R-:W1:Y:S01]  /*c3c0*/  MUFU.EX2 R184, R4 ;  /* 0x0000000400b87308 */ /* 0x000e620000000800 */
[----:B------:R-:W2:Y:S01]  /*c3d0*/  LDL.LU R131, [R1+0x12c] ;  /* 0x00012c0001837983 */ /* 0x000ea20000300800 */
[C---:B------:R-:W-:Y:S02]  /*c3e0*/  FMUL.FTZ R98, R0.reuse, R98 ;  /* 0x0000006200627220 */ /* 0x040fe40000410000 */
[----:B------:R-:W-:Y:S01]  /*c3f0*/  FMUL.FTZ R99, R0, R99 ;  /* 0x0000006300637220 */ /* 0x000fe20000410000 */
[----:B------:R-:W4:Y:S01]  /*c400*/  LDL R140, [R1+0x48] ;  /* 0x00004800018c7983 */ /* 0x000f220000100800 */
[C---:B------:R-:W-:Y:S02]  /*c410*/  FMUL.FTZ R100, R2.reuse, R100 ;  /* 0x0000006402647220 */ /* 0x040fe40000410000 */
[----:B------:R-:W-:Y:S01]  /*c420*/  FMUL.FTZ R101, R2, R101 ;  /* 0x0000006502657220 */ /* 0x000fe20000410000 */
[----:B------:R-:W3:Y:S01]  /*c430*/  LDSM.16.MT88.4 R20, [R252] ;  /* 0x00000000fc14783b */ /* 0x000ee20000004200 */
        /* <DEDUP_REMOVED lines=8> */
[----:B------:R-:W-:Y:S01]  /*c4c0*/  FMUL.FTZ R4, R2, R136 ;  /* 0x0000008802047220 */ /* 0x000fe20000410000 */
[----:B------:R-:W-:Y:S01]  /*c4d0*/  F2FP.BF16.PACK_AB R136, R189, R135 ;  /* 0x00000087bd88723e */ /* 0x000fe200000010ff */
[--C-:B------:R-:W-:Y:S02]  /*c4e0*/  FFMA.FTZ R157, R176, c[0x0][0x2d0], -R181.reuse ;  /* 0x0000b400b09d7a23 */ /* 0x100fe400000108b5 */
[--C-:B------:R-:W-:Y:S02]  /*c4f0*/  FFMA.FTZ R158, R177, c[0x0][0x2d0], -R181.reuse ;  /* 0x0000b400b19e7a23 */ /* 0x100fe400000108b5 */
[--C-:B------:R-:W-:Y:S02]  /*c500*/  FFMA.FTZ R159, R178, c[0x0][0x2d0], -R181.reuse ;  /* 0x0000b400b29f7a23 */ /* 0x100fe400000108b5 */
[C---:B---3--:R-:W-:Y:S05]  /*c510*/  HMMA.16816.F32.BF16 R4, R136.reuse, R12, R4 ;  /* 0x0000000c8804723c */ /* 0x048fea0000041804 */
[C---:B------:R-:W-:Y:S02]  /*c520*/  FMUL.FTZ R109, R2.reuse, R109 ;  /* 0x0000006d026d7220 */ /* 0x040fe40000410000 */
[C---:B------:R-:W-:Y:S01]  /*c530*/  FMUL.FTZ R12, R2.reuse, R144 ;  /* 0x00000090020c7220 */ /* 0x040fe20000410000 */
[C---:B------:R-:W-:Y:S04]  /*c540*/  HMMA.16816.F32.BF16 R8, R136.reuse, R14, R8 ;  /* 0x0000000e8808723c */ /* 0x040fe80000041808 */
[----:B------:R-:W-:Y:S01]  /*c550*/  FMUL.FTZ R13, R2, R145 ;  /* 0x00000091020d7220 */ /* 0x000fe20000410000 */
[----:B------:R-:W-:Y:S01]  /*c560*/  MOV R144, R18 ;  /* 0x0000001200907202 */ /* 0x000fe20000000f00 */
[C---:B------:R-:W-:Y:S01]  /*c570*/  FMUL.FTZ R18, R0.reuse, R150 ;  /* 0x0000009600127220 */ /* 0x040fe20000410000 */
[----:B------:R-:W-:Y:S01]  /*c580*/  MOV R145, R17 ;  /* 0x0000001100917202 */ /* 0x000fe20000000f00 */
[C---:B------:R-:W-:Y:S01]  /*c590*/  FMUL.FTZ R14, R0.reuse, R146 ;  /* 0x00000092000e7220 */ /* 0x040fe20000410000 */
[----:B------:R-:W-:Y:S03]  /*c5a0*/  MOV R146, R186 ;  /* 0x000000ba00927202 */ /* 0x000fe60000000f00 */
[----:B------:R-:W-:Y:S01]  /*c5b0*/  FMUL.FTZ R15, R0, R147 ;  /* 0x00000093000f7220 */ /* 0x000fe20000410000 */
[----:B------:R-:W-:Y:S01]  /*c5c0*/  MOV R147, R35 ;  /* 0x0000002300937202 */ /* 0x000fe20000000f00 */
[----:B------:R-:W-:Y:S01]  /*c5d0*/  FMUL.FTZ R17, R2, R149 ;  /* 0x0000009502117220 */ /* 0x000fe20000410000 */
[----:B------:R-:W-:Y:S01]  /*c5e0*/  MOV R186, R188 ;  /* 0x000000bc00ba7202 */ /* 0x000fe20000000f00 */
[C---:B------:R-:W-:Y:S01]  /*c5f0*/  FMUL.FTZ R35, R0.reuse, R167 ;  /* 0x000000a700237220 */ /* 0x040fe20000410000 */
[----:B------:R-:W-:Y:S01]  /*c600*/  MOV R150, R147 ;  /* 0x0000009300967202 */ /* 0x000fe20000000f00 */
[----:B------:R-:W-:Y:S01]  /*c610*/  FMUL.FTZ R110, R0, R110 ;  /* 0x0000006e006e7220 */ /* 0x000fe20000410000 */
[C---:B------:R-:W-:Y:S03]  /*c620*/  HMMA.16816.F32.BF16 R12, R136.reuse, R20, R12 ;  /* 0x00000014880c723c */ /* 0x040fe6000004180c */
[----:B------:R-:W-:Y:S01]  /*c630*/  MOV R149, R33 ;  /* 0x0000002100957202 */ /* 0x000fe20000000f00 */
[----:B------:R-:W-:Y:S01]  /*c640*/  FMUL.FTZ R33, R2, R165 ;  /* 0x000000a502217220 */ /* 0x000fe20000410000 */
[----:B------:R-:W-:Y:S01]  /*c650*/  MOV R188, R187 ;  /* 0x000000bb00bc7202 */ /* 0x000fe20000000f00 */
[----:B------:R-:W-:Y:S01]  /*c660*/  FMUL.FTZ R111, R0, R111 ;  /* 0x0000006f006f7220 */ /* 0x000fe20000410000 */
[----:B------:R-:W-:Y:S01]  /*c670*/  MOV R187, R134 ;  /* 0x0000008600bb7202 */ /* 0x000fe20000000f00 */
[C---:B------:R-:W-:Y:S04]  /*c680*/  HMMA.16816.F32.BF16 R16, R136.reuse, R22, R16 ;  /* 0x000000168810723c */ /* 0x040fe80000041810 */
[----:B------:R-:W-:Y:S01]  /*c690*/  FMUL.FTZ R20, R2, R152 ;  /* 0x0000009802147220 */ /* 0x000fe20000410000 */
[----:B------:R-:W-:Y:S01]  /*c6a0*/  MOV R134, R32 ;  /* 0x0000002000867202 */ /* 0x000fe20000000f00 */
[----:B------:R-:W3:Y:S01]  /*c6b0*/  LDL R152, [R1+0x4] ;  /* 0x0000040001987983 */ /* 0x000ee20000100800 */
[C---:B------:R-:W-:Y:S02]  /*c6c0*/  FMUL.FTZ R22, R0.reuse, R154 ;  /* 0x0000009a00167220 */ /* 0x040fe40000410000 */
[----:B------:R-:W-:Y:S01]  /*c6d0*/  FMUL.FTZ R23, R0, R155 ;  /* 0x0000009b00177220 */ /* 0x000fe20000410000 */
[----:B------:R-:W3:Y:S02]  /*c6e0*/  LDL.LU R151, [R1+0x80] ;  /* 0x0000800001977983 */ /* 0x000ee40000300800 */
[C---:B------:R-:W-:Y:S01]  /*c6f0*/  FMUL.FTZ R21, R2.reuse, R153 ;  /* 0x0000009902157220 */ /* 0x040fe20000410000 */
[----:B------:R-:W-:Y:S01]  /*c700*/  MOV R153, R148 ;  /* 0x0000009400997202 */ /* 0x000fe20000000f00 */
[----:B------:R-:W-:Y:S01]  /*c710*/  FMUL.FTZ R32, R2, R164 ;  /* 0x000000a402207220 */ /* 0x000fe20000410000 */
[----:B------:R-:W-:Y:S01]  /*c720*/  MOV R148, R146 ;  /* 0x0000009200947202 */ /* 0x000fe20000000f00 */
[--C-:B------:R-:W-:Y:S02]  /*c730*/  FFMA.FTZ R134, R134, c[0x0][0x2d0], -R181.reuse ;  /* 0x0000b40086867a23 */ /* 0x100fe400000108b5 */
[C---:B------:R-:W-:Y:S01]  /*c740*/  FMUL.FTZ R112, R2.reuse, R112 ;  /* 0x0000007002707220 */ /* 0x040fe20000410000 */
[C---:B------:R-:W-:Y:S03]  /*c750*/  HMMA.16816.F32.BF16 R20, R136.reuse, R28, R20 ;  /* 0x0000001c8814723c */ /* 0x040fe60000041814 */
[----:B------:R-:W-:Y:S02]  /*c760*/  FMUL.FTZ R113, R2, R113 ;  /* 0x0000007102717220 */ /* 0x000fe40000410000 */
[----:B------:R-:W-:Y:S02]  /*c770*/  FMUL.FTZ R114, R0, R114 ;  /* 0x0000007200727220 */ /* 0x000fe40000410000 */
[C---:B------:R-:W-:Y:S01]  /*c780*/  FMUL.FTZ R28, R2.reuse, R160 ;  /* 0x000000a0021c7220 */ /* 0x040fe20000410000 */
[C---:B------:R-:W-:Y:S01]  /*c790*/  HMMA.16816.F32.BF16 R24, R136.reuse, R30, R24 ;  /* 0x0000001e8818723c */ /* 0x040fe20000041818 */
[----:B------:R1:W-:Y:S03]  /*c7a0*/  MUFU.EX2 R160, R134 ;  /* 0x0000008600a07308 */ /* 0x0003e60000000800 */
[----:B------:R-:W-:Y:S02]  /*c7b0*/  FMUL.FTZ R29, R2, R161 ;  /* 0x000000a1021d7220 */ /* 0x000fe40000410000 */
[C---:B------:R-:W-:Y:S02]  /*c7c0*/  FMUL.FTZ R115, R0.reuse, R115 ;  /* 0x0000007300737220 */ /* 0x040fe40000410000 */
[C---:B------:R-:W-:Y:S04]  /*c7d0*/  FMUL.FTZ R30, R0.reuse, R162 ;  /* 0x000000a2001e7220 */ /* 0x040fe80000410000 */
[----:B------:R-:W-:Y:S02]  /*c7e0*/  FMUL.FTZ R31, R0, R163 ;  /* 0x000000a3001f7220 */ /* 0x000fe40000410000 */
[C---:B------:R-:W-:Y:S02]  /*c7f0*/  FMUL.FTZ R116, R2.reuse, R116 ;  /* 0x0000007402747220 */ /* 0x040fe40000410000 */
[----:B------:R-:W-:Y:S02]  /*c800*/  FMUL.FTZ R117, R2, R117 ;  /* 0x0000007502757220 */ /* 0x000fe40000410000 */
[C---:B------:R-:W-:Y:S02]  /*c810*/  FMUL.FTZ R118, R0.reuse, R118 ;  /* 0x0000007600767220 */ /* 0x040fe40000410000 */
[----:B------:R-:W-:Y:S02]  /*c820*/  FMUL.FTZ R119, R0, R119 ;  /* 0x0000007700777220 */ /* 0x000fe40000410000 */
[C---:B------:R-:W-:Y:S02]  /*c830*/  FMUL.FTZ R120, R2.reuse, R120 ;  /* 0x0000007802787220 */ /* 0x040fe40000410000 */
[----:B------:R-:W-:Y:S02]  /*c840*/  FMUL.FTZ R121, R2, R121 ;  /* 0x0000007902797220 */ /* 0x000fe40000410000 */
[----:B-1----:R-:W-:Y:S01]  /*c850*/  FFMA.FTZ R134, R149, c[0x0][0x2d0], -R181 ;  /* 0x0000b40095867a23 */ /* 0x002fe200000108b5 */
[----:B------:R-:W-:Y:S01]  /*c860*/  MOV R149, R145 ;  /* 0x0000009100957202 */ /* 0x000fe20000000f00 */
[C---:B------:R-:W-:Y:S02]  /*c870*/  FMUL.FTZ R122, R0.reuse, R122 ;  /* 0x0000007a007a7220 */ /* 0x040fe40000410000 */
[----:B------:R1:W1:Y:S01]  /*c880*/  MUFU.EX2 R161, R134 ;  /* 0x0000008600a17308 */ /* 0x0002620000000800 */
        /* <DEDUP_REMOVED lines=8> */
[--C-:B------:R-:W-:Y:S02]  /*c910*/  FFMA.FTZ R169, R169, c[0x0][0x2d0], -R3.reuse ;  /* 0x0000b400a9a97a23 */ /* 0x100fe40000010803 */
[--C-:B-1----:R-:W-:Y:S04]  /*c920*/  FFMA.FTZ R134, R185, c[0x0][0x2d0], -R3.reuse ;  /* 0x0000b400b9867a23 */ /* 0x102fe80000010803 */
[----:B------:R1:W-:Y:S02]  /*c930*/  MUFU.EX2 R156, R134 ;  /* 0x00000086009c7308 */ /* 0x0003e40000000800 */
[----:B-1----:R-:W-:Y:S08]  /*c940*/  FFMA.FTZ R134, R171, c[0x0][0x2d0], -R3 ;  /* 0x0000b400ab867a23 */ /* 0x002ff00000010803 */
[----:B------:R1:W1:Y:S02]  /*c950*/  MUFU.EX2 R171, R134 ;  /* 0x0000008600ab7308 */ /* 0x0002640000000800 */
[--C-:B-1----:R-:W-:Y:S08]  /*c960*/  FFMA.FTZ R134, R170, c[0x0][0x2d0], -R181.reuse ;  /* 0x0000b400aa867a23 */ /* 0x102ff000000108b5 */
[----:B------:R1:W-:Y:S02]  /*c970*/  MUFU.EX2 R185, R134 ;  /* 0x0000008600b97308 */ /* 0x0003e40000000800 */
[----:B-1----:R-:W-:Y:S08]  /*c980*/  FFMA.FTZ R134, R191, c[0x0][0x2d0], -R181 ;  /* 0x0000b400bf867a23 */ /* 0x002ff000000108b5 */
[----:B------:R1:W1:Y:S02]  /*c990*/  MUFU.EX2 R165, R134 ;  /* 0x0000008600a57308 */ /* 0x0002640000000800 */
[--C-:B-1----:R-:W-:Y:S02]  /*c9a0*/  FFMA.FTZ R134, R144, c[0x0][0x2d0], -R3.reuse ;  /* 0x0000b40090867a23 */ /* 0x102fe40000010803 */
[----:B------:R-:W-:Y:S06]  /*c9b0*/  LDSM.16.MT88.4 R144, [R252+0x800] ;  /* 0x00080000fc90783b */ /* 0x000fec0000004200 */
[----:B------:R1:W-:Y:S02]  /*c9c0*/  MUFU.EX2 R170, R134 ;  /* 0x0000008600aa7308 */ /* 0x0003e40000000800 */
[----:B-1----:R-:W-:Y:S08]  /*c9d0*/  FFMA.FTZ R134, R153, c[0x0][0x2d0], -R3 ;  /* 0x0000b40099867a23 */ /* 0x002ff00000010803 */
[----:B------:R1:W1:Y:S01]  /*c9e0*/  MUFU.EX2 R164, R134 ;  /* 0x0000008600a47308 */ /* 0x0002620000000800 */
[----:B--2---:R-:W-:Y:S01]  /*c9f0*/  FMUL.FTZ R131, R0, R131 ;  /* 0x0000008300837220 */ /* 0x004fe20000410000 */
[----:B----4-:R-:W2:Y:S08]  /*ca00*/  LDSM.16.MT88.4 R140, [R140] ;  /* 0x000000008c8c783b */ /* 0x010eb00000004200 */
[----:B-1----:R-:W4:Y:S01]  /*ca10*/  LDL.LU R134, [R1+0x84] ;  /* 0x0000840001867983 */ /* 0x002f220000300800 */
[C---:B--2---:R-:W-:Y:S08]  /*ca20*/  HMMA.16816.F32.BF16 R28, R136.reuse, R140, R28 ;  /* 0x0000008c881c723c */ /* 0x044ff0000004181c */
[C---:B------:R-:W-:Y:S01]  /*ca30*/  HMMA.16816.F32.BF16 R32, R136.reuse, R142, R32 ;  /* 0x0000008e8820723c */ /* 0x040fe20000041820 */
[----:B------:R-:W1:Y:S03]  /*ca40*/  LDSM.16.MT88.4 R140, [R248+0x2000] ;  /* 0x00200000f88c783b */ /* 0x000e660000004200 */
[----:B---3--:R-:W-:Y:S02]  /*ca50*/  FFMA.FTZ R135, R2, R151, R135 ;  /* 0x0000009702877223 */ /* 0x008fe40000010087 */
[----:B------:R-:W-:Y:S02]  /*ca60*/  FFMA.FTZ R2, R150, c[0x0][0x2d0], -R181 ;  /* 0x0000b40096027a23 */ /* 0x000fe400000108b5 */
[----:B------:R-:W-:Y:S01]  /*ca70*/  FADD.FTZ R135, R189, R135 ;  /* 0x00000087bd877221 */ /* 0x000fe20000010000 */
        /* <DEDUP_REMOVED lines=14> */
[----:B------:R-:W1:Y:S03]  /*cb60*/  LDSM.16.MT88.4 R140, [R252+0x4000] ;  /* 0x00400000fc8c783b */ /* 0x000e660000004200 */
[----:B----4-:R-:W-:Y:S02]  /*cb70*/  FFMA.FTZ R134, R0, R134, R180 ;  /* 0x0000008600867223 */ /* 0x010fe400000100b4 */
[----:B------:R-:W-:Y:S02]  /*cb80*/  FFMA.FTZ R0, R186, c[0x0][0x2d0], -R3 ;  /* 0x0000b400ba007a23 */ /* 0x000fe40000010803 */
[----:B------:R-:W-:Y:S10]  /*cb90*/  MUFU.EX2 R186, R159 ;  /* 0x0000009f00ba7308 */ /* 0x000ff40000000800 */
[----:B------:R2:W-:Y:S01]  /*cba0*/  MUFU.EX2 R166, R0 ;  /* 0x0000000000a67308 */ /* 0x0005e20000000800 */
[C---:B-1----:R-:W-:Y:S08]  /*cbb0*/  HMMA.16816.F32.BF16 R76, R136.reuse, R140, R76 ;  /* 0x0000008c884c723c */ /* 0x042ff0000004184c */
[C---:B------:R-:W-:Y:S01]  /*cbc0*/  HMMA.16816.F32.BF16 R80, R136.reuse, R142, R80 ;  /* 0x0000008e8850723c */ /* 0x040fe20000041850 */
[----:B------:R-:W1:Y:S03]  /*cbd0*/  LDSM.16.MT88.4 R140, [R251+0x4000] ;  /* 0x00400000fb8c783b */ /* 0x000e660000004200 */
[--C-:B--2---:R-:W-:Y:S04]  /*cbe0*/  FFMA.FTZ R0, R188, c[0x0][0x2d0], -R181.reuse ;  /* 0x0000b400bc007a23 */ /* 0x104fe800000108b5 */
[----:B------:R2:W-:Y:S04]  /*cbf0*/  MUFU.EX2 R163, R0 ;  /* 0x0000000000a37308 */ /* 0x0005e80000000800 */
[----:B--2---:R-:W-:Y:S06]  /*cc00*/  FFMA.FTZ R0, R187, c[0x0][0x2d0], -R181 ;  /* 0x0000b400bb007a23 */ /* 0x004fec00000108b5 */
[----:B------:R2:W-:Y:S01]  /*cc10*/  MUFU.EX2 R162, R0 ;  /* 0x0000000000a27308 */ /* 0x0005e20000000800 */
[C---:B-1----:R-:W-:Y:S08]  /*cc20*/  HMMA.16816.F32.BF16 R84, R136.reuse, R140, R84 ;  /* 0x0000008c8854723c */ /* 0x042ff00000041854 */
[C---:B------:R-:W-:Y:S01]  /*cc30*/  HMMA.16816.F32.BF16 R88, R136.reuse, R142, R88 ;  /* 0x0000008e8858723c */ /* 0x040fe20000041858 */
[----:B------:R-:W1:Y:S03]  /*cc40*/  LDSM.16.MT88.4 R140, [R152+0x4000] ;  /* 0x00400000988c783b */ /* 0x000e660000004200 */
[--C-:B--2---:R-:W-:Y:S05]  /*cc50*/  FFMA.FTZ R0, R195, c[0x0][0x2d0], -R3.reuse ;  /* 0x0000b400c3007a23 */ /* 0x104fea0000010803 */
[----:B------:R2:W5:Y:S01]  /*cc60*/  LDL.LU R195, [R1+0x128] ;  /* 0x0001280001c37983 */ /* 0x0005620000300800 */
[----:B------:R3:W-:Y:S03]  /*cc70*/  MUFU.EX2 R191, R0 ;  /* 0x0000000000bf7308 */ /* 0x0007e60000000800 */
[----:B------:R2:W5:Y:S04]  /*cc80*/  LDL.LU R176, [R1+0x124] ;  /* 0x0001240001b07983 */ /* 0x0005680000300800 */
[----:B------:R2:W5:Y:S04]  /*cc90*/  LDL.LU R177, [R1+0x120] ;  /* 0x0001200001b17983 */ /* 0x0005680000300800 */
[----:B------:R2:W5:Y:S01]  /*cca0*/  LDL.LU R178, [R1+0x11c] ;  /* 0x00011c0001b27983 */ /* 0x0005620000300800 */
[C---:B-1----:R-:W-:Y:S03]  /*ccb0*/  HMMA.16816.F32.BF16 R92, R136.reuse, R140, R92 ;  /* 0x0000008c885c723c */ /* 0x042fe6000004185c */
[----:B---3--:R-:W-:Y:S05]  /*ccc0*/  FFMA.FTZ R0, R172, c[0x0][0x2d0], -R3 ;  /* 0x0000b400ac007a23 */ /* 0x008fea0000010803 */
        /* <DEDUP_REMOVED lines=14> */
[----:B------:R-:W-:Y:S02]  /*cdb0*/  F2FP.BF16.PACK_AB R136, R161, R160 ;  /* 0x000000a0a188723e */ /* 0x000fe400000010ff */
[----:B------:R-:W-:Y:S03]  /*cdc0*/  F2FP.BF16.PACK_AB R137, R171, R156 ;  /* 0x0000009cab89723e */ /* 0x000fe600000010ff */
[----:B------:R-:W-:Y:S02]  /*cdd0*/  F2FP.BF16.PACK_AB R138, R165, R185 ;  /* 0x000000b9a58a723e */ /* 0x000fe400000010ff */
[----:B------:R-:W-:Y:S07]  /*cde0*/  F2FP.BF16.PACK_AB R139, R164, R170 ;  /* 0x000000aaa48b723e */ /* 0x000fee00000010ff */
[C---:B-1----:R-:W-:Y:S08]  /*cdf0*/  HMMA.16816.F32.BF16 R4, R136.reuse, R140, R4 ;  /* 0x0000008c8804723c */ /* 0x042ff00000041804 */
[C---:B------:R-:W-:Y:S01]  /*ce00*/  HMMA.16816.F32.BF16 R8, R136.reuse, R142, R8 ;  /* 0x0000008e8808723c */ /* 0x040fe20000041808 */
[----:B------:R-:W1:Y:S07]  /*ce10*/  LDSM.16.MT88.4 R140, [R251+0x800] ;  /* 0x00080000fb8c783b */ /* 0x000e6e0000004200 */
[C---:B------:R-:W-:Y:S08]  /*ce20*/  HMMA.16816.F32.BF16 R12, R136.reuse, R144, R12 ;  /* 0x00000090880c723c */ /* 0x040ff0000004180c */
        /* <DEDUP_REMOVED lines=35> */
[C---:B---3--:R-:W-:Y:S01]  /*d060*/  HMMA.16816.F32.BF16 R108, R136.reuse, R144, R108 ;  /* 0x00000090886c723c */ /* 0x048fe2000004186c */
[----:B------:R3:W4:Y:S07]  /*d070*/  MUFU.EX2 R144, R2 ;  /* 0x0000000200907308 */ /* 0x00072e0000000800 */
[C---:B------:R-:W-:Y:S04]  /*d080*/  HMMA.16816.F32.BF16 R112, R136.reuse, R146, R112 ;  /* 0x000000928870723c */ /* 0x040fe80000041870 */
[--C-:B---3--:R-:W-:Y:S01]  /*d090*/  FFMA.FTZ R2, R149, c[0x0][0x2d0], -R181.reuse ;  /* 0x0000b40095027a23 */ /* 0x108fe200000108b5 */
[----:B----4-:R-:W-:Y:S01]  /*d0a0*/  MOV R180, R144 ;  /* 0x0000009000b47202 */ /* 0x010fe20000000f00 */
[----:B------:R-:W-:Y:S01]  /*d0b0*/  FFMA.FTZ R181, R179, c[0x0][0x2d0], -R181 ;  /* 0x0000b400b3b57a23 */ /* 0x000fe200000108b5 */
[----:B------:R-:W3:Y:S01]  /*d0c0*/  LDSM.16.MT88.4 R144, [R152+0x6800] ;  /* 0x006800009890783b */ /* 0x000ee20000004200 */
[----:B------:R4:W-:Y:S01]  /*d0d0*/  MUFU.EX2 R167, R2 ;  /* 0x0000000200a77308 */ /* 0x0009e20000000800 */
[C---:B-1----:R-:W-:Y:S06]  /*d0e0*/  HMMA.16816.F32.BF16 R116, R136.reuse, R140, R116 ;  /* 0x0000008c8874723c */ /* 0x042fec0000041874 */
[----:B------:R2:W5:Y:S03]  /*d0f0*/  LDL.LU R179, [R1+0x118] ;  /* 0x0001180001b37983 */ /* 0x0005660000300800 */
[----:B------:R-:W-:Y:S01]  /*d100*/  MUFU.EX2 R187, R181 ;  /* 0x000000b500bb7308 */ /* 0x000fe20000000800 */
[----:B------:R2:W5:Y:S01]  /*d110*/  LDL.LU R172, [R1+0x114] ;  /* 0x0001140001ac7983 */ /* 0x0005620000300800 */
[C---:B------:R-:W-:Y:S03]  /*d120*/  HMMA.16816.F32.BF16 R120, R136.reuse, R142, R120 ;  /* 0x0000008e8878723c */ /* 0x040fe60000041878 */
[----:B------:R-:W-:Y:S01]  /*d130*/  LDSM.16.MT88.4 R140, [R252+0x1000] ;  /* 0x00100000fc8c783b */ /* 0x000fe20000004200 */
[----:B----4-:R-:W-:Y:S04]  /*d140*/  FFMA.FTZ R2, R148, c[0x0][0x2d0], -R3 ;  /* 0x0000b40094027a23 */ /* 0x010fe80000010803 */
[----:B------:R1:W4:Y:S01]  /*d150*/  MUFU.EX2 R148, R2 ;  /* 0x0000000200947308 */ /* 0x0003220000000800 */
[C---:B---3--:R-:W-:Y:S08]  /*d160*/  HMMA.16816.F32.BF16 R124, R136.reuse, R144, R124 ;  /* 0x00000090887c723c */ /* 0x048ff0000004187c */
[----:B------:R-:W-:Y:S04]  /*d170*/  HMMA.16816.F32.BF16 R128, R136, R146, R128 ;  /* 0x000000928880723c */ /* 0x000fe80000041880 */
[----:B-1----:R-:W-:Y:S01]  /*d180*/  FADD.FTZ R2, R182, R134 ;  /* 0x00000086b6027221 */ /* 0x002fe20000010000 */
[----:B----4-:R-:W-:Y:S01]  /*d190*/  MOV R182, R148 ;  /* 0x0000009400b67202 */ /* 0x010fe20000000f00 */
[----:B------:R-:W-:Y:S01]  /*d1a0*/  FADD.FTZ R134, R190, R135 ;  /* 0x00000087be867221 */ /* 0x000fe20000010000 */
[----:B------:R-:W1:Y:S01]  /*d1b0*/  LDSM.16.MT88.4 R148, [R248+0x1000] ;  /* 0x00100000f894783b */ /* 0x000e620000004200 */
[----:B------:R-:W3:Y:S01]  /*d1c0*/  MUFU.EX2 R190, R0 ;  /* 0x0000000000be7308 */ /* 0x000ee20000000800 */
[----:B------:R-:W-:Y:S03]  /*d1d0*/  FADD.FTZ R2, R183, R2 ;  /* 0x00000002b7027221 */ /* 0x000fe60000010000 */
[----:B------:R-:W-:Y:S01]  /*d1e0*/  MOV R183, R152 ;  /* 0x0000009800b77202 */ /* 0x000fe20000000f00 */
[----:B------:R-:W-:Y:S01]  /*d1f0*/  FADD.FTZ R134, R173, R134 ;  /* 0x00000086ad867221 */ /* 0x000fe20000010000 */
[----:B------:R-:W-:Y:S01]  /*d200*/  F2FP.BF16.PACK_AB R136, R167, R180 ;  /* 0x000000b4a788723e */ /* 0x000fe200000010ff */
[----:B------:R-:W4:Y:S01]  /*d210*/  LDSM.16.MT88.4 R152, [R251+0x1000] ;  /* 0x00100000fb98783b */ /* 0x000f220000004200 */
[----:B------:R-:W-:Y:S01]  /*d220*/  F2FP.BF16.PACK_AB R137, R166, R182 ;  /* 0x000000b6a689723e */ /* 0x000fe200000010ff */
[----:B------:R-:W-:Y:S01]  /*d230*/  FADD.FTZ R2, R184, R2 ;  /* 0x00000002b8027221 */ /* 0x000fe20000010000 */
[----:B------:R-:W-:Y:S02]  /*d240*/  F2FP.BF16.PACK_AB R138, R162, R163 ;  /* 0x000000a3a28a723e */ /* 0x000fe400000010ff */
[----:B------:R-:W-:Y:S01]  /*d250*/  MOV R135, R164 ;  /* 0x000000a400877202 */ /* 0x000fe20000000f00 */
[----:B------:R-:W-:Y:S01]  /*d260*/  FADD.FTZ R2, R156, R2 ;  /* 0x000000029c027221 */ /* 0x000fe20000010000 */
[----:B------:R2:W-:Y:S01]  /*d270*/  MUFU.EX2 R164, R157 ;  /* 0x0000009d00a47308 */ /* 0x0005e20000000800 */
[----:B------:R-:W4:Y:S02]  /*d280*/  LDSM.16.MT88.4 R144, [R183+0x1000] ;  /* 0x00100000b790783b */ /* 0x000f240000004200 */
[----:B------:R-:W-:Y:S06]  /*d290*/  FADD.FTZ R2, R171, R2 ;  /* 0x00000002ab027221 */ /* 0x000fec0000010000 */
[----:B------:R4:W5:Y:S01]  /*d2a0*/  LDL.LU R173, [R1+0x110] ;  /* 0x0001100001ad7983 */ /* 0x0009620000300800 */
[----:B---3--:R-:W-:Y:S01]  /*d2b0*/  F2FP.BF16.PACK_AB R139, R190, R191 ;  /* 0x000000bfbe8b723e */ /* 0x008fe200000010ff */
[--C-:B------:R-:W-:Y:S02]  /*d2c0*/  FFMA.FTZ R0, R174, c[0x0][0x2d0], -R3.reuse ;  /* 0x0000b400ae007a23 */ /* 0x100fe40000010803 */
[----:B------:R3:W5:Y:S02]  /*d2d0*/  LDL.LU R174, [R1+0x10c] ;  /* 0x00010c0001ae7983 */ /* 0x0007640000300800 */
[----:B------:R3:W-:Y:S01]  /*d2e0*/  MUFU.EX2 R188, R0 ;  /* 0x0000000000bc7308 */ /* 0x0007e20000000800 */
[----:B--2---:R-:W-:Y:S01]  /*d2f0*/  MOV R157, R165 ;  /* 0x000000a5009d7202 */ /* 0x004fe20000000f00 */
[C---:B-1----:R-:W-:Y:S08]  /*d300*/  HMMA.16816.F32.BF16 R4, R136.reuse, R148, R4 ;  /* 0x000000948804723c */ /* 0x042ff00000041804 */
[----:B------:R1:W2:Y:S01]  /*d310*/  MUFU.EX2 R165, R158 ;  /* 0x0000009e00a57308 */ /* 0x0002a20000000800 */
[C---:B------:R-:W-:Y:S01]  /*d320*/  HMMA.16816.F32.BF16 R8, R136.reuse, R150, R8 ;  /* 0x000000968808723c */ /* 0x040fe20000041808 */
[----:B------:R-:W-:Y:S02]  /*d330*/  LDSM.16.MT88.4 R148, [R252+0x3000] ;  /* 0x00300000fc94783b */ /* 0x000fe40000004200 */
[--C-:B---3--:R-:W-:Y:S05]  /*d340*/  FFMA.FTZ R0, R175, c[0x0][0x2d0], -R3.reuse ;  /* 0x0000b400af007a23 */ /* 0x108fea0000010803 */
[C---:B------:R-:W-:Y:S01]  /*d350*/  HMMA.16816.F32.BF16 R12, R136.reuse, R140, R12 ;  /* 0x0000008c880c723c */ /* 0x040fe2000004180c */
[----:B------:R3:W5:Y:S01]  /*d360*/  LDL.LU R175, [R1+0x108] ;  /* 0x0001080001af7983 */ /* 0x0007620000300800 */
[----:B------:R2:W2:Y:S02]  /*d370*/  MUFU.EX2 R189, R0 ;  /* 0x0000000000bd7308 */ /* 0x0004a40000000800 */
[----:B------:R-:W-:Y:S01]  /*d380*/  FFMA.FTZ R3, R168, c[0x0][0x2d0], -R3 ;  /* 0x0000b400a8037a23 */ /* 0x000fe20000010803 */
[----:B------:R-:W-:Y:S03]  /*d390*/  MOV R168, R157 ;  /* 0x0000009d00a87202 */ /* 0x000fe60000000f00 */
[C---:B------:R-:W-:Y:S01]  /*d3a0*/  HMMA.16816.F32.BF16 R16, R136.reuse, R142, R16 ;  /* 0x0000008e8810723c */ /* 0x040fe20000041810 */
[----:B------:R-:W3:Y:S07]  /*d3b0*/  LDSM.16.MT88.4 R140, [R248+0x3000] ;  /* 0x00300000f88c783b */ /* 0x000eee0000004200 */
[C---:B----4-:R-:W-:Y:S01]  /*d3c0*/  HMMA.16816.F32.BF16 R20, R136.reuse, R152, R20 ;  /* 0x000000988814723c */ /* 0x050fe20000041814 */
[----:B-1----:R-:W-:Y:S07]  /*d3d0*/  LDSM.16.MT88.4 R156, [R252+0x1800] ;  /* 0x00180000fc9c783b */ /* 0x002fee0000004200 */
[C---:B------:R-:W-:Y:S01]  /*d3e0*/  HMMA.16816.F32.BF16 R24, R136.reuse, R154, R24 ;  /* 0x0000009a8818723c */ /* 0x040fe20000041818 */
[----:B------:R-:W1:Y:S03]  /*d3f0*/  LDSM.16.MT88.4 R152, [R251+0x3000] ;  /* 0x00300000fb98783b */ /* 0x000e660000004200 */
[----:B--2---:R-:W-:Y:S02]  /*d400*/  FADD.FTZ R0, R160, R134 ;  /* 0x00000086a0007221 */ /* 0x004fe40000010000 */
[----:B------:R2:W-:Y:S02]  /*d410*/  MUFU.EX2 R134, R3 ;  /* 0x0000000300867308 */ /* 0x0005e40000000800 */
[C---:B------:R-:W-:Y:S04]  /*d420*/  HMMA.16816.F32.BF16 R28, R136.reuse, R144, R28 ;  /* 0x00000090881c723c */ /* 0x040fe8000004181c */
[----:B------:R-:W-:Y:S04]  /*d430*/  FADD.FTZ R0, R161, R0 ;  /* 0x00000000a1007221 */ /* 0x000fe80000010000 */
[C---:B------:R-:W-:Y:S01]  /*d440*/  HMMA.16816.F32.BF16 R32, R136.reuse, R146, R32 ;  /* 0x000000928820723c */ /* 0x040fe20000041820 */
[----:B------:R-:W-:Y:S07]  /*d450*/  LDSM.16.MT88.4 R144, [R248+0x5000] ;  /* 0x00500000f890783b */ /* 0x000fee0000004200 */
[C---:B---3--:R-:W-:Y:S04]  /*d460*/  HMMA.16816.F32.BF16 R36, R136.reuse, R140, R36 ;  /* 0x0000008c8824723c */ /* 0x048fe80000041824 */
[----:B--2---:R-:W-:Y:S02]  /*d470*/  FADD.FTZ R3, R185, R0 ;  /* 0x00000000b9037221 */ /* 0x004fe40000010000 */
[----:B------:R-:W-:Y:S02]  /*d480*/  FADD.FTZ R0, R170, R2 ;  /* 0x00000002aa007221 */ /* 0x000fe40000010000 */
[C---:B------:R-:W-:Y:S01]  /*d490*/  HMMA.16816.F32.BF16 R40, R136.reuse, R142, R40 ;  /* 0x0000008e8828723c */ /* 0x040fe20000041828 */
[----:B------:R-:W2:Y:S03]  /*d4a0*/  LDSM.16.MT88.4 R140, [R183+0x3000] ;  /* 0x00300000b78c783b */ /* 0x000ea60000004200 */
[----:B------:R-:W-:Y:S04]  /*d4b0*/  MOV R2, R168 ;  /* 0x000000a800027202 */ /* 0x000fe80000000f00 */
[C---:B------:R-:W-:Y:S04]  /*d4c0*/  HMMA.16816.F32.BF16 R44, R136.reuse, R148, R44 ;  /* 0x00000094882c723c */ /* 0x040fe8000004182c */
[----:B------:R-:W-:Y:S04]  /*d4d0*/  FADD.FTZ R2, R2, R3 ;  /* 0x0000000302027221 */ /* 0x000fe80000010000 */
[C---:B------:R-:W-:Y:S01]  /*d4e0*/  HMMA.16816.F32.BF16 R48, R136.reuse, R150, R48 ;  /* 0x000000968830723c */ /* 0x040fe20000041830 */
[----:B------:R-:W3:Y:S07]  /*d4f0*/  LDSM.16.MT88.4 R148, [R252+0x5000] ;  /* 0x00500000fc94783b */ /* 0x000eee0000004200 */
[C---:B-1----:R-:W-:Y:S08]  /*d500*/  HMMA.16816.F32.BF16 R52, R136.reuse, R152, R52 ;  /* 0x000000988834723c */ /* 0x042ff00000041834 */
[C---:B------:R-:W-:Y:S01]  /*d510*/  HMMA.16816.F32.BF16 R56, R136.reuse, R154, R56 ;  /* 0x0000009a8838723c */ /* 0x040fe20000041838 */
[----:B------:R-:W-:Y:S07]  /*d520*/  LDSM.16.MT88.4 R152, [R183+0x5000] ;  /* 0x00500000b798783b */ /* 0x000fee0000004200 */
[C---:B--2---:R-:W-:Y:S08]  /*d530*/  HMMA.16816.F32.BF16 R60, R136.reuse, R140, R60 ;  /* 0x0000008c883c723c */ /* 0x044ff0000004183c */
        /* <DEDUP_REMOVED lines=14> */
[C---:B--2---:R-:W-:Y:S07]  /*d620*/  HMMA.16816.F32.BF16 R100, R136.reuse, R144, R100 ;  /* 0x000000908864723c */ /* 0x044fee0000041864 */
[----:B------:R-:W-:Y:S01]  /*d630*/  MOV R145, R167 ;  /* 0x000000a700917202 */ /* 0x000fe20000000f00 */
[C---:B------:R-:W-:Y:S04]  /*d640*/  HMMA.16816.F32.BF16 R104, R136.reuse, R146, R104 ;  /* 0x000000928868723c */ /* 0x040fe80000041868 */
[----:B------:R-:W-:Y:S03]  /*d650*/  MOV R144, R166 ;  /* 0x000000a600907202 */ /* 0x000fe60000000f00 */
[----:B------:R-:W-:Y:S01]  /*d660*/  MOV R147, R163 ;  /* 0x000000a300937202 */ /* 0x000fe20000000f00 */
[C---:B-1----:R-:W-:Y:S04]  /*d670*/  HMMA.16816.F32.BF16 R108, R136.reuse, R140, R108 ;  /* 0x0000008c886c723c */ /* 0x042fe8000004186c */
[----:B------:R-:W-:Y:S02]  /*d680*/  MOV R146, R162 ;  /* 0x000000a200927202 */ /* 0x000fe40000000f00 */
[----:B------:R-:W-:Y:S02]  /*d690*/  LDSM.16.MT88.4 R160, [R251+0x1800] ;  /* 0x00180000fba0783b */ /* 0x000fe40000004200 */
[C---:B------:R-:W-:Y:S06]  /*d6a0*/  HMMA.16816.F32.BF16 R112, R136.reuse, R142, R112 ;  /* 0x0000008e8870723c */ /* 0x040fec0000041870 */
[----:B------:R-:W1:Y:S02]  /*d6b0*/  LDSM.16.MT88.4 R140, [R248+0x1800] ;  /* 0x00180000f88c783b */ /* 0x000e640000004200 */
[C---:B------:R-:W-:Y:S07]  /*d6c0*/  HMMA.16816.F32.BF16 R116, R136.reuse, R148, R116 ;  /* 0x000000948874723c */ /* 0x040fee0000041874 */
[----:B------:R-:W-:Y:S01]  /*d6d0*/  MOV R148, R183 ;  /* 0x000000b700947202 */ /* 0x000fe20000000f00 */
[C---:B------:R-:W-:Y:S04]  /*d6e0*/  HMMA.16816.F32.BF16 R120, R136.reuse, R150, R120 ;  /* 0x000000968878723c */ /* 0x040fe80000041878 */
[----:B------:R-:W-:Y:S02]  /*d6f0*/  MOV R149, R135 ;  /* 0x0000008700957202 */ /* 0x000fe40000000f00 */
[----:B------:R2:W4:Y:S01]  /*d700*/  MUFU.EX2 R135, R169 ;  /* 0x000000a900877308 */ /* 0x0005220000000800 */
[----:B------:R-:W-:Y:S01]  /*d710*/  MOV R150, R165 ;  /* 0x000000a500967202 */ /* 0x000fe20000000f00 */
[C---:B---3--:R-:W-:Y:S04]  /*d720*/  HMMA.16816.F32.BF16 R124, R136.reuse, R152, R124 ;  /* 0x00000098887c723c */ /* 0x048fe8000004187c */
[----:B------:R-:W-:Y:S02]  /*d730*/  MOV R151, R164 ;  /* 0x000000a400977202 */ /* 0x000fe40000000f00 */
[----:B------:R3:W3:Y:S01]  /*d740*/  LDSM.16.MT88.4 R164, [R148+0x1800] ;  /* 0x0018000094a4783b */ /* 0x0006e20000004200 */
[----:B------:R-:W-:Y:S01]  /*d750*/  MOV R152, R182 ;  /* 0x000000b600987202 */ /* 0x000fe20000000f00 */
[----:B------:R-:W-:Y:S04]  /*d760*/  HMMA.16816.F32.BF16 R128, R136, R154, R128 ;  /* 0x0000009a8880723c */ /* 0x000fe80000041880 */
[----:B------:R-:W-:Y:S02]  /*d770*/  F2FP.BF16.PACK_AB R168, R150, R151 ;  /* 0x0000009796a8723e */ /* 0x000fe400000010ff */
[----:B------:R-:W-:Y:S02]  /*d780*/  MOV R153, R180 ;  /* 0x000000b400997202 */ /* 0x000fe40000000f00 */
[----:B------:R-:W-:Y:S01]  /*d790*/  MOV R154, R187 ;  /* 0x000000bb009a7202 */ /* 0x000fe20000000f00 */
[----:B------:R-:W3:Y:S03]  /*d7a0*/  LDSM.16.MT88.4 R180, [R248+0x3800] ;  /* 0x00380000f8b4783b */ /* 0x000ee60000004200 */
[----:B------:R-:W-:Y:S02]  /*d7b0*/  MOV R155, R186 ;  /* 0x000000ba009b7202 */ /* 0x000fe40000000f00 */
[----:B--2---:R-:W-:Y:S02]  /*d7c0*/  F2FP.BF16.PACK_AB R169, R189, R188 ;  /* 0x000000bcbda9723e */ /* 0x004fe400000010ff */
[----:B------:R-:W-:Y:S01]  /*d7d0*/  F2FP.BF16.PACK_AB R170, R154, R155 ;  /* 0x0000009b9aaa723e */ /* 0x000fe200000010ff */
[----:B------:R-:W2:Y:S01]  /*d7e0*/  LDSM.16.MT88.4 R184, [R252+0x3800] ;  /* 0x00380000fcb8783b */ /* 0x000ea20000004200 */
[----:B----4-:R-:W-:Y:S07]  /*d7f0*/  F2FP.BF16.PACK_AB R171, R134, R135 ;  /* 0x0000008786ab723e */ /* 0x010fee00000010ff */
[C---:B-1----:R-:W-:Y:S07]  /*d800*/  HMMA.16816.F32.BF16 R136, R168.reuse, R140, R4 ;  /* 0x0000008ca888723c */ /* 0x042fee0000041804 */
        /* <DEDUP_REMOVED lines=8> */
[C---:B------:R-:W-:Y:S03]  /*d890*/  HMMA.16816.F32.BF16 R144, R168.reuse, R156, R12 ;  /* 0x0000009ca890723c */ /* 0x040fe6000004180c */
[----:B------:R-:W-:Y:S04]  /*d8a0*/  MOV R5, R155 ;  /* 0x0000009b00057202 */ /* 0x000fe80000000f00 */
[----:B------:R-:W-:Y:S02]  /*d8b0*/  MOV R14, R148 ;  /* 0x00000094000e7202 */ /* 0x000fe40000000f00 */
[----:B------:R-:W-:Y:S02]  /*d8c0*/  MOV R15, R149 ;  /* 0x00000095000f7202 */ /* 0x000fe40000000f00 */
[C---:B---3--:R-:W-:Y:S07]  /*d8d0*/  HMMA.16816.F32.BF16 R148, R168.reuse, R158, R16 ;  /* 0x0000009ea894723c */ /* 0x048fee0000041810 */
[----:B------:R-:W-:Y:S02]  /*d8e0*/  MOV R18, R152 ;  /* 0x0000009800127202 */ /* 0x000fe40000000f00 */
[----:B------:R-:W-:Y:S02]  /*d8f0*/  MOV R19, R153 ;  /* 0x0000009900137202 */ /* 0x000fe40000000f00 */
[C---:B------:R-:W-:Y:S07]  /*d900*/  HMMA.16816.F32.BF16 R152, R168.reuse, R160, R20 ;  /* 0x000000a0a898723c */ /* 0x040fee0000041814 */
[----:B------:R-:W-:Y:S01]  /*d910*/  MOV R22, R14 ;  /* 0x0000000e00167202 */ /* 0x000fe20000000f00 */
[C---:B------:R-:W-:Y:S01]  /*d920*/  HMMA.16816.F32.BF16 R156, R168.reuse, R162, R24 ;  /* 0x000000a2a89c723c */ /* 0x040fe20000041818 */
[----:B------:R-:W-:Y:S03]  /*d930*/  LDSM.16.MT88.4 R24, [R251+0x7800] ;  /* 0x00780000fb18783b */ /* 0x000fe60000004200 */
[----:B------:R-:W-:Y:S04]  /*d940*/  MOV R23, R15 ;  /* 0x0000000f00177202 */ /* 0x000fe80000000f00 */
[C---:B------:R-:W-:Y:S01]  /*d950*/  HMMA.16816.F32.BF16 R160, R168.reuse, R164, R28 ;  /* 0x000000a4a8a0723c */ /* 0x040fe2000004181c */
[----:B------:R-:W-:Y:S06]  /*d960*/  LDSM.16.MT88.4 R12, [R248+0x5800] ;  /* 0x00580000f80c783b */ /* 0x000fec0000004200 */
[----:B------:R-:W-:Y:S01]  /*d970*/  MOV R31, R4 ;  /* 0x00000004001f7202 */ /* 0x000fe20000000f00 */
[C---:B------:R-:W-:Y:S04]  /*d980*/  HMMA.16816.F32.BF16 R164, R168.reuse, R166, R32 ;  /* 0x000000a6a8a4723c */ /* 0x040fe80000041820 */
[----:B------:R-:W-:Y:S02]  /*d990*/  MOV R30, R5 ;  /* 0x00000005001e7202 */ /* 0x000fe40000000f00 */
[----:B------:R-:W-:Y:S02]  /*d9a0*/  MOV R29, R6 ;  /* 0x00000006001d7202 */ /* 0x000fe40000000f00 */
[C---:B------:R-:W-:Y:S04]  /*d9b0*/  HMMA.16816.F32.BF16 R36, R168.reuse, R180, R36 ;  /* 0x000000b4a824723c */ /* 0x040fe80000041824 */
[----:B------:R-:W-:Y:S02]  /*d9c0*/  MOV R28, R7 ;  /* 0x00000007001c7202 */ /* 0x000fe40000000f00 */
[----:B------:R-:W1:Y:S01]  /*d9d0*/  LDSM.16.MT88.4 R4, [R251+0x3800] ;  /* 0x00380000fb04783b */ /* 0x000e620000004200 */
[----:B------:R-:W-:Y:S01]  /*d9e0*/  MOV R35, R8 ;  /* 0x0000000800237202 */ /* 0x000fe20000000f00 */
[C---:B------:R-:W-:Y:S04]  /*d9f0*/  HMMA.16816.F32.BF16 R40, R168.reuse, R182, R40 ;  /* 0x000000b6a828723c */ /* 0x040fe80000041828 */
[----:B------:R-:W-:Y:S02]  /*da00*/  MOV R34, R9 ;  /* 0x0000000900227202 */ /* 0x000fe40000000f00 */
[----:B------:R-:W-:Y:S02]  /*da10*/  MOV R33, R10 ;  /* 0x0000000a00217202 */ /* 0x000fe40000000f00 */
[C---:B--2---:R-:W-:Y:S04]  /*da20*/  HMMA.16816.F32.BF16 R44, R168.reuse, R184, R44 ;  /* 0x000000b8a82c723c */ /* 0x044fe8000004182c */
[----:B------:R-:W-:Y:S02]  /*da30*/  MOV R32, R11 ;  /* 0x0000000b00207202 */ /* 0x000fe40000000f00 */
[----:B------:R-:W2:Y:S01]  /*da40*/  LDSM.16.MT88.4 R8, [R22+0x3800] ;  /* 0x003800001608783b */ /* 0x000ea20000004200 */
[----:B------:R-:W-:Y:S01]  /*da50*/  MOV R181, R18 ;  /* 0x0000001200b57202 */ /* 0x000fe20000000f00 */
[C---:B------:R-:W-:Y:S04]  /*da60*/  HMMA.16816.F32.BF16 R48, R168.reuse, R186, R48 ;  /* 0x000000baa830723c */ /* 0x040fe80000041830 */
[----:B------:R-:W-:Y:S02]  /*da70*/  MOV R180, R19 ;  /* 0x0000001300b47202 */ /* 0x000fe40000000f00 */
[----:B------:R-:W3:Y:S01]  /*da80*/  LDSM.16.MT88.4 R16, [R252+0x5800] ;  /* 0x00580000fc10783b */ /* 0x000ee20000004200 */
[----:B------:R-:W-:Y:S02]  /*da90*/  MOV R182, R22 ;  /* 0x0000001600b67202 */ /* 0x000fe40000000f00 */
[----:B------:R-:W-:Y:S03]  /*daa0*/  MOV R183, R23 ;  /* 0x0000001700b77202 */ /* 0x000fe60000000f00 */
[----:B------:R-:W-:Y:S02]  /*dab0*/  FADD.FTZ R2, R180, R2 ;  /* 0x00000002b4027221 */ /* 0x000fe40000010000 */
[----:B------:R-:W4:Y:S01]  /*dac0*/  LDSM.16.MT88.4 R20, [R251+0x5800] ;  /* 0x00580000fb14783b */ /* 0x000f220000004200 */
[----:B------:R-:W-:Y:S02]  /*dad0*/  FADD.FTZ R0, R183, R0 ;  /* 0x00000000b7007221 */ /* 0x000fe40000010000 */
[----:B------:R-:W-:Y:S02]  /*dae0*/  FADD.FTZ R2, R32, R2 ;  /* 0x0000000220027221 */ /* 0x000fe40000010000 */
[----:B------:R-:W-:Y:S02]  /*daf0*/  FADD.FTZ R0, R181, R0 ;  /* 0x00000000b5007221 */ /* 0x000fe40000010000 */
[----:B------:R-:W-:Y:S01]  /*db00*/  FADD.FTZ R2, R34, R2 ;  /* 0x0000000222027221 */ /* 0x000fe20000010000 */
[C---:B-1----:R-:W-:Y:S03]  /*db10*/  HMMA.16816.F32.BF16 R52, R168.reuse, R4, R52 ;  /* 0x00000004a834723c */ /* 0x042fe60000041834 */
[----:B------:R-:W-:Y:S02]  /*db20*/  FADD.FTZ R2, R35, R2 ;  /* 0x0000000223027221 */ /* 0x000fe40000010000 */
[----:B------:R-:W-:Y:S03]  /*db30*/  FADD.FTZ R0, R33, R0 ;  /* 0x0000000021007221 */ /* 0x000fe60000010000 */
[C---:B------:R-:W-:Y:S01]  /*db40*/  HMMA.16816.F32.BF16 R56, R168.reuse, R6, R56 ;  /* 0x00000006a838723c */ /* 0x040fe20000041838 */
[----:B------:R-:W1:Y:S03]  /*db50*/  LDSM.16.MT88.4 R4, [R182+0x5800] ;  /* 0x00580000b604783b */ /* 0x000e660000004200 */
[----:B------:R-:W-:Y:S04]  /*db60*/  FADD.FTZ R0, R191, R0 ;  /* 0x00000000bf007221 */ /* 0x000fe80000010000 */
[C---:B--2---:R-:W-:Y:S04]  /*db70*/  HMMA.16816.F32.BF16 R60, R168.reuse, R8, R60 ;  /* 0x00000008a83c723c */ /* 0x044fe8000004183c */
[----:B------:R-:W-:Y:S02]  /*db80*/  FADD.FTZ R3, R190, R0 ;  /* 0x00000000be037221 */ /* 0x000fe40000010000 */
[----:B------:R-:W-:Y:S02]  /*db90*/  FADD.FTZ R0, R28, R2 ;  /* 0x000000021c007221 */ /* 0x000fe40000010000 */
[C---:B------:R-:W-:Y:S01]  /*dba0*/  HMMA.16816.F32.BF16 R64, R168.reuse, R10, R64 ;  /* 0x0000000aa840723c */ /* 0x040fe20000041840 */
[----:B------:R-:W2:Y:S03]  /*dbb0*/  LDSM.16.MT88.4 R8, [R248+0x7800] ;  /* 0x00780000f808783b */ /* 0x000ea60000004200 */
[----:B------:R-:W-:Y:S02]  /*dbc0*/  FADD.FTZ R0, R29, R0 ;  /* 0x000000001d007221 */ /* 0x000fe40000010000 */
[----:B------:R-:W-:Y:S02]  /*dbd0*/  FADD.FTZ R3, R188, R3 ;  /* 0x00000003bc037221 */ /* 0x000fe40000010000 */
[C---:B------:R-:W-:Y:S04]  /*dbe0*/  HMMA.16816.F32.BF16 R68, R168.reuse, R12, R68 ;  /* 0x0000000ca844723c */ /* 0x040fe80000041844 */
[----:B------:R-:W-:Y:S02]  /*dbf0*/  FADD.FTZ R2, R30, R0 ;  /* 0x000000001e027221 */ /* 0x000fe40000010000 */
[----:B------:R-:W-:Y:S02]  /*dc00*/  FADD.FTZ R3, R189, R3 ;  /* 0x00000003bd037221 */ /* 0x000fe40000010000 */
[C---:B------:R-:W-:Y:S01]  /*dc10*/  HMMA.16816.F32.BF16 R72, R168.reuse, R14, R72 ;  /* 0x0000000ea848723c */ /* 0x040fe20000041848 */
[----:B------:R-:W2:Y:S03]  /*dc20*/  LDSM.16.MT88.4 R12, [R252+0x7800] ;  /* 0x00780000fc0c783b */ /* 0x000ea60000004200 */
[----:B------:R-:W-:Y:S02]  /*dc30*/  FADD.FTZ R2, R31, R2 ;  /* 0x000000021f027221 */ /* 0x000fe40000010000 */
[----:B------:R-:W-:Y:S01]  /*dc40*/  FADD.FTZ R0, R135, R3 ;  /* 0x0000000387007221 */ /* 0x000fe20000010000 */
[----:B------:R-:W-:Y:S01]  /*dc50*/  MOV R135, R132 ;  /* 0x0000008400877202 */ /* 0x000fe20000000f00 */
[C---:B---3--:R-:W-:Y:S01]  /*dc60*/  HMMA.16816.F32.BF16 R76, R168.reuse, R16, R76 ;  /* 0x00000010a84c723c */ /* 0x048fe2000004184c */
[----:B------:R-:W-:Y:S03]  /*dc70*/  STL [R1+0x80], R2 ;  /* 0x0000800201007387 */ /* 0x000fe60000100800 */
[----:B------:R-:W-:Y:S01]  /*dc80*/  FADD.FTZ R0, R134, R0 ;  /* 0x0000000086007221 */ /* 0x000fe20000010000 */
[----:B------:R-:W-:Y:S03]  /*dc90*/  MOV R134, R133 ;  /* 0x0000008500867202 */ /* 0x000fe60000000f00 */
[C---:B------:R-:W-:Y:S01]  /*dca0*/  HMMA.16816.F32.BF16 R80, R168.reuse, R18, R80 ;  /* 0x00000012a850723c */ /* 0x040fe20000041850 */
[----:B------:R-:W3:Y:S07]  /*dcb0*/  LDSM.16.MT88.4 R16, [R182+0x7800] ;  /* 0x00780000b610783b */ /* 0x000eee0000004200 */
[C---:B----4-:R-:W-:Y:S01]  /*dcc0*/  HMMA.16816.F32.BF16 R84, R168.reuse, R20, R84 ;  /* 0x00000014a854723c */ /* 0x050fe20000041854 */
[----:B------:R4:W-:Y:S07]  /*dcd0*/  STL [R1+0x84], R0 ;  /* 0x0000840001007387 */ /* 0x0009ee0000100800 */
[C---:B------:R-:W-:Y:S08]  /*dce0*/  HMMA.16816.F32.BF16 R88, R168.reuse, R22, R88 ;  /* 0x00000016a858723c */ /* 0x040ff00000041858 */
[C---:B-1----:R-:W-:Y:S08]  /*dcf0*/  HMMA.16816.F32.BF16 R92, R168.reuse, R4, R92 ;  /* 0x00000004a85c723c */ /* 0x042ff0000004185c */
[C---:B------:R-:W-:Y:S08]  /*dd00*/  HMMA.16816.F32.BF16 R96, R168.reuse, R6, R96 ;  /* 0x00000006a860723c */ /* 0x040ff00000041860 */
[C---:B--2---:R-:W-:Y:S08]  /*dd10*/  HMMA.16816.F32.BF16 R100, R168.reuse, R8, R100 ;  /* 0x00000008a864723c */ /* 0x044ff00000041864 */
[C---:B------:R-:W-:Y:S08]  /*dd20*/  HMMA.16816.F32.BF16 R104, R168.reuse, R10, R104 ;  /* 0x0000000aa868723c */ /* 0x040ff00000041868 */
[C---:B------:R-:W-:Y:S08]  /*dd30*/  HMMA.16816.F32.BF16 R108, R168.reuse, R12, R108 ;  /* 0x0000000ca86c723c */ /* 0x040ff0000004186c */
[C---:B------:R-:W-:Y:S08]  /*dd40*/  HMMA.16816.F32.BF16 R112, R168.reuse, R14, R112 ;  /* 0x0000000ea870723c */ /* 0x040ff00000041870 */
[C---:B------:R-:W-:Y:S08]  /*dd50*/  HMMA.16816.F32.BF16 R116, R168.reuse, R24, R116 ;  /* 0x00000018a874723c */ /* 0x040ff00000041874 */
[C---:B------:R-:W-:Y:S08]  /*dd60*/  HMMA.16816.F32.BF16 R120, R168.reuse, R26, R120 ;  /* 0x0000001aa878723c */ /* 0x040ff00000041878 */
[C---:B---3--:R-:W-:Y:S08]  /*dd70*/  HMMA.16816.F32.BF16 R124, R168.reuse, R16, R124 ;  /* 0x00000010a87c723c */ /* 0x048ff0000004187c */
[----:B------:R-:W-:Y:S01]  /*dd80*/  HMMA.16816.F32.BF16 R128, R168, R18, R128 ;  /* 0x00000012a880723c */ /* 0x000fe20000041880 */
[----:B----4-:R-:W-:-:S07]  /*dd90*/  @P0 BRA `(.L_x_837) ;  /* 0xffffc25000000947 */ /* 0x010fce000383ffff */
.L_x_836:
[----:B------:R-:W-:Y:S07]  /*dda0*/  @!UPT UIADD3 URZ, URZ, URZ, URZ ;  /* 0x0000003f3f3ff290 */ /* 0x000fee000fffe03f */
[----:B------:R-:W-:Y:S02]  /*ddb0*/  MOV R7, 0x1f ;  /* 0x0000001f00077802 */ /* 0x000fe40000000f00 */
[----:B------:R-:W-:Y:S01]  /*ddc0*/  MOV R6, 0xffffffff ;  /* 0xffffffff00067802 */ /* 0x000fe20000000f00 */
[----:B------:R-:W-:Y:S06]  /*ddd0*/  BRA.DIV ~URZ, `(.L_x_838) ;  /* 0x00002a427f007947 */ /* 0x000fec000b800000 */
[----:B------:R-:W2:Y:S04]  /*dde0*/  LDL R2, [R1+0x80] ;  /* 0x0000800001027983 */ /* 0x000ea80000100800 */
[----:B--2---:R1:W2:Y:S02]  /*ddf0*/  SHFL.BFLY PT, R0, R2, 0x2, 0x1f ;  /* 0x0c401f0002007f89 */ /* 0x0042a400000e0000 */
.L_x_852:
[----:B-1----:R-:W3:Y:S02]  /*de00*/  LDL.LU R2, [R1+0x80] ;  /* 0x0000800001027983 */ /* 0x002ee40000300800 */
[----:B--23--:R-:W-:Y:S01]  /*de10*/  FADD.FTZ R0, R0, R2 ;  /* 0x0000000200007221 */ /* 0x00cfe20000010000 */
[----:B------:R-:W-:Y:S05]  /*de20*/  BRA.DIV ~URZ, `(.L_x_839) ;  /* 0x00002a527f007947 */ /* 0x000fea000b800000 */
[----:B------:R-:W2:Y:S04]  /*de30*/  LDL.LU R5, [R1+0x84] ;  /* 0x0000840001057983 */ /* 0x000ea80000300800 */
[----:B------:R-:W1:Y:S02]  /*de40*/  SHFL.BFLY PT, R2, R0, 0x1, 0x1f ;  /* 0x0c201f0000027f89 */ /* 0x000e6400000e0000 */
[----:B-1----:R-:W-:-:S02]  /*de50*/  FADD.FTZ R0, R0, R2 ;  /* 0x0000000200007221 */ /* 0x002fc40000010000 */
[----:B--2---:R-:W1:Y:S02]  /*de60*/  SHFL.BFLY PT, R4, R5, 0x2, 0x1f ;  /* 0x0c401f0005047f89 */ /* 0x004e6400000e0000 */
[----:B-1----:R-:W-:-:S05]  /*de70*/  FADD.FTZ R4, R4, R5 ;  /* 0x0000000504047221 */ /* 0x002fca0000010000 */
[----:B------:R1:W2:Y:S02]  /*de80*/  SHFL.BFLY PT, R3, R4, 0x1, 0x1f ;  /* 0x0c201f0004037f89 */ /* 0x0002a400000e0000 */
.L_x_853:
        /* <DEDUP_REMOVED lines=149> */
.L_x_831:
[----:B--2---:R2:W5:Y:S01]  /*e7e0*/  LDL R7, [R1+0xb0] ;  /* 0x0000b00001077983 */ /* 0x0045620000100800 */
[----:B------:R-:W-:Y:S03]  /*e7f0*/  BSSY B0, `(.L_x_840) ;  /* 0x0000012000007945 */ /* 0x000fe60003800000 */
[----:B------:R-:W3:Y:S02]  /*e800*/  S2R R6, SR_TID.X ;  /* 0x0000000000067919 */ /* 0x000ee40000002100 */
[----:B---3--:R-:W-:-:S13]  /*e810*/  LOP3.LUT P6, RZ, R6, 0xff, RZ, 0xc0, !PT ;  /* 0x000000ff06ff7812 */ /* 0x008fda00078cc0ff */
[----:B------:R-:W-:Y:S05]  /*e820*/  @P6 BRA `(.L_x_841) ;  /* 0x000000e000006947 */ /* 0x000fea0003800000 */
[----:B--2---:R-:W2:Y:S01]  /*e830*/  S2R R4, SR_LANEID ;  /* 0x0000000000047919 */ /* 0x004ea20000000000 */
        /* <DEDUP_REMOVED lines=11> */
[----:B---3-5:R-:W-:-:S05]  /*e8f0*/  IADD3 R7, R3, c[0x0][0xc], R2 ;  /* 0x0000030003077a10 */ /* 0x028fca0007ffe002 */
[----:B------:R2:W-:Y:S02]  /*e900*/  STL [R1+0xb0], R7 ;  /* 0x0000b00701007387 */ /* 0x0005e40000100800 */
.L_x_841:
[----:B--2---:R-:W-:Y:S05]  /*e910*/  BSYNC B0 ;  /* 0x0000000000007941 */ /* 0x004fea0003800000 */
.L_x_840:
[----:B------:R-:W-:Y:S01]  /*e920*/  PRMT R0, R0, 0x9910, RZ ;  /* 0x0000991000007816 */ /* 0x000fe200000000ff */
[----:B------:R-:W-:Y:S01]  /*e930*/  BSSY B1, `(.L_x_842) ;  /* 0x00001da000017945 */ /* 0x000fe20003800000 */
[----:B-----5:R-:W-:Y:S01]  /*e940*/  IMAD.MOV.U32 R59, RZ, RZ, R7 ;  /* 0x000000ffff3b7224 */ /* 0x020fe200078e0007 */
[----:B------:R-:W-:Y:S01]  /*e950*/  MOV R133, 0x1f ;  /* 0x0000001f00857802 */ /* 0x000fe20000000f00 */
[----:B------:R-:W-:Y:S01]  /*e960*/  IMAD.MOV.U32 R190, RZ, RZ, RZ ;  /* 0x000000ffffbe7224 */ /* 0x000fe200078e00ff */
[----:B------:R-:W-:Y:S01]  /*e970*/  ISETP.NE.AND P0, PT, R0, RZ, PT ;  /* 0x000000ff0000720c */ /* 0x000fe20003f05270 */
[----:B------:R-:W-:-:S12]  /*e980*/  IMAD.MOV.U32 R132, RZ, RZ, -0x1 ;  /* 0xffffffffff847424 */ /* 0x000fd800078e00ff */
[----:B------:R-:W-:Y:S05]  /*e990*/  @!P0 BRA `(.L_x_843) ;  /* 0x00001a7000008947 */ /* 0x000fea0003800000 */
[----:B------:R-:W-:Y:S01]  /*e9a0*/  WARPSYNC 0xffffffff ;  /* 0xffffffff00007948 */ /* 0x000fe20003800000 */
[----:B------:R-:W-:Y:S06]  /*e9b0*/  BAR.SYNC.DEFER_BLOCKING 0x1, 0x100 ;  /* 0x0044000000007b1d */ /* 0x000fec0000010000 */
[----:B------:R-:W-:Y:S05]  /*e9c0*/  BRA.CONV ~URZ, `(.L_x_844) ;  /* 0x000000537f007947 */ /* 0x000fea000b800000 */
[----:B------:R-:W-:Y:S02]  /*e9d0*/  SHF.R.S32.HI R0, RZ, 0x1f, R6 ;  /* 0x0000001fff007819 */ /* 0x000fe40000011406 */
[----:B------:R-:W-:Y:S02]  /*e9e0*/  MOV R2, 0xea20 ;  /* 0x0000ea2000027802 */ /* 0x000fe40000000f00 */
[----:B------:R-:W-:-:S04]  /*e9f0*/  LEA.HI R0, R0, R6, RZ, 0x7 ;  /* 0x0000000600007211 */ /* 0x000fc800078f38ff */
[----:B------:R-:W-:Y:S02]  /*ea00*/  SHF.R.S32.HI R0, RZ, 0x7, R0 ;  /* 0x00000007ff007819 */ /* 0x000fe40000011400 */
[----:B-1----:R-:W-:Y:S05]  /*ea10*/  CALL.REL.NOINC `($__internal_17_$__cuda_sm70_shflsync_idx_p) ;  /* 0x0000200000007944 */ /* 0x002fea0003c00000 */
.L_x_844:
[----:B------:R-:W3:Y:S04]  /*ea20*/  LDL R8, [R1+0xf8] ;  /* 0x0000f80001087983 */ /* 0x000ee80000100800 */
[----:B------:R-:W4:Y:S04]  /*ea30*/  LDL.LU R5, [R1+0x94] ;  /* 0x0000940001057983 */ /* 0x000f280000300800 */
[----:B-12---:R-:W2:Y:S04]  /*ea40*/  LDL.LU R11, [R1+0x98] ;  /* 0x00009800010b7983 */ /* 0x006ea80000300800 */
[----:B------:R-:W2:Y:S04]  /*ea50*/  LDL.LU R17, [R1+0xa8] ;  /* 0x0000a80001117983 */ /* 0x000ea80000300800 */
[----:B------:R-:W3:Y:S01]  /*ea60*/  LDL.LU R19, [R1+0xac] ;  /* 0x0000ac0001137983 */ /* 0x000ee20000300800 */
[----:B------:R-:W-:-:S03]  /*ea70*/  IMAD.MOV.U32 R3, RZ, RZ, 0x1 ;  /* 0x00000001ff037424 */ /* 0x000fc600078e00ff */
[----:B------:R-:W3:Y:S02]  /*ea80*/  LDL R18, [R1+0x100] ;  /* 0x0001000001127983 */ /* 0x000ee40000100800 */
[----:B------:R-:W-:Y:S02]  /*ea90*/  ISETP.NE.AND P1, PT, R3, c[0x0][0x4e8], PT ;  /* 0x00013a0003007a0c */ /* 0x000fe40003f25270 */
[----:B------:R-:W3:Y:S04]  /*eaa0*/  LDL R205, [R1+0x90] ;  /* 0x0000900001cd7983 */ /* 0x000ee80000100800 */
[----:B------:R1:W5:Y:S04]  /*eab0*/  LDL R204, [R1+0xf4] ;  /* 0x0000f40001cc7983 */ /* 0x0003680000100800 */
        /* <DEDUP_REMOVED lines=13> */
[----:B------:R-:W1:Y:S01]  /*eb90*/  S2R R20, SR_TID.X ;  /* 0x0000000000147919 */ /* 0x000e620000002100 */
[----:B------:R-:W-:-:S02]  /*eba0*/  ULDC UR5, c[0x0][0x4e8] ;  /* 0x00013a0000057ab9 */ /* 0x000fc40000000800 */
[----:B------:R-:W-:Y:S02]  /*ebb0*/  ULDC UR4, c[0x0][0x388] ;  /* 0x0000e20000047ab9 */ /* 0x000fe40000000800 */
[----:B------:R-:W-:Y:S01]  /*ebc0*/  UIMAD UR4, UR5, UR4, URZ ;  /* 0x00000004050472a4 */ /* 0x000fe2000f8e023f */
[----:B------:R-:W-:Y:S01]  /*ebd0*/  BSSY B0, `(.L_x_845) ;  /* 0x00000ff000007945 */ /* 0x000fe20003800000 */
[----:B----4-:R-:W-:Y:S01]  /*ebe0*/  SHF.R.S32.HI R0, RZ, 0x1f, R5 ;  /* 0x0000001fff007819 */ /* 0x010fe20000011405 */
[----:B------:R-:W-:-:S04]  /*ebf0*/  IMAD.WIDE.U32 R6, R5, c[0x0][0x4d0], RZ ;  /* 0x0001340005067a25 */ /* 0x000fc800078e00ff */
[C---:B------:R-:W-:Y:S02]  /*ec00*/  IMAD R2, R0.reuse, c[0x0][0x4d0], RZ ;  /* 0x0001340000027a24 */ /* 0x040fe400078e02ff */
[----:B------:R-:W-:Y:S02]  /*ec10*/  IMAD R4, R0, c[0x0][0x438], RZ ;  /* 0x00010e0000047a24 */ /* 0x000fe400078e02ff */
[----:B------:R-:W-:Y:S01]  /*ec20*/  IMAD R3, R5, c[0x0][0x4d4], R2 ;  /* 0x0001350005037a24 */ /* 0x000fe200078e0202 */
[----:B--2---:R-:W-:Y:S01]  /*ec30*/  SHF.R.S32.HI R2, RZ, 0x1f, R11 ;  /* 0x0000001fff027819 */ /* 0x004fe2000001140b */
[----:B---3--:R-:W-:Y:S02]  /*ec40*/  IMAD.IADD R0, R8, 0x1, R19 ;  /* 0x0000000108007824 */ /* 0x008fe400078e0213 */
[----:B------:R-:W-:Y:S02]  /*ec50*/  IMAD.IADD R7, R7, 0x1, R3 ;  /* 0x0000000107077824 */ /* 0x000fe400078e0203 */
[----:B------:R-:W-:-:S02]  /*ec60*/  IMAD R9, R2, c[0x0][0x4d8], RZ ;  /* 0x0001360002097a24 */ /* 0x000fc400078e02ff */
[----:B------:R-:W-:-:S04]  /*ec70*/  @P1 IMAD.HI.U32 R10, R0, c[0x0][0x4ec], RZ ;  /* 0x00013b00000a1a27 */ /* 0x000fc800078e00ff */
[----:B------:R-:W-:Y:S02]  /*ec80*/  IMAD R8, R5, c[0x0][0x43c], R4 ;  /* 0x00010f0005087a24 */ /* 0x000fe400078e0204 */
[----:B------:R-:W-:Y:S01]  /*ec90*/  IMAD.MOV.U32 R3, RZ, RZ, R0 ;  /* 0x000000ffff037224 */ /* 0x000fe200078e0000 */
[----:B------:R-:W-:Y:S01]  /*eca0*/  @P1 SHF.R.U32.HI R3, RZ, c[0x0][0x4f0], R10 ;  /* 0x00013c00ff031a19 */ /* 0x000fe2000001160a */
[C---:B------:R-:W-:Y:S02]  /*ecb0*/  IMAD R9, R11.reuse, c[0x0][0x4dc], R9 ;  /* 0x000137000b097a24 */ /* 0x040fe400078e0209 */
[----:B------:R-:W-:-:S04]  /*ecc0*/  IMAD.WIDE.U32 R6, R11, c[0x0][0x4d8], R6 ;  /* 0x000136000b067a25 */ /* 0x000fc800078e0006 */
[----:B------:R-:W-:-:S04]  /*ecd0*/  IMAD.WIDE.U32 R4, R5, c[0x0][0x438], RZ ;  /* 0x00010e0005047a25 */ /* 0x000fc800078e00ff */
[----:B------:R-:W-:Y:S01]  /*ece0*/  IMAD.IADD R7, R7, 0x1, R9 ;  /* 0x0000000107077824 */ /* 0x000fe200078e0209 */
[----:B------:R-:W-:Y:S01]  /*ecf0*/  SHF.R.S32.HI R9, RZ, 0x1f, R17 ;  /* 0x0000001fff097819 */ /* 0x000fe20000011411 */
[----:B------:R-:W-:Y:S02]  /*ed00*/  IMAD.IADD R5, R5, 0x1, R8 ;  /* 0x0000000105057824 */ /* 0x000fe400078e0208 */
[----:B------:R-:W-:Y:S02]  /*ed10*/  IMAD.MOV R8, RZ, RZ, -R3 ;  /* 0x000000ffff087224 */ /* 0x000fe400078e0a03 */
[----:B------:R-:W-:Y:S02]  /*ed20*/  IMAD R2, R2, c[0x0][0x440], RZ ;  /* 0x0001100002027a24 */ /* 0x000fe400078e02ff */
[----:B------:R-:W-:Y:S02]  /*ed30*/  IMAD R10, R9, c[0x0][0x4e0], RZ ;  /* 0x00013800090a7a24 */ /* 0x000fe400078e02ff */
[----:B------:R-:W-:-:S02]  /*ed40*/  IMAD R8, R8, c[0x0][0x4e8], R0 ;  /* 0x00013a0008087a24 */ /* 0x000fc400078e0200 */
[----:B------:R-:W-:Y:S01]  /*ed50*/  IMAD.WIDE.U32 R6, R17, c[0x0][0x4e0], R6 ;  /* 0x0001380011067a25 */ /* 0x000fe200078e0006 */
[----:B------:R-:W-:-:S03]  /*ed60*/  SHF.R.S32.HI R12, RZ, 0x1f, R3 ;  /* 0x0000001fff0c7819 */ /* 0x000fc60000011403 */
[C---:B------:R-:W-:Y:S02]  /*ed70*/  IMAD R14, R11.reuse, c[0x0][0x444], R2 ;  /* 0x000111000b0e7a24 */ /* 0x040fe400078e0202 */
[----:B------:R-:W-:Y:S01]  /*ed80*/  IMAD.WIDE.U32 R4, R11, c[0x0][0x440], R4 ;  /* 0x000110000b047a25 */ /* 0x000fe200078e0004 */
[----:B------:R-:W-:Y:S02]  /*ed90*/  SHF.R.S32.HI R13, RZ, 0x1f, R8 ;  /* 0x0000001fff0d7819 */ /* 0x000fe40000011408 */
[----:B------:R-:W-:Y:S01]  /*eda0*/  IADD3 R6, P0, R3, R6, RZ ;  /* 0x0000000603067210 */ /* 0x000fe20007f1e0ff */
[----:B------:R-:W-:Y:S02]  /*edb0*/  IMAD R11, R17, c[0x0][0x4e4], R10 ;  /* 0x00013900110b7a24 */ /* 0x000fe400078e020a */
[----:B------:R-:W-:-:S03]  /*edc0*/  @P1 IMAD.HI.U32 R10, R0, c[0x0][0x4ec], RZ ;  /* 0x00013b00000a1a27 */ /* 0x000fc600078e00ff */
[----:B------:R-:W-:Y:S01]  /*edd0*/  IADD3.X R7, R12, R7, R11, P0, !PT ;  /* 0x000000070c077210 */ /* 0x000fe200007fe40b */
[----:B------:R-:W-:Y:S02]  /*ede0*/  IMAD R9, R9, c[0x0][0x448], RZ ;  /* 0x0001120009097a24 */ /* 0x000fe400078e02ff */
[----:B------:R-:W-:Y:S01]  /*edf0*/  IMAD.MOV.U32 R2, RZ, RZ, R0 ;  /* 0x000000ffff027224 */ /* 0x000fe200078e0000 */
[----:B------:R-:W-:Y:S01]  /*ee00*/  @P1 SHF.R.U32.HI R2, RZ, c[0x0][0x4f0], R10 ;  /* 0x00013c00ff021a19 */ /* 0x000fe2000001160a */
[----:B------:R-:W-:Y:S02]  /*ee10*/  IMAD.IADD R5, R5, 0x1, R14 ;  /* 0x0000000105057824 */ /* 0x000fe400078e020e */
[----:B------:R-:W-:Y:S02]  /*ee20*/  IMAD R3, R13, c[0x0][0x4c8], RZ ;  /* 0x000132000d037a24 */ /* 0x000fe400078e02ff */
[C---:B------:R-:W-:Y:S02]  /*ee30*/  IMAD R10, R17.reuse, c[0x0][0x44c], R9 ;  /* 0x00011300110a7a24 */ /* 0x040fe400078e0209 */
[----:B------:R-:W-:Y:S01]  /*ee40*/  IMAD.WIDE.U32 R4, R17, c[0x0][0x448], R4 ;  /* 0x0001120011047a25 */ /* 0x000fe200078e0004 */
[----:B-1----:R-:W-:-:S03]  /*ee50*/  SHF.R.S32.HI R17, RZ, 0x1f, R20 ;  /* 0x0000001fff117819 */ /* 0x002fc60000011414 */
[C---:B------:R-:W-:Y:S02]  /*ee60*/  IMAD R9, R8.reuse, c[0x0][0x4cc], R3 ;  /* 0x0001330008097a24 */ /* 0x040fe400078e0203 */
[----:B------:R-:W-:Y:S01]  /*ee70*/  IMAD.WIDE.U32 R6, R8, c[0x0][0x4c8], R6 ;  /* 0x0001320008067a25 */ /* 0x000fe200078e0006 */
[----:B------:R-:W-:-:S03]  /*ee80*/  SHF.R.S32.HI R8, RZ, 0x1f, R2 ;  /* 0x0000001fff087819 */ /* 0x000fc60000011402 */
[----:B------:R-:W-:Y:S02]  /*ee90*/  IMAD.MOV R3, RZ, RZ, -R2 ;  /* 0x000000ffff037224 */ /* 0x000fe400078e0a02 */
[----:B------:R-:W-:Y:S01]  /*eea0*/  IMAD.IADD R5, R5, 0x1, R10 ;  /* 0x0000000105057824 */ /* 0x000fe200078e020a */
[----:B------:R-:W-:Y:S01]  /*eeb0*/  LEA R10, P0, R6, c[0x0][0x4a8], 0x2 ;  /* 0x00012a00060a7a11 */ /* 0x000fe200078010ff */
[----:B------:R-:W-:Y:S01]  /*eec0*/  IMAD.IADD R9, R7, 0x1, R9 ;  /* 0x0000000107097824 */ /* 0x000fe200078e0209 */
[----:B------:R-:W-:Y:S01]  /*eed0*/  LEA.HI R17, R17, R20, RZ, 0x5 ;  /* 0x0000001411117211 */ /* 0x000fe200078f28ff */
[----:B------:R-:W-:Y:S02]  /*eee0*/  IMAD R7, R3, c[0x0][0x4e8], R0 ;  /* 0x00013a0003077a24 */ /* 0x000fe400078e0200 */
[----:B------:R-:W-:Y:S01]  /*eef0*/  IMAD R0, R8, c[0x0][0x430], RZ ;  /* 0x00010c0008007a24 */ /* 0x000fe200078e02ff */
[----:B------:R-:W-:Y:S02]  /*ef00*/  LEA.HI.X R6, R6, c[0x0][0x4ac], R9, 0x2, P0 ;  /* 0x00012b0006067a11 */ /* 0x000fe400000f1409 */
[----:B------:R-:W-:Y:S01]  /*ef10*/  LOP3.LUT R17, R17, 0xffffffe0, RZ, 0xc0, !PT ;  /* 0xffffffe011117812 */ /* 0x000fe200078ec0ff */
[----:B------:R-:W-:-:S02]  /*ef20*/  IMAD R0, R2, c[0x0][0x434], R0 ;  /* 0x00010d0002007a24 */ /* 0x000fc400078e0200 */
[----:B------:R-:W-:Y:S01]  /*ef30*/  IMAD.WIDE.U32 R2, R2, c[0x0][0x430], R4 ;  /* 0x00010c0002027a25 */ /* 0x000fe200078e0004 */
[----:B------:R-:W-:Y:S04]  /*ef40*/  SHFL.IDX PT, R8, R10, RZ, 0x1c1f ;  /* 0x001c1fff0a087589 */ /* 0x000fe800000e0000 */
[----:B------:R-:W1:Y:S01]  /*ef50*/  SHFL.IDX PT, R9, R6, RZ, 0x1c1f ;  /* 0x001c1fff06097589 */ /* 0x000e6200000e0000 */
[----:B------:R-:W-:Y:S02]  /*ef60*/  IMAD.IADD R3, R3, 0x1, R0 ;  /* 0x0000000103037824 */ /* 0x000fe400078e0200 */
[----:B------:R-:W-:Y:S01]  /*ef70*/  IMAD.IADD R17, R20, 0x1, -R17 ;  /* 0x0000000114117824 */ /* 0x000fe200078e0a11 */
[----:B------:R-:W-:Y:S01]  /*ef80*/  SHFL.IDX PT, R4, R10, 0x1, 0x1c1f ;  /* 0x003c1f000a047f89 */ /* 0x000fe200000e0000 */
[----:B------:R-:W-:-:S03]  /*ef90*/  IMAD.IADD R0, R18, 0x1, R19 ;  /* 0x0000000112007824 */ /* 0x000fc600078e0213 */
[----:B------:R2:W3:Y:S01]  /*efa0*/  SHFL.IDX PT, R5, R6, 0x1, 0x1c1f ;  /* 0x003c1f0006057f89 */ /* 0x0004e200000e0000 */
[----:B------:R-:W-:Y:S01]  /*efb0*/  LOP3.LUT P3, RZ, R17, 0x3, RZ, 0xc0, !PT ;  /* 0x0000000311ff7812 */ /* 0x000fe2000786c0ff */
[----:B------:R-:W-:-:S03]  /*efc0*/  IMAD.WIDE.U32 R2, R7, c[0x0][0x428], R2 ;  /* 0x00010a0007027a25 */ /* 0x000fc600078e0002 */
[C---:B------:R-:W-:Y:S02]  /*efd0*/  ISETP.GE.OR P4, PT, R0.reuse, UR4, P3 ;  /* 0x0000000400007c0c */ /* 0x040fe40009f86670 */
[----:B------:R-:W-:Y:S02]  /*efe0*/  ISETP.GE.AND P1, PT, R0, UR4, PT ;  /* 0x0000000400007c0c */ /* 0x000fe4000bf26270 */
[----:B--2---:R-:W-:-:S05]  /*eff0*/  SHF.R.S32.HI R6, RZ, 0x1f, R7 ;  /* 0x0000001fff067819 */ /* 0x004fca0000011407 */
[----:B------:R-:W-:Y:S01]  /*f000*/  IMAD R10, R6, c[0x0][0x428], RZ ;  /* 0x00010a00060a7a24 */ /* 0x000fe200078e02ff */
[----:B------:R-:W-:-:S03]  /*f010*/  IADD3 R6, R0, 0x8, RZ ;  /* 0x0000000800067810 */ /* 0x000fc60007ffe0ff */
[----:B------:R-:W-:Y:S01]  /*f020*/  IMAD R10, R7, c[0x0][0x42c], R10 ;  /* 0x00010b00070a7a24 */ /* 0x000fe200078e020a */
[----:B------:R-:W-:Y:S02]  /*f030*/  ISETP.GE.OR P3, PT, R6, UR4, P3 ;  /* 0x0000000406007c0c */ /* 0x000fe40009f66670 */
[C---:B------:R-:W-:Y:S01]  /*f040*/  LEA R38, P2, R2.reuse, c[0x0][0x400], 0x2 ;  /* 0x0001000002267a11 */ /* 0x040fe200078410ff */
[----:B------:R-:W-:Y:S01]  /*f050*/  IMAD.IADD R3, R3, 0x1, R10 ;  /* 0x0000000103037824 */ /* 0x000fe200078e020a */
[----:B-1----:R1:W-:Y:S04]  /*f060*/  @!P4 ST.E [R8.64], R16 ;  /* 0x000000100800c985 */ /* 0x0023e8000c101906 */
[----:B------:R-:W-:Y:S02]  /*f070*/  LEA.HI.X R34, R2, c[0x0][0x404], R3, 0x2, P2 ;  /* 0x0001010002227a11 */ /* 0x000fe400010f1403 */
[C---:B------:R-:W-:Y:S01]  /*f080*/  IADD3 R0, R205.reuse, 0x8, RZ ;  /* 0x00000008cd007810 */ /* 0x040fe20007ffe0ff */
[----:B------:R-:W2:Y:S01]  /*f090*/  SHFL.IDX PT, R2, R38, RZ, 0x1c1f ;  /* 0x001c1fff26027589 */ /* 0x000ea200000e0000 */
[----:B------:R-:W-:-:S02]  /*f0a0*/  IADD3 R10, R205, 0x10, RZ ;  /* 0x00000010cd0a7810 */ /* 0x000fc40007ffe0ff */
[C---:B------:R-:W-:Y:S01]  /*f0b0*/  IADD3 R11, R205.reuse, 0x18, RZ ;  /* 0x00000018cd0b7810 */ /* 0x040fe20007ffe0ff */
[----:B---3--:R3:W-:Y:S01]  /*f0c0*/  @!P3 ST.E [R4.64], R15 ;  /* 0x0000000f0400b985 */ /* 0x0087e2000c101906 */
[C---:B------:R-:W-:Y:S02]  /*f0d0*/  IADD3 R12, R205.reuse, 0x20, RZ ;  /* 0x00000020cd0c7810 */ /* 0x040fe40007ffe0ff */
[C---:B------:R-:W-:Y:S01]  /*f0e0*/  IADD3 R13, R205.reuse, 0x28, RZ ;  /* 0x00000028cd0d7810 */ /* 0x040fe20007ffe0ff */
[----:B------:R4:W2:Y:S01]  /*f0f0*/  SHFL.IDX PT, R3, R34, RZ, 0x1c1f ;  /* 0x001c1fff22037589 */ /* 0x0008a200000e0000 */
[C---:B------:R-:W-:Y:S02]  /*f100*/  IADD3 R14, R205.reuse, 0x30, RZ ;  /* 0x00000030cd0e7810 */ /* 0x040fe40007ffe0ff */
[C---:B------:R-:W-:Y:S02]  /*f110*/  IADD3 R17, R205.reuse, 0x48, RZ ;  /* 0x00000048cd117810 */ /* 0x040fe40007ffe0ff */
[----:B------:R-:W-:-:S02]  /*f120*/  IADD3 R18, R205, 0x50, RZ ;  /* 0x00000050cd127810 */ /* 0x000fc40007ffe0ff */
[C---:B------:R-:W-:Y:S02]  /*f130*/  IADD3 R19, R205.reuse, 0x58, RZ ;  /* 0x00000058cd137810 */ /* 0x040fe40007ffe0ff */
[C---:B------:R-:W-:Y:S02]  /*f140*/  IADD3 R20, R205.reuse, 0x60, RZ ;  /* 0x00000060cd147810 */ /* 0x040fe40007ffe0ff */
[C---:B------:R-:W-:Y:S02]  /*f150*/  IADD3 R21, R205.reuse, 0x68, RZ ;  /* 0x00000068cd157810 */ /* 0x040fe40007ffe0ff */
[C---:B-1----:R-:W-:Y:S02]  /*f160*/  IADD3 R16, R205.reuse, 0x38, RZ ;  /* 0x00000038cd107810 */ /* 0x042fe40007ffe0ff */
[C---:B------:R-:W-:Y:S02]  /*f170*/  IADD3 R22, R205.reuse, 0x70, RZ ;  /* 0x00000070cd167810 */ /* 0x040fe40007ffe0ff */
[----:B------:R-:W-:-:S02]  /*f180*/  IADD3 R24, R205, 0x78, RZ ;  /* 0x00000078cd187810 */ /* 0x000fc40007ffe0ff */
[C---:B------:R-:W-:Y:S02]  /*f190*/  IADD3 R23, R205.reuse, 0x80, RZ ;  /* 0x00000080cd177810 */ /* 0x040fe40007ffe0ff */
[C---:B------:R-:W-:Y:S02]  /*f1a0*/  IADD3 R25, R205.reuse, 0x88, RZ ;  /* 0x00000088cd197810 */ /* 0x040fe40007ffe0ff */
[C---:B---3--:R-:W-:Y:S02]  /*f1b0*/  IADD3 R15, R205.reuse, 0x40, RZ ;  /* 0x00000040cd0f7810 */ /* 0x048fe40007ffe0ff */
[C---:B------:R-:W-:Y:S02]  /*f1c0*/  IADD3 R26, R205.reuse, 0x90, RZ ;  /* 0x00000090cd1a7810 */ /* 0x040fe40007ffe0ff */
[C---:B------:R-:W-:Y:S02]  /*f1d0*/  IADD3 R27, R205.reuse, 0x98, RZ ;  /* 0x00000098cd1b7810 */ /* 0x040fe40007ffe0ff */
[----:B------:R-:W-:-:S02]  /*f1e0*/  IADD3 R28, R205, 0xa0, RZ ;  /* 0x000000a0cd1c7810 */ /* 0x000fc40007ffe0ff */
[C---:B------:R-:W-:Y:S02]  /*f1f0*/  IADD3 R29, R205.reuse, 0xa8, RZ ;  /* 0x000000a8cd1d7810 */ /* 0x040fe40007ffe0ff */
[C---:B------:R-:W-:Y:S02]  /*f200*/  IADD3 R30, R205.reuse, 0xb0, RZ ;  /* 0x000000b0cd1e7810 */ /* 0x040fe40007ffe0ff */
[C---:B------:R-:W-:Y:S02]  /*f210*/  IADD3 R32, R205.reuse, 0xb8, RZ ;  /* 0x000000b8cd207810 */ /* 0x040fe40007ffe0ff */
[----:B------:R-:W-:Y:S02]  /*f220*/  IADD3 R31, R205, 0xc0, RZ ;  /* 0x000000c0cd1f7810 */ /* 0x000fe40007ffe0ff */
[----:B------:R-:W-:Y:S02]  /*f230*/  ISETP.GE.AND P0, PT, R6, UR4, PT ;  /* 0x0000000406007c0c */ /* 0x000fe4000bf06270 */
        /* <DEDUP_REMOVED lines=23> */
[----:B------:R-:W-:Y:S01]  /*f3b0*/  SHF.R.S32.HI R57, RZ, 0x1f, R31 ;  /* 0x0000001fff397819 */ /* 0x000fe2000001141f */
[----:B------:R-:W-:Y:S05]  /*f3c0*/  @P1 BRA `(.L_x_846) ;  /* 0x000007f000001947 */ /* 0x000fea0003800000 */
[----:B--2-4-:R-:W-:Y:S02]  /*f3d0*/  ISETP.GE.AND P1, PT, R205, c[0x0][0x3c8], PT ;  /* 0x0000f200cd007a0c */ /* 0x014fe40003f26270 */
[----:B------:R-:W-:-:S02]  /*f3e0*/  ISETP.GE.AND P3, PT, R0, c[0x0][0x3c8], PT ;  /* 0x0000f20000007a0c */ /* 0x000fc40003f66270 */
[----:B------:R-:W-:Y:S02]  /*f3f0*/  ISETP.GE.AND P2, PT, R10, c[0x0][0x3c8], PT ;  /* 0x0000f2000a007a0c */ /* 0x000fe40003f46270 */
[----:B------:R-:W-:Y:S02]  /*f400*/  ISETP.GE.AND P5, PT, R12, c[0x0][0x3c8], PT ;  /* 0x0000f2000c007a0c */ /* 0x000fe40003fa6270 */
[----:B------:R-:W-:-:S05]  /*f410*/  ISETP.GE.AND P4, PT, R14, c[0x0][0x3c8], PT ;  /* 0x0000f2000e007a0c */ /* 0x000fca0003f86270 */
[----:B------:R-:W-:-:S05]  /*f420*/  @!P1 IMAD.WIDE R4, R205, 0x4, R2 ;  /* 0x00000004cd049825 */ /* 0x000fca00078e0202 */
[----:B------:R1:W-:Y:S02]  /*f430*/  @!P1 ST.E.64 [R4.64], R136 ;  /* 0x0000008804009985 */ /* 0x0003e4000c101b06 */
[----:B-1----:R-:W-:-:S04]  /*f440*/  @!P3 LEA R4, P1, R0, R2, 0x2 ;  /* 0x000000020004b211 */ /* 0x002fc800078210ff */
[----:B------:R-:W-:-:S05]  /*f450*/  @!P3 LEA.HI.X R5, R0, R3, R33, 0x2, P1 ;  /* 0x000000030005b211 */ /* 0x000fca00008f1421 */
[----:B------:R1:W-:Y:S01]  /*f460*/  @!P3 ST.E.64 [R4.64], R140 ;  /* 0x0000008c0400b985 */ /* 0x0003e2000c101b06 */
[----:B------:R-:W-:Y:S02]  /*f470*/  ISETP.GE.AND P3, PT, R11, c[0x0][0x3c8], PT ;  /* 0x0000f2000b007a0c */ /* 0x000fe40003f66270 */
[----:B-1----:R-:W-:-:S04]  /*f480*/  @!P2 LEA R4, P1, R10, R2, 0x2 ;  /* 0x000000020a04a211 */ /* 0x002fc800078210ff */
[----:B------:R-:W-:Y:S02]  /*f490*/  @!P2 LEA.HI.X R5, R10, R3, R35, 0x2, P1 ;  /* 0x000000030a05a211 */ /* 0x000fe400008f1423 */
[----:B------:R-:W-:-:S03]  /*f4a0*/  ISETP.GE.AND P1, PT, R13, c[0x0][0x3c8], PT ;  /* 0x0000f2000d007a0c */ /* 0x000fc60003f26270 */
[----:B------:R1:W-:Y:S02]  /*f4b0*/  @!P2 ST.E.64 [R4.64], R144 ;  /* 0x000000900400a985 */ /* 0x0003e4000c101b06 */
[----:B-1----:R-:W-:-:S04]  /*f4c0*/  @!P3 LEA R4, P2, R11, R2, 0x2 ;  /* 0x000000020b04b211 */ /* 0x002fc800078410ff */
[----:B------:R-:W-:-:S05]  /*f4d0*/  @!P3 LEA.HI.X R5, R11, R3, R36, 0x2, P2 ;  /* 0x000000030b05b211 */ /* 0x000fca00010f1424 */
[----:B------:R1:W-:Y:S01]  /*f4e0*/  @!P3 ST.E.64 [R4.64], R148 ;  /* 0x000000940400b985 */ /* 0x0003e2000c101b06 */
[----:B------:R-:W-:-:S04]  /*f4f0*/  @!P1 LEA R6, P3, R13, R2, 0x2 ;  /* 0x000000020d069211 */ /* 0x000fc800078610ff */
[----:B------:R-:W-:Y:S02]  /*f500*/  @!P1 LEA.HI.X R7, R13, R3, R39, 0x2, P3 ;  /* 0x000000030d079211 */ /* 0x000fe400018f1427 */
[----:B-1----:R-:W-:-:S04]  /*f510*/  @!P5 LEA R4, P2, R12, R2, 0x2 ;  /* 0x000000020c04d211 */ /* 0x002fc800078410ff */
[----:B------:R-:W-:Y:S02]  /*f520*/  @!P5 LEA.HI.X R5, R12, R3, R37, 0x2, P2 ;  /* 0x000000030c05d211 */ /* 0x000fe400010f1425 */
[----:B------:R-:W-:-:S03]  /*f530*/  ISETP.GE.AND P2, PT, R16, c[0x0][0x3c8], PT ;  /* 0x0000f20010007a0c */ /* 0x000fc60003f46270 */
[----:B------:R1:W-:Y:S01]  /*f540*/  @!P5 ST.E.64 [R4.64], R152 ;  /* 0x000000980400d985 */ /* 0x0003e2000c101b06 */
[----:B------:R-:W-:-:S03]  /*f550*/  ISETP.GE.AND P5, PT, R15, c[0x0][0x3c8], PT ;  /* 0x0000f2000f007a0c */ /* 0x000fc60003fa6270 */
[----:B------:R2:W-:Y:S01]  /*f560*/  @!P1 ST.E.64 [R6.64], R156 ;  /* 0x0000009c06009985 */ /* 0x0005e2000c101b06 */
[----:B------:R-:W-:Y:S02]  /*f570*/  ISETP.GE.AND P1, PT, R17, c[0x0][0x3c8], PT ;  /* 0x0000f20011007a0c */ /* 0x000fe40003f26270 */
[----:B-1----:R-:W-:-:S04]  /*f580*/  @!P4 LEA R4, P3, R14, R2, 0x2 ;  /* 0x000000020e04c211 */ /* 0x002fc800078610ff */
[----:B------:R-:W-:Y:S02]  /*f590*/  @!P4 LEA.HI.X R5, R14, R3, R40, 0x2, P3 ;  /* 0x000000030e05c211 */ /* 0x000fe400018f1428 */
[----:B--2---:R-:W-:-:S03]  /*f5a0*/  @!P2 LEA R6, P3, R16, R2, 0x2 ;  /* 0x000000021006a211 */ /* 0x004fc600078610ff */
[----:B------:R1:W-:Y:S01]  /*f5b0*/  @!P4 ST.E.64 [R4.64], R160 ;  /* 0x000000a00400c985 */ /* 0x0003e2000c101b06 */
[----:B------:R-:W-:Y:S02]  /*f5c0*/  @!P2 LEA.HI.X R7, R16, R3, R42, 0x2, P3 ;  /* 0x000000031007a211 */ /* 0x000fe400018f142a */
        /* <DEDUP_REMOVED lines=58> */
[----:B-----5:R-:W-:Y:S02]  /*f970*/  ISETP.GE.AND P1, PT, R203, c[0x0][0x3c8], PT ;  /* 0x0000f200cb007a0c */ /* 0x020fe40003f26270 */
        /* <DEDUP_REMOVED lines=10> */
[----:B------:R-:W-:-:S03]  /*fa20*/  @!P1 LEA R8, P4, R203, R2, 0x2 ;  /* 0x00000002cb089211 */ /* 0x000fc600078810ff */
[----:B------:R1:W-:Y:S01]  /*fa30*/  @!P5 ST.E.64 [R4.64], R100 ;  /* 0x000000640400d985 */ /* 0x0003e2000c101b06 */
[-C--:B------:R-:W-:Y:S02]  /*fa40*/  @!P1 LEA.HI.X R9, R203, R3.reuse, R204, 0x2, P4 ;  /* 0x00000003cb099211 */ /* 0x080fe400020f14cc */
[----:B------:R-:W-:Y:S02]  /*fa50*/  ISETP.GE.AND P5, PT, R197, c[0x0][0x3c8], PT ;  /* 0x0000f200c5007a0c */ /* 0x000fe40003fa6270 */
[C---:B--2---:R-:W-:Y:S01]  /*fa60*/  @!P3 LEA R6, P4, R201.reuse, R2, 0x2 ;  /* 0x00000002c906b211 */ /* 0x044fe200078810ff */
[----:B------:R2:W-:Y:S03]  /*fa70*/  @!P1 ST.E.64 [R8.64], R104 ;  /* 0x0000006808009985 */ /* 0x0005e6000c101b06 */
        /* <DEDUP_REMOVED lines=8> */
[----:B------:R-:W-:Y:S02]  /*fb00*/  ISETP.GE.AND P2, PT, R191, c[0x0][0x3c8], PT ;  /* 0x0000f200bf007a0c */ /* 0x000fe40003f46270 */
[----:B------:R-:W-:Y:S02]  /*fb10*/  @!P5 LEA.HI.X R9, R197, R3, R198, 0x2, P1 ;  /* 0x00000003c509d211 */ /* 0x000fe400008f14c6 */
[----:B---3--:R-:W-:-:S03]  /*fb20*/  @!P4 LEA R6, P1, R195, R2, 0x2 ;  /* 0x00000002c306c211 */ /* 0x008fc600078210ff */
[----:B------:R2:W-:Y:S01]  /*fb30*/  @!P5 ST.E.64 [R8.64], R180 ;  /* 0x000000b40800d985 */ /* 0x0005e2000c101b06 */
[----:B------:R-:W-:-:S05]  /*fb40*/  @!P4 LEA.HI.X R7, R195, R3, R196, 0x2, P1 ;  /* 0x00000003c307c211 */ /* 0x000fca00008f14c4 */
[----:B------:R2:W-:Y:S01]  /*fb50*/  @!P4 ST.E.64 [R6.64], R178 ;  /* 0x000000b20600c985 */ /* 0x0005e2000c101b06 */
[----:B-1----:R-:W-:-:S04]  /*fb60*/  @!P3 LEA R4, P1, R193, R2, 0x2 ;  /* 0x00000002c104b211 */ /* 0x002fc800078210ff */
[----:B------:R-:W-:Y:S02]  /*fb70*/  @!P3 LEA.HI.X R5, R193, R3, R194, 0x2, P1 ;  /* 0x00000003c105b211 */ /* 0x000fe400008f14c2 */
[----:B------:R-:W-:-:S03]  /*fb80*/  @!P2 LEA R2, P1, R191, R2, 0x2 ;  /* 0x00000002bf02a211 */ /* 0x000fc600078210ff */
[----:B------:R2:W-:Y:S01]  /*fb90*/  @!P3 ST.E.64 [R4.64], R124 ;  /* 0x0000007c0400b985 */ /* 0x0005e2000c101b06 */
[----:B------:R-:W-:-:S05]  /*fba0*/  @!P2 LEA.HI.X R3, R191, R3, R192, 0x2, P1 ;  /* 0x00000003bf03a211 */ /* 0x000fca00008f14c0 */
[----:B------:R2:W-:Y:S04]  /*fbb0*/  @!P2 ST.E.64 [R2.64], R128 ;  /* 0x000000800200a985 */ /* 0x0005e8000c101b06 */
.L_x_846:
[----:B--2-4-:R-:W-:Y:S05]  /*fbc0*/  BSYNC B0 ;  /* 0x0000000000007941 */ /* 0x014fea0003800000 */
.L_x_845:
[----:B------:R1:W2:Y:S04]  /*fbd0*/  SHFL.IDX PT, R3, R34, 0x1, 0x1c1f ;  /* 0x003c1f0022037f89 */ /* 0x0002a800000e0000 */
[----:B------:R1:W3:Y:S01]  /*fbe0*/  SHFL.IDX PT, R2, R38, 0x1, 0x1c1f ;  /* 0x003c1f0026027f89 */ /* 0x0002e200000e0000 */
[----:B------:R-:W-:Y:S05]  /*fbf0*/  @P0 BRA `(.L_x_847) ;  /* 0x00000ad000000947 */ /* 0x000fea0003800000 */
[----:B------:R-:W-:Y:S02]  /*fc00*/  ISETP.GE.AND P0, PT, R10, c[0x0][0x3c8], PT ;  /* 0x0000f2000a007a0c */ /* 0x000fe40003f06270 */
[----:B------:R-:W-:Y:S02]  /*fc10*/  ISETP.GE.AND P3, PT, R0, c[0x0][0x3c8], PT ;  /* 0x0000f20000007a0c */ /* 0x000fe40003f66270 */
[----:B------:R-:W-:Y:S02]  /*fc20*/  ISETP.GE.AND P1, PT, R205, c[0x0][0x3c8], PT ;  /* 0x0000f200cd007a0c */ /* 0x000fe40003f26270 */
[----:B------:R-:W-:-:S07]  /*fc30*/  ISETP.GE.AND P2, PT, R11, c[0x0][0x3c8], PT ;  /* 0x0000f2000b007a0c */ /* 0x000fce0003f46270 */
[-C--:B---3--:R-:W-:Y:S02]  /*fc40*/  @!P0 LEA R6, P5, R10, R2.reuse, 0x2 ;  /* 0x000000020a068211 */ /* 0x088fe400078a10ff */
[----:B------:R-:W-:Y:S02]  /*fc50*/  @!P3 LEA R8, P4, R0, R2, 0x2 ;  /* 0x000000020008b211 */ /* 0x000fe400078810ff */
[-C--:B--2---:R-:W-:Y:S01]  /*fc60*/  @!P0 LEA.HI.X R7, R10, R3.reuse, R35, 0x2, P5 ;  /* 0x000000030a078211 */ /* 0x084fe200028f1423 */
[----:B-1----:R-:W-:Y:S01]  /*fc70*/  @!P1 IMAD.WIDE R34, R205, 0x4, R2 ;  /* 0x00000004cd229825 */ /* 0x002fe200078e0202 */
[----:B------:R-:W-:Y:S02]  /*fc80*/  @!P3 LEA.HI.X R9, R0, R3, R33, 0x2, P4 ;  /* 0x000000030009b211 */ /* 0x000fe400020f1421 */
[----:B------:R-:W-:Y:S02]  /*fc90*/  ISETP.GE.AND P4, PT, R12, c[0x0][0x3c8], PT ;  /* 0x0000f2000c007a0c */ /* 0x000fe40003f86270 */
[----:B------:R-:W-:Y:S01]  /*fca0*/  @!P1 ST.E.64 [R34.64], R182 ;  /* 0x000000b622009985 */ /* 0x000fe2000c101b06 */
[----:B------:R-:W-:-:S02]  /*fcb0*/  ISETP.GE.AND P1, PT, R13, c[0x0][0x3c8], PT ;  /* 0x0000f2000d007a0c */ /* 0x000fc40003f26270 */
[CC--:B------:R-:W-:Y:S01]  /*fcc0*/  @!P2 LEA R4, P5, R11.reuse, R2.reuse, 0x2 ;  /* 0x000000020b04a211 */ /* 0x0c0fe200078a10ff */
[----:B------:R-:W-:Y:S01]  /*fcd0*/  @!P3 ST.E.64 [R8.64], R184 ;  /* 0x000000b80800b985 */ /* 0x000fe2000c101b06 */
[----:B------:R-:W-:Y:S02]  /*fce0*/  ISETP.GE.AND P3, PT, R16, c[0x0][0x3c8], PT ;  /* 0x0000f20010007a0c */ /* 0x000fe40003f66270 */
[----:B------:R-:W-:Y:S01]  /*fcf0*/  @!P2 LEA.HI.X R5, R11, R3, R36, 0x2, P5 ;  /* 0x000000030b05a211 */ /* 0x000fe200028f1424 */
[----:B------:R-:W-:Y:S01]  /*fd00*/  @!P0 ST.E.64 [R6.64], R146 ;  /* 0x0000009206008985 */ /* 0x000fe2000c101b06 */
[----:B------:R-:W-:Y:S02]  /*fd10*/  ISETP.GE.AND P0, PT, R14, c[0x0][0x3c8], PT ;  /* 0x0000f2000e007a0c */ /* 0x000fe40003f06270 */
[----:B------:R-:W-:Y:S01]  /*fd20*/  @!P4 LEA R10, P5, R12, R2, 0x2 ;  /* 0x000000020c0ac211 */ /* 0x000fe200078a10ff */
[----:B------:R1:W-:Y:S01]  /*fd30*/  @!P2 ST.E.64 [R4.64], R150 ;  /* 0x000000960400a985 */ /* 0x0003e2000c101b06 */
[----:B------:R-:W-:-:S02]  /*fd40*/  ISETP.GE.AND P2, PT, R15, c[0x0][0x3c8], PT ;  /* 0x0000f2000f007a0c */ /* 0x000fc40003f46270 */
[----:B------:R-:W-:-:S05]  /*fd50*/  @!P4 LEA.HI.X R11, R12, R3, R37, 0x2, P5 ;  /* 0x000000030c0bc211 */ /* 0x000fca00028f1425 */
[----:B------:R2:W-:Y:S01]  /*fd60*/  @!P4 ST.E.64 [R10.64], R154 ;  /* 0x0000009a0a00c985 */ /* 0x0005e2000c101b06 */
[----:B------:R-:W-:Y:S02]  /*fd70*/  ISETP.GE.AND P4, PT, R17, c[0x0][0x3c8], PT ;  /* 0x0000f20011007a0c */ /* 0x000fe40003f86270 */
[----:B-1----:R-:W-:-:S04]  /*fd80*/  @!P1 LEA R4, P5, R13, R2, 0x2 ;  /* 0x000000020d049211 */ /* 0x002fc800078a10ff */
[----:B------:R-:W-:Y:S02]  /*fd90*/  @!P1 LEA.HI.X R5, R13, R3, R39, 0x2, P5 ;  /* 0x000000030d059211 */ /* 0x000fe400028f1427 */
[----:B------:R-:W-:-:S03]  /*fda0*/  @!P0 LEA R6, P5, R14, R2, 0x2 ;  /* 0x000000020e068211 */ /* 0x000fc600078a10ff */
[----:B------:R1:W-:Y:S01]  /*fdb0*/  @!P1 ST.E.64 [R4.64], R158 ;  /* 0x0000009e04009985 */ /* 0x0003e2000c101b06 */
[----:B------:R-:W-:Y:S02]  /*fdc0*/  @!P0 LEA.HI.X R7, R14, R3, R40, 0x2, P5 ;  /* 0x000000030e078211 */ /* 0x000fe400028f1428 */
[----:B------:R-:W-:-:S03]  /*fdd0*/  @!P2 LEA R8, P5, R15, R2, 0x2 ;  /* 0x000000020f08a211 */ /* 0x000fc600078a10ff */
[----:B------:R3:W-:Y:S01]  /*fde0*/  @!P0 ST.E.64 [R6.64], R162 ;  /* 0x000000a206008985 */ /* 0x0007e2000c101b06 */
[----:B------:R-:W-:Y:S02]  /*fdf0*/  ISETP.GE.AND P0, PT, R19, c[0x0][0x3c8], PT ;  /* 0x0000f20013007a0c */ /* 0x000fe40003f06270 */
[----:B------:R-:W-:Y:S02]  /*fe00*/  @!P2 LEA.HI.X R9, R15, R3, R41, 0x2, P5 ;  /* 0x000000030f09a211 */ /* 0x000fe400028f1429 */
[----:B--2---:R-:W-:-:S04]  /*fe10*/  @!P4 LEA R10, P5, R17, R2, 0x2 ;  /* 0x00000002110ac211 */ /* 0x004fc800078a10ff */
[----:B------:R-:W-:Y:S02]  /*fe20*/  @!P4 LEA.HI.X R11, R17, R3, R43, 0x2, P5 ;  /* 0x00000003110bc211 */ /* 0x000fe400028f142b */
[----:B-1----:R-:W-:-:S04]  /*fe30*/  @!P3 LEA R4, P1, R16, R2, 0x2 ;  /* 0x000000021004b211 */ /* 0x002fc800078210ff */
[----:B------:R-:W-:Y:S02]  /*fe40*/  @!P3 LEA.HI.X R5, R16, R3, R42, 0x2, P1 ;  /* 0x000000031005b211 */ /* 0x000fe400008f142a */
[----:B------:R-:W-:-:S03]  /*fe50*/  ISETP.GE.AND P1, PT, R18, c[0x0][0x3c8], PT ;  /* 0x0000f20012007a0c */ /* 0x000fc60003f26270 */
[----:B------:R1:W-:Y:S01]  /*fe60*/  @!P3 ST.E.64 [R4.64], R166 ;  /* 0x000000a60400b985 */ /* 0x0003e2000c101b06 */
[----:B------:R-:W-:-:S03]  /*fe70*/  ISETP.GE.AND P3, PT, R20, c[0x0][0x3c8], PT ;  /* 0x0000f20014007a0c */ /* 0x000fc60003f66270 */
[----:B------:R2:W-:Y:S01]  /*fe80*/  @!P2 ST.E.64 [R8.64], R186 ;  /* 0x000000ba0800a985 */ /* 0x0005e2000c101b06 */
[----:B------:R-:W-:-:S03]  /*fe90*/  ISETP.GE.AND P2, PT, R21, c[0x0][0x3c8], PT ;  /* 0x0000f20015007a0c */ /* 0x000fc60003f46270 */
[----:B------:R-:W-:Y:S01]  /*fea0*/  @!P4 ST.E.64 [R10.64], R188 ;  /* 0x000000bc0a00c985 */ /* 0x000fe2000c101b06 */
[----:B------:R-:W-:Y:S02]  /*feb0*/  ISETP.GE.AND P4, PT, R23, c[0x0][0x3c8], PT ;  /* 0x0000f20017007a0c */ /* 0x000fe40003f86270 */
[----:B---3--:R-:W-:-:S04]  /*fec0*/  @!P1 LEA R6, P5, R18, R2, 0x2 ;  /* 0x0000000212069211 */ /* 0x008fc800078a10ff */
[----:B------:R-:W-:-:S05]  /*fed0*/  @!P1 LEA.HI.X R7, R18, R3, R44, 0x2, P5 ;  /* 0x0000000312079211 */ /* 0x000fca00028f142c */
[----:B------:R-:W-:Y:S01]  /*fee0*/  @!P1 ST.E.64 [R6.64], R142 ;  /* 0x0000008e06009985 */ /* 0x000fe2000c101b06 */
[----:B------:R-:W-:Y:S02]  /*fef0*/  ISETP.GE.AND P1, PT, R22, c[0x0][0x3c8], PT ;  /* 0x0000f20016007a0c */ /* 0x000fe40003f26270 */
[----:B-1----:R-:W-:-:S04]  /*ff00*/  @!P0 LEA R4, P5, R19, R2, 0x2 ;  /* 0x0000000213048211 */ /* 0x002fc800078a10ff */
[----:B------:R-:W-:Y:S02]  /*ff10*/  @!P0 LEA.HI.X R5, R19, R3, R45, 0x2, P5 ;  /* 0x0000000313058211 */ /* 0x000fe400028f142d */
[----:B--2---:R-:W-:-:S03]  /*ff20*/  @!P3 LEA R8, P5, R20, R2, 0x2 ;  /* 0x000000021408b211 */ /* 0x004fc600078a10ff */
[----:B------:R1:W-:Y:S01]  /*ff30*/  @!P0 ST.E.64 [R4.64], R116 ;  /* 0x0000007404008985 */ /* 0x0003e2000c101b06 */
[----:B------:R-:W-:Y:S02]  /*ff40*/  ISETP.GE.AND P0, PT, R24, c[0x0][0x3c8], PT ;  /* 0x0000f20018007a0c */ /* 0x000fe40003f06270 */
        /* <DEDUP_REMOVED lines=8> */
[----:B--2---:R-:W-:-:S03]  /*ffd0*/  @!P4 LEA R8, P5, R23, R2, 0x2 ;  /* 0x000000021708c211 */ /* 0x004fc600078a10ff */
[----:B------:R2:W-:Y:S01]  /*ffe0*/  @!P1 ST.E.64 [R6.64], R62 ;  /* 0x0000003e06009985 */ /* 0x0005e2000c101b06 */
[----:B------:R-:W-:Y:S02]  /*fff0*/  ISETP.GE.AND P1, PT, R27, c[0x0][0x3c8], PT ;  /* 0x0000f2001b007a0c */ /* 0x000fe40003f26270 */
[----:B------:R-:W-:Y:S02]  /*10000*/  @!P4 LEA.HI.X R9, R23, R3, R49, 0x2, P5 ;  /* 0x000000031709c211 */ /* 0x000fe400028f1431 */
        /* <DEDUP_REMOVED lines=11> */
[----:B--2---:R-:W-:-:S04]  /*100c0*/  @!P2 LEA R6, P5, R26, R2, 0x2 ;  /* 0x000000021a06a211 */ /* 0x004fc800078a10ff */
[----:B------:R-:W-:-:S05]  /*100d0*/  @!P2 LEA.HI.X R7, R26, R3, R52, 0x2, P5 ;  /* 0x000000031a07a211 */ /* 0x000fca00028f1434 */
[----:B------:R-:W-:Y:S01]  /*100e0*/  @!P2 ST.E.64 [R6.64], R78 ;  /* 0x0000004e0600a985 */ /* 0x000fe2000c101b06 */
[----:B------:R-:W-:Y:S02]  /*100f0*/  ISETP.GE.AND P2, PT, R32, c[0x0][0x3c8], PT ;  /* 0x0000f20020007a0c */ /* 0x000fe40003f46270 */
[----:B-1----:R-:W-:-:S04]  /*10100*/  @!P1 LEA R4, P5, R27, R2, 0x2 ;  /* 0x000000021b049211 */ /* 0x002fc800078a10ff */
[----:B------:R-:W-:Y:S02]  /*10110*/  @!P1 LEA.HI.X R5, R27, R3, R53, 0x2, P5 ;  /* 0x000000031b059211 */ /* 0x000fe400028f1435 */
[----:B---3--:R-:W-:-:S03]  /*10120*/  @!P0 LEA R8, P5, R28, R2, 0x2 ;  /* 0x000000021c088211 */ /* 0x008fc600078a10ff */
        /* <DEDUP_REMOVED lines=9> */
[----:B------:R-:W-:Y:S02]  /*101c0*/  @!P2 LEA R6, P4, R32, R2, 0x2 ;  /* 0x000000022006a211 */ /* 0x000fe400078810ff */
[-C--:B------:R-:W-:Y:S02]  /*101d0*/  @!P3 LEA.HI.X R9, R30, R3.reuse, R56, 0x2, P5 ;  /* 0x000000031e09b211 */ /* 0x080fe400028f1438 */
[----:B------:R-:W-:Y:S02]  /*101e0*/  @!P2 LEA.HI.X R7, R32, R3, R58, 0x2, P4 ;  /* 0x000000032007a211 */ /* 0x000fe400020f143a */
[----:B------:R-:W-:Y:S01]  /*101f0*/  ISETP.GE.AND P4, PT, R201, c[0x0][0x3c8], PT ;  /* 0x0000f200c9007a0c */ /* 0x000fe20003f86270 */
[----:B------:R2:W-:Y:S01]  /*10200*/  @!P3 ST.E.64 [R8.64], R94 ;  /* 0x0000005e0800b985 */ /* 0x0005e2000c101b06 */
[----:B------:R-:W-:-:S03]  /*10210*/  ISETP.GE.AND P3, PT, R199, c[0x0][0x3c8], PT ;  /* 0x0000f200c7007a0c */ /* 0x000fc60003f66270 */
        /* <DEDUP_REMOVED lines=14> */
[-C--:B--2---:R-:W-:Y:S02]  /*10300*/  @!P2 LEA R8, P4, R197, R2.reuse, 0x2 ;  /* 0x00000002c508a211 */ /* 0x084fe400078810ff */
[-C--:B------:R-:W-:Y:S02]  /*10310*/  @!P3 LEA.HI.X R11, R199, R3.reuse, R200, 0x2, P5 ;  /* 0x00000003c70bb211 */ /* 0x080fe400028f14c8 */
[----:B------:R-:W-:Y:S02]  /*10320*/  @!P1 LEA R6, P5, R195, R2, 0x2 ;  /* 0x00000002c3069211 */ /* 0x000fe400078a10ff */
[-C--:B------:R-:W-:Y:S01]  /*10330*/  @!P2 LEA.HI.X R9, R197, R3.reuse, R198, 0x2, P4 ;  /* 0x00000003c509a211 */ /* 0x080fe200020f14c6 */
[----:B------:R2:W-:Y:S01]  /*10340*/  @!P3 ST.E.64 [R10.64], R114 ;  /* 0x000000720a00b985 */ /* 0x0005e2000c101b06 */
[----:B------:R-:W-:-:S03]  /*10350*/  @!P1 LEA.HI.X R7, R195, R3, R196, 0x2, P5 ;  /* 0x00000003c3079211 */ /* 0x000fc600028f14c4 */
[----:B------:R2:W-:Y:S04]  /*10360*/  @!P2 ST.E.64 [R8.64], R118 ;  /* 0x000000760800a985 */ /* 0x0005e8000c101b06 */
[----:B------:R2:W-:Y:S01]  /*10370*/  @!P1 ST.E.64 [R6.64], R122 ;  /* 0x0000007a06009985 */ /* 0x0005e2000c101b06 */
[----:B-1----:R-:W-:-:S04]  /*10380*/  @!P0 LEA R4, P4, R193, R2, 0x2 ;  /* 0x00000002c1048211 */ /* 0x002fc800078810ff */
[----:B------:R-:W-:-:S05]  /*10390*/  @!P0 LEA.HI.X R5, R193, R3, R194, 0x2, P4 ;  /* 0x00000003c1058211 */ /* 0x000fca00020f14c2 */
[----:B------:R2:W-:Y:S01]  /*103a0*/  @!P0 ST.E.64 [R4.64], R126 ;  /* 0x0000007e04008985 */ /* 0x0005e2000c101b06 */
[----:B------:R-:W-:-:S13]  /*103b0*/  ISETP.GE.AND P0, PT, R191, c[0x0][0x3c8], PT ;  /* 0x0000f200bf007a0c */ /* 0x000fda0003f06270 */
[----:B------:R-:W-:Y:S05]  /*103c0*/  @P0 BRA `(.L_x_847) ;  /* 0x0000030000000947 */ /* 0x000fea0003800000 */
[----:B------:R-:W-:-:S04]  /*103d0*/  LEA R2, P0, R191, R2, 0x2 ;  /* 0x00000002bf027211 */ /* 0x000fc800078010ff */
[----:B------:R-:W-:-:S05]  /*103e0*/  LEA.HI.X R3, R191, R3, R192, 0x2, P0 ;  /* 0x00000003bf037211 */ /* 0x000fca00000f14c0 */
[----:B------:R1:W-:Y:S01]  /*103f0*/  ST.E.64 [R2.64], R130 ;  /* 0x0000008202007985 */ /* 0x0003e2000c101b06 */
[----:B------:R-:W-:Y:S05]  /*10400*/  BRA `(.L_x_847) ;  /* 0x000002c000007947 */ /* 0x000fea0003800000 */
.L_x_843:
[----:B------:R-:W2:Y:S02]  /*10410*/  S2R R4, SR_TID.X ;  /* 0x0000000000047919 */ /* 0x000ea40000002100 */
[----:B--2---:R-:W-:-:S13]  /*10420*/  ISETP.GT.AND P0, PT, R4, 0x7f, PT ;  /* 0x0000007f0400780c */ /* 0x004fda0003f04270 */
[----:B------:R-:W-:Y:S05]  /*10430*/  @P0 BRA `(.L_x_847) ;  /* 0x0000029000000947 */ /* 0x000fea0003800000 */
[----:B------:R-:W2:Y:S01]  /*10440*/  LDL.LU R3, [R1+0xac] ;  /* 0x0000ac0001037983 */ /* 0x000ea20000300800 */
[----:B------:R-:W-:-:S05]  /*10450*/  MOV R2, c[0x0][0x4e8] ;  /* 0x00013a0000027a02 */ /* 0x000fca0000000f00 */
[----:B------:R-:W-:Y:S01]  /*10460*/  IMAD R0, R2, c[0x0][0x388], RZ ;  /* 0x0000e20002007a24 */ /* 0x000fe200078e02ff */
[----:B--2---:R-:W-:-:S04]  /*10470*/  IADD3 R4, R3, R4, RZ ;  /* 0x0000000403047210 */ /* 0x004fc80007ffe0ff */
[----:B------:R-:W-:-:S13]  /*10480*/  ISETP.GE.AND P0, PT, R4, R0, PT ;  /* 0x000000000400720c */ /* 0x000fda0003f06270 */
[----:B------:R-:W-:Y:S05]  /*10490*/  @P0 BRA `(.L_x_847) ;  /* 0x0000023000000947 */ /* 0x000fea0003800000 */
[----:B------:R-:W2:Y:S04]  /*104a0*/  LDL.LU R3, [R1+0x94] ;  /* 0x0000940001037983 */ /* 0x000ea80000300800 */
[----:B------:R-:W3:Y:S04]  /*104b0*/  LDL.LU R9, [R1+0x98] ;  /* 0x0000980001097983 */ /* 0x000ee80000300800 */
[----:B------:R-:W4:Y:S01]  /*104c0*/  LDL.LU R8, [R1+0xa8] ;  /* 0x0000a80001087983 */ /* 0x000f220000300800 */
[----:B------:R-:W-:-:S13]  /*104d0*/  ISETP.NE.AND P0, PT, R2, 0x1, PT ;  /* 0x000000010200780c */ /* 0x000fda0003f05270 */
[----:B------:R-:W-:Y:S01]  /*104e0*/  @P0 IMAD.HI.U32 R7, R4, c[0x0][0x4ec], RZ ;  /* 0x00013b0004070a27 */ /* 0x000fe200078e00ff */
[----:B--2---:R-:W-:Y:S02]  /*104f0*/  SHF.R.S32.HI R0, RZ, 0x1f, R3 ;  /* 0x0000001fff007819 */ /* 0x004fe40000011403 */
[----:B---3--:R-:W-:-:S03]  /*10500*/  SHF.R.S32.HI R6, RZ, 0x1f, R9 ;  /* 0x0000001fff067819 */ /* 0x008fc60000011409 */
[----:B------:R-:W-:-:S04]  /*10510*/  IMAD R0, R0, c[0x0][0x4d0], RZ ;  /* 0x0001340000007a24 */ /* 0x000fc800078e02ff */
[C---:B------:R-:W-:Y:S01]  /*10520*/  IMAD R5, R3.reuse, c[0x0][0x4d4], R0 ;  /* 0x0001350003057a24 */ /* 0x040fe200078e0200 */
[----:B------:R-:W-:Y:S01]  /*10530*/  MOV R0, R4 ;  /* 0x0000000400007202 */ /* 0x000fe20000000f00 */
[----:B------:R-:W-:Y:S01]  /*10540*/  IMAD.WIDE.U32 R2, R3, c[0x0][0x4d0], RZ ;  /* 0x0001340003027a25 */ /* 0x000fe200078e00ff */
[----:B------:R-:W-:-:S03]  /*10550*/  @P0 SHF.R.U32.HI R0, RZ, c[0x0][0x4f0], R7 ;  /* 0x00013c00ff000a19 */ /* 0x000fc60000011607 */
[----:B------:R-:W-:Y:S01]  /*10560*/  IMAD R6, R6, c[0x0][0x4d8], RZ ;  /* 0x0001360006067a24 */ /* 0x000fe200078e02ff */
[----:B------:R-:W-:Y:S02]  /*10570*/  IADD3 R3, R3, R5, RZ ;  /* 0x0000000503037210 */ /* 0x000fe40007ffe0ff */
[----:B----4-:R-:W-:Y:S01]  /*10580*/  SHF.R.S32.HI R5, RZ, 0x1f, R8 ;  /* 0x0000001fff057819 */ /* 0x010fe20000011408 */
[C---:B------:R-:W-:Y:S01]  /*10590*/  IMAD R7, R9.reuse, c[0x0][0x4dc], R6 ;  /* 0x0001370009077a24 */ /* 0x040fe200078e0206 */
[----:B------:R-:W-:Y:S01]  /*105a0*/  IADD3 R6, -R0, RZ, RZ ;  /* 0x000000ff00067210 */ /* 0x000fe20007ffe1ff */
[----:B------:R-:W-:-:S04]  /*105b0*/  IMAD.WIDE.U32 R2, R9, c[0x0][0x4d8], R2 ;  /* 0x0001360009027a25 */ /* 0x000fc800078e0002 */
[----:B------:R-:W-:Y:S01]  /*105c0*/  IMAD R5, R5, c[0x0][0x4e0], RZ ;  /* 0x0001380005057a24 */ /* 0x000fe200078e02ff */
[----:B------:R-:W-:Y:S01]  /*105d0*/  IADD3 R3, R3, R7, RZ ;  /* 0x0000000703037210 */ /* 0x000fe20007ffe0ff */
[----:B------:R-:W-:Y:S01]  /*105e0*/  IMAD R4, R6, c[0x0][0x4e8], R4 ;  /* 0x00013a0006047a24 */ /* 0x000fe200078e0204 */
[----:B------:R-:W-:Y:S01]  /*105f0*/  SHF.R.S32.HI R7, RZ, 0x1f, R0 ;  /* 0x0000001fff077819 */ /* 0x000fe20000011400 */
[C---:B------:R-:W-:Y:S02]  /*10600*/  IMAD R6, R8.reuse, c[0x0][0x4e4], R5 ;  /* 0x0001390008067a24 */ /* 0x040fe400078e0205 */
[----:B------:R-:W-:Y:S01]  /*10610*/  IMAD.WIDE.U32 R2, R8, c[0x0][0x4e0], R2 ;  /* 0x0001380008027a25 */ /* 0x000fe200078e0002 */
[----:B------:R-:W-:-:S04]  /*10620*/  SHF.R.S32.HI R5, RZ, 0x1f, R4 ;  /* 0x0000001fff057819 */ /* 0x000fc80000011404 */
[----:B------:R-:W-:Y:S01]  /*10630*/  IADD3 R2, P0, R0, R2, RZ ;  /* 0x0000000200027210 */ /* 0x000fe20007f1e0ff */
[----:B------:R-:W-:-:S03]  /*10640*/  IMAD R0, R5, c[0x0][0x4c8], RZ ;  /* 0x0001320005007a24 */ /* 0x000fc600078e02ff */
[----:B------:R-:W-:Y:S01]  /*10650*/  IADD3.X R3, R7, R3, R6, P0, !PT ;  /* 0x0000000307037210 */ /* 0x000fe200007fe406 */
[----:B------:R-:W-:-:S04]  /*10660*/  IMAD R0, R4, c[0x0][0x4cc], R0 ;  /* 0x0001330004007a24 */ /* 0x000fc800078e0200 */
[----:B------:R-:W-:-:S05]  /*10670*/  IMAD.WIDE.U32 R2, R4, c[0x0][0x4c8], R2 ;  /* 0x0001320004027a25 */ /* 0x000fca00078e0002 */
[----:B------:R-:W-:Y:S02]  /*10680*/  IADD3 R0, R3, R0, RZ ;  /* 0x0000000003007210 */ /* 0x000fe40007ffe0ff */
[----:B------:R-:W-:-:S04]  /*10690*/  LEA R4, P0, R2, c[0x0][0x4a8], 0x2 ;  /* 0x00012a0002047a11 */ /* 0x000fc800078010ff */
[----:B------:R-:W-:Y:S02]  /*106a0*/  LEA.HI.X R5, R2, c[0x0][0x4ac], R0, 0x2, P0 ;  /* 0x00012b0002057a11 */ /* 0x000fe400000f1400 */
[----:B------:R-:W-:-:S05]  /*106b0*/  MOV R0, 0xff800000 ;  /* 0xff80000000007802 */ /* 0x000fca0000000f00 */
[----:B------:R2:W-:Y:S02]  /*106c0*/  STG.E [R4.64], R0 ;  /* 0x0000000004007986 */ /* 0x0005e4000c101906 */
.L_x_847:
[----:B------:R-:W-:Y:S05]  /*106d0*/  BSYNC B1 ;  /* 0x0000000000017941 */ /* 0x000fea0003800000 */
.L_x_842:
[----:B--2---:R-:W2:Y:S02]  /*106e0*/  LDL R0, [R1+0xfc] ;  /* 0x0000fc0001007983 */ /* 0x004ea40000100800 */
[----:B--2---:R-:W-:-:S13]  /*106f0*/  ISETP.NE.AND P0, PT, R0, RZ, PT ;  /* 0x000000ff0000720c */ /* 0x004fda0003f05270 */
[----:B------:R-:W-:Y:S01]  /*10700*/  @P0 WARPSYNC 0xffffffff ;  /* 0xffffffff00000948 */ /* 0x000fe20003800000 */
[----:B------:R-:W-:Y:S06]  /*10710*/  @P0 BAR.SYNC.DEFER_BLOCKING 0x5, 0x100 ;  /* 0x0144000000000b1d */ /* 0x000fec0000010000 */
[----:B------:R-:W2:Y:S04]  /*10720*/  @P0 LDS R0, [0x18100] ;  /* 0x01810000ff000984 */ /* 0x000ea80000000800 */
[----:B--2---:R2:W-:Y:S04]  /*10730*/  @P0 STL [R1+0xb0], R0 ;  /* 0x0000b00001000387 */ /* 0x0045e80000100800 */
[----:B------:R-:W-:Y:S06]  /*10740*/  @P0 BAR.ARV 0x4, 0x100 ;  /* 0x0104000000000b1d */ /* 0x000fec0000002000 */
[----:B------:R-:W-:Y:S05]  /*10750*/  @P0 BRA `(.L_x_848) ;  /* 0x0000007000000947 */ /* 0x000fea0003800000 */
[----:B------:R-:W-:Y:S05]  /*10760*/  BRA.DIV ~URZ, `(.L_x_849) ;  /* 0x000002227f007947 */ /* 0x000fea000b800000 */
[----:B--2---:R2:W4:Y:S02]  /*10770*/  SHFL.IDX PT, R0, R59, RZ, 0x1f ;  /* 0x00001fff3b007589 */ /* 0x00452400000e0000 */
.L_x_854:
[----:B------:R-:W-:Y:S01]  /*10780*/  WARPSYNC 0xffffffff ;  /* 0xffffffff00007948 */ /* 0x000fe20003800000 */
[----:B------:R-:W-:Y:S06]  /*10790*/  BAR.SYNC.DEFER_BLOCKING 0x4, 0x100 ;  /* 0x0104000000007b1d */ /* 0x000fec0000010000 */
[----:B----4-:R4:W-:Y:S04]  /*107a0*/  STL [R1+0xb0], R0 ;  /* 0x0000b00001007387 */ /* 0x0109e80000100800 */
[----:B------:R4:W-:Y:S04]  /*107b0*/  @!P6 STS [0x18100], R59 ;  /* 0x0181003bff00e388 */ /* 0x0009e80000000800 */
[----:B------:R-:W-:Y:S06]  /*107c0*/  BAR.ARV 0x5, 0x100 ;  /* 0x0144000000007b1d */ /* 0x000fec0000002000 */
.L_x_848:
[----:B--2-4-:R-:W2:Y:S02]  /*107d0*/  LDL R0, [R1+0xb0] ;  /* 0x0000b00001007983 */ /* 0x014ea40000100800 */
[----:B--2---:R-:W-:-:S13]  /*107e0*/  ISETP.GE.AND P0, PT, R0, c[0x0][0x538], PT ;  /* 0x00014e0000007a0c */ /* 0x004fda0003f06270 */
[----:B-1-3-5:R-:W-:Y:S01]  /*107f0*/  @P0 CALL.REL.NOINC `(.L_x_850) ;  /* 0x0000001000000944 */ /* 0x02afe20003c00000 */
[----:B------:R-:W-:Y:S05]  /*10800*/  BRA `(.L_x_851) ;  /* 0xffff035000007947 */ /* 0x000fea000383ffff */
.L_x_850:
[----:B------:R-:W-:Y:S05]  /*10810*/  EXIT ;  /* 0x000000000000794d */ /* 0x000fea0003800000 */
.L_x_838:
[----:B------:R1:W5:Y:S01]  /*10820*/  LDL R2, [R1+0x80] ;  /* 0x0000800001027983 */ /* 0x0003620000100800 */
[----:B------:R-:W-:Y:S02]  /*10830*/  MOV R5, 0x2 ;  /* 0x0000000200057802 */ /* 0x000fe40000000f00 */
[----:B------:R-:W-:Y:S02]  /*10840*/  MOV R3, 0x10860 ;  /* 0x0001086000037802 */ /* 0x000fe40000000f00 */
[----:B-1---5:R-:W-:Y:S05]  /*10850*/  CALL.REL.NOINC `($__internal_16_$__cuda_sm70_shflsync_bfly_p) ;  /* 0x0000017000007944 */ /* 0x022fea0003c00000 */
[----:B------:R-:W-:Y:S01]  /*10860*/  MOV R0, R5 ;  /* 0x0000000500007202 */ /* 0x000fe20000000f00 */
[----:B------:R-:W-:Y:S05]  /*10870*/  BRA `(.L_x_852) ;  /* 0xffffd58000007947 */ /* 0x000fea000383ffff */
.L_x_839:
[----:B------:R-:W-:Y:S01]  /*10880*/  IMAD.MOV.U32 R2, RZ, RZ, R0 ;  /* 0x000000ffff027224 */ /* 0x000fe200078e0000 */
[----:B------:R-:W-:Y:S02]  /*10890*/  MOV R5, 0x1 ;  /* 0x0000000100057802 */ /* 0x000fe40000000f00 */
[----:B------:R-:W-:Y:S02]  /*108a0*/  MOV R3, 0x108c0 ;  /* 0x000108c000037802 */ /* 0x000fe40000000f00 */
[----:B-----5:R-:W-:Y:S05]  /*108b0*/  CALL.REL.NOINC `($__internal_16_$__cuda_sm70_shflsync_bfly_p) ;  /* 0x0000011000007944 */ /* 0x020fea0003c00000 */
[----:B------:R1:W5:Y:S01]  /*108c0*/  LDL R2, [R1+0x84] ;  /* 0x0000840001027983 */ /* 0x0003620000100800 */
[----:B------:R-:W-:Y:S01]  /*108d0*/  FADD.FTZ R0, R0, R5 ;  /* 0x0000000500007221 */ /* 0x000fe20000010000 */
[----:B------:R-:W-:Y:S02]  /*108e0*/  MOV R5, 0x2 ;  /* 0x0000000200057802 */ /* 0x000fe40000000f00 */
[----:B------:R-:W-:-:S02]  /*108f0*/  MOV R3, 0x10910 ;  /* 0x0001091000037802 */ /* 0x000fc40000000f00 */
[----:B-1---5:R-:W-:Y:S05]  /*10900*/  CALL.REL.NOINC `($__internal_16_$__cuda_sm70_shflsync_bfly_p) ;  /* 0x000000c000007944 */ /* 0x022fea0003c00000 */
[----:B------:R-:W2:Y:S01]  /*10910*/  LDL.LU R2, [R1+0x84] ;  /* 0x0000840001027983 */ /* 0x000ea20000300800 */
[----:B------:R-:W-:Y:S01]  /*10920*/  MOV R3, 0x10970 ;  /* 0x0001097000037802 */ /* 0x000fe20000000f00 */
[----:B--2---:R-:W-:Y:S01]  /*10930*/  FADD.FTZ R4, R2, R5 ;  /* 0x0000000502047221 */ /* 0x004fe20000010000 */
[----:B------:R-:W-:-:S04]  /*10940*/  MOV R5, 0x1 ;  /* 0x0000000100057802 */ /* 0x000fc80000000f00 */
[----:B------:R-:W-:Y:S02]  /*10950*/  MOV R2, R4 ;  /* 0x0000000400027202 */ /* 0x000fe40000000f00 */
[----:B------:R-:W-:Y:S05]  /*10960*/  CALL.REL.NOINC `($__internal_16_$__cuda_sm70_shflsync_bfly_p) ;  /* 0x0000006000007944 */ /* 0x000fea0003c00000 */
[----:B------:R-:W-:Y:S01]  /*10970*/  MOV R3, R5 ;  /* 0x0000000500037202 */ /* 0x000fe20000000f00 */
[----:B------:R-:W-:Y:S05]  /*10980*/  BRA `(.L_x_853) ;  /* 0xffffd50000007947 */ /* 0x000fea000383ffff */
.L_x_849:
[----:B--2---:R-:W-:Y:S02]  /*10990*/  MOV R0, R59 ;  /* 0x0000003b00007202 */ /* 0x004fe40000000f00 */
[----:B-1-3--:R-:W-:Y:S02]  /*109a0*/  MOV R2, 0x109c0 ;  /* 0x000109c000027802 */ /* 0x00afe40000000f00 */
[----:B-----5:R-:W-:Y:S05]  /*109b0*/  CALL.REL.NOINC `($__internal_17_$__cuda_sm70_shflsync_idx_p) ;  /* 0x0000006000007944 */ /* 0x020fea0003c00000 */
[----:B-12---:R-:W-:Y:S05]  /*109c0*/  BRA `(.L_x_854) ;  /* 0xfffffdb000007947 */ /* 0x006fea000383ffff */
        .weak           $__internal_16_$__cuda_sm70_shflsync_bfly_p
        .type           $__internal_16_$__cuda_sm70_shflsync_bfly_p,@function
        .size           $__internal_16_$__cuda_sm70_shflsync_bfly_p,($__internal_17_$__cuda_sm70_shflsync_idx_p - $__internal_16_$__cuda_sm70_shflsync_bfly_p)
$__internal_16_$__cuda_sm70_shflsync_bfly_p:
[----:B------:R-:W-:Y:S04]  /*109d0*/  WARPSYNC R6 ;  /* 0x0000000600007348 */ /* 0x000fe80003800000 */
[----:B------:R1:W2:Y:S02]  /*109e0*/  SHFL.BFLY PT, R5, R2, R5, R7 ;  /* 0x0c00000502057389 */ /* 0x0002a400000e0007 */
[----:B-1----:R-:W-:Y:S02]  /*109f0*/  MOV R2, R3 ;  /* 0x0000000300027202 */ /* 0x002fe40000000f00 */
[----:B------:R-:W-:-:S04]  /*10a00*/  MOV R3, 0x0 ;  /* 0x0000000000037802 */ /* 0x000fc80000000f00 */
[----:B--2---:R-:W-:Y:S05]  /*10a10*/  RET.REL.NODEC R2 `(_ZN7cutlass13device_kernelIN5flash19enable_sm80_to_sm89INS1_16FlashAttnFwdSm80INS1_25CollectiveMainloopFwdSm80ILi8ELi1ELb1EN4cute5tupleIJNS5_1CILi128EEENS7_ILi64EEENS7_ILi256EEEEEELi256ENS_10bfloat16_tEfNS_4arch4Sm80ELb1ELb0ELb1ELb0ELb0ELb0ELb1ELb1EEENS1_21CollectiveEpilogueFwdINS6_IJS8_SA_S9_EEENS6_IJNS7_ILi1EEESI_SI_EEESC_SE_Li256ELb0ELb1ELb1ELb0EEENS1_30DynamicPersistentTileSchedulerILi256ELi256ELb1ELb1ELb0EEEEEEEEEvNT_6ParamsE) ;  /* 0xfffef5e002007950 */ /* 0x004fea0003c3ffff */
        .weak           $__internal_17_$__cuda_sm70_shflsync_idx_p
        .type           $__internal_17_$__cuda_sm70_shflsync_idx_p,@function
        .size           $__internal_17_$__cuda_sm70_shflsync_idx_p,(.L_x_5190 - $__internal_17_$__cuda_sm70_shflsync_idx_p)
$__internal_17_$__cuda_sm70_shflsync_idx_p:
[----:B------:R-:W-:Y:S01]  /*10a20*/  MOV R3, 0x0 ;  /* 0x0000000000037802 */ /* 0x000fe20000000f00 */
[----:B------:R-:W-:Y:S04]  /*10a30*/  WARPSYNC R132 ;  /* 0x0000008400007348 */ /* 0x000fe80003800000 */
[----:B------:R1:W2:Y:S01]  /*10a40*/  SHFL.IDX PT, R0, R0, R190, R133 ;  /* 0x000000be00007389 */ /* 0x0002a200000e0085 */
[----:B------:R-:W-:Y:S05]  /*10a50*/  RET.REL.NODEC R2 `(_ZN7cutlass13device_kernelIN5flash19enable_sm80_to_sm89INS1_16FlashAttnFwdSm80INS1_25CollectiveMainloopFwdSm80ILi8ELi1ELb1EN4cute5tupleIJNS5_1CILi128EEENS7_ILi64EEENS7_ILi256EEEEEELi256ENS_10bfloat16_tEfNS_4arch4Sm80ELb1ELb0ELb1ELb0ELb0ELb0ELb1ELb1EEENS1_21CollectiveEpilogueFwdINS6_IJS8_SA_S9_EEENS6_IJNS7_ILi1EEESI_SI_EEESC_SE_Li256ELb0ELb1ELb1ELb0EEENS1_30DynamicPersistentTileSchedulerILi256ELi256ELb1ELb1ELb0EEEEEEEEEvNT_6ParamsE) ;  /* 0xfffef5a002007950 */ /* 0x000fea0003c3ffff */
.L_x_855:
        /* <DEDUP_REMOVED lines=10> */
.L_x_5190:


//--------------------- .text._ZN7cutlass13device_kernelIN5flash19enable_sm80_to_sm89INS1_16FlashAttnFwdSm80INS1_25CollectiveMainloopFwdSm80ILi8ELi1ELb1EN4cute5tupleIJNS5_1CILi128EEENS7_ILi48EEENS7_ILi256EEEEEELi256ENS_10bfloat16_tEfNS_4arch4Sm80ELb1ELb0ELb1ELb1ELb0ELb0ELb1ELb1EEENS1_21CollectiveEpilogueFwdINS6_IJS8_SA_S9_EEENS6_IJNS7_ILi1EEESI_SI_EEESC_SE_Li256ELb1ELb1ELb1ELb0EEENS1_36VarlenDynamicPersistentTileSchedulerILi128ELi48ELi256ELi256ELb1ELb1ELb0ELb1ELb1ELb1EEEEEEEEEvNT_6ParamsE --------------------------
	.section	.text._ZN7cutlass13device_kernelIN5flash19enable_sm80_to_sm89INS1_16FlashAttnFwdSm80INS1_25CollectiveMainloopFwdSm80ILi8ELi1ELb1EN4cute5tupleIJNS5_1CILi128EEENS7_ILi48EEENS7_ILi256EEEEEELi256ENS_10bfloat16_tEfNS_4arch4Sm80ELb1ELb0ELb1ELb1ELb0ELb0ELb1ELb1EEENS1_21CollectiveEpilogueFwdINS6_IJS8_SA_S9_EEENS6_IJNS7_ILi1EEESI_SI_EEESC_SE_Li256ELb1ELb1ELb1ELb0EEENS1_36VarlenDynamicPersistentTileSchedulerILi128ELi48ELi256ELi256ELb1ELb1ELb0ELb1ELb1ELb1EEEEEEEEEvNT_6ParamsE,"ax",@progbits
	.sectioninfo	@"SHI_REGISTERS=255"
	.align	128
.text._ZN7cutlass13device_kernelIN5flash19enable_sm80_to_sm89INS1_16FlashAttnFwdSm80INS1_25CollectiveMainloopFwdSm80ILi8ELi1ELb1EN4cute5tupleIJNS5_1CILi128EEENS7_ILi48EEENS7_ILi256EEEEEELi256ENS_10bfloat16_tEfNS_4arch4Sm80ELb1ELb0ELb1ELb1ELb0ELb0ELb1ELb1EEENS1_21CollectiveEpilogueFwdINS6_IJS8_SA_S9_EEENS6_IJNS7_ILi1EEESI_SI_EEESC_SE_Li256ELb1ELb1ELb1ELb0EEENS1_36VarlenDynamicPersistentTileSchedulerILi128ELi48ELi256ELi256ELb1ELb1ELb0ELb1ELb1ELb1EEEEEEEEEvNT_6ParamsE:
        .type           _ZN7cutlass13device_kernelIN5flash19enable_sm80_to_sm89INS1_16FlashAttnFwdSm80INS1_25CollectiveMainloopFwdSm80ILi8ELi1ELb1EN4cute5tupleIJNS5_1CILi128EEENS7_ILi48EEENS7_ILi256EEEEEELi256ENS_10bfloat16_tEfNS_4arch4Sm80ELb1ELb0ELb1ELb1ELb0ELb0ELb1ELb1EEENS1_21CollectiveEpilogueFwdINS6_IJS8_SA_S9_EEENS6_IJNS7_ILi1EEESI_SI_EEESC_SE_Li256ELb1ELb1ELb1ELb0EEENS1_36VarlenDynamicPersistentTileSchedulerILi128ELi48ELi256ELi256ELb1ELb1ELb0ELb1ELb1ELb1EEEEEEEEEvNT_6ParamsE,@function
        .size           _ZN7cutlass13device_kernelIN5flash19enable_sm80_to_sm89INS1_16FlashAttnFwdSm80INS1_25CollectiveMainloopFwdSm80ILi8ELi1ELb1EN4cute5tupleIJNS5_1CILi128EEENS7_ILi48EEENS7_ILi256EEEEEELi256ENS_10bfloat16_tEfNS_4arch4Sm80ELb1ELb0ELb1ELb1ELb0ELb0ELb1ELb1EEENS1_21CollectiveEpilogueFwdINS6_IJS8_SA_S9_EEENS6_IJNS7_ILi1EEESI_SI_EEESC_SE_Li256ELb1ELb1ELb1ELb0EEENS1_36VarlenDynamicPersistentTileSchedulerILi128ELi48ELi256ELi256ELb1ELb1ELb0ELb1ELb1ELb1EEEEEEEEEvNT_6ParamsE,(.L_x_5193 - _ZN7cutlass13device_kernelIN5flash19enable_sm80_to_sm89INS1_16FlashAttnFwdSm80INS1_25CollectiveMainloopFwdSm80ILi8ELi1ELb1EN4cute5tupleIJNS5_1CILi128EEENS7_ILi48EEENS7_ILi256EEEEEELi256ENS_10bfloat16_tEfNS_4arch4Sm80ELb1ELb0ELb1ELb1ELb0ELb0ELb1ELb1EEENS1_21CollectiveEpilogueFwdINS6_IJS8_SA_S9_EEENS6_IJNS7_ILi1EEESI_SI_EEESC_SE_Li256ELb1ELb1ELb1ELb0EEENS1_36VarlenDynamicPersistentTileSchedulerILi128ELi48ELi256ELi256ELb1ELb1ELb0ELb1ELb1ELb1EEEEEEEEEvNT_6ParamsE)
        .other          _ZN7cutlass13device_kernelIN5flash19enable_sm80_to_sm89INS1_16FlashAttnFwdSm80INS1_25CollectiveMainloopFwdSm80ILi8ELi1ELb1EN4cute5tupleIJNS5_1CILi128EEENS7_ILi48EEENS7_ILi256EEEEEELi256ENS_10bfloat16_tEfNS_4arch4Sm80ELb1ELb0ELb1ELb1ELb0ELb0ELb1ELb1EEENS1_21CollectiveEpilogueFwdINS6_IJS8_SA_S9_EEENS6_IJNS7_ILi1EEESI_SI_EEESC_SE_Li256ELb1ELb1ELb1ELb0EEENS1_36VarlenDynamicPersistentTileSchedulerILi128ELi48ELi256ELi256ELb1ELb1ELb0ELb1ELb1ELb1EEEEEEEEEvNT_6ParamsE,@"STO_CUDA_ENTRY STV_DEFAULT"
_ZN7cutlass13device_kernelIN5flash19enable_sm80_to_sm89INS1_16FlashAttnFwdSm80INS1_25CollectiveMainloopFwdSm80ILi8ELi1ELb1EN4cute5tupleIJNS5_1CILi128EEENS7_ILi48EEENS7_ILi256EEEEEELi256ENS_10bfloat16_tEfNS_4arch4Sm80ELb1ELb0ELb1ELb1ELb0ELb0ELb1ELb1EEENS1_21CollectiveEpilogueFwdINS6_IJS8_SA_S9_EEENS6_IJNS7_ILi1EEESI_SI_EEESC_SE_Li256ELb1ELb1ELb1ELb0EEENS1_36VarlenDynamicPersistentTileSchedulerILi128ELi48ELi256ELi256ELb1ELb1ELb0ELb1ELb1ELb1EEEEEEEEEvNT_6ParamsE:
        /* <DEDUP_REMOVED lines=54> */
.L_x_861:
        /* <DEDUP_REMOVED lines=16> */
.L_x_952:
        /* <DEDUP_REMOVED lines=16> */
.L_x_953:
[----:B--2---:R-:W-:-:S05]  /*0560*/  IMAD R0, R0, c[0x0][0x538], RZ ;  /* 0x00014e0000007a24 */ /* 0x004fca00078e02ff */
[----:B------:R-:W-:-:S04]  /*0570*/  IADD3 R6, R0, R6, RZ ;  /* 0x0000000600067210 */ /* 0x000fc80007ffe0ff */
[----:B------:R-:W-:-:S13]  /*0580*/  ISETP.GT.AND P0, PT, R6, UR4, PT ;  /* 0x0000000406007c0c */ /* 0x000fda000bf04270 */
[----:B-1----:R-:W-:Y:S05]  /*0590*/  @!P0 BRA `(.L_x_861) ;  /* 0xfffffdc000008947 */ /* 0x002fea000383ffff */
.L_x_857:
[----:B------:R-:W-:-:S05]  /*05a0*/  IADD3 R11, -R0, R6, RZ ;  /* 0x00000006000b7210 */ /* 0x000fca0007ffe1ff */
[----:B------:R-:W-:-:S05]  /*05b0*/  IMAD R0, R4, c[0x0][0x538], R11 ;  /* 0x00014e0004007a24 */ /* 0x000fca00078e020b */
[----:B------:R-:W-:Y:S01]  /*05c0*/  ISETP.GT.AND P0, PT, R0, UR4, PT ;  /* 0x0000000400007c0c */ /* 0x000fe2000bf04270 */
[----:B------:R-:W-:-:S12]  /*05d0*/  BRA.DIV ~URZ, `(.L_x_862) ;  /* 0x00011da27f007947 */ /* 0x000fd8000b800000 */
[----:B------:R-:W-:-:S04]  /*05e0*/  VOTE.ANY R10, PT, !P0 ;  /* 0x00000000000a7806 */ /* 0x000fc800040e0100 */
.L_x_954:
[----:B------:R-:W1:Y:S02]  /*05f0*/  POPC R6, R10 ;  /* 0x0000000a00067309 */ /* 0x000e640000000000 */
[----:B-1----:R-:W-:-:S05]  /*0600*/  IADD3 R0, R6, R7, RZ ;  /* 0x0000000706007210 */ /* 0x002fca0007ffe0ff */
[----:B------:R1:W-:Y:S01]  /*0610*/  STL [R1+0x84], R0 ;  /* 0x0000840001007387 */ /* 0x0003e20000100800 */
[----:B------:R-:W-:Y:S05]  /*0620*/  BRA.DIV ~URZ, `(.L_x_863) ;  /* 0x00011da27f007947 */ /* 0x000fea000b800000 */
[----:B------:R2:W3:Y:S01]  /*0630*/  SHFL.IDX PT, R12, R9, R6, 0x1f ;  /* 0x00001f06090c7589 */ /* 0x0004e200000e0000 */
[----:B------:R-:W-:-:S03]  /*0640*/  MOV R7, RZ ;  /* 0x000000ff00077202 */ /* 0x000fc60000000f00 */
[----:B------:R2:W4:Y:S04]  /*0650*/  SHFL.IDX PT, R9, R8, R6, 0x1f ;  /* 0x00001f0608097589 */ /* 0x00052800000e0000 */
.L_x_955:
[----:B------:R-:W-:Y:S01]  /*0660*/  ISETP.NE.AND P0, PT, R10, RZ, PT ;  /* 0x000000ff0a00720c */ /* 0x000fe20003f05270 */
[----:B------:R-:W-:-:S12]  /*0670*/  BSSY B0, `(.L_x_864) ;  /* 0x0000005000007945 */ /* 0x000fd80003800000 */
[----:B------:R-:W-:Y:S05]  /*0680*/  @!P0 BRA `(.L_x_865) ;  /* 0x0000003000008947 */ /* 0x000fea0003800000 */
[----:B------:R-:W-:Y:S01]  /*0690*/  IADD3 R3, R6, -0x1, RZ ;  /* 0xffffffff06037810 */ /* 0x000fe20007ffe0ff */
[----:B------:R-:W-:Y:S05]  /*06a0*/  BRA.DIV ~URZ, `(.L_x_866) ;  /* 0x00011e027f007947 */ /* 0x000fea000b800000 */
[----:B------:R1:W2:Y:S02]  /*06b0*/  SHFL.IDX PT, R7, R4, R3, 0x1f ;  /* 0x00001f0304077589 */ /* 0x0002a400000e0000 */
.L_x_865:
[----:B------:R-:W-:Y:S05]  /*06c0*/  BSYNC B0 ;  /* 0x0000000000007941 */ /* 0x000fea0003800000 */
.L_x_864:
        /* <DEDUP_REMOVED lines=69> */
.L_x_868:
        /* <DEDUP_REMOVED lines=70> */
.L_x_869:
[----:B------:R-:W-:Y:S05]  /*0f80*/  BSYNC B0 ;  /* 0x0000000000007941 */ /* 0x000fea0003800000 */
.L_x_867:
[----:B------:R-:W-:-:S04]  /*0f90*/  LOP3.LUT R0, RZ, R0, RZ, 0x33, !PT ;  /* 0x00000000ff007212 */ /* 0x000fc800078e33ff */
[----:B------:R-:W-:-:S05]  /*0fa0*/  IADD3 R0, R0, R12, RZ ;  /* 0x0000000c00007210 */ /* 0x000fca0007ffe0ff */
[----:B------:R2:W-:Y:S01]  /*0fb0*/  STL [R1+0x7c], R0 ;  /* 0x00007c0001007387 */ /* 0x0005e20000100800 */
[----:B------:R-:W-:Y:S05]  /*0fc0*/  BRA `(.L_x_870) ;  /* 0x0000006000007947 */ /* 0x000fea0003800000 */
.L_x_858:
[----:B------:R-:W-:Y:S01]  /*0fd0*/  MOV R0, UR4 ;  /* 0x0000000400007c02 */ /* 0x000fe20008000f00 */
[----:B------:R-:W-:Y:S04]  /*0fe0*/  STL [R1+0x7c], RZ ;  /* 0x00007cff01007387 */ /* 0x000fe80000100800 */
[----:B------:R-:W-:Y:S04]  /*0ff0*/  STL [R1+0x80], RZ ;  /* 0x000080ff01007387 */ /* 0x000fe80000100800 */
[----:B------:R1:W-:Y:S02]  /*1000*/  STL [R1+0x78], R0 ;  /* 0x0000780001007387 */ /* 0x0003e40000100800 */
[----:B-1----:R-:W-:-:S05]  /*1010*/  MOV R0, c[0x0][0x53c] ;  /* 0x00014f0000007a02 */ /* 0x002fca0000000f00 */
[----:B------:R1:W-:Y:S02]  /*1020*/  STL [R1+0x84], R0 ;  /* 0x0000840001007387 */ /* 0x0003e40000100800 */
.L_x_870:
        /* <DEDUP_REMOVED lines=8> */
.L_x_856:
[----:B-12---:R-:W2:Y:S02]  /*10b0*/  LDL R0, [R1+0x84] ;  /* 0x0000840001007983 */ /* 0x006ea40000100800 */
[----:B--2---:R-:W-:-:S13]  /*10c0*/  ISETP.GE.AND P0, PT, R0, c[0x0][0x53c], PT ;  /* 0x00014f0000007a0c */ /* 0x004fda0003f06270 */
        /* <DEDUP_REMOVED lines=8> */
[----:B---3--:R-:W-:-:S02]  /*1150*/  SHF.R.S32.HI R6, RZ, 0x2, R16 ;  /* 0x00000002ff067819 */ /* 0x008fc40000011410 */
        /* <DEDUP_REMOVED lines=19> */
[----:B------:R-:W-:Y:S01]  /*1290*/  SHF.R.U32.HI R5, RZ, 0x3, R2 ;  /* 0x00000003ff057819 */ /* 0x000fe20000011602 */
[----:B------:R-:W-:Y:S01]  /*12a0*/  STL [R1+0x70], R20 ;  /* 0x0000701401007387 */ /* 0x000fe20000100800 */
[----:B------:R-:W-:-:S02]  /*12b0*/  LOP3.LUT R3, R2, 0x38, R20, 0xf8, !PT ;  /* 0x0000003802037812 */ /* 0x000fc400078ef814 */
[----:B------:R-:W-:Y:S02]  /*12c0*/  LOP3.LUT R2, R12, 0xfffffff8, RZ, 0xc0, !PT ;  /* 0xfffffff80c027812 */ /* 0x000fe400078ec0ff */
[----:B------:R-:W-:Y:S02]  /*12d0*/  LOP3.LUT R7, R3, R5, RZ, 0x3c, !PT ;  /* 0x0000000503077212 */ /* 0x000fe400078e3cff */
[----:B------:R-:W-:Y:S01]  /*12e0*/  SHF.R.S32.HI R3, RZ, 0x1f, R9 ;  /* 0x0000001fff037819 */ /* 0x000fe20000011409 */
[----:B------:R-:W-:Y:S01]  /*12f0*/  IMAD.IADD R5, R0, 0x1, -R2 ;  /* 0x0000000100057824 */ /* 0x000fe200078e0a02 */
[----:B------:R-:W-:Y:S02]  /*1300*/  LOP3.LUT R2, R9, 0xffffffe0, RZ, 0xc0, !PT ;  /* 0xffffffe009027812 */ /* 0x000fe400078ec0ff */
[----:B------:R-:W-:Y:S02]  /*1310*/  LOP3.LUT R0, R4, 0x1c0, RZ, 0xc0, !PT ;  /* 0x000001c004007812 */ /* 0x000fe400078ec0ff */
[----:B------:R-:W-:Y:S01]  /*1320*/  LEA.HI R9, R10, R19, RZ, 0x6 ;  /* 0x000000130a097211 */ /* 0x000fe200078f30ff */
[----:B------:R-:W-:Y:S01]  /*1330*/  IMAD.IADD R18, R19, 0x1, -R2 ;  /* 0x0000000113127824 */ /* 0x000fe200078e0a02 */
[----:B------:R-:W-:-:S02]  /*1340*/  LOP3.LUT R4, R0, 0x8, R11, 0xf8, !PT ;  /* 0x0000000800047812 */ /* 0x000fc400078ef80b */
[----:B------:R-:W-:Y:S02]  /*1350*/  SHF.R.U32.HI R2, RZ, 0x3, R0 ;  /* 0x00000003ff027819 */ /* 0x000fe40000011600 */
[----:B------:R-:W-:Y:S02]  /*1360*/  LEA.HI R0, R3, R8, RZ, 0x3 ;  /* 0x0000000803007211 */ /* 0x000fe400078f18ff */
[----:B------:R-:W-:Y:S02]  /*1370*/  SHF.R.S32.HI R10, RZ, 0x1f, R18 ;  /* 0x0000001fff0a7819 */ /* 0x000fe40000011412 */
[----:B------:R-:W-:Y:S01]  /*1380*/  LOP3.LUT R13, R4, R2, RZ, 0x3c, !PT ;  /* 0x00000002040d7212 */ /* 0x000fe200078e3cff */
[----:B------:R-:W-:Y:S01]  /*1390*/  IMAD.SHL.U32 R2, R9, 0x8, RZ ;  /* 0x0000000809027824 */ /* 0x000fe200078e00ff */
[----:B------:R-:W-:Y:S02]  /*13a0*/  LOP3.LUT R0, R0, 0xffffff8, RZ, 0xc0, !PT ;  /* 0x0ffffff800007812 */ /* 0x000fe400078ec0ff */
[----:B------:R-:W-:-:S02]  /*13b0*/  LEA.HI R10, R10, R18, RZ, 0x2 ;  /* 0x000000120a0a7211 */ /* 0x000fc400078f10ff */
        /* <DEDUP_REMOVED lines=18> */
[----:B------:R-:W-:-:S02]  /*14e0*/  LEA.HI R0, R3, R3, RZ, 0x1 ;  /* 0x0000000303007211 */ /* 0x000fc400078f08ff */
[----:B------:R-:W-:Y:S01]  /*14f0*/  LOP3.LUT R7, R5, R2, RZ, 0x3c, !PT ;  /* 0x0000000205077212 */ /* 0x000fe200078e3cff */
[----:B------:R-:W-:Y:S01]  /*1500*/  IMAD R5, R8, 0x200, R3 ;  /* 0x0000020008057824 */ /* 0x000fe200078e0203 */
[----:B------:R-:W-:Y:S02]  /*1510*/  LOP3.LUT R2, R4, 0x1c0, RZ, 0xc0, !PT ;  /* 0x000001c004027812 */ /* 0x000fe400078ec0ff */
[----:B------:R-:W-:Y:S01]  /*1520*/  R2P PR, R6, 0x6 ;  /* 0x0000000606007804 */ /* 0x000fe20000000000 */
[----:B------:R-:W-:Y:S01]  /*1530*/  IMAD.MOV.U32 R6, RZ, RZ, 0x10 ;  /* 0x00000010ff067424 */ /* 0x000fe200078e00ff */
[----:B------:R-:W-:Y:S02]  /*1540*/  LOP3.LUT R0, R0, 0x1ffffffe, RZ, 0xc0, !PT ;  /* 0x1ffffffe00007812 */ /* 0x000fe400078ec0ff */
[----:B------:R-:W-:Y:S02]  /*1550*/  LEA.HI R2, R2, R2, RZ, 0x1d ;  /* 0x0000000202027211 */ /* 0x000fe400078fe8ff */
[----:B------:R-:W-:Y:S01]  /*1560*/  SEL R4, R6, 0xfffffff0, !P3 ;  /* 0xfffffff006047807 */ /* 0x000fe20005800000 */
[----:B------:R-:W-:Y:S01]  /*1570*/  IMAD.IADD R11, R3, 0x1, -R0 ;  /* 0x00000001030b7824 */ /* 0x000fe200078e0a00 */
[----:B------:R-:W-:Y:S01]  /*1580*/  SEL R3, R16, 0xffffffe0, !P0 ;  /* 0xffffffe010037807 */ /* 0x000fe20004000000 */
[----:B------:R-:W-:Y:S01]  /*1590*/  IMAD.SHL.U32 R6, R12, 0x40, RZ ;  /* 0x000000400c067824 */ /* 0x000fe200078e00ff */
[C---:B------:R-:W-:Y:S01]  /*15a0*/  IADD3 R19, R20.reuse, 0x80, RZ ;  /* 0x0000008014137810 */ /* 0x040fe20007ffe0ff */
[----:B------:R-:W-:Y:S01]  /*15b0*/  IMAD.U32 R9, R5, 0x2, R2 ;  /* 0x0000000205097824 */ /* 0x000fe200078e0002 */
[----:B------:R-:W-:Y:S01]  /*15c0*/  IADD3 R5, R20, 0xc0, RZ ;  /* 0x000000c014057810 */ /* 0x000fe20007ffe0ff */
[----:B------:R-:W-:Y:S01]  /*15d0*/  IMAD.IADD R4, R4, 0x1, R3 ;  /* 0x0000000104047824 */ /* 0x000fe200078e0203 */
[----:B------:R-:W-:Y:S01]  /*15e0*/  LOP3.LUT R2, R10, 0x7ffffffc, RZ, 0xc0, !PT ;  /* 0x7ffffffc0a027812 */ /* 0x000fe200078ec0ff */
[----:B------:R-:W-:Y:S01]  /*15f0*/  STL [R1+0x8c], R19 ;  /* 0x00008c1301007387 */ /* 0x000fe20000100800 */
[----:B------:R-:W-:Y:S01]  /*1600*/  LOP3.LUT R3, R7, 0x7ffffe00, R6, 0xf8, !PT ;  /* 0x7ffffe0007037812 */ /* 0x000fe200078ef806 */
[----:B------:R-:W-:Y:S01]  /*1610*/  IMAD.MOV.U32 R7, RZ, RZ, 0x40 ;  /* 0x00000040ff077424 */ /* 0x000fe200078e00ff */
[----:B------:R-:W-:Y:S01]  /*1620*/  SHF.R.S32.HI R6, RZ, 0x1f, R19 ;  /* 0x0000001fff067819 */ /* 0x000fe20000011413 */
[----:B------:R1:W-:Y:S01]  /*1630*/  STL [R1+0x90], R5 ;  /* 0x0000900501007387 */ /* 0x0003e20000100800 */
[----:B------:R-:W-:Y:S01]  /*1640*/  IMAD.IADD R2, R18, 0x1, -R2 ;  /* 0x0000000112027824 */ /* 0x000fe200078e0a02 */
[----:B------:R-:W-:Y:S01]  /*1650*/  LEA R12, R9, 0x80, 0x1 ;  /* 0x00000080090c7811 */ /* 0x000fe200078e08ff */
[----:B------:R-:W-:Y:S01]  /*1660*/  IMAD R0, R14, 0x200, R13 ;  /* 0x000002000e007824 */ /* 0x000fe200078e020d */
[----:B------:R2:W-:Y:S01]  /*1670*/  STL [R1+0xa4], R6 ;  /* 0x0000a40601007387 */ /* 0x0005e20000100800 */
[----:B------:R-:W-:Y:S01]  /*1680*/  IMAD.SHL.U32 R10, R15, 0x2, RZ ;  /* 0x000000020f0a7824 */ /* 0x000fe200078e00ff */
[----:B------:R-:W-:Y:S01]  /*1690*/  LEA R239, R3, 0x4080, 0x1 ;  /* 0x0000408003ef7811 */ /* 0x000fe200078e08ff */
[----:B------:R-:W-:Y:S01]  /*16a0*/  IMAD.SHL.U32 R9, R2, 0x2, RZ ;  /* 0x0000000202097824 */ /* 0x000fe200078e00ff */
[----:B------:R-:W-:Y:S01]  /*16b0*/  LEA R236, R0, 0x14080, 0x1 ;  /* 0x0001408000ec7811 */ /* 0x000fe200078e08ff */
[----:B------:R-:W-:Y:S01]  /*16c0*/  IMAD R2, R11, 0x8, R17 ;  /* 0x000000080b027824 */ /* 0x000fe200078e0211 */
[----:B------:R-:W-:-:S05]  /*16d0*/  SEL R0, R7, 0xffffffc0, !P0 ;  /* 0xffffffc007007807 */ /* 0x000fca0004000000 */
[----:B------:R-:W-:Y:S01]  /*16e0*/  IMAD.IADD R240, R239, 0x1, R0 ;  /* 0x00000001eff07824 */ /* 0x000fe200078e0200 */
[----:B-1----:R-:W-:Y:S02]  /*16f0*/  SHF.R.S32.HI R5, RZ, 0x1f, R5 ;  /* 0x0000001fff057819 */ /* 0x002fe40000011405 */
[----:B--2---:R-:W-:-:S03]  /*1700*/  SEL R6, R16, 0xffffffe0, !P1 ;  /* 0xffffffe010067807 */ /* 0x004fc60004800000 */
[----:B------:R1:W-:Y:S04]  /*1710*/  STL [R1+0xa0], R5 ;  /* 0x0000a00501007387 */ /* 0x0003e80000100800 */
[----:B------:R2:W-:Y:S04]  /*1720*/  STL [R1+0x18], R10 ;  /* 0x0000180a01007387 */ /* 0x0005e80000100800 */
[----:B------:R3:W-:Y:S04]  /*1730*/  STL [R1+0x64], R9 ;  /* 0x0000640901007387 */ /* 0x0007e80000100800 */
[----:B------:R-:W-:Y:S04]  /*1740*/  STL [R1+0xa8], R12 ;  /* 0x0000a80c01007387 */ /* 0x000fe80000100800 */
[----:B------:R4:W-:Y:S01]  /*1750*/  STL [R1+0xcc], R2 ;  /* 0x0000cc0201007387 */ /* 0x0009e20000100800 */
[----:B-1----:R-:W-:Y:S01]  /*1760*/  SEL R5, R7, 0xffffffc0, !P2 ;  /* 0xffffffc007057807 */ /* 0x002fe20005000000 */
[----:B--2---:R-:W-:-:S04]  /*1770*/  IMAD.IADD R10, R12, 0x1, R6 ;  /* 0x000000010c0a7824 */ /* 0x004fc800078e0206 */
[C-C-:B------:R-:W-:Y:S01]  /*1780*/  IMAD.IADD R7, R12.reuse, 0x1, R5.reuse ;  /* 0x000000010c077824 */ /* 0x140fe200078e0205 */
[----:B---3--:R-:W-:Y:S01]  /*1790*/  IADD3 R9, R12, -0x10, RZ ;  /* 0xfffffff00c097810 */ /* 0x008fe20007ffe0ff */
[----:B------:R-:W-:Y:S01]  /*17a0*/  IMAD.IADD R3, R10, 0x1, R5 ;  /* 0x000000010a037824 */ /* 0x000fe200078e0205 */
[----:B------:R-:W-:Y:S01]  /*17b0*/  @P4 IADD3 R9, R12, 0x10, RZ ;  /* 0x000000100c094810 */ /* 0x000fe20007ffe0ff */
[----:B------:R-:W-:Y:S04]  /*17c0*/  STL [R1+0xb4], R10 ;  /* 0x0000b40a01007387 */ /* 0x000fe80000100800 */
[----:B------:R1:W-:Y:S01]  /*17d0*/  STL [R1+0xc4], R7 ;  /* 0x0000c40701007387 */ /* 0x0003e20000100800 */
[----:B----4-:R-:W-:-:S03]  /*17e0*/  SEL R2, R16, 0xffffffe0, !P3 ;  /* 0xffffffe010027807 */ /* 0x010fc60005800000 */
[----:B------:R2:W-:Y:S01]  /*17f0*/  STL [R1+0xac], R9 ;  /* 0x0000ac0901007387 */ /* 0x0005e20000100800 */
[--C-:B------:R-:W-:Y:S01]  /*1800*/  IADD3 R242, R0, R239, R2.reuse ;  /* 0x000000ef00f27210 */ /* 0x100fe20007ffe002 */
[----:B------:R-:W-:Y:S02]  /*1810*/  IMAD.IADD R241, R239, 0x1, R2 ;  /* 0x00000001eff17824 */ /* 0x000fe400078e0202 */
[----:B------:R3:W-:Y:S01]  /*1820*/  STL [R1+0xc0], R3 ;  /* 0x0000c00301007387 */ /* 0x0007e20000100800 */
[----:B-1----:R-:W-:Y:S02]  /*1830*/  IMAD.IADD R7, R6, 0x1, R9 ;  /* 0x0000000106077824 */ /* 0x002fe400078e0209 */
[----:B------:R-:W-:Y:S02]  /*1840*/  IMAD R6, R8, 0x800, R239 ;  /* 0x0000080008067824 */ /* 0x000fe400078e02ef */
[----:B--2---:R-:W-:Y:S02]  /*1850*/  IMAD.IADD R9, R5, 0x1, R9 ;  /* 0x0000000105097824 */ /* 0x004fe400078e0209 */
[----:B---3--:R-:W-:-:S03]  /*1860*/  IMAD R3, R4, 0x2, R239 ;  /* 0x0000000204037824 */ /* 0x008fc600078e02ef */
[----:B------:R-:W-:Y:S01]  /*1870*/  STL [R1+0xbc], R9 ;  /* 0x0000bc0901007387 */ /* 0x000fe20000100800 */
[----:B------:R-:W-:-:S03]  /*1880*/  IMAD.IADD R4, R7, 0x1, R5 ;  /* 0x0000000107047824 */ /* 0x000fc600078e0205 */
[----:B------:R-:W-:Y:S04]  /*1890*/  STL [R1+0xb0], R7 ;  /* 0x0000b00701007387 */ /* 0x000fe80000100800 */
[----:B------:R1:W-:Y:S04]  /*18a0*/  STL [R1+0x8], R3 ;  /* 0x0000080301007387 */ /* 0x0003e80000100800 */
[----:B------:R2:W-:Y:S01]  /*18b0*/  STL [R1+0xb8], R4 ;  /* 0x0000b80401007387 */ /* 0x0005e20000100800 */
[--C-:B-1----:R-:W-:Y:S02]  /*18c0*/  IMAD.IADD R3, R2, 0x1, R6.reuse ;  /* 0x0000000102037824 */ /* 0x102fe400078e0206 */
[----:B------:R-:W-:-:S02]  /*18d0*/  IMAD.IADD R2, R0, 0x1, R6 ;  /* 0x0000000100027824 */ /* 0x000fc400078e0206 */
[----:B------:R-:W-:Y:S01]  /*18e0*/  IMAD.IADD R0, R0, 0x1, R3 ;  /* 0x0000000100007824 */ /* 0x000fe200078e0203 */
[----:B------:R2:W-:Y:S04]  /*18f0*/  STL [R1+0xc], R3 ;  /* 0x00000c0301007387 */ /* 0x0005e80000100800 */
[----:B------:R2:W-:Y:S04]  /*1900*/  STL [R1+0x14], R2 ;  /* 0x0000140201007387 */ /* 0x0005e80000100800 */
[----:B------:R2:W-:Y:S02]  /*1910*/  STL [R1+0x10], R0 ;  /* 0x0000100001007387 */ /* 0x0005e40000100800 */
.L_x_951:
[----:B--2---:R-:W2:Y:S01]  /*1920*/  LDL R0, [R1+0x84] ;  /* 0x0000840001007983 */ /* 0x004ea20000100800 */
[----:B------:R-:W-:Y:S01]  /*1930*/  IMAD.MOV.U32 R13, RZ, RZ, 0x4 ;  /* 0x00000004ff0d7424 */ /* 0x000fe200078e00ff */
[----:B------:R-:W-:-:S02]  /*1940*/  ISETP.NE.U32.AND P0, PT, RZ, c[0x0][0x370], PT ;  /* 0x0000dc00ff007a0c */ /* 0x000fc40003f05070 */
[----:B------:R-:W-:Y:S01]  /*1950*/  ISETP.NE.U32.AND P3, PT, RZ, c[0x0][0x360], PT ;  /* 0x0000d800ff007a0c */ /* 0x000fe20003f65070 */
[----:B------:R-:W3:Y:S01]  /*1960*/  LDL R10, [R1+0x80] ;  /* 0x00008000010a7983 */ /* 0x000ee20000100800 */
[----:B------:R-:W-:Y:S01]  /*1970*/  ISETP.NE.AND.EX P1, PT, RZ, c[0x0][0x374], PT, P0 ;  /* 0x0000dd00ff007a0c */ /* 0x000fe20003f25300 */
[----:B--2---:R-:W-:-:S05]  /*1980*/  IMAD.WIDE R2, R0, R13, c[0x0][0x588] ;  /* 0x0001620000027625 */ /* 0x004fca00078e020d */
[----:B------:R-:W2:Y:S01]  /*1990*/  LDG.E R32, [R2.64] ;  /* 0x0000000602207981 */ /* 0x000ea2000c1e1900 */
[----:B------:R-:W-:Y:S01]  /*19a0*/  ISETP.NE.AND.EX P3, PT, RZ, c[0x0][0x364], PT, P3 ;  /* 0x0000d900ff007a0c */ /* 0x000fe20003f65330 */
[----:B------:R-:W-:Y:S01]  /*19b0*/  CS2R R8, SRZ ;  /* 0x0000000000087805 */ /* 0x000fe2000001ff00 */
[----:B------:R-:W-:Y:S02]  /*19c0*/  ISETP.NE.U32.AND P4, PT, RZ, c[0x0][0x348], PT ;  /* 0x0000d200ff007a0c */ /* 0x000fe40003f85070 */
[----:B------:R-:W-:Y:S02]  /*19d0*/  ISETP.NE.U32.AND P2, PT, RZ, c[0x0][0x350], PT ;  /* 0x0000d400ff007a0c */ /* 0x000fe40003f45070 */
[----:B------:R-:W-:Y:S02]  /*19e0*/  ISETP.NE.AND.EX P4, PT, RZ, c[0x0][0x34c], PT, P4 ;  /* 0x0000d300ff007a0c */ /* 0x000fe40003f85340 */
[----:B------:R-:W-:Y:S01]  /*19f0*/  ISETP.NE.AND.EX P5, PT, RZ, c[0x0][0x354], PT, P2 ;  /* 0x0000d500ff007a0c */ /* 0x000fe20003fa5320 */
[----:B------:R-:W-:Y:S01]  /*1a00*/  IMAD.MOV.U32 R12, RZ, RZ, RZ ;  /* 0x000000ffff0c7224 */ /* 0x000fe200078e00ff */
[----:B--2---:R-:W-:Y:S01]  /*1a10*/  SHF.R.S32.HI R11, RZ, 0x1f, R32 ;  /* 0x0000001fff0b7819 */ /* 0x004fe20000011420 */
[----:B------:R1:W-:Y:S01]  /*1a20*/  STL [R1+0x94], R32 ;  /* 0x0000942001007387 */ /* 0x0003e20000100800 */
[----:B------:R-:W-:-:S04]  /*1a30*/  @P1 LEA R2, P0, R32, c[0x0][0x370], 0x2 ;  /* 0x0000dc0020021a11 */ /* 0x000fc800078010ff */
[C-C-:B------:R-:W-:Y:S02]  /*1a40*/  @P1 LEA.HI.X R3, R32.reuse, c[0x0][0x374], R11.reuse, 0x2, P0 ;  /* 0x0000dd0020031a11 */ /* 0x140fe400000f140b */
[C---:B------:R-:W-:Y:S02]  /*1a50*/  @P3 LEA R6, P0, R32.reuse, c[0x0][0x360], 0x2 ;  /* 0x0000d80020063a11 */ /* 0x040fe400078010ff */
[C---:B------:R-:W-:Y:S01]  /*1a60*/  LEA R4, P2, R32.reuse, c[0x0][0x348], 0x2 ;  /* 0x0000d20020047a11 */ /* 0x040fe200078410ff */
[----:B------:R2:W5:Y:S01]  /*1a70*/  @P1 LDG.E R8, [R2.64] ;  /* 0x0000000602081981 */ /* 0x000562000c1e1900 */
[C-C-:B------:R-:W-:Y:S02]  /*1a80*/  @P3 LEA.HI.X R7, R32.reuse, c[0x0][0x364], R11.reuse, 0x2, P0 ;  /* 0x0000d90020073a11 */ /* 0x140fe400000f140b */
[----:B------:R-:W-:Y:S02]  /*1a90*/  LEA.HI.X R5, R32, c[0x0][0x34c], R11, 0x2, P2 ;  /* 0x0000d30020057a11 */ /* 0x000fe400010f140b */
[----:B---3--:R-:W-:Y:S01]  /*1aa0*/  LOP3.LUT R25, R10, 0xffff, RZ, 0xc0, !PT ;  /* 0x0000ffff0a197812 */ /* 0x008fe200078ec0ff */
[----:B------:R-:W3:Y:S01]  /*1ab0*/  @P3 LDG.E R0, [R6.64] ;  /* 0x0000000606003981 */ /* 0x000ee2000c1e1900 */
[----:B------:R-:W-:Y:S01]  /*1ac0*/  YIELD ;  /* 0x0000000000007946 */ /* 0x000fe20003800000 */
[----:B------:R-:W-:-:S02]  /*1ad0*/  P2R R21, PR, RZ, 0x20 ;  /* 0x00000020ff157803 */ /* 0x000fc40000000000 */
[----:B------:R1:W5:Y:S01]  /*1ae0*/  @P4 LDG.E R12, [R4.64] ;  /* 0x00000006040c4981 */ /* 0x000362000c1e1900 */
[----:B--2---:R-:W-:-:S04]  /*1af0*/  LEA R2, P1, R32, c[0x0][0x350], 0x2 ;  /* 0x0000d40020027a11 */ /* 0x004fc800078210ff */
[----:B------:R-:W-:-:S05]  /*1b00*/  LEA.HI.X R3, R32, c[0x0][0x354], R11, 0x2, P1 ;  /* 0x0000d50020037a11 */ /* 0x000fca00008f140b */
[----:B------:R1:W5:Y:S04]  /*1b10*/  @P5 LDG.E R9, [R2.64] ;  /* 0x0000000602095981 */ /* 0x000368000c1e1900 */
[----:B------:R1:W-:Y:S04]  /*1b20*/  STL [R1+0x98], R25 ;  /* 0x0000981901007387 */ /* 0x0003e80000100800 */
[----:B---3--:R1:W-:Y:S01]  /*1b30*/  @P3 STL [R1+0x88], R0 ;  /* 0x0000880001003387 */ /* 0x0083e20000100800 */
        /* <DEDUP_REMOVED lines=8> */
.L_x_871:
[----:B------:R-:W-:-:S04]  /*1bc0*/  ISETP.NE.U32.AND P0, PT, RZ, c[0x0][0x368], PT ;  /* 0x0000da00ff007a0c */ /* 0x000fc80003f05070 */
[----:B------:R-:W-:-:S13]  /*1bd0*/  ISETP.NE.AND.EX P0, PT, RZ, c[0x0][0x36c], PT, P0 ;  /* 0x0000db00ff007a0c */ /* 0x000fda0003f05300 */
[----:B------:R-:W-:Y:S05]  /*1be0*/  @!P0 BRA `(.L_x_872) ;  /* 0x0000004000008947 */ /* 0x000fea0003800000 */
[----:B-1----:R-:W-:-:S04]  /*1bf0*/  LEA R2, P0, R32, c[0x0][0x368], 0x2 ;  /* 0x0000da0020027a11 */ /* 0x002fc800078010ff */
[----:B------:R-:W-:-:S05]  /*1c00*/  LEA.HI.X R3, R32, c[0x0][0x36c], R11, 0x2, P0 ;  /* 0x0000db0020037a11 */ /* 0x000fca00000f140b */
[----:B------:R1:W5:Y:S01]  /*1c10*/  LDG.E R0, [R2.64] ;  /* 0x0000000602007981 */ /* 0x000362000c1e1900 */
[----:B------:R-:W-:Y:S05]  /*1c20*/  BRA `(.L_x_873) ;  /* 0x0000005000007947 */ /* 0x000fea0003800000 */
.L_x_872:
[----:B-1----:R-:W-:Y:S01]  /*1c30*/  MOV R0, c[0x0][0x1d0] ;  /* 0x0000740000007a02 */ /* 0x002fe20000000f00 */
[----:B------:R-:W-:Y:S05]  /*1c40*/  @!P5 BRA `(.L_x_873) ;  /* 0x000000300000d947 */ /* 0x000fea0003800000 */
[----:B------:R-:W2:Y:S04]  /*1c50*/  LDG.E R4, [R2.64] ;  /* 0x0000000602047981 */ /* 0x000ea8000c1e1900 */
[----:B------:R-:W2:Y:S02]  /*1c60*/  LDG.E R0, [R2.64+0x4] ;  /* 0x0000040602007981 */ /* 0x000ea4000c1e1900 */
[----:B--2---:R-:W-:Y:S02]  /*1c70*/  IADD3 R0, -R4, R0, RZ ;  /* 0x0000000004007210 */ /* 0x004fe40007ffe1ff */
.L_x_873:
[----:B-1----:R-:W2:Y:S04]  /*1c80*/  LDL R3, [R1+0x88] ;  /* 0x0000880001037983 */ /* 0x002ea80000100800 */
[----:B------:R-:W3:Y:S04]  /*1c90*/  LDL.LU R2, [R1+0x7c] ;  /* 0x00007c0001027983 */ /* 0x000ee80000300800 */
[----:B------:R-:W4:Y:S01]  /*1ca0*/  LDL.LU R31, [R1+0x2c] ;  /* 0x00002c00011f7983 */ /* 0x000f220000300800 */
[----:B------:R-:W-:-:S05]  /*1cb0*/  IMAD.MOV.U32 R102, RZ, RZ, c[0x0][0x2c4] ;  /* 0x0000b100ff667624 */ /* 0x000fca00078e00ff */
[----:B------:R-:W-:Y:S01]  /*1cc0*/  ISETP.NE.AND P3, PT, R102, 0x1, PT ;  /* 0x000000016600780c */ /* 0x000fe20003f65270 */
[--C-:B-----5:R-:W-:Y:S01]  /*1cd0*/  IMAD.IADD R23, R0, 0x1, -R8.reuse ;  /* 0x0000000100177824 */ /* 0x120fe200078e0a08 */
[----:B------:R-:W-:Y:S01]  /*1ce0*/  BSSY B0, `(.L_x_874) ;  /* 0x0000040000007945 */ /* 0x000fe20003800000 */
[----:B------:R-:W-:Y:S02]  /*1cf0*/  IMAD.IADD R18, R9, 0x1, R8 ;  /* 0x0000000109127824 */ /* 0x000fe400078e0208 */
[----:B--2---:R-:W-:Y:S02]  /*1d00*/  IMAD.MOV.U32 R14, RZ, RZ, R3 ;  /* 0x000000ffff0e7224 */ /* 0x004fe400078e0003 */
[----:B---3--:R-:W-:-:S05]  /*1d10*/  IMAD.SHL.U32 R15, R2, 0x80, RZ ;  /* 0x00000080020f7824 */ /* 0x008fca00078e00ff */
[----:B------:R-:W-:-:S05]  /*1d20*/  IADD3 R2, R15, 0x7f, RZ ;  /* 0x0000007f0f027810 */ /* 0x000fca0007ffe0ff */
[----:B------:R-:W-:-:S04]  /*1d30*/  @P3 IMAD.HI.U32 R3, R2, c[0x0][0x2c8], RZ ;  /* 0x0000b20002033a27 */ /* 0x000fc800078e00ff */
[----:B------:R-:W-:Y:S01]  /*1d40*/  IMAD.MOV.U32 R0, RZ, RZ, R2 ;  /* 0x000000ffff007224 */ /* 0x000fe200078e0002 */
[C---:B------:R-:W-:Y:S02]  /*1d50*/  IADD3 R2, R23.reuse, 0x30, -R14 ;  /* 0x0000003017027810 */ /* 0x040fe40007ffe80e */
[----:B------:R-:W-:Y:S02]  /*1d60*/  @P3 SHF.R.U32.HI R0, RZ, c[0x0][0x2cc], R3 ;  /* 0x0000b300ff003a19 */ /* 0x000fe40000011603 */
[----:B------:R-:W-:-:S03]  /*1d70*/  IADD3 R3, R23, 0x2f, RZ ;  /* 0x0000002f17037810 */ /* 0x000fc60007ffe0ff */
[----:B------:R-:W-:Y:S02]  /*1d80*/  IMAD.IADD R0, R2, 0x1, R0 ;  /* 0x0000000102007824 */ /* 0x000fe400078e0200 */
[----:B------:R-:W-:-:S04]  /*1d90*/  IMAD.HI R2, R3, 0x2aaaaaab, RZ ;  /* 0x2aaaaaab03027827 */ /* 0x000fc800078e02ff */
[----:B------:R-:W-:Y:S01]  /*1da0*/  IMAD.HI R0, R0, 0x2aaaaaab, RZ ;  /* 0x2aaaaaab00007827 */ /* 0x000fe200078e02ff */
[----:B------:R-:W-:-:S04]  /*1db0*/  SHF.R.U32.HI R4, RZ, 0x1f, R2 ;  /* 0x0000001fff047819 */ /* 0x000fc80000011602 */
[----:B------:R-:W-:Y:S02]  /*1dc0*/  SHF.R.U32.HI R3, RZ, 0x1f, R0 ;  /* 0x0000001fff037819 */ /* 0x000fe40000011600 */
[----:B------:R-:W-:Y:S02]  /*1dd0*/  LEA.HI.SX32 R4, R2, R4, 0x1d ;  /* 0x0000000402047211 */ /* 0x000fe400078feaff */
[----:B------:R-:W-:Y:S02]  /*1de0*/  LOP3.LUT R2, R10, 0xff000000, RZ, 0xc0, !PT ;  /* 0xff0000000a027812 */ /* 0x000fe400078ec0ff */
[----:B------:R-:W-:Y:S02]  /*1df0*/  LEA.HI.SX32 R0, R0, R3, 0x1d ;  /* 0x0000000300007211 */ /* 0x000fe400078feaff */
[----:B------:R-:W-:Y:S02]  /*1e00*/  LOP3.LUT R3, R10, 0xff0000, RZ, 0xc0, !PT ;  /* 0x00ff00000a037812 */ /* 0x000fe400078ec0ff */
[----:B------:R-:W-:-:S02]  /*1e10*/  SHF.R.U32.HI R2, RZ, 0x8, R2 ;  /* 0x00000008ff027819 */ /* 0x000fc40000011602 */
[----:B----4-:R-:W-:Y:S02]  /*1e20*/  LOP3.LUT R31, R31, 0xfffffbff, RZ, 0xc0, !PT ;  /* 0xfffffbff1f1f7812 */ /* 0x010fe400078ec0ff */
[----:B------:R-:W-:Y:S02]  /*1e30*/  LEA.HI R3, R3, R2, RZ, 0x10 ;  /* 0x0000000203037211 */ /* 0x000fe400078f80ff */
[----:B------:R-:W-:Y:S02]  /*1e40*/  @P3 LOP3.LUT R31, R31, 0x400, RZ, 0xfc, !PT ;  /* 0x000004001f1f3812 */ /* 0x000fe400078efcff */
[----:B------:R-:W-:Y:S01]  /*1e50*/  LOP3.LUT R16, R3, 0xff, RZ, 0xc0, !PT ;  /* 0x000000ff03107812 */ /* 0x000fe200078ec0ff */
[----:B------:R1:W-:Y:S01]  /*1e60*/  STL [R1+0x9c], R15 ;  /* 0x00009c0f01007387 */ /* 0x0003e20000100800 */
[----:B------:R-:W-:-:S03]  /*1e70*/  SHF.R.U32.HI R5, RZ, 0x10, R3 ;  /* 0x00000010ff057819 */ /* 0x000fc60000011603 */
[----:B------:R1:W-:Y:S01]  /*1e80*/  STL [R1+0x7c], R23 ;  /* 0x00007c1701007387 */ /* 0x0003e20000100800 */
[----:B------:R-:W-:-:S03]  /*1e90*/  IMNMX R6, R4, R0, PT ;  /* 0x0000000004067217 */ /* 0x000fc60003800200 */
[----:B------:R1:W-:Y:S04]  /*1ea0*/  STL [R1+0x2c], R31 ;  /* 0x00002c1f01007387 */ /* 0x0003e80000100800 */
[----:B------:R1:W-:Y:S04]  /*1eb0*/  STL [R1+0xc8], R16 ;  /* 0x0000c81001007387 */ /* 0x0003e80000100800 */
[----:B------:R1:W-:Y:S01]  /*1ec0*/  STL [R1+0x80], R5 ;  /* 0x0000800501007387 */ /* 0x0003e20000100800 */
[----:B------:R-:W-:Y:S01]  /*1ed0*/  ISETP.GE.AND P0, PT, R6, 0x1, PT ;  /* 0x000000010600780c */ /* 0x000fe20003f06270 */
[----:B------:R-:W-:-:S12]  /*1ee0*/  IMAD.MOV.U32 R2, RZ, RZ, RZ ;  /* 0x000000ffff027224 */ /* 0x000fd800078e00ff */
[----:B------:R-:W-:Y:S05]  /*1ef0*/  @!P0 BRA `(.L_x_875) ;  /* 0x000001e000008947 */ /* 0x000fea0003800000 */
[----:B------:R-:W-:-:S04]  /*1f00*/  ISETP.NE.AND P0, PT, R5, RZ, PT ;  /* 0x000000ff0500720c */ /* 0x000fc80003f05270 */
        /* <DEDUP_REMOVED lines=29> */
.L_x_875:
[----:B------:R-:W-:Y:S05]  /*20e0*/  BSYNC B0 ;  /* 0x0000000000007941 */ /* 0x000fea0003800000 */
.L_x_874:
        /* <DEDUP_REMOVED lines=14> */
[----:B------:R2:W-:Y:S01]  /*21d0*/  STL [R1+0x28], R103 ;  /* 0x0000286701007387 */ /* 0x0005e20000100800 */
        /* <DEDUP_REMOVED lines=59> */
[----:B--2---:R-:W-:Y:S01]  /*2590*/  ISETP.NE.U32.AND P0, PT, RZ, c[0x0][0x340], PT ;  /* 0x0000d000ff007a0c */ /* 0x004fe20003f05070 */
[----:B------:R-:W2:Y:S01]  /*25a0*/  LDL.64 R8, [R1+0x70] ;  /* 0x0000700001087983 */ /* 0x000ea20000100a00 */
[----:B------:R-:W-:-:S02]  /*25b0*/  IMAD.MOV.U32 R135, RZ, RZ, R15 ;  /* 0x000000ffff877224 */ /* 0x000fc400078e000f */
[----:B------:R-:W-:Y:S01]  /*25c0*/  ISETP.NE.AND.EX P1, PT, RZ, c[0x0][0x344], PT, P0 ;  /* 0x0000d100ff007a0c */ /* 0x000fe20003f25300 */
[----:B------:R3:W2:Y:S04]  /*25d0*/  LDL.64 R26, [R1+0x70] ;  /* 0x00007000011a7983 */ /* 0x0006a80000100a00 */
[----:B------:R-:W4:Y:S04]  /*25e0*/  LDL R22, [R1+0x8c] ;  /* 0x00008c0001167983 */ /* 0x000f280000100800 */
[----:B------:R-:W5:Y:S04]  /*25f0*/  LDL R20, [R1+0x90] ;  /* 0x0000900001147983 */ /* 0x000f680000100800 */
[----:B------:R-:W-:Y:S01]  /*2600*/  @P1 IMAD.WIDE R2, R32, R13, c[0x0][0x340] ;  /* 0x0000d00020021625 */ /* 0x000fe200078e020d */
[----:B------:R-:W3:Y:S04]  /*2610*/  LDL R30, [R1+0xa4] ;  /* 0x0000a400011e7983 */ /* 0x000ee80000100800 */
[----:B------:R1:W3:Y:S04]  /*2620*/  @P1 LDG.E R19, [R2.64] ;  /* 0x0000000602131981 */ /* 0x0002e8000c1e1900 */
[----:B------:R-:W4:Y:S04]  /*2630*/  LDL R29, [R1+0xa0] ;  /* 0x0000a000011d7983 */ /* 0x000f280000100800 */
[----:B------:R-:W4:Y:S04]  /*2640*/  LDL R78, [R1+0x18] ;  /* 0x00001800014e7983 */ /* 0x000f280000100800 */
[----:B------:R-:W1:Y:S01]  /*2650*/  S2R R4, SR_TID.X ;  /* 0x0000000000047919 */ /* 0x000e620000002100 */
[----:B------:R-:W-:-:S05]  /*2660*/  SHF.R.S32.HI R0, RZ, 0x1f, R12 ;  /* 0x0000001fff007819 */ /* 0x000fca000001140c */
[----:B------:R-:W-:Y:S01]  /*2670*/  IMAD R0, R0, c[0x0][0x178], RZ ;  /* 0x00005e0000007a24 */ /* 0x000fe200078e02ff */
[--C-:B-1----:R-:W-:Y:S02]  /*2680*/  SHF.R.S32.HI R24, RZ, 0x1f, R4.reuse ;  /* 0x0000001fff187819 */ /* 0x102fe40000011404 */
[----:B------:R-:W-:Y:S02]  /*2690*/  SHF.R.S32.HI R118, RZ, 0x1f, R4 ;  /* 0x0000001fff767819 */ /* 0x000fe40000011404 */
[-C--:B------:R-:W-:Y:S02]  /*26a0*/  LEA.HI R24, R24, R4.reuse, RZ, 0x3 ;  /* 0x0000000418187211 */ /* 0x080fe400078f18ff */
[----:B------:R-:W-:Y:S02]  /*26b0*/  LEA.HI R118, R118, R4, RZ, 0x3 ;  /* 0x0000000476767211 */ /* 0x000fe400078f18ff */
[----:B------:R-:W-:Y:S02]  /*26c0*/  LOP3.LUT R24, R24, 0xfffffff8, RZ, 0xc0, !PT ;  /* 0xfffffff818187812 */ /* 0x000fe400078ec0ff */
[----:B------:R-:W-:-:S03]  /*26d0*/  SHF.R.S32.HI R118, RZ, 0x3, R118 ;  /* 0x00000003ff767819 */ /* 0x000fc60000011476 */
[----:B------:R-:W-:Y:S02]  /*26e0*/  IMAD.IADD R24, R4, 0x1, -R24 ;  /* 0x0000000104187824 */ /* 0x000fe400078e0a18 */
[----:B------:R-:W-:-:S04]  /*26f0*/  IMAD.WIDE.U32 R2, R12, c[0x0][0x178], RZ ;  /* 0x00005e000c027a25 */ /* 0x000fc800078e00ff */
[----:B------:R-:W-:Y:S02]  /*2700*/  IMAD R5, R24, 0x20, R118 ;  /* 0x0000002018057824 */ /* 0x000fe400078e0276 */
[----:B------:R-:W-:Y:S02]  /*2710*/  IMAD R0, R12, c[0x0][0x17c], R0 ;  /* 0x00005f000c007a24 */ /* 0x000fe400078e0200 */
[----:B------:R-:W-:Y:S02]  /*2720*/  IMAD.IADD R5, R135, 0x1, R5 ;  /* 0x0000000187057824 */ /* 0x000fe400078e0205 */
[----:B------:R-:W-:Y:S01]  /*2730*/  IMAD.IADD R3, R3, 0x1, R0 ;  /* 0x0000000103037824 */ /* 0x000fe200078e0200 */
[----:B------:R-:W-:Y:S01]  /*2740*/  SEL R6, R11, RZ, !P4 ;  /* 0x000000ff0b067207 */ /* 0x000fe20006000000 */
[----:B------:R-:W-:Y:S01]  /*2750*/  @P3 IMAD.HI.U32 R7, R5, c[0x0][0x2c8], RZ ;  /* 0x0000b20005073a27 */ /* 0x000fe200078e00ff */
[----:B------:R-:W-:-:S03]  /*2760*/  SEL R4, R32, RZ, !P4 ;  /* 0x000000ff20047207 */ /* 0x000fc60006000000 */
        /* <DEDUP_REMOVED lines=8> */
[----:B------:R-:W-:-:S04]  /*27f0*/  IMAD.MOV R4, RZ, RZ, -R0 ;  /* 0x000000ffff047224 */ /* 0x000fc800078e0a00 */
[----:B------:R-:W-:Y:S02]  /*2800*/  IMAD R4, R4, c[0x0][0x2c4], R5 ;  /* 0x0000b10004047a24 */ /* 0x000fe400078e0205 */
[----:B------:R-:W-:Y:S02]  /*2810*/  IMAD R5, R7, c[0x0][0x1b0], RZ ;  /* 0x00006c0007057a24 */ /* 0x000fe400078e02ff */
[----:B------:R-:W-:Y:S02]  /*2820*/  IMAD.IADD R3, R3, 0x1, R6 ;  /* 0x0000000103037824 */ /* 0x000fe400078e0206 */
[C---:B------:R-:W-:Y:S01]  /*2830*/  IMAD R6, R0.reuse, c[0x0][0x1b4], R5 ;  /* 0x00006d0000067a24 */ /* 0x040fe200078e0205 */
[----:B------:R-:W-:Y:S01]  /*2840*/  SHF.R.S32.HI R5, RZ, 0x1f, R4 ;  /* 0x0000001fff057819 */ /* 0x000fe20000011404 */
[----:B------:R-:W-:-:S04]  /*2850*/  IMAD.WIDE.U32 R2, R0, c[0x0][0x1b0], R2 ;  /* 0x00006c0000027a25 */ /* 0x000fc800078e0002 */
[----:B------:R-:W-:Y:S02]  /*2860*/  IMAD R0, R5, c[0x0][0x1a8], RZ ;  /* 0x00006a0005007a24 */ /* 0x000fe400078e02ff */
[----:B------:R-:W-:Y:S02]  /*2870*/  IMAD.IADD R3, R3, 0x1, R6 ;  /* 0x0000000103037824 */ /* 0x000fe400078e0206 */
[C---:B------:R-:W-:Y:S02]  /*2880*/  IMAD R0, R4.reuse, c[0x0][0x1ac], R0 ;  /* 0x00006b0004007a24 */ /* 0x040fe400078e0200 */
[----:B------:R-:W-:-:S04]  /*2890*/  IMAD.WIDE.U32 R2, R4, c[0x0][0x1a8], R2 ;  /* 0x00006a0004027a25 */ /* 0x000fc800078e0002 */
[----:B------:R-:W-:Y:S01]  /*28a0*/  IMAD.IADD R0, R3, 0x1, R0 ;  /* 0x0000000103007824 */ /* 0x000fe200078e0200 */
[----:B------:R-:W-:Y:S01]  /*28b0*/  LEA R13, P0, R2, c[0x0][0x160], 0x1 ;  /* 0x00005800020d7a11 */ /* 0x000fe200078008ff */
[----:B------:R-:W-:Y:S01]  /*28c0*/  WARPSYNC 0xffffffff ;  /* 0xffffffff00007948 */ /* 0x000fe20003800000 */
[----:B------:R-:W-:Y:S01]  /*28d0*/  IMAD R15, R14, c[0x0][0x2c4], RZ ;  /* 0x0000b1000e0f7a24 */ /* 0x000fe200078e02ff */
[----:B------:R-:W-:Y:S01]  /*28e0*/  BAR.SYNC.DEFER_BLOCKING 0x0 ;  /* 0x0000000000007b1d */ /* 0x000fe20000010000 */
[----:B------:R-:W-:-:S05]  /*28f0*/  LEA.HI.X R12, R2, c[0x0][0x164], R0, 0x1, P0 ;  /* 0x00005900020c7a11 */ /* 0x000fca00000f0c00 */
[----:B------:R-:W1:Y:S01]  /*2900*/  SHFL.IDX PT, R2, R13, RZ, 0x181f ;  /* 0x00181fff0d027589 */ /* 0x000e6200000e0000 */
[----:B------:R-:W-:-:S03]  /*2910*/  IMAD.IADD R14, R118, 0x1, R135 ;  /* 0x00000001760e7824 */ /* 0x000fc600078e0287 */
[----:B------:R-:W1:Y:S02]  /*2920*/  SHFL.IDX PT, R3, R12, RZ, 0x181f ;  /* 0x00181fff0c037589 */ /* 0x000e6400000e0000 */
[----:B------:R-:W-:Y:S02]  /*2930*/  ISETP.GE.AND P0, PT, R14, R15, PT ;  /* 0x0000000f0e00720c */ /* 0x000fe40003f06270 */
[----:B------:R-:W-:Y:S01]  /*2940*/  IADD3 R77, R103, -0x1, RZ ;  /* 0xffffffff674d7810 */ /* 0x000fe20007ffe0ff */
[----:B------:R-:W-:-:S05]  /*2950*/  IMAD.MOV.U32 R119, RZ, RZ, R31 ;  /* 0x000000ffff777224 */ /* 0x000fca00078e001f */
[----:B------:R-:W-:Y:S01]  /*2960*/  LOP3.LUT R119, R119, 0xfffffffd, RZ, 0xc0, !PT ;  /* 0xfffffffd77777812 */ /* 0x000fe200078ec0ff */
[----:B--2---:R-:W-:-:S05]  /*2970*/  IMAD.MOV.U32 R26, RZ, RZ, R8 ;  /* 0x000000ffff1a7224 */ /* 0x004fca00078e0008 */
[C---:B------:R-:W-:Y:S02]  /*2980*/  IADD3 R0, R26.reuse, 0x40, RZ ;  /* 0x000000401a007810 */ /* 0x040fe40007ffe0ff */
[C---:B------:R-:W-:Y:S02]  /*2990*/  ISETP.GE.AND P3, PT, R26.reuse, c[0x0][0x198], PT ;  /* 0x000066001a007a0c */ /* 0x040fe40003f66270 */
[----:B------:R-:W-:Y:S02]  /*29a0*/  SHF.R.S32.HI R27, RZ, 0x1f, R26 ;  /* 0x0000001fff1b7819 */ /* 0x000fe4000001141a */
[----:B------:R-:W-:Y:S02]  /*29b0*/  SHF.R.S32.HI R17, RZ, 0x1f, R0 ;  /* 0x0000001fff117819 */ /* 0x000fe40000011400 */
[----:B-1----:R-:W-:Y:S02]  /*29c0*/  @!P0 LEA R6, P2, R26, R2, 0x1 ;  /* 0x000000021a068211 */ /* 0x002fe400078408ff */
[----:B---3--:R-:W-:Y:S01]  /*29d0*/  @P1 SHF.R.S32.HI R16, RZ, 0x1f, R19 ;  /* 0x0000001fff101819 */ /* 0x008fe20000011413 */
[----:B------:R-:W-:-:S02]  /*29e0*/  @!P1 IMAD.MOV.U32 R16, RZ, RZ, R11 ;  /* 0x000000ffff109224 */ /* 0x000fc400078e000b */
[----:B------:R-:W-:Y:S01]  /*29f0*/  @!P1 IMAD.MOV.U32 R19, RZ, RZ, R32 ;  /* 0x000000ffff139224 */ /* 0x000fe200078e0020 */
[C---:B------:R-:W-:Y:S02]  /*2a00*/  @!P0 LEA R10, P1, R0.reuse, R2, 0x1 ;  /* 0x00000002000a8211 */ /* 0x040fe400078208ff */
[----:B------:R-:W-:Y:S02]  /*2a10*/  ISETP.GE.AND P6, PT, R0, c[0x0][0x198], PT ;  /* 0x0000660000007a0c */ /* 0x000fe40003fc6270 */
[----:B----4-:R-:W-:Y:S02]  /*2a20*/  ISETP.GE.AND P5, PT, R22, c[0x0][0x198], PT ;  /* 0x0000660016007a0c */ /* 0x010fe40003fa6270 */
[----:B-----5:R-:W-:Y:S02]  /*2a30*/  ISETP.GE.AND P4, PT, R20, c[0x0][0x198], PT ;  /* 0x0000660014007a0c */ /* 0x020fe40003f86270 */
[-C--:B------:R-:W-:Y:S02]  /*2a40*/  @!P0 LEA.HI.X R7, R26, R3.reuse, R27, 0x1, P2 ;  /* 0x000000031a078211 */ /* 0x080fe400010f0c1b */
[----:B------:R-:W-:-:S02]  /*2a50*/  @!P0 LEA.HI.X R11, R0, R3, R17, 0x1, P1 ;  /* 0x00000003000b8211 */ /* 0x000fc400008f0c11 */
[-C--:B------:R-:W-:Y:S01]  /*2a60*/  @!P0 LEA R8, P2, R22, R2.reuse, 0x1 ;  /* 0x0000000216088211 */ /* 0x080fe200078408ff */
[----:B------:R-:W-:Y:S01]  /*2a70*/  @!PT LDS RZ, [RZ] ;  /* 0x00000000fffff984 */ /* 0x000fe20000000800 */
[----:B------:R1:W-:Y:S01]  /*2a80*/  @!P0 LDGSTS.E.BYPASS.LTC128B.128 [R78+0x4080], [R6.64], !P3 ;  /* 0x04080000064e8fae */ /* 0x0003e2000d901d46 */
[----:B------:R-:W-:-:S03]  /*2a90*/  @!P0 LEA R4, P1, R20, R2, 0x1 ;  /* 0x0000000214048211 */ /* 0x000fc600078208ff */
[----:B------:R-:W2:Y:S01]  /*2aa0*/  SHFL.IDX PT, R2, R13, 0x1, 0x181f ;  /* 0x00381f000d027f89 */ /* 0x000ea200000e0000 */
[-C--:B------:R-:W-:Y:S02]  /*2ab0*/  @!P0 LEA.HI.X R9, R22, R3.reuse, R30, 0x1, P2 ;  /* 0x0000000316098211 */ /* 0x080fe400010f0c1e */
[----:B------:R-:W-:Y:S01]  /*2ac0*/  @!P0 LEA.HI.X R5, R20, R3, R29, 0x1, P1 ;  /* 0x0000000314058211 */ /* 0x000fe200008f0c1d */
[----:B------:R3:W-:Y:S04]  /*2ad0*/  @!P0 LDGSTS.E.BYPASS.LTC128B.128 [R78+0x8080], [R10.64], !P6 ;  /* 0x080800000a4e8fae */ /* 0x0007e8000f101d46 */
[----:B------:R-:W4:Y:S04]  /*2ae0*/  SHFL.IDX PT, R3, R12, 0x1, 0x181f ;  /* 0x00381f000c037f89 */ /* 0x000f2800000e0000 */
[----:B------:R5:W-:Y:S04]  /*2af0*/  @!P0 LDGSTS.E.BYPASS.LTC128B.128 [R78+0xc080], [R8.64], !P5 ;  /* 0x0c080000084e8fae */ /* 0x000be8000e901d46 */
[----:B------:R3:W-:Y:S01]  /*2b00*/  @!P0 LDGSTS.E.BYPASS.LTC128B.128 [R78+0x10080], [R4.64], !P4 ;  /* 0x10080000044e8fae */ /* 0x0007e2000e101d46 */
[----:B-1----:R-:W-:-:S04]  /*2b10*/  IADD3 R6, R14, 0x20, RZ ;  /* 0x000000200e067810 */ /* 0x002fc80007ffe0ff */
[----:B------:R-:W-:-:S13]  /*2b20*/  ISETP.GE.AND P0, PT, R6, R15, PT ;  /* 0x0000000f0600720c */ /* 0x000fda0003f06270 */
[----:B--2---:R-:W-:-:S04]  /*2b30*/  @!P0 LEA R6, P1, R26, R2, 0x1 ;  /* 0x000000021a068211 */ /* 0x004fc800078208ff */
[----:B----4-:R-:W-:Y:S02]  /*2b40*/  @!P0 LEA.HI.X R7, R26, R3, R27, 0x1, P1 ;  /* 0x000000031a078211 */ /* 0x010fe400008f0c1b */
[----:B---3--:R-:W-:-:S03]  /*2b50*/  @!P0 LEA R10, P1, R0, R2, 0x1 ;  /* 0x00000002000a8211 */ /* 0x008fc600078208ff */
[----:B------:R1:W-:Y:S01]  /*2b60*/  @!P0 LDGSTS.E.BYPASS.LTC128B.128 [R78+0x5080], [R6.64], !P3 ;  /* 0x05080000064e8fae */ /* 0x0003e2000d901d46 */
[----:B------:R-:W-:Y:S02]  /*2b70*/  @!P0 LEA.HI.X R11, R0, R3, R17, 0x1, P1 ;  /* 0x00000003000b8211 */ /* 0x000fe400008f0c11 */
[----:B-----5:R-:W-:-:S03]  /*2b80*/  @!P0 LEA R8, P1, R22, R2, 0x1 ;  /* 0x0000000216088211 */ /* 0x020fc600078208ff */
[----:B------:R2:W-:Y:S01]  /*2b90*/  @!P0 LDGSTS.E.BYPASS.LTC128B.128 [R78+0x9080], [R10.64], !P6 ;  /* 0x090800000a4e8fae */ /* 0x0005e2000f101d46 */
[-C--:B------:R-:W-:Y:S02]  /*2ba0*/  @!P0 LEA.HI.X R9, R22, R3.reuse, R30, 0x1, P1 ;  /* 0x0000000316098211 */ /* 0x080fe400008f0c1e */
[C---:B------:R-:W-:Y:S02]  /*2bb0*/  @!P0 LEA R4, P1, R20.reuse, R2, 0x1 ;  /* 0x0000000214048211 */ /* 0x040fe400078208ff */
[----:B------:R-:W3:Y:S02]  /*2bc0*/  SHFL.IDX PT, R2, R13, 0x2, 0x181f ;  /* 0x00581f000d027f89 */ /* 0x000ee400000e0000 */
[----:B------:R-:W-:Y:S02]  /*2bd0*/  @!P0 LEA.HI.X R5, R20, R3, R29, 0x1, P1 ;  /* 0x0000000314058211 */ /* 0x000fe400008f0c1d */
[----:B------:R-:W4:Y:S04]  /*2be0*/  SHFL.IDX PT, R3, R12, 0x2, 0x181f ;  /* 0x00581f000c037f89 */ /* 0x000f2800000e0000 */
[----:B------:R3:W-:Y:S04]  /*2bf0*/  @!P0 LDGSTS.E.BYPASS.LTC128B.128 [R78+0xd080], [R8.64], !P5 ;  /* 0x0d080000084e8fae */ /* 0x0007e8000e901d46 */
[----:B------:R5:W-:Y:S01]  /*2c00*/  @!P0 LDGSTS.E.BYPASS.LTC128B.128 [R78+0x11080], [R4.64], !P4 ;  /* 0x11080000044e8fae */ /* 0x000be2000e101d46 */
[----:B-1----:R-:W-:-:S04]  /*2c10*/  IADD3 R6, R14, 0x40, RZ ;  /* 0x000000400e067810 */ /* 0x002fc80007ffe0ff */
[----:B------:R-:W-:-:S13]  /*2c20*/  ISETP.GE.AND P0, PT, R6, R15, PT ;  /* 0x0000000f0600720c */ /* 0x000fda0003f06270 */
[----:B---3--:R-:W-:-:S04]  /*2c30*/  @!P0 LEA R8, P1, R26, R2, 0x1 ;  /* 0x000000021a088211 */ /* 0x008fc800078208ff */
[-C--:B----4-:R-:W-:Y:S02]  /*2c40*/  @!P0 LEA.HI.X R9, R26, R3.reuse, R27, 0x1, P1 ;  /* 0x000000031a098211 */ /* 0x090fe400008f0c1b */
[CC--:B------:R-:W-:Y:S01]  /*2c50*/  @!P0 LEA R6, P1, R0.reuse, R2.reuse, 0x1 ;  /* 0x0000000200068211 */ /* 0x0c0fe200078208ff */
[----:B--2---:R-:W1:Y:S03]  /*2c60*/  SHFL.IDX PT, R11, R13, 0x3, 0x181f ;  /* 0x00781f000d0b7f89 */ /* 0x004e6600000e0000 */
[----:B------:R-:W-:Y:S01]  /*2c70*/  @!P0 LEA.HI.X R7, R0, R3, R17, 0x1, P1 ;  /* 0x0000000300078211 */ /* 0x000fe200008f0c11 */
[----:B------:R2:W-:Y:S01]  /*2c80*/  @!P0 LDGSTS.E.BYPASS.LTC128B.128 [R78+0x6080], [R8.64], !P3 ;  /* 0x06080000084e8fae */ /* 0x0005e2000d901d46 */
[----:B-----5:R-:W-:-:S03]  /*2c90*/  @!P0 LEA R4, P1, R22, R2, 0x1 ;  /* 0x0000000216048211 */ /* 0x020fc600078208ff */
[----:B------:R1:W-:Y:S01]  /*2ca0*/  @!P0 LDGSTS.E.BYPASS.LTC128B.128 [R78+0xa080], [R6.64], !P6 ;  /* 0x0a080000064e8fae */ /* 0x0003e2000f101d46 */
[-C--:B------:R-:W-:Y:S02]  /*2cb0*/  @!P0 LEA.HI.X R5, R22, R3.reuse, R30, 0x1, P1 ;  /* 0x0000000316058211 */ /* 0x080fe400008f0c1e */
[C---:B------:R-:W-:Y:S01]  /*2cc0*/  @!P0 LEA R2, P1, R20.reuse, R2, 0x1 ;  /* 0x0000000214028211 */ /* 0x040fe200078208ff */
[----:B------:R-:W3:Y:S03]  /*2cd0*/  SHFL.IDX PT, R10, R12, 0x3, 0x181f ;  /* 0x00781f000c0a7f89 */ /* 0x000ee600000e0000 */
[----:B------:R-:W-:Y:S01]  /*2ce0*/  @!P0 LEA.HI.X R3, R20, R3, R29, 0x1, P1 ;  /* 0x0000000314038211 */ /* 0x000fe200008f0c1d */
[----:B------:R4:W-:Y:S04]  /*2cf0*/  @!P0 LDGSTS.E.BYPASS.LTC128B.128 [R78+0xe080], [R4.64], !P5 ;  /* 0x0e080000044e8fae */ /* 0x0009e8000e901d46 */
[----:B------:R5:W-:Y:S01]  /*2d00*/  @!P0 LDGSTS.E.BYPASS.LTC128B.128 [R78+0x12080], [R2.64], !P4 ;  /* 0x12080000024e8fae */ /* 0x000be2000e101d46 */
[----:B----4-:R-:W-:-:S02]  /*2d10*/  IADD3 R4, R14, 0x60, RZ ;  /* 0x000000600e047810 */ /* 0x010fc40007ffe0ff */
[----:B-----5:R-:W-:Y:S02]  /*2d20*/  SHF.R.S32.HI R3, RZ, 0x1f, R18 ;  /* 0x0000001fff037819 */ /* 0x020fe40000011412 */
[----:B------:R-:W-:-:S04]  /*2d30*/  IADD3 R2, P0, R118, R18, RZ ;  /* 0x0000001276027210 */ /* 0x000fc80007f1e0ff */
[----:B------:R-:W-:Y:S02]  /*2d40*/  LEA.HI.X.SX32 R3, R118, R3, 0x1, P0 ;  /* 0x0000000376037211 */ /* 0x000fe400000f0eff */
[----:B------:R-:W-:Y:S01]  /*2d50*/  ISETP.GE.AND P0, PT, R4, R15, PT ;  /* 0x0000000f0400720c */ /* 0x000fe20003f06270 */
[----:B------:R-:W-:Y:S02]  /*2d60*/  IMAD.MOV.U32 R15, RZ, RZ, 0x30 ;  /* 0x00000030ff0f7424 */ /* 0x000fe400078e00ff */
[----:B--2---:R-:W-:-:S10]  /*2d70*/  IMAD R8, R3, c[0x0][0x1e0], RZ ;  /* 0x0000780003087a24 */ /* 0x004fd400078e02ff */
[----:B-1----:R-:W-:-:S04]  /*2d80*/  @!P0 LEA R6, P1, R26, R11, 0x1 ;  /* 0x0000000b1a068211 */ /* 0x002fc800078208ff */
[--C-:B---3--:R-:W-:Y:S01]  /*2d90*/  @!P0 LEA.HI.X R7, R26, R10, R27.reuse, 0x1, P1 ;  /* 0x0000000a1a078211 */ /* 0x108fe200008f0c1b */
[----:B------:R-:W-:-:S04]  /*2da0*/  IMAD.WIDE.U32 R4, R2, c[0x0][0x1e0], R26 ;  /* 0x0000780002047a25 */ /* 0x000fc800078e001a */
[----:B------:R1:W-:Y:S01]  /*2db0*/  @!P0 LDGSTS.E.BYPASS.LTC128B.128 [R78+0x7080], [R6.64], !P3 ;  /* 0x07080000064e8fae */ /* 0x0003e2000d901d46 */
[C---:B------:R-:W-:Y:S02]  /*2dc0*/  IMAD R8, R2.reuse, c[0x0][0x1e4], R8 ;  /* 0x0000790002087a24 */ /* 0x040fe400078e0208 */
[----:B------:R-:W-:Y:S02]  /*2dd0*/  IMAD R12, R3, c[0x0][0x208], RZ ;  /* 0x00008200030c7a24 */ /* 0x000fe400078e02ff */
[----:B------:R-:W-:Y:S02]  /*2de0*/  IMAD R15, R103, -0x30, R15 ;  /* 0xffffffd0670f7824 */ /* 0x000fe400078e020f */
[----:B------:R-:W-:Y:S01]  /*2df0*/  IMAD.IADD R3, R5, 0x1, R8 ;  /* 0x0000000105037824 */ /* 0x000fe200078e0208 */
[----:B------:R-:W-:Y:S01]  /*2e00*/  SHF.R.S32.HI R18, RZ, 0x1f, R77 ;  /* 0x0000001fff127819 */ /* 0x000fe2000001144d */
[----:B------:R-:W-:Y:S01]  /*2e10*/  IMAD.WIDE.U32 R8, R2, c[0x0][0x208], R26 ;  /* 0x0000820002087a25 */ /* 0x000fe200078e001a */
[----:B------:R-:W-:-:S03]  /*2e20*/  ISETP.NE.AND P2, PT, R21, RZ, PT ;  /* 0x000000ff1500720c */ /* 0x000fc60003f45270 */
[----:B------:R-:W-:Y:S02]  /*2e30*/  IMAD R12, R2, c[0x0][0x20c], R12 ;  /* 0x00008300020c7a24 */ /* 0x000fe400078e020c */
[----:B------:R-:W-:Y:S02]  /*2e40*/  IMAD.MOV.U32 R2, RZ, RZ, R4 ;  /* 0x000000ffff027224 */ /* 0x000fe400078e0004 */
[----:B------:R-:W-:Y:S01]  /*2e50*/  IMAD.IADD R76, R23, 0x1, R15 ;  /* 0x00000001174c7824 */ /* 0x000fe200078e020f */
[----:B-1----:R-:W-:-:S04]  /*2e60*/  @!P0 LEA R6, P1, R0, R11, 0x1 ;  /* 0x0000000b00068211 */ /* 0x002fc800078208ff */
[C---:B------:R-:W-:Y:S02]  /*2e70*/  @!P0 LEA.HI.X R7, R0.reuse, R10, R17, 0x1, P1 ;  /* 0x0000000a00078211 */ /* 0x040fe400008f0c11 */
[----:B------:R-:W-:Y:S01]  /*2e80*/  ISETP.GE.AND P1, PT, R0, c[0x0][0x1d4], PT ;  /* 0x0000750000007a0c */ /* 0x000fe20003f26270 */
[----:B------:R-:W-:Y:S02]  /*2e90*/  IMAD.WIDE.U32 R4, R25, c[0x0][0x1e8], R2 ;  /* 0x00007a0019047a25 */ /* 0x000fe400078e0002 */
[----:B------:R1:W-:Y:S02]  /*2ea0*/  @!P0 LDGSTS.E.BYPASS.LTC128B.128 [R78+0xb080], [R6.64], !P6 ;  /* 0x0b080000064e8fae */ /* 0x0003e4000f101d46 */
[----:B------:R-:W-:Y:S01]  /*2eb0*/  IMAD.IADD R3, R9, 0x1, R12 ;  /* 0x0000000109037824 */ /* 0x000fe200078e020c */
[----:B------:R-:W-:Y:S01]  /*2ec0*/  SEL R12, R16, RZ, !P2 ;  /* 0x000000ff100c7207 */ /* 0x000fe20005000000 */
[----:B------:R-:W-:Y:S01]  /*2ed0*/  IMAD.MOV.U32 R2, RZ, RZ, R8 ;  /* 0x000000ffff027224 */ /* 0x000fe200078e0008 */
[----:B------:R-:W-:Y:S01]  /*2ee0*/  SEL R0, R19, RZ, !P2 ;  /* 0x000000ff13007207 */ /* 0x000fe20005000000 */
[----:B------:R-:W-:-:S02]  /*2ef0*/  IMAD R5, R25, c[0x0][0x1ec], R5 ;  /* 0x00007b0019057a24 */ /* 0x000fc400078e0205 */
[----:B------:R-:W-:Y:S02]  /*2f00*/  IMAD R9, R12, c[0x0][0x1f0], RZ ;  /* 0x00007c000c097a24 */ /* 0x000fe400078e02ff */
[----:B------:R-:W-:Y:S01]  /*2f10*/  @P1 LOP3.LUT R119, R119, 0x2, RZ, 0xfc, !PT ;  /* 0x0000000277771812 */ /* 0x000fe200078efcff */
[----:B------:R-:W-:-:S04]  /*2f20*/  IMAD.WIDE.U32 R82, R0, c[0x0][0x1f0], R4 ;  /* 0x00007c0000527a25 */ /* 0x000fc800078e0004 */
[----:B------:R-:W-:-:S04]  /*2f30*/  IMAD.WIDE.U32 R16, R77, c[0x0][0x1e0], RZ ;  /* 0x000078004d107a25 */ /* 0x000fc800078e00ff */
[----:B-1----:R-:W-:Y:S01]  /*2f40*/  IMAD R6, R18, c[0x0][0x1e0], RZ ;  /* 0x0000780012067a24 */ /* 0x002fe200078e02ff */
[----:B------:R-:W-:-:S03]  /*2f50*/  IMNMX R7, R76, 0x30, PT ;  /* 0x000000304c077817 */ /* 0x000fc60003800200 */
[----:B------:R-:W-:Y:S01]  /*2f60*/  IMAD R14, R77, c[0x0][0x1e4], R6 ;  /* 0x000079004d0e7a24 */ /* 0x000fe200078e0206 */
[-C--:B------:R-:W-:Y:S01]  /*2f70*/  @!P0 LEA R6, P1, R22, R11.reuse, 0x1 ;  /* 0x0000000b16068211 */ /* 0x080fe200078208ff */
[----:B------:R-:W-:Y:S02]  /*2f80*/  IMAD.IADD R8, R7, 0x1, -R118 ;  /* 0x0000000107087824 */ /* 0x000fe400078e0a76 */
[----:B------:R-:W-:Y:S01]  /*2f90*/  IMAD R13, R0, c[0x0][0x1f4], R9 ;  /* 0x00007d00000d7a24 */ /* 0x000fe200078e0209 */
[-C--:B------:R-:W-:Y:S02]  /*2fa0*/  @!P0 LEA.HI.X R7, R22, R10.reuse, R30, 0x1, P1 ;  /* 0x0000000a16078211 */ /* 0x080fe400008f0c1e */
[----:B------:R-:W-:Y:S02]  /*2fb0*/  ISETP.GE.AND P2, PT, R8, 0x1, PT ;  /* 0x000000010800780c */ /* 0x000fe40003f46270 */
[C---:B------:R-:W-:Y:S01]  /*2fc0*/  @!P0 LEA R4, P1, R20.reuse, R11, 0x1 ;  /* 0x0000000b14048211 */ /* 0x040fe200078208ff */
[----:B------:R-:W-:Y:S01]  /*2fd0*/  IMAD.IADD R9, R17, 0x1, R14 ;  /* 0x0000000111097824 */ /* 0x000fe200078e020e */
[----:B------:R1:W-:Y:S01]  /*2fe0*/  @!P0 LDGSTS.E.BYPASS.LTC128B.128 [R78+0xf080], [R6.64], !P5 ;  /* 0x0f080000064e8fae */ /* 0x0003e2000e901d46 */
[----:B------:R-:W-:Y:S01]  /*2ff0*/  IMAD.IADD R81, R83, 0x1, R13 ;  /* 0x0000000153517824 */ /* 0x000fe200078e020d */
[----:B------:R-:W-:Y:S01]  /*3000*/  @!P0 LEA.HI.X R5, R20, R10, R29, 0x1, P1 ;  /* 0x0000000a14058211 */ /* 0x000fe200008f0c1d */
[----:B------:R-:W-:Y:S01]  /*3010*/  IMAD.MOV.U32 R80, RZ, RZ, R82 ;  /* 0x000000ffff507224 */ /* 0x000fe200078e0052 */
[----:B------:R-:W-:Y:S01]  /*3020*/  ISETP.GE.AND P3, PT, R26, c[0x0][0x1d4], PT ;  /* 0x000075001a007a0c */ /* 0x000fe20003f66270 */
[----:B------:R-:W-:-:S02]  /*3030*/  IMAD R9, R9, 0x30, RZ ;  /* 0x0000003009097824 */ /* 0x000fc400078e02ff */
[----:B------:R2:W-:Y:S01]  /*3040*/  @!P0 LDGSTS.E.BYPASS.LTC128B.128 [R78+0x13080], [R4.64], !P4 ;  /* 0x13080000044e8fae */ /* 0x0005e2000e101d46 */
[----:B------:R-:W-:Y:S02]  /*3050*/  LOP3.LUT P4, RZ, R119, 0x2, RZ, 0xc0, !PT ;  /* 0x0000000277ff7812 */ /* 0x000fe4000788c0ff */
[----:B------:R-:W-:Y:S01]  /*3060*/  ISETP.GE.AND P6, PT, R22, c[0x0][0x1d4], PT ;  /* 0x0000750016007a0c */ /* 0x000fe20003fc6270 */
[----:B------:R-:W0:Y:S01]  /*3070*/  LDGDEPBAR ;  /* 0x00000000000079af */ /* 0x000e220000000000 */
[----:B------:R-:W-:Y:S02]  /*3080*/  ISETP.GE.AND P5, PT, R20, c[0x0][0x1d4], PT ;  /* 0x0000750014007a0c */ /* 0x000fe40003fa6270 */
[----:B------:R-:W-:Y:S01]  /*3090*/  ISETP.GE.AND P1, PT, R8, 0x21, PT ;  /* 0x000000210800780c */ /* 0x000fe20003f26270 */
[----:B------:R-:W-:Y:S02]  /*30a0*/  IMAD R8, R12, c[0x0][0x218], RZ ;  /* 0x000086000c087a24 */ /* 0x000fe400078e02ff */
[----:B-1----:R-:W-:-:S04]  /*30b0*/  IMAD.WIDE.U32 R6, R16, 0x30, R80 ;  /* 0x0000003010067825 */ /* 0x002fc800078e0050 */
[----:B------:R-:W-:Y:S02]  /*30c0*/  IMAD.IADD R7, R7, 0x1, R9 ;  /* 0x0000000107077824 */ /* 0x000fe400078e0209 */
[----:B--2---:R-:W-:Y:S01]  /*30d0*/  IMAD.WIDE.U32 R4, R25, c[0x0][0x210], R2 ;  /* 0x0000840019047a25 */ /* 0x004fe200078e0002 */
[----:B------:R-:W-:-:S03]  /*30e0*/  @P2 LEA R2, P0, R6, c[0x0][0x1c8], 0x1 ;  /* 0x0000720006022a11 */ /* 0x000fc600078008ff */
[----:B------:R-:W-:Y:S01]  /*30f0*/  IMAD R5, R25, c[0x0][0x214], R5 ;  /* 0x0000850019057a24 */ /* 0x000fe200078e0205 */
[----:B------:R-:W-:Y:S01]  /*3100*/  @P2 LEA.HI.X R3, R6, c[0x0][0x1cc], R7, 0x1, P0 ;  /* 0x0000730006032a11 */ /* 0x000fe200000f0c07 */
[----:B------:R-:W-:Y:S01]  /*3110*/  IMAD.MOV.U32 R9, RZ, RZ, 0x20 ;  /* 0x00000020ff097424 */ /* 0x000fe200078e00ff */
[----:B------:R-:W-:Y:S01]  /*3120*/  LOP3.LUT R119, R119, 0xfffffffe, RZ, 0xc0, !PT ;  /* 0xfffffffe77777812 */ /* 0x000fe200078ec0ff */
[C---:B------:R-:W-:Y:S02]  /*3130*/  IMAD R8, R0.reuse, c[0x0][0x21c], R8 ;  /* 0x0000870000087a24 */ /* 0x040fe400078e0208 */
[----:B------:R-:W-:Y:S01]  /*3140*/  IMAD.WIDE.U32 R20, R0, c[0x0][0x218], R4 ;  /* 0x0000860000147a25 */ /* 0x000fe200078e0004 */
[----:B------:R1:W-:Y:S01]  /*3150*/  @P2 LDGSTS.E.BYPASS.LTC128B.128 [R78+0x14080], [R2.64], !P3 ;  /* 0x14080000024e2fae */ /* 0x0003e2000d901d46 */
[----:B------:R-:W-:Y:S02]  /*3160*/  @P3 LOP3.LUT R119, R119, 0x1, RZ, 0xfc, !PT ;  /* 0x0000000177773812 */ /* 0x000fe400078efcff */
[----:B------:R-:W-:Y:S01]  /*3170*/  IMAD.WIDE.U32 R10, R9, c[0x0][0x1e0], RZ ;  /* 0x00007800090a7a25 */ /* 0x000fe200078e00ff */
[----:B------:R1:W-:Y:S04]  /*3180*/  @P2 LDGSTS.E.BYPASS.LTC128B.128 [R78+0x15880], [R2.64+0x80], !P4 ;  /* 0x15880080024e2fae */ /* 0x0003e8000e101d46 */
[----:B------:R1:W-:Y:S01]  /*3190*/  @P2 LDGSTS.E.BYPASS.LTC128B.128 [R78+0x17080], [R2.64+0x100], !P6 ;  /* 0x17080100024e2fae */ /* 0x0003e2000f101d46 */
[----:B------:R-:W-:Y:S01]  /*31a0*/  IMAD.IADD R17, R21, 0x1, R8 ;  /* 0x0000000115117824 */ /* 0x000fe200078e0208 */
[----:B------:R-:W-:Y:S01]  /*31b0*/  @P1 IADD3 R0, P0, R6, R10, RZ ;  /* 0x0000000a06001210 */ /* 0x000fe20007f1e0ff */
[----:B------:R-:W-:Y:S01]  /*31c0*/  IMAD.MOV.U32 R16, RZ, RZ, R20 ;  /* 0x000000ffff107224 */ /* 0x000fe200078e0014 */
[----:B------:R1:W-:Y:S04]  /*31d0*/  @P2 LDGSTS.E.BYPASS.LTC128B.128 [R78+0x18880], [R2.64+0x180], !P5 ;  /* 0x18880180024e2fae */ /* 0x0003e8000e901d46 */
[----:B------:R-:W-:Y:S04]  /*31e0*/  STL [R1+0x74], R27 ;  /* 0x0000741b01007387 */ /* 0x000fe80000100800 */
[----:B------:R-:W-:Y:S04]  /*31f0*/  STL.64 [R1+0x50], R82 ;  /* 0x0000505201007387 */ /* 0x000fe80000100a00 */
[----:B------:R-:W-:Y:S04]  /*3200*/  STL.64 [R1+0x40], R80 ;  /* 0x0000405001007387 */ /* 0x000fe80000100a00 */
[----:B------:R-:W-:Y:S04]  /*3210*/  STL [R1+0x2c], R119 ;  /* 0x00002c7701007387 */ /* 0x000fe80000100800 */
[----:B------:R-:W-:Y:S01]  /*3220*/  STL.64 [R1+0x58], R20 ;  /* 0x0000581401007387 */ /* 0x000fe20000100a00 */
[----:B-1----:R-:W-:-:S03]  /*3230*/  IMAD R3, R9, c[0x0][0x1e4], RZ ;  /* 0x0000790009037a24 */ /* 0x002fc600078e02ff */
[----:B------:R-:W-:Y:S02]  /*3240*/  STL.64 [R1+0x48], R16 ;  /* 0x0000481001007387 */ /* 0x000fe40000100a00 */
[----:B------:R-:W-:Y:S02]  /*3250*/  @P1 IADD3.X R3, R7, R11, R3, P0, !PT ;  /* 0x0000000b07031210 */ /* 0x000fe400007fe403 */
[----:B------:R-:W2:Y:S04]  /*3260*/  LDL R10, [R1+0x14] ;  /* 0x00001400010a7983 */ /* 0x000ea80000100800 */
[----:B------:R-:W3:Y:S04]  /*3270*/  LDL R11, [R1+0xc] ;  /* 0x00000c00010b7983 */ /* 0x000ee80000100800 */
[----:B------:R-:W4:Y:S01]  /*3280*/  LDL R9, [R1+0x10] ;  /* 0x0000100001097983 */ /* 0x000f220000100800 */
[----:B------:R-:W-:-:S04]  /*3290*/  IMAD R2, R18, c[0x0][0x208], RZ ;  /* 0x0000820012027a24 */ /* 0x000fc800078e02ff */
[----:B------:R-:W-:Y:S01]  /*32a0*/  IMAD R6, R77, c[0x0][0x20c], R2 ;  /* 0x000083004d067a24 */ /* 0x000fe200078e0202 */
[----:B------:R-:W-:-:S04]  /*32b0*/  @P1 LEA R2, P0, R0, c[0x0][0x1c8], 0x1 ;  /* 0x0000720000021a11 */ /* 0x000fc800078008ff */
[----:B------:R-:W-:-:S05]  /*32c0*/  @P1 LEA.HI.X R3, R0, c[0x0][0x1cc], R3, 0x1, P0 ;  /* 0x0000730000031a11 */ /* 0x000fca00000f0c03 */
[----:B------:R1:W-:Y:S04]  /*32d0*/  @P1 LDGSTS.E.BYPASS.LTC128B.128 [R78+0x15080], [R2.64], !P3 ;  /* 0x15080000024e1fae */ /* 0x0003e8000d901d46 */
[----:B------:R1:W-:Y:S04]  /*32e0*/  @P1 LDGSTS.E.BYPASS.LTC128B.128 [R78+0x16880], [R2.64+0x80], !P4 ;  /* 0x16880080024e1fae */ /* 0x0003e8000e101d46 */
[----:B------:R1:W-:Y:S04]  /*32f0*/  @P1 LDGSTS.E.BYPASS.LTC128B.128 [R78+0x18080], [R2.64+0x100], !P6 ;  /* 0x18080100024e1fae */ /* 0x0003e8000f101d46 */
[----:B------:R1:W-:Y:S04]  /*3300*/  @P1 LDGSTS.E.BYPASS.LTC128B.128 [R78+0x19880], [R2.64+0x180], !P5 ;  /* 0x19880180024e1fae */ /* 0x0003e8000e901d46 */
[----:B------:R-:W0:Y:S04]  /*3310*/  LDGDEPBAR ;  /* 0x00000000000079af */ /* 0x000e280000000000 */
[----:B------:R-:W5:Y:S04]  /*3320*/  S2R R14, SR_TID.X ;  /* 0x00000000000e7919 */ /* 0x000f680000002100 */
[----:B------:R-:W1:Y:S01]  /*3330*/  S2R R13, SR_TID.X ;  /* 0x00000000000d7919 */ /* 0x000e620000002100 */
[----:B------:R-:W-:-:S04]  /*3340*/  DEPBAR.LE SB0, 0x1 ;  /* 0x000080400000791a */ /* 0x000fc80000000000 */
[----:B------:R-:W-:Y:S01]  /*3350*/  BAR.SYNC.DEFER_BLOCKING 0x0 ;  /* 0x0000000000007b1d */ /* 0x000fe20000010000 */
[----:B-----5:R-:W-:-:S04]  /*3360*/  SHF.R.S32.HI R12, RZ, 0x1f, R14 ;  /* 0x0000001fff0c7819 */ /* 0x020fc8000001140e */
[----:B------:R-:W-:Y:S01]  /*3370*/  LEA.HI R12, R12, R14, RZ, 0x5 ;  /* 0x0000000e0c0c7211 */ /* 0x000fe200078f28ff */
[----:B------:R-:W-:Y:S01]  /*3380*/  IMAD.WIDE.U32 R4, R77, c[0x0][0x208], RZ ;  /* 0x000082004d047a25 */ /* 0x000fe200078e00ff */
[----:B-1----:R-:W-:Y:S02]  /*3390*/  ISETP.GT.AND P2, PT, R13, 0x7f, PT ;  /* 0x0000007f0d00780c */ /* 0x002fe40003f44270 */
[----:B------:R-:W-:Y:S01]  /*33a0*/  SHF.R.S32.HI R12, RZ, 0x5, R12 ;  /* 0x00000005ff0c7819 */ /* 0x000fe2000001140c */
[----:B------:R-:W-:-:S04]  /*33b0*/  IMAD.IADD R6, R5, 0x1, R6 ;  /* 0x0000000105067824 */ /* 0x000fc800078e0206 */
[----:B------:R-:W-:Y:S02]  /*33c0*/  IMAD R12, R12, 0x800, R239 ;  /* 0x000008000c0c7824 */ /* 0x000fe400078e02ef */
[----:B------:R-:W-:-:S04]  /*33d0*/  IMAD.WIDE.U32 R4, R4, 0x30, R16 ;  /* 0x0000003004047825 */ /* 0x000fc800078e0010 */
[----:B------:R-:W-:Y:S01]  /*33e0*/  IMAD R0, R6, 0x30, RZ ;  /* 0x0000003006007824 */ /* 0x000fe200078e02ff */
[----:B------:R-:W-:Y:S04]  /*33f0*/  LDSM.16.M88.4 R160, [R12] ;  /* 0x000000000ca0783b */ /* 0x000fe80000000200 */
[----:B------:R-:W-:Y:S04]  /*3400*/  LDSM.16.M88.4 R188, [R12+0x4000] ;  /* 0x004000000cbc783b */ /* 0x000fe80000000200 */
[----:B------:R-:W-:Y:S04]  /*3410*/  LDSM.16.M88.4 R204, [R12+0x8000] ;  /* 0x008000000ccc783b */ /* 0x000fe80000000200 */
[----:B------:R-:W-:Y:S01]  /*3420*/  LDSM.16.M88.4 R220, [R12+0xc000] ;  /* 0x00c000000cdc783b */ /* 0x000fe20000000200 */
[----:B------:R-:W-:Y:S01]  /*3430*/  IMAD.IADD R5, R5, 0x1, R0 ;  /* 0x0000000105057824 */ /* 0x000fe200078e0200 */
[----:B------:R-:W-:Y:S01]  /*3440*/  LEA R6, P0, R4, c[0x0][0x1f8], 0x1 ;  /* 0x00007e0004067a11 */ /* 0x000fe200078008ff */
[----:B------:R-:W-:-:S02]  /*3450*/  @!P2 IMAD.MOV.U32 R0, RZ, RZ, c[0x0][0x208] ;  /* 0x00008200ff00a624 */ /* 0x000fc400078e00ff */
[----:B------:R-:W-:Y:S01]  /*3460*/  @!P2 IMAD.MOV.U32 R2, RZ, RZ, c[0x0][0x20c] ;  /* 0x00008300ff02a624 */ /* 0x000fe200078e00ff */
[----:B------:R-:W-:Y:S02]  /*3470*/  LEA.HI.X R7, R4, c[0x0][0x1fc], R5, 0x1, P0 ;  /* 0x00007f0004077a11 */ /* 0x000fe400000f0c05 */
[----:B------:R-:W-:-:S04]  /*3480*/  @!P2 LEA R4, P0, R0, R6, 0x6 ;  /* 0x000000060004a211 */ /* 0x000fc800078030ff */
[----:B------:R-:W-:Y:S02]  /*3490*/  @!P2 LEA.HI.X R5, R0, R7, R2, 0x6, P0 ;  /* 0x000000070005a211 */ /* 0x000fe400000f3402 */
[----:B------:R-:W-:Y:S02]  /*34a0*/  SEL R0, RZ, 0xffffffff, P4 ;  /* 0xffffffffff007807 */ /* 0x000fe40002000000 */
[----:B------:R-:W-:Y:S02]  /*34b0*/  LOP3.LUT P0, RZ, R24, 0x2, RZ, 0xc0, !PT ;  /* 0x0000000218ff7812 */ /* 0x000fe4000780c0ff */
[----:B------:R-:W-:Y:S01]  /*34c0*/  SEL R2, RZ, 0x1, P3 ;  /* 0x00000001ff027807 */ /* 0x000fe20001800000 */
[----:B------:R-:W-:-:S05]  /*34d0*/  IMAD.SHL.U32 R0, R0, 0x2, RZ ;  /* 0x0000000200007824 */ /* 0x000fca00078e00ff */
[----:B------:R-:W-:Y:S02]  /*34e0*/  LOP3.LUT R3, R0, 0x2, R2, 0xe2, !PT ;  /* 0x0000000200037812 */ /* 0x000fe400078ee202 */
[----:B------:R-:W-:Y:S02]  /*34f0*/  SEL R2, RZ, 0x4, P6 ;  /* 0x00000004ff027807 */ /* 0x000fe40003000000 */
[----:B------:R-:W-:Y:S01]  /*3500*/  SEL R0, RZ, 0x8, P5 ;  /* 0x00000008ff007807 */ /* 0x000fe20002800000 */
[----:B------:R-:W-:Y:S01]  /*3510*/  IMAD.MOV.U32 R8, RZ, RZ, 0x40 ;  /* 0x00000040ff087424 */ /* 0x000fe200078e00ff */
[----:B------:R-:W-:Y:S02]  /*3520*/  IADD3 R243, R236, 0x20, RZ ;  /* 0x00000020ecf37810 */ /* 0x000fe40007ffe0ff */
[----:B------:R-:W-:Y:S02]  /*3530*/  LOP3.LUT R3, R0, R3, R2, 0xfe, !PT ;  /* 0x0000000300037212 */ /* 0x000fe400078efe02 */
[----:B------:R-:W-:-:S02]  /*3540*/  @P0 IADD3 R243, R236, -0x20, RZ ;  /* 0xffffffe0ecf30810 */ /* 0x000fc40007ffe0ff */
[----:B------:R-:W-:Y:S02]  /*3550*/  LOP3.LUT P0, RZ, R24, 0x4, RZ, 0xc0, !PT ;  /* 0x0000000418ff7812 */ /* 0x000fe4000780c0ff */
[----:B------:R-:W-:Y:S02]  /*3560*/  IADD3 R2, R15, R23, -R118 ;  /* 0x000000170f027210 */ /* 0x000fe40007ffe876 */
[C---:B------:R-:W-:Y:S02]  /*3570*/  LOP3.LUT P3, RZ, R3.reuse, 0x1, RZ, 0xc0, !PT ;  /* 0x0000000103ff7812 */ /* 0x040fe4000786c0ff */
[----:B------:R-:W-:Y:S02]  /*3580*/  SEL R0, R8, 0xffffffc0, !P0 ;  /* 0xffffffc008007807 */ /* 0x000fe40004000000 */
[----:B------:R-:W-:Y:S02]  /*3590*/  ISETP.LT.OR P0, PT, R2, 0x1, !P3 ;  /* 0x000000010200780c */ /* 0x000fe40005f01670 */
[----:B------:R-:W-:-:S02]  /*35a0*/  LOP3.LUT P2, RZ, R3, 0x2, RZ, 0xc0, !PT ;  /* 0x0000000203ff7812 */ /* 0x000fc4000784c0ff */
[----:B------:R-:W-:Y:S01]  /*35b0*/  LOP3.LUT P1, RZ, R3, 0x4, RZ, 0xc0, !PT ;  /* 0x0000000403ff7812 */ /* 0x000fe2000782c0ff */
[----:B------:R-:W-:Y:S01]  /*35c0*/  IMAD.IADD R238, R236, 0x1, R0 ;  /* 0x00000001ecee7824 */ /* 0x000fe200078e0200 */
[----:B--2---:R-:W-:Y:S04]  /*35d0*/  LDSM.16.M88.4 R180, [R10] ;  /* 0x000000000ab4783b */ /* 0x004fe80000000200 */
[----:B---3--:R-:W-:Y:S04]  /*35e0*/  LDSM.16.M88.4 R164, [R11] ;  /* 0x000000000ba4783b */ /* 0x008fe80000000200 */
[----:B----4-:R-:W-:Y:S04]  /*35f0*/  LDSM.16.M88.4 R184, [R9] ;  /* 0x0000000009b8783b */ /* 0x010fe80000000200 */
        /* <DEDUP_REMOVED lines=12> */
[----:B------:R-:W1:Y:S04]  /*36c0*/  LDSM.16.M88.4 R8, [R236] ;  /* 0x00000000ec08783b */ /* 0x000e680000000200 */
[----:B------:R-:W2:Y:S04]  /*36d0*/  LDSM.16.M88.4 R20, [R236+0x800] ;  /* 0x00080000ec14783b */ /* 0x000ea80000000200 */
[----:B------:R-:W-:Y:S04]  /*36e0*/  LDSM.16.M88.4 R44, [R236+0x1000] ;  /* 0x00100000ec2c783b */ /* 0x000fe80000000200 */
[----:B------:R-:W3:Y:S04]  /*36f0*/  LDSM.16.M88.4 R24, [R243] ;  /* 0x00000000f318783b */ /* 0x000ee80000000200 */
[----:B------:R-:W4:Y:S04]  /*3700*/  LDSM.16.M88.4 R36, [R243+0x800] ;  /* 0x00080000f324783b */ /* 0x000f280000000200 */
[----:B------:R-:W-:Y:S04]  /*3710*/  LDSM.16.M88.4 R56, [R243+0x1000] ;  /* 0x00100000f338783b */ /* 0x000fe80000000200 */
[----:B------:R-:W-:Y:S01]  /*3720*/  @!PT LDS RZ, [RZ] ;  /* 0x00000000fffff984 */ /* 0x000fe20000000800 */
[----:B------:R-:W-:Y:S01]  /*3730*/  @!PT LDS RZ, [RZ] ;  /* 0x00000000fffff984 */ /* 0x000fe20000000800 */
[----:B------:R-:W-:Y:S01]  /*3740*/  @!PT LDS RZ, [RZ] ;  /* 0x00000000fffff984 */ /* 0x000fe20000000800 */
[----:B------:R5:W-:Y:S01]  /*3750*/  LDGSTS.E.BYPASS.LTC128B.128 [R78+0x4080], [R6.64], !P0 ;  /* 0x04080000064e7fae */ /* 0x000be2000c101d46 */
[----:B------:R-:W-:-:S13]  /*3760*/  ISETP.LT.OR P0, PT, R2, 0x1, !P2 ;  /* 0x000000010200780c */ /* 0x000fda0005701670 */
[----:B------:R5:W-:Y:S01]  /*3770*/  LDGSTS.E.BYPASS.LTC128B.128 [R78+0x5880], [R6.64+0x80], !P0 ;  /* 0x05880080064e7fae */ /* 0x000be2000c101d46 */
[----:B------:R-:W-:-:S13]  /*3780*/  ISETP.LT.OR P0, PT, R2, 0x1, !P1 ;  /* 0x000000010200780c */ /* 0x000fda0004f01670 */
[----:B------:R5:W-:Y:S01]  /*3790*/  LDGSTS.E.BYPASS.LTC128B.128 [R78+0x7080], [R6.64+0x100], !P0 ;  /* 0x07080100064e7fae */ /* 0x000be2000c101d46 */
[----:B------:R-:W-:-:S04]  /*37a0*/  LOP3.LUT P0, RZ, R3, 0x8, RZ, 0xc0, !PT ;  /* 0x0000000803ff7812 */ /* 0x000fc8000780c0ff */
[----:B------:R-:W-:-:S13]  /*37b0*/  ISETP.LT.OR P4, PT, R2, 0x1, !P0 ;  /* 0x000000010200780c */ /* 0x000fda0004781670 */
[----:B------:R5:W-:Y:S01]  /*37c0*/  LDGSTS.E.BYPASS.LTC128B.128 [R78+0x8880], [R6.64+0x180], !P4 ;  /* 0x08880180064e7fae */ /* 0x000be2000e101d46 */
[----:B------:R-:W-:Y:S01]  /*37d0*/  ISETP.GT.AND P4, PT, R13, 0x7f, PT ;  /* 0x0000007f0d00780c */ /* 0x000fe20003f84270 */
[C---:B-1----:R-:W-:Y:S11]  /*37e0*/  HMMA.16816.F32.BF16 R16, R160.reuse, R8, RZ ;  /* 0x00000008a010723c */ /* 0x042ff600000418ff */
[----:B------:R-:W-:Y:S01]  /*37f0*/  @!UPT UIADD3 URZ, URZ, URZ, URZ ;  /* 0x0000003f3f3ff290 */ /* 0x000fe2000fffe03f */
[C---:B------:R-:W-:Y:S02]  /*3800*/  @!P4 ISETP.LT.OR P3, PT, R2.reuse, 0x21, !P3 ;  /* 0x000000210200c80c */ /* 0x040fe40005f61670 */
[C---:B------:R-:W-:Y:S02]  /*3810*/  @!P4 ISETP.LT.OR P2, PT, R2.reuse, 0x21, !P2 ;  /* 0x000000210200c80c */ /* 0x040fe40005741670 */
[C---:B------:R-:W-:Y:S02]  /*3820*/  @!P4 ISETP.LT.OR P1, PT, R2.reuse, 0x21, !P1 ;  /* 0x000000210200c80c */ /* 0x040fe40004f21670 */
[----:B------:R-:W-:Y:S01]  /*3830*/  @!P4 ISETP.LT.OR P0, PT, R2, 0x21, !P0 ;  /* 0x000000210200c80c */ /* 0x000fe20004701670 */
[C---:B------:R-:W-:Y:S06]  /*3840*/  HMMA.16816.F32.BF16 R12, R160.reuse, R10, RZ ;  /* 0x0000000aa00c723c */ /* 0x040fec00000418ff */
[----:B------:R5:W-:Y:S02]  /*3850*/  @!P4 LDGSTS.E.BYPASS.LTC128B.128 [R78+0x5080], [R4.64], !P3 ;  /* 0x05080000044ecfae */ /* 0x000be4000d901d46 */
[----:B--2---:R-:W-:Y:S02]  /*3860*/  HMMA.16816.F32.BF16 R8, R160, R20, RZ ;  /* 0x00000014a008723c */ /* 0x004fe400000418ff */
[----:B------:R5:W-:Y:S04]  /*3870*/  @!P4 LDGSTS.E.BYPASS.LTC128B.128 [R78+0x6880], [R4.64+0x80], !P2 ;  /* 0x06880080044ecfae */ /* 0x000be8000d101d46 */
[----:B------:R5:W-:Y:S04]  /*3880*/  @!P4 LDGSTS.E.BYPASS.LTC128B.128 [R78+0x8080], [R4.64+0x100], !P1 ;  /* 0x08080100044ecfae */ /* 0x000be8000c901d46 */
[----:B------:R5:W-:Y:S04]  /*3890*/  @!P4 LDGSTS.E.BYPASS.LTC128B.128 [R78+0x9880], [R4.64+0x180], !P0 ;  /* 0x09880180044ecfae */ /* 0x000be8000c101d46 */
[----:B------:R-:W1:Y:S01]  /*38a0*/  LDSM.16.M88.4 R48, [R238] ;  /* 0x00000000ee30783b */ /* 0x000e620000000200 */
[----:B---3--:R-:W-:Y:S01]  /*38b0*/  HMMA.16816.F32.BF16 R16, R164, R24, R16 ;  /* 0x00000018a410723c */ /* 0x008fe20000041810 */
[----:B------:R-:W-:-:S02]  /*38c0*/  IMAD.IADD R237, R243, 0x1, R0 ;  /* 0x00000001f3ed7824 */ /* 0x000fc400078e0200 */
[----:B------:R-:W-:Y:S01]  /*38d0*/  IMAD.MOV.U32 R155, RZ, RZ, R28 ;  /* 0x000000ffff9b7224 */ /* 0x000fe200078e001c */
[----:B------:R-:W2:Y:S04]  /*38e0*/  LDSM.16.M88.4 R40, [R238+0x800] ;  /* 0x00080000ee28783b */ /* 0x000ea80000000200 */
[----:B------:R-:W3:Y:S01]  /*38f0*/  LDSM.16.M88.4 R52, [R237] ;  /* 0x00000000ed34783b */ /* 0x000ee20000000200 */
[----:B----4-:R-:W-:Y:S03]  /*3900*/  HMMA.16816.F32.BF16 R28, R164, R36, R8 ;  /* 0x00000024a41c723c */ /* 0x010fe60000041808 */
[----:B------:R-:W-:Y:S04]  /*3910*/  LDSM.16.M88.4 R60, [R237+0x800] ;  /* 0x00080000ed3c783b */ /* 0x000fe80000000200 */
[----:B------:R-:W-:Y:S01]  /*3920*/  LDSM.16.M88.4 R64, [R243+0x1800] ;  /* 0x00180000f340783b */ /* 0x000fe20000000200 */
[----:B------:R-:W-:Y:S03]  /*3930*/  HMMA.16816.F32.BF16 R8, R160, R22, RZ ;  /* 0x00000016a008723c */ /* 0x000fe600000418ff */
[----:B------:R-:W-:Y:S04]  /*3940*/  LDSM.16.M88.4 R20, [R237+0x1000] ;  /* 0x00100000ed14783b */ /* 0x000fe80000000200 */
[----:B------:R-:W-:Y:S01]  /*3950*/  LDSM.16.M88.4 R68, [R237+0x1800] ;  /* 0x00180000ed44783b */ /* 0x000fe20000000200 */
[----:B------:R-:W-:Y:S03]  /*3960*/  HMMA.16816.F32.BF16 R32, R164, R26, R12 ;  /* 0x0000001aa420723c */ /* 0x000fe6000004180c */
[----:B------:R-:W-:Y:S01]  /*3970*/  LDSM.16.M88.4 R72, [R237+0x4800] ;  /* 0x00480000ed48783b */ /* 0x000fe20000000200 */
[----:B------:R-:W-:-:S03]  /*3980*/  IADD3 R3, R243, 0x1000, RZ ;  /* 0x00001000f3037810 */ /* 0x000fc60007ffe0ff */
[----:B------:R-:W0:Y:S01]  /*3990*/  LDGDEPBAR ;  /* 0x00000000000079af */ /* 0x000e220000000000 */
[C---:B-----5:R-:W-:Y:S08]  /*39a0*/  HMMA.16816.F32.BF16 R4, R160.reuse, R44, RZ ;  /* 0x0000002ca004723c */ /* 0x060ff000000418ff */
[----:B------:R-:W-:Y:S01]  /*39b0*/  HMMA.16816.F32.BF16 R24, R160, R46, RZ ;  /* 0x0000002ea018723c */ /* 0x000fe200000418ff */
[----:B------:R-:W4:Y:S07]  /*39c0*/  LDSM.16.M88.4 R44, [R238+0x1000] ;  /* 0x00100000ee2c783b */ /* 0x000f2e0000000200 */
[----:B-1----:R-:W-:Y:S08]  /*39d0*/  HMMA.16816.F32.BF16 R12, R180, R48, R16 ;  /* 0x00000030b40c723c */ /* 0x002ff00000041810 */
[C---:B------:R-:W-:Y:S01]  /*39e0*/  HMMA.16816.F32.BF16 R16, R164.reuse, R38, R8 ;  /* 0x00000026a410723c */ /* 0x040fe20000041808 */
[----:B------:R-:W1:Y:S07]  /*39f0*/  LDSM.16.M88.4 R36, [R236+0x1800] ;  /* 0x00180000ec24783b */ /* 0x000e6e0000000200 */
[C---:B------:R-:W-:Y:S08]  /*3a00*/  HMMA.16816.F32.BF16 R8, R164.reuse, R56, R4 ;  /* 0x00000038a408723c */ /* 0x040ff00000041804 */
[----:B------:R-:W-:Y:S01]  /*3a10*/  HMMA.16816.F32.BF16 R24, R164, R58, R24 ;  /* 0x0000003aa418723c */ /* 0x000fe20000041818 */
[----:B------:R-:W-:Y:S07]  /*3a20*/  LDSM.16.M88.4 R56, [R238+0x1800] ;  /* 0x00180000ee38783b */ /* 0x000fee0000000200 */
[C---:B------:R-:W-:Y:S01]  /*3a30*/  HMMA.16816.F32.BF16 R32, R180.reuse, R50, R32 ;  /* 0x00000032b420723c */ /* 0x040fe20000041820 */
[----:B------:R-:W5:Y:S07]  /*3a40*/  LDSM.16.M88.4 R48, [R236+0x2000] ;  /* 0x00200000ec30783b */ /* 0x000f6e0000000200 */
[----:B--2---:R-:W-:Y:S08]  /*3a50*/  HMMA.16816.F32.BF16 R28, R180, R40, R28 ;  /* 0x00000028b41c723c */ /* 0x004ff0000004181c */
[----:B---3--:R-:W-:Y:S08]  /*3a60*/  HMMA.16816.F32.BF16 R4, R184, R52, R12 ;  /* 0x00000034b804723c */ /* 0x008ff0000004180c */
[C---:B------:R-:W-:Y:S01]  /*3a70*/  HMMA.16816.F32.BF16 R12, R180.reuse, R42, R16 ;  /* 0x0000002ab40c723c */ /* 0x040fe20000041810 */
[----:B------:R-:W2:Y:S07]  /*3a80*/  LDSM.16.M88.4 R40, [R236+0x2800] ;  /* 0x00280000ec28783b */ /* 0x000eae0000000200 */
[C---:B----4-:R-:W-:Y:S08]  /*3a90*/  HMMA.16816.F32.BF16 R8, R180.reuse, R44, R8 ;  /* 0x0000002cb408723c */ /* 0x050ff00000041808 */
        /* <DEDUP_REMOVED lines=12> */
[----:B-----5:R-:W-:Y:S08]  /*3b60*/  HMMA.16816.F32.BF16 R28, R188, R48, R28 ;  /* 0x00000030bc1c723c */ /* 0x020ff0000004181c */
        /* <DEDUP_REMOVED lines=30> */
[C---:B-1----:R-:W-:Y:S08]  /*3d50*/  HMMA.16816.F32.BF16 R28, R200.reuse, R36, R16 ;  /* 0x00000024c81c723c */ /* 0x042ff00000041810 */
[----:B------:R-:W-:Y:S01]  /*3d60*/  HMMA.16816.F32.BF16 R32, R200, R50, R24 ;  /* 0x00000032c820723c */ /* 0x000fe20000041818 */
[----:B------:R-:W1:Y:S04]  /*3d70*/  LDSM.16.M88.4 R24, [R243+0x3800] ;  /* 0x00380000f318783b */ /* 0x000e680000000200 */
[----:B------:R-:W-:Y:S03]  /*3d80*/  LDSM.16.M88.4 R48, [R243+0x4000] ;  /* 0x00400000f330783b */ /* 0x000fe60000000200 */
[----:B------:R-:W-:Y:S08]  /*3d90*/  HMMA.16816.F32.BF16 R16, R204, R44, R12 ;  /* 0x0000002ccc10723c */ /* 0x000ff0000004180c */
[C---:B---3--:R-:W-:Y:S01]  /*3da0*/  HMMA.16816.F32.BF16 R12, R208.reuse, R52, R20 ;  /* 0x00000034d00c723c */ /* 0x048fe20000041814 */
[----:B------:R-:W2:Y:S07]  /*3db0*/  LDSM.16.M88.4 R20, [R237+0x3000] ;  /* 0x00300000ed14783b */ /* 0x000eae0000000200 */
[----:B------:R-:W-:Y:S01]  /*3dc0*/  HMMA.16816.F32.BF16 R4, R208, R54, R4 ;  /* 0x00000036d004723c */ /* 0x000fe20000041804 */
[----:B------:R-:W3:Y:S07]  /*3dd0*/  LDSM.16.M88.4 R52, [R238+0x3800] ;  /* 0x00380000ee34783b */ /* 0x000eee0000000200 */
[----:B------:R-:W-:Y:S08]  /*3de0*/  HMMA.16816.F32.BF16 R36, R200, R38, R8 ;  /* 0x00000026c824723c */ /* 0x000ff00000041808 */
[----:B------:R-:W-:Y:S01]  /*3df0*/  HMMA.16816.F32.BF16 R8, R204, R46, R32 ;  /* 0x0000002ecc08723c */ /* 0x000fe20000041820 */
[----:B------:R-:W4:Y:S04]  /*3e00*/  LDSM.16.M88.4 R44, [R236+0x4800] ;  /* 0x00480000ec2c783b */ /* 0x000f280000000200 */
[----:B------:R-:W-:Y:S03]  /*3e10*/  LDSM.16.M88.4 R32, [R243+0x4800] ;  /* 0x00480000f320783b */ /* 0x000fe60000000200 */
[----:B------:R-:W-:Y:S08]  /*3e20*/  HMMA.16816.F32.BF16 R12, R212, R56, R12 ;  /* 0x00000038d40c723c */ /* 0x000ff0000004180c */
[----:B-1----:R-:W-:Y:S08]  /*3e30*/  HMMA.16816.F32.BF16 R16, R208, R24, R16 ;  /* 0x00000018d010723c */ /* 0x002ff00000041810 */
[----:B------:R-:W-:Y:S01]  /*3e40*/  HMMA.16816.F32.BF16 R4, R212, R58, R4 ;  /* 0x0000003ad404723c */ /* 0x000fe20000041804 */
[----:B------:R-:W-:Y:S07]  /*3e50*/  LDSM.16.M88.4 R56, [R236+0x5800] ;  /* 0x00580000ec38783b */ /* 0x000fee0000000200 */
[----:B------:R-:W-:Y:S01]  /*3e60*/  HMMA.16816.F32.BF16 R8, R208, R26, R8 ;  /* 0x0000001ad008723c */ /* 0x000fe20000041808 */
[----:B------:R-:W1:Y:S07]  /*3e70*/  LDSM.16.M88.4 R24, [R237+0x3800] ;  /* 0x00380000ed18783b */ /* 0x000e6e0000000200 */
[----:B--2---:R-:W-:Y:S08]  /*3e80*/  HMMA.16816.F32.BF16 R12, R216, R20, R12 ;  /* 0x00000014d80c723c */ /* 0x004ff0000004180c */
[C---:B------:R-:W-:Y:S08]  /*3e90*/  HMMA.16816.F32.BF16 R28, R204.reuse, R40, R28 ;  /* 0x00000028cc1c723c */ /* 0x040ff0000004181c */
[----:B------:R-:W-:Y:S01]  /*3ea0*/  HMMA.16816.F32.BF16 R40, R204, R42, R36 ;  /* 0x0000002acc28723c */ /* 0x000fe20000041824 */
[----:B------:R-:W2:Y:S07]  /*3eb0*/  LDSM.16.M88.4 R36, [R236+0x5000] ;  /* 0x00500000ec24783b */ /* 0x000eae0000000200 */
        /* <DEDUP_REMOVED lines=8> */
[----:B-1----:R-:W-:Y:S08]  /*3f40*/  HMMA.16816.F32.BF16 R16, R216, R24, R16 ;  /* 0x00000018d810723c */ /* 0x002ff00000041810 */
[----:B------:R-:W-:Y:S01]  /*3f50*/  HMMA.16816.F32.BF16 R8, R220, R46, R4 ;  /* 0x0000002edc08723c */ /* 0x000fe20000041804 */
[----:B------:R-:W1:Y:S07]  /*3f60*/  LDSM.16.M88.4 R44, [R243+0x5800] ;  /* 0x00580000f32c783b */ /* 0x000e6e0000000200 */
[----:B------:R-:W-:Y:S08]  /*3f70*/  HMMA.16816.F32.BF16 R4, R224, R32, R12 ;  /* 0x00000020e004723c */ /* 0x000ff0000004180c */
[----:B------:R-:W-:Y:S08]  /*3f80*/  HMMA.16816.F32.BF16 R28, R212, R64, R28 ;  /* 0x00000040d41c723c */ /* 0x000ff0000004181c */
[----:B------:R-:W-:Y:S08]  /*3f90*/  HMMA.16816.F32.BF16 R20, R216, R26, R20 ;  /* 0x0000001ad814723c */ /* 0x000ff00000041814 */
[----:B--2---:R-:W-:Y:S08]  /*3fa0*/  HMMA.16816.F32.BF16 R16, R220, R36, R16 ;  /* 0x00000024dc10723c */ /* 0x004ff00000041810 */
[----:B------:R-:W-:Y:S08]  /*3fb0*/  HMMA.16816.F32.BF16 R12, R224, R34, R8 ;  /* 0x00000022e00c723c */ /* 0x000ff00000041808 */
[----:B------:R-:W-:Y:S08]  /*3fc0*/  HMMA.16816.F32.BF16 R4, R228, R68, R4 ;  /* 0x00000044e404723c */ /* 0x000ff00000041804 */
[----:B------:R-:W-:Y:S01]  /*3fd0*/  HMMA.16816.F32.BF16 R8, R212, R66, R40 ;  /* 0x00000042d408723c */ /* 0x000fe20000041828 */
[----:B------:R-:W2:Y:S07]  /*3fe0*/  LDSM.16.M88.4 R40, [R237+0x5000] ;  /* 0x00500000ed28783b */ /* 0x000eae0000000200 */
[----:B---3--:R-:W-:Y:S08]  /*3ff0*/  HMMA.16816.F32.BF16 R28, R216, R48, R28 ;  /* 0x00000030d81c723c */ /* 0x008ff0000004181c */
[----:B------:R-:W-:Y:S01]  /*4000*/  HMMA.16816.F32.BF16 R24, R220, R38, R20 ;  /* 0x00000026dc18723c */ /* 0x000fe20000041814 */
[----:B------:R-:W3:Y:S07]  /*4010*/  LDSM.16.M88.4 R36, [R238+0x5800] ;  /* 0x00580000ee24783b */ /* 0x000eee0000000200 */
[----:B------:R-:W-:Y:S08]  /*4020*/  HMMA.16816.F32.BF16 R20, R224, R60, R16 ;  /* 0x0000003ce014723c */ /* 0x000ff00000041810 */
[----:B------:R-:W-:Y:S08]  /*4030*/  HMMA.16816.F32.BF16 R12, R228, R70, R12 ;  /* 0x00000046e40c723c */ /* 0x000ff0000004180c */
[----:B------:R-:W-:Y:S08]  /*4040*/  HMMA.16816.F32.BF16 R32, R232, R72, R4 ;  /* 0x00000048e820723c */ /* 0x000ff00000041804 */
[----:B------:R-:W-:Y:S08]  /*4050*/  HMMA.16816.F32.BF16 R8, R216, R50, R8 ;  /* 0x00000032d808723c */ /* 0x000ff00000041808 */
[----:B------:R-:W-:Y:S01]  /*4060*/  HMMA.16816.F32.BF16 R4, R220, R56, R28 ;  /* 0x00000038dc04723c */ /* 0x000fe2000004181c */
[----:B------:R-:W4:Y:S01]  /*4070*/  LDSM.16.M88.4 R28, [R237+0x5800] ;  /* 0x00580000ed1c783b */ /* 0x000f220000000200 */
[----:B------:R-:W-:Y:S01]  /*4080*/  IADD3 R2, R243, 0x800, RZ ;  /* 0x00000800f3027810 */ /* 0x000fe20007ffe0ff */
[----:B------:R-:W-:-:S05]  /*4090*/  DEPBAR.LE SB0, 0x0 ;  /* 0x000080000000791a */ /* 0x000fca0000000000 */
[----:B------:R-:W-:Y:S08]  /*40a0*/  HMMA.16816.F32.BF16 R16, R224, R62, R24 ;  /* 0x0000003ee010723c */ /* 0x000ff00000041818 */
[----:B------:R-:W-:Y:S01]  /*40b0*/  HMMA.16816.F32.BF16 R20, R228, R52, R20 ;  /* 0x00000034e414723c */ /* 0x000fe20000041814 */
[----:B------:R-:W-:-:S07]  /*40c0*/  FMUL.FTZ R0, R32, c[0x0][0x320] ;  /* 0x0000c80020007a20 */ /* 0x000fce0000410000 */
[----:B------:R-:W-:Y:S01]  /*40d0*/  HMMA.16816.F32.BF16 R24, R232, R74, R12 ;  /* 0x0000004ae818723c */ /* 0x000fe2000004180c */
[----:B------:R5:W1:Y:S07]  /*40e0*/  MUFU.TANH R49, R0 ;  /* 0x0000000000317308 */ /* 0x000a6e0000002400 */
[----:B------:R-:W-:Y:S01]  /*40f0*/  HMMA.16816.F32.BF16 R12, R220, R58, R8 ;  /* 0x0000003adc0c723c */ /* 0x000fe20000041808 */
[----:B-----5:R-:W-:-:S07]  /*4100*/  FMUL.FTZ R0, R33, c[0x0][0x320] ;  /* 0x0000c80021007a20 */ /* 0x020fce0000410000 */
[----:B-1----:R-:W-:Y:S01]  /*4110*/  HMMA.16816.F32.BF16 R8, R224, R44, R4 ;  /* 0x0000002ce008723c */ /* 0x002fe20000041804 */
[----:B------:R1:W1:Y:S07]  /*4120*/  MUFU.TANH R48, R0 ;  /* 0x0000000000307308 */ /* 0x00026e0000002400 */
[----:B------:R-:W-:Y:S01]  /*4130*/  HMMA.16816.F32.BF16 R4, R228, R54, R16 ;  /* 0x00000036e404723c */ /* 0x000fe20000041810 */
[----:B-1----:R-:W-:-:S07]  /*4140*/  FMUL.FTZ R0, R34, c[0x0][0x320] ;  /* 0x0000c80022007a20 */ /* 0x002fce0000410000 */
[----:B--2---:R-:W-:Y:S01]  /*4150*/  HMMA.16816.F32.BF16 R20, R232, R40, R20 ;  /* 0x00000028e814723c */ /* 0x004fe20000041814 */
[----:B------:R1:W2:Y:S02]  /*4160*/  MUFU.TANH R45, R0 ;  /* 0x00000000002d7308 */ /* 0x0002a40000002400 */
[----:B-1----:R-:W-:-:S06]  /*4170*/  FMUL.FTZ R0, R35, c[0x0][0x320] ;  /* 0x0000c80023007a20 */ /* 0x002fcc0000410000 */
[----:B------:R1:W1:Y:S01]  /*4180*/  MUFU.TANH R44, R0 ;  /* 0x00000000002c7308 */ /* 0x0002620000002400 */
[----:B------:R-:W-:Y:S01]  /*4190*/  HMMA.16816.F32.BF16 R16, R224, R46, R12 ;  /* 0x0000002ee010723c */ /* 0x000fe2000004180c */
[----:B-1----:R-:W-:-:S06]  /*41a0*/  FMUL.FTZ R0, R24, c[0x0][0x320] ;  /* 0x0000c80018007a20 */ /* 0x002fcc0000410000 */
[----:B------:R1:W1:Y:S01]  /*41b0*/  MUFU.TANH R40, R0 ;  /* 0x0000000000287308 */ /* 0x0002620000002400 */
[----:B---3--:R-:W-:Y:S01]  /*41c0*/  HMMA.16816.F32.BF16 R12, R228, R36, R8 ;  /* 0x00000024e40c723c */ /* 0x008fe20000041808 */
[----:B-1----:R-:W-:-:S06]  /*41d0*/  FMUL.FTZ R0, R25, c[0x0][0x320] ;  /* 0x0000c80019007a20 */ /* 0x002fcc0000410000 */
[----:B------:R1:W3:Y:S01]  /*41e0*/  MUFU.TANH R35, R0 ;  /* 0x0000000000237308 */ /* 0x0002e20000002400 */
[----:B------:R-:W-:Y:S01]  /*41f0*/  HMMA.16816.F32.BF16 R4, R232, R42, R4 ;  /* 0x0000002ae804723c */ /* 0x000fe20000041804 */
[----:B-1----:R-:W-:-:S06]  /*4200*/  FMUL.FTZ R0, R26, c[0x0][0x320] ;  /* 0x0000c8001a007a20 */ /* 0x002fcc0000410000 */
[----:B------:R1:W1:Y:S02]  /*4210*/  MUFU.TANH R41, R0 ;  /* 0x0000000000297308 */ /* 0x0002640000002400 */
[----:B-1----:R-:W-:-:S06]  /*4220*/  FMUL.FTZ R0, R27, c[0x0][0x320] ;  /* 0x0000c8001b007a20 */ /* 0x002fcc0000410000 */
[----:B------:R1:W1:Y:S01]  /*4230*/  MUFU.TANH R36, R0 ;  /* 0x0000000000247308 */ /* 0x0002620000002400 */
[----:B------:R-:W-:Y:S01]  /*4240*/  HMMA.16816.F32.BF16 R8, R228, R38, R16 ;  /* 0x00000026e408723c */ /* 0x000fe20000041810 */
[----:B-1----:R-:W-:-:S06]  /*4250*/  FMUL.FTZ R0, R20, c[0x0][0x320] ;  /* 0x0000c80014007a20 */ /* 0x002fcc0000410000 */
[----:B------:R1:W1:Y:S01]  /*4260*/  MUFU.TANH R32, R0 ;  /* 0x0000000000207308 */ /* 0x0002620000002400 */
[----:B----4-:R-:W-:Y:S01]  /*4270*/  HMMA.16816.F32.BF16 R12, R232, R28, R12 ;  /* 0x0000001ce80c723c */ /* 0x010fe2000004180c */
[----:B-1----:R-:W-:-:S06]  /*4280*/  FMUL.FTZ R0, R21, c[0x0][0x320] ;  /* 0x0000c80015007a20 */ /* 0x002fcc0000410000 */
        /* <DEDUP_REMOVED lines=19> */
[----:B------:R1:W1:Y:S01]  /*43c0*/  MUFU.TANH R26, R0 ;  /* 0x00000000001a7308 */ /* 0x0002620000002400 */
[----:B------:R2:W-:Y:S01]  /*43d0*/  STL [R1+0x4], R3 ;  /* 0x0000040301007387 */ /* 0x0005e20000100800 */
[----:B-1----:R-:W-:-:S06]  /*43e0*/  FMUL.FTZ R0, R15, c[0x0][0x320] ;  /* 0x0000c8000f007a20 */ /* 0x002fcc0000410000 */
[----:B------:R1:W1:Y:S01]  /*43f0*/  MUFU.TANH R25, R0 ;  /* 0x0000000000197308 */ /* 0x0002620000002400 */
[----:B------:R2:W-:Y:S01]  /*4400*/  STL [R1], R2 ;  /* 0x0000000201007387 */ /* 0x0005e20000100800 */
[----:B-1----:R-:W-:-:S06]  /*4410*/  FMUL.FTZ R0, R4, c[0x0][0x320] ;  /* 0x0000c80004007a20 */ /* 0x002fcc0000410000 */
[----:B------:R1:W1:Y:S01]  /*4420*/  MUFU.TANH R18, R0 ;  /* 0x0000000000127308 */ /* 0x0002620000002400 */
[----:B------:R-:W-:Y:S01]  /*4430*/  ISETP.GT.AND P0, PT, R77, R155, PT ;  /* 0x0000009b4d00720c */ /* 0x000fe20003f04270 */
[----:B-1----:R-:W-:-:S06]  /*4440*/  FMUL.FTZ R0, R5, c[0x0][0x320] ;  /* 0x0000c80005007a20 */ /* 0x002fcc0000410000 */
[----:B------:R1:W1:Y:S02]  /*4450*/  MUFU.TANH R9, R0 ;  /* 0x0000000000097308 */ /* 0x0002640000002400 */
[----:B-1----:R-:W-:-:S06]  /*4460*/  FMUL.FTZ R0, R6, c[0x0][0x320] ;  /* 0x0000c80006007a20 */ /* 0x002fcc0000410000 */
[----:B------:R1:W1:Y:S01]  /*4470*/  MUFU.TANH R24, R0 ;  /* 0x0000000000187308 */ /* 0x0002620000002400 */
[----:B------:R-:W-:Y:S01]  /*4480*/  BSSY B0, `(.L_x_877) ;  /* 0x0000033000007945 */ /* 0x000fe20003800000 */
[----:B-1----:R-:W-:-:S06]  /*4490*/  FMUL.FTZ R0, R7, c[0x0][0x320] ;  /* 0x0000c80007007a20 */ /* 0x002fcc0000410000 */
[----:B------:R1:W1:Y:S01]  /*44a0*/  MUFU.TANH R23, R0 ;  /* 0x0000000000177308 */ /* 0x0002620000002400 */
        /* <DEDUP_REMOVED lines=8> */
[----:B------:R-:W-:Y:S01]  /*4530*/  IADD3 R244, R243, 0x2000, RZ ;  /* 0x00002000f3f47810 */ /* 0x000fe20007ffe0ff */
[----:B------:R-:W-:Y:S06]  /*4540*/  BAR.SYNC.DEFER_BLOCKING 0x0 ;  /* 0x0000000000007b1d */ /* 0x000fec0000010000 */
[----:B------:R-:W-:Y:S05]  /*4550*/  @!P0 BRA `(.L_x_878) ;  /* 0x0000025000008947 */ /* 0x000fea0003800000 */
[----:B-1234-:R-:W-:Y:S02]  /*4560*/  IADD3 R4, -R118, 0x30, RZ ;  /* 0x0000003076047810 */ /* 0x01efe40007ffe1ff */
[----:B------:R-:W-:-:S02]  /*4570*/  IADD3 R0, R103, -0x2, RZ ;  /* 0xfffffffe67007810 */ /* 0x000fc40007ffe0ff */
        /* <DEDUP_REMOVED lines=35> */
.L_x_878:
[----:B-1234-:R-:W-:Y:S05]  /*47b0*/  BSYNC B0 ;  /* 0x0000000000007941 */ /* 0x01efea0003800000 */
.L_x_877:
[----:B------:R-:W2:Y:S04]  /*47c0*/  LDL R4, [R1+0x64] ;  /* 0x0000640001047983 */ /* 0x000ea80000100800 */
[----:B------:R-:W-:Y:S04]  /*47d0*/  STL [R1+0xe0], R162 ;  /* 0x0000e0a201007387 */ /* 0x000fe80000100800 */
[----:B------:R-:W-:Y:S04]  /*47e0*/  STL [R1+0xdc], R161 ;  /* 0x0000dca101007387 */ /* 0x000fe80000100800 */
[----:B------:R1:W-:Y:S04]  /*47f0*/  STL [R1+0xd8], R160 ;  /* 0x0000d8a001007387 */ /* 0x0003e80000100800 */
[----:B------:R-:W3:Y:S04]  /*4800*/  LDL R134, [R1+0xcc] ;  /* 0x0000cc0001867983 */ /* 0x000ee80000100800 */
[----:B------:R-:W4:Y:S01]  /*4810*/  LDL R37, [R1+0x8] ;  /* 0x0000080001257983 */ /* 0x000f220000100800 */
[----:B------:R-:W-:-:S03]  /*4820*/  ISETP.NE.AND P3, PT, R102, 0x1, PT ;  /* 0x000000016600780c */ /* 0x000fc60003f65270 */
[----:B------:R-:W-:Y:S04]  /*4830*/  LDSM.16.MT88.4 R68, [R241+0x1800] ;  /* 0x00180000f144783b */ /* 0x000fe80000004200 */
[----:B------:R-:W-:Y:S04]  /*4840*/  LDSM.16.MT88.4 R64, [R240+0x800] ;  /* 0x00080000f040783b */ /* 0x000fe80000004200 */
[----:B------:R-:W-:Y:S04]  /*4850*/  LDSM.16.MT88.4 R56, [R239+0x2000] ;  /* 0x00200000ef38783b */ /* 0x000fe80000004200 */
[----:B------:R-:W-:Y:S04]  /*4860*/  LDSM.16.MT88.4 R60, [R242+0x800] ;  /* 0x00080000f23c783b */ /* 0x000fe80000004200 */
[----:B-1----:R-:W4:Y:S04]  /*4870*/  LDL R160, [R1+0x88] ;  /* 0x0000880001a07983 */ /* 0x002f280000100800 */
[----:B------:R-:W-:Y:S04]  /*4880*/  LDSM.16.MT88.4 R72, [R241+0x2000] ;  /* 0x00200000f148783b */ /* 0x000fe80000004200 */
[----:B------:R-:W0:Y:S01]  /*4890*/  LDGDEPBAR ;  /* 0x00000000000079af */ /* 0x000e220000000000 */
[----:B---3--:R-:W-:-:S04]  /*48a0*/  IMAD.IADD R0, R134, 0x1, R135 ;  /* 0x0000000186007824 */ /* 0x008fc800078e0287 */
[----:B------:R-:W-:-:S05]  /*48b0*/  @P3 IMAD.HI.U32 R2, R0, c[0x0][0x2c8], RZ ;  /* 0x0000b20000023a27 */ /* 0x000fca00078e00ff */
[----:B------:R-:W-:-:S05]  /*48c0*/  @P3 SHF.R.U32.HI R0, RZ, c[0x0][0x2cc], R2 ;  /* 0x0000b300ff003a19 */ /* 0x000fca0000011602 */
[----:B------:R-:W1:Y:S01]  /*48d0*/  SHFL.IDX PT, R2, R0, RZ, 0x1c1f ;  /* 0x001c1fff00027589 */ /* 0x000e6200000e0000 */
[----:B--2---:R-:W-:Y:S01]  /*48e0*/  IADD3 R3, -R4, 0x1, R76 ;  /* 0x0000000104037810 */ /* 0x004fe20007ffe14c */
[----:B------:R-:W-:-:S04]  /*48f0*/  IMAD.IADD R4, R76, 0x1, -R4 ;  /* 0x000000014c047824 */ /* 0x000fc800078e0a04 */
[----:B----4-:R-:W-:Y:S01]  /*4900*/  IMAD.IADD R3, R3, 0x1, -R160 ;  /* 0x0000000103037824 */ /* 0x010fe200078e0aa0 */
[----:B------:R2:W3:Y:S04]  /*4910*/  SHFL.IDX PT, R6, R0, 0x1, 0x1c1f ;  /* 0x003c1f0000067f89 */ /* 0x0004e800000e0000 */
[----:B-1----:R-:W-:-:S04]  /*4920*/  IADD3 R2, R3, R2, RZ ;  /* 0x0000000203027210 */ /* 0x002fc80007ffe0ff */
[----:B------:R-:W-:-:S04]  /*4930*/  IMNMX R2, R4, R2, PT ;  /* 0x0000000204027217 */ /* 0x000fc80003800200 */
[C---:B------:R-:W-:Y:S02]  /*4940*/  ISETP.GT.AND P0, PT, R2.reuse, RZ, PT ;  /* 0x000000ff0200720c */ /* 0x040fe40003f04270 */
[C---:B------:R-:W-:Y:S02]  /*4950*/  ISETP.GT.AND P1, PT, R2.reuse, 0x1, PT ;  /* 0x000000010200780c */ /* 0x040fe40003f24270 */
[----:B------:R-:W-:Y:S02]  /*4960*/  FSEL R16, R49, -INF , P0 ;  /* 0xff80000031107808 */ /* 0x000fe40000000000 */
[----:B------:R-:W-:Y:S02]  /*4970*/  ISETP.GT.AND P0, PT, R2, 0x8, PT ;  /* 0x000000080200780c */ /* 0x000fe40003f04270 */
[----:B------:R-:W-:Y:S02]  /*4980*/  FSEL R15, R48, -INF , P1 ;  /* 0xff800000300f7808 */ /* 0x000fe40000800000 */
[----:B------:R-:W-:Y:S01]  /*4990*/  ISETP.GT.AND P1, PT, R2, 0x9, PT ;  /* 0x000000090200780c */ /* 0x000fe20003f24270 */
[----:B------:R-:W-:Y:S01]  /*49a0*/  LDSM.16.MT88.4 R48, [R241+0x800] ;  /* 0x00080000f130783b */ /* 0x000fe20000004200 */
[----:B------:R-:W-:-:S02]  /*49b0*/  FSEL R14, R40, -INF , P0 ;  /* 0xff800000280e7808 */ /* 0x000fc40000000000 */
[----:B--2---:R-:W-:Y:S02]  /*49c0*/  FMNMX.FTZ R0, R16, R15, !PT ;  /* 0x0000000f10007209 */ /* 0x004fe40007810000 */
[C---:B------:R-:W-:Y:S02]  /*49d0*/  ISETP.GT.AND P0, PT, R2.reuse, 0x10, PT ;  /* 0x000000100200780c */ /* 0x040fe40003f04270 */
[----:B------:R-:W-:Y:S02]  /*49e0*/  FSEL R13, R35, -INF , P1 ;  /* 0xff800000230d7808 */ /* 0x000fe40000800000 */
[----:B------:R-:W-:Y:S02]  /*49f0*/  ISETP.GT.AND P1, PT, R2, 0x11, PT ;  /* 0x000000110200780c */ /* 0x000fe40003f24270 */
[----:B------:R-:W-:Y:S02]  /*4a00*/  FMNMX.FTZ R0, R14, R0, !PT ;  /* 0x000000000e007209 */ /* 0x000fe40007810000 */
[----:B------:R-:W-:-:S02]  /*4a10*/  FSEL R12, R32, -INF , P0 ;  /* 0xff800000200c7808 */ /* 0x000fc40000000000 */
[C---:B------:R-:W-:Y:S02]  /*4a20*/  ISETP.GT.AND P0, PT, R2.reuse, 0x18, PT ;  /* 0x000000180200780c */ /* 0x040fe40003f04270 */
[----:B------:R-:W-:Y:S02]  /*4a30*/  FSEL R17, R27, -INF , P1 ;  /* 0xff8000001b117808 */ /* 0x000fe40000800000 */
[----:B------:R-:W-:Y:S02]  /*4a40*/  FMNMX.FTZ R0, R13, R0, !PT ;  /* 0x000000000d007209 */ /* 0x000fe40007810000 */
[----:B------:R-:W-:Y:S02]  /*4a50*/  ISETP.GT.AND P1, PT, R2, 0x19, PT ;  /* 0x000000190200780c */ /* 0x000fe40003f24270 */
[----:B------:R-:W-:Y:S02]  /*4a60*/  FSEL R11, R21, -INF , P0 ;  /* 0xff800000150b7808 */ /* 0x000fe40000000000 */
[----:B------:R-:W-:Y:S01]  /*4a70*/  FMNMX.FTZ R5, R12, R0, !PT ;  /* 0x000000000c057209 */ /* 0x000fe20007810000 */
[----:B---3--:R-:W-:Y:S01]  /*4a80*/  IMAD.IADD R0, R3, 0x1, R6 ;  /* 0x0000000103007824 */ /* 0x008fe200078e0206 */
[----:B------:R-:W-:-:S02]  /*4a90*/  ISETP.GT.AND P0, PT, R2, 0x20, PT ;  /* 0x000000200200780c */ /* 0x000fc40003f04270 */
[----:B------:R-:W-:Y:S02]  /*4aa0*/  FSEL R10, R22, -INF , P1 ;  /* 0xff800000160a7808 */ /* 0x000fe40000800000 */
[----:B------:R-:W-:Y:S02]  /*4ab0*/  ISETP.GT.AND P1, PT, R2, 0x21, PT ;  /* 0x000000210200780c */ /* 0x000fe40003f24270 */
[----:B------:R-:W-:Y:S02]  /*4ac0*/  FSEL R99, R20, -INF , P0 ;  /* 0xff80000014637808 */ /* 0x000fe40000000000 */
[----:B------:R-:W-:Y:S02]  /*4ad0*/  ISETP.GT.AND P0, PT, R2, 0x28, PT ;  /* 0x000000280200780c */ /* 0x000fe40003f04270 */
[----:B------:R-:W-:Y:S02]  /*4ae0*/  FSEL R98, R19, -INF , P1 ;  /* 0xff80000013627808 */ /* 0x000fe40000800000 */
[----:B------:R-:W-:-:S02]  /*4af0*/  FMNMX.FTZ R3, R17, R5, !PT ;  /* 0x0000000511037209 */ /* 0x000fc40007810000 */
[----:B------:R-:W-:Y:S02]  /*4b00*/  IMNMX R0, R4, R0, PT ;  /* 0x0000000004007217 */ /* 0x000fe40003800200 */
[----:B------:R-:W-:Y:S02]  /*4b10*/  ISETP.GT.AND P1, PT, R2, 0x29, PT ;  /* 0x000000290200780c */ /* 0x000fe40003f24270 */
[----:B------:R-:W-:Y:S02]  /*4b20*/  FSEL R97, R18, -INF , P0 ;  /* 0xff80000012617808 */ /* 0x000fe40000000000 */
[----:B------:R-:W-:Y:S02]  /*4b30*/  FMNMX.FTZ R3, R11, R3, !PT ;  /* 0x000000030b037209 */ /* 0x000fe40007810000 */
[----:B------:R-:W-:Y:S02]  /*4b40*/  ISETP.GT.AND P0, PT, R0, RZ, PT ;  /* 0x000000ff0000720c */ /* 0x000fe40003f04270 */
[----:B------:R-:W-:-:S02]  /*4b50*/  FSEL R94, R9, -INF , P1 ;  /* 0xff800000095e7808 */ /* 0x000fc40000800000 */
[----:B------:R-:W-:Y:S02]  /*4b60*/  ISETP.GT.AND P1, PT, R0, 0x1, PT ;  /* 0x000000010000780c */ /* 0x000fe40003f24270 */
[----:B------:R-:W-:Y:S02]  /*4b70*/  FMNMX.FTZ R3, R10, R3, !PT ;  /* 0x000000030a037209 */ /* 0x000fe40007810000 */
[----:B------:R-:W-:Y:S02]  /*4b80*/  FSEL R9, R45, -INF , P0 ;  /* 0xff8000002d097808 */ /* 0x000fe40000000000 */
[----:B------:R-:W-:Y:S02]  /*4b90*/  ISETP.GT.AND P0, PT, R0, 0x8, PT ;  /* 0x000000080000780c */ /* 0x000fe40003f04270 */
[----:B------:R-:W-:Y:S02]  /*4ba0*/  FSEL R8, R44, -INF , P1 ;  /* 0xff8000002c087808 */ /* 0x000fe40000800000 */
[----:B------:R-:W-:Y:S01]  /*4bb0*/  FMNMX.FTZ R2, R99, R3, !PT ;  /* 0x0000000363027209 */ /* 0x000fe20007810000 */
[----:B------:R-:W-:Y:S01]  /*4bc0*/  LDSM.16.MT88.4 R44, [R239+0x1800] ;  /* 0x00180000ef2c783b */ /* 0x000fe20000004200 */
[----:B------:R-:W-:-:S02]  /*4bd0*/  ISETP.GT.AND P1, PT, R0, 0x9, PT ;  /* 0x000000090000780c */ /* 0x000fc40003f24270 */
[----:B------:R-:W-:Y:S02]  /*4be0*/  FSEL R7, R41, -INF , P0 ;  /* 0xff80000029077808 */ /* 0x000fe40000000000 */
[----:B------:R-:W-:Y:S01]  /*4bf0*/  FMNMX.FTZ R3, R9, R8, !PT ;  /* 0x0000000809037209 */ /* 0x000fe20007810000 */
[----:B------:R-:W-:Y:S01]  /*4c00*/  LDSM.16.MT88.4 R40, [R37] ;  /* 0x000000002528783b */ /* 0x000fe20000004200 */
[----:B------:R-:W-:Y:S02]  /*4c10*/  ISETP.GT.AND P0, PT, R0, 0x10, PT ;  /* 0x000000100000780c */ /* 0x000fe40003f04270 */
[----:B------:R-:W-:Y:S02]  /*4c20*/  FSEL R6, R36, -INF , P1 ;  /* 0xff80000024067808 */ /* 0x000fe40000800000 */
[----:B------:R-:W-:Y:S02]  /*4c30*/  FMNMX.FTZ R3, R7, R3, !PT ;  /* 0x0000000307037209 */ /* 0x000fe40007810000 */
[----:B------:R-:W-:-:S02]  /*4c40*/  FMNMX.FTZ R2, R98, R2, !PT ;  /* 0x0000000262027209 */ /* 0x000fc40007810000 */
[----:B------:R-:W-:Y:S02]  /*4c50*/  ISETP.GT.AND P1, PT, R0, 0x11, PT ;  /* 0x000000110000780c */ /* 0x000fe40003f24270 */
[----:B------:R-:W-:Y:S02]  /*4c60*/  FSEL R5, R34, -INF , P0 ;  /* 0xff80000022057808 */ /* 0x000fe40000000000 */
[----:B------:R-:W-:Y:S02]  /*4c70*/  FMNMX.FTZ R3, R6, R3, !PT ;  /* 0x0000000306037209 */ /* 0x000fe40007810000 */
[----:B------:R-:W-:Y:S02]  /*4c80*/  FMNMX.FTZ R2, R97, R2, !PT ;  /* 0x0000000261027209 */ /* 0x000fe40007810000 */
[----:B------:R-:W-:Y:S02]  /*4c90*/  ISETP.GT.AND P0, PT, R0, 0x18, PT ;  /* 0x000000180000780c */ /* 0x000fe40003f04270 */
[----:B------:R-:W-:-:S02]  /*4ca0*/  FSEL R4, R33, -INF , P1 ;  /* 0xff80000021047808 */ /* 0x000fc40000800000 */
[----:B------:R-:W-:Y:S01]  /*4cb0*/  FMNMX.FTZ R18, R5, R3, !PT ;  /* 0x0000000305127209 */ /* 0x000fe20007810000 */
[----:B------:R-:W-:Y:S01]  /*4cc0*/  LDSM.16.MT88.4 R32, [R239+0x800] ;  /* 0x00080000ef20783b */ /* 0x000fe20000004200 */
[----:B------:R-:W-:Y:S02]  /*4cd0*/  FMNMX.FTZ R2, R94, R2, !PT ;  /* 0x000000025e027209 */ /* 0x000fe40007810000 */
[----:B------:R-:W-:Y:S02]  /*4ce0*/  ISETP.GT.AND P1, PT, R0, 0x19, PT ;  /* 0x000000190000780c */ /* 0x000fe40003f24270 */
[----:B------:R-:W-:Y:S02]  /*4cf0*/  FSEL R3, R29, -INF , P0 ;  /* 0xff8000001d037808 */ /* 0x000fe40000000000 */
[----:B------:R-:W-:Y:S01]  /*4d00*/  FMNMX.FTZ R19, R4, R18, !PT ;  /* 0x0000001204137209 */ /* 0x000fe20007810000 */
[----:B------:R-:W1:Y:S01]  /*4d10*/  SHFL.BFLY PT, R20, R2, 0x2, 0x1f ;  /* 0x0c401f0002147f89 */ /* 0x000e6200000e0000 */
[----:B------:R-:W-:-:S02]  /*4d20*/  ISETP.GT.AND P0, PT, R0, 0x20, PT ;  /* 0x000000200000780c */ /* 0x000fc40003f04270 */
[----:B------:R-:W-:Y:S02]  /*4d30*/  FSEL R18, R28, -INF , P1 ;  /* 0xff8000001c127808 */ /* 0x000fe40000800000 */
[----:B------:R-:W-:Y:S01]  /*4d40*/  FMNMX.FTZ R19, R3, R19, !PT ;  /* 0x0000001303137209 */ /* 0x000fe20007810000 */
[----:B------:R-:W-:Y:S01]  /*4d50*/  LDSM.16.MT88.4 R28, [R241] ;  /* 0x00000000f11c783b */ /* 0x000fe20000004200 */
        /* <DEDUP_REMOVED lines=8> */
[----:B------:R-:W-:Y:S01]  /*4de0*/  FMNMX.FTZ R0, R95, R19, !PT ;  /* 0x000000135f007209 */ /* 0x000fe20007810000 */
[----:B------:R-:W-:Y:S01]  /*4df0*/  LDSM.16.MT88.4 R24, [R240] ;  /* 0x00000000f018783b */ /* 0x000fe20000004200 */
[----:B------:R-:W-:-:S02]  /*4e00*/  FSEL R92, R23, -INF , P0 ;  /* 0xff800000175c7808 */ /* 0x000fc40000000000 */
[----:B------:R-:W-:-:S04]  /*4e10*/  FMNMX.FTZ R0, R93, R0, !PT ;  /* 0x000000005d007209 */ /* 0x000fc80007810000 */
        /* <DEDUP_REMOVED lines=8> */
[----:B------:R-:W-:-:S05]  /*4ea0*/  FMUL.FTZ R2, R133, c[0x0][0x2d0] ;  /* 0x0000b40085027a20 */ /* 0x000fca0000410000 */
[----:B------:R-:W-:-:S05]  /*4eb0*/  FSEL R2, R2, RZ, P0 ;  /* 0x000000ff02027208 */ /* 0x000fca0000000000 */
[--C-:B------:R-:W-:Y:S02]  /*4ec0*/  FFMA.FTZ R12, R12, c[0x0][0x2d0], -R2.reuse ;  /* 0x0000b4000c0c7a23 */ /* 0x100fe40000010802 */
[--C-:B------:R-:W-:Y:S02]  /*4ed0*/  FFMA.FTZ R15, R15, c[0x0][0x2d0], -R2.reuse ;  /* 0x0000b4000f0f7a23 */ /* 0x100fe40000010802 */
[----:B------:R2:W-:Y:S01]  /*4ee0*/  MUFU.EX2 R88, R12 ;  /* 0x0000000c00587308 */ /* 0x0005e20000000800 */
[--C-:B------:R-:W-:Y:S01]  /*4ef0*/  FFMA.FTZ R14, R14, c[0x0][0x2d0], -R2.reuse ;  /* 0x0000b4000e0e7a23 */ /* 0x100fe20000010802 */
[----:B-1----:R-:W-:Y:S01]  /*4f00*/  FMNMX.FTZ R132, R0, R19, !PT ;  /* 0x0000001300847209 */ /* 0x002fe20007810000 */
[--C-:B------:R-:W-:Y:S02]  /*4f10*/  FFMA.FTZ R0, R17, c[0x0][0x2d0], -R2.reuse ;  /* 0x0000b40011007a23 */ /* 0x100fe40000010802 */
[----:B------:R-:W-:-:S03]  /*4f20*/  FFMA.FTZ R13, R13, c[0x0][0x2d0], -R2 ;  /* 0x0000b4000d0d7a23 */ /* 0x000fc60000010802 */
[----:B------:R1:W-:Y:S01]  /*4f30*/  MUFU.EX2 R89, R0 ;  /* 0x0000000000597308 */ /* 0x0003e20000000800 */
[C---:B------:R-:W-:Y:S01]  /*4f40*/  FSETP.NEU.FTZ.AND P0, PT, R132.reuse, -INF , PT ;  /* 0xff8000008400780b */ /* 0x040fe20003f1d000 */
[----:B--2---:R-:W-:-:S06]  /*4f50*/  FMUL.FTZ R12, R132, c[0x0][0x2d0] ;  /* 0x0000b400840c7a20 */ /* 0x004fcc0000410000 */
[----:B------:R-:W-:Y:S01]  /*4f60*/  MUFU.EX2 R80, R15 ;  /* 0x0000000f00507308 */ /* 0x000fe20000000800 */
[----:B-1----:R-:W-:-:S07]  /*4f70*/  FFMA.FTZ R0, R11, c[0x0][0x2d0], -R2 ;  /* 0x0000b4000b007a23 */ /* 0x002fce0000010802 */
[----:B------:R-:W-:Y:S08]  /*4f80*/  MUFU.EX2 R84, R14 ;  /* 0x0000000e00547308 */ /* 0x000ff00000000800 */
[----:B------:R1:W-:Y:S08]  /*4f90*/  MUFU.EX2 R90, R0 ;  /* 0x00000000005a7308 */ /* 0x0003f00000000800 */
[----:B------:R2:W-:Y:S01]  /*4fa0*/  MUFU.EX2 R83, R13 ;  /* 0x0000000d00537308 */ /* 0x0005e20000000800 */
[----:B-1----:R-:W-:-:S02]  /*4fb0*/  FSEL R0, R12, RZ, P0 ;  /* 0x000000ff0c007208 */ /* 0x002fc40000000000 */
[----:B--2---:R-:W1:Y:S01]  /*4fc0*/  LDSM.16.MT88.4 R12, [R239] ;  /* 0x00000000ef0c783b */ /* 0x004e620000004200 */
[----:B------:R-:W-:Y:S02]  /*4fd0*/  FFMA.FTZ R16, R16, c[0x0][0x2d0], -R2 ;  /* 0x0000b40010107a23 */ /* 0x000fe40000010802 */
[--C-:B------:R-:W-:Y:S02]  /*4fe0*/  FFMA.FTZ R9, R9, c[0x0][0x2d0], -R0.reuse ;  /* 0x0000b40009097a23 */ /* 0x100fe40000010800 */
[--C-:B------:R-:W-:Y:S02]  /*4ff0*/  FFMA.FTZ R8, R8, c[0x0][0x2d0], -R0.reuse ;  /* 0x0000b40008087a23 */ /* 0x100fe40000010800 */
[--C-:B------:R-:W-:Y:S02]  /*5000*/  FFMA.FTZ R7, R7, c[0x0][0x2d0], -R0.reuse ;  /* 0x0000b40007077a23 */ /* 0x100fe40000010800 */
[----:B------:R-:W-:Y:S01]  /*5010*/  FFMA.FTZ R6, R6, c[0x0][0x2d0], -R0 ;  /* 0x0000b40006067a23 */ /* 0x000fe20000010800 */
[----:B------:R-:W2:Y:S08]  /*5020*/  MUFU.EX2 R82, R16 ;  /* 0x0000001000527308 */ /* 0x000eb00000000800 */
[----:B------:R-:W-:Y:S08]  /*5030*/  MUFU.EX2 R78, R9 ;  /* 0x00000009004e7308 */ /* 0x000ff00000000800 */
[----:B------:R2:W3:Y:S08]  /*5040*/  MUFU.EX2 R77, R8 ;  /* 0x00000008004d7308 */ /* 0x0004f00000000800 */
[----:B------:R-:W-:Y:S08]  /*5050*/  MUFU.EX2 R76, R7 ;  /* 0x00000007004c7308 */ /* 0x000ff00000000800 */
[----:B------:R-:W4:Y:S01]  /*5060*/  MUFU.EX2 R79, R6 ;  /* 0x00000006004f7308 */ /* 0x000f220000000800 */
[----:B------:R-:W-:Y:S01]  /*5070*/  FFMA.FTZ R10, R10, c[0x0][0x2d0], -R2 ;  /* 0x0000b4000a0a7a23 */ /* 0x000fe20000010802 */
[----:B--2---:R-:W-:Y:S01]  /*5080*/  F2FP.BF16.PACK_AB R8, R80, R82 ;  /* 0x000000525008723e */ /* 0x004fe200000010ff */
[----:B------:R-:W-:Y:S01]  /*5090*/  FFMA.FTZ R3, R3, c[0x0][0x2d0], -R0 ;  /* 0x0000b40003037a23 */ /* 0x000fe20000010800 */
[----:B---3--:R-:W-:-:S04]  /*50a0*/  F2FP.BF16.PACK_AB R9, R77, R78 ;  /* 0x0000004e4d09723e */ /* 0x008fc800000010ff */
[----:B------:R2:W-:Y:S01]  /*50b0*/  MUFU.EX2 R91, R10 ;  /* 0x0000000a005b7308 */ /* 0x0005e20000000800 */
[--C-:B------:R-:W-:Y:S02]  /*50c0*/  FFMA.FTZ R5, R5, c[0x0][0x2d0], -R0.reuse ;  /* 0x0000b40005057a23 */ /* 0x100fe40000010800 */
[----:B------:R-:W-:Y:S01]  /*50d0*/  FFMA.FTZ R4, R4, c[0x0][0x2d0], -R0 ;  /* 0x0000b40004047a23 */ /* 0x000fe20000010800 */
[----:B----4-:R-:W-:-:S04]  /*50e0*/  F2FP.BF16.PACK_AB R11, R79, R76 ;  /* 0x0000004c4f0b723e */ /* 0x010fc800000010ff */
[----:B------:R3:W-:Y:S01]  /*50f0*/  MUFU.EX2 R86, R3 ;  /* 0x0000000300567308 */ /* 0x0007e20000000800 */
[----:B--2---:R-:W-:-:S07]  /*5100*/  F2FP.BF16.PACK_AB R10, R83, R84 ;  /* 0x00000054530a723e */ /* 0x004fce00000010ff */
[----:B------:R-:W-:Y:S01]  /*5110*/  MUFU.EX2 R81, R5 ;  /* 0x0000000500517308 */ /* 0x000fe20000000800 */
[----:B---3--:R-:W-:Y:S01]  /*5120*/  FFMA.FTZ R3, R18, c[0x0][0x2d0], -R0 ;  /* 0x0000b40012037a23 */ /* 0x008fe20000010800 */
[C---:B-1----:R-:W-:Y:S06]  /*5130*/  HMMA.16816.F32.BF16 R20, R8.reuse, R12, RZ ;  /* 0x0000000c0814723c */ /* 0x042fec00000418ff */
[----:B------:R1:W2:Y:S02]  /*5140*/  MUFU.EX2 R85, R4 ;  /* 0x0000000400557308 */ /* 0x0002a40000000800 */
[C---:B------:R-:W-:Y:S06]  /*5150*/  HMMA.16816.F32.BF16 R16, R8.reuse, R14, RZ ;  /* 0x0000000e0810723c */ /* 0x040fec00000418ff */
[----:B------:R-:W3:Y:S02]  /*5160*/  MUFU.EX2 R87, R3 ;  /* 0x0000000300577308 */ /* 0x000ee40000000800 */
[----:B------:R-:W-:Y:S01]  /*5170*/  HMMA.16816.F32.BF16 R12, R8, R28, RZ ;  /* 0x0000001c080c723c */ /* 0x000fe200000418ff */
[----:B-1----:R-:W-:-:S02]  /*5180*/  F2FP.BF16.PACK_AB R4, R89, R88 ;  /* 0x000000585904723e */ /* 0x002fc400000010ff */
[----:B--2---:R-:W-:Y:S02]  /*5190*/  F2FP.BF16.PACK_AB R5, R85, R81 ;  /* 0x000000515505723e */ /* 0x004fe400000010ff */
[----:B------:R-:W-:-:S03]  /*51a0*/  F2FP.BF16.PACK_AB R6, R91, R90 ;  /* 0x0000005a5b06723e */ /* 0x000fc600000010ff */
[----:B------:R-:W-:Y:S01]  /*51b0*/  HMMA.16816.F32.BF16 R52, R8, R30, RZ ;  /* 0x0000001e0834723c */ /* 0x000fe200000418ff */
[----:B---3--:R-:W-:-:S07]  /*51c0*/  F2FP.BF16.PACK_AB R7, R87, R86 ;  /* 0x000000565707723e */ /* 0x008fce00000010ff */
[C---:B------:R-:W-:Y:S08]  /*51d0*/  HMMA.16816.F32.BF16 R156, R4.reuse, R32, R20 ;  /* 0x00000020049c723c */ /* 0x040ff00000041814 */
[----:B------:R-:W-:Y:S08]  /*51e0*/  HMMA.16816.F32.BF16 R144, R4, R34, R16 ;  /* 0x000000220490723c */ /* 0x000ff00000041810 */
[----:B------:R-:W-:Y:S08]  /*51f0*/  HMMA.16816.F32.BF16 R32, R8, R26, RZ ;  /* 0x0000001a0820723c */ /* 0x000ff000000418ff */
[----:B------:R-:W-:Y:S08]  /*5200*/  HMMA.16816.F32.BF16 R148, R4, R48, R12 ;  /* 0x000000300494723c */ /* 0x000ff0000004180c */
[C---:B------:R-:W-:Y:S08]  /*5210*/  HMMA.16816.F32.BF16 R16, R8.reuse, R46, RZ ;  /* 0x0000002e0810723c */ /* 0x040ff000000418ff */
[C---:B------:R-:W-:Y:S08]  /*5220*/  HMMA.16816.F32.BF16 R28, R8.reuse, R40, RZ ;  /* 0x00000028081c723c */ /* 0x040ff000000418ff */
[C---:B------:R-:W-:Y:S08]  /*5230*/  HMMA.16816.F32.BF16 R12, R8.reuse, R68, RZ ;  /* 0x00000044080c723c */ /* 0x040ff000000418ff */
[C---:B------:R-:W-:Y:S08]  /*5240*/  HMMA.16816.F32.BF16 R36, R8.reuse, R24, RZ ;  /* 0x000000180824723c */ /* 0x040ff000000418ff */
[C---:B------:R-:W-:Y:S08]  /*5250*/  HMMA.16816.F32.BF16 R24, R8.reuse, R42, RZ ;  /* 0x0000002a0818723c */ /* 0x040ff000000418ff */
[----:B------:R-:W-:Y:S01]  /*5260*/  HMMA.16816.F32.BF16 R20, R8, R44, RZ ;  /* 0x0000002c0814723c */ /* 0x000fe200000418ff */
[----:B------:R-:W1:Y:S07]  /*5270*/  LDSM.16.MT88.4 R44, [R240+0x1800] ;  /* 0x00180000f02c783b */ /* 0x000e6e0000004200 */
[C---:B------:R-:W-:Y:S01]  /*5280*/  HMMA.16816.F32.BF16 R136, R4.reuse, R50, R52 ;  /* 0x000000320488723c */ /* 0x040fe20000041834 */
[----:B------:R-:W2:Y:S04]  /*5290*/  LDSM.16.MT88.4 R52, [R242+0x1800] ;  /* 0x00180000f234783b */ /* 0x000ea80000004200 */
[----:B------:R-:W-:Y:S03]  /*52a0*/  LDSM.16.MT88.4 R48, [R239+0x3800] ;  /* 0x00380000ef30783b */ /* 0x000fe60000004200 */
[C---:B------:R-:W-:Y:S01]  /*52b0*/  HMMA.16816.F32.BF16 R100, R4.reuse, R66, R32 ;  /* 0x000000420464723c */ /* 0x040fe20000041820 */
[----:B------:R-:W3:Y:S07]  /*52c0*/  LDSM.16.MT88.4 R32, [R242+0x2000] ;  /* 0x00200000f220783b */ /* 0x000eee0000004200 */
[C---:B------:R-:W-:Y:S08]  /*52d0*/  HMMA.16816.F32.BF16 R16, R4.reuse, R58, R16 ;  /* 0x0000003a0410723c */ /* 0x040ff00000041810 */
[C---:B------:R-:W-:Y:S08]  /*52e0*/  HMMA.16816.F32.BF16 R28, R4.reuse, R60, R28 ;  /* 0x0000003c041c723c */ /* 0x040ff0000004181c */
[C---:B------:R-:W-:Y:S08]  /*52f0*/  HMMA.16816.F32.BF16 R12, R4.reuse, R72, R12 ;  /* 0x00000048040c723c */ /* 0x040ff0000004180c */
[C---:B------:R-:W-:Y:S08]  /*5300*/  HMMA.16816.F32.BF16 R24, R4.reuse, R62, R24 ;  /* 0x0000003e0418723c */ /* 0x040ff00000041818 */
[----:B------:R-:W-:Y:S01]  /*5310*/  HMMA.16816.F32.BF16 R20, R4, R56, R20 ;  /* 0x000000380414723c */ /* 0x000fe20000041814 */
[----:B------:R-:W-:Y:S01]  /*5320*/  IMAD.MOV.U32 R116, RZ, RZ, R100 ;  /* 0x000000ffff747224 */ /* 0x000fe200078e0064 */
[----:B------:R-:W-:Y:S01]  /*5330*/  MOV R114, R103 ;  /* 0x0000006700727202 */ /* 0x000fe20000000f00 */
[----:B------:R-:W-:-:S02]  /*5340*/  IMAD.MOV.U32 R115, RZ, RZ, R102 ;  /* 0x000000ffff737224 */ /* 0x000fc400078e0066 */
[----:B------:R-:W-:Y:S01]  /*5350*/  IMAD.MOV.U32 R113, RZ, RZ, R101 ;  /* 0x000000ffff717224 */ /* 0x000fe200078e0065 */
[----:B------:R-:W-:Y:S01]  /*5360*/  MOV R101, R16 ;  /* 0x0000001000657202 */ /* 0x000fe20000000f00 */
[----:B------:R-:W-:Y:S01]  /*5370*/  IMAD.MOV.U32 R103, RZ, RZ, R18 ;  /* 0x000000ffff677224 */ /* 0x000fe200078e0012 */
[----:B------:R-:W-:Y:S01]  /*5380*/  HMMA.16816.F32.BF16 R140, R4, R64, R36 ;  /* 0x00000040048c723c */ /* 0x000fe20000041824 */
[----:B------:R-:W-:Y:S01]  /*5390*/  IMAD.MOV.U32 R102, RZ, RZ, R19 ;  /* 0x000000ffff667224 */ /* 0x000fe200078e0013 */
[----:B------:R-:W-:Y:S01]  /*53a0*/  MOV R111, R31 ;  /* 0x0000001f006f7202 */ /* 0x000fe20000000f00 */
[----:B------:R-:W-:Y:S01]  /*53b0*/  IMAD.MOV.U32 R100, RZ, RZ, R17 ;  /* 0x000000ffff647224 */ /* 0x000fe200078e0011 */
[----:B------:R-:W-:Y:S01]  /*53c0*/  MOV R162, R14 ;  /* 0x0000000e00a27202 */ /* 0x000fe20000000f00 */
[----:B------:R-:W-:Y:S01]  /*53d0*/  IMAD.MOV.U32 R3, RZ, RZ, R28 ;  /* 0x000000ffff037224 */ /* 0x000fe200078e001c */
[----:B------:R-:W4:Y:S01]  /*53e0*/  LDSM.16.MT88.4 R16, [R240+0x2000] ;  /* 0x00200000f010783b */ /* 0x000f220000004200 */
[----:B------:R-:W-:Y:S01]  /*53f0*/  IMAD.MOV.U32 R112, RZ, RZ, R30 ;  /* 0x000000ffff707224 */ /* 0x000fe200078e001e */
[----:B------:R-:W-:Y:S01]  /*5400*/  HMMA.16816.F32.BF16 R40, R8, R70, RZ ;  /* 0x000000460828723c */ /* 0x000fe200000418ff */
[----:B------:R-:W-:Y:S01]  /*5410*/  IMAD.MOV.U32 R110, RZ, RZ, R29 ;  /* 0x000000ffff6e7224 */ /* 0x000fe200078e001d */
[----:B------:R-:W3:Y:S01]  /*5420*/  LDSM.16.MT88.4 R36, [R239+0x3000] ;  /* 0x00300000ef24783b */ /* 0x000ee20000004200 */
[----:B------:R-:W-:-:S02]  /*5430*/  IMAD.MOV.U32 R109, RZ, RZ, R12 ;  /* 0x000000ffff6d7224 */ /* 0x000fc400078e000c */
[----:B------:R-:W-:Y:S02]  /*5440*/  IMAD.MOV.U32 R108, RZ, RZ, R13 ;  /* 0x000000ffff6c7224 */ /* 0x000fe400078e000d */
[----:B------:R-:W-:Y:S01]  /*5450*/  IMAD.MOV.U32 R161, RZ, RZ, R15 ;  /* 0x000000ffffa17224 */ /* 0x000fe200078e000f */
[----:B-1----:R-:W-:Y:S01]  /*5460*/  HMMA.16816.F32.BF16 R28, R8, R46, RZ ;  /* 0x0000002e081c723c */ /* 0x002fe200000418ff */
[----:B------:R-:W-:Y:S01]  /*5470*/  IMAD.MOV.U32 R107, RZ, RZ, R26 ;  /* 0x000000ffff6b7224 */ /* 0x000fe200078e001a */
[----:B------:R-:W-:Y:S01]  /*5480*/  MOV R105, R24 ;  /* 0x0000001800697202 */ /* 0x000fe20000000f00 */
[----:B------:R-:W-:Y:S01]  /*5490*/  IMAD.MOV.U32 R106, RZ, RZ, R27 ;  /* 0x000000ffff6a7224 */ /* 0x000fe200078e001b */
[----:B------:R-:W-:Y:S01]  /*54a0*/  MOV R117, R21 ;  /* 0x0000001500757202 */ /* 0x000fe20000000f00 */
[----:B------:R-:W-:-:S03]  /*54b0*/  IMAD.MOV.U32 R104, RZ, RZ, R25 ;  /* 0x000000ffff687224 */ /* 0x000fc600078e0019 */
[C---:B------:R-:W-:Y:S01]  /*54c0*/  HMMA.16816.F32.BF16 R12, R8.reuse, R44, RZ ;  /* 0x0000002c080c723c */ /* 0x040fe200000418ff */
[----:B------:R-:W1:Y:S01]  /*54d0*/  LDSM.16.MT88.4 R44, [R241+0x3000] ;  /* 0x00300000f12c783b */ /* 0x000e620000004200 */
[----:B------:R-:W-:Y:S02]  /*54e0*/  IMAD.MOV.U32 R119, RZ, RZ, R22 ;  /* 0x000000ffff777224 */ /* 0x000fe400078e0016 */
[----:B------:R-:W-:Y:S02]  /*54f0*/  IMAD.MOV.U32 R118, RZ, RZ, R23 ;  /* 0x000000ffff767224 */ /* 0x000fe400078e0017 */
[----:B------:R-:W-:Y:S02]  /*5500*/  IMAD.MOV.U32 R130, RZ, RZ, R20 ;  /* 0x000000ffff827224 */ /* 0x000fe400078e0014 */
[C---:B--2---:R-:W-:Y:S08]  /*5510*/  HMMA.16816.F32.BF16 R24, R8.reuse, R52, RZ ;  /* 0x000000340818723c */ /* 0x044ff000000418ff */
[----:B------:R-:W-:Y:S01]  /*5520*/  HMMA.16816.F32.BF16 R20, R8, R54, RZ ;  /* 0x000000360814723c */ /* 0x000fe200000418ff */
[----:B------:R-:W2:Y:S07]  /*5530*/  LDSM.16.MT88.4 R52, [R240+0x3000] ;  /* 0x00300000f034783b */ /* 0x000eae0000004200 */
[C---:B------:R-:W-:Y:S01]  /*5540*/  HMMA.16816.F32.BF16 R56, R4.reuse, R74, R40 ;  /* 0x0000004a0438723c */ /* 0x040fe20000041828 */
[----:B------:R-:W1:Y:S07]  /*5550*/  LDSM.16.MT88.4 R40, [R241+0x3800] ;  /* 0x00380000f128783b */ /* 0x000e6e0000004200 */
[C---:B---3--:R-:W-:Y:S08]  /*5560*/  HMMA.16816.F32.BF16 R72, R4.reuse, R32, R24 ;  /* 0x000000200448723c */ /* 0x048ff00000041818 */
[C---:B------:R-:W-:Y:S01]  /*5570*/  HMMA.16816.F32.BF16 R68, R4.reuse, R34, R20 ;  /* 0x000000220444723c */ /* 0x040fe20000041814 */
[----:B------:R-:W3:Y:S07]  /*5580*/  LDSM.16.MT88.4 R32, [R240+0x3800] ;  /* 0x00380000f020783b */ /* 0x000eee0000004200 */
[C---:B----4-:R-:W-:Y:S08]  /*5590*/  HMMA.16816.F32.BF16 R64, R4.reuse, R16, R12 ;  /* 0x000000100440723c */ /* 0x050ff0000004180c */
[----:B------:R-:W-:Y:S08]  /*55a0*/  HMMA.16816.F32.BF16 R60, R4, R18, R28 ;  /* 0x00000012043c723c */ /* 0x000ff0000004181c */
[C---:B------:R-:W-:Y:S08]  /*55b0*/  HMMA.16816.F32.BF16 R12, R8.reuse, R36, RZ ;  /* 0x00000024080c723c */ /* 0x040ff000000418ff */
[C---:B------:R-:W-:Y:S01]  /*55c0*/  HMMA.16816.F32.BF16 R28, R8.reuse, R38, RZ ;  /* 0x00000026081c723c */ /* 0x040fe200000418ff */
[----:B------:R-:W4:Y:S07]  /*55d0*/  LDSM.16.MT88.4 R36, [R242+0x3000] ;  /* 0x00300000f224783b */ /* 0x000f2e0000004200 */
[C---:B-1----:R-:W-:Y:S08]  /*55e0*/  HMMA.16816.F32.BF16 R24, R8.reuse, R44, RZ ;  /* 0x0000002c0818723c */ /* 0x042ff000000418ff */
[C---:B--2---:R-:W-:Y:S08]  /*55f0*/  HMMA.16816.F32.BF16 R16, R8.reuse, R52, RZ ;  /* 0x000000340810723c */ /* 0x044ff000000418ff */
[----:B------:R-:W-:Y:S08]  /*5600*/  HMMA.16816.F32.BF16 R20, R8, R46, RZ ;  /* 0x0000002e0814723c */ /* 0x000ff000000418ff */
[C---:B------:R-:W-:Y:S08]  /*5610*/  HMMA.16816.F32.BF16 R120, R4.reuse, R48, R12 ;  /* 0x000000300478723c */ /* 0x040ff0000004180c */
[C---:B------:R-:W-:Y:S08]  /*5620*/  HMMA.16816.F32.BF16 R176, R4.reuse, R50, R28 ;  /* 0x0000003204b0723c */ /* 0x040ff0000004181c */
[----:B------:R-:W-:Y:S08]  /*5630*/  HMMA.16816.F32.BF16 R48, R4, R40, R24 ;  /* 0x000000280430723c */ /* 0x000ff00000041818 */
[----:B------:R-:W-:Y:S08]  /*5640*/  HMMA.16816.F32.BF16 R12, R8, R54, RZ ;  /* 0x00000036080c723c */ /* 0x000ff000000418ff */
[C---:B---3--:R-:W-:Y:S08]  /*5650*/  HMMA.16816.F32.BF16 R16, R4.reuse, R32, R16 ;  /* 0x000000200410723c */ /* 0x048ff00000041810 */
[----:B------:R-:W-:Y:S01]  /*5660*/  HMMA.16816.F32.BF16 R172, R4, R42, R20 ;  /* 0x0000002a04ac723c */ /* 0x000fe20000041814 */
[----:B------:R-:W1:Y:S01]  /*5670*/  LDSM.16.MT88.4 R20, [R242+0x3800] ;  /* 0x00380000f214783b */ /* 0x000e620000004200 */
[----:B------:R-:W-:Y:S01]  /*5680*/  IMAD.MOV.U32 R27, RZ, RZ, R48 ;  /* 0x000000ffff1b7224 */ /* 0x000fe200078e0030 */
[----:B------:R-:W-:Y:S01]  /*5690*/  MOV R25, R51 ;  /* 0x0000003300197202 */ /* 0x000fe20000000f00 */
[----:B------:R-:W-:-:S02]  /*56a0*/  IMAD.MOV.U32 R26, RZ, RZ, R50 ;  /* 0x000000ffff1a7224 */ /* 0x000fc400078e0032 */
[----:B------:R-:W-:Y:S02]  /*56b0*/  IMAD.MOV.U32 R24, RZ, RZ, R49 ;  /* 0x000000ffff187224 */ /* 0x000fe400078e0031 */
[----:B------:R-:W-:Y:S01]  /*56c0*/  IMAD.MOV.U32 R30, RZ, RZ, R3 ;  /* 0x000000ffff1e7224 */ /* 0x000fe200078e0003 */
[----:B------:R-:W-:Y:S07]  /*56d0*/  HMMA.16816.F32.BF16 R168, R4, R34, R12 ;  /* 0x0000002204a8723c */ /* 0x000fee000004180c */
[----:B------:R-:W-:Y:S01]  /*56e0*/  IMAD.MOV.U32 R3, RZ, RZ, R16 ;  /* 0x000000ffff037224 */ /* 0x000fe200078e0010 */
[----:B------:R-:W-:Y:S01]  /*56f0*/  MOV R29, R19 ;  /* 0x00000013001d7202 */ /* 0x000fe20000000f00 */
[----:B------:R-:W-:Y:S01]  /*5700*/  IMAD.MOV.U32 R44, RZ, RZ, R18 ;  /* 0x000000ffff2c7224 */ /* 0x000fe200078e0012 */
[----:B----4-:R-:W-:Y:S01]  /*5710*/  HMMA.16816.F32.BF16 R12, R8, R38, RZ ;  /* 0x00000026080c723c */ /* 0x010fe200000418ff */
[----:B------:R-:W-:-:S02]  /*5720*/  IMAD.MOV.U32 R28, RZ, RZ, R17 ;  /* 0x000000ffff1c7224 */ /* 0x000fc400078e0011 */
[----:B------:R-:W-:-:S04]  /*5730*/  IMAD.MOV.U32 R34, RZ, RZ, R27 ;  /* 0x000000ffff227224 */ /* 0x000fc800078e001b */
[----:B------:R-:W-:Y:S01]  /*5740*/  MOV R39, R24 ;  /* 0x0000001800277202 */ /* 0x000fe20000000f00 */
[----:B------:R-:W-:Y:S07]  /*5750*/  HMMA.16816.F32.BF16 R16, R8, R36, RZ ;  /* 0x000000240810723c */ /* 0x000fee00000418ff */
[----:B------:R-:W-:Y:S02]  /*5760*/  IMAD.MOV.U32 R36, RZ, RZ, R26 ;  /* 0x000000ffff247224 */ /* 0x000fe400078e001a */
[----:B------:R-:W-:-:S02]  /*5770*/  IMAD.MOV.U32 R37, RZ, RZ, R25 ;  /* 0x000000ffff257224 */ /* 0x000fc400078e0019 */
[----:B------:R-:W2:Y:S11]  /*5780*/  LDSM.16.MT88.4 R24, [R239+0x4800] ;  /* 0x00480000ef18783b */ /* 0x000eb60000004200 */
[----:B------:R-:W-:Y:S02]  /*5790*/  @!UPT UIADD3 URZ, URZ, URZ, URZ ;  /* 0x0000003f3f3ff290 */ /* 0x000fe4000fffe03f */
[C---:B-1----:R-:W-:Y:S01]  /*57a0*/  HMMA.16816.F32.BF16 R124, R4.reuse, R20, R16 ;  /* 0x00000014047c723c */ /* 0x042fe20000041810 */
[----:B------:R-:W1:Y:S01]  /*57b0*/  LDSM.16.MT88.4 R16, [R239+0x5000] ;  /* 0x00500000ef10783b */ /* 0x000e620000004200 */
[----:B------:R-:W-:Y:S01]  /*57c0*/  IMAD.MOV.U32 R42, RZ, RZ, R107 ;  /* 0x000000ffff2a7224 */ /* 0x000fe200078e006b */
[----:B------:R-:W-:Y:S01]  /*57d0*/  MOV R41, R104 ;  /* 0x0000006800297202 */ /* 0x000fe20000000f00 */
[----:B------:R-:W-:Y:S02]  /*57e0*/  IMAD.MOV.U32 R43, RZ, RZ, R106 ;  /* 0x000000ffff2b7224 */ /* 0x000fe400078e006a */
[----:B------:R-:W-:Y:S02]  /*57f0*/  IMAD.MOV.U32 R40, RZ, RZ, R105 ;  /* 0x000000ffff287224 */ /* 0x000fe400078e0069 */
[----:B------:R-:W-:Y:S01]  /*5800*/  HMMA.16816.F32.BF16 R104, R4, R22, R12 ;  /* 0x000000160468723c */ /* 0x000fe2000004180c */
[----:B------:R-:W-:Y:S01]  /*5810*/  IMAD.MOV.U32 R50, RZ, RZ, R103 ;  /* 0x000000ffff327224 */ /* 0x000fe200078e0067 */
[----:B------:R-:W-:Y:S01]  /*5820*/  MOV R49, R100 ;  /* 0x0000006400317202 */ /* 0x000fe20000000f00 */
[----:B------:R-:W-:Y:S01]  /*5830*/  IMAD.MOV.U32 R51, RZ, RZ, R102 ;  /* 0x000000ffff337224 */ /* 0x000fe200078e0066 */
[----:B------:R-:W-:Y:S04]  /*5840*/  LDSM.16.MT88.4 R20, [R241+0x5000] ;  /* 0x00500000f114783b */ /* 0x000fe80000004200 */
[----:B--2---:R-:W-:Y:S01]  /*5850*/  HMMA.16816.F32.BF16 R12, R8, R24, RZ ;  /* 0x00000018080c723c */ /* 0x004fe200000418ff */
[----:B------:R-:W-:Y:S11]  /*5860*/  IMAD.MOV.U32 R48, RZ, RZ, R101 ;  /* 0x000000ffff307224 */ /* 0x000ff600078e0065 */
[----:B------:R-:W-:Y:S11]  /*5870*/  @!UPT UIADD3 URZ, URZ, URZ, URZ ;  /* 0x0000003f3f3ff290 */ /* 0x000ff6000fffe03f */
[----:B------:R-:W-:Y:S01]  /*5880*/  @!UPT UIADD3 URZ, URZ, URZ, URZ ;  /* 0x0000003f3f3ff290 */ /* 0x000fe2000fffe03f */
[----:B-1----:R-:W-:Y:S07]  /*5890*/  HMMA.16816.F32.BF16 R100, R4, R16, R12 ;  /* 0x000000100464723c */ /* 0x002fee000004180c */
[----:B------:R-:W-:-:S04]  /*58a0*/  FADD.FTZ R12, R78, R77 ;  /* 0x0000004d4e0c7221 */ /* 0x000fc80000010000 */
[----:B------:R-:W-:Y:S02]  /*58b0*/  FADD.FTZ R17, R76, R12 ;  /* 0x0000000c4c117221 */ /* 0x000fe40000010000 */
[----:B------:R-:W-:Y:S01]  /*58c0*/  HMMA.16816.F32.BF16 R12, R8, R26, RZ ;  /* 0x0000001a080c723c */ /* 0x000fe200000418ff */
[----:B------:R-:W1:Y:S01]  /*58d0*/  LDSM.16.MT88.4 R24, [R241+0x4800] ;  /* 0x00480000f118783b */ /* 0x000e620000004200 */
[----:B------:R-:W-:Y:S01]  /*58e0*/  IMAD.MOV.U32 R54, RZ, RZ, R115 ;  /* 0x000000ffff367224 */ /* 0x000fe200078e0073 */
[----:B------:R-:W-:Y:S01]  /*58f0*/  MOV R31, R113 ;  /* 0x00000071001f7202 */ /* 0x000fe20000000f00 */
[----:B------:R-:W-:Y:S02]  /*5900*/  IMAD.MOV.U32 R55, RZ, RZ, R114 ;  /* 0x000000ffff377224 */ /* 0x000fe400078e0072 */
[----:B------:R-:W-:Y:S11]  /*5910*/  IMAD.MOV.U32 R32, RZ, RZ, R112 ;  /* 0x000000ffff207224 */ /* 0x000ff600078e0070 */
[----:B------:R-:W-:Y:S07]  /*5920*/  @!UPT UIADD3 URZ, URZ, URZ, URZ ;  /* 0x0000003f3f3ff290 */ /* 0x000fee000fffe03f */
[----:B------:R-:W-:Y:S08]  /*5930*/  HMMA.16816.F32.BF16 R112, R4, R18, R12 ;  /* 0x000000120470723c */ /* 0x000ff0000004180c */
[----:B-1----:R-:W-:Y:S01]  /*5940*/  HMMA.16816.F32.BF16 R12, R8, R24, RZ ;  /* 0x00000018080c723c */ /* 0x002fe200000418ff */
[----:B------:R-:W-:Y:S02]  /*5950*/  IMAD.MOV.U32 R38, RZ, RZ, R3 ;  /* 0x000000ffff267224 */ /* 0x000fe400078e0003 */
[----:B------:R-:W-:Y:S01]  /*5960*/  FADD.FTZ R3, R82, R80 ;  /* 0x0000005052037221 */ /* 0x000fe20000010000 */
[----:B------:R-:W-:Y:S01]  /*5970*/  MOV R35, R110 ;  /* 0x0000006e00237202 */ /* 0x000fe20000000f00 */
[----:B------:R-:W-:-:S02]  /*5980*/  IMAD.MOV.U32 R82, RZ, RZ, R44 ;  /* 0x000000ffff527224 */ /* 0x000fc400078e002c */
[----:B------:R-:W-:Y:S02]  /*5990*/  IMAD.MOV.U32 R33, RZ, RZ, R111 ;  /* 0x000000ffff217224 */ /* 0x000fe400078e006f */
[----:B------:R-:W-:Y:S02]  /*59a0*/  IMAD.MOV.U32 R44, RZ, RZ, R109 ;  /* 0x000000ffff2c7224 */ /* 0x000fe400078e006d */
[----:B------:R-:W-:Y:S02]  /*59b0*/  IMAD.MOV.U32 R45, RZ, RZ, R108 ;  /* 0x000000ffff2d7224 */ /* 0x000fe400078e006c */
[----:B------:R-:W-:-:S11]  /*59c0*/  FADD.FTZ R3, R84, R3 ;  /* 0x0000000354037221 */ /* 0x000fd60000010000 */
[----:B------:R-:W-:Y:S08]  /*59d0*/  HMMA.16816.F32.BF16 R108, R4, R20, R12 ;  /* 0x00000014046c723c */ /* 0x000ff0000004180c */
[----:B------:R-:W-:Y:S01]  /*59e0*/  HMMA.16816.F32.BF16 R12, R8, R26, RZ ;  /* 0x0000001a080c723c */ /* 0x000fe200000418ff */
[----:B------:R-:W-:Y:S02]  /*59f0*/  FADD.FTZ R3, R83, R3 ;  /* 0x0000000353037221 */ /* 0x000fe40000010000 */
[----:B------:R-:W-:-:S02]  /*5a00*/  FADD.FTZ R17, R79, R17 ;  /* 0x000000114f117221 */ /* 0x000fc40000010000 */
[----:B------:R-:W-:Y:S02]  /*5a10*/  FADD.FTZ R3, R88, R3 ;  /* 0x0000000358037221 */ /* 0x000fe40000010000 */
[----:B------:R-:W-:Y:S02]  /*5a20*/  FADD.FTZ R17, R81, R17 ;  /* 0x0000001151117221 */ /* 0x000fe40000010000 */
[----:B------:R-:W-:Y:S01]  /*5a30*/  FADD.FTZ R16, R89, R3 ;  /* 0x0000000359107221 */ /* 0x000fe20000010000 */
[----:B------:R-:W-:Y:S01]  /*5a40*/  MOV R152, R122 ;  /* 0x0000007a00987202 */ /* 0x000fe20000000f00 */
[----:B------:R-:W-:Y:S02]  /*5a50*/  IMAD.MOV.U32 R154, RZ, RZ, R120 ;  /* 0x000000ffff9a7224 */ /* 0x000fe400078e0078 */
[----:B------:R-:W-:Y:S02]  /*5a60*/  IMAD.MOV.U32 R153, RZ, RZ, R121 ;  /* 0x000000ffff997224 */ /* 0x000fe400078e0079 */
[----:B------:R-:W-:-:S02]  /*5a70*/  IMAD.MOV.U32 R131, RZ, RZ, R123 ;  /* 0x000000ffff837224 */ /* 0x000fc400078e007b */
[----:B------:R-:W-:-:S07]  /*5a80*/  FADD.FTZ R3, R85, R17 ;  /* 0x0000001155037221 */ /* 0x000fce0000010000 */
[----:B------:R-:W-:Y:S01]  /*5a90*/  HMMA.16816.F32.BF16 R120, R4, R22, R12 ;  /* 0x000000160478723c */ /* 0x000fe2000004180c */
[----:B------:R-:W-:Y:S06]  /*5aa0*/  LDSM.16.MT88.4 R20, [R240+0x5000] ;  /* 0x00500000f014783b */ /* 0x000fec0000004200 */
[----:B------:R-:W-:Y:S02]  /*5ab0*/  FADD.FTZ R12, R90, R16 ;  /* 0x000000105a0c7221 */ /* 0x000fe40000010000 */
[----:B------:R-:W1:Y:S02]  /*5ac0*/  LDSM.16.MT88.4 R16, [R240+0x4800] ;  /* 0x00480000f010783b */ /* 0x000e640000004200 */
[----:B------:R-:W-:-:S02]  /*5ad0*/  FADD.FTZ R27, R91, R12 ;  /* 0x0000000c5b1b7221 */ /* 0x000fc40000010000 */
[----:B------:R-:W-:Y:S02]  /*5ae0*/  FADD.FTZ R3, R86, R3 ;  /* 0x0000000356037221 */ /* 0x000fe40000010000 */
[----:B------:R-:W-:Y:S01]  /*5af0*/  FFMA.FTZ R24, R99, c[0x0][0x2d0], -R2 ;  /* 0x0000b40063187a23 */ /* 0x000fe20000010802 */
[----:B------:R-:W-:Y:S01]  /*5b00*/  MOV R53, R117 ;  /* 0x0000007500357202 */ /* 0x000fe20000000f00 */
[----:B------:R-:W-:Y:S02]  /*5b10*/  IMAD.MOV.U32 R80, RZ, RZ, R29 ;  /* 0x000000ffff507224 */ /* 0x000fe400078e001d */
[----:B------:R-:W-:Y:S02]  /*5b20*/  IMAD.MOV.U32 R46, RZ, RZ, R119 ;  /* 0x000000ffff2e7224 */ /* 0x000fe400078e0077 */
[----:B------:R-:W-:Y:S02]  /*5b30*/  IMAD.MOV.U32 R47, RZ, RZ, R118 ;  /* 0x000000ffff2f7224 */ /* 0x000fe400078e0076 */
[----:B------:R-:W-:-:S02]  /*5b40*/  IMAD.MOV.U32 R52, RZ, RZ, R116 ;  /* 0x000000ffff347224 */ /* 0x000fc400078e0074 */
[----:B------:R-:W-:Y:S01]  /*5b50*/  FADD.FTZ R29, R87, R3 ;  /* 0x00000003571d7221 */ /* 0x000fe20000010000 */
[C---:B-1----:R-:W-:Y:S08]  /*5b60*/  HMMA.16816.F32.BF16 R12, R8.reuse, R16, RZ ;  /* 0x00000010080c723c */ /* 0x042ff000000418ff */
[----:B------:R-:W-:Y:S01]  /*5b70*/  HMMA.16816.F32.BF16 R16, R8, R18, RZ ;  /* 0x000000120810723c */ /* 0x000fe200000418ff */
[--C-:B------:R-:W-:Y:S01]  /*5b80*/  FFMA.FTZ R25, R98, c[0x0][0x2d0], -R2.reuse ;  /* 0x0000b40062197a23 */ /* 0x100fe20000010802 */
[----:B------:R-:W1:Y:S01]  /*5b90*/  MUFU.EX2 R3, R24 ;  /* 0x0000001800037308 */ /* 0x000e620000000800 */
[----:B------:R-:W-:Y:S01]  /*5ba0*/  MOV R77, R28 ;  /* 0x0000001c004d7202 */ /* 0x000fe20000000f00 */
[----:B------:R-:W-:-:S02]  /*5bb0*/  FFMA.FTZ R26, R97, c[0x0][0x2d0], -R2 ;  /* 0x0000b400611a7a23 */ /* 0x000fc40000010802 */
[----:B------:R-:W-:-:S04]  /*5bc0*/  FFMA.FTZ R28, R94, c[0x0][0x2d0], -R2 ;  /* 0x0000b4005e1c7a23 */ /* 0x000fc80000010802 */
[----:B------:R-:W2:Y:S06]  /*5bd0*/  MUFU.EX2 R2, R25 ;  /* 0x0000001900027308 */ /* 0x000eac0000000800 */
[----:B------:R-:W-:Y:S07]  /*5be0*/  HMMA.16816.F32.BF16 R116, R4, R20, R12 ;  /* 0x000000140474723c */ /* 0x000fee000004180c */
[----:B------:R-:W-:-:S02]  /*5bf0*/  FFMA.FTZ R13, R96, c[0x0][0x2d0], -R0 ;  /* 0x0000b400600d7a23 */ /* 0x000fc40000010800 */
[----:B------:R-:W-:Y:S01]  /*5c00*/  FFMA.FTZ R12, R95, c[0x0][0x2d0], -R0 ;  /* 0x0000b4005f0c7a23 */ /* 0x000fe20000010800 */
[----:B------:R-:W-:Y:S08]  /*5c10*/  MUFU.EX2 R15, R26 ;  /* 0x0000001a000f7308 */ /* 0x000ff00000000800 */
[----:B------:R-:W3:Y:S01]  /*5c20*/  MUFU.EX2 R13, R13 ;  /* 0x0000000d000d7308 */ /* 0x000ee20000000800 */
[----:B------:R-:W-:Y:S07]  /*5c30*/  HMMA.16816.F32.BF16 R20, R4, R22, R16 ;  /* 0x000000160414723c */ /* 0x000fee0000041810 */
[----:B------:R-:W4:Y:S01]  /*5c40*/  MUFU.EX2 R12, R12 ;  /* 0x0000000c000c7308 */ /* 0x000f220000000800 */
[----:B-1----:R-:W-:-:S07]  /*5c50*/  FADD.FTZ R16, R3, R27 ;  /* 0x0000001b03107221 */ /* 0x002fce0000010000 */
[----:B------:R-:W1:Y:S01]  /*5c60*/  MUFU.EX2 R14, R28 ;  /* 0x0000001c000e7308 */ /* 0x000e620000000800 */
[C---:B--2---:R-:W-:Y:S01]  /*5c70*/  FADD.FTZ R16, R2.reuse, R16 ;  /* 0x0000001002107221 */ /* 0x044fe20000010000 */
[----:B------:R-:W-:Y:S01]  /*5c80*/  F2FP.BF16.PACK_AB R128, R2, R3 ;  /* 0x000000030280723e */ /* 0x000fe200000010ff */
[--C-:B------:R-:W-:Y:S02]  /*5c90*/  FFMA.FTZ R18, R93, c[0x0][0x2d0], -R0.reuse ;  /* 0x0000b4005d127a23 */ /* 0x100fe40000010800 */
[----:B------:R-:W-:Y:S02]  /*5ca0*/  FFMA.FTZ R17, R92, c[0x0][0x2d0], -R0 ;  /* 0x0000b4005c117a23 */ /* 0x000fe40000010800 */
[----:B---3--:R-:W-:Y:S02]  /*5cb0*/  FADD.FTZ R0, R13, R29 ;  /* 0x0000001d0d007221 */ /* 0x008fe40000010000 */
[----:B------:R-:W-:Y:S02]  /*5cc0*/  FADD.FTZ R2, R15, R16 ;  /* 0x000000100f027221 */ /* 0x000fe40000010000 */
[----:B----4-:R-:W-:-:S02]  /*5cd0*/  FADD.FTZ R3, R12, R0 ;  /* 0x000000000c037221 */ /* 0x010fc40000010000 */
[----:B-1----:R-:W-:Y:S02]  /*5ce0*/  FADD.FTZ R0, R14, R2 ;  /* 0x000000020e007221 */ /* 0x002fe40000010000 */
[----:B------:R-:W1:Y:S03]  /*5cf0*/  MUFU.EX2 R2, R18 ;  /* 0x0000001200027308 */ /* 0x000e660000000800 */
[----:B------:R2:W-:Y:S01]  /*5d00*/  STL [R1+0x38], R0 ;  /* 0x0000380001007387 */ /* 0x0005e20000100800 */
[----:B------:R-:W-:Y:S01]  /*5d10*/  MOV R78, R38 ;  /* 0x00000026004e7202 */ /* 0x000fe20000000f00 */
[----:B------:R-:W-:Y:S02]  /*5d20*/  IMAD.MOV.U32 R38, RZ, RZ, R34 ;  /* 0x000000ffff267224 */ /* 0x000fe400078e0022 */
[----:B------:R-:W-:Y:S01]  /*5d30*/  IMAD.MOV.U32 R34, RZ, RZ, R30 ;  /* 0x000000ffff227224 */ /* 0x000fe200078e001e */
[----:B------:R-:W-:Y:S01]  /*5d40*/  MOV R30, R52 ;  /* 0x00000034001e7202 */ /* 0x000fe20000000f00 */
[----:B------:R-:W-:-:S02]  /*5d50*/  IMAD.MOV.U32 R52, RZ, RZ, R130 ;  /* 0x000000ffff347224 */ /* 0x000fc400078e0082 */
[----:B-1----:R-:W-:Y:S01]  /*5d60*/  FADD.FTZ R3, R2, R3 ;  /* 0x0000000302037221 */ /* 0x002fe20000010000 */
[----:B--2---:R-:W1:Y:S01]  /*5d70*/  MUFU.EX2 R0, R17 ;  /* 0x0000001100007308 */ /* 0x004e620000000800 */
[----:B------:R-:W-:Y:S01]  /*5d80*/  MOV R85, R77 ;  /* 0x0000004d00557202 */ /* 0x000fe20000000f00 */
[----:B------:R-:W-:Y:S01]  /*5d90*/  IMAD.MOV.U32 R77, RZ, RZ, R39 ;  /* 0x000000ffff4d7224 */ /* 0x000fe200078e0027 */
[----:B------:R-:W-:Y:S01]  /*5da0*/  MOV R76, R38 ;  /* 0x00000026004c7202 */ /* 0x000fe20000000f00 */
[----:B------:R-:W-:Y:S01]  /*5db0*/  IMAD.MOV.U32 R38, RZ, RZ, R46 ;  /* 0x000000ffff267224 */ /* 0x000fe200078e002e */
[----:B------:R-:W-:Y:S01]  /*5dc0*/  MOV R39, R47 ;  /* 0x0000002f00277202 */ /* 0x000fe20000000f00 */
[----:B------:R-:W-:Y:S02]  /*5dd0*/  IMAD.MOV.U32 R84, RZ, RZ, R78 ;  /* 0x000000ffff547224 */ /* 0x000fe400078e004e */
[----:B------:R-:W-:Y:S02]  /*5de0*/  IMAD.MOV.U32 R46, RZ, RZ, R162 ;  /* 0x000000ffff2e7224 */ /* 0x000fe400078e00a2 */
[----:B------:R-:W-:-:S02]  /*5df0*/  IMAD.MOV.U32 R78, RZ, RZ, R36 ;  /* 0x000000ffff4e7224 */ /* 0x000fc400078e0024 */
[----:B-1----:R-:W-:Y:S01]  /*5e00*/  FADD.FTZ R3, R0, R3 ;  /* 0x0000000300037221 */ /* 0x002fe20000010000 */
[----:B------:R-:W-:Y:S01]  /*5e10*/  MOV R36, R52 ;  /* 0x0000003400247202 */ /* 0x000fe20000000f00 */
[----:B------:R-:W-:-:S03]  /*5e20*/  IMAD.MOV.U32 R47, RZ, RZ, R161 ;  /* 0x000000ffff2f7224 */ /* 0x000fc600078e00a1 */
[----:B------:R-:W-:Y:S04]  /*5e30*/  STL [R1+0x34], R3 ;  /* 0x0000340301007387 */ /* 0x000fe80000100800 */
[----:B------:R1:W5:Y:S04]  /*5e40*/  LDL.LU R162, [R1+0xe0] ;  /* 0x0000e00001a27983 */ /* 0x0003680000300800 */
[----:B------:R1:W5:Y:S04]  /*5e50*/  LDL.LU R161, [R1+0xdc] ;  /* 0x0000dc0001a17983 */ /* 0x0003680000300800 */
[----:B------:R-:W2:Y:S01]  /*5e60*/  LDL R52, [R1+0x7c] ;  /* 0x00007c0001347983 */ /* 0x000ea20000100800 */
[----:B------:R-:W-:Y:S01]  /*5e70*/  IMAD.MOV.U32 R86, RZ, RZ, R82 ;  /* 0x000000ffff567224 */ /* 0x000fe200078e0052 */
[----:B------:R-:W-:Y:S01]  /*5e80*/  MOV R89, R153 ;  /* 0x0000009900597202 */ /* 0x000fe20000000f00 */
[----:B------:R-:W-:-:S02]  /*5e90*/  IMAD.MOV.U32 R82, RZ, RZ, R155 ;  /* 0x000000ffff527224 */ /* 0x000fc400078e009b */
[----:B------:R-:W-:Y:S02]  /*5ea0*/  IMAD.MOV.U32 R88, RZ, RZ, R154 ;  /* 0x000000ffff587224 */ /* 0x000fe400078e009a */
[----:B------:R-:W-:Y:S02]  /*5eb0*/  IMAD.MOV.U32 R90, RZ, RZ, R152 ;  /* 0x000000ffff5a7224 */ /* 0x000fe400078e0098 */
[----:B------:R-:W3:Y:S01]  /*5ec0*/  LDSM.16.MT88.4 R152, [R239+0x1000] ;  /* 0x00100000ef98783b */ /* 0x000ee20000004200 */
[----:B------:R-:W-:Y:S01]  /*5ed0*/  IMAD.MOV.U32 R91, RZ, RZ, R131 ;  /* 0x000000ffff5b7224 */ /* 0x000fe200078e0083 */
[----:B------:R-:W-:Y:S02]  /*5ee0*/  F2FP.BF16.PACK_AB R129, R12, R13 ;  /* 0x0000000d0c81723e */ /* 0x000fe400000010ff */
[----:B------:R-:W-:Y:S02]  /*5ef0*/  F2FP.BF16.PACK_AB R130, R14, R15 ;  /* 0x0000000f0e82723e */ /* 0x000fe400000010ff */
[----:B------:R-:W-:-:S02]  /*5f00*/  F2FP.BF16.PACK_AB R131, R0, R2 ;  /* 0x000000020083723e */ /* 0x000fc400000010ff */
[----:B------:R-:W-:Y:S01]  /*5f10*/  MOV R79, R37 ;  /* 0x00000025004f7202 */ /* 0x000fe20000000f00 */
[----:B------:R-:W-:Y:S02]  /*5f20*/  IMAD.MOV.U32 R37, RZ, RZ, R53 ;  /* 0x000000ffff257224 */ /* 0x000fe400078e0035 */
[----:B------:R-:W-:Y:S01]  /*5f30*/  IMAD.MOV.U32 R87, RZ, RZ, R80 ;  /* 0x000000ffff577224 */ /* 0x000fe200078e0050 */
[----:B------:R-:W-:Y:S01]  /*5f40*/  MOV R98, R32 ;  /* 0x0000002000627202 */ /* 0x000fe20000000f00 */
[----:B------:R-:W-:Y:S01]  /*5f50*/  IMAD.MOV.U32 R96, RZ, RZ, R34 ;  /* 0x000000ffff607224 */ /* 0x000fe200078e0022 */
[----:B------:R-:W-:Y:S01]  /*5f60*/  LDSM.16.MT88.4 R12, [R242+0x4800] ;  /* 0x00480000f20c783b */ /* 0x000fe20000004200 */
[C---:B---3--:R-:W-:Y:S08]  /*5f70*/  HMMA.16816.F32.BF16 R156, R128.reuse, R152, R156 ;  /* 0x00000098809c723c */ /* 0x048ff0000004189c */
[----:B------:R-:W-:Y:S01]  /*5f80*/  HMMA.16816.F32.BF16 R152, R128, R154, R144 ;  /* 0x0000009a8098723c */ /* 0x000fe20000041890 */
[----:B------:R-:W3:Y:S01]  /*5f90*/  LDSM.16.MT88.4 R144, [R241+0x1000] ;  /* 0x00100000f190783b */ /* 0x000ee20000004200 */
[----:B------:R-:W-:-:S03]  /*5fa0*/  MOV R53, R160 ;  /* 0x000000a000357202 */ /* 0x000fc60000000f00 */
[----:B------:R1:W5:Y:S04]  /*5fb0*/  LDL.LU R160, [R1+0xd8] ;  /* 0x0000d80001a07983 */ /* 0x0003680000300800 */
[----:B------:R-:W4:Y:S01]  /*5fc0*/  LDL.LU R80, [R1+0x28] ;  /* 0x0000280001507983 */ /* 0x000f220000300800 */
[C---:B---3--:R-:W-:Y:S08]  /*5fd0*/  HMMA.16816.F32.BF16 R148, R128.reuse, R144, R148 ;  /* 0x000000908094723c */ /* 0x048ff00000041894 */
[----:B------:R-:W-:Y:S01]  /*5fe0*/  HMMA.16816.F32.BF16 R144, R128, R146, R136 ;  /* 0x000000928090723c */ /* 0x000fe20000041888 */
[----:B------:R-:W3:Y:S01]  /*5ff0*/  LDSM.16.MT88.4 R136, [R240+0x1000] ;  /* 0x00100000f088783b */ /* 0x000ee20000004200 */
[----:B------:R-:W-:-:S02]  /*6000*/  IMAD.MOV.U32 R97, RZ, RZ, R35 ;  /* 0x000000ffff617224 */ /* 0x000fc400078e0023 */
[----:B------:R-:W-:Y:S01]  /*6010*/  IMAD.MOV.U32 R99, RZ, RZ, R33 ;  /* 0x000000ffff637224 */ /* 0x000fe200078e0021 */
[----:B------:R-:W-:Y:S01]  /*6020*/  MOV R33, R31 ;  /* 0x0000001f00217202 */ /* 0x000fe20000000f00 */
[----:B------:R-:W-:Y:S02]  /*6030*/  IMAD.MOV.U32 R32, RZ, RZ, R30 ;  /* 0x000000ffff207224 */ /* 0x000fe400078e001e */
[----:B------:R-:W-:Y:S02]  /*6040*/  IMAD.MOV.U32 R34, RZ, RZ, R54 ;  /* 0x000000ffff227224 */ /* 0x000fe400078e0036 */
[----:B------:R-:W-:Y:S01]  /*6050*/  IMAD.MOV.U32 R35, RZ, RZ, R55 ;  /* 0x000000ffff237224 */ /* 0x000fe200078e0037 */
[C---:B---3--:R-:W-:Y:S08]  /*6060*/  HMMA.16816.F32.BF16 R140, R128.reuse, R136, R140 ;  /* 0x00000088808c723c */ /* 0x048ff0000004188c */
[C---:B------:R-:W-:Y:S01]  /*6070*/  HMMA.16816.F32.BF16 R136, R128.reuse, R138, R32 ;  /* 0x0000008a8088723c */ /* 0x040fe20000041820 */
[----:B------:R-:W3:Y:S07]  /*6080*/  LDSM.16.MT88.4 R32, [R242+0x1000] ;  /* 0x00100000f220783b */ /* 0x000eee0000004200 */
[C---:B---3--:R-:W-:Y:S01]  /*6090*/  HMMA.16816.F32.BF16 R28, R128.reuse, R32, R96 ;  /* 0x00000020801c723c */ /* 0x048fe20000041860 */
[----:B------:R-:W-:Y:S07]  /*60a0*/  LDSM.16.MT88.4 R96, [R242+0x4000] ;  /* 0x00400000f260783b */ /* 0x000fee0000004200 */
[C---:B------:R-:W-:Y:S01]  /*60b0*/  HMMA.16816.F32.BF16 R32, R128.reuse, R34, R40 ;  /* 0x000000228020723c */ /* 0x040fe20000041828 */
[----:B------:R-:W3:Y:S07]  /*60c0*/  LDSM.16.MT88.4 R40, [R239+0x2800] ;  /* 0x00280000ef28783b */ /* 0x000eee0000004200 */
[C---:B---3--:R-:W-:Y:S08]  /*60d0*/  HMMA.16816.F32.BF16 R36, R128.reuse, R40, R36 ;  /* 0x000000288024723c */ /* 0x048ff00000041824 */
[C---:B------:R-:W-:Y:S01]  /*60e0*/  HMMA.16816.F32.BF16 R40, R128.reuse, R42, R48 ;  /* 0x0000002a8028723c */ /* 0x040fe20000041830 */
[----:B------:R-:W3:Y:S07]  /*60f0*/  LDSM.16.MT88.4 R48, [R241+0x2800] ;  /* 0x00280000f130783b */ /* 0x000eee0000004200 */
[C---:B---3--:R-:W-:Y:S08]  /*6100*/  HMMA.16816.F32.BF16 R44, R128.reuse, R48, R44 ;  /* 0x00000030802c723c */ /* 0x048ff0000004182c */
[----:B------:R-:W-:Y:S01]  /*6110*/  HMMA.16816.F32.BF16 R48, R128, R50, R56 ;  /* 0x000000328030723c */ /* 0x000fe20000041838 */
[----:B------:R-:W3:Y:S01]  /*6120*/  LDSM.16.MT88.4 R56, [R240+0x2800] ;  /* 0x00280000f038783b */ /* 0x000ee20000004200 */
[----:B--2---:R-:W-:Y:S01]  /*6130*/  MOV R26, R52 ;  /* 0x00000034001a7202 */ /* 0x004fe20000000f00 */
[----:B------:R-:W-:-:S05]  /*6140*/  IMAD.MOV.U32 R27, RZ, RZ, R53 ;  /* 0x000000ffff1b7224 */ /* 0x000fca00078e0035 */
[C---:B------:R-:W-:Y:S08]  /*6150*/  HMMA.16816.F32.BF16 R92, R128.reuse, R96, R124 ;  /* 0x00000060805c723c */ /* 0x040ff0000004187c */
[C---:B------:R-:W-:Y:S01]  /*6160*/  HMMA.16816.F32.BF16 R96, R128.reuse, R98, R104 ;  /* 0x000000628060723c */ /* 0x040fe20000041868 */
[----:B------:R-:W2:Y:S07]  /*6170*/  LDSM.16.MT88.4 R104, [R239+0x5800] ;  /* 0x00580000ef68783b */ /* 0x000eae0000004200 */
[C---:B---3--:R-:W-:Y:S01]  /*6180*/  HMMA.16816.F32.BF16 R52, R128.reuse, R56, R64 ;  /* 0x000000388034723c */ /* 0x048fe20000041840 */
[----:B------:R-:W3:Y:S07]  /*6190*/  LDSM.16.MT88.4 R64, [R242+0x2800] ;  /* 0x00280000f240783b */ /* 0x000eee0000004200 */
[C---:B------:R-:W-:Y:S08]  /*61a0*/  HMMA.16816.F32.BF16 R56, R128.reuse, R58, R60 ;  /* 0x0000003a8038723c */ /* 0x040ff0000004183c */
[C---:B--2---:R-:W-:Y:S08]  /*61b0*/  HMMA.16816.F32.BF16 R100, R128.reuse, R104, R100 ;  /* 0x000000688064723c */ /* 0x044ff00000041864 */
[----:B------:R-:W-:Y:S01]  /*61c0*/  HMMA.16816.F32.BF16 R104, R128, R106, R112 ;  /* 0x0000006a8068723c */ /* 0x000fe20000041870 */
[----:B------:R-:W2:Y:S07]  /*61d0*/  LDSM.16.MT88.4 R112, [R241+0x5800] ;  /* 0x00580000f170783b */ /* 0x000eae0000004200 */
[C---:B------:R-:W-:Y:S08]  /*61e0*/  HMMA.16816.F32.BF16 R16, R8.reuse, R12, RZ ;  /* 0x0000000c0810723c */ /* 0x040ff000000418ff */
[----:B------:R-:W-:Y:S01]  /*61f0*/  HMMA.16816.F32.BF16 R8, R8, R14, RZ ;  /* 0x0000000e0808723c */ /* 0x000fe200000418ff */
[----:B------:R-:W1:Y:S07]  /*6200*/  LDSM.16.MT88.4 R12, [R242+0x5000] ;  /* 0x00500000f20c783b */ /* 0x000e6e0000004200 */
[----:B---3--:R-:W-:Y:S01]  /*6210*/  HMMA.16816.F32.BF16 R60, R128, R64, R72 ;  /* 0x00000040803c723c */ /* 0x008fe20000041848 */
[----:B------:R-:W3:Y:S01]  /*6220*/  LDSM.16.MT88.4 R72, [R239+0x4000] ;  /* 0x00400000ef48783b */ /* 0x000ee20000004200 */
[----:B------:R-:W-:Y:S01]  /*6230*/  @P3 IMAD.HI.U32 R2, R135, c[0x0][0x2c8], RZ ;  /* 0x0000b20087023a27 */ /* 0x000fe200078e00ff */
[----:B----4-:R-:W-:-:S03]  /*6240*/  MOV R25, R80 ;  /* 0x0000005000197202 */ /* 0x010fc60000000f00 */
[----:B------:R-:W-:Y:S01]  /*6250*/  IMAD.MOV.U32 R0, RZ, RZ, R135 ;  /* 0x000000ffff007224 */ /* 0x000fe200078e0087 */
[----:B------:R-:W-:Y:S01]  /*6260*/  @P3 SHF.R.U32.HI R0, RZ, c[0x0][0x2cc], R2 ;  /* 0x0000b300ff003a19 */ /* 0x000fe20000011602 */
[----:B------:R-:W-:Y:S01]  /*6270*/  HMMA.16816.F32.BF16 R64, R128, R66, R68 ;  /* 0x000000428040723c */ /* 0x000fe20000041844 */
[----:B------:R-:W-:Y:S02]  /*6280*/  IMAD.MOV.U32 R24, RZ, RZ, R82 ;  /* 0x000000ffff187224 */ /* 0x000fe400078e0052 */
[----:B------:R-:W4:Y:S01]  /*6290*/  LDSM.16.MT88.4 R80, [R241+0x4000] ;  /* 0x00400000f150783b */ /* 0x000f220000004200 */
[----:B------:R-:W-:-:S04]  /*62a0*/  IADD3 R0, R0, R26, -R27 ;  /* 0x0000001a00007210 */ /* 0x000fc80007ffe81b */
[C---:B--2---:R-:W-:Y:S08]  /*62b0*/  HMMA.16816.F32.BF16 R108, R128.reuse, R112, R108 ;  /* 0x00000070806c723c */ /* 0x044ff0000004186c */
[----:B------:R-:W-:Y:S01]  /*62c0*/  HMMA.16816.F32.BF16 R112, R128, R114, R120 ;  /* 0x000000728070723c */ /* 0x000fe20000041878 */
[----:B------:R-:W2:Y:S07]  /*62d0*/  LDSM.16.MT88.4 R120, [R240+0x5800] ;  /* 0x00580000f078783b */ /* 0x000eae0000004200 */
[----:B-1----:R-:W-:Y:S08]  /*62e0*/  HMMA.16816.F32.BF16 R16, R4, R12, R16 ;  /* 0x0000000c0410723c */ /* 0x002ff00000041810 */
[----:B---3--:R-:W-:Y:S01]  /*62f0*/  HMMA.16816.F32.BF16 R68, R128, R72, R88 ;  /* 0x000000488044723c */ /* 0x008fe20000041858 */
[----:B------:R-:W1:Y:S07]  /*6300*/  LDSM.16.MT88.4 R88, [R240+0x4000] ;  /* 0x00400000f058783b */ /* 0x000e6e0000004200 */
[----:B------:R-:W-:Y:S01]  /*6310*/  HMMA.16816.F32.BF16 R8, R4, R14, R8 ;  /* 0x0000000e0408723c */ /* 0x000fe20000041808 */
[----:B------:R-:W3:Y:S01]  /*6320*/  LDSM.16.MT88.4 R4, [R242+0x5800] ;  /* 0x00580000f204783b */ /* 0x000ee20000004200 */
[----:B------:R-:W-:-:S05]  /*6330*/  IMAD.HI R0, R0, 0x2aaaaaab, RZ ;  /* 0x2aaaaaab00007827 */ /* 0x000fca00078e02ff */
[----:B------:R-:W-:-:S04]  /*6340*/  SHF.R.U32.HI R2, RZ, 0x1f, R0 ;  /* 0x0000001fff027819 */ /* 0x000fc80000011600 */
[----:B------:R-:W-:Y:S02]  /*6350*/  LEA.HI.SX32 R0, R0, R2, 0x1d ;  /* 0x0000000200007211 */ /* 0x000fe400078feaff */
[----:B------:R-:W-:Y:S02]  /*6360*/  IADD3 R3, R25, -0x2, RZ ;  /* 0xfffffffe19037810 */ /* 0x000fe40007ffe0ff */
[----:B------:R-:W-:-:S03]  /*6370*/  IMNMX R0, R24, R0, !PT ;  /* 0x0000000018007217 */ /* 0x000fc60007800200 */
[----:B------:R3:W-:Y:S04]  /*6380*/  STL [R1+0x20], R3 ;  /* 0x0000200301007387 */ /* 0x0007e80000100800 */
[----:B------:R3:W-:Y:S01]  /*6390*/  STL [R1+0x60], R0 ;  /* 0x0000600001007387 */ /* 0x0007e20000100800 */
[----:B------:R-:W-:Y:S01]  /*63a0*/  ISETP.GE.AND P0, PT, R3, R0, PT ;  /* 0x000000000300720c */ /* 0x000fe20003f06270 */
[C---:B----4-:R-:W-:Y:S08]  /*63b0*/  HMMA.16816.F32.BF16 R76, R128.reuse, R80, R76 ;  /* 0x00000050804c723c */ /* 0x050ff0000004184c */
[C---:B--2---:R-:W-:Y:S08]  /*63c0*/  HMMA.16816.F32.BF16 R116, R128.reuse, R120, R116 ;  /* 0x000000788074723c */ /* 0x044ff00000041874 */
[C---:B-1----:R-:W-:Y:S08]  /*63d0*/  HMMA.16816.F32.BF16 R84, R128.reuse, R88, R84 ;  /* 0x000000588054723c */ /* 0x042ff00000041854 */
[C---:B------:R-:W-:Y:S08]  /*63e0*/  HMMA.16816.F32.BF16 R72, R128.reuse, R74, R176 ;  /* 0x0000004a8048723c */ /* 0x040ff000000418b0 */
[C---:B------:R-:W-:Y:S08]  /*63f0*/  HMMA.16816.F32.BF16 R80, R128.reuse, R82, R172 ;  /* 0x000000528050723c */ /* 0x040ff000000418ac */
[C---:B------:R-:W-:Y:S08]  /*6400*/  HMMA.16816.F32.BF16 R88, R128.reuse, R90, R168 ;  /* 0x0000005a8058723c */ /* 0x040ff000000418a8 */
[C---:B------:R-:W-:Y:S08]  /*6410*/  HMMA.16816.F32.BF16 R120, R128.reuse, R122, R20 ;  /* 0x0000007a8078723c */ /* 0x040ff00000041814 */
[C---:B---3--:R-:W-:Y:S08]  /*6420*/  HMMA.16816.F32.BF16 R124, R128.reuse, R4, R16 ;  /* 0x00000004807c723c */ /* 0x048ff00000041810 */
[----:B------:R-:W-:Y:S01]  /*6430*/  HMMA.16816.F32.BF16 R128, R128, R6, R8 ;  /* 0x000000068080723c */ /* 0x000fe20000041808 */
[----:B------:R-:W-:Y:S07]  /*6440*/  @!P0 BRA `(.L_x_879) ;  /* 0x000032c000008947 */ /* 0x000fee0003800000 */
[----:B------:R-:W-:Y:S01]  /*6450*/  IMAD.IADD R0, R134, 0x1, R135 ;  /* 0x0000000186007824 */ /* 0x000fe200078e0287 */
[----:B------:R-:W-:Y:S01]  /*6460*/  MOV R2, R3 ;  /* 0x0000000300027202 */ /* 0x000fe20000000f00 */
[----:B------:R-:W-:Y:S01]  /*6470*/  IMAD.MOV.U32 R134, RZ, RZ, R132 ;  /* 0x000000ffff867224 */ /* 0x000fe200078e0084 */
[----:B------:R-:W-:-:S02]  /*6480*/  MOV R135, R133 ;  /* 0x0000008500877202 */ /* 0x000fc40000000f00 */
[----:B------:R1:W-:Y:S02]  /*6490*/  STL [R1+0x30], R0 ;  /* 0x0000300001007387 */ /* 0x0003e40000100800 */
[----:B-1----:R-:W-:-:S05]  /*64a0*/  @P3 IMAD.HI.U32 R0, R0, c[0x0][0x2c8], RZ ;  /* 0x0000b20000003a27 */ /* 0x002fca00078e00ff */
[----:B------:R-:W-:-:S05]  /*64b0*/  @P3 SHF.R.U32.HI R0, RZ, c[0x0][0x2cc], R0 ;  /* 0x0000b300ff003a19 */ /* 0x000fca0000011600 */
[----:B------:R1:W-:Y:S04]  /*64c0*/  @P3 STL [R1+0x68], R0 ;  /* 0x0000680001003387 */ /* 0x0003e80000100800 */
[----:B------:R1:W-:Y:S02]  /*64d0*/  STL [R1+0x1c], R2 ;  /* 0x00001c0201007387 */ /* 0x0003e40000100800 */
.L_x_884:
[----:B------:R-:W2:Y:S01]  /*64e0*/  LDL R3, [R1] ;  /* 0x0000000001037983 */ /* 0x000ea20000100800 */
[----:B------:R-:W-:Y:S04]  /*64f0*/  DEPBAR.LE SB0, 0x0 ;  /* 0x000080000000791a */ /* 0x000fe80000000000 */
[----:B------:R-:W3:Y:S01]  /*6500*/  LDL R6, [R1+0x3c] ;  /* 0x00003c0001067983 */ /* 0x000ee20000100800 */
[----:B------:R-:W-:Y:S01]  /*6510*/  WARPSYNC 0xffffffff ;  /* 0xffffffff00007948 */ /* 0x000fe20003800000 */
[----:B------:R-:W-:Y:S02]  /*6520*/  BSSY B0, `(.L_x_880) ;  /* 0x0000033000007945 */ /* 0x000fe40003800000 */
[----:B-1----:R-:W4:Y:S04]  /*6530*/  LDL R2, [R1+0x4] ;  /* 0x0000040001027983 */ /* 0x002f280000100800 */
[----:B------:R-:W3:Y:S04]  /*6540*/  LDL R132, [R1+0x1c] ;  /* 0x00001c0001847983 */ /* 0x000ee80000100800 */
[----:B------:R-:W3:Y:S04]  /*6550*/  LDL R0, [R1+0x2c] ;  /* 0x00002c0001007983 */ /* 0x000ee80000100800 */
[----:B------:R-:W-:Y:S06]  /*6560*/  BAR.SYNC.DEFER_BLOCKING 0x0 ;  /* 0x0000000000007b1d */ /* 0x000fec0000010000 */
[----:B------:R1:W1:Y:S04]  /*6570*/  LDSM.16.M88.4 R8, [R236] ;  /* 0x00000000ec08783b */ /* 0x0002680000000200 */
[----:B------:R1:W1:Y:S04]  /*6580*/  LDSM.16.M88.4 R16, [R236+0x800] ;  /* 0x00080000ec10783b */ /* 0x0002680000000200 */
[----:B------:R1:W1:Y:S04]  /*6590*/  LDSM.16.M88.4 R24, [R236+0x1000] ;  /* 0x00100000ec18783b */ /* 0x0002680000000200 */
[----:B------:R1:W1:Y:S04]  /*65a0*/  LDSM.16.M88.4 R168, [R243] ;  /* 0x00000000f3a8783b */ /* 0x0002680000000200 */
[----:B--2---:R2:W1:Y:S04]  /*65b0*/  LDSM.16.M88.4 R172, [R3] ;  /* 0x0000000003ac783b */ /* 0x0044680000000200 */
[----:B----4-:R2:W4:Y:S01]  /*65c0*/  LDSM.16.M88.4 R176, [R2] ;  /* 0x0000000002b0783b */ /* 0x0105220000000200 */
[----:B---3--:R-:W-:Y:S02]  /*65d0*/  ISETP.GT.AND P0, PT, R6, R132, PT ;  /* 0x000000840600720c */ /* 0x008fe40003f04270 */
[----:B------:R-:W-:Y:S11]  /*65e0*/  LOP3.LUT P4, RZ, R0, 0x2, RZ, 0xc0, !PT ;  /* 0x0000000200ff7812 */ /* 0x000ff6000788c0ff */
[----:B------:R-:W-:-:S05]  /*65f0*/  @P0 BRA `(.L_x_881) ;  /* 0x0000025000000947 */ /* 0x000fca0003800000 */
[----:B------:R-:W3:Y:S01]  /*6600*/  LDL.64 R14, [R1+0x58] ;  /* 0x00005800010e7983 */ /* 0x000ee20000100a00 */
[----:B------:R-:W-:Y:S02]  /*6610*/  LOP3.LUT P3, RZ, R0, 0x1, RZ, 0xc0, !PT ;  /* 0x0000000100ff7812 */ /* 0x000fe4000786c0ff */
[----:B------:R-:W-:Y:S01]  /*6620*/  SHF.R.S32.HI R0, RZ, 0x1f, R132 ;  /* 0x0000001fff007819 */ /* 0x000fe20000011484 */
[----:B--2---:R-:W2:Y:S04]  /*6630*/  LDL.64 R12, [R1+0x48] ;  /* 0x00004800010c7983 */ /* 0x004ea80000100a00 */
[----:B----4-:R-:W4:Y:S01]  /*6640*/  LDL R7, [R1+0x18] ;  /* 0x0000180001077983 */ /* 0x010f220000100800 */
[----:B------:R-:W-:Y:S03]  /*6650*/  IMAD R0, R0, c[0x0][0x208], RZ ;  /* 0x0000820000007a24 */ /* 0x000fe600078e02ff */
[----:B------:R-:W1:Y:S01]  /*6660*/  S2R R2, SR_TID.X ;  /* 0x0000000000027919 */ /* 0x000e620000002100 */
[----:B------:R-:W-:Y:S01]  /*6670*/  IMAD R0, R132, c[0x0][0x20c], R0 ;  /* 0x0000830084007a24 */ /* 0x000fe200078e0200 */
[----:B-1----:R-:W-:Y:S01]  /*6680*/  ISETP.GT.AND P2, PT, R2, 0x7f, PT ;  /* 0x0000007f0200780c */ /* 0x002fe20003f44270 */
[----:B------:R-:W-:Y:S04]  /*6690*/  IMAD.WIDE.U32 R2, R132, c[0x0][0x208], RZ ;  /* 0x0000820084027a25 */ /* 0x000fe800078e00ff */
[----:B------:R-:W-:Y:S02]  /*66a0*/  IMAD.IADD R0, R3, 0x1, R0 ;  /* 0x0000000103007824 */ /* 0x000fe400078e0200 */
[----:B------:R-:W-:Y:S04]  /*66b0*/  IMAD.WIDE.U32 R2, R2, 0x30, RZ ;  /* 0x0000003002027825 */ /* 0x000fe800078e00ff */
[----:B------:R-:W-:Y:S02]  /*66c0*/  IMAD R0, R0, 0x30, RZ ;  /* 0x0000003000007824 */ /* 0x000fe400078e02ff */
[----:B------:R-:W-:Y:S02]  /*66d0*/  @!P2 IMAD.MOV.U32 R4, RZ, RZ, c[0x0][0x208] ;  /* 0x00008200ff04a624 */ /* 0x000fe400078e00ff */
[----:B------:R-:W-:Y:S02]  /*66e0*/  IMAD.IADD R0, R3, 0x1, R0 ;  /* 0x0000000103007824 */ /* 0x000fe400078e0200 */
[----:B------:R-:W-:Y:S01]  /*66f0*/  @!P2 IMAD.MOV.U32 R3, RZ, RZ, c[0x0][0x20c] ;  /* 0x00008300ff03a624 */ /* 0x000fe200078e00ff */
[-C--:B---3--:R-:W-:Y:S02]  /*6700*/  IADD3 R5, P1, R14, R2.reuse, RZ ;  /* 0x000000020e057210 */ /* 0x088fe40007f3e0ff */
[C---:B------:R-:W-:Y:S04]  /*6710*/  @!P2 LEA R2, P0, R4.reuse, R2, 0x5 ;  /* 0x000000020402a211 */ /* 0x040fe800078028ff */
[----:B------:R-:W-:Y:S01]  /*6720*/  @!P2 LEA.HI.X R3, R4, R0, R3, 0x5, P0 ;  /* 0x000000000403a211 */ /* 0x000fe200000f2c03 */
[--C-:B--2---:R-:W-:Y:S01]  /*6730*/  IMAD.X R0, R0, 0x1, R13.reuse, P1 ;  /* 0x0000000100007824 */ /* 0x104fe200008e060d */
[C---:B------:R-:W-:Y:S04]  /*6740*/  LEA R4, P0, R5.reuse, c[0x0][0x1f8], 0x1 ;  /* 0x00007e0005047a11 */ /* 0x040fe800078008ff */
[----:B------:R-:W-:Y:S02]  /*6750*/  LEA.HI.X R5, R5, c[0x0][0x1fc], R0, 0x1, P0 ;  /* 0x00007f0005057a11 */ /* 0x000fe400000f0c00 */
[----:B------:R-:W-:Y:S03]  /*6760*/  @!P2 IADD3 R0, P0, R2, R14, RZ ;  /* 0x0000000e0200a210 */ /* 0x000fe60007f1e0ff */
[----:B------:R-:W-:Y:S01]  /*6770*/  @!PT LDS RZ, [RZ] ;  /* 0x00000000fffff984 */ /* 0x000fe20000000800 */
[----:B------:R-:W-:Y:S01]  /*6780*/  @!PT LDS RZ, [RZ] ;  /* 0x00000000fffff984 */ /* 0x000fe20000000800 */
[----:B------:R-:W-:Y:S01]  /*6790*/  @!PT LDS RZ, [RZ] ;  /* 0x00000000fffff984 */ /* 0x000fe20000000800 */
[----:B----4-:R1:W-:Y:S02]  /*67a0*/  LDGSTS.E.BYPASS.LTC128B.128 [R7+0x4080], [R4.64], !P3 ;  /* 0x0408000004077fae */ /* 0x0103e4000d901d46 */
        /* <DEDUP_REMOVED lines=10> */
.L_x_881:
[----:B------:R-:W-:Y:S05]  /*6850*/  BSYNC B0 ;  /* 0x0000000000007941 */ /* 0x000fea0003800000 */
.L_x_880:
[----:B-12---:R-:W-:Y:S01]  /*6860*/  MOV R2, R6 ;  /* 0x0000000600027202 */ /* 0x006fe20000000f00 */
[----:B------:R-:W0:Y:S01]  /*6870*/  LDGDEPBAR ;  /* 0x00000000000079af */ /* 0x000e220000000000 */
[C---:B-----5:R-:W-:Y:S01]  /*6880*/  HMMA.16816.F32.BF16 R4, R160.reuse, R8, RZ ;  /* 0x00000008a004723c */ /* 0x060fe200000418ff */
[----:B------:R-:W-:Y:S07]  /*6890*/  BSSY B0, `(.L_x_882) ;  /* 0x00000f0000007945 */ /* 0x000fee0003800000 */
        /* <DEDUP_REMOVED lines=11> */
[C---:B----4-:R-:W-:Y:S08]  /*6950*/  HMMA.16816.F32.BF16 R20, R164.reuse, R176, R20 ;  /* 0x000000b0a414723c */ /* 0x050ff00000041814 */
        /* <DEDUP_REMOVED lines=125> */
[----:B------:R-:W-:Y:S04]  /*7130*/  FMUL.FTZ R10, R10, c[0x0][0x320] ;  /* 0x0000c8000a0a7a20 */ /* 0x000fe80000410000 */
[----:B------:R-:W-:Y:S01]  /*7140*/  MUFU.TANH R133, R10 ;  /* 0x0000000a00857308 */ /* 0x000fe20000002400 */
[C---:B------:R-:W-:Y:S04]  /*7150*/  HMMA.16816.F32.BF16 R16, R232.reuse, R170, R16 ;  /* 0x000000aae810723c */ /* 0x040fe80000041810 */
[----:B--2---:R-:W-:Y:S05]  /*7160*/  FMUL.FTZ R0, R5, c[0x0][0x320] ;  /* 0x0000c80005007a20 */ /* 0x004fea0000410000 */
[----:B------:R1:W-:Y:S03]  /*7170*/  MUFU.TANH R178, R0 ;  /* 0x0000000000b27308 */ /* 0x0003e60000002400 */
[----:B-1----:R-:W-:Y:S07]  /*7180*/  FMUL.FTZ R0, R6, c[0x0][0x320] ;  /* 0x0000c80006007a20 */ /* 0x002fee0000410000 */
[----:B------:R1:W-:Y:S02]  /*7190*/  MUFU.TANH R173, R0 ;  /* 0x0000000000ad7308 */ /* 0x0003e40000002400 */
[----:B-1----:R-:W-:Y:S02]  /*71a0*/  FMUL.FTZ R0, R7, c[0x0][0x320] ;  /* 0x0000c80007007a20 */ /* 0x002fe40000410000 */
[----:B------:R-:W1:Y:S01]  /*71b0*/  LDSM.16.M88.4 R4, [R237+0x5800] ;  /* 0x00580000ed04783b */ /* 0x000e620000000200 */
[----:B------:R-:W-:Y:S05]  /*71c0*/  DEPBAR.LE SB0, 0x0 ;  /* 0x000080000000791a */ /* 0x000fea0000000000 */
[----:B------:R2:W-:Y:S02]  /*71d0*/  MUFU.TANH R172, R0 ;  /* 0x0000000000ac7308 */ /* 0x0005e40000002400 */
[----:B------:R-:W-:Y:S01]  /*71e0*/  BAR.SYNC.DEFER_BLOCKING 0x0 ;  /* 0x0000000000007b1d */ /* 0x000fe20000010000 */
[----:B--2---:R-:W-:Y:S01]  /*71f0*/  FMUL.FTZ R0, R8, c[0x0][0x320] ;  /* 0x0000c80008007a20 */ /* 0x004fe20000410000 */
[----:B------:R-:W-:Y:S06]  /*7200*/  MOV R8, R132 ;  /* 0x0000008400087202 */ /* 0x000fec0000000f00 */
[----:B------:R2:W-:Y:S01]  /*7210*/  MUFU.TANH R132, R3 ;  /* 0x0000000300847308 */ /* 0x0005e20000002400 */
[C---:B-1----:R-:W-:Y:S09]  /*7220*/  HMMA.16816.F32.BF16 R20, R232.reuse, R4, R20 ;  /* 0x00000004e814723c */ /* 0x042ff20000041814 */
[----:B------:R1:W-:Y:S01]  /*7230*/  MUFU.TANH R177, R0 ;  /* 0x0000000000b17308 */ /* 0x0003e20000002400 */
[----:B------:R-:W-:Y:S03]  /*7240*/  HMMA.16816.F32.BF16 R24, R232, R6, R24 ;  /* 0x00000006e818723c */ /* 0x000fe60000041818 */
[----:B--2---:R-:W-:Y:S01]  /*7250*/  MOV R3, R2 ;  /* 0x0000000200037202 */ /* 0x004fe20000000f00 */
[----:B------:R-:W-:Y:S05]  /*7260*/  FMUL.FTZ R2, R13, c[0x0][0x320] ;  /* 0x0000c8000d027a20 */ /* 0x000fea0000410000 */
[----:B------:R-:W-:Y:S03]  /*7270*/  MUFU.TANH R168, R2 ;  /* 0x0000000200a87308 */ /* 0x000fe60000002400 */
[----:B-1----:R-:W-:Y:S07]  /*7280*/  FMUL.FTZ R0, R9, c[0x0][0x320] ;  /* 0x0000c80009007a20 */ /* 0x002fee0000410000 */
[----:B------:R1:W-:Y:S02]  /*7290*/  MUFU.TANH R175, R0 ;  /* 0x0000000000af7308 */ /* 0x0003e40000002400 */
[----:B-1----:R-:W-:Y:S08]  /*72a0*/  FMUL.FTZ R0, R12, c[0x0][0x320] ;  /* 0x0000c8000c007a20 */ /* 0x002ff00000410000 */
        /* <DEDUP_REMOVED lines=9> */
[----:B-1----:R-:W-:Y:S01]  /*7340*/  FMUL.FTZ R0, R18, c[0x0][0x320] ;  /* 0x0000c80012007a20 */ /* 0x002fe20000410000 */
[----:B------:R-:W-:Y:S07]  /*7350*/  MOV R18, R8 ;  /* 0x0000000800127202 */ /* 0x000fee0000000f00 */
[----:B------:R1:W-:Y:S01]  /*7360*/  MUFU.TANH R10, R0 ;  /* 0x00000000000a7308 */ /* 0x0003e20000002400 */
[----:B------:R-:W-:Y:S01]  /*7370*/  ISETP.GT.AND P0, PT, R18, R3, PT ;  /* 0x000000031200720c */ /* 0x000fe20003f04270 */
[----:B-1----:R-:W-:Y:S02]  /*7380*/  FMUL.FTZ R0, R19, c[0x0][0x320] ;  /* 0x0000c80013007a20 */ /* 0x002fe40000410000 */
[----:B------:R1:W5:Y:S06]  /*7390*/  LDL R19, [R1+0x2c] ;  /* 0x00002c0001137983 */ /* 0x00036c0000100800 */
[----:B------:R2:W-:Y:S02]  /*73a0*/  MUFU.TANH R9, R0 ;  /* 0x0000000000097308 */ /* 0x0005e40000002400 */
[----:B--2---:R-:W-:Y:S08]  /*73b0*/  FMUL.FTZ R0, R20, c[0x0][0x320] ;  /* 0x0000c80014007a20 */ /* 0x004ff00000410000 */
        /* <DEDUP_REMOVED lines=8> */
[----:B------:R2:W3:Y:S02]  /*7440*/  MUFU.TANH R4, R0 ;  /* 0x0000000000047308 */ /* 0x0004e40000002400 */
[----:B--2---:R-:W-:Y:S01]  /*7450*/  FMUL.FTZ R0, R25, c[0x0][0x320] ;  /* 0x0000c80019007a20 */ /* 0x004fe20000410000 */
[----:B---3--:R1:W-:Y:S07]  /*7460*/  STL [R1+0x20], R4 ;  /* 0x0000200401007387 */ /* 0x0083ee0000100800 */
[----:B------:R2:W3:Y:S02]  /*7470*/  MUFU.TANH R2, R0 ;  /* 0x0000000000027308 */ /* 0x0004e40000002400 */
[----:B--2---:R-:W-:Y:S01]  /*7480*/  FMUL.FTZ R0, R26, c[0x0][0x320] ;  /* 0x0000c8001a007a20 */ /* 0x004fe20000410000 */
[----:B---3--:R1:W-:Y:S07]  /*7490*/  STL [R1+0x24], R2 ;  /* 0x0000240201007387 */ /* 0x0083ee0000100800 */
[----:B------:R2:W3:Y:S02]  /*74a0*/  MUFU.TANH R17, R0 ;  /* 0x0000000000117308 */ /* 0x0004e40000002400 */
[----:B--2---:R-:W-:Y:S08]  /*74b0*/  FMUL.FTZ R0, R27, c[0x0][0x320] ;  /* 0x0000c8001b007a20 */ /* 0x004ff00000410000 */
[----:B------:R1:W2:Y:S01]  /*74c0*/  MUFU.TANH R16, R0 ;  /* 0x0000000000107308 */ /* 0x0002a20000002400 */
[----:B------:R-:W-:-:S05]  /*74d0*/  @!P0 BRA `(.L_x_883) ;  /* 0x000002b000008947 */ /* 0x000fca0003800000 */
[----:B---3--:R-:W3:Y:S01]  /*74e0*/  LDL.64 R20, [R1+0x50] ;  /* 0x0000500001147983 */ /* 0x008ee20000100a00 */
[----:B-1----:R-:W-:Y:S03]  /*74f0*/  IADD3 R0, R18, -0x1, RZ ;  /* 0xffffffff12007810 */ /* 0x002fe60007ffe0ff */
[----:B------:R-:W4:Y:S04]  /*7500*/  LDL.64 R14, [R1+0x40] ;  /* 0x00004000010e7983 */ /* 0x000f280000100a00 */
[----:B--2---:R-:W2:Y:S04]  /*7510*/  LDL R13, [R1+0x18] ;  /* 0x00001800010d7983 */ /* 0x004ea80000100800 */
[----:B------:R-:W1:Y:S02]  /*7520*/  S2R R2, SR_TID.X ;  /* 0x0000000000027919 */ /* 0x000e640000002100 */
[----:B-1----:R-:W-:Y:S04]  /*7530*/  SHF.R.S32.HI R3, RZ, 0x1f, R2 ;  /* 0x0000001fff037819 */ /* 0x002fe80000011402 */
[----:B------:R-:W-:Y:S02]  /*7540*/  LEA.HI R3, R3, R2, RZ, 0x3 ;  /* 0x0000000203037211 */ /* 0x000fe400078f18ff */
[----:B------:R-:W-:Y:S02]  /*7550*/  SHF.R.S32.HI R2, RZ, 0x1f, R0 ;  /* 0x0000001fff027819 */ /* 0x000fe40000011400 */
[----:B------:R-:W-:Y:S03]  /*7560*/  SHF.R.S32.HI R3, RZ, 0x3, R3 ;  /* 0x00000003ff037819 */ /* 0x000fe60000011403 */
[----:B------:R-:W-:Y:S01]  /*7570*/  IMAD R4, R2, c[0x0][0x1e0], RZ ;  /* 0x0000780002047a24 */ /* 0x000fe200078e02ff */
[----:B------:R-:W-:Y:S03]  /*7580*/  IADD3 R3, -R3, 0x30, RZ ;  /* 0x0000003003037810 */ /* 0x000fe60007ffe1ff */
[C---:B------:R-:W-:Y:S01]  /*7590*/  IMAD R4, R0.reuse, c[0x0][0x1e4], R4 ;  /* 0x0000790000047a24 */ /* 0x040fe200078e0204 */
        /* <DEDUP_REMOVED lines=9> */
[-C--:B---3--:R-:W-:Y:S02]  /*7630*/  @P1 IADD3 R5, P3, R20, R2.reuse, RZ ;  /* 0x0000000214051210 */ /* 0x088fe40007f7e0ff */
[----:B------:R-:W-:Y:S03]  /*7640*/  @P0 LEA R2, P2, R4, R2, 0x5 ;  /* 0x0000000204020211 */ /* 0x000fe600078428ff */
[----:B----4-:R-:W-:Y:S01]  /*7650*/  @P1 IMAD.X R6, R0, 0x1, R15, P3 ;  /* 0x0000000100061824 */ /* 0x010fe200018e060f */
[----:B------:R-:W-:Y:S02]  /*7660*/  @P0 LEA.HI.X R3, R4, R0, R3, 0x5, P2 ;  /* 0x0000000004030211 */ /* 0x000fe400010f2c03 */
[----:B------:R-:W-:Y:S02]  /*7670*/  @P0 IADD3 R0, P2, R2, R20, RZ ;  /* 0x0000001402000210 */ /* 0x000fe40007f5e0ff */
[----:B-----5:R-:W-:Y:S03]  /*7680*/  LOP3.LUT P3, RZ, R19, 0x1, RZ, 0xc0, !PT ;  /* 0x0000000113ff7812 */ /* 0x020fe6000786c0ff */
        /* <DEDUP_REMOVED lines=8> */
[----:B--2---:R1:W-:Y:S04]  /*7710*/  @P1 LDGSTS.E.BYPASS.LTC128B.128 [R13+0x14080], [R4.64], !P3 ;  /* 0x14080000040d1fae */ /* 0x0043e8000d901d46 */
[----:B------:R1:W-:Y:S04]  /*7720*/  @P1 LDGSTS.E.BYPASS.LTC128B.128 [R13+0x15880], [R4.64+0x80], !P4 ;  /* 0x15880080040d1fae */ /* 0x0003e8000e101d46 */
[----:B------:R1:W-:Y:S04]  /*7730*/  @P1 LDGSTS.E.BYPASS.LTC128B.128 [R13+0x17080], [R4.64+0x100], !P6 ;  /* 0x17080100040d1fae */ /* 0x0003e8000f101d46 */
[----:B------:R1:W-:Y:S04]  /*7740*/  @P1 LDGSTS.E.BYPASS.LTC128B.128 [R13+0x18880], [R4.64+0x180], !P5 ;  /* 0x18880180040d1fae */ /* 0x0003e8000e901d46 */
[----:B------:R1:W-:Y:S04]  /*7750*/  @P0 LDGSTS.E.BYPASS.LTC128B.128 [R13+0x15080], [R2.64], !P3 ;  /* 0x15080000020d0fae */ /* 0x0003e8000d901d46 */
[----:B------:R1:W-:Y:S04]  /*7760*/  @P0 LDGSTS.E.BYPASS.LTC128B.128 [R13+0x16880], [R2.64+0x80], !P4 ;  /* 0x16880080020d0fae */ /* 0x0003e8000e101d46 */
[----:B------:R1:W-:Y:S04]  /*7770*/  @P0 LDGSTS.E.BYPASS.LTC128B.128 [R13+0x18080], [R2.64+0x100], !P6 ;  /* 0x18080100020d0fae */ /* 0x0003e8000f101d46 */
[----:B------:R1:W-:Y:S02]  /*7780*/  @P0 LDGSTS.E.BYPASS.LTC128B.128 [R13+0x19880], [R2.64+0x180], !P5 ;  /* 0x19880180020d0fae */ /* 0x0003e4000e901d46 */
.L_x_883:
[----:B---3--:R-:W-:Y:S05]  /*7790*/  BSYNC B0 ;  /* 0x0000000000007941 */ /* 0x008fea0003800000 */
.L_x_882:
[----:B-1----:R-:W-:Y:S01]  /*77a0*/  MOV R0, c[0x0][0x2c4] ;  /* 0x0000b10000007a02 */ /* 0x002fe20000000f00 */
[----:B------:R-:W3:Y:S01]  /*77b0*/  LDL R2, [R1+0x68] ;  /* 0x0000680001027983 */ /* 0x000ee20000100800 */
[----:B-----5:R-:W-:Y:S02]  /*77c0*/  LOP3.LUT R19, R19, 0xfffff7ff, RZ, 0xc0, !PT ;  /* 0xfffff7ff13137812 */ /* 0x020fe400078ec0ff */
[----:B------:R-:W-:Y:S01]  /*77d0*/  ISETP.NE.AND P0, PT, R0, 0x1, PT ;  /* 0x000000010000780c */ /* 0x000fe20003f05270 */
[----:B------:R-:W4:Y:S01]  /*77e0*/  LDL R6, [R1+0x64] ;  /* 0x0000640001067983 */ /* 0x000f220000100800 */
[----:B------:R-:W-:Y:S03]  /*77f0*/  @P5 LOP3.LUT R19, R19, 0x800, RZ, 0xfc, !PT ;  /* 0x0000080013135812 */ /* 0x000fe600078efcff */
[----:B------:R1:W3:Y:S04]  /*7800*/  LDL R0, [R1+0x30] ;  /* 0x0000300001007983 */ /* 0x0002e80000100800 */
[----:B--2---:R-:W2:Y:S04]  /*7810*/  LDL R5, [R1+0x7c] ;  /* 0x00007c0001057983 */ /* 0x004ea80000100800 */
[----:B------:R-:W2:Y:S04]  /*7820*/  LDL R4, [R1+0x88] ;  /* 0x0000880001047983 */ /* 0x000ea80000100800 */
[----:B------:R-:W-:Y:S04]  /*7830*/  STL [R1+0x2c], R19 ;  /* 0x00002c1301007387 */ /* 0x000fe80000100800 */
[----:B------:R-:W0:Y:S01]  /*7840*/  LDGDEPBAR ;  /* 0x00000000000079af */ /* 0x000e220000000000 */
[----:B---3--:R-:W-:Y:S07]  /*7850*/  @P0 MOV R0, R2 ;  /* 0x0000000200000202 */ /* 0x008fee0000000f00 */
[----:B------:R-:W3:Y:S08]  /*7860*/  SHFL.IDX PT, R3, R0, RZ, 0x1c1f ;  /* 0x001c1fff00037589 */ /* 0x000ef000000e0000 */
[----:B------:R1:W2:Y:S02]  /*7870*/  SHFL.IDX PT, R2, R0, 0x1, 0x1c1f ;  /* 0x003c1f0000027f89 */ /* 0x0002a400000e0000 */
[----:B-1----:R-:W-:Y:S05]  /*7880*/  IMAD R0, R18, -0x30, RZ ;  /* 0xffffffd012007824 */ /* 0x002fea00078e02ff */
[----:B----4-:R-:W-:Y:S04]  /*7890*/  IADD3 R0, -R6, 0x1, R0 ;  /* 0x0000000106007810 */ /* 0x010fe80007ffe100 */
[----:B--2---:R-:W-:Y:S04]  /*78a0*/  IADD3 R0, -R4, R0, R5 ;  /* 0x0000000004007210 */ /* 0x004fe80007ffe105 */
[C---:B---3--:R-:W-:Y:S02]  /*78b0*/  IADD3 R4, R0.reuse, R3, RZ ;  /* 0x0000000300047210 */ /* 0x048fe40007ffe0ff */
[----:B------:R-:W-:Y:S02]  /*78c0*/  IADD3 R0, R0, R2, RZ ;  /* 0x0000000200007210 */ /* 0x000fe40007ffe0ff */
[----:B------:R-:W-:Y:S02]  /*78d0*/  ISETP.GT.AND P1, PT, R4, 0x11, PT ;  /* 0x000000110400780c */ /* 0x000fe40003f24270 */
[----:B------:R-:W-:Y:S02]  /*78e0*/  ISETP.GT.AND P0, PT, R0, RZ, PT ;  /* 0x000000ff0000720c */ /* 0x000fe40003f04270 */
[----:B------:R-:W-:Y:S02]  /*78f0*/  ISETP.GT.AND P4, PT, R4, 0x8, PT ;  /* 0x000000080400780c */ /* 0x000fe40003f84270 */
[----:B------:R-:W-:Y:S02]  /*7900*/  FSEL R5, R173, -INF , P0 ;  /* 0xff800000ad057808 */ /* 0x000fe40000000000 */
[----:B------:R-:W-:Y:S02]  /*7910*/  ISETP.GT.AND P0, PT, R0, 0x1, PT ;  /* 0x000000010000780c */ /* 0x000fe40003f04270 */
[----:B------:R-:W-:Y:S02]  /*7920*/  FSEL R21, R168, -INF , P1 ;  /* 0xff800000a8157808 */ /* 0x000fe40000800000 */
[----:B------:R-:W-:Y:S02]  /*7930*/  FSEL R15, R172, -INF , P0 ;  /* 0xff800000ac0f7808 */ /* 0x000fe40000000000 */
[----:B------:R-:W-:Y:S01]  /*7940*/  ISETP.GT.AND P0, PT, R0, 0x8, PT ;  /* 0x000000080000780c */ /* 0x000fe20003f04270 */
[----:B------:R-:W2:Y:S01]  /*7950*/  LDL.LU R172, [R1+0x20] ;  /* 0x0000200001ac7983 */ /* 0x000ea20000300800 */
[----:B------:R-:W-:Y:S02]  /*7960*/  ISETP.GT.AND P5, PT, R4, RZ, PT ;  /* 0x000000ff0400720c */ /* 0x000fe40003fa4270 */
[----:B------:R-:W-:Y:S01]  /*7970*/  FSEL R14, R133, -INF , P0 ;  /* 0xff800000850e7808 */ /* 0x000fe20000000000 */
[----:B------:R-:W3:Y:S01]  /*7980*/  LDL.LU R173, [R1+0x24] ;  /* 0x0000240001ad7983 */ /* 0x000ee20000300800 */
[----:B------:R-:W-:Y:S02]  /*7990*/  ISETP.GT.AND P0, PT, R0, 0x9, PT ;  /* 0x000000090000780c */ /* 0x000fe40003f04270 */
[----:B------:R-:W-:Y:S02]  /*79a0*/  ISETP.GT.AND P1, PT, R4, 0x18, PT ;  /* 0x000000180400780c */ /* 0x000fe40003f24270 */
[----:B------:R-:W-:Y:S02]  /*79b0*/  FSEL R13, R132, -INF , P0 ;  /* 0xff800000840d7808 */ /* 0x000fe40000000000 */
[----:B------:R-:W-:Y:S02]  /*79c0*/  ISETP.GT.AND P0, PT, R0, 0x10, PT ;  /* 0x000000100000780c */ /* 0x000fe40003f04270 */
[----:B------:R-:W-:Y:S02]  /*79d0*/  FSEL R24, R177, -INF , P4 ;  /* 0xff800000b1187808 */ /* 0x000fe40002000000 */
[----:B------:R-:W-:Y:S02]  /*79e0*/  FSEL R12, R12, -INF , P0 ;  /* 0xff8000000c0c7808 */ /* 0x000fe40000000000 */
[C---:B------:R-:W-:Y:S02]  /*79f0*/  ISETP.GT.AND P0, PT, R0.reuse, 0x11, PT ;  /* 0x000000110000780c */ /* 0x040fe40003f04270 */
[----:B------:R-:W-:Y:S02]  /*7a00*/  FSEL R20, R179, -INF , P5 ;  /* 0xff800000b3147808 */ /* 0x000fe40002800000 */
[----:B------:R-:W-:Y:S02]  /*7a10*/  FSEL R11, R11, -INF , P0 ;  /* 0xff8000000b0b7808 */ /* 0x000fe40000000000 */
[----:B------:R-:W-:Y:S02]  /*7a20*/  ISETP.GT.AND P0, PT, R0, 0x18, PT ;  /* 0x000000180000780c */ /* 0x000fe40003f04270 */
[----:B------:R-:W-:Y:S02]  /*7a30*/  LOP3.LUT P5, RZ, R19, 0x800, RZ, 0xc0, !PT ;  /* 0x0000080013ff7812 */ /* 0x000fe400078ac0ff */
[----:B------:R-:W-:Y:S02]  /*7a40*/  FSEL R10, R10, -INF , P0 ;  /* 0xff8000000a0a7808 */ /* 0x000fe40000000000 */
[----:B------:R-:W-:Y:S02]  /*7a50*/  ISETP.GT.AND P0, PT, R0, 0x19, PT ;  /* 0x000000190000780c */ /* 0x000fe40003f04270 */
[----:B------:R-:W-:Y:S02]  /*7a60*/  FSEL R19, R176, -INF , P1 ;  /* 0xff800000b0137808 */ /* 0x000fe40000800000 */
[----:B------:R-:W-:Y:S02]  /*7a70*/  FSEL R9, R9, -INF , P0 ;  /* 0xff80000009097808 */ /* 0x000fe40000000000 */
[----:B------:R-:W-:Y:S02]  /*7a80*/  ISETP.GT.AND P0, PT, R0, 0x20, PT ;  /* 0x000000200000780c */ /* 0x000fe40003f04270 */
[----:B------:R-:W-:Y:S02]  /*7a90*/  ISETP.GT.AND P4, PT, R4, 0x21, PT ;  /* 0x000000210400780c */ /* 0x000fe40003f84270 */
[----:B------:R-:W-:Y:S02]  /*7aa0*/  FSEL R8, R8, -INF , P0 ;  /* 0xff80000008087808 */ /* 0x000fe40000000000 */
[----:B------:R-:W-:Y:S02]  /*7ab0*/  ISETP.GT.AND P0, PT, R0, 0x21, PT ;  /* 0x000000210000780c */ /* 0x000fe40003f04270 */
[----:B------:R-:W-:Y:S02]  /*7ac0*/  ISETP.GT.AND P2, PT, R4, 0x10, PT ;  /* 0x000000100400780c */ /* 0x000fe40003f44270 */
[----:B------:R-:W-:Y:S02]  /*7ad0*/  FSEL R7, R7, -INF , P0 ;  /* 0xff80000007077808 */ /* 0x000fe40000000000 */
[----:B------:R-:W-:Y:S02]  /*7ae0*/  ISETP.GT.AND P0, PT, R0, 0x28, PT ;  /* 0x000000280000780c */ /* 0x000fe40003f04270 */
[----:B------:R-:W-:Y:S02]  /*7af0*/  FSEL R22, R174, -INF , P2 ;  /* 0xff800000ae167808 */ /* 0x000fe40001000000 */
[----:B------:R-:W-:Y:S02]  /*7b00*/  FSEL R6, R17, -INF , P0 ;  /* 0xff80000011067808 */ /* 0x000fe40000000000 */
[----:B------:R-:W-:Y:S02]  /*7b10*/  ISETP.GT.AND P0, PT, R0, 0x29, PT ;  /* 0x000000290000780c */ /* 0x000fe40003f04270 */
[----:B------:R-:W-:Y:S02]  /*7b20*/  FMNMX.FTZ R0, R5, R134, !PT ;  /* 0x0000008605007209 */ /* 0x000fe40007810000 */
[----:B------:R-:W-:Y:S02]  /*7b30*/  FSEL R3, R16, -INF , P0 ;  /* 0xff80000010037808 */ /* 0x000fe40000000000 */
[----:B------:R-:W-:Y:S02]  /*7b40*/  ISETP.GT.AND P0, PT, R4, 0x1, PT ;  /* 0x000000010400780c */ /* 0x000fe40003f04270 */
[----:B------:R-:W-:Y:S02]  /*7b50*/  FMNMX.FTZ R0, R15, R0, !PT ;  /* 0x000000000f007209 */ /* 0x000fe40007810000 */
[----:B------:R-:W-:Y:S02]  /*7b60*/  FSEL R25, R178, -INF , P0 ;  /* 0xff800000b2197808 */ /* 0x000fe40000000000 */
[----:B------:R-:W4:Y:S01]  /*7b70*/  LDL.LU R178, [R1+0x34] ;  /* 0x0000340001b27983 */ /* 0x000f220000300800 */
[----:B------:R-:W-:Y:S02]  /*7b80*/  FMNMX.FTZ R0, R14, R0, !PT ;  /* 0x000000000e007209 */ /* 0x000fe40007810000 */
[----:B------:R-:W-:Y:S02]  /*7b90*/  FSEL R16, R169, -INF , P4 ;  /* 0xff800000a9107808 */ /* 0x000fe40002000000 */
[----:B------:R-:W-:Y:S02]  /*7ba0*/  FMNMX.FTZ R0, R13, R0, !PT ;  /* 0x000000000d007209 */ /* 0x000fe40007810000 */
[----:B------:R-:W-:Y:S02]  /*7bb0*/  ISETP.GT.AND P2, PT, R4, 0x19, PT ;  /* 0x000000190400780c */ /* 0x000fe40003f44270 */
[----:B------:R-:W-:Y:S02]  /*7bc0*/  FMNMX.FTZ R0, R12, R0, !PT ;  /* 0x000000000c007209 */ /* 0x000fe40007810000 */
[----:B------:R-:W-:Y:S02]  /*7bd0*/  MOV R133, R18 ;  /* 0x0000001200857202 */ /* 0x000fe40000000f00 */
[----:B------:R-:W-:Y:S02]  /*7be0*/  FMNMX.FTZ R0, R11, R0, !PT ;  /* 0x000000000b007209 */ /* 0x000fe40007810000 */
[----:B------:R-:W-:Y:S02]  /*7bf0*/  FSEL R18, R171, -INF , P2 ;  /* 0xff800000ab127808 */ /* 0x000fe40001000000 */
[----:B------:R-:W-:Y:S02]  /*7c00*/  FMNMX.FTZ R0, R10, R0, !PT ;  /* 0x000000000a007209 */ /* 0x000fe40007810000 */
[----:B------:R-:W-:Y:S02]  /*7c10*/  ISETP.GT.AND P3, PT, R4, 0x9, PT ;  /* 0x000000090400780c */ /* 0x000fe40003f64270 */
[----:B------:R-:W-:Y:S02]  /*7c20*/  FMNMX.FTZ R0, R9, R0, !PT ;  /* 0x0000000009007209 */ /* 0x000fe40007810000 */
[----:B------:R-:W-:Y:S02]  /*7c30*/  FSEL R23, R175, -INF , P3 ;  /* 0xff800000af177808 */ /* 0x000fe40001800000 */
[----:B------:R-:W-:Y:S02]  /*7c40*/  FMNMX.FTZ R0, R8, R0, !PT ;  /* 0x0000000008007209 */ /* 0x000fe40007810000 */
[----:B------:R-:W-:Y:S02]  /*7c50*/  ISETP.GT.AND P3, PT, R4, 0x20, PT ;  /* 0x000000200400780c */ /* 0x000fe40003f64270 */
[----:B------:R-:W-:Y:S02]  /*7c60*/  FMNMX.FTZ R0, R7, R0, !PT ;  /* 0x0000000007007209 */ /* 0x000fe40007810000 */
[----:B------:R-:W-:Y:S02]  /*7c70*/  FSEL R17, R170, -INF , P3 ;  /* 0xff800000aa117808 */ /* 0x000fe40001800000 */
[----:B------:R-:W-:Y:S02]  /*7c80*/  FMNMX.FTZ R0, R6, R0, !PT ;  /* 0x0000000006007209 */ /* 0x000fe40007810000 */
[C---:B------:R-:W-:Y:S02]  /*7c90*/  ISETP.GT.AND P3, PT, R4.reuse, 0x28, PT ;  /* 0x000000280400780c */ /* 0x040fe40003f64270 */
[----:B------:R-:W-:Y:S02]  /*7ca0*/  FMNMX.FTZ R0, R3, R0, !PT ;  /* 0x0000000003007209 */ /* 0x000fe40007810000 */
[----:B------:R-:W-:Y:S03]  /*7cb0*/  ISETP.GT.AND P4, PT, R4, 0x29, PT ;  /* 0x000000290400780c */ /* 0x000fe60003f84270 */
[----:B------:R-:W1:Y:S02]  /*7cc0*/  SHFL.BFLY PT, R2, R0, 0x2, 0x1f ;  /* 0x0c401f0000027f89 */ /* 0x000e6400000e0000 */
[----:B-1----:R-:W-:Y:S06]  /*7cd0*/  FMNMX.FTZ R0, R0, R2, !PT ;  /* 0x0000000200007209 */ /* 0x002fec0007810000 */
[----:B------:R-:W1:Y:S02]  /*7ce0*/  SHFL.BFLY PT, R2, R0, 0x1, 0x1f ;  /* 0x0c201f0000027f89 */ /* 0x000e6400000e0000 */
[----:B-1----:R-:W-:Y:S04]  /*7cf0*/  FMNMX.FTZ R132, R0, R2, !PT ;  /* 0x0000000200847209 */ /* 0x002fe80007810000 */
[C---:B------:R-:W-:Y:S01]  /*7d00*/  FSETP.NEU.FTZ.AND P0, PT, R132.reuse, -INF , PT ;  /* 0xff8000008400780b */ /* 0x040fe20003f1d000 */
[C---:B------:R-:W-:Y:S03]  /*7d10*/  FMUL.FTZ R2, R132.reuse, c[0x0][0x2d0] ;  /* 0x0000b40084027a20 */ /* 0x040fe60000410000 */
[----:B------:R-:W-:Y:S02]  /*7d20*/  FSEL R0, R132, RZ, P0 ;  /* 0x000000ff84007208 */ /* 0x000fe40000000000 */
[----:B------:R-:W-:Y:S03]  /*7d30*/  FSEL R2, R2, RZ, P0 ;  /* 0x000000ff02027208 */ /* 0x000fe60000000000 */
[----:B------:R-:W-:Y:S02]  /*7d40*/  FADD.FTZ R0, -R0, R134 ;  /* 0x0000008600007221 */ /* 0x000fe40000010100 */
[--C-:B------:R-:W-:Y:S02]  /*7d50*/  FFMA.FTZ R5, R5, c[0x0][0x2d0], -R2.reuse ;  /* 0x0000b40005057a23 */ /* 0x100fe40000010802 */
[----:B------:R-:W-:Y:S02]  /*7d60*/  FMUL.FTZ R0, R0, c[0x0][0x2d0] ;  /* 0x0000b40000007a20 */ /* 0x000fe40000410000 */
[--C-:B------:R-:W-:Y:S02]  /*7d70*/  FFMA.FTZ R26, R8, c[0x0][0x2d0], -R2.reuse ;  /* 0x0000b400081a7a23 */ /* 0x100fe40000010802 */
[--C-:B------:R-:W-:Y:S01]  /*7d80*/  FFMA.FTZ R179, R11, c[0x0][0x2d0], -R2.reuse ;  /* 0x0000b4000bb37a23 */ /* 0x100fe20000010802 */
[----:B------:R-:W2:Y:S01]  /*7d90*/  LDL.LU R8, [R1+0x38] ;  /* 0x0000380001087983 */ /* 0x000ea20000300800 */
[--C-:B------:R-:W-:Y:S02]  /*7da0*/  FFMA.FTZ R27, R7, c[0x0][0x2d0], -R2.reuse ;  /* 0x0000b400071b7a23 */ /* 0x100fe40000010802 */
[--C-:B------:R-:W-:Y:S02]  /*7db0*/  FFMA.FTZ R11, R6, c[0x0][0x2d0], -R2.reuse ;  /* 0x0000b400060b7a23 */ /* 0x100fe40000010802 */
[--C-:B------:R-:W-:Y:S02]  /*7dc0*/  FFMA.FTZ R15, R15, c[0x0][0x2d0], -R2.reuse ;  /* 0x0000b4000f0f7a23 */ /* 0x100fe40000010802 */
[--C-:B------:R-:W-:Y:S02]  /*7dd0*/  FFMA.FTZ R14, R14, c[0x0][0x2d0], -R2.reuse ;  /* 0x0000b4000e0e7a23 */ /* 0x100fe40000010802 */
[--C-:B------:R-:W-:Y:S02]  /*7de0*/  FFMA.FTZ R13, R13, c[0x0][0x2d0], -R2.reuse ;  /* 0x0000b4000d0d7a23 */ /* 0x100fe40000010802 */
[--C-:B------:R-:W-:Y:S02]  /*7df0*/  FFMA.FTZ R12, R12, c[0x0][0x2d0], -R2.reuse ;  /* 0x0000b4000c0c7a23 */ /* 0x100fe40000010802 */
[--C-:B------:R-:W-:Y:S02]  /*7e00*/  FFMA.FTZ R177, R10, c[0x0][0x2d0], -R2.reuse ;  /* 0x0000b4000ab17a23 */ /* 0x100fe40000010802 */
[--C-:B------:R-:W-:Y:S02]  /*7e10*/  FFMA.FTZ R10, R3, c[0x0][0x2d0], -R2.reuse ;  /* 0x0000b400030a7a23 */ /* 0x100fe40000010802 */
[----:B------:R-:W-:Y:S01]  /*7e20*/  FFMA.FTZ R176, R9, c[0x0][0x2d0], -R2 ;  /* 0x0000b40009b07a23 */ /* 0x000fe20000010802 */
[----:B------:R-:W-:Y:S01]  /*7e30*/  MUFU.EX2 R3, R5 ;  /* 0x0000000500037308 */ /* 0x000fe20000000800 */
[----:B------:R-:W-:Y:S09]  /*7e40*/  MOV R9, R133 ;  /* 0x0000008500097202 */ /* 0x000ff20000000f00 */
[----:B------:R-:W1:Y:S10]  /*7e50*/  MUFU.EX2 R2, R0 ;  /* 0x0000000000027308 */ /* 0x000e740000000800 */
[----:B------:R-:W1:Y:S02]  /*7e60*/  MUFU.EX2 R0, R15 ;  /* 0x0000000f00007308 */ /* 0x000e640000000800 */
[C---:B-1----:R-:W-:Y:S02]  /*7e70*/  FMUL.FTZ R30, R2.reuse, R30 ;  /* 0x0000001e021e7220 */ /* 0x042fe40000410000 */
[C---:B------:R-:W-:Y:S02]  /*7e80*/  FMUL.FTZ R31, R2.reuse, R31 ;  /* 0x0000001f021f7220 */ /* 0x040fe40000410000 */
[C---:B------:R-:W-:Y:S02]  /*7e90*/  FMUL.FTZ R34, R2.reuse, R34 ;  /* 0x0000002202227220 */ /* 0x040fe40000410000 */
[C---:B------:R-:W-:Y:S02]  /*7ea0*/  FMUL.FTZ R35, R2.reuse, R35 ;  /* 0x0000002302237220 */ /* 0x040fe40000410000 */
[----:B------:R-:W-:Y:S01]  /*7eb0*/  FMUL.FTZ R38, R2, R38 ;  /* 0x0000002602267220 */ /* 0x000fe20000410000 */
[----:B------:R-:W-:Y:S01]  /*7ec0*/  F2FP.BF16.PACK_AB R169, R0, R3 ;  /* 0x0000000300a9723e */ /* 0x000fe200000010ff */
        /* <DEDUP_REMOVED lines=30> */
[----:B---3--:R-:W-:Y:S01]  /*80b0*/  FSEL R4, R173, -INF , P4 ;  /* 0xff800000ad047808 */ /* 0x008fe20002000000 */
        /* <DEDUP_REMOVED lines=17> */
[----:B----4-:R-:W-:Y:S02]  /*81d0*/  FFMA.FTZ R5, R2, R178, R3 ;  /* 0x000000b202057223 */ /* 0x010fe40000010003 */
[----:B------:R-:W-:Y:S02]  /*81e0*/  MUFU.EX2 R3, R13 ;  /* 0x0000000d00037308 */ /* 0x000fe40000000800 */
[----:B------:R-:W-:Y:S08]  /*81f0*/  FADD.FTZ R5, R0, R5 ;  /* 0x0000000500057221 */ /* 0x000ff00000010000 */
[----:B------:R-:W1:Y:S02]  /*8200*/  MUFU.EX2 R0, R14 ;  /* 0x0000000e00007308 */ /* 0x000e640000000800 */
[C---:B-1----:R-:W-:Y:S01]  /*8210*/  F2FP.BF16.PACK_AB R171, R3.reuse, R0 ;  /* 0x0000000003ab723e */ /* 0x042fe200000010ff */
[----:B------:R-:W-:Y:S01]  /*8220*/  FADD.FTZ R5, R0, R5 ;  /* 0x0000000500057221 */ /* 0x000fe20000010000 */
[----:B------:R-:W-:Y:S03]  /*8230*/  FMNMX.FTZ R0, R20, R135, !PT ;  /* 0x0000008714007209 */ /* 0x000fe60007810000 */
[----:B------:R-:W-:Y:S01]  /*8240*/  FADD.FTZ R178, R3, R5 ;  /* 0x0000000503b27221 */ /* 0x000fe20000010000 */
[----:B------:R-:W-:Y:S02]  /*8250*/  FMNMX.FTZ R0, R25, R0, !PT ;  /* 0x0000000019007209 */ /* 0x000fe40007810000 */
[----:B--2---:R-:W-:Y:S02]  /*8260*/  FSEL R5, R172, -INF , P3 ;  /* 0xff800000ac057808 */ /* 0x004fe40001800000 */
        /* <DEDUP_REMOVED lines=21> */
[----:B------:R1:W-:Y:S01]  /*83c0*/  MUFU.EX2 R168, R6 ;  /* 0x0000000600a87308 */ /* 0x0003e20000000800 */
        /* <DEDUP_REMOVED lines=8> */
[--C-:B------:R-:W-:Y:S01]  /*8450*/  FFMA.FTZ R173, R22, c[0x0][0x2d0], -R3.reuse ;  /* 0x0000b40016ad7a23 */ /* 0x100fe20000010803 */
[----:B------:R-:W-:Y:S01]  /*8460*/  MOV R22, R9 ;  /* 0x0000000900167202 */ /* 0x000fe20000000f00 */
[--C-:B------:R-:W-:Y:S02]  /*8470*/  FFMA.FTZ R172, R21, c[0x0][0x2d0], -R3.reuse ;  /* 0x0000b40015ac7a23 */ /* 0x100fe40000010803 */
[--C-:B------:R-:W-:Y:S01]  /*8480*/  FFMA.FTZ R174, R19, c[0x0][0x2d0], -R3.reuse ;  /* 0x0000b40013ae7a23 */ /* 0x100fe20000010803 */
[----:B------:R-:W-:Y:S01]  /*8490*/  MOV R19, R12 ;  /* 0x0000000c00137202 */ /* 0x000fe20000000f00 */
[----:B------:R-:W-:Y:S01]  /*84a0*/  FFMA.FTZ R3, R4, c[0x0][0x2d0], -R3 ;  /* 0x0000b40004037a23 */ /* 0x000fe20000010803 */
[----:B------:R-:W-:Y:S01]  /*84b0*/  MUFU.EX2 R175, R175 ;  /* 0x000000af00af7308 */ /* 0x000fe20000000800 */
[C---:B------:R-:W-:Y:S02]  /*84c0*/  FMUL.FTZ R18, R2.reuse, R146 ;  /* 0x0000009202127220 */ /* 0x040fe40000410000 */
[C---:B-1----:R-:W-:Y:S01]  /*84d0*/  FMUL.FTZ R6, R2.reuse, R158 ;  /* 0x0000009e02067220 */ /* 0x042fe20000410000 */
[----:B------:R-:W-:Y:S01]  /*84e0*/  MOV R158, R10 ;  /* 0x0000000a009e7202 */ /* 0x000fe20000000f00 */
[----:B------:R-:W-:Y:S02]  /*84f0*/  FMUL.FTZ R10, R2, R154 ;  /* 0x0000009a020a7220 */ /* 0x000fe40000410000 */
[----:B------:R-:W3:Y:S03]  /*8500*/  LDL R154, [R1+0x8] ;  /* 0x00000800019a7983 */ /* 0x000ee60000100800 */
[----:B------:R-:W-:Y:S01]  /*8510*/  MUFU.EX2 R174, R174 ;  /* 0x000000ae00ae7308 */ /* 0x000fe20000000800 */
[C---:B--2---:R-:W-:Y:S02]  /*8520*/  FMUL.FTZ R24, R0.reuse, R136 ;  /* 0x0000008800187220 */ /* 0x044fe40000410000 */
[C---:B------:R-:W-:Y:S02]  /*8530*/  FMUL.FTZ R25, R0.reuse, R137 ;  /* 0x0000008900197220 */ /* 0x040fe40000410000 */
[----:B------:R-:W-:Y:S01]  /*8540*/  FMUL.FTZ R13, R0, R149 ;  /* 0x00000095000d7220 */ /* 0x000fe20000410000 */
[----:B------:R-:W-:Y:S01]  /*8550*/  MOV R149, R26 ;  /* 0x0000001a00957202 */ /* 0x000fe20000000f00 */
[----:B------:R-:W-:Y:S02]  /*8560*/  FMUL.FTZ R26, R2, R138 ;  /* 0x0000008a021a7220 */ /* 0x000fe40000410000 */
[----:B------:R-:W-:Y:S01]  /*8570*/  FMUL.FTZ R20, R0, R140 ;  /* 0x0000008c00147220 */ /* 0x000fe20000410000 */
[----:B------:R-:W-:Y:S01]  /*8580*/  MOV R140, R27 ;  /* 0x0000001b008c7202 */ /* 0x000fe20000000f00 */
[----:B------:R-:W-:Y:S02]  /*8590*/  FMUL.FTZ R27, R2, R139 ;  /* 0x0000008b021b7220 */ /* 0x000fe40000410000 */
[----:B------:R-:W1:Y:S01]  /*85a0*/  LDSM.16.MT88.4 R136, [R239] ;  /* 0x00000000ef88783b */ /* 0x000e620000004200 */
[C---:B------:R-:W-:Y:S02]  /*85b0*/  FFMA.FTZ R134, R0.reuse, R8, R168 ;  /* 0x0000000800867223 */ /* 0x040fe400000100a8 */
[C---:B------:R-:W-:Y:S01]  /*85c0*/  FMUL.FTZ R4, R0.reuse, R156 ;  /* 0x0000009c00047220 */ /* 0x040fe20000410000 */
[----:B------:R-:W-:Y:S01]  /*85d0*/  MOV R156, R22 ;  /* 0x00000016009c7202 */ /* 0x000fe20000000f00 */
[C---:B------:R-:W-:Y:S01]  /*85e0*/  FMUL.FTZ R5, R0.reuse, R157 ;  /* 0x0000009d00057220 */ /* 0x040fe20000410000 */
[----:B------:R-:W-:Y:S01]  /*85f0*/  MOV R157, R23 ;  /* 0x00000017009d7202 */ /* 0x000fe20000000f00 */
[C---:B------:R-:W-:Y:S01]  /*8600*/  FMUL.FTZ R8, R0.reuse, R152 ;  /* 0x0000009800087220 */ /* 0x040fe20000410000 */
[----:B------:R-:W-:Y:S01]  /*8610*/  MOV R152, R15 ;  /* 0x0000000f00987202 */ /* 0x000fe20000000f00 */
[C---:B------:R-:W-:Y:S01]  /*8620*/  FMUL.FTZ R9, R0.reuse, R153 ;  /* 0x0000009900097220 */ /* 0x040fe20000410000 */
[----:B------:R-:W-:Y:S01]  /*8630*/  MOV R153, R14 ;  /* 0x0000000e00997202 */ /* 0x000fe20000000f00 */
[C---:B------:R-:W-:Y:S02]  /*8640*/  FMUL.FTZ R12, R0.reuse, R148 ;  /* 0x00000094000c7220 */ /* 0x040fe40000410000 */
[C---:B------:R-:W-:Y:S01]  /*8650*/  FMUL.FTZ R16, R0.reuse, R144 ;  /* 0x0000009000107220 */ /* 0x040fe20000410000 */
[----:B------:R-:W-:Y:S01]  /*8660*/  MUFU.EX2 R148, R170 ;  /* 0x000000aa00947308 */ /* 0x000fe20000000800 */
[C---:B------:R-:W-:Y:S02]  /*8670*/  FMUL.FTZ R17, R0.reuse, R145 ;  /* 0x0000009100117220 */ /* 0x040fe40000410000 */
[C---:B------:R-:W-:Y:S01]  /*8680*/  FMUL.FTZ R21, R0.reuse, R141 ;  /* 0x0000008d00157220 */ /* 0x040fe20000410000 */
[----:B------:R-:W-:Y:S01]  /*8690*/  MOV R141, R11 ;  /* 0x0000000b008d7202 */ /* 0x000fe20000000f00 */
[C---:B------:R-:W-:Y:S02]  /*86a0*/  FMUL.FTZ R28, R0.reuse, R28 ;  /* 0x0000001c001c7220 */ /* 0x040fe40000410000 */
[C---:B------:R-:W-:Y:S02]  /*86b0*/  FMUL.FTZ R29, R0.reuse, R29 ;  /* 0x0000001d001d7220 */ /* 0x040fe40000410000 */
[C---:B------:R-:W-:Y:S01]  /*86c0*/  FMUL.FTZ R32, R0.reuse, R32 ;  /* 0x0000002000207220 */ /* 0x040fe20000410000 */
[----:B------:R-:W2:Y:S01]  /*86d0*/  MUFU.EX2 R144, R135 ;  /* 0x0000008700907308 */ /* 0x000ea20000000800 */
        /* <DEDUP_REMOVED lines=13> */
[----:B------:R-:W-:Y:S01]  /*87b0*/  FMUL.FTZ R56, R0, R56 ;  /* 0x0000003800387220 */ /* 0x000fe20000410000 */
[----:B--2---:R-:W-:Y:S01]  /*87c0*/  F2FP.BF16.PACK_AB R170, R148, R144 ;  /* 0x0000009094aa723e */ /* 0x004fe200000010ff */
        /* <DEDUP_REMOVED lines=38> */
[----:B------:R2:W4:Y:S01]  /*8a30*/  MUFU.EX2 R0, R7 ;  /* 0x0000000700007308 */ /* 0x0005220000000800 */
[C---:B------:R-:W-:Y:S01]  /*8a40*/  FMUL.FTZ R11, R2.reuse, R155 ;  /* 0x0000009b020b7220 */ /* 0x040fe20000410000 */
[----:B------:R-:W-:Y:S01]  /*8a50*/  MOV R155, R149 ;  /* 0x00000095009b7202 */ /* 0x000fe20000000f00 */
[C---:B------:R-:W-:Y:S02]  /*8a60*/  FMUL.FTZ R14, R2.reuse, R150 ;  /* 0x00000096020e7220 */ /* 0x040fe40000410000 */
[C---:B------:R-:W-:Y:S02]  /*8a70*/  FMUL.FTZ R15, R2.reuse, R151 ;  /* 0x00000097020f7220 */ /* 0x040fe40000410000 */
[C---:B------:R-:W-:Y:S02]  /*8a80*/  FMUL.FTZ R22, R2.reuse, R142 ;  /* 0x0000008e02167220 */ /* 0x040fe40000410000 */
[C---:B------:R-:W-:Y:S02]  /*8a90*/  FMUL.FTZ R23, R2.reuse, R143 ;  /* 0x0000008f02177220 */ /* 0x040fe40000410000 */
[----:B--2---:R-:W-:Y:S01]  /*8aa0*/  FMUL.FTZ R7, R2, R159 ;  /* 0x0000009f02077220 */ /* 0x004fe20000410000 */
[C---:B----4-:R-:W-:Y:S01]  /*8ab0*/  F2FP.BF16.PACK_AB R168, R0.reuse, R168 ;  /* 0x000000a800a8723e */ /* 0x050fe200000010ff */
[----:B------:R-:W-:Y:S01]  /*8ac0*/  FADD.FTZ R145, R0, R134 ;  /* 0x0000008600917221 */ /* 0x000fe20000010000 */
[----:B------:R-:W-:Y:S01]  /*8ad0*/  MOV R159, R19 ;  /* 0x00000013009f7202 */ /* 0x000fe20000000f00 */
[----:B------:R-:W-:Y:S01]  /*8ae0*/  FMUL.FTZ R19, R2, R147 ;  /* 0x0000009302137220 */ /* 0x000fe20000410000 */
[----:B------:R-:W-:Y:S01]  /*8af0*/  MUFU.EX2 R0, R179 ;  /* 0x000000b300007308 */ /* 0x000fe20000000800 */
[----:B------:R-:W-:Y:S02]  /*8b00*/  FADD.FTZ R150, R144, R145 ;  /* 0x0000009190967221 */ /* 0x000fe40000010000 */
[C---:B-1----:R-:W-:Y:S01]  /*8b10*/  HMMA.16816.F32.BF16 R4, R168.reuse, R136, R4 ;  /* 0x00000088a804723c */ /* 0x042fe20000041804 */
[----:B------:R-:W-:Y:S06]  /*8b20*/  LDSM.16.MT88.4 R144, [R241+0x800] ;  /* 0x00080000f190783b */ /* 0x000fec0000004200 */
[----:B------:R-:W-:Y:S01]  /*8b30*/  MUFU.EX2 R179, R152 ;  /* 0x0000009800b37308 */ /* 0x000fe20000000800 */
[C---:B------:R-:W-:Y:S01]  /*8b40*/  HMMA.16816.F32.BF16 R8, R168.reuse, R138, R8 ;  /* 0x0000008aa808723c */ /* 0x040fe20000041808 */
[----:B------:R-:W1:Y:S08]  /*8b50*/  LDSM.16.MT88.4 R136, [R241] ;  /* 0x00000000f188783b */ /* 0x000e700000004200 */
[----:B------:R2:W4:Y:S10]  /*8b60*/  MUFU.EX2 R2, R159 ;  /* 0x0000009f00027308 */ /* 0x0005340000000800 */
[----:B------:R-:W3:Y:S10]  /*8b70*/  MUFU.EX2 R134, R176 ;  /* 0x000000b000867308 */ /* 0x000ef40000000800 */
[----:B------:R-:W3:Y:S01]  /*8b80*/  MUFU.EX2 R176, R173 ;  /* 0x000000ad00b07308 */ /* 0x000ee20000000800 */
[----:B--2---:R-:W-:Y:S09]  /*8b90*/  MOV R159, R141 ;  /* 0x0000008d009f7202 */ /* 0x004ff20000000f00 */
[----:B------:R-:W2:Y:S01]  /*8ba0*/  MUFU.EX2 R173, R3 ;  /* 0x0000000300ad7308 */ /* 0x000ea20000000800 */
[C---:B-1----:R-:W-:Y:S08]  /*8bb0*/  HMMA.16816.F32.BF16 R12, R168.reuse, R136, R12 ;  /* 0x00000088a80c723c */ /* 0x042ff0000004180c */
[C---:B------:R-:W-:Y:S01]  /*8bc0*/  HMMA.16816.F32.BF16 R16, R168.reuse, R138, R16 ;  /* 0x0000008aa810723c */ /* 0x040fe20000041810 */
[----:B------:R-:W1:Y:S07]  /*8bd0*/  LDSM.16.MT88.4 R136, [R240] ;  /* 0x00000000f088783b */ /* 0x000e6e0000004200 */
[C---:B-1----:R-:W-:Y:S08]  /*8be0*/  HMMA.16816.F32.BF16 R20, R168.reuse, R136, R20 ;  /* 0x00000088a814723c */ /* 0x042ff00000041814 */
[C---:B------:R-:W-:Y:S01]  /*8bf0*/  HMMA.16816.F32.BF16 R24, R168.reuse, R138, R24 ;  /* 0x0000008aa818723c */ /* 0x040fe20000041818 */
[----:B---3--:R1:W3:Y:S03]  /*8c00*/  LDSM.16.MT88.4 R136, [R154] ;  /* 0x000000009a88783b */ /* 0x0082e60000004200 */
[----:B-1----:R-:W-:Y:S05]  /*8c10*/  MOV R154, R140 ;  /* 0x0000008c009a7202 */ /* 0x002fea0000000f00 */
[----:B------:R-:W-:Y:S01]  /*8c20*/  LDSM.16.MT88.4 R140, [R239+0x800] ;  /* 0x00080000ef8c783b */ /* 0x000fe20000004200 */
[C---:B---3--:R-:W-:Y:S08]  /*8c30*/  HMMA.16816.F32.BF16 R28, R168.reuse, R136, R28 ;  /* 0x00000088a81c723c */ /* 0x048ff0000004181c */
        /* <DEDUP_REMOVED lines=36> */
[----:B----4-:R-:W-:Y:S01]  /*8e80*/  FADD.FTZ R136, R2, R178 ;  /* 0x000000b202887221 */ /* 0x010fe20000010000 */
[----:B------:R-:W-:Y:S01]  /*8e90*/  HMMA.16816.F32.BF16 R128, R168, R138, R128 ;  /* 0x0000008aa880723c */ /* 0x000fe20000041880 */
[----:B------:R-:W1:Y:S03]  /*8ea0*/  MUFU.EX2 R178, R153 ;  /* 0x0000009900b27308 */ /* 0x000e660000000800 */
[C---:B------:R-:W-:Y:S01]  /*8eb0*/  FADD.FTZ R136, R0.reuse, R136 ;  /* 0x0000008800887221 */ /* 0x040fe20000010000 */
[----:B------:R-:W-:Y:S02]  /*8ec0*/  F2FP.BF16.PACK_AB R137, R0, R2 ;  /* 0x000000020089723e */ /* 0x000fe400000010ff */
[C---:B------:R-:W-:Y:S01]  /*8ed0*/  F2FP.BF16.PACK_AB R139, R134.reuse, R135 ;  /* 0x00000087868b723e */ /* 0x040fe200000010ff */
[----:B------:R-:W-:Y:S01]  /*8ee0*/  FADD.FTZ R136, R135, R136 ;  /* 0x0000008887887221 */ /* 0x000fe20000010000 */
[----:B------:R-:W-:Y:S02]  /*8ef0*/  F2FP.BF16.PACK_AB R138, R175, R174 ;  /* 0x000000aeaf8a723e */ /* 0x000fe400000010ff */
[----:B------:R-:W3:Y:S01]  /*8f00*/  MUFU.EX2 R2, R155 ;  /* 0x0000009b00027308 */ /* 0x000ee20000000800 */
[----:B------:R-:W-:Y:S01]  /*8f10*/  FADD.FTZ R149, R134, R136 ;  /* 0x0000008886957221 */ /* 0x000fe20000010000 */
[----:B------:R-:W-:Y:S02]  /*8f20*/  F2FP.BF16.PACK_AB R136, R177, R176 ;  /* 0x000000b0b188723e */ /* 0x000fe400000010ff */
[----:B--2---:R-:W-:Y:S05]  /*8f30*/  F2FP.BF16.PACK_AB R170, R173, R172 ;  /* 0x000000acadaa723e */ /* 0x004fea00000010ff */
[C---:B------:R-:W-:Y:S01]  /*8f40*/  HMMA.16816.F32.BF16 R4, R136.reuse, R140, R4 ;  /* 0x0000008c8804723c */ /* 0x040fe20000041804 */
[----:B------:R-:W2:Y:S04]  /*8f50*/  MUFU.EX2 R0, R154 ;  /* 0x0000009a00007308 */ /* 0x000ea80000000800 */
[----:B-1----:R-:W-:Y:S03]  /*8f60*/  F2FP.BF16.PACK_AB R168, R179, R178 ;  /* 0x000000b2b3a8723e */ /* 0x002fe600000010ff */
[C---:B------:R-:W-:Y:S01]  /*8f70*/  HMMA.16816.F32.BF16 R8, R136.reuse, R142, R8 ;  /* 0x0000008e8808723c */ /* 0x040fe20000041808 */
[----:B------:R-:W1:Y:S02]  /*8f80*/  LDSM.16.MT88.4 R140, [R240+0x800] ;  /* 0x00080000f08c783b */ /* 0x000e640000004200 */
[----:B------:R-:W-:Y:S01]  /*8f90*/  MUFU.EX2 R134, R158 ;  /* 0x0000009e00867308 */ /* 0x000fe20000000800 */
[----:B---3--:R-:W-:Y:S04]  /*8fa0*/  FADD.FTZ R3, R2, R149 ;  /* 0x0000009502037221 */ /* 0x008fe80000010000 */
[C---:B------:R-:W-:Y:S05]  /*8fb0*/  HMMA.16816.F32.BF16 R12, R136.reuse, R144, R12 ;  /* 0x00000090880c723c */ /* 0x040fea000004180c */
[----:B------:R-:W3:Y:S03]  /*8fc0*/  MUFU.EX2 R135, R159 ;  /* 0x0000009f00877308 */ /* 0x000ee60000000800 */
[C---:B------:R-:W-:Y:S01]  /*8fd0*/  HMMA.16816.F32.BF16 R16, R136.reuse, R146, R16 ;  /* 0x000000928810723c */ /* 0x040fe20000041810 */
[----:B------:R-:W4:Y:S03]  /*8fe0*/  LDSM.16.MT88.4 R144, [R242+0x800] ;  /* 0x00080000f290783b */ /* 0x000f260000004200 */
[C---:B--2---:R-:W-:Y:S01]  /*8ff0*/  FADD.FTZ R3, R0.reuse, R3 ;  /* 0x0000000300037221 */ /* 0x044fe20000010000 */
[----:B------:R-:W-:Y:S04]  /*9000*/  F2FP.BF16.PACK_AB R169, R0, R2 ;  /* 0x0000000200a9723e */ /* 0x000fe800000010ff */
[----:B------:R-:W-:Y:S03]  /*9010*/  LDSM.16.MT88.4 R152, [R239+0x1000] ;  /* 0x00100000ef98783b */ /* 0x000fe60000004200 */
[C---:B---3--:R-:W-:Y:S01]  /*9020*/  F2FP.BF16.PACK_AB R171, R134.reuse, R135 ;  /* 0x0000008786ab723e */ /* 0x048fe200000010ff */
[----:B------:R-:W-:Y:S01]  /*9030*/  FADD.FTZ R3, R135, R3 ;  /* 0x0000000387037221 */ /* 0x000fe20000010000 */
[----:B------:R-:W-:Y:S01]  /*9040*/  MOV R135, R133 ;  /* 0x0000008500877202 */ /* 0x000fe20000000f00 */
[C---:B-1----:R-:W-:Y:S03]  /*9050*/  HMMA.16816.F32.BF16 R20, R136.reuse, R140, R20 ;  /* 0x0000008c8814723c */ /* 0x042fe60000041814 */
[----:B------:R-:W-:Y:S01]  /*9060*/  FADD.FTZ R0, R134, R3 ;  /* 0x0000000386007221 */ /* 0x000fe20000010000 */
[----:B------:R-:W-:Y:S04]  /*9070*/  MOV R3, R156 ;  /* 0x0000009c00037202 */ /* 0x000fe80000000f00 */
[C---:B------:R-:W-:Y:S01]  /*9080*/  HMMA.16816.F32.BF16 R24, R136.reuse, R142, R24 ;  /* 0x0000008e8818723c */ /* 0x040fe20000041818 */
[----:B------:R-:W1:Y:S03]  /*9090*/  LDSM.16.MT88.4 R140, [R239+0x2000] ;  /* 0x00200000ef8c783b */ /* 0x000e660000004200 */
[----:B------:R-:W-:Y:S04]  /*90a0*/  IADD3 R2, R3, -0x1, RZ ;  /* 0xffffffff03027810 */ /* 0x000fe80007ffe0ff */
[C---:B----4-:R-:W-:Y:S01]  /*90b0*/  HMMA.16816.F32.BF16 R28, R136.reuse, R144, R28 ;  /* 0x00000090881c723c */ /* 0x050fe2000004181c */
[----:B------:R2:W-:Y:S04]  /*90c0*/  STL [R1+0x34], R0 ;  /* 0x0000340001007387 */ /* 0x0005e80000100800 */
[----:B------:R-:W3:Y:S03]  /*90d0*/  LDL R134, [R1+0x60] ;  /* 0x0000600001867983 */ /* 0x000ee60000100800 */
[C---:B------:R-:W-:Y:S01]  /*90e0*/  HMMA.16816.F32.BF16 R32, R136.reuse, R146, R32 ;  /* 0x000000928820723c */ /* 0x040fe20000041820 */
[----:B------:R-:W4:Y:S08]  /*90f0*/  LDSM.16.MT88.4 R144, [R241+0x2000] ;  /* 0x00200000f190783b */ /* 0x000f300000004200 */
[----:B------:R-:W-:Y:S03]  /*9100*/  STL [R1+0x20], R2 ;  /* 0x0000200201007387 */ /* 0x000fe60000100800 */
[----:B--2---:R-:W-:Y:S04]  /*9110*/  FADD.FTZ R0, R148, R150 ;  /* 0x0000009694007221 */ /* 0x004fe80000010000 */
[----:B------:R-:W-:Y:S01]  /*9120*/  FADD.FTZ R0, R176, R0 ;  /* 0x00000000b0007221 */ /* 0x000fe20000010000 */
[C---:B-1----:R-:W-:Y:S03]  /*9130*/  HMMA.16816.F32.BF16 R36, R136.reuse, R140, R36 ;  /* 0x0000008c8824723c */ /* 0x042fe60000041824 */
[----:B------:R-:W-:Y:S04]  /*9140*/  FADD.FTZ R0, R177, R0 ;  /* 0x00000000b1007221 */ /* 0x000fe80000010000 */
[----:B------:R-:W-:Y:S01]  /*9150*/  FADD.FTZ R0, R174, R0 ;  /* 0x00000000ae007221 */ /* 0x000fe20000010000 */
[C---:B------:R-:W-:Y:S01]  /*9160*/  HMMA.16816.F32.BF16 R40, R136.reuse, R142, R40 ;  /* 0x0000008e8828723c */ /* 0x040fe20000041828 */
[----:B------:R-:W1:Y:S03]  /*9170*/  LDSM.16.MT88.4 R140, [R240+0x2000] ;  /* 0x00200000f08c783b */ /* 0x000e660000004200 */
[----:B------:R-:W-:Y:S04]  /*9180*/  FADD.FTZ R0, R175, R0 ;  /* 0x00000000af007221 */ /* 0x000fe80000010000 */
[C---:B----4-:R-:W-:Y:S04]  /*9190*/  HMMA.16816.F32.BF16 R44, R136.reuse, R144, R44 ;  /* 0x00000090882c723c */ /* 0x050fe8000004182c */
[----:B------:R-:W-:Y:S04]  /*91a0*/  FADD.FTZ R0, R178, R0 ;  /* 0x00000000b2007221 */ /* 0x000fe80000010000 */
[C---:B------:R-:W-:Y:S01]  /*91b0*/  HMMA.16816.F32.BF16 R48, R136.reuse, R146, R48 ;  /* 0x000000928830723c */ /* 0x040fe20000041830 */
[----:B------:R-:W2:Y:S03]  /*91c0*/  LDSM.16.MT88.4 R144, [R242+0x2000] ;  /* 0x00200000f290783b */ /* 0x000ea60000004200 */
[----:B------:R-:W-:Y:S04]  /*91d0*/  FADD.FTZ R0, R179, R0 ;  /* 0x00000000b3007221 */ /* 0x000fe80000010000 */
[----:B------:R-:W-:Y:S01]  /*91e0*/  FADD.FTZ R0, R172, R0 ;  /* 0x00000000ac007221 */ /* 0x000fe20000010000 */
        /* <DEDUP_REMOVED lines=25> */
[C---:B------:R-:W-:Y:S08]  /*9380*/  HMMA.16816.F32.BF16 R120, R136.reuse, R142, R120 ;  /* 0x0000008e8878723c */ /* 0x040ff00000041878 */
[C---:B--2---:R-:W-:Y:S08]  /*9390*/  HMMA.16816.F32.BF16 R124, R136.reuse, R144, R124 ;  /* 0x00000090887c723c */ /* 0x044ff0000004187c */
[----:B------:R-:W-:Y:S01]  /*93a0*/  HMMA.16816.F32.BF16 R128, R136, R146, R128 ;  /* 0x000000928880723c */ /* 0x000fe20000041880 */
[----:B------:R-:W1:Y:S02]  /*93b0*/  LDSM.16.MT88.4 R144, [R241+0x1000] ;  /* 0x00100000f190783b */ /* 0x000e640000004200 */
[----:B---3--:R-:W-:Y:S01]  /*93c0*/  ISETP.GT.AND P0, PT, R3, R134, PT ;  /* 0x000000860300720c */ /* 0x008fe20003f04270 */
[----:B------:R-:W-:Y:S01]  /*93d0*/  FADD.FTZ R3, R173, R0 ;  /* 0x00000000ad037221 */ /* 0x000fe20000010000 */
[----:B------:R-:W-:Y:S02]  /*93e0*/  MOV R0, R2 ;  /* 0x0000000200007202 */ /* 0x000fe40000000f00 */
[----:B------:R-:W-:Y:S01]  /*93f0*/  MOV R134, R132 ;  /* 0x0000008400867202 */ /* 0x000fe20000000f00 */
[C---:B------:R-:W-:Y:S01]  /*9400*/  HMMA.16816.F32.BF16 R156, R168.reuse, R152, R4 ;  /* 0x00000098a89c723c */ /* 0x040fe20000041804 */
[----:B------:R-:W2:Y:S07]  /*9410*/  LDSM.16.MT88.4 R136, [R240+0x1000] ;  /* 0x00100000f088783b */ /* 0x000eae0000004200 */
[C---:B------:R-:W-:Y:S01]  /*9420*/  HMMA.16816.F32.BF16 R152, R168.reuse, R154, R8 ;  /* 0x0000009aa898723c */ /* 0x040fe20000041808 */
[----:B------:R-:W3:Y:S08]  /*9430*/  LDSM.16.MT88.4 R4, [R242+0x1000] ;  /* 0x00100000f204783b */ /* 0x000ef00000004200 */
[----:B------:R-:W4:Y:S08]  /*9440*/  LDSM.16.MT88.4 R8, [R239+0x2800] ;  /* 0x00280000ef08783b */ /* 0x000f300000004200 */
[----:B------:R-:W-:Y:S04]  /*9450*/  STL [R1+0x38], R3 ;  /* 0x0000380301007387 */ /* 0x000fe80000100800 */
[----:B------:R-:W-:Y:S01]  /*9460*/  STL [R1+0x1c], R0 ;  /* 0x00001c0001007387 */ /* 0x000fe20000100800 */
[C---:B-1----:R-:W-:Y:S03]  /*9470*/  HMMA.16816.F32.BF16 R148, R168.reuse, R144, R12 ;  /* 0x00000090a894723c */ /* 0x042fe6000004180c */
[----:B------:R-:W1:Y:S05]  /*9480*/  LDSM.16.MT88.4 R12, [R241+0x2800] ;  /* 0x00280000f10c783b */ /* 0x000e6a0000004200 */
        /* <DEDUP_REMOVED lines=40> */
.L_x_879:
[----:B------:R-:W2:Y:S04]  /*9710*/  LDL R2, [R1+0x3c] ;  /* 0x00003c0001027983 */ /* 0x000ea80000100800 */
[----:B------:R-:W2:Y:S02]  /*9720*/  LDL R0, [R1+0x20] ;  /* 0x0000200001007983 */ /* 0x000ea40000100800 */
[----:B--2---:R-:W-:-:S13]  /*9730*/  ISETP.GE.AND P0, PT, R0, R2, PT ;  /* 0x000000020000720c */ /* 0x004fda0003f06270 */
[----:B------:R-:W-:Y:S05]  /*9740*/  @!P0 BRA `(.L_x_885) ;  /* 0x00002d1000008947 */ /* 0x000fea0003800000 */
.L_x_888:
[----:B------:R-:W2:Y:S01]  /*9750*/  LDL R20, [R1+0x20] ;  /* 0x0000200001147983 */ /* 0x000ea20000100800 */
[----:B------:R-:W-:Y:S04]  /*9760*/  DEPBAR.LE SB0, 0x0 ;  /* 0x000080000000791a */ /* 0x000fe80000000000 */
[----:B------:R-:W-:Y:S01]  /*9770*/  WARPSYNC 0xffffffff ;  /* 0xffffffff00007948 */ /* 0x000fe20003800000 */
[----:B------:R-:W3:Y:S01]  /*9780*/  LDL.64 R6, [R1+0x58] ;  /* 0x0000580001067983 */ /* 0x000ee20000100a00 */
[----:B------:R-:W-:Y:S05]  /*9790*/  BSSY B0, `(.L_x_886) ;  /* 0x0000124000007945 */ /* 0x000fea0003800000 */
[----:B------:R-:W4:Y:S06]  /*97a0*/  LDL.64 R22, [R1+0x48] ;  /* 0x0000480001167983 */ /* 0x000f2c0000100a00 */
[----:B------:R-:W3:Y:S06]  /*97b0*/  LDL R135, [R1+0x2c] ;  /* 0x00002c0001877983 */ /* 0x000eec0000100800 */
[----:B------:R-:W4:Y:S06]  /*97c0*/  LDL R134, [R1] ;  /* 0x0000000001867983 */ /* 0x000f2c0000100800 */
[----:B------:R-:W4:Y:S06]  /*97d0*/  LDL R15, [R1+0x4] ;  /* 0x00000400010f7983 */ /* 0x000f2c0000100800 */
[----:B------:R-:W4:Y:S06]  /*97e0*/  LDL R21, [R1+0x18] ;  /* 0x0000180001157983 */ /* 0x000f2c0000100800 */
[----:B------:R-:W1:Y:S06]  /*97f0*/  S2R R2, SR_TID.X ;  /* 0x0000000000027919 */ /* 0x000e6c0000002100 */
[----:B------:R-:W-:Y:S06]  /*9800*/  BAR.SYNC.DEFER_BLOCKING 0x0 ;  /* 0x0000000000007b1d */ /* 0x000fec0000010000 */
[----:B------:R-:W2:Y:S06]  /*9810*/  LDSM.16.M88.4 R8, [R236] ;  /* 0x00000000ec08783b */ /* 0x000eac0000000200 */
[----:B------:R-:W2:Y:S06]  /*9820*/  LDSM.16.M88.4 R16, [R236+0x800] ;  /* 0x00080000ec10783b */ /* 0x000eac0000000200 */
[----:B------:R-:W2:Y:S06]  /*9830*/  LDSM.16.M88.4 R24, [R236+0x1000] ;  /* 0x00100000ec18783b */ /* 0x000eac0000000200 */
[----:B------:R-:W2:Y:S01]  /*9840*/  LDSM.16.M88.4 R168, [R243] ;  /* 0x00000000f3a8783b */ /* 0x000ea20000000200 */
[----:B-1----:R-:W-:Y:S11]  /*9850*/  ISETP.GT.AND P3, PT, R2, 0x7f, PT ;  /* 0x0000007f0200780c */ /* 0x002ff60003f64270 */
[----:B------:R-:W-:Y:S02]  /*9860*/  @!UPT UIADD3 URZ, URZ, URZ, URZ ;  /* 0x0000003f3f3ff290 */ /* 0x000fe4000fffe03f */
[----:B------:R-:W-:Y:S02]  /*9870*/  @!P3 MOV R4, c[0x0][0x208] ;  /* 0x000082000004ba02 */ /* 0x000fe40000000f00 */
[----:B------:R-:W-:Y:S02]  /*9880*/  @!P3 MOV R5, c[0x0][0x20c] ;  /* 0x000083000005ba02 */ /* 0x000fe40000000f00 */
[----:B--2---:R-:W-:Y:S01]  /*9890*/  SHF.R.S32.HI R0, RZ, 0x1f, R20 ;  /* 0x0000001fff007819 */ /* 0x004fe20000011414 */
[----:B------:R-:W-:Y:S04]  /*98a0*/  IMAD.WIDE.U32 R2, R20, c[0x0][0x208], RZ ;  /* 0x0000820014027a25 */ /* 0x000fe800078e00ff */
[----:B------:R-:W-:Y:S04]  /*98b0*/  IMAD R0, R0, c[0x0][0x208], RZ ;  /* 0x0000820000007a24 */ /* 0x000fe800078e02ff */
[----:B------:R-:W-:Y:S05]  /*98c0*/  IMAD R0, R20, c[0x0][0x20c], R0 ;  /* 0x0000830014007a24 */ /* 0x000fea00078e0200 */
[----:B------:R-:W-:Y:S01]  /*98d0*/  IADD3 R0, R3, R0, RZ ;  /* 0x0000000003007210 */ /* 0x000fe20007ffe0ff */
[----:B------:R-:W-:Y:S01]  /*98e0*/  IMAD.WIDE.U32 R2, R2, 0x30, RZ ;  /* 0x0000003002027825 */ /* 0x000fe200078e00ff */
[----:B---3--:R-:W-:Y:S03]  /*98f0*/  LOP3.LUT P4, RZ, R135, 0x2, RZ, 0xc0, !PT ;  /* 0x0000000287ff7812 */ /* 0x008fe6000788c0ff */
[----:B------:R-:W-:Y:S01]  /*9900*/  IMAD R0, R0, 0x30, RZ ;  /* 0x0000003000007824 */ /* 0x000fe200078e02ff */
[----:B------:R-:W-:Y:S04]  /*9910*/  IADD3 R12, P1, R6, R2, RZ ;  /* 0x00000002060c7210 */ /* 0x000fe80007f3e0ff */
[----:B------:R-:W-:Y:S01]  /*9920*/  IADD3 R0, R3, R0, RZ ;  /* 0x0000000003007210 */ /* 0x000fe20007ffe0ff */
[----:B----4-:R1:W2:Y:S01]  /*9930*/  LDSM.16.M88.4 R172, [R134] ;  /* 0x0000000086ac783b */ /* 0x0102a20000000200 */
[----:B------:R-:W-:Y:S02]  /*9940*/  @!P3 LEA R3, P0, R4, R2, 0x5 ;  /* 0x000000020403b211 */ /* 0x000fe400078028ff */
[----:B------:R-:W-:Y:S02]  /*9950*/  LEA R2, P2, R12, c[0x0][0x1f8], 0x1 ;  /* 0x00007e000c027a11 */ /* 0x000fe400078408ff */
[-C--:B------:R-:W-:Y:S01]  /*9960*/  IADD3.X R13, R0, R23.reuse, RZ, P1, !PT ;  /* 0x00000017000d7210 */ /* 0x080fe20000ffe4ff */
[----:B------:R3:W4:Y:S01]  /*9970*/  LDSM.16.M88.4 R176, [R15] ;  /* 0x000000000fb0783b */ /* 0x0007220000000200 */
[----:B------:R-:W-:Y:S02]  /*9980*/  @!P3 LEA.HI.X R14, R4, R0, R5, 0x5, P0 ;  /* 0x00000000040eb211 */ /* 0x000fe400000f2c05 */
[----:B------:R-:W-:Y:S02]  /*9990*/  @!P3 IADD3 R0, P1, R3, R6, RZ ;  /* 0x000000060300b210 */ /* 0x000fe40007f3e0ff */
[C---:B-----5:R-:W-:Y:S03]  /*99a0*/  HMMA.16816.F32.BF16 R4, R160.reuse, R8, RZ ;  /* 0x00000008a004723c */ /* 0x060fe600000418ff */
[----:B------:R-:W-:Y:S02]  /*99b0*/  LEA.HI.X R3, R12, c[0x0][0x1fc], R13, 0x1, P2 ;  /* 0x00007f000c037a11 */ /* 0x000fe400010f0c0d */
[----:B------:R-:W-:Y:S02]  /*99c0*/  LOP3.LUT P2, RZ, R135, 0x1, RZ, 0xc0, !PT ;  /* 0x0000000187ff7812 */ /* 0x000fe4000784c0ff */
[----:B------:R-:W-:Y:S01]  /*99d0*/  @!P3 IADD3.X R14, R14, R23, RZ, P1, !PT ;  /* 0x000000170e0eb210 */ /* 0x000fe20000ffe4ff */
[C---:B------:R-:W-:Y:S01]  /*99e0*/  HMMA.16816.F32.BF16 R8, R160.reuse, R10, RZ ;  /* 0x0000000aa008723c */ /* 0x040fe200000418ff */
[C---:B-1----:R-:W-:Y:S04]  /*99f0*/  @!P3 LEA R134, P0, R0.reuse, c[0x0][0x1f8], 0x1 ;  /* 0x00007e000086ba11 */ /* 0x042fe800078008ff */
[----:B------:R-:W-:Y:S03]  /*9a00*/  @!P3 LEA.HI.X R135, R0, c[0x0][0x1fc], R14, 0x1, P0 ;  /* 0x00007f000087ba11 */ /* 0x000fe600000f0c0e */
[C---:B---3--:R-:W-:Y:S02]  /*9a10*/  HMMA.16816.F32.BF16 R12, R160.reuse, R16, RZ ;  /* 0x00000010a00c723c */ /* 0x048fe400000418ff */
[----:B------:R-:W-:Y:S01]  /*9a20*/  @!PT LDS RZ, [RZ] ;  /* 0x00000000fffff984 */ /* 0x000fe20000000800 */
[----:B------:R-:W-:Y:S01]  /*9a30*/  @!PT LDS RZ, [RZ] ;  /* 0x00000000fffff984 */ /* 0x000fe20000000800 */
[----:B------:R-:W-:Y:S01]  /*9a40*/  @!PT LDS RZ, [RZ] ;  /* 0x00000000fffff984 */ /* 0x000fe20000000800 */
[----:B------:R1:W-:Y:S06]  /*9a50*/  LDGSTS.E.BYPASS.LTC128B.128 [R21+0x4080], [R2.64], !P2 ;  /* 0x0408000002157fae */ /* 0x0003ec000d101d46 */
[----:B------:R1:W-:Y:S01]  /*9a60*/  LDGSTS.E.BYPASS.LTC128B.128 [R21+0x5880], [R2.64+0x80], !P4 ;  /* 0x0588008002157fae */ /* 0x0003e2000e101d46 */
[C---:B------:R-:W-:Y:S05]  /*9a70*/  HMMA.16816.F32.BF16 R16, R160.reuse, R18, RZ ;  /* 0x00000012a010723c */ /* 0x040fea00000418ff */
[----:B------:R1:W-:Y:S06]  /*9a80*/  LDGSTS.E.BYPASS.LTC128B.128 [R21+0x7080], [R2.64+0x100], !P6 ;  /* 0x0708010002157fae */ /* 0x0003ec000f101d46 */
[----:B------:R1:W-:Y:S06]  /*9a90*/  LDGSTS.E.BYPASS.LTC128B.128 [R21+0x8880], [R2.64+0x180], !P5 ;  /* 0x0888018002157fae */ /* 0x0003ec000e901d46 */
[----:B------:R3:W-:Y:S06]  /*9aa0*/  @!P3 LDGSTS.E.BYPASS.LTC128B.128 [R21+0x5080], [R134.64], !P2 ;  /* 0x050800008615bfae */ /* 0x0007ec000d101d46 */
[----:B------:R3:W-:Y:S06]  /*9ab0*/  @!P3 LDGSTS.E.BYPASS.LTC128B.128 [R21+0x6880], [R134.64+0x80], !P4 ;  /* 0x068800808615bfae */ /* 0x0007ec000e101d46 */
[----:B------:R3:W-:Y:S06]  /*9ac0*/  @!P3 LDGSTS.E.BYPASS.LTC128B.128 [R21+0x8080], [R134.64+0x100], !P6 ;  /* 0x080801008615bfae */ /* 0x0007ec000f101d46 */
[----:B------:R3:W-:Y:S01]  /*9ad0*/  @!P3 LDGSTS.E.BYPASS.LTC128B.128 [R21+0x9880], [R134.64+0x180], !P5 ;  /* 0x098801808615bfae */ /* 0x0007e2000e901d46 */
[----:B-1----:R-:W-:Y:S05]  /*9ae0*/  MOV R3, R20 ;  /* 0x0000001400037202 */ /* 0x002fea0000000f00 */
[----:B------:R-:W0:Y:S01]  /*9af0*/  LDGDEPBAR ;  /* 0x00000000000079af */ /* 0x000e220000000000 */
[C---:B---3--:R-:W-:Y:S08]  /*9b00*/  HMMA.16816.F32.BF16 R20, R160.reuse, R24, RZ ;  /* 0x00000018a014723c */ /* 0x048ff000000418ff */
[----:B------:R-:W-:Y:S08]  /*9b10*/  HMMA.16816.F32.BF16 R24, R160, R26, RZ ;  /* 0x0000001aa018723c */ /* 0x000ff000000418ff */
[C---:B------:R-:W-:Y:S08]  /*9b20*/  HMMA.16816.F32.BF16 R4, R164.reuse, R168, R4 ;  /* 0x000000a8a404723c */ /* 0x040ff00000041804 */
[C---:B------:R-:W-:Y:S01]  /*9b30*/  HMMA.16816.F32.BF16 R8, R164.reuse, R170, R8 ;  /* 0x000000aaa408723c */ /* 0x040fe20000041808 */
[----:B------:R-:W1:Y:S07]  /*9b40*/  LDSM.16.M88.4 R168, [R238] ;  /* 0x00000000eea8783b */ /* 0x000e6e0000000200 */
[C---:B--2---:R-:W-:Y:S08]  /*9b50*/  HMMA.16816.F32.BF16 R12, R164.reuse, R172, R12 ;  /* 0x000000aca40c723c */ /* 0x044ff0000004180c */
        /* <DEDUP_REMOVED lines=125> */
[----:B------:R2:W3:Y:S04]  /*a330*/  MUFU.TANH R175, R0 ;  /* 0x0000000000af7308 */ /* 0x0004e80000002400 */
[----:B------:R-:W-:Y:S01]  /*a340*/  FMUL.FTZ R10, R10, c[0x0][0x320] ;  /* 0x0000c8000a0a7a20 */ /* 0x000fe20000410000 */
[C---:B-1----:R-:W-:Y:S05]  /*a350*/  HMMA.16816.F32.BF16 R12, R232.reuse, R168, R12 ;  /* 0x000000a8e80c723c */ /* 0x042fea000004180c */
[----:B------:R-:W1:Y:S03]  /*a360*/  MUFU.TANH R177, R10 ;  /* 0x0000000a00b17308 */ /* 0x000e660000002400 */
[C---:B------:R-:W-:Y:S04]  /*a370*/  HMMA.16816.F32.BF16 R16, R232.reuse, R170, R16 ;  /* 0x000000aae810723c */ /* 0x040fe80000041810 */
[----:B--2---:R-:W-:Y:S04]  /*a380*/  FMUL.FTZ R0, R5, c[0x0][0x320] ;  /* 0x0000c80005007a20 */ /* 0x004fe80000410000 */
[----:B------:R2:W4:Y:S08]  /*a390*/  MUFU.TANH R174, R0 ;  /* 0x0000000000ae7308 */ /* 0x0005300000002400 */
[----:B------:R-:W-:Y:S04]  /*a3a0*/  FMUL.FTZ R2, R13, c[0x0][0x320] ;  /* 0x0000c8000d027a20 */ /* 0x000fe80000410000 */
[----:B------:R-:W1:Y:S01]  /*a3b0*/  MUFU.TANH R134, R2 ;  /* 0x0000000200867308 */ /* 0x000e620000002400 */
[----:B--2---:R-:W-:Y:S09]  /*a3c0*/  FMUL.FTZ R0, R6, c[0x0][0x320] ;  /* 0x0000c80006007a20 */ /* 0x004ff20000410000 */
[----:B------:R2:W1:Y:S02]  /*a3d0*/  MUFU.TANH R178, R0 ;  /* 0x0000000000b27308 */ /* 0x0004640000002400 */
[----:B--2---:R-:W-:Y:S02]  /*a3e0*/  FMUL.FTZ R0, R7, c[0x0][0x320] ;  /* 0x0000c80007007a20 */ /* 0x004fe40000410000 */
[----:B------:R-:W2:Y:S01]  /*a3f0*/  LDSM.16.M88.4 R4, [R237+0x5800] ;  /* 0x00580000ed04783b */ /* 0x000ea20000000200 */
[----:B------:R-:W-:Y:S05]  /*a400*/  DEPBAR.LE SB0, 0x0 ;  /* 0x000080000000791a */ /* 0x000fea0000000000 */
[----:B------:R1:W1:Y:S01]  /*a410*/  MUFU.TANH R179, R0 ;  /* 0x0000000000b37308 */ /* 0x0002620000002400 */
[----:B------:R-:W-:Y:S01]  /*a420*/  BAR.SYNC.DEFER_BLOCKING 0x0 ;  /* 0x0000000000007b1d */ /* 0x000fe20000010000 */
[----:B-1----:R-:W-:Y:S05]  /*a430*/  FMUL.FTZ R0, R8, c[0x0][0x320] ;  /* 0x0000c80008007a20 */ /* 0x002fea0000410000 */
[----:B------:R-:W3:Y:S03]  /*a440*/  LDL R8, [R1+0x3c] ;  /* 0x00003c0001087983 */ /* 0x000ee60000100800 */
[----:B------:R1:W1:Y:S01]  /*a450*/  MUFU.TANH R173, R0 ;  /* 0x0000000000ad7308 */ /* 0x0002620000002400 */
[C---:B--2---:R-:W-:Y:S08]  /*a460*/  HMMA.16816.F32.BF16 R20, R232.reuse, R4, R20 ;  /* 0x00000004e814723c */ /* 0x044ff00000041814 */
[----:B------:R-:W-:Y:S04]  /*a470*/  HMMA.16816.F32.BF16 R24, R232, R6, R24 ;  /* 0x00000006e818723c */ /* 0x000fe80000041818 */
[----:B-1----:R-:W-:Y:S01]  /*a480*/  FMUL.FTZ R0, R9, c[0x0][0x320] ;  /* 0x0000c80009007a20 */ /* 0x002fe20000410000 */
[----:B------:R-:W-:Y:S03]  /*a490*/  MOV R9, R3 ;  /* 0x0000000300097202 */ /* 0x000fe60000000f00 */
[----:B------:R1:W2:Y:S01]  /*a4a0*/  MUFU.TANH R169, R0 ;  /* 0x0000000000a97308 */ /* 0x0002a20000002400 */
[----:B------:R-:W-:Y:S09]  /*a4b0*/  FMUL.FTZ R3, R11, c[0x0][0x320] ;  /* 0x0000c8000b037a20 */ /* 0x000ff20000410000 */
[----:B------:R-:W2:Y:S01]  /*a4c0*/  MUFU.TANH R176, R3 ;  /* 0x0000000300b07308 */ /* 0x000ea20000002400 */
[----:B-1----:R-:W-:Y:S09]  /*a4d0*/  FMUL.FTZ R0, R12, c[0x0][0x320] ;  /* 0x0000c8000c007a20 */ /* 0x002ff20000410000 */
        /* <DEDUP_REMOVED lines=26> */
[----:B---3--:R-:W-:Y:S01]  /*a680*/  ISETP.GT.AND P4, PT, R25, R8, PT ;  /* 0x000000081900720c */ /* 0x008fe20003f84270 */
[----:B-1----:R-:W-:Y:S08]  /*a690*/  FMUL.FTZ R0, R26, c[0x0][0x320] ;  /* 0x0000c8001a007a20 */ /* 0x002ff00000410000 */
[----:B------:R1:W3:Y:S02]  /*a6a0*/  MUFU.TANH R4, R0 ;  /* 0x0000000000047308 */ /* 0x0002e40000002400 */
        /* <DEDUP_REMOVED lines=36> */
[----:B------:R-:W-:Y:S02]  /*a8f0*/  @P1 LEA.HI.X R9, R5, c[0x0][0x1cc], R9, 0x1, P2 ;  /* 0x0000730005091a11 */ /* 0x000fe400010f0c09 */
[----:B------:R-:W-:Y:S11]  /*a900*/  LOP3.LUT P2, RZ, R19, 0x1, RZ, 0xc0, !PT ;  /* 0x0000000113ff7812 */ /* 0x000ff6000784c0ff */
[----:B------:R-:W-:Y:S02]  /*a910*/  @!UPT UIADD3 URZ, URZ, URZ, URZ ;  /* 0x0000003f3f3ff290 */ /* 0x000fe4000fffe03f */
        /* <DEDUP_REMOVED lines=11> */
.L_x_887:
[----:B--234-:R-:W-:Y:S05]  /*a9d0*/  BSYNC B0 ;  /* 0x0000000000007941 */ /* 0x01cfea0003800000 */
.L_x_886:
[----:B-1----:R-:W2:Y:S01]  /*a9e0*/  LDL.LU R9, [R1+0x38] ;  /* 0x0000380001097983 */ /* 0x002ea20000300800 */
        /* <DEDUP_REMOVED lines=36> */
[C---:B------:R-:W-:Y:S01]  /*ac30*/  FMUL.FTZ R13, R6.reuse, R149 ;  /* 0x00000095060d7220 */ /* 0x040fe20000410000 */
[----:B------:R-:W-:Y:S04]  /*ac40*/  MOV R149, R27 ;  /* 0x0000001b00957202 */ /* 0x000fe80000000f00 */
        /* <DEDUP_REMOVED lines=79> */
[C---:B------:R-:W-:Y:S02]  /*b140*/  FMUL.FTZ R5, R2.reuse, c[0x0][0x2d0] ;  /* 0x0000b40002057a20 */ /* 0x040fe40000410000 */
[----:B------:R-:W-:Y:S02]  /*b150*/  FADD.FTZ R0, -R2, R132 ;  /* 0x0000008402007221 */ /* 0x000fe40000010100 */
[--C-:B------:R-:W-:Y:S02]  /*b160*/  FFMA.FTZ R7, R179, c[0x0][0x2d0], -R5.reuse ;  /* 0x0000b400b3077a23 */ /* 0x100fe40000010805 */
[----:B------:R-:W-:Y:S02]  /*b170*/  FMUL.FTZ R0, R0, c[0x0][0x2d0] ;  /* 0x0000b40000007a20 */ /* 0x000fe40000410000 */
        /* <DEDUP_REMOVED lines=8> */
[----:B------:R-:W1:Y:S01]  /*b200*/  MUFU.EX2 R0, R0 ;  /* 0x0000000000007308 */ /* 0x000e620000000800 */
[--C-:B------:R-:W-:Y:S01]  /*b210*/  FFMA.FTZ R174, R135, c[0x0][0x2d0], -R5.reuse ;  /* 0x0000b40087ae7a23 */ /* 0x100fe20000010805 */
[----:B------:R-:W-:Y:S01]  /*b220*/  MOV R135, R21 ;  /* 0x0000001500877202 */ /* 0x000fe20000000f00 */
[C---:B------:R-:W-:Y:S01]  /*b230*/  FMUL.FTZ R21, R6.reuse, R141 ;  /* 0x0000008d06157220 */ /* 0x040fe20000410000 */
[----:B------:R-:W-:Y:S01]  /*b240*/  MOV R141, R25 ;  /* 0x00000019008d7202 */ /* 0x000fe20000000f00 */
[C---:B------:R-:W-:Y:S02]  /*b250*/  FMUL.FTZ R25, R6.reuse, R137 ;  /* 0x0000008906197220 */ /* 0x040fe40000410000 */
[--C-:B------:R-:W-:Y:S02]  /*b260*/  FFMA.FTZ R177, R17, c[0x0][0x2d0], -R5.reuse ;  /* 0x0000b40011b17a23 */ /* 0x100fe40000010805 */
[C---:B------:R-:W-:Y:S01]  /*b270*/  FMUL.FTZ R17, R6.reuse, R145 ;  /* 0x0000009106117220 */ /* 0x040fe20000410000 */
[----:B------:R-:W3:Y:S01]  /*b280*/  MUFU.EX2 R4, R8 ;  /* 0x0000000800047308 */ /* 0x000ee20000000800 */
[--C-:B------:R-:W-:Y:S01]  /*b290*/  FFMA.FTZ R176, R15, c[0x0][0x2d0], -R5.reuse ;  /* 0x0000b4000fb07a23 */ /* 0x100fe20000010805 */
[----:B------:R-:W-:Y:S01]  /*b2a0*/  MOV R145, R22 ;  /* 0x0000001600917202 */ /* 0x000fe20000000f00 */
[----:B------:R-:W-:Y:S02]  /*b2b0*/  FFMA.FTZ R179, R3, c[0x0][0x2d0], -R5 ;  /* 0x0000b40003b37a23 */ /* 0x000fe40000010805 */
[----:B------:R-:W-:Y:S01]  /*b2c0*/  FMUL.FTZ R5, R6, R157 ;  /* 0x0000009d06057220 */ /* 0x000fe20000410000 */
[----:B------:R-:W-:Y:S04]  /*b2d0*/  MOV R157, R26 ;  /* 0x0000001a009d7202 */ /* 0x000fe80000000f00 */
[----:B------:R-:W-:Y:S01]  /*b2e0*/  MUFU.EX2 R135, R135 ;  /* 0x0000008700877308 */ /* 0x000fe20000000800 */
[C---:B-1----:R-:W-:Y:S02]  /*b2f0*/  FMUL.FTZ R26, R0.reuse, R138 ;  /* 0x0000008a001a7220 */ /* 0x042fe40000410000 */
[C---:B------:R-:W-:Y:S02]  /*b300*/  FMUL.FTZ R27, R0.reuse, R139 ;  /* 0x0000008b001b7220 */ /* 0x040fe40000410000 */
[C---:B------:R-:W-:Y:S02]  /*b310*/  FMUL.FTZ R11, R0.reuse, R155 ;  /* 0x0000009b000b7220 */ /* 0x040fe40000410000 */
[C---:B------:R-:W-:Y:S02]  /*b320*/  FMUL.FTZ R18, R0.reuse, R146 ;  /* 0x0000009200127220 */ /* 0x040fe40000410000 */
[----:B------:R-:W-:Y:S01]  /*b330*/  FMUL.FTZ R19, R0, R147 ;  /* 0x0000009300137220 */ /* 0x000fe20000410000 */
[C---:B---3--:R-:W-:Y:S01]  /*b340*/  F2FP.BF16.PACK_AB R169, R7.reuse, R4 ;  /* 0x0000000407a9723e */ /* 0x048fe200000010ff */
[C---:B------:R-:W-:Y:S01]  /*b350*/  FMUL.FTZ R8, R6.reuse, R152 ;  /* 0x0000009806087220 */ /* 0x040fe20000410000 */
[----:B------:R-:W-:Y:S01]  /*b360*/  MOV R152, R24 ;  /* 0x0000001800987202 */ /* 0x000fe20000000f00 */
[----:B------:R-:W-:Y:S02]  /*b370*/  FMUL.FTZ R24, R6, R136 ;  /* 0x0000008806187220 */ /* 0x000fe40000410000 */
[----:B------:R-:W1:Y:S01]  /*b380*/  LDSM.16.MT88.4 R136, [R239] ;  /* 0x00000000ef88783b */ /* 0x000e620000004200 */
        /* <DEDUP_REMOVED lines=59> */
[C---:B------:R-:W-:Y:S01]  /*b740*/  FMUL.FTZ R4, R6.reuse, R156 ;  /* 0x0000009c06047220 */ /* 0x040fe20000410000 */
[----:B------:R-:W-:Y:S01]  /*b750*/  MOV R156, R20 ;  /* 0x00000014009c7202 */ /* 0x000fe20000000f00 */
[C---:B------:R-:W-:Y:S01]  /*b760*/  FMUL.FTZ R9, R6.reuse, R153 ;  /* 0x0000009906097220 */ /* 0x040fe20000410000 */
[----:B------:R-:W-:Y:S01]  /*b770*/  MOV R153, R23 ;  /* 0x0000001700997202 */ /* 0x000fe20000000f00 */
[----:B------:R-:W-:Y:S01]  /*b780*/  FMUL.FTZ R20, R6, R140 ;  /* 0x0000008c06147220 */ /* 0x000fe20000410000 */
[----:B------:R-:W-:Y:S01]  /*b790*/  MOV R140, R10 ;  /* 0x0000000a008c7202 */ /* 0x000fe20000000f00 */
[C---:B------:R-:W-:Y:S01]  /*b7a0*/  FMUL.FTZ R6, R0.reuse, R158 ;  /* 0x0000009e00067220 */ /* 0x040fe20000410000 */
[----:B------:R-:W-:Y:S01]  /*b7b0*/  MUFU.EX2 R134, R156 ;  /* 0x0000009c00867308 */ /* 0x000fe20000000800 */
[----:B------:R-:W2:Y:S01]  /*b7c0*/  LDL R158, [R1+0x8] ;  /* 0x00000800019e7983 */ /* 0x000ea20000100800 */
[C---:B------:R-:W-:Y:S02]  /*b7d0*/  FMUL.FTZ R23, R0.reuse, R143 ;  /* 0x0000008f00177220 */ /* 0x040fe40000410000 */
[C---:B------:R-:W-:Y:S01]  /*b7e0*/  FMUL.FTZ R10, R0.reuse, R154 ;  /* 0x0000009a000a7220 */ /* 0x040fe20000410000 */
[----:B------:R-:W-:Y:S01]  /*b7f0*/  MOV R154, R144 ;  /* 0x00000090009a7202 */ /* 0x000fe20000000f00 */
[----:B------:R-:W-:Y:S02]  /*b800*/  FADD.FTZ R3, R7, R3 ;  /* 0x0000000307037221 */ /* 0x000fe40000010000 */
        /* <DEDUP_REMOVED lines=13> */
[----:B------:R-:W4:Y:S07]  /*b8e0*/  MUFU.EX2 R156, R174 ;  /* 0x000000ae009c7308 */ /* 0x000f2e0000000800 */
[----:B------:R-:W-:Y:S03]  /*b8f0*/  LDSM.16.MT88.4 R144, [R241+0x800] ;  /* 0x00080000f190783b */ /* 0x000fe60000004200 */
[----:B------:R-:W5:Y:S01]  /*b900*/  MUFU.EX2 R157, R175 ;  /* 0x000000af009d7308 */ /* 0x000f620000000800 */
[----:B---3--:R-:W-:Y:S04]  /*b910*/  FADD.FTZ R0, R3, R0 ;  /* 0x0000000003007221 */ /* 0x008fe80000010000 */
[----:B------:R-:W-:Y:S05]  /*b920*/  FADD.FTZ R0, R135, R0 ;  /* 0x0000000087007221 */ /* 0x000fea0000010000 */
[----:B------:R3:W-:Y:S01]  /*b930*/  MUFU.EX2 R173, R179 ;  /* 0x000000b300ad7308 */ /* 0x0007e20000000800 */
[----:B------:R-:W-:Y:S01]  /*b940*/  FADD.FTZ R0, R134, R0 ;  /* 0x0000000086007221 */ /* 0x000fe20000010000 */
[----:B----4-:R-:W-:Y:S08]  /*b950*/  MOV R178, R156 ;  /* 0x0000009c00b27202 */ /* 0x010ff00000000f00 */
[----:B------:R-:W-:Y:S01]  /*b960*/  MUFU.EX2 R174, R177 ;  /* 0x000000b100ae7308 */ /* 0x000fe20000000800 */
[C---:B-1----:R-:W-:Y:S09]  /*b970*/  HMMA.16816.F32.BF16 R12, R168.reuse, R136, R12 ;  /* 0x00000088a80c723c */ /* 0x042ff2000004180c */
[----:B------:R5:W1:Y:S03]  /*b980*/  MUFU.EX2 R175, R176 ;  /* 0x000000b000af7308 */ /* 0x000a660000000800 */
[----:B---3--:R-:W-:Y:S01]  /*b990*/  MOV R179, R151 ;  /* 0x0000009700b37202 */ /* 0x008fe20000000f00 */
[C---:B------:R-:W-:Y:S01]  /*b9a0*/  HMMA.16816.F32.BF16 R16, R168.reuse, R138, R16 ;  /* 0x0000008aa810723c */ /* 0x040fe20000041810 */
[----:B------:R-:W3:Y:S02]  /*b9b0*/  LDSM.16.MT88.4 R136, [R240] ;  /* 0x00000000f088783b */ /* 0x000ee40000004200 */
[----:B-----5:R-:W-:Y:S05]  /*b9c0*/  MOV R176, R157 ;  /* 0x0000009d00b07202 */ /* 0x020fea0000000f00 */
[C---:B---3--:R-:W-:Y:S08]  /*b9d0*/  HMMA.16816.F32.BF16 R20, R168.reuse, R136, R20 ;  /* 0x00000088a814723c */ /* 0x048ff00000041814 */
[C---:B------:R-:W-:Y:S01]  /*b9e0*/  HMMA.16816.F32.BF16 R24, R168.reuse, R138, R24 ;  /* 0x0000008aa818723c */ /* 0x040fe20000041818 */
[----:B--2---:R2:W3:Y:S03]  /*b9f0*/  LDSM.16.MT88.4 R136, [R158] ;  /* 0x000000009e88783b */ /* 0x0044e60000004200 */
[----:B--2---:R-:W-:Y:S05]  /*ba00*/  MOV R158, R141 ;  /* 0x0000008d009e7202 */ /* 0x004fea0000000f00 */
[----:B------:R-:W-:Y:S03]  /*ba10*/  LDSM.16.MT88.4 R140, [R239+0x800] ;  /* 0x00080000ef8c783b */ /* 0x000fe60000004200 */
[----:B------:R-:W-:Y:S04]  /*ba20*/  MOV R177, R158 ;  /* 0x0000009e00b17202 */ /* 0x000fe80000000f00 */
[----:B------:R-:W-:Y:S01]  /*ba30*/  IADD3 R177, R177, -0x1, RZ ;  /* 0xffffffffb1b17810 */ /* 0x000fe20007ffe0ff */
[C---:B---3--:R-:W-:Y:S08]  /*ba40*/  HMMA.16816.F32.BF16 R28, R168.reuse, R136, R28 ;  /* 0x00000088a81c723c */ /* 0x048ff0000004181c */
        /* <DEDUP_REMOVED lines=38> */
[----:B------:R-:W-:Y:S03]  /*bcb0*/  MUFU.EX2 R132, R159 ;  /* 0x0000009f00847308 */ /* 0x000fe60000000800 */
[----:B------:R-:W-:Y:S01]  /*bcc0*/  F2FP.BF16.PACK_AB R137, R151, R149 ;  /* 0x000000959789723e */ /* 0x000fe200000010ff */
[----:B------:R-:W-:Y:S02]  /*bcd0*/  FADD.FTZ R3, R150, R148 ;  /* 0x0000009496037221 */ /* 0x000fe40000010000 */
[----:B------:R-:W-:Y:S02]  /*bce0*/  F2FP.BF16.PACK_AB R138, R134, R135 ;  /* 0x00000087868a723e */ /* 0x000fe400000010ff */
[----:B------:R-:W-:Y:S02]  /*bcf0*/  F2FP.BF16.PACK_AB R139, R157, R156 ;  /* 0x0000009c9d8b723e */ /* 0x000fe400000010ff */
[----:B------:R-:W2:Y:S01]  /*bd00*/  MUFU.EX2 R134, R154 ;  /* 0x0000009a00867308 */ /* 0x000ea20000000800 */
[----:B-1----:R-:W-:Y:S02]  /*bd10*/  F2FP.BF16.PACK_AB R169, R175, R174 ;  /* 0x000000aeafa9723e */ /* 0x002fe400000010ff */
[----:B------:R-:W-:Y:S02]  /*bd20*/  F2FP.BF16.PACK_AB R171, R173, R172 ;  /* 0x000000acadab723e */ /* 0x000fe400000010ff */
[C---:B------:R-:W-:Y:S05]  /*bd30*/  HMMA.16816.F32.BF16 R4, R136.reuse, R140, R4 ;  /* 0x0000008c8804723c */ /* 0x040fea0000041804 */
[----:B------:R-:W-:Y:S03]  /*bd40*/  MUFU.EX2 R135, R152 ;  /* 0x0000009800877308 */ /* 0x000fe60000000800 */
[C---:B------:R-:W-:Y:S01]  /*bd50*/  HMMA.16816.F32.BF16 R8, R136.reuse, R142, R8 ;  /* 0x0000008e8808723c */ /* 0x040fe20000041808 */
[----:B------:R-:W1:Y:S07]  /*bd60*/  LDSM.16.MT88.4 R140, [R240+0x800] ;  /* 0x00080000f08c783b */ /* 0x000e6e0000004200 */
[C---:B------:R-:W-:Y:S04]  /*bd70*/  HMMA.16816.F32.BF16 R12, R136.reuse, R144, R12 ;  /* 0x00000090880c723c */ /* 0x040fe8000004180c */
[----:B--2---:R-:W-:Y:S01]  /*bd80*/  F2FP.BF16.PACK_AB R168, R132, R134 ;  /* 0x0000008684a8723e */ /* 0x004fe200000010ff */
[----:B------:R-:W-:Y:S03]  /*bd90*/  FADD.FTZ R0, R134, R0 ;  /* 0x0000000086007221 */ /* 0x000fe60000010000 */
[C---:B------:R-:W-:Y:S01]  /*bda0*/  HMMA.16816.F32.BF16 R16, R136.reuse, R146, R16 ;  /* 0x000000928810723c */ /* 0x040fe20000041810 */
[----:B------:R-:W2:Y:S03]  /*bdb0*/  LDSM.16.MT88.4 R144, [R242+0x800] ;  /* 0x00080000f290783b */ /* 0x000ea60000004200 */
[----:B------:R-:W-:Y:S01]  /*bdc0*/  FADD.FTZ R0, R132, R0 ;  /* 0x0000000084007221 */ /* 0x000fe20000010000 */
[----:B------:R-:W-:Y:S03]  /*bdd0*/  MOV R132, R2 ;  /* 0x0000000200847202 */ /* 0x000fe60000000f00 */
        /* <DEDUP_REMOVED lines=36> */
[C---:B-1----:R-:W-:Y:S01]  /*c020*/  HMMA.16816.F32.BF16 R116, R136.reuse, R140, R116 ;  /* 0x0000008c8874723c */ /* 0x042fe20000041874 */
[----:B------:R1:W3:Y:S07]  /*c030*/  MUFU.EX2 R140, R153 ;  /* 0x00000099008c7308 */ /* 0x0002ee0000000800 */
[C---:B------:R-:W-:Y:S08]  /*c040*/  HMMA.16816.F32.BF16 R120, R136.reuse, R142, R120 ;  /* 0x0000008e8878723c */ /* 0x040ff00000041878 */
[C---:B--2---:R-:W-:Y:S08]  /*c050*/  HMMA.16816.F32.BF16 R124, R136.reuse, R144, R124 ;  /* 0x00000090887c723c */ /* 0x044ff0000004187c */
[----:B------:R-:W-:Y:S01]  /*c060*/  HMMA.16816.F32.BF16 R128, R136, R146, R128 ;  /* 0x000000928880723c */ /* 0x000fe20000041880 */
[----:B-1----:R-:W1:Y:S03]  /*c070*/  LDSM.16.MT88.4 R152, [R239+0x1000] ;  /* 0x00100000ef98783b */ /* 0x002e660000004200 */
[----:B---3--:R-:W-:Y:S01]  /*c080*/  FADD.FTZ R0, R140, R0 ;  /* 0x000000008c007221 */ /* 0x008fe20000010000 */
[C---:B------:R-:W-:Y:S03]  /*c090*/  F2FP.BF16.PACK_AB R170, R135.reuse, R140 ;  /* 0x0000008c87aa723e */ /* 0x040fe600000010ff */
[----:B------:R-:W-:Y:S01]  /*c0a0*/  FADD.FTZ R0, R135, R0 ;  /* 0x0000000087007221 */ /* 0x000fe20000010000 */
[----:B------:R-:W2:Y:S08]  /*c0b0*/  LDSM.16.MT88.4 R144, [R241+0x1000] ;  /* 0x00100000f190783b */ /* 0x000eb00000004200 */
[----:B------:R3:W-:Y:S04]  /*c0c0*/  STL [R1+0x38], R0 ;  /* 0x0000380001007387 */ /* 0x0007e80000100800 */
[----:B------:R-:W4:Y:S01]  /*c0d0*/  LDSM.16.MT88.4 R136, [R240+0x1000] ;  /* 0x00100000f088783b */ /* 0x000f220000004200 */
[C---:B-1----:R-:W-:Y:S07]  /*c0e0*/  HMMA.16816.F32.BF16 R156, R168.reuse, R152, R4 ;  /* 0x00000098a89c723c */ /* 0x042fee0000041804 */
[----:B------:R-:W1:Y:S01]  /*c0f0*/  LDSM.16.MT88.4 R4, [R242+0x1000] ;  /* 0x00100000f204783b */ /* 0x000e620000004200 */
[----:B---3--:R-:W-:Y:S01]  /*c100*/  FADD.FTZ R0, R149, R3 ;  /* 0x0000000395007221 */ /* 0x008fe20000010000 */
[C---:B------:R-:W-:Y:S06]  /*c110*/  HMMA.16816.F32.BF16 R152, R168.reuse, R154, R8 ;  /* 0x0000009aa898723c */ /* 0x040fec0000041808 */
[----:B------:R-:W3:Y:S01]  /*c120*/  LDSM.16.MT88.4 R8, [R239+0x2800] ;  /* 0x00280000ef08783b */ /* 0x000ee20000004200 */
[----:B------:R-:W-:Y:S01]  /*c130*/  FADD.FTZ R0, R179, R0 ;  /* 0x00000000b3007221 */ /* 0x000fe20000010000 */
[C---:B--2---:R-:W-:Y:S06]  /*c140*/  HMMA.16816.F32.BF16 R148, R168.reuse, R144, R12 ;  /* 0x00000090a894723c */ /* 0x044fec000004180c */
[----:B------:R-:W2:Y:S01]  /*c150*/  LDSM.16.MT88.4 R12, [R241+0x2800] ;  /* 0x00280000f10c783b */ /* 0x000ea20000004200 */
[----:B------:R-:W-:Y:S01]  /*c160*/  FADD.FTZ R0, R178, R0 ;  /* 0x00000000b2007221 */ /* 0x000fe20000010000 */
[C---:B------:R-:W-:Y:S04]  /*c170*/  HMMA.16816.F32.BF16 R144, R168.reuse, R146, R16 ;  /* 0x00000092a890723c */ /* 0x040fe80000041810 */
[----:B------:R-:W-:Y:S04]  /*c180*/  FADD.FTZ R0, R176, R0 ;  /* 0x00000000b0007221 */ /* 0x000fe80000010000 */
[C---:B----4-:R-:W-:Y:S04]  /*c190*/  HMMA.16816.F32.BF16 R140, R168.reuse, R136, R20 ;  /* 0x00000088a88c723c */ /* 0x050fe80000041814 */
[----:B------:R-:W-:Y:S04]  /*c1a0*/  FADD.FTZ R0, R174, R0 ;  /* 0x00000000ae007221 */ /* 0x000fe80000010000 */
[C---:B------:R-:W-:Y:S04]  /*c1b0*/  HMMA.16816.F32.BF16 R136, R168.reuse, R138, R24 ;  /* 0x0000008aa888723c */ /* 0x040fe80000041818 */
[----:B------:R-:W-:Y:S04]  /*c1c0*/  FADD.FTZ R0, R175, R0 ;  /* 0x00000000af007221 */ /* 0x000fe80000010000 */
[C---:B-1----:R-:W-:Y:S04]  /*c1d0*/  HMMA.16816.F32.BF16 R28, R168.reuse, R4, R28 ;  /* 0x00000004a81c723c */ /* 0x042fe8000004181c */
[----:B------:R-:W-:Y:S04]  /*c1e0*/  FADD.FTZ R0, R172, R0 ;  /* 0x00000000ac007221 */ /* 0x000fe80000010000 */
[C---:B------:R-:W-:Y:S01]  /*c1f0*/  HMMA.16816.F32.BF16 R32, R168.reuse, R6, R32 ;  /* 0x00000006a820723c */ /* 0x040fe20000041820 */
[----:B------:R-:W1:Y:S03]  /*c200*/  LDSM.16.MT88.4 R4, [R240+0x2800] ;  /* 0x00280000f004783b */ /* 0x000e660000004200 */
[----:B------:R-:W-:Y:S04]  /*c210*/  FADD.FTZ R0, R173, R0 ;  /* 0x00000000ad007221 */ /* 0x000fe80000010000 */
[C---:B---3--:R-:W-:Y:S01]  /*c220*/  HMMA.16816.F32.BF16 R36, R168.reuse, R8, R36 ;  /* 0x00000008a824723c */ /* 0x048fe20000041824 */
[----:B------:R-:W-:Y:S04]  /*c230*/  STL [R1+0x34], R0 ;  /* 0x0000340001007387 */ /* 0x000fe80000100800 */
[----:B------:R-:W-:Y:S03]  /*c240*/  STL [R1+0x20], R177 ;  /* 0x000020b101007387 */ /* 0x000fe60000100800 */
[C---:B------:R-:W-:Y:S01]  /*c250*/  HMMA.16816.F32.BF16 R40, R168.reuse, R10, R40 ;  /* 0x0000000aa828723c */ /* 0x040fe20000041828 */
[----:B------:R-:W3:Y:S07]  /*c260*/  LDSM.16.MT88.4 R8, [R242+0x2800] ;  /* 0x00280000f208783b */ /* 0x000eee0000004200 */
[C---:B--2---:R-:W-:Y:S08]  /*c270*/  HMMA.16816.F32.BF16 R44, R168.reuse, R12, R44 ;  /* 0x0000000ca82c723c */ /* 0x044ff0000004182c */
        /* <DEDUP_REMOVED lines=24> */
[C---:B------:R-:W-:Y:S08]  /*c400*/  HMMA.16816.F32.BF16 R112, R168.reuse, R10, R112 ;  /* 0x0000000aa870723c */ /* 0x040ff00000041870 */
[C---:B--2---:R-:W-:Y:S08]  /*c410*/  HMMA.16816.F32.BF16 R116, R168.reuse, R12, R116 ;  /* 0x0000000ca874723c */ /* 0x044ff00000041874 */
[C---:B------:R-:W-:Y:S08]  /*c420*/  HMMA.16816.F32.BF16 R120, R168.reuse, R14, R120 ;  /* 0x0000000ea878723c */ /* 0x040ff00000041878 */
[C---:B-1----:R-:W-:Y:S08]  /*c430*/  HMMA.16816.F32.BF16 R124, R168.reuse, R4, R124 ;  /* 0x00000004a87c723c */ /* 0x042ff0000004187c */
[----:B------:R-:W-:Y:S01]  /*c440*/  HMMA.16816.F32.BF16 R128, R168, R6, R128 ;  /* 0x00000006a880723c */ /* 0x000fe20000041880 */
[----:B------:R-:W-:-:S07]  /*c450*/  @P4 BRA `(.L_x_888) ;  /* 0xffffd2f000004947 */ /* 0x000fce000383ffff */
.L_x_885:
[----:B------:R-:W-:Y:S07]  /*c460*/  @!UPT UIADD3 URZ, URZ, URZ, URZ ;  /* 0x0000003f3f3ff290 */ /* 0x000fee000fffe03f */
[----:B------:R-:W-:Y:S02]  /*c470*/  MOV R7, 0x1f ;  /* 0x0000001f00077802 */ /* 0x000fe40000000f00 */
[----:B------:R-:W-:Y:S01]  /*c480*/  MOV R6, 0xffffffff ;  /* 0xffffffff00067802 */ /* 0x000fe20000000f00 */
[----:B------:R-:W-:Y:S06]  /*c490*/  BRA.DIV ~URZ, `(.L_x_889) ;  /* 0x000060727f007947 */ /* 0x000fec000b800000 */
[----:B------:R-:W2:Y:S04]  /*c4a0*/  LDL R2, [R1+0x38] ;  /* 0x0000380001027983 */ /* 0x000ea80000100800 */
[----:B--2---:R1:W2:Y:S02]  /*c4b0*/  SHFL.BFLY PT, R0, R2, 0x2, 0x1f ;  /* 0x0c401f0002007f89 */ /* 0x0042a400000e0000 */
.L_x_956:
        /* <DEDUP_REMOVED lines=9> */
.L_x_957:
        /* <DEDUP_REMOVED lines=36> */
[C---:B-----5:R-:W-:Y:S02]  /*c790*/  FMUL.FTZ R160, R2.reuse, R32 ;  /* 0x0000002002a07220 */ /* 0x060fe40000410000 */
        /* <DEDUP_REMOVED lines=112> */
.L_x_876:
        /* <DEDUP_REMOVED lines=19> */
.L_x_892:
[----:B--2---:R-:W-:Y:S05]  /*cfd0*/  BSYNC B0 ;  /* 0x0000000000007941 */ /* 0x004fea0003800000 */
.L_x_891:
[----:B------:R-:W2:Y:S01]  /*cfe0*/  LDL.64 R2, [R1+0x70] ;  /* 0x0000700001027983 */ /* 0x000ea20000100a00 */
[----:B------:R-:W-:Y:S01]  /*cff0*/  PRMT R0, R0, 0x9910, RZ ;  /* 0x0000991000007816 */ /* 0x000fe200000000ff */
[----:B------:R-:W-:Y:S01]  /*d000*/  BSSY B1, `(.L_x_893) ;  /* 0x0000403000017945 */ /* 0x000fe20003800000 */
[----:B-----5:R-:W-:Y:S02]  /*d010*/  IMAD.MOV.U32 R103, RZ, RZ, R6 ;  /* 0x000000ffff677224 */ /* 0x020fe400078e0006 */
[----:B------:R-:W-:Y:S02]  /*d020*/  ISETP.NE.AND P0, PT, R0, RZ, PT ;  /* 0x000000ff0000720c */ /* 0x000fe40003f05270 */
[----:B--2---:R-:W-:-:S11]  /*d030*/  IADD3 R14, R2, 0x40, RZ ;  /* 0x00000040020e7810 */ /* 0x004fd60007ffe0ff */
[----:B------:R-:W-:Y:S05]  /*d040*/  @!P0 BRA `(.L_x_894) ;  /* 0x000030b000008947 */ /* 0x000fea0003800000 */
[----:B------:R-:W2:Y:S04]  /*d050*/  LDL R13, [R1+0xa8] ;  /* 0x0000a800010d7983 */ /* 0x000ea80000100800 */
[----:B------:R-:W3:Y:S04]  /*d060*/  LDL R12, [R1+0xac] ;  /* 0x0000ac00010c7983 */ /* 0x000ee80000100800 */
[----:B------:R-:W4:Y:S04]  /*d070*/  LDL R11, [R1+0xb4] ;  /* 0x0000b400010b7983 */ /* 0x000f280000100800 */
[----:B------:R-:W4:Y:S04]  /*d080*/  LDL R9, [R1+0xb0] ;  /* 0x0000b00001097983 */ /* 0x000f280000100800 */
[----:B------:R-:W4:Y:S04]  /*d090*/  LDL R7, [R1+0xc4] ;  /* 0x0000c40001077983 */ /* 0x000f280000100800 */
[----:B-1----:R-:W4:Y:S04]  /*d0a0*/  LDL R6, [R1+0xbc] ;  /* 0x0000bc0001067983 */ /* 0x002f280000100800 */
        /* <DEDUP_REMOVED lines=102> */
[----:B---3--:R-:W-:Y:S02]  /*d710*/  F2FP.BF16.PACK_AB R4, R95, R94 ;  /* 0x0000005e5f04723e */ /* 0x008fe400000010ff */
[----:B----4-:R-:W-:-:S03]  /*d720*/  F2FP.BF16.PACK_AB R2, R83, R82 ;  /* 0x000000525302723e */ /* 0x010fc600000010ff */
[----:B------:R2:W-:Y:S04]  /*d730*/  STS [R10+0x8400], R4 ;  /* 0x008400040a007388 */ /* 0x0005e80000000800 */
[----:B------:R3:W-:Y:S04]  /*d740*/  STS [R13+0xc000], R3 ;  /* 0x00c000030d007388 */ /* 0x0007e80000000800 */
[----:B------:R4:W-:Y:S01]  /*d750*/  STS [R13+0xc400], R2 ;  /* 0x00c400020d007388 */ /* 0x0009e20000000800 */
[----:B-1----:R-:W-:-:S05]  /*d760*/  F2FP.BF16.PACK_AB R0, R101, R100 ;  /* 0x000000646500723e */ /* 0x002fca00000010ff */
[----:B------:R1:W-:Y:S01]  /*d770*/  STS [R12+0xc000], R0 ;  /* 0x00c000000c007388 */ /* 0x0003e20000000800 */
[----:B--2---:R-:W-:Y:S02]  /*d780*/  F2FP.BF16.PACK_AB R4, R105, R104 ;  /* 0x000000686904723e */ /* 0x004fe400000010ff */
[----:B---3--:R-:W-:Y:S02]  /*d790*/  F2FP.BF16.PACK_AB R3, R107, R106 ;  /* 0x0000006a6b03723e */ /* 0x008fe400000010ff */
[----:B----4-:R-:W-:-:S03]  /*d7a0*/  F2FP.BF16.PACK_AB R2, R115, R114 ;  /* 0x000000727302723e */ /* 0x010fc600000010ff */
[----:B------:R2:W-:Y:S04]  /*d7b0*/  STS [R12+0xc400], R3 ;  /* 0x00c400030c007388 */ /* 0x0005e80000000800 */
[----:B------:R3:W-:Y:S01]  /*d7c0*/  STS [R11+0xc000], R4 ;  /* 0x00c000040b007388 */ /* 0x0007e20000000800 */
[----:B-1----:R-:W-:-:S05]  /*d7d0*/  F2FP.BF16.PACK_AB R0, R111, R110 ;  /* 0x0000006e6f00723e */ /* 0x002fca00000010ff */
[----:B------:R1:W-:Y:S01]  /*d7e0*/  STS [R11+0xc400], R0 ;  /* 0x00c400000b007388 */ /* 0x0003e20000000800 */
[----:B--2---:R-:W-:-:S05]  /*d7f0*/  F2FP.BF16.PACK_AB R3, R109, R108 ;  /* 0x0000006c6d03723e */ /* 0x004fca00000010ff */
[----:B------:R2:W-:Y:S01]  /*d800*/  STS [R9+0xc000], R3 ;  /* 0x00c0000309007388 */ /* 0x0005e20000000800 */
[----:B---3--:R-:W-:-:S03]  /*d810*/  F2FP.BF16.PACK_AB R4, R99, R98 ;  /* 0x000000626304723e */ /* 0x008fc600000010ff */
[----:B------:R3:W-:Y:S01]  /*d820*/  STS [R9+0xc400], R2 ;  /* 0x00c4000209007388 */ /* 0x0007e20000000800 */
[----:B-1----:R-:W-:-:S05]  /*d830*/  F2FP.BF16.PACK_AB R0, R189, R188 ;  /* 0x000000bcbd00723e */ /* 0x002fca00000010ff */
[----:B------:R1:W-:Y:S04]  /*d840*/  STS [R7+0xc000], R0 ;  /* 0x00c0000007007388 */ /* 0x0003e80000000800 */
[----:B------:R4:W-:Y:S01]  /*d850*/  STS [R7+0xc400], R4 ;  /* 0x00c4000407007388 */ /* 0x0009e20000000800 */
[----:B--2---:R-:W-:Y:S02]  /*d860*/  F2FP.BF16.PACK_AB R3, R91, R90 ;  /* 0x0000005a5b03723e */ /* 0x004fe400000010ff */
[----:B---3--:R-:W-:Y:S01]  /*d870*/  F2FP.BF16.PACK_AB R2, R113, R112 ;  /* 0x000000707102723e */ /* 0x008fe200000010ff */
[----:B------:R-:W2:Y:S01]  /*d880*/  LDL.LU R9, [R1+0x80] ;  /* 0x0000800001097983 */ /* 0x000ea20000300800 */
[----:B------:R-:W-:Y:S01]  /*d890*/  ISETP.NE.U32.AND P0, PT, RZ, c[0x0][0x508], PT ;  /* 0x00014200ff007a0c */ /* 0x000fe20003f05070 */
[----:B------:R-:W-:-:S03]  /*d8a0*/  IMAD.MOV.U32 R15, RZ, RZ, c[0x0][0x388] ;  /* 0x0000e200ff0f7624 */ /* 0x000fc600078e00ff */
[----:B------:R-:W-:Y:S02]  /*d8b0*/  ISETP.NE.AND.EX P1, PT, RZ, c[0x0][0x50c], PT, P0 ;  /* 0x00014300ff007a0c */ /* 0x000fe40003f25300 */
[----:B-1----:R-:W-:Y:S01]  /*d8c0*/  F2FP.BF16.PACK_AB R0, R187, R186 ;  /* 0x000000babb00723e */ /* 0x002fe200000010ff */
[----:B----4-:R-:W-:-:S04]  /*d8d0*/  IMAD.MOV.U32 R4, RZ, RZ, 0x4 ;  /* 0x00000004ff047424 */ /* 0x010fc800078e00ff */
[----:B------:R1:W-:Y:S01]  /*d8e0*/  STS [R6+0xc000], R0 ;  /* 0x00c0000006007388 */ /* 0x0003e20000000800 */
[----:B------:R-:W-:-:S03]  /*d8f0*/  SHF.R.S32.HI R7, RZ, 0x1f, R8 ;  /* 0x0000001fff077819 */ /* 0x000fc60000011408 */
[----:B------:R3:W-:Y:S04]  /*d900*/  STS [R6+0xc400], R3 ;  /* 0x00c4000306007388 */ /* 0x0007e80000000800 */
[----:B------:R4:W-:Y:S01]  /*d910*/  STS [R5+0xc000], R2 ;  /* 0x00c0000205007388 */ /* 0x0009e20000000800 */
[----:B-1----:R-:W-:Y:S02]  /*d920*/  F2FP.BF16.PACK_AB R0, R87, R86 ;  /* 0x000000565700723e */ /* 0x002fe400000010ff */
[----:B---3--:R-:W-:-:S03]  /*d930*/  F2FP.BF16.PACK_AB R3, R77, R76 ;  /* 0x0000004c4d03723e */ /* 0x008fc600000010ff */
[----:B------:R1:W-:Y:S01]  /*d940*/  STS [R5+0xc400], R0 ;  /* 0x00c4000005007388 */ /* 0x0003e20000000800 */
[----:B------:R-:W-:Y:S02]  /*d950*/  F2FP.BF16.PACK_AB R6, R79, R78 ;  /* 0x0000004e4f06723e */ /* 0x000fe400000010ff */
[C---:B----4-:R-:W-:Y:S01]  /*d960*/  @P1 LEA R2, P0, R8.reuse, c[0x0][0x508], 0x2 ;  /* 0x0001420008021a11 */ /* 0x050fe200078010ff */
[----:B------:R3:W-:Y:S04]  /*d970*/  STS [R10+0xc000], R3 ;  /* 0x00c000030a007388 */ /* 0x0007e80000000800 */
[----:B------:R4:W-:Y:S01]  /*d980*/  STS [R10+0xc400], R6 ;  /* 0x00c400060a007388 */ /* 0x0009e20000000800 */
[----:B-1----:R-:W-:Y:S02]  /*d990*/  IMAD.MOV.U32 R0, RZ, RZ, RZ ;  /* 0x000000ffff007224 */ /* 0x002fe400078e00ff */
[C---:B------:R-:W-:Y:S01]  /*d9a0*/  IMAD.WIDE R4, R8.reuse, R4, c[0x0][0x500] ;  /* 0x0001400008047625 */ /* 0x040fe200078e0204 */
[----:B------:R-:W-:Y:S01]  /*d9b0*/  BAR.SYNC.DEFER_BLOCKING 0x1, 0x100 ;  /* 0x0044000000007b1d */ /* 0x000fe20000010000 */
[----:B---3--:R-:W-:-:S05]  /*d9c0*/  @P1 LEA.HI.X R3, R8, c[0x0][0x50c], R7, 0x2, P0 ;  /* 0x0001430008031a11 */ /* 0x008fca00000f1407 */
[----:B------:R4:W5:Y:S04]  /*d9d0*/  @P2 LDG.E R0, [R4.64] ;  /* 0x0000000604002981 */ /* 0x000968000c1e1900 */
[----:B------:R1:W5:Y:S01]  /*d9e0*/  @P1 LDG.E R15, [R2.64] ;  /* 0x00000006020f1981 */ /* 0x000362000c1e1900 */
[----:B--2---:R-:W-:-:S04]  /*d9f0*/  ISETP.NE.AND P0, PT, R9, RZ, PT ;  /* 0x000000ff0900720c */ /* 0x004fc80003f05270 */
[----:B-1----:R-:W-:Y:S01]  /*da00*/  SEL R3, R9, c[0x0][0x3d4], P0 ;  /* 0x0000f50009037a07 */ /* 0x002fe20000000000 */
[----:B------:R-:W-:Y:S05]  /*da10*/  @P1 BRA `(.L_x_895) ;  /* 0x0000004000001947 */ /* 0x000fea0003800000 */
[----:B----4-:R-:W-:Y:S05]  /*da20*/  @!P2 BRA `(.L_x_895) ;  /* 0x000000300000a947 */ /* 0x010fea0003800000 */
[----:B------:R1:W2:Y:S04]  /*da30*/  LDG.E R2, [R4.64] ;  /* 0x0000000604027981 */ /* 0x0002a8000c1e1900 */
[----:B-1----:R-:W2:Y:S02]  /*da40*/  LDG.E R4, [R4.64+0x4] ;  /* 0x0000040604047981 */ /* 0x002ea4000c1e1900 */
[----:B--2--5:R-:W-:Y:S02]  /*da50*/  IADD3 R15, -R2, R4, RZ ;  /* 0x00000004020f7210 */ /* 0x024fe40007ffe1ff */
.L_x_895:
[----:B----4-:R-:W2:Y:S04]  /*da60*/  LDL R6, [R1+0xcc] ;  /* 0x0000cc0001067983 */ /* 0x010ea80000100800 */
[----:B------:R-:W2:Y:S04]  /*da70*/  LDL R119, [R1+0x9c] ;  /* 0x00009c0001777983 */ /* 0x000ea80000100800 */
[----:B------:R-:W3:Y:S04]  /*da80*/  LDL R21, [R1+0x98] ;  /* 0x0000980001157983 */ /* 0x000ee80000100800 */
[----:B------:R-:W4:Y:S04]  /*da90*/  LDL R23, [R1+0xc8] ;  /* 0x0000c80001177983 */ /* 0x000f280000100800 */
[----:B------:R-:W4:Y:S01]  /*daa0*/  LDL R24, [R1+0xd4] ;  /* 0x0000d40001187983 */ /* 0x000f220000100800 */
[----:B------:R-:W-:Y:S01]  /*dab0*/  IMAD.MOV.U32 R10, RZ, RZ, 0x368 ;  /* 0x00000368ff0a7424 */ /* 0x000fe200078e00ff */
[----:B------:R-:W-:-:S04]  /*dac0*/  ISETP.GT.AND P2, PT, R3, 0x1, PT ;  /* 0x000000010300780c */ /* 0x000fc80003f44270 */
[----:B------:R-:W-:-:S04]  /*dad0*/  SEL R10, R10, 0x328, P2 ;  /* 0x000003280a0a7807 */ /* 0x000fc80001000000 */
[----:B------:R-:W1:Y:S08]  /*dae0*/  LDC.64 R4, c[0x0][R10+0x170] ;  /* 0x00005c000a047b82 */ /* 0x000e700000000a00 */
[----:B------:R-:W3:Y:S08]  /*daf0*/  LDC.64 R12, c[0x0][R10+0x168] ;  /* 0x00005a000a0c7b82 */ /* 0x000ef00000000a00 */
[----:B------:R1:W2:Y:S08]  /*db00*/  LDC.64 R16, c[0x0][R10+0x178] ;  /* 0x00005e000a107b82 */ /* 0x0002b00000000a00 */
[----:B------:R1:W2:Y:S01]  /*db10*/  LDC.64 R18, c[0x0][R10+0x160] ;  /* 0x000058000a127b82 */ /* 0x0002a20000000a00 */
[----:B------:R-:W-:Y:S01]  /*db20*/  IMAD.MOV.U32 R2, RZ, RZ, c[0x0][0x4e8] ;  /* 0x00013a00ff027624 */ /* 0x000fe200078e00ff */
[----:B------:R-:W-:-:S04]  /*db30*/  ISETP.NE.U32.AND P0, PT, RZ, c[0x0][0x500], PT ;  /* 0x00014000ff007a0c */ /* 0x000fc80003f05070 */
[----:B------:R-:W-:Y:S02]  /*db40*/  ISETP.NE.AND P3, PT, R2, 0x1, PT ;  /* 0x000000010200780c */ /* 0x000fe40003f65270 */
[----:B------:R-:W-:-:S04]  /*db50*/  ISETP.NE.AND.EX P0, PT, RZ, c[0x0][0x504], PT, P0 ;  /* 0x00014100ff007a0c */ /* 0x000fc80003f05300 */
[----:B------:R-:W-:Y:S02]  /*db60*/  SEL R8, R8, RZ, !P0 ;  /* 0x000000ff08087207 */ /* 0x000fe40004000000 */
[----:B------:R-:W-:Y:S01]  /*db70*/  SEL R7, R7, RZ, !P0 ;  /* 0x000000ff07077207 */ /* 0x000fe20004000000 */
[----:B------:R-:W2:Y:S02]  /*db80*/  S2R R25, SR_TID.X ;  /* 0x0000000000197919 */ /* 0x000ea40000002100 */
[----:B-1----:R-:W-:-:S04]  /*db90*/  IMAD R2, R5, R8, RZ ;  /* 0x0000000805027224 */ /* 0x002fc800078e02ff */
[C---:B------:R-:W-:Y:S02]  /*dba0*/  IMAD R11, R4.reuse, R7, R2 ;  /* 0x00000007040b7224 */ /* 0x040fe400078e0202 */
[----:B------:R-:W-:-:S04]  /*dbb0*/  IMAD.WIDE.U32 R4, R4, R8, RZ ;  /* 0x0000000804047225 */ /* 0x000fc800078e00ff */
[----:B--2---:R-:W-:-:S04]  /*dbc0*/  IMAD.IADD R9, R6, 0x1, R119 ;  /* 0x0000000106097824 */ /* 0x004fc800078e0277 */
        /* <DEDUP_REMOVED lines=28> */
[C---:B------:R-:W-:Y:S02]  /*dd90*/  LEA R4, P0, R2.reuse, R4, 0x2 ;  /* 0x0000000402047211 */ /* 0x040fe400078010ff */
        /* <DEDUP_REMOVED lines=21> */
[----:B------:R-:W2:Y:S04]  /*def0*/  LDL R11, [R1+0x18] ;  /* 0x00001800010b7983 */ /* 0x000ea80000100800 */
[----:B------:R-:W3:Y:S01]  /*df00*/  S2R R24, SR_TID.X ;  /* 0x0000000000187919 */ /* 0x000ee20000002100 */
[----:B------:R-:W-:Y:S02]  /*df10*/  IMAD R10, R10, c[0x0][0x3a0], RZ ;  /* 0x0000e8000a0a7a24 */ /* 0x000fe400078e02ff */
[----:B------:R-:W-:-:S04]  /*df20*/  IMAD.WIDE.U32 R2, R0, c[0x0][0x3a0], RZ ;  /* 0x0000e80000027a25 */ /* 0x000fc800078e00ff */
[----:B------:R-:W-:Y:S01]  /*df30*/  IMAD R0, R0, c[0x0][0x3a4], R10 ;  /* 0x0000e90000007a24 */ /* 0x000fe200078e020a */
[--C-:B---3--:R-:W-:Y:S02]  /*df40*/  SHF.R.S32.HI R23, RZ, 0x1f, R24.reuse ;  /* 0x0000001fff177819 */ /* 0x108fe40000011418 */
[----:B------:R-:W-:Y:S02]  /*df50*/  SHF.R.S32.HI R118, RZ, 0x1f, R24 ;  /* 0x0000001fff767819 */ /* 0x000fe40000011418 */
[-C--:B------:R-:W-:Y:S02]  /*df60*/  LEA.HI R23, R23, R24.reuse, RZ, 0x3 ;  /* 0x0000001817177211 */ /* 0x080fe400078f18ff */
[----:B------:R-:W-:Y:S02]  /*df70*/  LEA.HI R118, R118, R24, RZ, 0x3 ;  /* 0x0000001876767211 */ /* 0x000fe400078f18ff */
[----:B------:R-:W-:Y:S02]  /*df80*/  LOP3.LUT R23, R23, 0xfffffff8, RZ, 0xc0, !PT ;  /* 0xfffffff817177812 */ /* 0x000fe400078ec0ff */
[----:B------:R-:W-:-:S02]  /*df90*/  SHF.R.S32.HI R118, RZ, 0x3, R118 ;  /* 0x00000003ff767819 */ /* 0x000fc40000011476 */
[----:B------:R-:W-:-:S04]  /*dfa0*/  IADD3 R23, -R23, R24, RZ ;  /* 0x0000001817177210 */ /* 0x000fc80007ffe1ff */
[----:B-1----:R-:W-:Y:S01]  /*dfb0*/  LEA R4, R23, R118, 0x5 ;  /* 0x0000007617047211 */ /* 0x002fe200078e28ff */
[----:B------:R-:W-:-:S03]  /*dfc0*/  IMAD.IADD R3, R3, 0x1, R0 ;  /* 0x0000000103037824 */ /* 0x000fc600078e0200 */
[----:B------:R-:W-:Y:S01]  /*dfd0*/  IADD3 R4, R119, R4, RZ ;  /* 0x0000000477047210 */ /* 0x000fe20007ffe0ff */
[----:B------:R-:W-:Y:S01]  /*dfe0*/  IMAD.WIDE.U32 R2, R21, c[0x0][0x3e8], R2 ;  /* 0x0000fa0015027a25 */ /* 0x000fe200078e0002 */
[----:B------:R-:W-:-:S03]  /*dff0*/  SHF.R.S32.HI R5, RZ, 0x1f, R8 ;  /* 0x0000001fff057819 */ /* 0x000fc60000011408 */
[----:B------:R-:W-:-:S04]  /*e000*/  @P3 IMAD.HI.U32 R6, R4, c[0x0][0x4ec], RZ ;  /* 0x00013b0004063a27 */ /* 0x000fc800078e00ff */
[----:B------:R-:W-:Y:S02]  /*e010*/  IMAD R5, R5, c[0x0][0x3f0], RZ ;  /* 0x0000fc0005057a24 */ /* 0x000fe400078e02ff */
        /* <DEDUP_REMOVED lines=39> */
.L_x_958:
[----:B------:R-:W-:Y:S05]  /*e290*/  BRA.DIV ~URZ, `(.L_x_898) ;  /* 0x000044527f007947 */ /* 0x000fea000b800000 */
[----:B------:R4:W2:Y:S02]  /*e2a0*/  SHFL.IDX PT, R0, R15, RZ, 0x181f ;  /* 0x00181fff0f007589 */ /* 0x0008a400000e0000 */
.L_x_959:
[----:B------:R-:W5:Y:S01]  /*e2b0*/  LDL.64 R2, [R1+0x70] ;  /* 0x0000700001027983 */ /* 0x000f620000100a00 */
[----:B------:R-:W-:Y:S01]  /*e2c0*/  ISETP.GE.AND P0, PT, R11, R13, PT ;  /* 0x0000000d0b00720c */ /* 0x000fe20003f06270 */
[----:B------:R-:W-:Y:S01]  /*e2d0*/  BSSY B0, `(.L_x_899) ;  /* 0x0000018000007945 */ /* 0x000fe20003800000 */
[----:B------:R-:W-:-:S02]  /*e2e0*/  SHF.R.S32.HI R17, RZ, 0x1f, R14 ;  /* 0x0000001fff117819 */ /* 0x000fc4000001140e */
[----:B-----5:R-:W-:-:S09]  /*e2f0*/  SHF.R.S32.HI R16, RZ, 0x1f, R2 ;  /* 0x0000001fff107819 */ /* 0x020fd20000011402 */
[----:B------:R-:W-:Y:S05]  /*e300*/  @P0 BRA `(.L_x_900) ;  /* 0x0000014000000947 */ /* 0x000fea0003800000 */
[----:B------:R-:W5:Y:S04]  /*e310*/  LDL R84, [R1+0x8c] ;  /* 0x00008c0001547983 */ /* 0x000f680000100800 */
[----:B----4-:R-:W4:Y:S04]  /*e320*/  LDL R18, [R1+0x90] ;  /* 0x0000900001127983 */ /* 0x010f280000100800 */
[----:B---3--:R-:W3:Y:S04]  /*e330*/  LDL R85, [R1+0xa4] ;  /* 0x0000a40001557983 */ /* 0x008ee80000100800 */
[----:B--2---:R-:W2:Y:S01]  /*e340*/  LDL R19, [R1+0xa0] ;  /* 0x0000a00001137983 */ /* 0x004ea20000100800 */
[----:B------:R-:W-:-:S02]  /*e350*/  ISETP.GE.AND P3, PT, R2, c[0x0][0x3c8], PT ;  /* 0x0000f20002007a0c */ /* 0x000fc40003f66270 */
[----:B------:R-:W-:-:S11]  /*e360*/  ISETP.GE.AND P2, PT, R14, c[0x0][0x3c8], PT ;  /* 0x0000f2000e007a0c */ /* 0x000fd60003f46270 */
[-C--:B------:R-:W-:Y:S02]  /*e370*/  @!P3 LEA R8, P4, R2, R0.reuse, 0x1 ;  /* 0x000000000208b211 */ /* 0x080fe400078808ff */
[----:B------:R-:W-:Y:S02]  /*e380*/  @!P2 LEA R6, P6, R14, R0, 0x1 ;  /* 0x000000000e06a211 */ /* 0x000fe400078c08ff */
[-C--:B------:R-:W-:Y:S02]  /*e390*/  @!P3 LEA.HI.X R9, R2, R10.reuse, R16, 0x1, P4 ;  /* 0x0000000a0209b211 */ /* 0x080fe400020f0c10 */
[----:B------:R-:W-:-:S03]  /*e3a0*/  @!P2 LEA.HI.X R7, R14, R10, R17, 0x1, P6 ;  /* 0x0000000a0e07a211 */ /* 0x000fc600030f0c11 */
[----:B-1----:R1:W-:Y:S04]  /*e3b0*/  @!P3 ST.E.128 [R8.64], R32 ;  /* 0x000000200800b985 */ /* 0x0023e8000c101d06 */
[----:B------:R1:W-:Y:S01]  /*e3c0*/  @!P2 ST.E.128 [R6.64], R28 ;  /* 0x0000001c0600a985 */ /* 0x0003e2000c101d06 */
[----:B-----5:R-:W-:Y:S02]  /*e3d0*/  ISETP.GE.AND P1, PT, R84, c[0x0][0x3c8], PT ;  /* 0x0000f20054007a0c */ /* 0x020fe40003f26270 */
[----:B----4-:R-:W-:-:S11]  /*e3e0*/  ISETP.GE.AND P0, PT, R18, c[0x0][0x3c8], PT ;  /* 0x0000f20012007a0c */ /* 0x010fd60003f06270 */
[-C--:B------:R-:W-:Y:S02]  /*e3f0*/  @!P1 LEA R4, P5, R84, R0.reuse, 0x1 ;  /* 0x0000000054049211 */ /* 0x080fe400078a08ff */
[----:B------:R-:W-:Y:S02]  /*e400*/  @!P0 LEA R2, P4, R18, R0, 0x1 ;  /* 0x0000000012028211 */ /* 0x000fe400078808ff */
[-C--:B---3--:R-:W-:Y:S02]  /*e410*/  @!P1 LEA.HI.X R5, R84, R10.reuse, R85, 0x1, P5 ;  /* 0x0000000a54059211 */ /* 0x088fe400028f0c55 */
[----:B--2---:R-:W-:-:S03]  /*e420*/  @!P0 LEA.HI.X R3, R18, R10, R19, 0x1, P4 ;  /* 0x0000000a12038211 */ /* 0x004fc600020f0c13 */
[----:B------:R1:W-:Y:S04]  /*e430*/  @!P1 ST.E.128 [R4.64], R24 ;  /* 0x0000001804009985 */ /* 0x0003e8000c101d06 */
[----:B------:R1:W-:Y:S02]  /*e440*/  @!P0 ST.E.128 [R2.64], R20 ;  /* 0x0000001402008985 */ /* 0x0003e4000c101d06 */
.L_x_900:
[----:B------:R-:W-:Y:S05]  /*e450*/  BSYNC B0 ;  /* 0x0000000000007941 */ /* 0x000fea0003800000 */
.L_x_899:
[----:B------:R-:W-:Y:S05]  /*e460*/  BRA.DIV ~URZ, `(.L_x_901) ;  /* 0x000042e27f007947 */ /* 0x000fea000b800000 */
[----:B---3--:R3:W4:Y:S04]  /*e470*/  SHFL.IDX PT, R10, R12, 0x1, 0x181f ;  /* 0x00381f000c0a7f89 */ /* 0x00872800000e0000 */
[----:B--2---:R3:W2:Y:S02]  /*e480*/  SHFL.IDX PT, R0, R15, 0x1, 0x181f ;  /* 0x00381f000f007f89 */ /* 0x0046a400000e0000 */
.L_x_960:
[----:B-1----:R-:W-:Y:S01]  /*e490*/  IADD3 R2, R11, 0x20, RZ ;  /* 0x000000200b027810 */ /* 0x002fe20007ffe0ff */
[----:B------:R-:W-:Y:S03]  /*e4a0*/  BSSY B0, `(.L_x_902) ;  /* 0x0000018000007945 */ /* 0x000fe60003800000 */
[----:B------:R-:W-:-:S13]  /*e4b0*/  ISETP.GE.AND P0, PT, R2, R13, PT ;  /* 0x0000000d0200720c */ /* 0x000fda0003f06270 */
[----:B------:R-:W-:Y:S05]  /*e4c0*/  @P0 BRA `(.L_x_903) ;  /* 0x0000015000000947 */ /* 0x000fea0003800000 */
[----:B------:R-:W5:Y:S04]  /*e4d0*/  LDL.64 R22, [R1+0x70] ;  /* 0x0000700001167983 */ /* 0x000f680000100a00 */
[----:B---3--:R-:W3:Y:S04]  /*e4e0*/  LDL R20, [R1+0x8c] ;  /* 0x00008c0001147983 */ /* 0x008ee80000100800 */
[----:B----4-:R-:W4:Y:S04]  /*e4f0*/  LDL R18, [R1+0x90] ;  /* 0x0000900001127983 */ /* 0x010f280000100800 */
[----:B--2---:R-:W2:Y:S04]  /*e500*/  LDL R21, [R1+0xa4] ;  /* 0x0000a40001157983 */ /* 0x004ea80000100800 */
[----:B------:R-:W2:Y:S01]  /*e510*/  LDL R19, [R1+0xa0] ;  /* 0x0000a00001137983 */ /* 0x000ea20000100800 */
[----:B------:R-:W-:-:S13]  /*e520*/  ISETP.GE.AND P2, PT, R14, c[0x0][0x3c8], PT ;  /* 0x0000f2000e007a0c */ /* 0x000fda0003f46270 */
[----:B------:R-:W-:-:S04]  /*e530*/  @!P2 LEA R6, P6, R14, R0, 0x1 ;  /* 0x000000000e06a211 */ /* 0x000fc800078c08ff */
[----:B------:R-:W-:Y:S02]  /*e540*/  @!P2 LEA.HI.X R7, R14, R10, R17, 0x1, P6 ;  /* 0x0000000a0e07a211 */ /* 0x000fe400030f0c11 */
[----:B-----5:R-:W-:Y:S02]  /*e550*/  ISETP.GE.AND P3, PT, R22, c[0x0][0x3c8], PT ;  /* 0x0000f20016007a0c */ /* 0x020fe40003f66270 */
[----:B---3--:R-:W-:Y:S02]  /*e560*/  ISETP.GE.AND P1, PT, R20, c[0x0][0x3c8], PT ;  /* 0x0000f20014007a0c */ /* 0x008fe40003f26270 */
[----:B----4-:R-:W-:-:S09]  /*e570*/  ISETP.GE.AND P0, PT, R18, c[0x0][0x3c8], PT ;  /* 0x0000f20012007a0c */ /* 0x010fd20003f06270 */
[-C--:B------:R-:W-:Y:S02]  /*e580*/  @!P3 LEA R8, P4, R22, R0.reuse, 0x1 ;  /* 0x000000001608b211 */ /* 0x080fe400078808ff */
[----:B------:R-:W-:Y:S02]  /*e590*/  @!P1 LEA R4, P5, R20, R0, 0x1 ;  /* 0x0000000014049211 */ /* 0x000fe400078a08ff */
[----:B------:R-:W-:Y:S02]  /*e5a0*/  @!P3 LEA.HI.X R9, R22, R10, R16, 0x1, P4 ;  /* 0x0000000a1609b211 */ /* 0x000fe400020f0c10 */
[----:B------:R-:W-:Y:S02]  /*e5b0*/  @!P0 LEA R2, P4, R18, R0, 0x1 ;  /* 0x0000000012028211 */ /* 0x000fe400078808ff */
[-C--:B--2---:R-:W-:Y:S02]  /*e5c0*/  @!P1 LEA.HI.X R5, R20, R10.reuse, R21, 0x1, P5 ;  /* 0x0000000a14059211 */ /* 0x084fe400028f0c15 */
[----:B------:R-:W-:Y:S01]  /*e5d0*/  @!P0 LEA.HI.X R3, R18, R10, R19, 0x1, P4 ;  /* 0x0000000a12038211 */ /* 0x000fe200020f0c13 */
[----:B------:R1:W-:Y:S04]  /*e5e0*/  @!P3 ST.E.128 [R8.64], R48 ;  /* 0x000000300800b985 */ /* 0x0003e8000c101d06 */
[----:B------:R1:W-:Y:S04]  /*e5f0*/  @!P2 ST.E.128 [R6.64], R44 ;  /* 0x0000002c0600a985 */ /* 0x0003e8000c101d06 */
[----:B------:R1:W-:Y:S04]  /*e600*/  @!P1 ST.E.128 [R4.64], R40 ;  /* 0x0000002804009985 */ /* 0x0003e8000c101d06 */
[----:B------:R1:W-:Y:S02]  /*e610*/  @!P0 ST.E.128 [R2.64], R36 ;  /* 0x0000002402008985 */ /* 0x0003e4000c101d06 */
.L_x_903:
[----:B------:R-:W-:Y:S05]  /*e620*/  BSYNC B0 ;  /* 0x0000000000007941 */ /* 0x000fea0003800000 */
.L_x_902:
[----:B------:R-:W-:Y:S05]  /*e630*/  BRA.DIV ~URZ, `(.L_x_904) ;  /* 0x000041d27f007947 */ /* 0x000fea000b800000 */
[----:B----4-:R4:W1:Y:S02]  /*e640*/  SHFL.IDX PT, R10, R12, 0x2, 0x181f ;  /* 0x00581f000c0a7f89 */ /* 0x01086400000e0000 */
.L_x_961:
[----:B------:R-:W-:Y:S05]  /*e650*/  BRA.DIV ~URZ, `(.L_x_905) ;  /* 0x000042227f007947 */ /* 0x000fea000b800000 */
[----:B--2---:R2:W3:Y:S02]  /*e660*/  SHFL.IDX PT, R0, R15, 0x2, 0x181f ;  /* 0x00581f000f007f89 */ /* 0x0044e400000e0000 */
.L_x_962:
        /* <DEDUP_REMOVED lines=8> */
[----:B------:R-:W3:Y:S01]  /*e6f0*/  LDL R19, [R1+0xa0] ;  /* 0x0000a00001137983 */ /* 0x000ee20000100800 */
[----:B------:R-:W-:-:S13]  /*e700*/  ISETP.GE.AND P2, PT, R14, c[0x0][0x3c8], PT ;  /* 0x0000f2000e007a0c */ /* 0x000fda0003f46270 */
[----:B------:R-:W-:-:S04]  /*e710*/  @!P2 LEA R6, P6, R14, R0, 0x1 ;  /* 0x000000000e06a211 */ /* 0x000fc800078c08ff */
[----:B------:R-:W-:Y:S02]  /*e720*/  @!P2 LEA.HI.X R7, R14, R10, R17, 0x1, P6 ;  /* 0x0000000a0e07a211 */ /* 0x000fe400030f0c11 */
[----:B-----5:R-:W-:Y:S02]  /*e730*/  ISETP.GE.AND P3, PT, R22, c[0x0][0x3c8], PT ;  /* 0x0000f20016007a0c */ /* 0x020fe40003f66270 */
[----:B--2---:R-:W-:Y:S02]  /*e740*/  ISETP.GE.AND P1, PT, R20, c[0x0][0x3c8], PT ;  /* 0x0000f20014007a0c */ /* 0x004fe40003f26270 */
[----:B----4-:R-:W-:-:S09]  /*e750*/  ISETP.GE.AND P0, PT, R18, c[0x0][0x3c8], PT ;  /* 0x0000f20012007a0c */ /* 0x010fd20003f06270 */
[-C--:B------:R-:W-:Y:S02]  /*e760*/  @!P3 LEA R8, P4, R22, R0.reuse, 0x1 ;  /* 0x000000001608b211 */ /* 0x080fe400078808ff */
[----:B------:R-:W-:Y:S02]  /*e770*/  @!P1 LEA R4, P5, R20, R0, 0x1 ;  /* 0x0000000014049211 */ /* 0x000fe400078a08ff */
[----:B------:R-:W-:Y:S02]  /*e780*/  @!P3 LEA.HI.X R9, R22, R10, R16, 0x1, P4 ;  /* 0x0000000a1609b211 */ /* 0x000fe400020f0c10 */
[----:B------:R-:W-:Y:S02]  /*e790*/  @!P0 LEA R2, P4, R18, R0, 0x1 ;  /* 0x0000000012028211 */ /* 0x000fe400078808ff */
[-C--:B---3--:R-:W-:Y:S02]  /*e7a0*/  @!P1 LEA.HI.X R5, R20, R10.reuse, R21, 0x1, P5 ;  /* 0x0000000a14059211 */ /* 0x088fe400028f0c15 */
[----:B------:R-:W-:Y:S01]  /*e7b0*/  @!P0 LEA.HI.X R3, R18, R10, R19, 0x1, P4 ;  /* 0x0000000a12038211 */ /* 0x000fe200020f0c13 */
[----:B------:R1:W-:Y:S04]  /*e7c0*/  @!P3 ST.E.128 [R8.64], R64 ;  /* 0x000000400800b985 */ /* 0x0003e8000c101d06 */
[----:B------:R1:W-:Y:S04]  /*e7d0*/  @!P2 ST.E.128 [R6.64], R60 ;  /* 0x0000003c0600a985 */ /* 0x0003e8000c101d06 */
[----:B------:R1:W-:Y:S04]  /*e7e0*/  @!P1 ST.E.128 [R4.64], R56 ;  /* 0x0000003804009985 */ /* 0x0003e8000c101d06 */
[----:B------:R1:W-:Y:S02]  /*e7f0*/  @!P0 ST.E.128 [R2.64], R52 ;  /* 0x0000003402008985 */ /* 0x0003e4000c101d06 */
.L_x_907:
[----:B------:R-:W-:Y:S05]  /*e800*/  BSYNC B0 ;  /* 0x0000000000007941 */ /* 0x000fea0003800000 */
.L_x_906:
[----:B------:R-:W-:Y:S05]  /*e810*/  BRA.DIV ~URZ, `(.L_x_908) ;  /* 0x000040c27f007947 */ /* 0x000fea000b800000 */
[----:B-1----:R1:W2:Y:S04]  /*e820*/  SHFL.IDX PT, R8, R12, 0x3, 0x181f ;  /* 0x00781f000c087f89 */ /* 0x0022a800000e0000 */
[----:B---3--:R1:W3:Y:S02]  /*e830*/  SHFL.IDX PT, R0, R15, 0x3, 0x181f ;  /* 0x00781f000f007f89 */ /* 0x0082e400000e0000 */
.L_x_963:
[----:B------:R-:W-:-:S04]  /*e840*/  IADD3 R2, R11, 0x60, RZ ;  /* 0x000000600b027810 */ /* 0x000fc80007ffe0ff */
[----:B------:R-:W-:-:S13]  /*e850*/  ISETP.GE.AND P0, PT, R2, R13, PT ;  /* 0x0000000d0200720c */ /* 0x000fda0003f06270 */
[----:B------:R-:W-:Y:S05]  /*e860*/  @P0 BRA `(.L_x_909) ;  /* 0x000027c000000947 */ /* 0x000fea0003800000 */
[----:B------:R-:W5:Y:S04]  /*e870*/  LDL.64 R18, [R1+0x70] ;  /* 0x0000700001127983 */ /* 0x000f680000100a00 */
[----:B----4-:R-:W4:Y:S04]  /*e880*/  LDL R10, [R1+0x8c] ;  /* 0x00008c00010a7983 */ /* 0x010f280000100800 */
[----:B-1-3--:R-:W3:Y:S04]  /*e890*/  LDL R12, [R1+0xa4] ;  /* 0x0000a400010c7983 */ /* 0x00aee80000100800 */
[----:B--2---:R-:W2:Y:S01]  /*e8a0*/  LDL R9, [R1+0x90] ;  /* 0x0000900001097983 */ /* 0x004ea20000100800 */
[----:B------:R-:W-:-:S13]  /*e8b0*/  ISETP.GE.AND P1, PT, R14, c[0x0][0x3c8], PT ;  /* 0x0000f2000e007a0c */ /* 0x000fda0003f26270 */
[----:B------:R-:W-:-:S04]  /*e8c0*/  @!P1 LEA R4, P4, R14, R0, 0x1 ;  /* 0x000000000e049211 */ /* 0x000fc800078808ff */
[----:B------:R-:W-:Y:S02]  /*e8d0*/  @!P1 LEA.HI.X R5, R14, R8, R17, 0x1, P4 ;  /* 0x000000080e059211 */ /* 0x000fe400020f0c11 */
[----:B-----5:R-:W-:Y:S02]  /*e8e0*/  ISETP.GE.AND P2, PT, R18, c[0x0][0x3c8], PT ;  /* 0x0000f20012007a0c */ /* 0x020fe40003f46270 */
[----:B----4-:R-:W-:-:S11]  /*e8f0*/  ISETP.GE.AND P0, PT, R10, c[0x0][0x3c8], PT ;  /* 0x0000f2000a007a0c */ /* 0x010fd60003f06270 */
[-C--:B------:R-:W-:Y:S02]  /*e900*/  @!P2 LEA R6, P5, R18, R0.reuse, 0x1 ;  /* 0x000000001206a211 */ /* 0x080fe400078a08ff */
[----:B------:R-:W-:Y:S02]  /*e910*/  @!P0 LEA R2, P3, R10, R0, 0x1 ;  /* 0x000000000a028211 */ /* 0x000fe400078608ff */
[-C--:B------:R-:W-:Y:S02]  /*e920*/  @!P2 LEA.HI.X R7, R18, R8.reuse, R16, 0x1, P5 ;  /* 0x000000081207a211 */ /* 0x080fe400028f0c10 */
[----:B---3--:R-:W-:-:S03]  /*e930*/  @!P0 LEA.HI.X R3, R10, R8, R12, 0x1, P3 ;  /* 0x000000080a038211 */ /* 0x008fc600018f0c0c */
[----:B------:R1:W-:Y:S04]  /*e940*/  @!P2 ST.E.128 [R6.64], R76 ;  /* 0x0000004c0600a985 */ /* 0x0003e8000c101d06 */
[----:B------:R1:W-:Y:S04]  /*e950*/  @!P1 ST.E.128 [R4.64], R72 ;  /* 0x0000004804009985 */ /* 0x0003e8000c101d06 */
[----:B------:R1:W-:Y:S01]  /*e960*/  @!P0 ST.E.128 [R2.64], R68 ;  /* 0x0000004402008985 */ /* 0x0003e2000c101d06 */
[----:B--2---:R-:W-:-:S13]  /*e970*/  ISETP.GE.AND P0, PT, R9, c[0x0][0x3c8], PT ;  /* 0x0000f20009007a0c */ /* 0x004fda0003f06270 */
[----:B------:R-:W-:Y:S05]  /*e980*/  @P0 BRA `(.L_x_909) ;  /* 0x000026a000000947 */ /* 0x000fea0003800000 */
[----:B------:R-:W2:Y:S01]  /*e990*/  LDL R10, [R1+0xa0] ;  /* 0x0000a000010a7983 */ /* 0x000ea20000100800 */
[----:B-1----:R-:W-:-:S04]  /*e9a0*/  LEA R2, P0, R9, R0, 0x1 ;  /* 0x0000000009027211 */ /* 0x002fc800078008ff */
[----:B--2---:R-:W-:-:S05]  /*e9b0*/  LEA.HI.X R3, R9, R8, R10, 0x1, P0 ;  /* 0x0000000809037211 */ /* 0x004fca00000f0c0a */
[----:B------:R1:W-:Y:S01]  /*e9c0*/  ST.E.128 [R2.64], R80 ;  /* 0x0000005002007985 */ /* 0x0003e2000c101d06 */
[----:B------:R-:W-:Y:S05]  /*e9d0*/  BRA `(.L_x_909) ;  /* 0x0000265000007947 */ /* 0x000fea0003800000 */
.L_x_896:
        /* <DEDUP_REMOVED lines=34> */
.L_x_964:
[----:B------:R-:W-:Y:S05]  /*ec00*/  BRA.DIV ~URZ, `(.L_x_911) ;  /* 0x00003e027f007947 */ /* 0x000fea000b800000 */
[----:B------:R3:W4:Y:S02]  /*ec10*/  SHFL.IDX PT, R0, R14, RZ, 0x1c1f ;  /* 0x001c1fff0e007589 */ /* 0x00072400000e0000 */
.L_x_965:
        /* <DEDUP_REMOVED lines=72> */
[----:B--2---:R-:W-:Y:S02]  /*f0a0*/  @!P0 IMAD.MOV.U32 R3, RZ, RZ, R4 ;  /* 0x000000ffff038224 */ /* 0x004fe400078e0004 */
[C---:B------:R-:W-:Y:S02]  /*f0b0*/  @!P3 LEA R6, P5, R16.reuse, R0, 0x2 ;  /* 0x000000001006b211 */ /* 0x040fe400078a10ff */
[----:B------:R-:W-:Y:S02]  /*f0c0*/  @!P0 IMAD.WIDE R2, R5, 0x4, R2 ;  /* 0x0000000405028825 */ /* 0x000fe400078e0202 */
[----:B------:R-:W-:-:S03]  /*f0d0*/  @!P3 LEA.HI.X R7, R16, R4, R47, 0x2, P5 ;  /* 0x000000041007b211 */ /* 0x000fc600028f142f */
[----:B------:R2:W-:Y:S02]  /*f0e0*/  @!P0 ST.E.64 [R2.64], R134 ;  /* 0x0000008602008985 */ /* 0x0005e4000c101b06 */
[----:B--2---:R-:W-:-:S04]  /*f0f0*/  @!P1 LEA R2, P0, R13, R0, 0x2 ;  /* 0x000000000d029211 */ /* 0x004fc800078010ff */
[----:B------:R-:W-:-:S05]  /*f100*/  @!P1 LEA.HI.X R3, R13, R4, R15, 0x2, P0 ;  /* 0x000000040d039211 */ /* 0x000fca00000f140f */
[----:B------:R2:W-:Y:S01]  /*f110*/  @!P1 ST.E.64 [R2.64], R152 ;  /* 0x0000009802009985 */ /* 0x0005e2000c101b06 */
[----:B------:R-:W-:-:S03]  /*f120*/  ISETP.GE.AND P1, PT, R19, c[0x0][0x3c8], PT ;  /* 0x0000f20013007a0c */ /* 0x000fc60003f26270 */
[----:B------:R4:W-:Y:S01]  /*f130*/  @!P3 ST.E.64 [R6.64], R148 ;  /* 0x000000940600b985 */ /* 0x0009e2000c101b06 */
[----:B------:R-:W-:Y:S02]  /*f140*/  ISETP.GE.AND P3, PT, R20, c[0x0][0x3c8], PT ;  /* 0x0000f20014007a0c */ /* 0x000fe40003f66270 */
[----:B--2---:R-:W-:-:S04]  /*f150*/  @!P2 LEA R2, P0, R17, R0, 0x2 ;  /* 0x000000001102a211 */ /* 0x004fc800078010ff */
[----:B------:R-:W-:Y:S02]  /*f160*/  @!P2 LEA.HI.X R3, R17, R4, R46, 0x2, P0 ;  /* 0x000000041103a211 */ /* 0x000fe400000f142e */
[----:B----4-:R-:W-:-:S03]  /*f170*/  @!P4 LEA R6, P5, R18, R0, 0x2 ;  /* 0x000000001206c211 */ /* 0x010fc600078a10ff */
[----:B------:R2:W-:Y:S01]  /*f180*/  @!P2 ST.E.64 [R2.64], R144 ;  /* 0x000000900200a985 */ /* 0x0005e2000c101b06 */
[----:B------:R-:W-:Y:S02]  /*f190*/  ISETP.GE.AND P2, PT, R21, c[0x0][0x3c8], PT ;  /* 0x0000f20015007a0c */ /* 0x000fe40003f46270 */
[----:B------:R-:W-:-:S05]  /*f1a0*/  @!P4 LEA.HI.X R7, R18, R4, R48, 0x2, P5 ;  /* 0x000000041207c211 */ /* 0x000fca00028f1430 */
        /* <DEDUP_REMOVED lines=71> */
[----:B------:R-:W-:Y:S02]  /*f620*/  @!P3 LEA.HI.X R7, R36, R4, R66, 0x2, P5 ;  /* 0x000000042407b211 */ /* 0x000fe400028f1442 */
[----:B------:R-:W-:-:S03]  /*f630*/  ISETP.GE.AND P5, PT, R40, c[0x0][0x3c8], PT ;  /* 0x0000f20028007a0c */ /* 0x000fc60003fa6270 */
[----:B------:R4:W-:Y:S01]  /*f640*/  @!P3 ST.E.64 [R6.64], R92 ;  /* 0x0000005c0600b985 */ /* 0x0009e2000c101b06 */
[----:B--2---:R-:W-:-:S04]  /*f650*/  @!P2 LEA R2, P0, R37, R0, 0x2 ;  /* 0x000000002502a211 */ /* 0x004fc800078010ff */
[----:B------:R-:W-:Y:S02]  /*f660*/  @!P2 LEA.HI.X R3, R37, R4, R67, 0x2, P0 ;  /* 0x000000042503a211 */ /* 0x000fe400000f1443 */
[----:B------:R-:W-:-:S03]  /*f670*/  @!P4 LEA R8, P0, R38, R0, 0x2 ;  /* 0x000000002608c211 */ /* 0x000fc600078010ff */
[----:B------:R2:W-:Y:S01]  /*f680*/  @!P2 ST.E.64 [R2.64], R96 ;  /* 0x000000600200a985 */ /* 0x0005e2000c101b06 */
[----:B------:R-:W-:Y:S02]  /*f690*/  @!P4 LEA.HI.X R9, R38, R4, R68, 0x2, P0 ;  /* 0x000000042609c211 */ /* 0x000fe400000f1444 */
[----:B----4-:R-:W-:-:S03]  /*f6a0*/  @!P6 LEA R6, P0, R41, R0, 0x2 ;  /* 0x000000002906e211 */ /* 0x010fc600078010ff */
[----:B------:R-:W-:Y:S01]  /*f6b0*/  @!P4 ST.E.64 [R8.64], R184 ;  /* 0x000000b80800c985 */ /* 0x000fe2000c101b06 */
[----:B------:R-:W-:Y:S02]  /*f6c0*/  ISETP.GE.AND P4, PT, R42, c[0x0][0x3c8], PT ;  /* 0x0000f2002a007a0c */ /* 0x000fe40003f86270 */
[----:B------:R-:W-:Y:S02]  /*f6d0*/  @!P6 LEA.HI.X R7, R41, R4, R71, 0x2, P0 ;  /* 0x000000042907e211 */ /* 0x000fe400000f1447 */
[----:B------:R-:W-:Y:S02]  /*f6e0*/  ISETP.GE.AND P0, PT, R45, c[0x0][0x3c8], PT ;  /* 0x0000f2002d007a0c */ /* 0x000fe40003f06270 */
[----:B--2---:R-:W-:-:S04]  /*f6f0*/  @!P1 LEA R2, P2, R39, R0, 0x2 ;  /* 0x0000000027029211 */ /* 0x004fc800078410ff */
        /* <DEDUP_REMOVED lines=20> */
.L_x_913:
[----:B------:R-:W-:Y:S05]  /*f840*/  BSYNC B0 ;  /* 0x0000000000007941 */ /* 0x000fea0003800000 */
.L_x_912:
[----:B------:R-:W-:Y:S05]  /*f850*/  BRA.DIV ~URZ, `(.L_x_914) ;  /* 0x000032127f007947 */ /* 0x000fea000b800000 */
[----:B--2---:R2:W1:Y:S04]  /*f860*/  SHFL.IDX PT, R4, R12, 0x1, 0x1c1f ;  /* 0x003c1f000c047f89 */ /* 0x00446800000e0000 */
[----:B----4-:R2:W4:Y:S02]  /*f870*/  SHFL.IDX PT, R0, R14, 0x1, 0x1c1f ;  /* 0x003c1f000e007f89 */ /* 0x01052400000e0000 */
.L_x_966:
        /* <DEDUP_REMOVED lines=19> */
[C---:B------:R-:W-:Y:S02]  /*f9b0*/  @!P3 LEA R10, P6, R17.reuse, R0, 0x2 ;  /* 0x00000000110ab211 */ /* 0x040fe400078c10ff */
        /* <DEDUP_REMOVED lines=116> */
.L_x_894:
[----:B------:R-:W2:Y:S04]  /*10100*/  LDL.LU R7, [R1+0x80] ;  /* 0x0000800001077983 */ /* 0x000ea80000300800 */
[----:B-1----:R-:W3:Y:S01]  /*10110*/  LDL R6, [R1+0x94] ;  /* 0x0000940001067983 */ /* 0x002ee20000100800 */
[----:B------:R-:W-:Y:S01]  /*10120*/  ISETP.NE.U32.AND P0, PT, RZ, c[0x0][0x508], PT ;  /* 0x00014200ff007a0c */ /* 0x000fe20003f05070 */
[----:B------:R-:W-:Y:S01]  /*10130*/  IMAD.MOV.U32 R4, RZ, RZ, 0x4 ;  /* 0x00000004ff047424 */ /* 0x000fe200078e00ff */
[----:B------:R-:W-:Y:S01]  /*10140*/  ISETP.NE.U32.AND P2, PT, RZ, c[0x0][0x500], PT ;  /* 0x00014000ff007a0c */ /* 0x000fe20003f45070 */
[----:B------:R-:W-:Y:S01]  /*10150*/  IMAD.MOV.U32 R8, RZ, RZ, RZ ;  /* 0x000000ffff087224 */ /* 0x000fe200078e00ff */
[----:B------:R-:W-:Y:S01]  /*10160*/  ISETP.NE.AND.EX P1, PT, RZ, c[0x0][0x50c], PT, P0 ;  /* 0x00014300ff007a0c */ /* 0x000fe20003f25300 */
[----:B------:R-:W-:Y:S01]  /*10170*/  IMAD.MOV.U32 R20, RZ, RZ, c[0x0][0x388] ;  /* 0x0000e200ff147624 */ /* 0x000fe200078e00ff */
[----:B------:R-:W-:-:S02]  /*10180*/  ISETP.NE.AND.EX P2, PT, RZ, c[0x0][0x504], PT, P2 ;  /* 0x00014100ff007a0c */ /* 0x000fc40003f45320 */
[----:B---3--:R-:W-:Y:S01]  /*10190*/  SHF.R.S32.HI R0, RZ, 0x1f, R6 ;  /* 0x0000001fff007819 */ /* 0x008fe20000011406 */
[----:B------:R-:W-:-:S08]  /*101a0*/  IMAD.WIDE R4, R6, R4, c[0x0][0x500] ;  /* 0x0001400006047625 */ /* 0x000fd000078e0204 */
[----:B------:R-:W-:-:S04]  /*101b0*/  @P1 LEA R2, P0, R6, c[0x0][0x508], 0x2 ;  /* 0x0001420006021a11 */ /* 0x000fc800078010ff */
[----:B------:R-:W-:Y:S01]  /*101c0*/  @P1 LEA.HI.X R3, R6, c[0x0][0x50c], R0, 0x2, P0 ;  /* 0x0001430006031a11 */ /* 0x000fe200000f1400 */
[----:B------:R1:W5:Y:S04]  /*101d0*/  @P2 LDG.E R8, [R4.64] ;  /* 0x0000000604082981 */ /* 0x000368000c1e1900 */
[----:B------:R1:W5:Y:S01]  /*101e0*/  @P1 LDG.E R20, [R2.64] ;  /* 0x0000000602141981 */ /* 0x000362000c1e1900 */
[----:B--2---:R-:W-:-:S04]  /*101f0*/  ISETP.NE.AND P0, PT, R7, RZ, PT ;  /* 0x000000ff0700720c */ /* 0x004fc80003f05270 */
[----:B------:R-:W-:Y:S01]  /*10200*/  SEL R19, R7, c[0x0][0x3d4], P0 ;  /* 0x0000f50007137a07 */ /* 0x000fe20000000000 */
[----:B------:R-:W-:Y:S05]  /*10210*/  @P1 BRA `(.L_x_915) ;  /* 0x0000004000001947 */ /* 0x000fea0003800000 */
[----:B------:R-:W-:Y:S05]  /*10220*/  @!P2 BRA `(.L_x_915) ;  /* 0x000000300000a947 */ /* 0x000fea0003800000 */
[----:B-1----:R1:W2:Y:S04]  /*10230*/  LDG.E R2, [R4.64] ;  /* 0x0000000604027981 */ /* 0x0022a8000c1e1900 */
[----:B-1----:R-:W2:Y:S02]  /*10240*/  LDG.E R4, [R4.64+0x4] ;  /* 0x0000040604047981 */ /* 0x002ea4000c1e1900 */
[----:B--2--5:R-:W-:Y:S02]  /*10250*/  IADD3 R20, -R2, R4, RZ ;  /* 0x0000000402147210 */ /* 0x024fe40007ffe1ff */
.L_x_915:
        /* <DEDUP_REMOVED lines=57> */
.L_x_917:
[----:B------:R-:W-:Y:S05]  /*105f0*/  BSYNC B0 ;  /* 0x0000000000007941 */ /* 0x000fea0003800000 */
.L_x_916:
        /* <DEDUP_REMOVED lines=47> */
.L_x_967:
[----:B------:R-:W-:Y:S05]  /*108f0*/  BRA.DIV ~URZ, `(.L_x_919) ;  /* 0x000022a27f007947 */ /* 0x000fea000b800000 */
[----:B------:R3:W4:Y:S02]  /*10900*/  SHFL.IDX PT, R0, R15, RZ, 0x181f ;  /* 0x00181fff0f007589 */ /* 0x00072400000e0000 */
.L_x_968:
[----:B------:R-:W5:Y:S01]  /*10910*/  LDL.64 R2, [R1+0x70] ;  /* 0x0000700001027983 */ /* 0x000f620000100a00 */
[----:B------:R-:W-:Y:S01]  /*10920*/  IMAD R12, R20, c[0x0][0x4e8], RZ ;  /* 0x00013a00140c7a24 */ /* 0x000fe200078e02ff */
[----:B------:R-:W-:Y:S01]  /*10930*/  BSSY B0, `(.L_x_920) ;  /* 0x0000019000007945 */ /* 0x000fe20003800000 */
[----:B------:R-:W-:-:S03]  /*10940*/  SHF.R.S32.HI R17, RZ, 0x1f, R14 ;  /* 0x0000001fff117819 */ /* 0x000fc6000001140e */
[----:B------:R-:W-:Y:S02]  /*10950*/  ISETP.GE.AND P0, PT, R13, R12, PT ;  /* 0x0000000c0d00720c */ /* 0x000fe40003f06270 */
[----:B-----5:R-:W-:-:S11]  /*10960*/  SHF.R.S32.HI R16, RZ, 0x1f, R2 ;  /* 0x0000001fff107819 */ /* 0x020fd60000011402 */
[----:B------:R-:W-:Y:S05]  /*10970*/  @P0 BRA `(.L_x_921) ;  /* 0x0000014000000947 */ /* 0x000fea0003800000 */
[----:B------:R-:W5:Y:S04]  /*10980*/  LDL R21, [R1+0x8c] ;  /* 0x00008c0001157983 */ /* 0x000f680000100800 */
[----:B---3--:R-:W3:Y:S04]  /*10990*/  LDL R18, [R1+0x90] ;  /* 0x0000900001127983 */ /* 0x008ee80000100800 */
[----:B----4-:R-:W4:Y:S04]  /*109a0*/  LDL R22, [R1+0xa4] ;  /* 0x0000a40001167983 */ /* 0x010f280000100800 */
[----:B--2---:R-:W2:Y:S01]  /*109b0*/  LDL R19, [R1+0xa0] ;  /* 0x0000a00001137983 */ /* 0x004ea20000100800 */
[----:B------:R-:W-:-:S02]  /*109c0*/  ISETP.GE.AND P3, PT, R2, c[0x0][0x3c8], PT ;  /* 0x0000f20002007a0c */ /* 0x000fc40003f66270 */
[----:B------:R-:W-:-:S11]  /*109d0*/  ISETP.GE.AND P2, PT, R14, c[0x0][0x3c8], PT ;  /* 0x0000f2000e007a0c */ /* 0x000fd60003f46270 */
[-C--:B------:R-:W-:Y:S02]  /*109e0*/  @!P3 LEA R8, P4, R2, R0.reuse, 0x1 ;  /* 0x000000000208b211 */ /* 0x080fe400078808ff */
[----:B------:R-:W-:Y:S02]  /*109f0*/  @!P2 LEA R6, P6, R14, R0, 0x1 ;  /* 0x000000000e06a211 */ /* 0x000fe400078c08ff */
[-C--:B------:R-:W-:Y:S02]  /*10a00*/  @!P3 LEA.HI.X R9, R2, R10.reuse, R16, 0x1, P4 ;  /* 0x0000000a0209b211 */ /* 0x080fe400020f0c10 */
[----:B------:R-:W-:-:S03]  /*10a10*/  @!P2 LEA.HI.X R7, R14, R10, R17, 0x1, P6 ;  /* 0x0000000a0e07a211 */ /* 0x000fc600030f0c11 */
[----:B------:R1:W-:Y:S04]  /*10a20*/  @!P3 ST.E.128 [R8.64], RZ ;  /* 0x000000ff0800b985 */ /* 0x0003e8000c101d06 */
[----:B------:R1:W-:Y:S01]  /*10a30*/  @!P2 ST.E.128 [R6.64], RZ ;  /* 0x000000ff0600a985 */ /* 0x0003e2000c101d06 */
[----:B-----5:R-:W-:Y:S02]  /*10a40*/  ISETP.GE.AND P1, PT, R21, c[0x0][0x3c8], PT ;  /* 0x0000f20015007a0c */ /* 0x020fe40003f26270 */
[----:B---3--:R-:W-:-:S11]  /*10a50*/  ISETP.GE.AND P0, PT, R18, c[0x0][0x3c8], PT ;  /* 0x0000f20012007a0c */ /* 0x008fd60003f06270 */
[CC--:B------:R-:W-:Y:S02]  /*10a60*/  @!P1 LEA R4, P5, R21.reuse, R0.reuse, 0x1 ;  /* 0x0000000015049211 */ /* 0x0c0fe400078a08ff */
[C---:B------:R-:W-:Y:S02]  /*10a70*/  @!P0 LEA R2, P4, R18.reuse, R0, 0x1 ;  /* 0x0000000012028211 */ /* 0x040fe400078808ff */
[-C--:B----4-:R-:W-:Y:S02]  /*10a80*/  @!P1 LEA.HI.X R5, R21, R10.reuse, R22, 0x1, P5 ;  /* 0x0000000a15059211 */ /* 0x090fe400028f0c16 */
[----:B--2---:R-:W-:-:S03]  /*10a90*/  @!P0 LEA.HI.X R3, R18, R10, R19, 0x1, P4 ;  /* 0x0000000a12038211 */ /* 0x004fc600020f0c13 */
[----:B------:R1:W-:Y:S04]  /*10aa0*/  @!P1 ST.E.128 [R4.64], RZ ;  /* 0x000000ff04009985 */ /* 0x0003e8000c101d06 */
[----:B------:R1:W-:Y:S02]  /*10ab0*/  @!P0 ST.E.128 [R2.64], RZ ;  /* 0x000000ff02008985 */ /* 0x0003e4000c101d06 */
.L_x_921:
[----:B------:R-:W-:Y:S05]  /*10ac0*/  BSYNC B0 ;  /* 0x0000000000007941 */ /* 0x000fea0003800000 */
.L_x_920:
[----:B------:R-:W-:Y:S05]  /*10ad0*/  BRA.DIV ~URZ, `(.L_x_922) ;  /* 0x000021227f007947 */ /* 0x000fea000b800000 */
[----:B--2---:R2:W1:Y:S04]  /*10ae0*/  SHFL.IDX PT, R10, R11, 0x1, 0x181f ;  /* 0x00381f000b0a7f89 */ /* 0x00446800000e0000 */
[----:B----4-:R2:W4:Y:S02]  /*10af0*/  SHFL.IDX PT, R0, R15, 0x1, 0x181f ;  /* 0x00381f000f007f89 */ /* 0x01052400000e0000 */
.L_x_969:
[----:B-1----:R-:W-:Y:S01]  /*10b00*/  IADD3 R2, R13, 0x20, RZ ;  /* 0x000000200d027810 */ /* 0x002fe20007ffe0ff */
[----:B------:R-:W-:Y:S03]  /*10b10*/  BSSY B0, `(.L_x_923) ;  /* 0x0000018000007945 */ /* 0x000fe60003800000 */
[----:B------:R-:W-:-:S13]  /*10b20*/  ISETP.GE.AND P0, PT, R2, R12, PT ;  /* 0x0000000c0200720c */ /* 0x000fda0003f06270 */
[----:B------:R-:W-:Y:S05]  /*10b30*/  @P0 BRA `(.L_x_924) ;  /* 0x0000015000000947 */ /* 0x000fea0003800000 */
[----:B------:R-:W5:Y:S04]  /*10b40*/  LDL.64 R22, [R1+0x70] ;  /* 0x0000700001167983 */ /* 0x000f680000100a00 */
[----:B--2---:R-:W2:Y:S04]  /*10b50*/  LDL R20, [R1+0x8c] ;  /* 0x00008c0001147983 */ /* 0x004ea80000100800 */
[----:B---3--:R-:W3:Y:S04]  /*10b60*/  LDL R18, [R1+0x90] ;  /* 0x0000900001127983 */ /* 0x008ee80000100800 */
[----:B----4-:R-:W4:Y:S04]  /*10b70*/  LDL R21, [R1+0xa4] ;  /* 0x0000a40001157983 */ /* 0x010f280000100800 */
[----:B------:R-:W4:Y:S01]  /*10b80*/  LDL R19, [R1+0xa0] ;  /* 0x0000a00001137983 */ /* 0x000f220000100800 */
[----:B------:R-:W-:-:S13]  /*10b90*/  ISETP.GE.AND P2, PT, R14, c[0x0][0x3c8], PT ;  /* 0x0000f2000e007a0c */ /* 0x000fda0003f46270 */
[----:B------:R-:W-:-:S04]  /*10ba0*/  @!P2 LEA R6, P6, R14, R0, 0x1 ;  /* 0x000000000e06a211 */ /* 0x000fc800078c08ff */
[----:B------:R-:W-:Y:S02]  /*10bb0*/  @!P2 LEA.HI.X R7, R14, R10, R17, 0x1, P6 ;  /* 0x0000000a0e07a211 */ /* 0x000fe400030f0c11 */
[----:B-----5:R-:W-:Y:S02]  /*10bc0*/  ISETP.GE.AND P3, PT, R22, c[0x0][0x3c8], PT ;  /* 0x0000f20016007a0c */ /* 0x020fe40003f66270 */
        /* <DEDUP_REMOVED lines=8> */
[----:B------:R1:W-:Y:S04]  /*10c50*/  @!P3 ST.E.128 [R8.64], RZ ;  /* 0x000000ff0800b985 */ /* 0x0003e8000c101d06 */
[----:B------:R1:W-:Y:S04]  /*10c60*/  @!P2 ST.E.128 [R6.64], RZ ;  /* 0x000000ff0600a985 */ /* 0x0003e8000c101d06 */
[----:B------:R1:W-:Y:S04]  /*10c70*/  @!P1 ST.E.128 [R4.64], RZ ;  /* 0x000000ff04009985 */ /* 0x0003e8000c101d06 */
[----:B------:R1:W-:Y:S02]  /*10c80*/  @!P0 ST.E.128 [R2.64], RZ ;  /* 0x000000ff02008985 */ /* 0x0003e4000c101d06 */
.L_x_924:
[----:B------:R-:W-:Y:S05]  /*10c90*/  BSYNC B0 ;  /* 0x0000000000007941 */ /* 0x000fea0003800000 */
.L_x_923:
[----:B------:R-:W-:Y:S05]  /*10ca0*/  BRA.DIV ~URZ, `(.L_x_925) ;  /* 0x000020127f007947 */ /* 0x000fea000b800000 */
[----:B------:R1:W2:Y:S02]  /*10cb0*/  SHFL.IDX PT, R10, R11, 0x2, 0x181f ;  /* 0x00581f000b0a7f89 */ /* 0x0002a400000e0000 */
.L_x_970:
[----:B------:R-:W-:Y:S05]  /*10cc0*/  BRA.DIV ~URZ, `(.L_x_926) ;  /* 0x000020627f007947 */ /* 0x000fea000b800000 */
[----:B----4-:R4:W1:Y:S02]  /*10cd0*/  SHFL.IDX PT, R0, R15, 0x2, 0x181f ;  /* 0x00581f000f007f89 */ /* 0x01086400000e0000 */
.L_x_971:
        /* <DEDUP_REMOVED lines=21> */
[----:B------:R1:W-:Y:S04]  /*10e30*/  @!P3 ST.E.128 [R8.64], RZ ;  /* 0x000000ff0800b985 */ /* 0x0003e8000c101d06 */
[----:B------:R1:W-:Y:S04]  /*10e40*/  @!P2 ST.E.128 [R6.64], RZ ;  /* 0x000000ff0600a985 */ /* 0x0003e8000c101d06 */
[----:B------:R1:W-:Y:S04]  /*10e50*/  @!P1 ST.E.128 [R4.64], RZ ;  /* 0x000000ff04009985 */ /* 0x0003e8000c101d06 */
[----:B------:R1:W-:Y:S02]  /*10e60*/  @!P0 ST.E.128 [R2.64], RZ ;  /* 0x000000ff02008985 */ /* 0x0003e4000c101d06 */
.L_x_928:
[----:B------:R-:W-:Y:S05]  /*10e70*/  BSYNC B0 ;  /* 0x0000000000007941 */ /* 0x000fea0003800000 */
.L_x_927:
[----:B------:R-:W-:Y:S05]  /*10e80*/  BRA.DIV ~URZ, `(.L_x_929) ;  /* 0x00001f027f007947 */ /* 0x000fea000b800000 */
[----:B--2---:R2:W1:Y:S04]  /*10e90*/  SHFL.IDX PT, R10, R11, 0x3, 0x181f ;  /* 0x00781f000b0a7f89 */ /* 0x00446800000e0000 */
[----:B------:R2:W3:Y:S02]  /*10ea0*/  SHFL.IDX PT, R0, R15, 0x3, 0x181f ;  /* 0x00781f000f007f89 */ /* 0x0004e400000e0000 */
.L_x_972:
[----:B-1----:R-:W-:-:S04]  /*10eb0*/  IADD3 R2, R13, 0x60, RZ ;  /* 0x000000600d027810 */ /* 0x002fc80007ffe0ff */
        /* <DEDUP_REMOVED lines=16> */
[C---:B------:R-:W-:Y:S02]  /*10fc0*/  @!P0 LEA R2, P4, R11.reuse, R0, 0x1 ;  /* 0x000000000b028211 */ /* 0x040fe400078808ff */
[-C--:B---3--:R-:W-:Y:S02]  /*10fd0*/  @!P1 LEA.HI.X R5, R18, R10.reuse, R19, 0x1, P5 ;  /* 0x0000000a12059211 */ /* 0x088fe400028f0c13 */
[----:B------:R-:W-:Y:S01]  /*10fe0*/  @!P0 LEA.HI.X R3, R11, R10, R15, 0x1, P4 ;  /* 0x0000000a0b038211 */ /* 0x000fe200020f0c0f */
[----:B------:R1:W-:Y:S04]  /*10ff0*/  @!P3 ST.E.128 [R8.64], RZ ;  /* 0x000000ff0800b985 */ /* 0x0003e8000c101d06 */
[----:B------:R1:W-:Y:S04]  /*11000*/  @!P2 ST.E.128 [R6.64], RZ ;  /* 0x000000ff0600a985 */ /* 0x0003e8000c101d06 */
[----:B------:R1:W-:Y:S04]  /*11010*/  @!P1 ST.E.128 [R4.64], RZ ;  /* 0x000000ff04009985 */ /* 0x0003e8000c101d06 */
[----:B------:R1:W-:Y:S02]  /*11020*/  @!P0 ST.E.128 [R2.64], RZ ;  /* 0x000000ff02008985 */ /* 0x0003e4000c101d06 */
.L_x_909:
[----:B------:R-:W-:Y:S05]  /*11030*/  BSYNC B1 ;  /* 0x0000000000017941 */ /* 0x000fea0003800000 */
.L_x_893:
[----:B-1-34-:R-:W3:Y:S02]  /*11040*/  LDL R0, [R1+0xd0] ;  /* 0x0000d00001007983 */ /* 0x01aee40000100800 */
[----:B---3--:R-:W-:-:S13]  /*11050*/  ISETP.NE.AND P0, PT, R0, RZ, PT ;  /* 0x000000ff0000720c */ /* 0x008fda0003f05270 */
[----:B------:R-:W-:Y:S01]  /*11060*/  @P0 WARPSYNC 0xffffffff ;  /* 0xffffffff00000948 */ /* 0x000fe20003800000 */
[----:B------:R-:W-:Y:S06]  /*11070*/  @P0 BAR.SYNC.DEFER_BLOCKING 0x5, 0x100 ;  /* 0x0144000000000b1d */ /* 0x000fec0000010000 */
[----:B------:R-:W1:Y:S04]  /*11080*/  @P0 LDS.128 R4, [0x1a080] ;  /* 0x01a08000ff040984 */ /* 0x000e680000000c00 */
[----:B-1----:R1:W-:Y:S04]  /*11090*/  @P0 STL.64 [R1+0x78], R4 ;  /* 0x0000780401000387 */ /* 0x0023e80000100a00 */
[----:B------:R1:W-:Y:S04]  /*110a0*/  @P0 STL.64 [R1+0x80], R6 ;  /* 0x0000800601000387 */ /* 0x0003e80000100a00 */
[----:B------:R-:W-:Y:S06]  /*110b0*/  @P0 BAR.ARV 0x4, 0x100 ;  /* 0x0104000000000b1d */ /* 0x000fec0000002000 */
[----:B------:R-:W-:Y:S05]  /*110c0*/  @P0 BRA `(.L_x_930) ;  /* 0x0000105000000947 */ /* 0x000fea0003800000 */
[----:B------:R-:W3:Y:S01]  /*110d0*/  S2R R0, SR_TID.X ;  /* 0x0000000000007919 */ /* 0x000ee20000002100 */
[----:B-1----:R-:W-:Y:S01]  /*110e0*/  IMAD.MOV.U32 R7, RZ, RZ, RZ ;  /* 0x000000ffff077224 */ /* 0x002fe200078e00ff */
[----:B--23--:R-:W-:-:S04]  /*110f0*/  LOP3.LUT R14, R0, 0x1f, RZ, 0xc0, !PT ;  /* 0x0000001f000e7812 */ /* 0x00cfc800078ec0ff */
[----:B------:R-:W-:Y:S01]  /*11100*/  ISETP.NE.AND P6, PT, R14, 0x1f, PT ;  /* 0x0000001f0e00780c */ /* 0x000fe20003fc5270 */
[----:B------:R-:W-:Y:S10]  /*11110*/  BRA.DIV ~URZ, `(.L_x_931) ;  /* 0x00001d327f007947 */ /* 0x000ff4000b800000 */
[----:B------:R1:W2:Y:S02]  /*11120*/  SHFL.IDX PT, R9, R103, RZ, 0x1f ;  /* 0x00001fff67097589 */ /* 0x0002a400000e0000 */
.L_x_973:
[----:B------:R-:W-:Y:S05]  /*11130*/  BRA.DIV ~URZ, `(.L_x_932) ;  /* 0x00001d827f007947 */ /* 0x000fea000b800000 */
[----:B------:R3:W4:Y:S02]  /*11140*/  SHFL.IDX PT, R8, R103, 0x1, 0x1f ;  /* 0x00201f0067087f89 */ /* 0x00072400000e0000 */
.L_x_974:
        /* <DEDUP_REMOVED lines=19> */
.L_x_975:
        /* <DEDUP_REMOVED lines=16> */
.L_x_976:
[----:B---3--:R-:W-:Y:S01]  /*11380*/  IMAD R0, R0, c[0x0][0x538], RZ ;  /* 0x00014e0000007a24 */ /* 0x008fe200078e02ff */
[----:B------:R-:W-:Y:S04]  /*11390*/  BSSY B1, `(.L_x_935) ;  /* 0x00000cf000017945 */ /* 0x000fe80003800000 */
[----:B----4-:R-:W-:-:S04]  /*113a0*/  IADD3 R8, R0, R8, RZ ;  /* 0x0000000800087210 */ /* 0x010fc80007ffe0ff */
[----:B--2---:R-:W-:-:S13]  /*113b0*/  ISETP.GT.AND P0, PT, R8, R9, PT ;  /* 0x000000090800720c */ /* 0x004fda0003f04270 */
[----:B------:R-:W-:Y:S05]  /*113c0*/  @P0 BRA `(.L_x_936) ;  /* 0x0000025000000947 */ /* 0x000fea0003800000 */
.L_x_940:
        /* <DEDUP_REMOVED lines=17> */
.L_x_977:
        /* <DEDUP_REMOVED lines=16> */
.L_x_978:
[----:B--2---:R-:W-:-:S05]  /*115e0*/  IMAD R0, R0, c[0x0][0x538], RZ ;  /* 0x00014e0000007a24 */ /* 0x004fca00078e02ff */
[----:B------:R-:W-:-:S04]  /*115f0*/  IADD3 R8, R0, R8, RZ ;  /* 0x0000000800087210 */ /* 0x000fc80007ffe0ff */
[----:B------:R-:W-:-:S13]  /*11600*/  ISETP.GT.AND P0, PT, R8, R9, PT ;  /* 0x000000090800720c */ /* 0x000fda0003f04270 */
[----:B-1----:R-:W-:Y:S05]  /*11610*/  @!P0 BRA `(.L_x_940) ;  /* 0xfffffdb000008947 */ /* 0x002fea000383ffff */
.L_x_936:
[----:B------:R-:W-:-:S05]  /*11620*/  IADD3 R11, -R0, R8, RZ ;  /* 0x00000008000b7210 */ /* 0x000fca0007ffe1ff */
[----:B------:R-:W-:-:S05]  /*11630*/  IMAD R0, R4, c[0x0][0x538], R11 ;  /* 0x00014e0004007a24 */ /* 0x000fca00078e020b */
[----:B------:R-:W-:Y:S01]  /*11640*/  ISETP.GT.AND P0, PT, R0, R9, PT ;  /* 0x000000090000720c */ /* 0x000fe20003f04270 */
[----:B------:R-:W-:-:S12]  /*11650*/  BRA.DIV ~URZ, `(.L_x_941) ;  /* 0x00001ca27f007947 */ /* 0x000fd8000b800000 */
[----:B------:R-:W-:-:S03]  /*11660*/  VOTE.ANY R10, PT, !P0 ;  /* 0x00000000000a7806 */ /* 0x000fc600040e0100 */
.L_x_979:
[----:B------:R-:W2:Y:S01]  /*11670*/  LDL.LU R0, [R1+0x84] ;  /* 0x0000840001007983 */ /* 0x000ea20000300800 */
[----:B------:R-:W2:Y:S02]  /*11680*/  POPC R8, R10 ;  /* 0x0000000a00087309 */ /* 0x000ea40000000000 */
[----:B--2---:R-:W-:-:S05]  /*11690*/  IADD3 R0, R8, R0, RZ ;  /* 0x0000000008007210 */ /* 0x004fca0007ffe0ff */
[----:B------:R2:W-:Y:S01]  /*116a0*/  STL [R1+0x84], R0 ;  /* 0x0000840001007387 */ /* 0x0005e20000100800 */
[----:B------:R-:W-:Y:S05]  /*116b0*/  BRA.DIV ~URZ, `(.L_x_942) ;  /* 0x00001c927f007947 */ /* 0x000fea000b800000 */
[----:B------:R3:W4:Y:S04]  /*116c0*/  SHFL.IDX PT, R12, R6, R8, 0x1f ;  /* 0x00001f08060c7589 */ /* 0x00072800000e0000 */
[----:B------:R3:W1:Y:S02]  /*116d0*/  SHFL.IDX PT, R7, R7, R8, 0x1f ;  /* 0x00001f0807077589 */ /* 0x00066400000e0000 */
.L_x_980:
[----:B------:R-:W-:Y:S01]  /*116e0*/  ISETP.NE.AND P0, PT, R10, RZ, PT ;  /* 0x000000ff0a00720c */ /* 0x000fe20003f05270 */
[----:B------:R-:W-:-:S12]  /*116f0*/  BSSY B0, `(.L_x_943) ;  /* 0x0000005000007945 */ /* 0x000fd80003800000 */
[----:B------:R-:W-:Y:S05]  /*11700*/  @!P0 BRA `(.L_x_944) ;  /* 0x0000003000008947 */ /* 0x000fea0003800000 */
[----:B------:R-:W-:Y:S01]  /*11710*/  IADD3 R3, R8, -0x1, RZ ;  /* 0xffffffff08037810 */ /* 0x000fe20007ffe0ff */
[----:B------:R-:W-:Y:S05]  /*11720*/  BRA.DIV ~URZ, `(.L_x_945) ;  /* 0x00001cf27f007947 */ /* 0x000fea000b800000 */
[----:B------:R2:W3:Y:S02]  /*11730*/  SHFL.IDX PT, R13, R4, R3, 0x1f ;  /* 0x00001f03040d7589 */ /* 0x0004e400000e0000 */
.L_x_944:
[----:B------:R-:W-:Y:S05]  /*11740*/  BSYNC B0 ;  /* 0x0000000000007941 */ /* 0x000fea0003800000 */
.L_x_943:
        /* <DEDUP_REMOVED lines=68> */
.L_x_947:
        /* <DEDUP_REMOVED lines=69> */
.L_x_948:
[----:B------:R-:W-:Y:S05]  /*11fe0*/  BSYNC B0 ;  /* 0x0000000000007941 */ /* 0x000fea0003800000 */
.L_x_946:
[----:B------:R-:W-:-:S04]  /*11ff0*/  LOP3.LUT R2, RZ, R2, RZ, 0x33, !PT ;  /* 0x00000002ff027212 */ /* 0x000fc800078e33ff */
[----:B-1----:R-:W-:-:S05]  /*12000*/  IADD3 R0, R2, R12, RZ ;  /* 0x0000000c02007210 */ /* 0x002fca0007ffe0ff */
[----:B------:R1:W-:Y:S01]  /*12010*/  STL [R1+0x7c], R0 ;  /* 0x00007c0001007387 */ /* 0x0003e20000100800 */
[----:B------:R-:W-:Y:S05]  /*12020*/  BRA `(.L_x_949) ;  /* 0x0000005000007947 */ /* 0x000fea0003800000 */
.L_x_937:
[----:B------:R-:W-:Y:S01]  /*12030*/  MOV R0, c[0x0][0x53c] ;  /* 0x00014f0000007a02 */ /* 0x000fe20000000f00 */
[----:B------:R2:W-:Y:S04]  /*12040*/  STL [R1+0x78], R9 ;  /* 0x0000780901007387 */ /* 0x0005e80000100800 */
[----:B------:R2:W-:Y:S04]  /*12050*/  STL [R1+0x7c], RZ ;  /* 0x00007cff01007387 */ /* 0x0005e80000100800 */
[----:B------:R2:W-:Y:S04]  /*12060*/  STL [R1+0x80], RZ ;  /* 0x000080ff01007387 */ /* 0x0005e80000100800 */
[----:B------:R2:W-:Y:S02]  /*12070*/  STL [R1+0x84], R0 ;  /* 0x0000840001007387 */ /* 0x0005e40000100800 */
.L_x_949:
[----:B------:R-:W-:Y:S05]  /*12080*/  BSYNC B1 ;  /* 0x0000000000017941 */ /* 0x000fea0003800000 */
.L_x_935:
        /* <DEDUP_REMOVED lines=9> */
.L_x_930:
[----:B--2---:R-:W2:Y:S02]  /*12120*/  LDL R0, [R1+0x84] ;  /* 0x0000840001007983 */ /* 0x004ea40000100800 */
[----:B--2---:R-:W-:-:S13]  /*12130*/  ISETP.GE.AND P0, PT, R0, c[0x0][0x53c], PT ;  /* 0x00014f0000007a0c */ /* 0x004fda0003f06270 */
[----:B-1----:R-:W-:Y:S01]  /*12140*/  @P0 CALL.REL.NOINC `(.L_x_950) ;  /* 0x0000001000000944 */ /* 0x002fe20003c00000 */
[----:B------:R-:W-:Y:S05]  /*12150*/  BRA `(.L_x_951) ;  /* 0xfffef7c000007947 */ /* 0x000fea000383ffff */
.L_x_950:
[----:B------:R-:W-:Y:S05]  /*12160*/  EXIT ;  /* 0x000000000000794d */ /* 0x000fea0003800000 */
.L_x_859:
[----:B------:R-:W-:Y:S01]  /*12170*/  IMAD.MOV.U32 R0, RZ, RZ, R5 ;  /* 0x000000ffff007224 */ /* 0x000fe200078e0005 */
[----:B------:R-:W-:Y:S02]  /*12180*/  MOV R2, 0x1 ;  /* 0x0000000100027802 */ /* 0x000fe40000000f00 */
[----:B------:R-:W-:Y:S02]  /*12190*/  MOV R3, 0x121b0 ;  /* 0x000121b000037802 */ /* 0x000fe40000000f00 */
[----:B------:R-:W-:Y:S05]  /*121a0*/  CALL.REL.NOINC `($__internal_20_$__cuda_sm70_shflsync_up_p) ;  /* 0x0000137000007944 */ /* 0x000fea0003c00000 */
[----:B------:R-:W-:Y:S01]  /*121b0*/  MOV R0, R4 ;  /* 0x0000000400007202 */ /* 0x000fe20000000f00 */
[----:B------:R-:W-:Y:S05]  /*121c0*/  BRA `(.L_x_952) ;  /* 0xfffee29000007947 */ /* 0x000fea000383ffff */
.L_x_860:
[----:B------:R-:W-:Y:S01]  /*121d0*/  IMAD.MOV.U32 R0, RZ, RZ, R5 ;  /* 0x000000ffff007224 */ /* 0x000fe200078e0005 */
[----:B------:R-:W-:Y:S02]  /*121e0*/  MOV R2, 0x2 ;  /* 0x0000000200027802 */ /* 0x000fe40000000f00 */
[----:B------:R-:W-:Y:S02]  /*121f0*/  MOV R3, 0x12210 ;  /* 0x0001221000037802 */ /* 0x000fe40000000f00 */
[----:B------:R-:W-:Y:S05]  /*12200*/  CALL.REL.NOINC `($__internal_20_$__cuda_sm70_shflsync_up_p) ;  /* 0x0000131000007944 */ /* 0x000fea0003c00000 */
[----:B------:R-:W-:Y:S01]  /*12210*/  SEL R0, R4, RZ, P4 ;  /* 0x000000ff04007207 */ /* 0x000fe20002000000 */
[----:B------:R-:W-:Y:S01]  /*12220*/  IMAD.MOV.U32 R2, RZ, RZ, 0x4 ;  /* 0x00000004ff027424 */ /* 0x000fe200078e00ff */
[----:B------:R-:W-:-:S03]  /*12230*/  MOV R3, 0x12260 ;  /* 0x0001226000037802 */ /* 0x000fc60000000f00 */
[----:B------:R-:W-:Y:S02]  /*12240*/  IMAD.IADD R0, R5, 0x1, R0 ;  /* 0x0000000105007824 */ /* 0x000fe400078e0200 */
        /* <DEDUP_REMOVED lines=14> */
[----:B------:R-:W-:Y:S01]  /*12330*/  IMAD.IADD R4, R0, 0x1, R4 ;  /* 0x0000000100047824 */ /* 0x000fe200078e0204 */
[----:B------:R-:W-:-:S03]  /*12340*/  MOV R0, 0x1f ;  /* 0x0000001f00007802 */ /* 0x000fc60000000f00 */
[----:B------:R-:W-:Y:S02]  /*12350*/  IMAD.MOV.U32 R5, RZ, RZ, R4 ;  /* 0x000000ffff057224 */ /* 0x000fe400078e0004 */
[----:B------:R-:W-:Y:S05]  /*12360*/  CALL.REL.NOINC `($__internal_19_$__cuda_sm70_shflsync_idx_p) ;  /* 0x0000116000007944 */ /* 0x000fea0003c00000 */
[----:B------:R-:W-:Y:S05]  /*12370*/  BRA `(.L_x_953) ;  /* 0xfffee1e000007947 */ /* 0x000fea000383ffff */
.L_x_862:
[----:B------:R-:W-:Y:S02]  /*12380*/  SEL R0, RZ, 0x1, P0 ;  /* 0x00000001ff007807 */ /* 0x000fe40000000000 */
[----:B------:R-:W-:Y:S02]  /*12390*/  MOV R2, 0x123b0 ;  /* 0x000123b000027802 */ /* 0x000fe40000000f00 */
[----:B------:R-:W-:Y:S05]  /*123a0*/  CALL.REL.NOINC `($__internal_21_$__cuda_sm70_votesync_ballot) ;  /* 0x000011e000007944 */ /* 0x000fea0003c00000 */
[----:B------:R-:W-:Y:S01]  /*123b0*/  MOV R10, R0 ;  /* 0x00000000000a7202 */ /* 0x000fe20000000f00 */
[----:B------:R-:W-:Y:S05]  /*123c0*/  BRA `(.L_x_954) ;  /* 0xfffee22000007947 */ /* 0x000fea000383ffff */
.L_x_863:
[----:B------:R-:W-:Y:S01]  /*123d0*/  IMAD.MOV.U32 R5, RZ, RZ, R9 ;  /* 0x000000ffff057224 */ /* 0x000fe200078e0009 */
[----:B------:R-:W-:Y:S01]  /*123e0*/  MOV R3, R6 ;  /* 0x0000000600037202 */ /* 0x000fe20000000f00 */
[----:B-1----:R-:W-:Y:S01]  /*123f0*/  IMAD.MOV.U32 R0, RZ, RZ, 0x1f ;  /* 0x0000001fff007424 */ /* 0x002fe200078e00ff */
[----:B------:R-:W-:Y:S02]  /*12400*/  MOV R2, 0x12420 ;  /* 0x0001242000027802 */ /* 0x000fe40000000f00 */
[----:B------:R-:W-:Y:S05]  /*12410*/  CALL.REL.NOINC `($__internal_19_$__cuda_sm70_shflsync_idx_p) ;  /* 0x000010b000007944 */ /* 0x000fea0003c00000 */
[----:B------:R-:W-:Y:S01]  /*12420*/  IMAD.MOV.U32 R12, RZ, RZ, R0 ;  /* 0x000000ffff0c7224 */ /* 0x000fe200078e0000 */
[----:B------:R-:W-:Y:S01]  /*12430*/  MOV R5, R8 ;  /* 0x0000000800057202 */ /* 0x000fe20000000f00 */
[----:B------:R-:W-:Y:S01]  /*12440*/  IMAD.MOV.U32 R7, RZ, RZ, RZ ;  /* 0x000000ffff077224 */ /* 0x000fe200078e00ff */
[----:B------:R-:W-:Y:S01]  /*12450*/  MOV R3, R6 ;  /* 0x0000000600037202 */ /* 0x000fe20000000f00 */
[----:B------:R-:W-:Y:S01]  /*12460*/  IMAD.MOV.U32 R0, RZ, RZ, 0x1f ;  /* 0x0000001fff007424 */ /* 0x000fe200078e00ff */
[----:B------:R-:W-:-:S02]  /*12470*/  MOV R2, 0x12490 ;  /* 0x0001249000027802 */ /* 0x000fc40000000f00 */
[----:B------:R-:W-:Y:S05]  /*12480*/  CALL.REL.NOINC `($__internal_19_$__cuda_sm70_shflsync_idx_p) ;  /* 0x0000104000007944 */ /* 0x000fea0003c00000 */
[----:B------:R-:W-:Y:S01]  /*12490*/  MOV R9, R0 ;  /* 0x0000000000097202 */ /* 0x000fe20000000f00 */
[----:B------:R-:W-:Y:S05]  /*124a0*/  BRA `(.L_x_955) ;  /* 0xfffee1b000007947 */ /* 0x000fea000383ffff */
.L_x_866:
[----:B------:R-:W-:Y:S01]  /*124b0*/  IMAD.MOV.U32 R5, RZ, RZ, R4 ;  /* 0x000000ffff057224 */ /* 0x000fe200078e0004 */
[----:B-1----:R-:W-:-:S02]  /*124c0*/  MOV R0, 0x1f ;  /* 0x0000001f00007802 */ /* 0x002fc40000000f00 */
[----:B------:R-:W-:Y:S02]  /*124d0*/  MOV R2, 0x124f0 ;  /* 0x000124f000027802 */ /* 0x000fe40000000f00 */
[----:B--234-:R-:W-:Y:S05]  /*124e0*/  CALL.REL.NOINC `($__internal_19_$__cuda_sm70_shflsync_idx_p) ;  /* 0x00000fe000007944 */ /* 0x01cfea0003c00000 */
[----:B------:R-:W-:Y:S01]  /*124f0*/  MOV R7, R0 ;  /* 0x0000000000077202 */ /* 0x000fe20000000f00 */
[----:B------:R-:W-:Y:S05]  /*12500*/  BRA `(.L_x_865) ;  /* 0xfffee1b000007947 */ /* 0x000fea000383ffff */
.L_x_889:
[----:B------:R1:W5:Y:S01]  /*12510*/  LDL R2, [R1+0x38] ;  /* 0x0000380001027983 */ /* 0x0003620000100800 */
[----:B------:R-:W-:Y:S02]  /*12520*/  MOV R5, 0x2 ;  /* 0x0000000200057802 */ /* 0x000fe40000000f00 */
[----:B------:R-:W-:Y:S02]  /*12530*/  MOV R3, 0x12550 ;  /* 0x0001255000037802 */ /* 0x000fe40000000f00 */
[----:B-1---5:R-:W-:Y:S05]  /*12540*/  CALL.REL.NOINC `($__internal_18_$__cuda_sm70_shflsync_bfly_p) ;  /* 0x00000f3000007944 */ /* 0x022fea0003c00000 */
[----:B------:R-:W-:Y:S01]  /*12550*/  MOV R0, R5 ;  /* 0x0000000500007202 */ /* 0x000fe20000000f00 */
[----:B------:R-:W-:Y:S05]  /*12560*/  BRA `(.L_x_956) ;  /* 0xffff9f5000007947 */ /* 0x000fea000383ffff */
.L_x_890:
[----:B------:R-:W-:Y:S01]  /*12570*/  IMAD.MOV.U32 R2, RZ, RZ, R0 ;  /* 0x000000ffff027224 */ /* 0x000fe200078e0000 */
[----:B------:R-:W-:Y:S02]  /*12580*/  MOV R5, 0x1 ;  /* 0x0000000100057802 */ /* 0x000fe40000000f00 */
[----:B------:R-:W-:Y:S02]  /*12590*/  MOV R3, 0x125b0 ;  /* 0x000125b000037802 */ /* 0x000fe40000000f00 */
[----:B-----5:R-:W-:Y:S05]  /*125a0*/  CALL.REL.NOINC `($__internal_18_$__cuda_sm70_shflsync_bfly_p) ;  /* 0x00000ed000007944 */ /* 0x020fea0003c00000 */
[----:B------:R1:W5:Y:S01]  /*125b0*/  LDL R2, [R1+0x34] ;  /* 0x0000340001027983 */ /* 0x0003620000100800 */
[----:B------:R-:W-:Y:S01]  /*125c0*/  FADD.FTZ R0, R0, R5 ;  /* 0x0000000500007221 */ /* 0x000fe20000010000 */
[----:B------:R-:W-:-:S02]  /*125d0*/  MOV R5, 0x2 ;  /* 0x0000000200057802 */ /* 0x000fc40000000f00 */
[----:B------:R-:W-:Y:S02]  /*125e0*/  MOV R3, 0x12600 ;  /* 0x0001260000037802 */ /* 0x000fe40000000f00 */
[----:B-1---5:R-:W-:Y:S05]  /*125f0*/  CALL.REL.NOINC `($__internal_18_$__cuda_sm70_shflsync_bfly_p) ;  /* 0x00000e8000007944 */ /* 0x022fea0003c00000 */
[----:B------:R-:W2:Y:S01]  /*12600*/  LDL.LU R2, [R1+0x34] ;  /* 0x0000340001027983 */ /* 0x000ea20000300800 */
[----:B------:R-:W-:Y:S01]  /*12610*/  MOV R3, 0x12660 ;  /* 0x0001266000037802 */ /* 0x000fe20000000f00 */
[----:B--2---:R-:W-:Y:S01]  /*12620*/  FADD.FTZ R4, R2, R5 ;  /* 0x0000000502047221 */ /* 0x004fe20000010000 */
[----:B------:R-:W-:-:S04]  /*12630*/  MOV R5, 0x1 ;  /* 0x0000000100057802 */ /* 0x000fc80000000f00 */
[----:B------:R-:W-:Y:S02]  /*12640*/  MOV R2, R4 ;  /* 0x0000000400027202 */ /* 0x000fe40000000f00 */
[----:B------:R-:W-:Y:S05]  /*12650*/  CALL.REL.NOINC `($__internal_18_$__cuda_sm70_shflsync_bfly_p) ;  /* 0x00000e2000007944 */ /* 0x000fea0003c00000 */
[----:B------:R-:W-:Y:S01]  /*12660*/  MOV R3, R5 ;  /* 0x0000000500037202 */ /* 0x000fe20000000f00 */
[----:B------:R-:W-:Y:S05]  /*12670*/  BRA `(.L_x_957) ;  /* 0xffff9ed000007947 */ /* 0x000fea000383ffff */
.L_x_897:
[----:B--234-:R-:W-:Y:S01]  /*12680*/  IMAD.MOV.U32 R5, RZ, RZ, R12 ;  /* 0x000000ffff057224 */ /* 0x01cfe200078e000c */
[----:B------:R-:W-:Y:S01]  /*12690*/  MOV R3, RZ ;  /* 0x000000ff00037202 */ /* 0x000fe20000000f00 */
[----:B------:R-:W-:Y:S01]  /*126a0*/  IMAD.MOV.U32 R0, RZ, RZ, 0x181f ;  /* 0x0000181fff007424 */ /* 0x000fe200078e00ff */
[----:B------:R-:W-:Y:S02]  /*126b0*/  MOV R2, 0x126d0 ;  /* 0x000126d000027802 */ /* 0x000fe40000000f00 */
[----:B-1----:R-:W-:Y:S05]  /*126c0*/  CALL.REL.NOINC `($__internal_19_$__cuda_sm70_shflsync_idx_p) ;  /* 0x00000e0000007944 */ /* 0x002fea0003c00000 */
[----:B------:R-:W-:Y:S01]  /*126d0*/  MOV R10, R0 ;  /* 0x00000000000a7202 */ /* 0x000fe20000000f00 */
[----:B------:R-:W-:Y:S05]  /*126e0*/  BRA `(.L_x_958) ;  /* 0xffffbba000007947 */ /* 0x000fea000383ffff */
.L_x_898:
[----:B------:R-:W-:Y:S01]  /*126f0*/  IMAD.MOV.U32 R5, RZ, RZ, R15 ;  /* 0x000000ffff057224 */ /* 0x000fe200078e000f */
[----:B------:R-:W-:Y:S01]  /*12700*/  MOV R3, RZ ;  /* 0x000000ff00037202 */ /* 0x000fe20000000f00 */
[----:B------:R-:W-:Y:S01]  /*12710*/  IMAD.MOV.U32 R0, RZ, RZ, 0x181f ;  /* 0x0000181fff007424 */ /* 0x000fe200078e00ff */
[----:B------:R-:W-:Y:S02]  /*12720*/  MOV R2, 0x12740 ;  /* 0x0001274000027802 */ /* 0x000fe40000000f00 */
[----:B-123--:R-:W-:Y:S05]  /*12730*/  CALL.REL.NOINC `($__internal_19_$__cuda_sm70_shflsync_idx_p) ;  /* 0x00000d9000007944 */ /* 0x00efea0003c00000 */
[----:B------:R-:W-:Y:S05]  /*12740*/  BRA `(.L_x_959) ;  /* 0xffffbb6000007947 */ /* 0x000fea000383ffff */
.L_x_901:
[----:B-1----:R-:W-:Y:S01]  /*12750*/  IMAD.MOV.U32 R5, RZ, RZ, R12 ;  /* 0x000000ffff057224 */ /* 0x002fe200078e000c */
[----:B------:R-:W-:Y:S01]  /*12760*/  MOV R3, 0x1 ;  /* 0x0000000100037802 */ /* 0x000fe20000000f00 */
[----:B--2---:R-:W-:Y:S01]  /*12770*/  IMAD.MOV.U32 R0, RZ, RZ, 0x181f ;  /* 0x0000181fff007424 */ /* 0x004fe200078e00ff */
[----:B------:R-:W-:-:S02]  /*12780*/  MOV R2, 0x127a0 ;  /* 0x000127a000027802 */ /* 0x000fc40000000f00 */
[----:B---34-:R-:W-:Y:S05]  /*12790*/  CALL.REL.NOINC `($__internal_19_$__cuda_sm70_shflsync_idx_p) ;  /* 0x00000d3000007944 */ /* 0x018fea0003c00000 */
[----:B------:R-:W-:Y:S01]  /*127a0*/  IMAD.MOV.U32 R10, RZ, RZ, R0 ;  /* 0x000000ffff0a7224 */ /* 0x000fe200078e0000 */
[----:B------:R-:W-:Y:S01]  /*127b0*/  MOV R3, 0x1 ;  /* 0x0000000100037802 */ /* 0x000fe20000000f00 */
[----:B------:R-:W-:Y:S01]  /*127c0*/  IMAD.MOV.U32 R5, RZ, RZ, R15 ;  /* 0x000000ffff057224 */ /* 0x000fe200078e000f */
[----:B------:R-:W-:-:S02]  /*127d0*/  MOV R0, 0x181f ;  /* 0x0000181f00007802 */ /* 0x000fc40000000f00 */
[----:B------:R-:W-:Y:S02]  /*127e0*/  MOV R2, 0x12800 ;  /* 0x0001280000027802 */ /* 0x000fe40000000f00 */
[----:B------:R-:W-:Y:S05]  /*127f0*/  CALL.REL.NOINC `($__internal_19_$__cuda_sm70_shflsync_idx_p) ;  /* 0x00000cd000007944 */ /* 0x000fea0003c00000 */
[----:B------:R-:W-:Y:S05]  /*12800*/  BRA `(.L_x_960) ;  /* 0xffffbc8000007947 */ /* 0x000fea000383ffff */
.L_x_904:
[----:B-1----:R-:W-:Y:S01]  /*12810*/  IMAD.MOV.U32 R5, RZ, RZ, R12 ;  /* 0x000000ffff057224 */ /* 0x002fe200078e000c */
[----:B------:R-:W-:Y:S01]  /*12820*/  MOV R3, 0x2 ;  /* 0x0000000200037802 */ /* 0x000fe20000000f00 */
[----:B--2---:R-:W-:Y:S01]  /*12830*/  IMAD.MOV.U32 R0, RZ, RZ, 0x181f ;  /* 0x0000181fff007424 */ /* 0x004fe200078e00ff */
[----:B------:R-:W-:Y:S02]  /*12840*/  MOV R2, 0x12860 ;  /* 0x0001286000027802 */ /* 0x000fe40000000f00 */
[----:B---34-:R-:W-:Y:S05]  /*12850*/  CALL.REL.NOINC `($__internal_19_$__cuda_sm70_shflsync_idx_p) ;  /* 0x00000c7000007944 */ /* 0x018fea0003c00000 */
[----:B------:R-:W-:Y:S01]  /*12860*/  MOV R10, R0 ;  /* 0x00000000000a7202 */ /* 0x000fe20000000f00 */
[----:B------:R-:W-:Y:S05]  /*12870*/  BRA `(.L_x_961) ;  /* 0xffffbdd000007947 */ /* 0x000fea000383ffff */
.L_x_905:
[----:B-1----:R-:W-:Y:S01]  /*12880*/  IMAD.MOV.U32 R5, RZ, RZ, R15 ;  /* 0x000000ffff057224 */ /* 0x002fe200078e000f */
[----:B------:R-:W-:Y:S01]  /*12890*/  MOV R3, 0x2 ;  /* 0x0000000200037802 */ /* 0x000fe20000000f00 */
[----:B--2---:R-:W-:Y:S01]  /*128a0*/  IMAD.MOV.U32 R0, RZ, RZ, 0x181f ;  /* 0x0000181fff007424 */ /* 0x004fe200078e00ff */
[----:B------:R-:W-:Y:S02]  /*128b0*/  MOV R2, 0x128d0 ;  /* 0x000128d000027802 */ /* 0x000fe40000000f00 */
[----:B---34-:R-:W-:Y:S05]  /*128c0*/  CALL.REL.NOINC `($__internal_19_$__cuda_sm70_shflsync_idx_p) ;  /* 0x00000c0000007944 */ /* 0x018fea0003c00000 */
[----:B------:R-:W-:Y:S05]  /*128d0*/  BRA `(.L_x_962) ;  /* 0xffffbd9000007947 */ /* 0x000fea000383ffff */
.L_x_908:
[----:B-1----:R-:W-:Y:S01]  /*128e0*/  IMAD.MOV.U32 R5, RZ, RZ, R12 ;  /* 0x000000ffff057224 */ /* 0x002fe200078e000c */
[----:B------:R-:W-:Y:S01]  /*128f0*/  MOV R3, 0x3 ;  /* 0x0000000300037802 */ /* 0x000fe20000000f00 */
[----:B---3--:R-:W-:Y:S01]  /*12900*/  IMAD.MOV.U32 R0, RZ, RZ, 0x181f ;  /* 0x0000181fff007424 */ /* 0x008fe200078e00ff */
[----:B------:R-:W-:-:S02]  /*12910*/  MOV R2, 0x12930 ;  /* 0x0001293000027802 */ /* 0x000fc40000000f00 */
[----:B--2-4-:R-:W-:Y:S05]  /*12920*/  CALL.REL.NOINC `($__internal_19_$__cuda_sm70_shflsync_idx_p) ;  /* 0x00000ba000007944 */ /* 0x014fea0003c00000 */
[----:B------:R-:W-:Y:S01]  /*12930*/  IMAD.MOV.U32 R8, RZ, RZ, R0 ;  /* 0x000000ffff087224 */ /* 0x000fe200078e0000 */
[----:B------:R-:W-:Y:S01]  /*12940*/  MOV R3, 0x3 ;  /* 0x0000000300037802 */ /* 0x000fe20000000f00 */
[----:B------:R-:W-:Y:S01]  /*12950*/  IMAD.MOV.U32 R5, RZ, RZ, R15 ;  /* 0x000000ffff057224 */ /* 0x000fe200078e000f */
[----:B------:R-:W-:-:S02]  /*12960*/  MOV R0, 0x181f ;  /* 0x0000181f00007802 */ /* 0x000fc40000000f00 */
[----:B------:R-:W-:Y:S02]  /*12970*/  MOV R2, 0x12990 ;  /* 0x0001299000027802 */ /* 0x000fe40000000f00 */
[----:B------:R-:W-:Y:S05]  /*12980*/  CALL.REL.NOINC `($__internal_19_$__cuda_sm70_shflsync_idx_p) ;  /* 0x00000b4000007944 */ /* 0x000fea0003c00000 */
[----:B------:R-:W-:Y:S05]  /*12990*/  BRA `(.L_x_963) ;  /* 0xffffbea000007947 */ /* 0x000fea000383ffff */
.L_x_910:
[----:B------:R-:W-:Y:S01]  /*129a0*/  IMAD.MOV.U32 R5, RZ, RZ, R12 ;  /* 0x000000ffff057224 */ /* 0x000fe200078e000c */
[----:B------:R-:W-:Y:S01]  /*129b0*/  MOV R3, RZ ;  /* 0x000000ff00037202 */ /* 0x000fe20000000f00 */
[----:B------:R-:W-:Y:S01]  /*129c0*/  IMAD.MOV.U32 R0, RZ, RZ, 0x1c1f ;  /* 0x00001c1fff007424 */ /* 0x000fe200078e00ff */
[----:B------:R-:W-:Y:S02]  /*129d0*/  MOV R2, 0x129f0 ;  /* 0x000129f000027802 */ /* 0x000fe40000000f00 */
[----:B------:R-:W-:Y:S05]  /*129e0*/  CALL.REL.NOINC `($__internal_19_$__cuda_sm70_shflsync_idx_p) ;  /* 0x00000ae000007944 */ /* 0x000fea0003c00000 */
[----:B------:R-:W-:Y:S01]  /*129f0*/  MOV R4, R0 ;  /* 0x0000000000047202 */ /* 0x000fe20000000f00 */
[----:B------:R-:W-:Y:S05]  /*12a00*/  BRA `(.L_x_964) ;  /* 0xffffc1f000007947 */ /* 0x000fea000383ffff */
.L_x_911:
[----:B------:R-:W-:Y:S01]  /*12a10*/  IMAD.MOV.U32 R5, RZ, RZ, R14 ;  /* 0x000000ffff057224 */ /* 0x000fe200078e000e */
[----:B------:R-:W-:Y:S01]  /*12a20*/  MOV R3, RZ ;  /* 0x000000ff00037202 */ /* 0x000fe20000000f00 */
[----:B------:R-:W-:Y:S01]  /*12a30*/  IMAD.MOV.U32 R0, RZ, RZ, 0x1c1f ;  /* 0x00001c1fff007424 */ /* 0x000fe200078e00ff */
[----:B------:R-:W-:Y:S02]  /*12a40*/  MOV R2, 0x12a60 ;  /* 0x00012a6000027802 */ /* 0x000fe40000000f00 */
[----:B-12---:R-:W-:Y:S05]  /*12a50*/  CALL.REL.NOINC `($__internal_19_$__cuda_sm70_shflsync_idx_p) ;  /* 0x00000a7000007944 */ /* 0x006fea0003c00000 */
[----:B------:R-:W-:Y:S05]  /*12a60*/  BRA `(.L_x_965) ;  /* 0xffffc1b000007947 */ /* 0x000fea000383ffff */
.L_x_914:
[----:B------:R-:W-:Y:S01]  /*12a70*/  IMAD.MOV.U32 R5, RZ, RZ, R12 ;  /* 0x000000ffff057224 */ /* 0x000fe200078e000c */
[----:B----4-:R-:W-:Y:S01]  /*12a80*/  MOV R3, 0x1 ;  /* 0x0000000100037802 */ /* 0x010fe20000000f00 */
[----:B------:R-:W-:Y:S01]  /*12a90*/  IMAD.MOV.U32 R0, RZ, RZ, 0x1c1f ;  /* 0x00001c1fff007424 */ /* 0x000fe200078e00ff */
[----:B------:R-:W-:-:S02]  /*12aa0*/  MOV R2, 0x12ac0 ;  /* 0x00012ac000027802 */ /* 0x000fc40000000f00 */
[----:B-123--:R-:W-:Y:S05]  /*12ab0*/  CALL.REL.NOINC `($__internal_19_$__cuda_sm70_shflsync_idx_p) ;  /* 0x00000a1000007944 */ /* 0x00efea0003c00000 */
[----:B------:R-:W-:Y:S01]  /*12ac0*/  IMAD.MOV.U32 R4, RZ, RZ, R0 ;  /* 0x000000ffff047224 */ /* 0x000fe200078e0000 */
[----:B------:R-:W-:Y:S01]  /*12ad0*/  MOV R3, 0x1 ;  /* 0x0000000100037802 */ /* 0x000fe20000000f00 */
[----:B------:R-:W-:Y:S01]  /*12ae0*/  IMAD.MOV.U32 R5, RZ, RZ, R14 ;  /* 0x000000ffff057224 */ /* 0x000fe200078e000e */
[----:B------:R-:W-:-:S02]  /*12af0*/  MOV R0, 0x1c1f ;  /* 0x00001c1f00007802 */ /* 0x000fc40000000f00 */
[----:B------:R-:W-:Y:S02]  /*12b00*/  MOV R2, 0x12b20 ;  /* 0x00012b2000027802 */ /* 0x000fe40000000f00 */
[----:B------:R-:W-:Y:S05]  /*12b10*/  CALL.REL.NOINC `($__internal_19_$__cuda_sm70_shflsync_idx_p) ;  /* 0x000009b000007944 */ /* 0x000fea0003c00000 */
[----:B------:R-:W-:Y:S05]  /*12b20*/  BRA `(.L_x_966) ;  /* 0xffffcd5000007947 */ /* 0x000fea000383ffff */
.L_x_918:
[----:B------:R-:W-:Y:S01]  /*12b30*/  IMAD.MOV.U32 R5, RZ, RZ, R11 ;  /* 0x000000ffff057224 */ /* 0x000fe200078e000b */
[----:B------:R-:W-:Y:S01]  /*12b40*/  MOV R3, RZ ;  /* 0x000000ff00037202 */ /* 0x000fe20000000f00 */
[----:B------:R-:W-:Y:S01]  /*12b50*/  IMAD.MOV.U32 R0, RZ, RZ, 0x181f ;  /* 0x0000181fff007424 */ /* 0x000fe200078e00ff */
[----:B------:R-:W-:Y:S02]  /*12b60*/  MOV R2, 0x12b80 ;  /* 0x00012b8000027802 */ /* 0x000fe40000000f00 */
[----:B------:R-:W-:Y:S05]  /*12b70*/  CALL.REL.NOINC `($__internal_19_$__cuda_sm70_shflsync_idx_p) ;  /* 0x0000095000007944 */ /* 0x000fea0003c00000 */
[----:B------:R-:W-:Y:S01]  /*12b80*/  MOV R10, R0 ;  /* 0x00000000000a7202 */ /* 0x000fe20000000f00 */
[----:B------:R-:W-:Y:S05]  /*12b90*/  BRA `(.L_x_967) ;  /* 0xffffdd5000007947 */ /* 0x000fea000383ffff */
.L_x_919:
[----:B------:R-:W-:Y:S01]  /*12ba0*/  IMAD.MOV.U32 R5, RZ, RZ, R15 ;  /* 0x000000ffff057224 */ /* 0x000fe200078e000f */
[----:B------:R-:W-:Y:S01]  /*12bb0*/  MOV R3, RZ ;  /* 0x000000ff00037202 */ /* 0x000fe20000000f00 */
[----:B------:R-:W-:Y:S01]  /*12bc0*/  IMAD.MOV.U32 R0, RZ, RZ, 0x181f ;  /* 0x0000181fff007424 */ /* 0x000fe200078e00ff */
[----:B------:R-:W-:Y:S02]  /*12bd0*/  MOV R2, 0x12bf0 ;  /* 0x00012bf000027802 */ /* 0x000fe40000000f00 */
[----:B-12---:R-:W-:Y:S05]  /*12be0*/  CALL.REL.NOINC `($__internal_19_$__cuda_sm70_shflsync_idx_p) ;  /* 0x000008e000007944 */ /* 0x006fea0003c00000 */
[----:B------:R-:W-:Y:S05]  /*12bf0*/  BRA `(.L_x_968) ;  /* 0xffffdd1000007947 */ /* 0x000fea000383ffff */
.L_x_922:
[----:B-1----:R-:W-:Y:S01]  /*12c00*/  IMAD.MOV.U32 R5, RZ, RZ, R11 ;  /* 0x000000ffff057224 */ /* 0x002fe200078e000b */
[----:B------:R-:W-:Y:S01]  /*12c10*/  MOV R3, 0x1 ;  /* 0x0000000100037802 */ /* 0x000fe20000000f00 */
[----:B----4-:R-:W-:Y:S01]  /*12c20*/  IMAD.MOV.U32 R0, RZ, RZ, 0x181f ;  /* 0x0000181fff007424 */ /* 0x010fe200078e00ff */
[----:B------:R-:W-:-:S02]  /*12c30*/  MOV R2, 0x12c50 ;  /* 0x00012c5000027802 */ /* 0x000fc40000000f00 */
[----:B--23--:R-:W-:Y:S05]  /*12c40*/  CALL.REL.NOINC `($__internal_19_$__cuda_sm70_shflsync_idx_p) ;  /* 0x0000088000007944 */ /* 0x00cfea0003c00000 */
[----:B------:R-:W-:Y:S01]  /*12c50*/  IMAD.MOV.U32 R10, RZ, RZ, R0 ;  /* 0x000000ffff0a7224 */ /* 0x000fe200078e0000 */
[----:B------:R-:W-:Y:S01]  /*12c60*/  MOV R3, 0x1 ;  /* 0x0000000100037802 */ /* 0x000fe20000000f00 */
[----:B------:R-:W-:Y:S01]  /*12c70*/  IMAD.MOV.U32 R5, RZ, RZ, R15 ;  /* 0x000000ffff057224 */ /* 0x000fe200078e000f */
[----:B------:R-:W-:-:S02]  /*12c80*/  MOV R0, 0x181f ;  /* 0x0000181f00007802 */ /* 0x000fc40000000f00 */
[----:B------:R-:W-:Y:S02]  /*12c90*/  MOV R2, 0x12cb0 ;  /* 0x00012cb000027802 */ /* 0x000fe40000000f00 */
[----:B------:R-:W-:Y:S05]  /*12ca0*/  CALL.REL.NOINC `($__internal_19_$__cuda_sm70_shflsync_idx_p) ;  /* 0x0000082000007944 */ /* 0x000fea0003c00000 */
[----:B------:R-:W-:Y:S05]  /*12cb0*/  BRA `(.L_x_969) ;  /* 0xffffde4000007947 */ /* 0x000fea000383ffff */
.L_x_925:
[----:B-1----:R-:W-:Y:S01]  /*12cc0*/  IMAD.MOV.U32 R5, RZ, RZ, R11 ;  /* 0x000000ffff057224 */ /* 0x002fe200078e000b */
[----:B------:R-:W-:Y:S01]  /*12cd0*/  MOV R3, 0x2 ;  /* 0x0000000200037802 */ /* 0x000fe20000000f00 */
[----:B----4-:R-:W-:Y:S01]  /*12ce0*/  IMAD.MOV.U32 R0, RZ, RZ, 0x181f ;  /* 0x0000181fff007424 */ /* 0x010fe200078e00ff */
[----:B------:R-:W-:Y:S02]  /*12cf0*/  MOV R2, 0x12d10 ;  /* 0x00012d1000027802 */ /* 0x000fe40000000f00 */
[----:B--23--:R-:W-:Y:S05]  /*12d00*/  CALL.REL.NOINC `($__internal_19_$__cuda_sm70_shflsync_idx_p) ;  /* 0x000007c000007944 */ /* 0x00cfea0003c00000 */
[----:B------:R-:W-:Y:S01]  /*12d10*/  MOV R10, R0 ;  /* 0x00000000000a7202 */ /* 0x000fe20000000f00 */
[----:B------:R-:W-:Y:S05]  /*12d20*/  BRA `(.L_x_970) ;  /* 0xffffdf9000007947 */ /* 0x000fea000383ffff */
.L_x_926:
[----:B-1----:R-:W-:Y:S01]  /*12d30*/  IMAD.MOV.U32 R5, RZ, RZ, R15 ;  /* 0x000000ffff057224 */ /* 0x002fe200078e000f */
[----:B------:R-:W-:Y:S01]  /*12d40*/  MOV R3, 0x2 ;  /* 0x0000000200037802 */ /* 0x000fe20000000f00 */
[----:B----4-:R-:W-:Y:S01]  /*12d50*/  IMAD.MOV.U32 R0, RZ, RZ, 0x181f ;  /* 0x0000181fff007424 */ /* 0x010fe200078e00ff */
[----:B------:R-:W-:Y:S02]  /*12d60*/  MOV R2, 0x12d80 ;  /* 0x00012d8000027802 */ /* 0x000fe40000000f00 */
[----:B--23--:R-:W-:Y:S05]  /*12d70*/  CALL.REL.NOINC `($__internal_19_$__cuda_sm70_shflsync_idx_p) ;  /* 0x0000075000007944 */ /* 0x00cfea0003c00000 */
[----:B------:R-:W-:Y:S05]  /*12d80*/  BRA `(.L_x_971) ;  /* 0xffffdf5000007947 */ /* 0x000fea000383ffff */
.L_x_929:
[----:B-1----:R-:W-:Y:S01]  /*12d90*/  IMAD.MOV.U32 R5, RZ, RZ, R11 ;  /* 0x000000ffff057224 */ /* 0x002fe200078e000b */
[----:B------:R-:W-:Y:S01]  /*12da0*/  MOV R3, 0x3 ;  /* 0x0000000300037802 */ /* 0x000fe20000000f00 */
[----:B------:R-:W-:Y:S01]  /*12db0*/  IMAD.MOV.U32 R0, RZ, RZ, 0x181f ;  /* 0x0000181fff007424 */ /* 0x000fe200078e00ff */
[----:B------:R-:W-:-:S02]  /*12dc0*/  MOV R2, 0x12de0 ;  /* 0x00012de000027802 */ /* 0x000fc40000000f00 */
[----:B--234-:R-:W-:Y:S05]  /*12dd0*/  CALL.REL.NOINC `($__internal_19_$__cuda_sm70_shflsync_idx_p) ;  /* 0x000006f000007944 */ /* 0x01cfea0003c00000 */
[----:B------:R-:W-:Y:S01]  /*12de0*/  IMAD.MOV.U32 R10, RZ, RZ, R0 ;  /* 0x000000ffff0a7224 */ /* 0x000fe200078e0000 */
[----:B------:R-:W-:Y:S01]  /*12df0*/  MOV R3, 0x3 ;  /* 0x0000000300037802 */ /* 0x000fe20000000f00 */
[----:B------:R-:W-:Y:S01]  /*12e00*/  IMAD.MOV.U32 R5, RZ, RZ, R15 ;  /* 0x000000ffff057224 */ /* 0x000fe200078e000f */
[----:B------:R-:W-:-:S02]  /*12e10*/  MOV R0, 0x181f ;  /* 0x0000181f00007802 */ /* 0x000fc40000000f00 */
[----:B------:R-:W-:Y:S02]  /*12e20*/  MOV R2, 0x12e40 ;  /* 0x00012e4000027802 */ /* 0x000fe40000000f00 */
[----:B------:R-:W-:Y:S05]  /*12e30*/  CALL.REL.NOINC `($__internal_19_$__cuda_sm70_shflsync_idx_p) ;  /* 0x0000069000007944 */ /* 0x000fea0003c00000 */
[----:B------:R-:W-:Y:S05]  /*12e40*/  BRA `(.L_x_972) ;  /* 0xffffe06000007947 */ /* 0x000fea000383ffff */
.L_x_931:
[----:B------:R-:W-:Y:S01]  /*12e50*/  IMAD.MOV.U32 R5, RZ, RZ, R103 ;  /* 0x000000ffff057224 */ /* 0x000fe200078e0067 */
[----:B------:R-:W-:Y:S01]  /*12e60*/  MOV R3, RZ ;  /* 0x000000ff00037202 */ /* 0x000fe20000000f00 */
[----:B------:R-:W-:Y:S01]  /*12e70*/  IMAD.MOV.U32 R0, RZ, RZ, 0x1f ;  /* 0x0000001fff007424 */ /* 0x000fe200078e00ff */
[----:B------:R-:W-:Y:S02]  /*12e80*/  MOV R2, 0x12ea0 ;  /* 0x00012ea000027802 */ /* 0x000fe40000000f00 */
[----:B------:R-:W-:Y:S05]  /*12e90*/  CALL.REL.NOINC `($__internal_19_$__cuda_sm70_shflsync_idx_p) ;  /* 0x0000063000007944 */ /* 0x000fea0003c00000 */
[----:B------:R-:W-:Y:S01]  /*12ea0*/  MOV R9, R0 ;  /* 0x0000000000097202 */ /* 0x000fe20000000f00 */
[----:B------:R-:W-:Y:S05]  /*12eb0*/  BRA `(.L_x_973) ;  /* 0xffffe27000007947 */ /* 0x000fea000383ffff */
.L_x_932:
[----:B------:R-:W-:Y:S01]  /*12ec0*/  IMAD.MOV.U32 R5, RZ, RZ, R103 ;  /* 0x000000ffff057224 */ /* 0x000fe200078e0067 */
[----:B------:R-:W-:Y:S01]  /*12ed0*/  MOV R3, 0x1 ;  /* 0x0000000100037802 */ /* 0x000fe20000000f00 */
[----:B------:R-:W-:Y:S01]  /*12ee0*/  IMAD.MOV.U32 R0, RZ, RZ, 0x1f ;  /* 0x0000001fff007424 */ /* 0x000fe200078e00ff */
[----:B------:R-:W-:Y:S02]  /*12ef0*/  MOV R2, 0x12f10 ;  /* 0x00012f1000027802 */ /* 0x000fe40000000f00 */
[----:B-12---:R-:W-:Y:S05]  /*12f00*/  CALL.REL.NOINC `($__internal_19_$__cuda_sm70_shflsync_idx_p) ;  /* 0x000005c000007944 */ /* 0x006fea0003c00000 */
[----:B------:R-:W-:Y:S01]  /*12f10*/  MOV R8, R0 ;  /* 0x0000000000087202 */ /* 0x000fe20000000f00 */
[----:B------:R-:W-:Y:S05]  /*12f20*/  BRA `(.L_x_974) ;  /* 0xffffe22000007947 */ /* 0x000fea000383ffff */
.L_x_933:
[----:B------:R-:W-:Y:S02]  /*12f30*/  MOV R2, 0x1 ;  /* 0x0000000100027802 */ /* 0x000fe40000000f00 */
[----:B------:R-:W-:-:S02]  /*12f40*/  MOV R3, 0x12f60 ;  /* 0x00012f6000037802 */ /* 0x000fc40000000f00 */
[----:B-1234-:R-:W-:Y:S05]  /*12f50*/  CALL.REL.NOINC `($__internal_20_$__cuda_sm70_shflsync_up_p) ;  /* 0x000005c000007944 */ /* 0x01efea0003c00000 */
[----:B------:R-:W-:Y:S05]  /*12f60*/  BRA `(.L_x_975) ;  /* 0xffffe31000007947 */ /* 0x000fea000383ffff */
.L_x_934:
[----:B------:R-:W-:Y:S02]  /*12f70*/  MOV R2, 0x2 ;  /* 0x0000000200027802 */ /* 0x000fe40000000f00 */
[----:B------:R-:W-:-:S02]  /*12f80*/  MOV R3, 0x12fa0 ;  /* 0x00012fa000037802 */ /* 0x000fc40000000f00 */
[----:B--2-4-:R-:W-:Y:S05]  /*12f90*/  CALL.REL.NOINC `($__internal_20_$__cuda_sm70_shflsync_up_p) ;  /* 0x0000058000007944 */ /* 0x014fea0003c00000 */
[----:B------:R-:W-:Y:S01]  /*12fa0*/  SEL R3, R4, RZ, P1 ;  /* 0x000000ff04037207 */ /* 0x000fe20000800000 */
[----:B------:R-:W-:-:S04]  /*12fb0*/  IMAD.MOV.U32 R2, RZ, RZ, 0x4 ;  /* 0x00000004ff027424 */ /* 0x000fc800078e00ff */
[----:B------:R-:W-:Y:S01]  /*12fc0*/  IMAD.IADD R0, R0, 0x1, R3 ;  /* 0x0000000100007824 */ /* 0x000fe200078e0203 */
        /* <DEDUP_REMOVED lines=20> */
.L_x_938:
[----:B------:R-:W-:Y:S02]  /*13110*/  MOV R2, 0x1 ;  /* 0x0000000100027802 */ /* 0x000fe40000000f00 */
[----:B------:R-:W-:Y:S02]  /*13120*/  MOV R3, 0x13140 ;  /* 0x0001314000037802 */ /* 0x000fe40000000f00 */
[----:B------:R-:W-:Y:S05]  /*13130*/  CALL.REL.NOINC `($__internal_20_$__cuda_sm70_shflsync_up_p) ;  /* 0x000003e000007944 */ /* 0x000fea0003c00000 */
[----:B------:R-:W-:Y:S01]  /*13140*/  MOV R2, R4 ;  /* 0x0000000400027202 */ /* 0x000fe20000000f00 */
[----:B------:R-:W-:Y:S05]  /*13150*/  BRA `(.L_x_977) ;  /* 0xffffe38000007947 */ /* 0x000fea000383ffff */
.L_x_939:
        /* <DEDUP_REMOVED lines=26> */
.L_x_941:
[----:B------:R-:W-:Y:S02]  /*13300*/  SEL R0, RZ, 0x1, P0 ;  /* 0x00000001ff007807 */ /* 0x000fe40000000000 */
[----:B------:R-:W-:Y:S02]  /*13310*/  MOV R2, 0x13330 ;  /* 0x0001333000027802 */ /* 0x000fe40000000f00 */
[----:B-1----:R-:W-:Y:S05]  /*13320*/  CALL.REL.NOINC `($__internal_21_$__cuda_sm70_votesync_ballot) ;  /* 0x0000026000007944 */ /* 0x002fea0003c00000 */
[----:B------:R-:W-:Y:S01]  /*13330*/  MOV R10, R0 ;  /* 0x00000000000a7202 */ /* 0x000fe20000000f00 */
[----:B------:R-:W-:Y:S05]  /*13340*/  BRA `(.L_x_979) ;  /* 0xffffe32000007947 */ /* 0x000fea000383ffff */
.L_x_942:
[----:B------:R-:W-:Y:S01]  /*13350*/  IMAD.MOV.U32 R5, RZ, RZ, R6 ;  /* 0x000000ffff057224 */ /* 0x000fe200078e0006 */
[----:B------:R-:W-:Y:S01]  /*13360*/  MOV R3, R8 ;  /* 0x0000000800037202 */ /* 0x000fe20000000f00 */
[----:B--2---:R-:W-:Y:S01]  /*13370*/  IMAD.MOV.U32 R0, RZ, RZ, 0x1f ;  /* 0x0000001fff007424 */ /* 0x004fe200078e00ff */
[----:B------:R-:W-:Y:S02]  /*13380*/  MOV R2, 0x133a0 ;  /* 0x000133a000027802 */ /* 0x000fe40000000f00 */
[----:B-1----:R-:W-:Y:S05]  /*13390*/  CALL.REL.NOINC `($__internal_19_$__cuda_sm70_shflsync_idx_p) ;  /* 0x0000013000007944 */ /* 0x002fea0003c00000 */
[----:B------:R-:W-:Y:S01]  /*133a0*/  IMAD.MOV.U32 R12, RZ, RZ, R0 ;  /* 0x000000ffff0c7224 */ /* 0x000fe200078e0000 */
[----:B------:R-:W-:Y:S01]  /*133b0*/  MOV R3, R8 ;  /* 0x0000000800037202 */ /* 0x000fe20000000f00 */
[----:B------:R-:W-:Y:S01]  /*133c0*/  IMAD.MOV.U32 R5, RZ, RZ, R7 ;  /* 0x000000ffff057224 */ /* 0x000fe200078e0007 */
[----:B------:R-:W-:Y:S02]  /*133d0*/  MOV R0, 0x1f ;  /* 0x0000001f00007802 */ /* 0x000fe40000000f00 */
[----:B------:R-:W-:-:S02]  /*133e0*/  MOV R2, 0x13400 ;  /* 0x0001340000027802 */ /* 0x000fc40000000f00 */
[----:B------:R-:W-:Y:S05]  /*133f0*/  CALL.REL.NOINC `($__internal_19_$__cuda_sm70_shflsync_idx_p) ;  /* 0x000000d000007944 */ /* 0x000fea0003c00000 */
[----:B------:R-:W-:Y:S01]  /*13400*/  MOV R7, R0 ;  /* 0x0000000000077202 */ /* 0x000fe20000000f00 */
[----:B------:R-:W-:Y:S05]  /*13410*/  BRA `(.L_x_980) ;  /* 0xffffe2c000007947 */ /* 0x000fea000383ffff */
.L_x_945:
[----:B------:R-:W-:Y:S01]  /*13420*/  IMAD.MOV.U32 R5, RZ, RZ, R4 ;  /* 0x000000ffff057224 */ /* 0x000fe200078e0004 */
[----:B--2---:R-:W-:-:S02]  /*13430*/  MOV R0, 0x1f ;  /* 0x0000001f00007802 */ /* 0x004fc40000000f00 */
[----:B------:R-:W-:Y:S02]  /*13440*/  MOV R2, 0x13460 ;  /* 0x0001346000027802 */ /* 0x000fe40000000f00 */
[----:B-1-34-:R-:W-:Y:S05]  /*13450*/  CALL.REL.NOINC `($__internal_19_$__cuda_sm70_shflsync_idx_p) ;  /* 0x0000007000007944 */ /* 0x01afea0003c00000 */
[----:B------:R-:W-:Y:S01]  /*13460*/  MOV R13, R0 ;  /* 0x00000000000d7202 */ /* 0x000fe20000000f00 */
[----:B------:R-:W-:Y:S05]  /*13470*/  BRA `(.L_x_944) ;  /* 0xffffe2c000007947 */ /* 0x000fea000383ffff */
        .weak           $__internal_18_$__cuda_sm70_shflsync_bfly_p
        .type           $__internal_18_$__cuda_sm70_shflsync_bfly_p,@function
        .size           $__internal_18_$__cuda_sm70_shflsync_bfly_p,($__internal_19_$__cuda_sm70_shflsync_idx_p - $__internal_18_$__cuda_sm70_shflsync_bfly_p)
$__internal_18_$__cuda_sm70_shflsync_bfly_p:
[----:B------:R-:W-:Y:S04]  /*13480*/  WARPSYNC R6 ;  /* 0x0000000600007348 */ /* 0x000fe80003800000 */
[----:B------:R1:W2:Y:S02]  /*13490*/  SHFL.BFLY PT, R5, R2, R5, R7 ;  /* 0x0c00000502057389 */ /* 0x0002a400000e0007 */
[----:B-1----:R-:W-:Y:S02]  /*134a0*/  MOV R2, R3 ;  /* 0x0000000300027202 */ /* 0x002fe40000000f00 */
[----:B------:R-:W-:-:S04]  /*134b0*/  MOV R3, 0x0 ;  /* 0x0000000000037802 */ /* 0x000fc80000000f00 */
[----:B--2---:R-:W-:Y:S05]  /*134c0*/  RET.REL.NODEC R2 `(_ZN7cutlass13device_kernelIN5flash19enable_sm80_to_sm89INS1_16FlashAttnFwdSm80INS1_25CollectiveMainloopFwdSm80ILi8ELi1ELb1EN4cute5tupleIJNS5_1CILi128EEENS7_ILi48EEENS7_ILi256EEEEEELi256ENS_10bfloat16_tEfNS_4arch4Sm80ELb1ELb0ELb1ELb1ELb0ELb0ELb1ELb1EEENS1_21CollectiveEpilogueFwdINS6_IJS8_SA_S9_EEENS6_IJNS7_ILi1EEESI_SI_EEESC_SE_Li256ELb1ELb1ELb1ELb0EEENS1_36VarlenDynamicPersistentTileSchedulerILi128ELi48ELi256ELi256ELb1ELb1ELb0ELb1ELb1ELb1EEEEEEEEEvNT_6ParamsE) ;  /* 0xfffecb3002007950 */ /* 0x004fea0003c3ffff */
        .weak           $__internal_19_$__cuda_sm70_shflsync_idx_p
        .type           $__internal_19_$__cuda_sm70_shflsync_idx_p,@function
        .size           $__internal_19_$__cuda_sm70_shflsync_idx_p,($__internal_20_$__cuda_sm70_shflsync_up_p - $__internal_19_$__cuda_sm70_shflsync_idx_p)
$__internal_19_$__cuda_sm70_shflsync_idx_p:
[----:B------:R-:W-:-:S04]  /*134d0*/  MOV R118, 0xffffffff ;  /* 0xffffffff00767802 */ /* 0x000fc80000000f00 */
[----:B------:R-:W-:Y:S04]  /*134e0*/  WARPSYNC R118 ;  /* 0x0000007600007348 */ /* 0x000fe80003800000 */
[----:B------:R1:W2:Y:S02]  /*134f0*/  SHFL.IDX PT, R0, R5, R3, R0 ;  /* 0x0000000305007389 */ /* 0x0002a400000e0000 */
[----:B-1----:R-:W-:-:S04]  /*13500*/  MOV R3, 0x0 ;  /* 0x0000000000037802 */ /* 0x002fc80000000f00 */
[----:B--2---:R-:W-:Y:S05]  /*13510*/  RET.REL.NODEC R2 `(_ZN7cutlass13device_kernelIN5flash19enable_sm80_to_sm89INS1_16FlashAttnFwdSm80INS1_25CollectiveMainloopFwdSm80ILi8ELi1ELb1EN4cute5tupleIJNS5_1CILi128EEENS7_ILi48EEENS7_ILi256EEEEEELi256ENS_10bfloat16_tEfNS_4arch4Sm80ELb1ELb0ELb1ELb1ELb0ELb0ELb1ELb1EEENS1_21CollectiveEpilogueFwdINS6_IJS8_SA_S9_EEENS6_IJNS7_ILi1EEESI_SI_EEESC_SE_Li256ELb1ELb1ELb1ELb0EEENS1_36VarlenDynamicPersistentTileSchedulerILi128ELi48ELi256ELi256ELb1ELb1ELb0ELb1ELb1ELb1EEEEEEEEEvNT_6ParamsE) ;  /* 0xfffecae002007950 */ /* 0x004fea0003c3ffff */
        .weak           $__internal_20_$__cuda_sm70_shflsync_up_p
        .type           $__internal_20_$__cuda_sm70_shflsync_up_p,@function
        .size           $__internal_20_$__cuda_sm70_shflsync_up_p,($__internal_21_$__cuda_sm70_votesync_ballot - $__internal_20_$__cuda_sm70_shflsync_up_p)
$__internal_20_$__cuda_sm70_shflsync_up_p:
[----:B------:R-:W-:Y:S02]  /*13520*/  IMAD.MOV.U32 R4, RZ, RZ, RZ ;  /* 0x000000ffff047224 */ /* 0x000fe400078e00ff */
[----:B------:R-:W-:-:S04]  /*13530*/  IMAD.MOV.U32 R10, RZ, RZ, -0x1 ;  /* 0xffffffffff0a7424 */ /* 0x000fc800078e00ff */
[----:B------:R-:W-:Y:S04]  /*13540*/  WARPSYNC R10 ;  /* 0x0000000a00007348 */ /* 0x000fe80003800000 */
[----:B------:R1:W2:Y:S02]  /*13550*/  SHFL.UP PT, R4, R0, R2, R4 ;  /* 0x0400000200047389 */ /* 0x0002a400000e0004 */
[----:B-1----:R-:W-:Y:S02]  /*13560*/  MOV R2, R3 ;  /* 0x0000000300027202 */ /* 0x002fe40000000f00 */
[----:B------:R-:W-:-:S04]  /*13570*/  MOV R3, 0x0 ;  /* 0x0000000000037802 */ /* 0x000fc80000000f00 */
[----:B--2---:R-:W-:Y:S05]  /*13580*/  RET.REL.NODEC R2 `(_ZN7cutlass13device_kernelIN5flash19enable_sm80_to_sm89INS1_16FlashAttnFwdSm80INS1_25CollectiveMainloopFwdSm80ILi8ELi1ELb1EN4cute5tupleIJNS5_1CILi128EEENS7_ILi48EEENS7_ILi256EEEEEELi256ENS_10bfloat16_tEfNS_4arch4Sm80ELb1ELb0ELb1ELb1ELb0ELb0ELb1ELb1EEENS1_21CollectiveEpilogueFwdINS6_IJS8_SA_S9_EEENS6_IJNS7_ILi1EEESI_SI_EEESC_SE_Li256ELb1ELb1ELb1ELb0EEENS1_36VarlenDynamicPersistentTileSchedulerILi128ELi48ELi256ELi256ELb1ELb1ELb0ELb1ELb1ELb1EEEEEEEEEvNT_6ParamsE) ;  /* 0xfffeca7002007950 */ /* 0x004fea0003c3ffff */
        .weak           $__internal_21_$__cuda_sm70_votesync_ballot
        .type           $__internal_21_$__cuda_sm70_votesync_ballot,@function
        .size           $__internal_21_$__cuda_sm70_votesync_ballot,(.L_x_5193 - $__internal_21_$__cuda_sm70_votesync_ballot)
$__internal_21_$__cuda_sm70_votesync_ballot:
[----:B------:R-:W-:Y:S01]  /*13590*/  ISETP.NE.U32.AND P0, PT, R0, 0x1, PT ;  /* 0x000000010000780c */ /* 0x000fe20003f05070 */
[----:B------:R-:W-:-:S04]  /*135a0*/  IMAD.MOV.U32 R3, RZ, RZ, -0x1 ;  /* 0xffffffffff037424 */ /* 0x000fc800078e00ff */
[----:B------:R-:W-:Y:S08]  /*135b0*/  WARPSYNC R3 ;  /* 0x0000000300007348 */ /* 0x000ff00003800000 */
[----:B------:R-:W-:-:S04]  /*135c0*/  VOTE.ANY R0, PT, !P0 ;  /* 0x0000000000007806 */ /* 0x000fc800040e0100 */
[----:B------:R-:W-:Y:S01]  /*135d0*/  LOP3.LUT R0, R0, R3, RZ, 0xc0, !PT ;  /* 0x0000000300007212 */ /* 0x000fe200078ec0ff */
[----:B------:R-:W-:-:S04]  /*135e0*/  IMAD.MOV.U32 R3, RZ, RZ, 0x0 ;  /* 0x00000000ff037424 */ /* 0x000fc800078e00ff */
[----:B------:R-:W-:Y:S05]  /*135f0*/  RET.REL.NODEC R2 `(_ZN7cutlass13device_kernelIN5flash19enable_sm80_to_sm89INS1_16FlashAttnFwdSm80INS1_25CollectiveMainloopFwdSm80ILi8ELi1ELb1EN4cute5tupleIJNS5_1CILi128EEENS7_ILi48EEENS7_ILi256EEEEEELi256ENS_10bfloat16_tEfNS_4arch4Sm80ELb1ELb0ELb1ELb1ELb0ELb0ELb1ELb1EEENS1_21CollectiveEpilogueFwdINS6_IJS8_SA_S9_EEENS6_IJNS7_ILi1EEESI_SI_EEESC_SE_Li256ELb1ELb1ELb1ELb0EEENS1_36VarlenDynamicPersistentTileSchedulerILi128ELi48ELi256ELi256ELb1ELb1ELb0ELb1ELb1ELb1EEEEEEEEEvNT_6ParamsE) ;  /* 0xfffeca0002007950 */ /* 0x000fea0003c3ffff */
.L_x_981:
        /* <DEDUP_REMOVED lines=16> */
.L_x_5193:


//--------------------- .text._ZN7cutlass13device_kernelIN5flash19enable_sm80_to_sm89INS1_16FlashAttnFwdSm80INS1_25CollectiveMainloopFwdSm80ILi8ELi1ELb0EN4cute5tupleIJNS5_1CILi128EEENS7_ILi32EEENS7_ILi256EEEEEELi256ENS_10bfloat16_tEfNS_4arch4Sm80ELb1ELb0ELb1ELb1ELb0ELb1ELb1ELb1EEENS1_21CollectiveEpilogueFwdINS6_IJS8_SA_S9_EEENS6_IJNS7_ILi1EEESI_SI_EEESC_SE_Li256ELb1ELb1ELb1ELb0EEENS1_36VarlenDynamicPersistentTileSchedulerILi128ELi32ELi256ELi256ELb1ELb1ELb0ELb1ELb1ELb1EEEEEEEEEvNT_6ParamsE --------------------------
	.section	.text._ZN7cutlass13device_kernelIN5flash19enable_sm80_to_sm89INS1_16FlashAttnFwdSm80INS1_25CollectiveMainloopFwdSm80ILi8ELi1ELb0EN4cute5tupleIJNS5_1CILi128EEENS7_ILi32EEENS7_ILi256EEEEEELi256ENS_10bfloat16_tEfNS_4arch4Sm80ELb1ELb0ELb1ELb1ELb0ELb1ELb1ELb1EEENS1_21CollectiveEpilogueFwdINS6_IJS8_SA_S9_EEENS6_IJNS7_ILi1EEESI_SI_EEESC_SE_Li256ELb1ELb1ELb1ELb0EEENS1_36VarlenDynamicPersistentTileSchedulerILi128ELi32ELi256ELi256ELb1ELb1ELb0ELb1ELb1ELb1EEEEEEEEEvNT_6ParamsE,"ax",@progbits
	.sectioninfo	@"SHI_REGISTERS=255"
	.align	128
.text._ZN7cutlass13device_kernelIN5flash19enable_sm80_to_sm89INS1_16FlashAttnFwdSm80INS1_25CollectiveMainloopFwdSm80ILi8ELi1ELb0EN4cute5tupleIJNS5_1CILi128EEENS7_ILi32EEENS7_ILi256EEEEEELi256ENS_10bfloat16_tEfNS_4arch4Sm80ELb1ELb0ELb1ELb1ELb0ELb1ELb1ELb1EEENS1_21CollectiveEpilogueFwdINS6_IJS8_SA_S9_EEENS6_IJNS7_ILi1EEESI_SI_EEESC_SE_Li256ELb1ELb1ELb1ELb0EEENS1_36VarlenDynamicPersistentTileSchedulerILi128ELi32ELi256ELi256ELb1ELb1ELb0ELb1ELb1ELb1EEEEEEEEEvNT_6ParamsE:
        .type           _ZN7cutlass13device_kernelIN5flash19enable_sm80_to_sm89INS1_16FlashAttnFwdSm80INS1_25CollectiveMainloopFwdSm80ILi8ELi1ELb0EN4cute5tupleIJNS5_1CILi128EEENS7_ILi32EEENS7_ILi256EEEEEELi256ENS_10bfloat16_tEfNS_4arch4Sm80ELb1ELb0ELb1ELb1ELb0ELb1ELb1ELb1EEENS1_21CollectiveEpilogueFwdINS6_IJS8_SA_S9_EEENS6_IJNS7_ILi1EEESI_SI_EEESC_SE_Li256ELb1ELb1ELb1ELb0EEENS1_36VarlenDynamicPersistentTileSchedulerILi128ELi32ELi256ELi256ELb1ELb1ELb0ELb1ELb1ELb1EEEEEEEEEvNT_6ParamsE,@function
        .size           _ZN7cutlass13device_kernelIN5flash19enable_sm80_to_sm89INS1_16FlashAttnFwdSm80INS1_25CollectiveMainloopFwdSm80ILi8ELi1ELb0EN4cute5tupleIJNS5_1CILi128EEENS7_ILi32EEENS7_ILi256EEEEEELi256ENS_10bfloat16_tEfNS_4arch4Sm80ELb1ELb0ELb1ELb1ELb0ELb1ELb1ELb1EEENS1_21CollectiveEpilogueFwdINS6_IJS8_SA_S9_EEENS6_IJNS7_ILi1EEESI_SI_EEESC_SE_Li256ELb1ELb1ELb1ELb0EEENS1_36VarlenDynamicPersistentTileSchedulerILi128ELi32ELi256ELi256ELb1ELb1ELb0ELb1ELb1ELb1EEEEEEEEEvNT_6ParamsE,(.L_x_5198 - _ZN7cutlass13device_kernelIN5flash19enable_sm80_to_sm89INS1_16FlashAttnFwdSm80INS1_25CollectiveMainloopFwdSm80ILi8ELi1ELb0EN4cute5tupleIJNS5_1CILi128EEENS7_ILi32EEENS7_ILi256EEEEEELi256ENS_10bfloat16_tEfNS_4arch4Sm80ELb1ELb0ELb1ELb1ELb0ELb1ELb1ELb1EEENS1_21CollectiveEpilogueFwdINS6_IJS8_SA_S9_EEENS6_IJNS7_ILi1EEESI_SI_EEESC_SE_Li256ELb1ELb1ELb1ELb0EEENS1_36VarlenDynamicPersistentTileSchedulerILi128ELi32ELi256ELi256ELb1ELb1ELb0ELb1ELb1ELb1EEEEEEEEEvNT_6ParamsE)
        .other          _ZN7cutlass13device_kernelIN5flash19enable_sm80_to_sm89INS1_16FlashAttnFwdSm80INS1_25CollectiveMainloopFwdSm80ILi8ELi1ELb0EN4cute5tupleIJNS5_1CILi128EEENS7_ILi32EEENS7_ILi256EEEEEELi256ENS_10bfloat16_tEfNS_4arch4Sm80ELb1ELb0ELb1ELb1ELb0ELb1ELb1ELb1EEENS1_21CollectiveEpilogueFwdINS6_IJS8_SA_S9_EEENS6_IJNS7_ILi1EEESI_SI_EEESC_SE_Li256ELb1ELb1ELb1ELb0EEENS1_36VarlenDynamicPersistentTileSchedulerILi128ELi32ELi256ELi256ELb1ELb1ELb0ELb1ELb1ELb1EEEEEEEEEvNT_6ParamsE,@"STO_CUDA_ENTRY STV_DEFAULT"
_ZN7cutlass13device_kernelIN5flash19enable_sm80_to_sm89INS1_16FlashAttnFwdSm80INS1_25CollectiveMainloopFwdSm80ILi8ELi1ELb0EN4cute5tupleIJNS5_1CILi128EEENS7_ILi32EEENS7_ILi256EEEEEELi256ENS_10bfloat16_tEfNS_4arch4Sm80ELb1ELb0ELb1ELb1ELb0ELb1ELb1ELb1EEENS1_21CollectiveEpilogueFwdINS6_IJS8_SA_S9_EEENS6_IJNS7_ILi1EEESI_SI_EEESC_SE_Li256ELb1ELb1ELb1ELb0EEENS1_36VarlenDynamicPersistentTileSchedulerILi128ELi32ELi256ELi256ELb1ELb1ELb0ELb1ELb1ELb1EEEEEEEEEvNT_6ParamsE:
        /* <DEDUP_REMOVED lines=13> */
[----:B------:R-:W-:-:S03]  /*00d0*/  CS2R R8, SRZ ;  /* 0x0000000000087805 */ /* 0x000fc6000001ff00 */
        /* <DEDUP_REMOVED lines=10> */
[C---:B------:R-:W-:Y:S01]  /*0180*/  ISETP.GE.U32.AND P4, PT, R12.reuse, 0x2, PT ;  /* 0x000000020c00780c */ /* 0x040fe20003f86070 */
[----:B------:R-:W-:Y:S01]  /*0190*/  IMAD.MOV.U32 R7, RZ, RZ, RZ ;  /* 0x000000ffff077224 */ /* 0x000fe200078e00ff */
        /* <DEDUP_REMOVED lines=26> */
.L_x_987:
        /* <DEDUP_REMOVED lines=16> */
.L_x_1170:
        /* <DEDUP_REMOVED lines=16> */
.L_x_1171:
[----:B---3--:R-:W-:-:S05]  /*0540*/  IMAD R0, R0, c[0x0][0x538], RZ ;  /* 0x00014e0000007a24 */ /* 0x008fca00078e02ff */
[----:B------:R-:W-:-:S04]  /*0550*/  IADD3 R6, R0, R6, RZ ;  /* 0x0000000600067210 */ /* 0x000fc80007ffe0ff */
[----:B------:R-:W-:-:S13]  /*0560*/  ISETP.GT.AND P0, PT, R6, UR4, PT ;  /* 0x0000000406007c0c */ /* 0x000fda000bf04270 */
[----:B-12---:R-:W-:Y:S05]  /*0570*/  @!P0 BRA `(.L_x_987) ;  /* 0xfffffdc000008947 */ /* 0x006fea000383ffff */
.L_x_983:
[----:B------:R-:W-:-:S05]  /*0580*/  IADD3 R11, -R0, R6, RZ ;  /* 0x00000006000b7210 */ /* 0x000fca0007ffe1ff */
[----:B------:R-:W-:-:S05]  /*0590*/  IMAD R0, R4, c[0x0][0x538], R11 ;  /* 0x00014e0004007a24 */ /* 0x000fca00078e020b */
[----:B------:R-:W-:Y:S01]  /*05a0*/  ISETP.GT.AND P0, PT, R0, UR4, PT ;  /* 0x0000000400007c0c */ /* 0x000fe2000bf04270 */
[----:B------:R-:W-:-:S12]  /*05b0*/  BRA.DIV ~URZ, `(.L_x_988) ;  /* 0x0001bd327f007947 */ /* 0x000fd8000b800000 */
[----:B------:R-:W-:-:S04]  /*05c0*/  VOTE.ANY R10, PT, !P0 ;  /* 0x00000000000a7806 */ /* 0x000fc800040e0100 */
.L_x_1172:
[----:B------:R-:W1:Y:S02]  /*05d0*/  POPC R6, R10 ;  /* 0x0000000a00067309 */ /* 0x000e640000000000 */
[----:B-12---:R-:W-:Y:S01]  /*05e0*/  IADD3 R235, R6, R7, RZ ;  /* 0x0000000706eb7210 */ /* 0x006fe20007ffe0ff */
[----:B------:R-:W-:Y:S05]  /*05f0*/  BRA.DIV ~URZ, `(.L_x_989) ;  /* 0x0001bd427f007947 */ /* 0x000fea000b800000 */
[----:B------:R1:W2:Y:S01]  /*0600*/  SHFL.IDX PT, R233, R9, R6, 0x1f ;  /* 0x00001f0609e97589 */ /* 0x0002a200000e0000 */
[----:B------:R-:W-:-:S03]  /*0610*/  MOV R7, RZ ;  /* 0x000000ff00077202 */ /* 0x000fc60000000f00 */
[----:B------:R1:W3:Y:S04]  /*0620*/  SHFL.IDX PT, R9, R8, R6, 0x1f ;  /* 0x00001f0608097589 */ /* 0x0002e800000e0000 */
.L_x_1173:
[----:B------:R-:W-:Y:S01]  /*0630*/  ISETP.NE.AND P0, PT, R10, RZ, PT ;  /* 0x000000ff0a00720c */ /* 0x000fe20003f05270 */
[----:B------:R-:W-:-:S12]  /*0640*/  BSSY B0, `(.L_x_990) ;  /* 0x0000005000007945 */ /* 0x000fd80003800000 */
[----:B------:R-:W-:Y:S05]  /*0650*/  @!P0 BRA `(.L_x_991) ;  /* 0x0000003000008947 */ /* 0x000fea0003800000 */
[----:B------:R-:W-:Y:S01]  /*0660*/  IADD3 R3, R6, -0x1, RZ ;  /* 0xffffffff06037810 */ /* 0x000fe20007ffe0ff */
[----:B------:R-:W-:Y:S05]  /*0670*/  BRA.DIV ~URZ, `(.L_x_992) ;  /* 0x0001bda27f007947 */ /* 0x000fea000b800000 */
[----:B------:R4:W1:Y:S02]  /*0680*/  SHFL.IDX PT, R7, R4, R3, 0x1f ;  /* 0x00001f0304077589 */ /* 0x00086400000e0000 */
.L_x_991:
[----:B------:R-:W-:Y:S05]  /*0690*/  BSYNC B0 ;  /* 0x0000000000007941 */ /* 0x000fea0003800000 */
.L_x_990:
[----:B---3--:R-:W-:Y:S01]  /*06a0*/  ISETP.NE.AND P0, PT, R9, 0x1, PT ;  /* 0x000000010900780c */ /* 0x008fe20003f05270 */
[----:B-1----:R-:W-:Y:S01]  /*06b0*/  IMAD R232, R7, c[0x0][0x538], R11 ;  /* 0x00014e0007e87a24 */ /* 0x002fe200078e020b */
[----:B------:R-:W-:Y:S04]  /*06c0*/  BSSY B0, `(.L_x_993) ;  /* 0x0000085000007945 */ /* 0x000fe80003800000 */
[----:B------:R-:W-:-:S07]  /*06d0*/  IADD3 R11, -R232, UR4, RZ ;  /* 0x00000004e80b7c10 */ /* 0x000fce000fffe1ff */
[----:B------:R-:W-:Y:S05]  /*06e0*/  @!P0 BRA `(.L_x_994) ;  /* 0x000003e000008947 */ /* 0x000fea0003800000 */
[-C--:B--2---:R-:W-:Y:S02]  /*06f0*/  IABS R0, R233.reuse ;  /* 0x000000e900007213 */ /* 0x084fe40000000000 */
        /* <DEDUP_REMOVED lines=9> */
[----:B----4-:R-:W1:Y:S02]  /*0790*/  F2I.FTZ.U32.TRUNC.NTZ R3, R2 ;  /* 0x0000000200037305 */ /* 0x010e64000021f000 */
        /* <DEDUP_REMOVED lines=51> */
.L_x_994:
[----:B------:R-:W-:-:S04]  /*0ad0*/  IMAD.MOV.U32 R2, RZ, RZ, 0x4 ;  /* 0x00000004ff027424 */ /* 0x000fc800078e00ff */
[----:B----4-:R-:W-:-:S05]  /*0ae0*/  IMAD.WIDE R2, R235, R2, c[0x0][0x590] ;  /* 0x00016400eb027625 */ /* 0x010fca00078e0202 */
        /* <DEDUP_REMOVED lines=66> */
.L_x_995:
[----:B------:R-:W-:Y:S05]  /*0f10*/  BSYNC B0 ;  /* 0x0000000000007941 */ /* 0x000fea0003800000 */
.L_x_993:
[----:B------:R-:W-:-:S04]  /*0f20*/  LOP3.LUT R0, RZ, R0, RZ, 0x33, !PT ;  /* 0x00000000ff007212 */ /* 0x000fc800078e33ff */
[----:B------:R-:W-:Y:S01]  /*0f30*/  IADD3 R233, R0, R233, RZ ;  /* 0x000000e900e97210 */ /* 0x000fe20007ffe0ff */
[----:B------:R-:W-:Y:S05]  /*0f40*/  BRA `(.L_x_996) ;  /* 0x0000004000007947 */ /* 0x000fea0003800000 */
.L_x_984:
[----:B--2---:R-:W-:Y:S01]  /*0f50*/  IMAD.MOV.U32 R233, RZ, RZ, RZ ;  /* 0x000000ffffe97224 */ /* 0x004fe200078e00ff */
[----:B------:R-:W-:Y:S01]  /*0f60*/  MOV R234, RZ ;  /* 0x000000ff00ea7202 */ /* 0x000fe20000000f00 */
[----:B------:R-:W-:Y:S01]  /*0f70*/  IMAD.U32 R232, RZ, RZ, UR4 ;  /* 0x00000004ffe87e24 */ /* 0x000fe2000f8e00ff */
[----:B------:R-:W-:Y:S02]  /*0f80*/  MOV R235, c[0x0][0x53c] ;  /* 0x00014f0000eb7a02 */ /* 0x000fe40000000f00 */
.L_x_996:
[----:B------:R-:W-:Y:S01]  /*0f90*/  ISETP.NE.AND P0, PT, R12, RZ, PT ;  /* 0x000000ff0c00720c */ /* 0x000fe20003f05270 */
[----:B------:R-:W-:-:S12]  /*0fa0*/  WARPSYNC 0xffffffff ;  /* 0xffffffff00007948 */ /* 0x000fd80003800000 */
[----:B------:R1:W-:Y:S04]  /*0fb0*/  @!P0 STS.128 [0x20080], R232 ;  /* 0x020080e8ff008388 */ /* 0x0003e80000000c00 */
[----:B------:R-:W-:Y:S06]  /*0fc0*/  BAR.ARV 0x5, 0x100 ;  /* 0x0144000000007b1d */ /* 0x000fec0000002000 */
.L_x_982:
        /* <DEDUP_REMOVED lines=9> */
[----:B------:R-:W-:-:S02]  /*1060*/  LOP3.LUT R4, R8, 0xfffffff8, RZ, 0xc0, !PT ;  /* 0xfffffff808047812 */ /* 0x000fc400078ec0ff */
[----:B------:R-:W-:Y:S02]  /*1070*/  LOP3.LUT R0, R0, 0xfffffffe, RZ, 0xc0, !PT ;  /* 0xfffffffe00007812 */ /* 0x000fe400078ec0ff */
[----:B------:R-:W-:Y:S01]  /*1080*/  SHF.R.S32.HI R211, RZ, 0x3, R8 ;  /* 0x00000003ffd37819 */ /* 0x000fe20000011408 */
[----:B------:R-:W-:Y:S01]  /*1090*/  IMAD.IADD R140, R14, 0x1, -R4 ;  /* 0x000000010e8c7824 */ /* 0x000fe200078e0a04 */
[--C-:B------:R-:W-:Y:S01]  /*10a0*/  SHF.R.S32.HI R6, RZ, 0x2, R13.reuse ;  /* 0x00000002ff067819 */ /* 0x100fe2000001140d */
[----:B------:R-:W-:Y:S01]  /*10b0*/  IMAD.IADD R11, R3, 0x1, -R0 ;  /* 0x00000001030b7824 */ /* 0x000fe200078e0a00 */
[----:B------:R-:W-:Y:S01]  /*10c0*/  SHF.R.S32.HI R3, RZ, 0x1f, R13 ;  /* 0x0000001fff037819 */ /* 0x000fe2000001140d */
[----:B------:R-:W-:Y:S01]  /*10d0*/  IMAD.SHL.U32 R136, R140, 0x8, RZ ;  /* 0x000000088c887824 */ /* 0x000fe200078e00ff */
[----:B------:R-:W-:Y:S01]  /*10e0*/  LOP3.LUT R0, R2, 0xfffffff0, RZ, 0xc0, !PT ;  /* 0xfffffff002007812 */ /* 0x000fe200078ec0ff */
[----:B------:R-:W-:Y:S01]  /*10f0*/  IMAD.SHL.U32 R2, R211, 0x40, RZ ;  /* 0x00000040d3027824 */ /* 0x000fe200078e00ff */
[----:B------:R-:W-:Y:S01]  /*1100*/  LEA.HI R3, R3, R6, RZ, 0x3 ;  /* 0x0000000603037211 */ /* 0x000fe200078f18ff */
[----:B------:R-:W-:Y:S01]  /*1110*/  IMAD.SHL.U32 R7, R140, 0x40, RZ ;  /* 0x000000408c077824 */ /* 0x000fe200078e00ff */
[----:B------:R-:W-:Y:S01]  /*1120*/  IADD3 R213, R136, 0x80, RZ ;  /* 0x0000008088d57810 */ /* 0x000fe20007ffe0ff */
[----:B------:R-:W-:Y:S01]  /*1130*/  IMAD.IADD R0, R14, 0x1, -R0 ;  /* 0x000000010e007824 */ /* 0x000fe200078e0a00 */
[----:B------:R-:W-:Y:S01]  /*1140*/  LOP3.LUT R3, R3, 0xfffffff8, RZ, 0xc0, !PT ;  /* 0xfffffff803037812 */ /* 0x000fe200078ec0ff */
[----:B------:R-:W-:Y:S01]  /*1150*/  IMAD.SHL.U32 R140, R140, 0x4, RZ ;  /* 0x000000048c8c7824 */ /* 0x000fe200078e00ff */
[----:B------:R-:W-:-:S02]  /*1160*/  LOP3.LUT R2, R2, 0x1c0, RZ, 0xc0, !PT ;  /* 0x000001c002027812 */ /* 0x000fc400078ec0ff */
[----:B------:R-:W-:Y:S01]  /*1170*/  SHF.R.S32.HI R10, RZ, 0x1f, R0 ;  /* 0x0000001fff0a7819 */ /* 0x000fe20000011400 */
[----:B------:R-:W-:Y:S01]  /*1180*/  IMAD.IADD R6, R6, 0x1, -R3 ;  /* 0x0000000106067824 */ /* 0x000fe200078e0a03 */
[----:B------:R-:W-:Y:S02]  /*1190*/  LOP3.LUT R5, R2, 0x38, R136, 0xf8, !PT ;  /* 0x0000003802057812 */ /* 0x000fe400078ef888 */
[----:B------:R-:W-:Y:S02]  /*11a0*/  SHF.R.U32.HI R4, RZ, 0x3, R2 ;  /* 0x00000003ff047819 */ /* 0x000fe40000011602 */
[----:B------:R-:W-:Y:S02]  /*11b0*/  LEA.HI R3, R9, R14, RZ, 0x6 ;  /* 0x0000000e09037211 */ /* 0x000fe400078f30ff */
[----:B------:R-:W-:Y:S02]  /*11c0*/  LOP3.LUT R2, R7, 0x1c0, RZ, 0xc0, !PT ;  /* 0x000001c007027812 */ /* 0x000fe400078ec0ff */
[----:B------:R-:W-:Y:S01]  /*11d0*/  LEA.HI R10, R10, R0, RZ, 0x3 ;  /* 0x000000000a0a7211 */ /* 0x000fe200078f18ff */
[----:B------:R-:W-:Y:S01]  /*11e0*/  IMAD.SHL.U32 R3, R3, 0x8, RZ ;  /* 0x0000000803037824 */ /* 0x000fe200078e00ff */
[----:B------:R-:W-:-:S02]  /*11f0*/  LOP3.LUT R7, R5, R4, RZ, 0x3c, !PT ;  /* 0x0000000405077212 */ /* 0x000fc400078e3cff */
[----:B------:R-:W-:Y:S02]  /*1200*/  LOP3.LUT R4, R2, 0x8, R8, 0xf8, !PT ;  /* 0x0000000802047812 */ /* 0x000fe400078ef808 */
[----:B------:R-:W-:Y:S02]  /*1210*/  LOP3.LUT R5, R10, 0xfffffff8, RZ, 0xc0, !PT ;  /* 0xfffffff80a057812 */ /* 0x000fe400078ec0ff */
[----:B------:R-:W-:Y:S02]  /*1220*/  SHF.R.U32.HI R2, RZ, 0x3, R2 ;  /* 0x00000003ff027819 */ /* 0x000fe40000011602 */
[----:B------:R-:W-:Y:S01]  /*1230*/  LEA.HI R9, R9, R14, RZ, 0x5 ;  /* 0x0000000e09097211 */ /* 0x000fe200078f28ff */
[----:B------:R-:W-:Y:S01]  /*1240*/  IMAD.IADD R8, R0, 0x1, -R5 ;  /* 0x0000000100087824 */ /* 0x000fe200078e0a05 */
[----:B------:R-:W-:Y:S02]  /*1250*/  LOP3.LUT R12, R4, R2, RZ, 0x3c, !PT ;  /* 0x00000002040c7212 */ /* 0x000fe400078e3cff */
[----:B------:R-:W-:-:S02]  /*1260*/  LOP3.LUT R3, R3, 0xfffffe00, RZ, 0xc0, !PT ;  /* 0xfffffe0003037812 */ /* 0x000fc400078ec0ff */
[--C-:B------:R-:W-:Y:S02]  /*1270*/  SHF.R.S32.HI R2, RZ, 0x5, R9.reuse ;  /* 0x00000005ff027819 */ /* 0x100fe40000011409 */
[----:B------:R-:W-:Y:S02]  /*1280*/  SHF.R.S32.HI R0, RZ, 0x1f, R9 ;  /* 0x0000001fff007819 */ /* 0x000fe40000011409 */
[----:B------:R-:W-:Y:S02]  /*1290*/  LOP3.LUT R5, R13, 0xfffffffc, RZ, 0xc0, !PT ;  /* 0xfffffffc0d057812 */ /* 0x000fe400078ec0ff */
        /* <DEDUP_REMOVED lines=8> */
[----:B------:R-:W-:-:S02]  /*1320*/  LEA.HI R3, R0, R0, RZ, 0x1 ;  /* 0x0000000000037211 */ /* 0x000fc400078f08ff */
[----:B------:R-:W-:Y:S01]  /*1330*/  ISETP.NE.U32.AND P0, PT, R5, 0x1, PT ;  /* 0x000000010500780c */ /* 0x000fe20003f05070 */
[----:B------:R-:W-:Y:S01]  /*1340*/  IMAD.IADD R9, R2, 0x1, -R4 ;  /* 0x0000000102097824 */ /* 0x000fe200078e0a04 */
[----:B------:R-:W-:Y:S01]  /*1350*/  LOP3.LUT R3, R3, 0x1ffffffe, RZ, 0xc0, !PT ;  /* 0x1ffffffe03037812 */ /* 0x000fe200078ec0ff */
[C---:B------:R-:W-:Y:S01]  /*1360*/  IMAD.SHL.U32 R4, R6.reuse, 0x40, RZ ;  /* 0x0000004006047824 */ /* 0x040fe200078e00ff */
[----:B------:R-:W-:Y:S01]  /*1370*/  R2P PR, R6, 0x6 ;  /* 0x0000000606007804 */ /* 0x000fe20000000000 */
[----:B------:R-:W-:Y:S01]  /*1380*/  IMAD.SHL.U32 R6, R2, 0x400, RZ ;  /* 0x0000040002067824 */ /* 0x000fe200078e00ff */
[----:B------:R-:W-:Y:S01]  /*1390*/  SHF.R.S32.HI R7, RZ, 0x1f, R15 ;  /* 0x0000001fff077819 */ /* 0x000fe2000001140f */
[----:B------:R-:W-:Y:S01]  /*13a0*/  IMAD.IADD R13, R0, 0x1, -R3 ;  /* 0x00000001000d7824 */ /* 0x000fe200078e0a03 */
[----:B------:R-:W-:Y:S01]  /*13b0*/  LOP3.LUT R2, R4, 0x1c0, RZ, 0xc0, !PT ;  /* 0x000001c004027812 */ /* 0x000fe200078ec0ff */
[----:B------:R-:W-:Y:S01]  /*13c0*/  IMAD R4, R0, 0x2, R6 ;  /* 0x0000000200047824 */ /* 0x000fe200078e0206 */
[----:B------:R-:W-:Y:S01]  /*13d0*/  LEA.HI R7, R7, R15, RZ, 0x2 ;  /* 0x0000000f07077211 */ /* 0x000fe200078f10ff */
[----:B------:R-:W-:Y:S01]  /*13e0*/  IMAD.SHL.U32 R0, R8, 0x40, RZ ;  /* 0x0000004008007824 */ /* 0x000fe200078e00ff */
[----:B------:R-:W-:Y:S01]  /*13f0*/  LEA.HI R2, R2, R2, RZ, 0x1d ;  /* 0x0000000202027211 */ /* 0x000fe200078fe8ff */
[----:B------:R-:W-:Y:S01]  /*1400*/  IMAD.SHL.U32 R5, R11, 0x8, RZ ;  /* 0x000000080b057824 */ /* 0x000fe200078e00ff */
[----:B------:R-:W-:-:S02]  /*1410*/  SHF.R.S32.HI R3, RZ, 0x2, R7 ;  /* 0x00000002ff037819 */ /* 0x000fc40000011407 */
[----:B------:R-:W-:Y:S01]  /*1420*/  LOP3.LUT R0, R0, 0x1c0, RZ, 0xc0, !PT ;  /* 0x000001c000007812 */ /* 0x000fe200078ec0ff */
[----:B------:R-:W-:Y:S01]  /*1430*/  IMAD.IADD R2, R4, 0x1, R2 ;  /* 0x0000000104027824 */ /* 0x000fe200078e0202 */
[----:B------:R-:W-:Y:S01]  /*1440*/  LOP3.LUT P4, RZ, R8, 0x2, RZ, 0xc0, !PT ;  /* 0x0000000208ff7812 */ /* 0x000fe2000788c0ff */
[----:B------:R-:W-:Y:S01]  /*1450*/  IMAD R14, R9, 0x10, R3 ;  /* 0x00000010090e7824 */ /* 0x000fe200078e0203 */
[----:B------:R-:W-:Y:S01]  /*1460*/  LOP3.LUT R3, R0, 0x8, R5, 0xf8, !PT ;  /* 0x0000000800037812 */ /* 0x000fe200078ef805 */
[----:B------:R-:W-:Y:S01]  /*1470*/  IMAD.SHL.U32 R4, R10, 0x40, RZ ;  /* 0x000000400a047824 */ /* 0x000fe200078e00ff */
[----:B------:R-:W-:Y:S01]  /*1480*/  SHF.R.U32.HI R0, RZ, 0x3, R0 ;  /* 0x00000003ff007819 */ /* 0x000fe20000011600 */
[----:B------:R-:W-:Y:S01]  /*1490*/  IMAD.SHL.U32 R242, R2, 0x2, RZ ;  /* 0x0000000202f27824 */ /* 0x000fe200078e00ff */
[----:B------:R-:W-:Y:S01]  /*14a0*/  LOP3.LUT P3, RZ, R8, 0x4, RZ, 0xc0, !PT ;  /* 0x0000000408ff7812 */ /* 0x000fe2000786c0ff */
[----:B------:R-:W-:Y:S01]  /*14b0*/  IMAD R2, R11, 0x200, R12 ;  /* 0x000002000b027824 */ /* 0x000fe200078e020c */
[----:B------:R-:W-:Y:S01]  /*14c0*/  LOP3.LUT R0, R3, R0, RZ, 0x3c, !PT ;  /* 0x0000000003007212 */ /* 0x000fe200078e3cff */
[----:B------:R-:W-:Y:S01]  /*14d0*/  IMAD.MOV.U32 R8, RZ, RZ, 0x20 ;  /* 0x00000020ff087424 */ /* 0x000fe200078e00ff */
[----:B------:R-:W-:Y:S01]  /*14e0*/  LOP3.LUT R4, R4, 0xfffffe00, RZ, 0xc0, !PT ;  /* 0xfffffe0004047812 */ /* 0x000fe200078ec0ff */
[----:B------:R-:W-:Y:S01]  /*14f0*/  IMAD.MOV.U32 R9, RZ, RZ, 0x40 ;  /* 0x00000040ff097424 */ /* 0x000fe200078e00ff */
[----:B------:R-:W-:Y:S01]  /*1500*/  IADD3 R5, R242, 0x80, RZ ;  /* 0x00000080f2057810 */ /* 0x000fe20007ffe0ff */
[----:B------:R1:W-:Y:S01]  /*1510*/  STL [R1+0x4], R14 ;  /* 0x0000040e01007387 */ /* 0x0003e20000100800 */
[----:B------:R-:W-:Y:S01]  /*1520*/  IADD3 R3, R0, R4, R6 ;  /* 0x0000000400037210 */ /* 0x000fe20007ffe006 */
[----:B------:R-:W-:Y:S01]  /*1530*/  IMAD R240, R13, 0x8, R14 ;  /* 0x000000080df07824 */ /* 0x000fe200078e020e */
[----:B------:R-:W-:-:S02]  /*1540*/  IADD3 R243, R242, 0x70, RZ ;  /* 0x00000070f2f37810 */ /* 0x000fc40007ffe0ff */
[----:B------:R-:W-:Y:S02]  /*1550*/  LOP3.LUT R4, R0, R4, RZ, 0xfc, !PT ;  /* 0x0000000400047212 */ /* 0x000fe400078efcff */
[----:B------:R-:W-:Y:S02]  /*1560*/  @P0 IADD3 R243, R5, 0x10, RZ ;  /* 0x0000001005f30810 */ /* 0x000fe40007ffe0ff */
[----:B------:R-:W-:Y:S02]  /*1570*/  IADD3 R0, R140, 0x40, RZ ;  /* 0x000000408c007810 */ /* 0x000fe40007ffe0ff */
[----:B------:R-:W-:Y:S02]  /*1580*/  LOP3.LUT R5, R7, 0x7ffffffc, RZ, 0xc0, !PT ;  /* 0x7ffffffc07057812 */ /* 0x000fe400078ec0ff */
[----:B------:R-:W-:Y:S01]  /*1590*/  LEA R186, R2, 0xc080, 0x1 ;  /* 0x0000c08002ba7811 */ /* 0x000fe200078e08ff */
[----:B------:R-:W-:Y:S01]  /*15a0*/  IMAD.IADD R138, R140, 0x1, R0 ;  /* 0x000000018c8a7824 */ /* 0x000fe200078e0200 */
[C---:B------:R-:W-:Y:S01]  /*15b0*/  SEL R2, R8.reuse, 0xffffffe0, !P4 ;  /* 0xffffffe008027807 */ /* 0x040fe20006000000 */
[----:B------:R-:W-:Y:S01]  /*15c0*/  IMAD.IADD R0, R15, 0x1, -R5 ;  /* 0x000000010f007824 */ /* 0x000fe200078e0a05 */
[----:B------:R-:W-:-:S02]  /*15d0*/  SEL R5, R8, 0xffffffe0, !P1 ;  /* 0xffffffe008057807 */ /* 0x000fc40004800000 */
[----:B------:R-:W-:Y:S01]  /*15e0*/  LEA R191, R3, 0x10080, 0x1 ;  /* 0x0001008003bf7811 */ /* 0x000fe200078e08ff */
[----:B------:R-:W-:Y:S01]  /*15f0*/  IMAD.SHL.U32 R217, R0, 0x2, RZ ;  /* 0x0000000200d97824 */ /* 0x000fe200078e00ff */
[----:B------:R-:W-:Y:S01]  /*1600*/  LEA R187, R4, 0x8080, 0x1 ;  /* 0x0000808004bb7811 */ /* 0x000fe200078e08ff */
[----:B------:R-:W-:Y:S01]  /*1610*/  IMAD.IADD R245, R242, 0x1, R5 ;  /* 0x00000001f2f57824 */ /* 0x000fe200078e0205 */
[----:B------:R-:W-:Y:S01]  /*1620*/  SEL R6, R9, 0xffffffc0, !P2 ;  /* 0xffffffc009067807 */ /* 0x000fe20005000000 */
[----:B------:R-:W-:Y:S01]  /*1630*/  IMAD.IADD R244, R5, 0x1, R243 ;  /* 0x0000000105f47824 */ /* 0x000fe200078e02f3 */
[----:B------:R-:W-:Y:S01]  /*1640*/  IADD3 R15, R217, 0x10, RZ ;  /* 0x00000010d90f7810 */ /* 0x000fe20007ffe0ff */
[----:B------:R-:W-:Y:S01]  /*1650*/  IMAD.IADD R192, R191, 0x1, R2 ;  /* 0x00000001bfc07824 */ /* 0x000fe200078e0202 */
[C---:B------:R-:W-:Y:S01]  /*1660*/  IADD3 R16, R217.reuse, 0x8, RZ ;  /* 0x00000008d9107810 */ /* 0x040fe20007ffe0ff */
[----:B------:R-:W-:Y:S01]  /*1670*/  IMAD.IADD R188, R2, 0x1, R187 ;  /* 0x0000000102bc7824 */ /* 0x000fe200078e02bb */
[----:B------:R-:W-:Y:S01]  /*1680*/  IADD3 R11, R217, 0x28, RZ ;  /* 0x00000028d90b7810 */ /* 0x000fe20007ffe0ff */
[--C-:B------:R-:W-:Y:S01]  /*1690*/  IMAD.IADD R249, R242, 0x1, R6.reuse ;  /* 0x00000001f2f97824 */ /* 0x100fe200078e0206 */
[----:B------:R-:W-:Y:S01]  /*16a0*/  SEL R0, R9, 0xffffffc0, !P3 ;  /* 0xffffffc009007807 */ /* 0x000fe20005800000 */
[C---:B------:R-:W-:Y:S01]  /*16b0*/  IMAD.IADD R248, R6.reuse, 0x1, R245 ;  /* 0x0000000106f87824 */ /* 0x040fe200078e02f5 */
[C---:B-1----:R-:W-:Y:S01]  /*16c0*/  IADD3 R14, R217.reuse, 0x18, RZ ;  /* 0x00000018d90e7810 */ /* 0x042fe20007ffe0ff */
[----:B------:R-:W-:Y:S01]  /*16d0*/  IMAD.IADD R247, R6, 0x1, R243 ;  /* 0x0000000106f77824 */ /* 0x000fe200078e02f3 */
[C---:B------:R-:W-:Y:S01]  /*16e0*/  IADD3 R7, R217.reuse, 0x38, RZ ;  /* 0x00000038d9077810 */ /* 0x040fe20007ffe0ff */
[----:B------:R-:W-:Y:S01]  /*16f0*/  IMAD.IADD R246, R244, 0x1, R6 ;  /* 0x00000001f4f67824 */ /* 0x000fe200078e0206 */
[----:B------:R-:W-:Y:S01]  /*1700*/  IADD3 R12, R217, 0x20, RZ ;  /* 0x00000020d90c7810 */ /* 0x000fe20007ffe0ff */
[--C-:B------:R-:W-:Y:S01]  /*1710*/  IMAD.IADD R194, R191, 0x1, R0.reuse ;  /* 0x00000001bfc27824 */ /* 0x100fe200078e0200 */
[C---:B------:R-:W-:Y:S01]  /*1720*/  IADD3 R10, R217.reuse, 0x30, RZ ;  /* 0x00000030d90a7810 */ /* 0x040fe20007ffe0ff */
[----:B------:R-:W-:Y:S01]  /*1730*/  IMAD.IADD R190, R0, 0x1, R187 ;  /* 0x0000000100be7824 */ /* 0x000fe200078e02bb */
[----:B------:R-:W-:Y:S01]  /*1740*/  IADD3 R252, R217, 0x40, RZ ;  /* 0x00000040d9fc7810 */ /* 0x000fe20007ffe0ff */
[----:B------:R-:W-:Y:S01]  /*1750*/  IMAD.IADD R193, R192, 0x1, R0 ;  /* 0x00000001c0c17824 */ /* 0x000fe200078e0200 */
[----:B------:R-:W-:Y:S01]  /*1760*/  SHF.R.S32.HI R8, RZ, 0x1f, R15 ;  /* 0x0000001fff087819 */ /* 0x000fe2000001140f */
[----:B------:R-:W-:Y:S01]  /*1770*/  IMAD.IADD R189, R0, 0x1, R188 ;  /* 0x0000000100bd7824 */ /* 0x000fe200078e02bc */
[----:B------:R-:W-:-:S02]  /*1780*/  SHF.R.S32.HI R9, RZ, 0x1f, R16 ;  /* 0x0000001fff097819 */ /* 0x000fc40000011410 */
[----:B------:R-:W-:Y:S02]  /*1790*/  SHF.R.S32.HI R8, RZ, 0x1f, R11 ;  /* 0x0000001fff087819 */ /* 0x000fe4000001140b */
[----:B------:R-:W-:Y:S02]  /*17a0*/  SHF.R.S32.HI R9, RZ, 0x1f, R14 ;  /* 0x0000001fff097819 */ /* 0x000fe4000001140e */
[----:B------:R-:W-:Y:S02]  /*17b0*/  SHF.R.S32.HI R8, RZ, 0x1f, R7 ;  /* 0x0000001fff087819 */ /* 0x000fe40000011407 */
[----:B------:R-:W-:Y:S02]  /*17c0*/  IADD3 R139, R140, 0x60, RZ ;  /* 0x000000608c8b7810 */ /* 0x000fe40007ffe0ff */
[----:B------:R-:W-:Y:S02]  /*17d0*/  IADD3 R214, R136, 0xc0, RZ ;  /* 0x000000c088d67810 */ /* 0x000fe40007ffe0ff */
[----:B------:R-:W-:-:S02]  /*17e0*/  IADD3 R250, R217, 0x48, RZ ;  /* 0x00000048d9fa7810 */ /* 0x000fc40007ffe0ff */
[----:B------:R-:W-:Y:S02]  /*17f0*/  SHF.R.S32.HI R12, RZ, 0x1f, R12 ;  /* 0x0000001fff0c7819 */ /* 0x000fe4000001140c */
[----:B------:R-:W-:Y:S02]  /*1800*/  SHF.R.S32.HI R9, RZ, 0x1f, R10 ;  /* 0x0000001fff097819 */ /* 0x000fe4000001140a */
[----:B------:R-:W-:Y:S02]  /*1810*/  SHF.R.S32.HI R7, RZ, 0x1f, R252 ;  /* 0x0000001fff077819 */ /* 0x000fe400000114fc */
.L_x_1169:
[----:B------:R-:W-:-:S04]  /*1820*/  IMAD.MOV.U32 R13, RZ, RZ, 0x4 ;  /* 0x00000004ff0d7424 */ /* 0x000fc800078e00ff */
[----:B------:R-:W-:-:S05]  /*1830*/  IMAD.WIDE R2, R235, R13, c[0x0][0x588] ;  /* 0x00016200eb027625 */ /* 0x000fca00078e020d */
[----:B------:R-:W2:Y:S01]  /*1840*/  LDG.E R236, [R2.64] ;  /* 0x0000000602ec7981 */ /* 0x000ea2000c1e1900 */
[----:B------:R-:W-:Y:S01]  /*1850*/  ISETP.NE.U32.AND P4, PT, RZ, c[0x0][0x360], PT ;  /* 0x0000d800ff007a0c */ /* 0x000fe20003f85070 */
[----:B------:R-:W-:Y:S01]  /*1860*/  CS2R R112, SRZ ;  /* 0x0000000000707805 */ /* 0x000fe2000001ff00 */
        /* <DEDUP_REMOVED lines=8> */
[----:B------:R-:W-:Y:S01]  /*18f0*/  IMAD.MOV.U32 R12, RZ, RZ, RZ ;  /* 0x000000ffff0c7224 */ /* 0x000fe200078e00ff */
[----:B--2---:R-:W-:Y:S02]  /*1900*/  SHF.R.S32.HI R241, RZ, 0x1f, R236 ;  /* 0x0000001ffff17819 */ /* 0x004fe400000114ec */
[C---:B------:R-:W-:Y:S02]  /*1910*/  @P4 LEA R2, P0, R236.reuse, c[0x0][0x360], 0x2 ;  /* 0x0000d800ec024a11 */ /* 0x040fe400078010ff */
[----:B------:R-:W-:-:S02]  /*1920*/  @P2 LEA R4, P1, R236, c[0x0][0x370], 0x2 ;  /* 0x0000dc00ec042a11 */ /* 0x000fc400078210ff */
        /* <DEDUP_REMOVED lines=24> */
.L_x_997:
[----:B------:R-:W-:-:S04]  /*1ab0*/  ISETP.NE.U32.AND P0, PT, RZ, c[0x0][0x368], PT ;  /* 0x0000da00ff007a0c */ /* 0x000fc80003f05070 */
[----:B------:R-:W-:-:S13]  /*1ac0*/  ISETP.NE.AND.EX P0, PT, RZ, c[0x0][0x36c], PT, P0 ;  /* 0x0000db00ff007a0c */ /* 0x000fda0003f05300 */
[----:B------:R-:W-:Y:S05]  /*1ad0*/  @!P0 BRA `(.L_x_998) ;  /* 0x0000004000008947 */ /* 0x000fea0003800000 */
[----:B---3--:R-:W-:-:S04]  /*1ae0*/  LEA R4, P0, R236, c[0x0][0x368], 0x2 ;  /* 0x0000da00ec047a11 */ /* 0x008fc800078010ff */
[----:B------:R-:W-:-:S05]  /*1af0*/  LEA.HI.X R5, R236, c[0x0][0x36c], R241, 0x2, P0 ;  /* 0x0000db00ec057a11 */ /* 0x000fca00000f14f1 */
[----:B------:R1:W5:Y:S01]  /*1b00*/  LDG.E R11, [R4.64] ;  /* 0x00000006040b7981 */ /* 0x000362000c1e1900 */
[----:B------:R-:W-:Y:S05]  /*1b10*/  BRA `(.L_x_999) ;  /* 0x0000005000007947 */ /* 0x000fea0003800000 */
.L_x_998:
[----:B------:R-:W-:Y:S01]  /*1b20*/  MOV R11, c[0x0][0x1d0] ;  /* 0x00007400000b7a02 */ /* 0x000fe20000000f00 */
[----:B------:R-:W-:Y:S05]  /*1b30*/  @!P6 BRA `(.L_x_999) ;  /* 0x000000300000e947 */ /* 0x000fea0003800000 */
[----:B---3--:R-:W2:Y:S04]  /*1b40*/  LDG.E R6, [R4.64] ;  /* 0x0000000604067981 */ /* 0x008ea8000c1e1900 */
[----:B------:R-:W2:Y:S02]  /*1b50*/  LDG.E R0, [R4.64+0x4] ;  /* 0x0000040604007981 */ /* 0x000ea4000c1e1900 */
[----:B--2---:R-:W-:Y:S02]  /*1b60*/  IADD3 R11, -R6, R0, RZ ;  /* 0x00000000060b7210 */ /* 0x004fe40007ffe1ff */
.L_x_999:
[----:B-1-3--:R1:W2:Y:S04]  /*1b70*/  @P5 LDG.E R5, [R2.64] ;  /* 0x0000000602055981 */ /* 0x00a2a8000c1e1900 */
[----:B------:R1:W2:Y:S01]  /*1b80*/  @P5 LDG.E R4, [R2.64+0x4] ;  /* 0x0000040602045981 */ /* 0x0002a2000c1e1900 */
[----:B------:R-:W-:Y:S01]  /*1b90*/  ISETP.NE.U32.AND P0, PT, RZ, c[0x0][0x378], PT ;  /* 0x0000de00ff007a0c */ /* 0x000fe20003f05070 */
[----:B-----5:R-:W-:-:S03]  /*1ba0*/  IMAD.MOV.U32 R110, RZ, RZ, R11 ;  /* 0x000000ffff6e7224 */ /* 0x020fc600078e000b */
[----:B------:R-:W-:Y:S01]  /*1bb0*/  ISETP.NE.AND.EX P1, PT, RZ, c[0x0][0x37c], PT, P0 ;  /* 0x0000df00ff007a0c */ /* 0x000fe20003f25300 */
[----:B------:R-:W-:Y:S02]  /*1bc0*/  IMAD.MOV.U32 R0, RZ, RZ, c[0x0][0x2c4] ;  /* 0x0000b100ff007624 */ /* 0x000fe400078e00ff */
[----:B------:R-:W-:Y:S02]  /*1bd0*/  IMAD.SHL.U32 R233, R233, 0x80, RZ ;  /* 0x00000080e9e97824 */ /* 0x000fe400078e00ff */
[----:B------:R-:W-:-:S08]  /*1be0*/  IMAD.MOV.U32 R64, RZ, RZ, c[0x0][0x228] ;  /* 0x00008a00ff407624 */ /* 0x000fd000078e00ff */
[----:B-1----:R-:W-:-:S04]  /*1bf0*/  @P1 LEA R2, P0, R236, c[0x0][0x378], 0x2 ;  /* 0x0000de00ec021a11 */ /* 0x002fc800078010ff */
[----:B------:R-:W-:Y:S02]  /*1c00*/  @P1 LEA.HI.X R3, R236, c[0x0][0x37c], R241, 0x2, P0 ;  /* 0x0000df00ec031a11 */ /* 0x000fe400000f14f1 */
[----:B------:R-:W-:Y:S01]  /*1c10*/  ISETP.NE.AND P0, PT, R0, 0x1, PT ;  /* 0x000000010000780c */ /* 0x000fe20003f05270 */
[----:B------:R-:W-:Y:S01]  /*1c20*/  IMAD.IADD R10, R11, 0x1, -R113 ;  /* 0x000000010b0a7824 */ /* 0x000fe200078e0a71 */
[----:B------:R-:W-:Y:S01]  /*1c30*/  IADD3 R0, R233, 0x7f, RZ ;  /* 0x0000007fe9007810 */ /* 0x000fe20007ffe0ff */
[----:B------:R1:W5:Y:S01]  /*1c40*/  @P1 LDG.E R110, [R2.64] ;  /* 0x00000006026e1981 */ /* 0x000362000c1e1900 */
[----:B------:R-:W-:Y:S01]  /*1c50*/  LOP3.LUT R6, R234, 0xff0000, RZ, 0xc0, !PT ;  /* 0x00ff0000ea067812 */ /* 0x000fe200078ec0ff */
[----:B------:R-:W-:Y:S08]  /*1c60*/  BSSY B0, `(.L_x_1000) ;  /* 0x0000036000007945 */ /* 0x000ff00003800000 */
[----:B-1----:R-:W-:Y:S01]  /*1c70*/  @P0 IMAD.HI.U32 R2, R0, c[0x0][0x2c8], RZ ;  /* 0x0000b20000020a27 */ /* 0x002fe200078e00ff */
[----:B------:R-:W-:-:S04]  /*1c80*/  LOP3.LUT R3, R234, 0xff000000, RZ, 0xc0, !PT ;  /* 0xff000000ea037812 */ /* 0x000fc800078ec0ff */
[----:B------:R-:W-:Y:S02]  /*1c90*/  @P0 SHF.R.U32.HI R0, RZ, c[0x0][0x2cc], R2 ;  /* 0x0000b300ff000a19 */ /* 0x000fe40000011602 */
[----:B------:R-:W-:-:S04]  /*1ca0*/  SHF.R.U32.HI R3, RZ, 0x8, R3 ;  /* 0x00000008ff037819 */ /* 0x000fc80000011603 */
[----:B------:R-:W-:-:S04]  /*1cb0*/  LEA.HI R3, R6, R3, RZ, 0x10 ;  /* 0x0000000306037211 */ /* 0x000fc800078f80ff */
[----:B------:R-:W-:Y:S02]  /*1cc0*/  SHF.R.U32.HI R234, RZ, 0x10, R3 ;  /* 0x00000010ffea7819 */ /* 0x000fe40000011603 */
[----:B------:R-:W-:Y:S02]  /*1cd0*/  LOP3.LUT R251, R3, 0xff, RZ, 0xc0, !PT ;  /* 0x000000ff03fb7812 */ /* 0x000fe400078ec0ff */
[----:B------:R-:W-:-:S04]  /*1ce0*/  ISETP.NE.AND P1, PT, R234, RZ, PT ;  /* 0x000000ffea00720c */ /* 0x000fc80003f25270 */
[----:B------:R-:W-:Y:S01]  /*1cf0*/  SEL R109, R234, c[0x0][0x338], P1 ;  /* 0x0000ce00ea6d7a07 */ /* 0x000fe20000800000 */
[----:B--2---:R-:W-:-:S04]  /*1d00*/  @P5 IMAD.IADD R64, R4, 0x1, -R5 ;  /* 0x0000000104405824 */ /* 0x004fc800078e0a05 */
[----:B------:R-:W-:-:S05]  /*1d10*/  IMAD.IADD R237, R10, 0x1, R64 ;  /* 0x000000010aed7824 */ /* 0x000fca00078e0240 */
[C---:B------:R-:W-:Y:S02]  /*1d20*/  IADD3 R120, R237.reuse, 0x20, -R238 ;  /* 0x00000020ed787810 */ /* 0x040fe40007ffe8ee */
[----:B------:R-:W-:-:S03]  /*1d30*/  IADD3 R2, R237, 0x1f, RZ ;  /* 0x0000001fed027810 */ /* 0x000fc60007ffe0ff */
[----:B------:R-:W-:Y:S01]  /*1d40*/  IMAD.IADD R0, R120, 0x1, R0 ;  /* 0x0000000178007824 */ /* 0x000fe200078e0200 */
[----:B------:R-:W-:-:S04]  /*1d50*/  SHF.R.S32.HI R4, RZ, 0x1f, R2 ;  /* 0x0000001fff047819 */ /* 0x000fc80000011402 */
[----:B------:R-:W-:Y:S02]  /*1d60*/  SHF.R.S32.HI R5, RZ, 0x1f, R0 ;  /* 0x0000001fff057819 */ /* 0x000fe40000011400 */
[----:B------:R-:W-:Y:S02]  /*1d70*/  LEA.HI R2, R4, R2, RZ, 0x5 ;  /* 0x0000000204027211 */ /* 0x000fe400078f28ff */
[----:B------:R-:W-:Y:S02]  /*1d80*/  LEA.HI R0, R5, R0, RZ, 0x5 ;  /* 0x0000000005007211 */ /* 0x000fe400078f28ff */
[----:B------:R-:W-:Y:S02]  /*1d90*/  SHF.R.S32.HI R117, RZ, 0x5, R2 ;  /* 0x00000005ff757819 */ /* 0x000fe40000011402 */
[----:B------:R-:W-:-:S04]  /*1da0*/  SHF.R.S32.HI R0, RZ, 0x5, R0 ;  /* 0x00000005ff007819 */ /* 0x000fc80000011400 */
[----:B------:R-:W-:Y:S01]  /*1db0*/  IMNMX R5, R117, R0, PT ;  /* 0x0000000075057217 */ /* 0x000fe20003800200 */
[----:B------:R-:W-:-:S03]  /*1dc0*/  IMAD.MOV.U32 R0, RZ, RZ, RZ ;  /* 0x000000ffff007224 */ /* 0x000fc600078e00ff */
[----:B------:R-:W-:-:S13]  /*1dd0*/  ISETP.GE.AND P0, PT, R5, 0x1, PT ;  /* 0x000000010500780c */ /* 0x000fda0003f06270 */
        /* <DEDUP_REMOVED lines=30> */
.L_x_1001:
[----:B------:R-:W-:Y:S05]  /*1fc0*/  BSYNC B0 ;  /* 0x0000000000007941 */ /* 0x000fea0003800000 */
.L_x_1000:
        /* <DEDUP_REMOVED lines=222> */
.L_x_1021:
[-C--:B------:R-:W-:Y:S01]  /*2db0*/  IMAD R0, R116, R46.reuse, RZ ;  /* 0x0000002e74007224 */ /* 0x080fe200078e02ff */
[----:B------:R-:W-:Y:S01]  /*2dc0*/  SHF.R.S32.HI R60, RZ, 0x1f, R46 ;  /* 0x0000001fff3c7819 */ /* 0x000fe2000001142e */
[----:B------:R-:W-:Y:S01]  /*2dd0*/  IMAD.WIDE.U32 R10, R124, R46, RZ ;  /* 0x0000002e7c0a7225 */ /* 0x000fe200078e00ff */
[----:B------:R-:W-:Y:S04]  /*2de0*/  DEPBAR.LE SB0, 0x0 ;  /* 0x000080000000791a */ /* 0x000fe80000000000 */
[----:B------:R-:W-:Y:S01]  /*2df0*/  WARPSYNC 0xffffffff ;  /* 0xffffffff00007948 */ /* 0x000fe20003800000 */
[----:B------:R-:W-:Y:S01]  /*2e00*/  BAR.SYNC.DEFER_BLOCKING 0x0 ;  /* 0x0000000000007b1d */ /* 0x000fe20000010000 */
[----:B------:R-:W-:Y:S01]  /*2e10*/  ISETP.GE.AND P1, PT, R128, 0x1, PT ;  /* 0x000000018000780c */ /* 0x000fe20003f26270 */
[----:B------:R-:W-:Y:S01]  /*2e20*/  IMAD R2, R60, R124, R0 ;  /* 0x0000007c3c027224 */ /* 0x000fe200078e0200 */
[----:B------:R-:W-:Y:S03]  /*2e30*/  IADD3 R0, P0, R101, R10, RZ ;  /* 0x0000000a65007210 */ /* 0x000fe60007f1e0ff */
[----:B------:R-:W-:Y:S04]  /*2e40*/  IMAD.IADD R13, R11, 0x1, R2 ;  /* 0x000000010b0d7824 */ /* 0x000fe800078e0202 */
        /* <DEDUP_REMOVED lines=19> */
[C---:B------:R-:W-:Y:S01]  /*2f80*/  IADD3 R15, R140.reuse, 0x20, RZ ;  /* 0x000000208c0f7810 */ /* 0x040fe20007ffe0ff */
[----:B------:R-:W-:Y:S01]  /*2f90*/  CS2R R16, SRZ ;  /* 0x0000000000107805 */ /* 0x000fe2000001ff00 */
[----:B------:R-:W-:Y:S01]  /*2fa0*/  IADD3 R19, R140, 0x40, RZ ;  /* 0x000000408c137810 */ /* 0x000fe20007ffe0ff */
[----:B------:R-:W-:Y:S01]  /*2fb0*/  CS2R R12, SRZ ;  /* 0x00000000000c7805 */ /* 0x000fe2000001ff00 */
[----:B------:R-:W-:Y:S01]  /*2fc0*/  CS2R R6, SRZ ;  /* 0x0000000000067805 */ /* 0x000fe2000001ff00 */
[----:B------:R-:W-:Y:S01]  /*2fd0*/  CS2R R2, SRZ ;  /* 0x0000000000027805 */ /* 0x000fe2000001ff00 */
[----:B------:R-:W-:Y:S01]  /*2fe0*/  CS2R R32, SRZ ;  /* 0x0000000000207805 */ /* 0x000fe2000001ff00 */
[----:B------:R-:W-:Y:S01]  /*2ff0*/  CS2R R30, SRZ ;  /* 0x00000000001e7805 */ /* 0x000fe2000001ff00 */
[----:B------:R-:W-:Y:S01]  /*3000*/  CS2R R28, SRZ ;  /* 0x00000000001c7805 */ /* 0x000fe2000001ff00 */
[----:B------:R-:W-:Y:S02]  /*3010*/  CS2R R22, SRZ ;  /* 0x0000000000167805 */ /* 0x000fe4000001ff00 */
        /* <DEDUP_REMOVED lines=33> */
.L_x_1007:
[----:B------:R-:W-:Y:S05]  /*3230*/  BSYNC B0 ;  /* 0x0000000000007941 */ /* 0x000fea0003800000 */
.L_x_1006:
        /* <DEDUP_REMOVED lines=35> */
[C---:B------:R-:W-:Y:S01]  /*3470*/  @!P0 IMAD.U32 R5, R23.reuse, 0x10000, RZ ;  /* 0x0001000017058824 */ /* 0x040fe200078e00ff */
[----:B------:R-:W-:Y:S02]  /*3480*/  @!P0 PRMT R14, R2, 0x5410, R0 ;  /* 0x00005410020e8816 */ /* 0x000fe40000000000 */
[C---:B------:R-:W-:Y:S02]  /*3490*/  @!P0 SHF.L.U32 R3, R4.reuse, 0x10, RZ ;  /* 0x0000001004038819 */ /* 0x040fe400000006ff */
        /* <DEDUP_REMOVED lines=39> */
.L_x_1010:
[----:B------:R-:W-:Y:S05]  /*3710*/  BSYNC B0 ;  /* 0x0000000000007941 */ /* 0x000fea0003800000 */
.L_x_1009:
        /* <DEDUP_REMOVED lines=56> */
.L_x_1012:
[----:B------:R-:W-:Y:S05]  /*3aa0*/  BSYNC B0 ;  /* 0x0000000000007941 */ /* 0x000fea0003800000 */
.L_x_1011:
        /* <DEDUP_REMOVED lines=56> */
.L_x_1014:
[----:B------:R-:W-:Y:S05]  /*3e30*/  BSYNC B0 ;  /* 0x0000000000007941 */ /* 0x000fea0003800000 */
.L_x_1013:
        /* <DEDUP_REMOVED lines=56> */
.L_x_1005:
        /* <DEDUP_REMOVED lines=31> */
.L_x_1016:
[----:B------:R-:W-:Y:S05]  /*43b0*/  BSYNC B0 ;  /* 0x0000000000007941 */ /* 0x000fea0003800000 */
.L_x_1015:
        /* <DEDUP_REMOVED lines=137> */
.L_x_1018:
[----:B------:R-:W-:Y:S05]  /*4c50*/  BSYNC B0 ;  /* 0x0000000000007941 */ /* 0x000fea0003800000 */
.L_x_1017:
        /* <DEDUP_REMOVED lines=117> */
.L_x_1004:
        /* <DEDUP_REMOVED lines=21> */
.L_x_1008:
[----:B------:R-:W-:Y:S05]  /*5500*/  BSYNC B1 ;  /* 0x0000000000017941 */ /* 0x000fea0003800000 */
.L_x_1003:
[----:B-1---5:R-:W-:Y:S01]  /*5510*/  IMAD.SHL.U32 R6, R46, 0x20, RZ ;  /* 0x000000202e067824 */ /* 0x022fe200078e00ff */
[----:B------:R-:W-:Y:S03]  /*5520*/  BSSY B0, `(.L_x_1019) ;  /* 0x0000036000007945 */ /* 0x000fe60003800000 */
[----:B------:R-:W-:Y:S05]  /*5530*/  IMAD.IADD R0, R102, 0x1, -R6 ;  /* 0x0000000166007824 */ /* 0x000fea00078e0a06 */
[----:B------:R-:W-:Y:S11]  /*5540*/  ISETP.GE.AND P0, PT, R0, 0x1, PT ;  /* 0x000000010000780c */ /* 0x000ff60003f06270 */
[----:B------:R-:W-:Y:S02]  /*5550*/  @!UPT UIADD3 URZ, URZ, URZ, URZ ;  /* 0x0000003f3f3ff290 */ /* 0x000fe4000fffe03f */
[C---:B------:R-:W-:Y:S02]  /*5560*/  @P0 LEA R0, P1, R46.reuse, R103, 0x5 ;  /* 0x000000672e000211 */ /* 0x040fe400078228ff */
[----:B--2---:R-:W-:Y:S02]  /*5570*/  @P0 MOV R3, R98 ;  /* 0x0000006200030202 */ /* 0x004fe40000000f00 */
[----:B------:R-:W-:Y:S05]  /*5580*/  @P0 LEA.HI.X R2, R46, R106, R60, 0x5, P1 ;  /* 0x0000006a2e020211 */ /* 0x000fea00008f2c3c */
[----:B------:R-:W-:Y:S02]  /*5590*/  @P0 IMAD R4, R2, c[0x0][0x258], RZ ;  /* 0x0000960002040a24 */ /* 0x000fe400078e02ff */
[----:B------:R-:W-:Y:S04]  /*55a0*/  @P0 IMAD.MOV.U32 R2, RZ, RZ, R82 ;  /* 0x000000ffff020224 */ /* 0x000fe800078e0052 */
[C---:B------:R-:W-:Y:S04]  /*55b0*/  @P0 IMAD.WIDE.U32 R2, R0.reuse, c[0x0][0x258], R2 ;  /* 0x0000960000020a25 */ /* 0x040fe800078e0002 */
        /* <DEDUP_REMOVED lines=44> */
.L_x_1020:
[----:B-1----:R-:W-:Y:S05]  /*5880*/  BSYNC B0 ;  /* 0x0000000000007941 */ /* 0x002fea0003800000 */
.L_x_1019:
        /* <DEDUP_REMOVED lines=22> */
.L_x_1002:
[----:B------:R-:W-:Y:S01]  /*59f0*/  IMAD.MOV.U32 R0, RZ, RZ, c[0x0][0x2c4] ;  /* 0x0000b100ff007624 */ /* 0x000fe200078e00ff */
[----:B------:R-:W-:Y:S01]  /*5a00*/  LOP3.LUT R216, R216, 0xffffffdf, RZ, 0xc0, !PT ;  /* 0xffffffdfd8d87812 */ /* 0x000fe200078ec0ff */
[----:B------:R-:W-:Y:S01]  /*5a10*/  BSSY B0, `(.L_x_1022) ;  /* 0x000002c000007945 */ /* 0x000fe20003800000 */
[----:B------:R-:W-:-:S02]  /*5a20*/  IMAD.IADD R10, R112, 0x1, R113 ;  /* 0x00000001700a7824 */ /* 0x000fc400078e0271 */
[----:B------:R-:W-:Y:S02]  /*5a30*/  ISETP.NE.AND P3, PT, R0, 0x1, PT ;  /* 0x000000010000780c */ /* 0x000fe40003f65270 */
[----:B------:R-:W-:-:S11]  /*5a40*/  IADD3 R0, R233, 0x7f, RZ ;  /* 0x0000007fe9007810 */ /* 0x000fd60007ffe0ff */
[----:B------:R-:W-:Y:S01]  /*5a50*/  @P3 IMAD.HI.U32 R2, R0, c[0x0][0x2c8], RZ ;  /* 0x0000b20000023a27 */ /* 0x000fe200078e00ff */
[----:B------:R-:W-:-:S04]  /*5a60*/  @P3 LOP3.LUT R216, R216, 0x20, RZ, 0xfc, !PT ;  /* 0x00000020d8d83812 */ /* 0x000fc800078efcff */
[----:B------:R-:W-:-:S05]  /*5a70*/  @P3 SHF.R.U32.HI R0, RZ, c[0x0][0x2cc], R2 ;  /* 0x0000b300ff003a19 */ /* 0x000fca0000011602 */
[----:B------:R-:W-:-:S05]  /*5a80*/  IMAD.IADD R0, R120, 0x1, R0 ;  /* 0x0000000178007824 */ /* 0x000fca00078e0200 */
[----:B------:R-:W-:-:S04]  /*5a90*/  SHF.R.S32.HI R2, RZ, 0x1f, R0 ;  /* 0x0000001fff027819 */ /* 0x000fc80000011400 */
[----:B------:R-:W-:-:S04]  /*5aa0*/  LEA.HI R0, R2, R0, RZ, 0x5 ;  /* 0x0000000002007211 */ /* 0x000fc800078f28ff */
[----:B------:R-:W-:-:S04]  /*5ab0*/  SHF.R.S32.HI R0, RZ, 0x5, R0 ;  /* 0x00000005ff007819 */ /* 0x000fc80000011400 */
[----:B-1----:R-:W-:Y:S01]  /*5ac0*/  IMNMX R5, R117, R0, PT ;  /* 0x0000000075057217 */ /* 0x002fe20003800200 */
        /* <DEDUP_REMOVED lines=32> */
.L_x_1023:
[----:B------:R-:W-:Y:S05]  /*5cd0*/  BSYNC B0 ;  /* 0x0000000000007941 */ /* 0x000fea0003800000 */
.L_x_1022:
[----:B------:R-:W-:Y:S01]  /*5ce0*/  IMAD R212, R251, R0, RZ ;  /* 0x00000000fbd47224 */ /* 0x000fe200078e02ff */
        /* <DEDUP_REMOVED lines=72> */
[----:B------:R-:W1:Y:S03]  /*6170*/  S2R R6, SR_TID.X ;  /* 0x0000000000067919 */ /* 0x000e660000002100 */
[----:B------:R-:W-:-:S13]  /*6180*/  ISETP.NE.AND.EX P1, PT, RZ, c[0x0][0x344], PT, P0 ;  /* 0x0000d100ff007a0c */ /* 0x000fda0003f25300 */
[----:B------:R-:W-:-:S04]  /*6190*/  @P1 IMAD.MOV.U32 R2, RZ, RZ, 0x4 ;  /* 0x00000004ff021424 */ /* 0x000fc800078e00ff */
[----:B------:R-:W-:-:S05]  /*61a0*/  @P1 IMAD.WIDE R2, R236, R2, c[0x0][0x340] ;  /* 0x0000d000ec021625 */ /* 0x000fca00078e0202 */
[----:B------:R1:W2:Y:S01]  /*61b0*/  @P1 LDG.E R14, [R2.64] ;  /* 0x00000006020e1981 */ /* 0x0002a2000c1e1900 */
[----:B------:R-:W-:Y:S02]  /*61c0*/  SHF.R.S32.HI R0, RZ, 0x1f, R119 ;  /* 0x0000001fff007819 */ /* 0x000fe40000011477 */
[----:B------:R-:W-:Y:S02]  /*61d0*/  ISETP.NE.U32.AND P2, PT, RZ, c[0x0][0x348], PT ;  /* 0x0000d200ff007a0c */ /* 0x000fe40003f45070 */
[----:B------:R-:W-:Y:S01]  /*61e0*/  SHF.R.S32.HI R19, RZ, 0x1f, R136 ;  /* 0x0000001fff137819 */ /* 0x000fe20000011488 */
[----:B------:R-:W-:Y:S01]  /*61f0*/  IMAD R0, R0, c[0x0][0x178], RZ ;  /* 0x00005e0000007a24 */ /* 0x000fe200078e02ff */
[----:B------:R-:W-:Y:S02]  /*6200*/  MOV R18, R136 ;  /* 0x0000008800127202 */ /* 0x000fe40000000f00 */
[----:B------:R-:W-:Y:S01]  /*6210*/  ISETP.GE.AND P6, PT, R138, c[0x0][0x1d4], PT ;  /* 0x000075008a007a0c */ /* 0x000fe20003fc6270 */
[----:B------:R-:W-:Y:S01]  /*6220*/  IMAD R0, R119, c[0x0][0x17c], R0 ;  /* 0x00005f0077007a24 */ /* 0x000fe200078e0200 */
[----:B------:R-:W-:-:S02]  /*6230*/  LOP3.LUT R216, R216, 0xfffffffe, RZ, 0xc0, !PT ;  /* 0xfffffffed8d87812 */ /* 0x000fc400078ec0ff */
[----:B------:R-:W-:Y:S02]  /*6240*/  ISETP.GE.AND P5, PT, R213, c[0x0][0x1d4], PT ;  /* 0x00007500d5007a0c */ /* 0x000fe40003fa6270 */
[----:B------:R-:W-:Y:S02]  /*6250*/  ISETP.GE.AND P4, PT, R214, c[0x0][0x1d4], PT ;  /* 0x00007500d6007a0c */ /* 0x000fe40003f86270 */
[----:B------:R-:W-:Y:S02]  /*6260*/  IADD3 R108, R204, -0x1, RZ ;  /* 0xffffffffcc6c7810 */ /* 0x000fe40007ffe0ff */
[----:B-1----:R-:W-:-:S04]  /*6270*/  LEA.HI R2, R131, R6, RZ, 0x3 ;  /* 0x0000000683027211 */ /* 0x002fc800078f18ff */
[----:B------:R-:W-:Y:S01]  /*6280*/  LOP3.LUT R4, R2, 0xfffffff8, RZ, 0xc0, !PT ;  /* 0xfffffff802047812 */ /* 0x000fe200078ec0ff */
[----:B------:R-:W-:-:S04]  /*6290*/  IMAD.WIDE.U32 R2, R119, c[0x0][0x178], RZ ;  /* 0x00005e0077027a25 */ /* 0x000fc800078e00ff */
[----:B------:R-:W-:Y:S01]  /*62a0*/  IMAD.IADD R99, R6, 0x1, -R4 ;  /* 0x0000000106637824 */ /* 0x000fe200078e0a04 */
[----:B------:R-:W-:Y:S01]  /*62b0*/  SHF.R.S32.HI R6, RZ, 0x1f, R211 ;  /* 0x0000001fff067819 */ /* 0x000fe200000114d3 */
[----:B------:R-:W-:Y:S01]  /*62c0*/  IMAD.IADD R3, R3, 0x1, R0 ;  /* 0x0000000103037824 */ /* 0x000fe200078e0200 */
[----:B------:R-:W-:Y:S02]  /*62d0*/  IADD3 R4, P0, R211, R10, RZ ;  /* 0x0000000ad3047210 */ /* 0x000fe40007f1e0ff */
[----:B------:R-:W-:Y:S01]  /*62e0*/  LEA R0, R99, R211, 0x5 ;  /* 0x000000d363007211 */ /* 0x000fe200078e28ff */
[----:B------:R-:W-:Y:S01]  /*62f0*/  IMAD.WIDE.U32 R2, R239, c[0x0][0x1b8], R2 ;  /* 0x00006e00ef027a25 */ /* 0x000fe200078e0002 */
[----:B------:R-:W-:Y:S02]  /*6300*/  LEA.HI.X.SX32 R6, R10, R6, 0x1, P0 ;  /* 0x000000060a067211 */ /* 0x000fe400000f0eff */
[----:B------:R-:W-:Y:S01]  /*6310*/  ISETP.NE.AND.EX P0, PT, RZ, c[0x0][0x34c], PT, P2 ;  /* 0x0000d300ff007a0c */ /* 0x000fe20003f05320 */
[----:B------:R-:W-:Y:S01]  /*6320*/  IMAD.IADD R10, R233, 0x1, R0 ;  /* 0x00000001e90a7824 */ /* 0x000fe200078e0200 */
[----:B------:R-:W-:Y:S01]  /*6330*/  ISETP.GE.AND P2, PT, R213, c[0x0][0x198], PT ;  /* 0x00006600d5007a0c */ /* 0x000fe20003f46270 */
[----:B------:R-:W-:Y:S01]  /*6340*/  IMAD R3, R239, c[0x0][0x1bc], R3 ;  /* 0x00006f00ef037a24 */ /* 0x000fe200078e0203 */
[----:B------:R-:W-:Y:S01]  /*6350*/  SEL R7, R241, RZ, !P0 ;  /* 0x000000fff1077207 */ /* 0x000fe20004000000 */
[----:B------:R-:W-:Y:S01]  /*6360*/  @P3 IMAD.HI.U32 R8, R10, c[0x0][0x2c8], RZ ;  /* 0x0000b2000a083a27 */ /* 0x000fe200078e00ff */
[----:B------:R-:W-:-:S02]  /*6370*/  SEL R5, R236, RZ, !P0 ;  /* 0x000000ffec057207 */ /* 0x000fc40004000000 */
[----:B------:R-:W-:Y:S01]  /*6380*/  ISETP.GE.AND P0, PT, R136, c[0x0][0x1d4], PT ;  /* 0x0000750088007a0c */ /* 0x000fe20003f06270 */
[----:B------:R-:W-:Y:S02]  /*6390*/  IMAD R7, R7, c[0x0][0x1c0], RZ ;  /* 0x0000700007077a24 */ /* 0x000fe400078e02ff */
[----:B------:R-:W-:-:S04]  /*63a0*/  IMAD.WIDE.U32 R2, R5, c[0x0][0x1c0], R2 ;  /* 0x0000700005027a25 */ /* 0x000fc800078e0002 */
[----:B------:R-:W-:Y:S02]  /*63b0*/  IMAD R13, R5, c[0x0][0x1c4], R7 ;  /* 0x00007100050d7a24 */ /* 0x000fe400078e0207 */
[----:B------:R-:W-:Y:S01]  /*63c0*/  IMAD.MOV.U32 R0, RZ, RZ, R10 ;  /* 0x000000ffff007224 */ /* 0x000fe200078e000a */
[----:B------:R-:W-:Y:S01]  /*63d0*/  @P3 SHF.R.U32.HI R0, RZ, c[0x0][0x2cc], R8 ;  /* 0x0000b300ff003a19 */ /* 0x000fe20000011608 */
[----:B------:R-:W-:Y:S01]  /*63e0*/  IMAD R5, R6, c[0x0][0x1e0], RZ ;  /* 0x0000780006057a24 */ /* 0x000fe200078e02ff */
[----:B------:R-:W-:Y:S01]  /*63f0*/  ISETP.GE.AND P3, PT, R138, c[0x0][0x198], PT ;  /* 0x000066008a007a0c */ /* 0x000fe20003f66270 */
[----:B------:R-:W-:Y:S01]  /*6400*/  IMAD R12, R6, c[0x0][0x208], RZ ;  /* 0x00008200060c7a24 */ /* 0x000fe200078e02ff */
[----:B------:R-:W-:Y:S01]  /*6410*/  @P0 LOP3.LUT R216, R216, 0x1, RZ, 0xfc, !PT ;  /* 0x00000001d8d80812 */ /* 0x000fe200078efcff */
[----:B------:R-:W-:Y:S01]  /*6420*/  IMAD R15, R4, c[0x0][0x1e4], R5 ;  /* 0x00007900040f7a24 */ /* 0x000fe200078e0205 */
[--C-:B------:R-:W-:Y:S01]  /*6430*/  SHF.R.S32.HI R5, RZ, 0x1f, R0.reuse ;  /* 0x0000001fff057819 */ /* 0x100fe20000011400 */
[----:B------:R-:W-:Y:S01]  /*6440*/  IMAD.MOV R11, RZ, RZ, -R0 ;  /* 0x000000ffff0b7224 */ /* 0x000fe200078e0a00 */
[----:B------:R-:W-:Y:S01]  /*6450*/  LOP3.LUT R216, R216, 0xfffffffd, RZ, 0xc0, !PT ;  /* 0xfffffffdd8d87812 */ /* 0x000fe200078ec0ff */
[----:B------:R-:W-:-:S04]  /*6460*/  IMAD.WIDE.U32 R6, R4, c[0x0][0x1e0], R18 ;  /* 0x0000780004067a25 */ /* 0x000fc800078e0012 */
[----:B------:R-:W-:-:S04]  /*6470*/  IMAD.WIDE.U32 R8, R4, c[0x0][0x208], R18 ;  /* 0x0000820004087a25 */ /* 0x000fc800078e0012 */
[----:B------:R-:W-:Y:S02]  /*6480*/  IMAD R12, R4, c[0x0][0x20c], R12 ;  /* 0x00008300040c7a24 */ /* 0x000fe400078e020c */
[----:B------:R-:W-:Y:S02]  /*6490*/  IMAD.IADD R3, R3, 0x1, R13 ;  /* 0x0000000103037824 */ /* 0x000fe400078e020d */
[----:B------:R-:W-:Y:S01]  /*64a0*/  IMAD R4, R5, c[0x0][0x1b0], RZ ;  /* 0x00006c0005047a24 */ /* 0x000fe200078e02ff */
[----:B------:R-:W-:Y:S01]  /*64b0*/  SEL R5, RZ, 0xffffffff, P6 ;  /* 0xffffffffff057807 */ /* 0x000fe20003000000 */
[----:B------:R-:W-:Y:S01]  /*64c0*/  IMAD R10, R11, c[0x0][0x2c4], R10 ;  /* 0x0000b1000b0a7a24 */ /* 0x000fe200078e020a */
[----:B------:R-:W-:Y:S01]  /*64d0*/  SEL R11, RZ, 0x1, P0 ;  /* 0x00000001ff0b7807 */ /* 0x000fe20000000000 */
[C---:B------:R-:W-:Y:S01]  /*64e0*/  IMAD R4, R0.reuse, c[0x0][0x1b4], R4 ;  /* 0x00006d0000047a24 */ /* 0x040fe200078e0204 */
[----:B------:R-:W-:Y:S01]  /*64f0*/  ISETP.NE.U32.AND P0, PT, RZ, c[0x0][0x350], PT ;  /* 0x0000d400ff007a0c */ /* 0x000fe20003f05070 */
[----:B------:R-:W-:Y:S01]  /*6500*/  IMAD.WIDE.U32 R2, R0, c[0x0][0x1b0], R2 ;  /* 0x00006c0000027a25 */ /* 0x000fe200078e0002 */
[----:B------:R-:W-:-:S02]  /*6510*/  SHF.L.U32 R0, R5, 0x1, RZ ;  /* 0x0000000105007819 */ /* 0x000fc400000006ff */
[----:B------:R-:W-:Y:S01]  /*6520*/  ISETP.NE.AND.EX P0, PT, RZ, c[0x0][0x354], PT, P0 ;  /* 0x0000d500ff007a0c */ /* 0x000fe20003f05300 */
[----:B------:R-:W-:Y:S01]  /*6530*/  IMAD.IADD R5, R9, 0x1, R12 ;  /* 0x0000000109057824 */ /* 0x000fe200078e020c */
[----:B------:R-:W-:Y:S01]  /*6540*/  SHF.R.S32.HI R9, RZ, 0x1f, R10 ;  /* 0x0000001fff097819 */ /* 0x000fe2000001140a */
[----:B------:R-:W-:Y:S01]  /*6550*/  IMAD.IADD R7, R7, 0x1, R15 ;  /* 0x0000000107077824 */ /* 0x000fe200078e020f */
[----:B------:R-:W-:Y:S01]  /*6560*/  IADD3 R3, R3, R4, RZ ;  /* 0x0000000403037210 */ /* 0x000fe20007ffe0ff */
[----:B------:R-:W-:Y:S01]  /*6570*/  IMAD.MOV.U32 R4, RZ, RZ, R8 ;  /* 0x000000ffff047224 */ /* 0x000fe200078e0008 */
[----:B------:R-:W-:Y:S01]  /*6580*/  LOP3.LUT R15, R0, 0x2, R11, 0xe2, !PT ;  /* 0x00000002000f7812 */ /* 0x000fe200078ee20b */
[----:B------:R-:W-:Y:S01]  /*6590*/  IMAD R0, R9, c[0x0][0x1a8], RZ ;  /* 0x00006a0009007a24 */ /* 0x000fe200078e02ff */
[----:B------:R-:W-:Y:S01]  /*65a0*/  SEL R12, RZ, 0x4, P5 ;  /* 0x00000004ff0c7807 */ /* 0x000fe20002800000 */
[----:B------:R-:W-:Y:S01]  /*65b0*/  IMAD.WIDE.U32 R8, R10, c[0x0][0x1a8], R2 ;  /* 0x00006a000a087a25 */ /* 0x000fe200078e0002 */
[----:B------:R-:W-:-:S03]  /*65c0*/  SEL R11, RZ, 0x8, P4 ;  /* 0x00000008ff0b7807 */ /* 0x000fc60002000000 */
[----:B------:R-:W-:Y:S01]  /*65d0*/  IMAD R13, R10, c[0x0][0x1ac], R0 ;  /* 0x00006b000a0d7a24 */ /* 0x000fe200078e0200 */
[----:B------:R-:W-:Y:S01]  /*65e0*/  LOP3.LUT R123, R11, R15, R12, 0xfe, !PT ;  /* 0x0000000f0b7b7212 */ /* 0x000fe200078efe0c */
[----:B------:R-:W-:Y:S01]  /*65f0*/  IMAD.WIDE.U32 R6, R239, c[0x0][0x1e8], R6 ;  /* 0x00007a00ef067a25 */ /* 0x000fe200078e0006 */
[----:B------:R-:W-:-:S03]  /*6600*/  IADD3 R15, R211, R233, RZ ;  /* 0x000000e9d30f7210 */ /* 0x000fc60007ffe0ff */
[----:B------:R-:W-:-:S04]  /*6610*/  IMAD.WIDE.U32 R2, R239, c[0x0][0x210], R4 ;  /* 0x00008400ef027a25 */ /* 0x000fc800078e0004 */
[----:B------:R-:W-:Y:S02]  /*6620*/  IMAD R5, R239, c[0x0][0x1ec], R7 ;  /* 0x00007b00ef057a24 */ /* 0x000fe400078e0207 */
[----:B------:R-:W-:Y:S02]  /*6630*/  IMAD.IADD R9, R9, 0x1, R13 ;  /* 0x0000000109097824 */ /* 0x000fe400078e020d */
[----:B------:R-:W-:Y:S02]  /*6640*/  IMAD R3, R239, c[0x0][0x214], R3 ;  /* 0x00008500ef037a24 */ /* 0x000fe400078e0203 */
[----:B------:R-:W-:Y:S01]  /*6650*/  IMAD.MOV.U32 R4, RZ, RZ, R6 ;  /* 0x000000ffff047224 */ /* 0x000fe200078e0006 */
[----:B--2---:R-:W-:Y:S01]  /*6660*/  @P1 SHF.R.S32.HI R10, RZ, 0x1f, R14 ;  /* 0x0000001fff0a1819 */ /* 0x004fe2000001140e */
[----:B------:R-:W-:Y:S01]  /*6670*/  @!P1 IMAD.MOV.U32 R14, RZ, RZ, R236 ;  /* 0x000000ffff0e9224 */ /* 0x000fe200078e00ec */
[----:B------:R-:W-:Y:S02]  /*6680*/  @!P1 MOV R10, R241 ;  /* 0x000000f1000a9202 */ /* 0x000fe40000000f00 */
[----:B------:R-:W-:-:S02]  /*6690*/  ISETP.GE.AND P1, PT, R214, c[0x0][0x198], PT ;  /* 0x00006600d6007a0c */ /* 0x000fc40003f26270 */
[----:B------:R-:W-:Y:S02]  /*66a0*/  SEL R0, R14, RZ, !P0 ;  /* 0x000000ff0e007207 */ /* 0x000fe40004000000 */
[----:B------:R-:W-:Y:S02]  /*66b0*/  SEL R7, R10, RZ, !P0 ;  /* 0x000000ff0a077207 */ /* 0x000fe40004000000 */
[----:B------:R-:W-:Y:S01]  /*66c0*/  LEA R17, P0, R8, c[0x0][0x160], 0x1 ;  /* 0x0000580008117a11 */ /* 0x000fe200078008ff */
[----:B------:R-:W-:-:S03]  /*66d0*/  IMAD.WIDE.U32 R220, R0, c[0x0][0x218], R2 ;  /* 0x0000860000dc7a25 */ /* 0x000fc600078e0002 */
[----:B------:R-:W-:Y:S01]  /*66e0*/  LEA.HI.X R14, R8, c[0x0][0x164], R9, 0x1, P0 ;  /* 0x00005900080e7a11 */ /* 0x000fe200000f0c09 */
[C---:B------:R-:W-:Y:S01]  /*66f0*/  IMAD R6, R7.reuse, c[0x0][0x1f0], RZ ;  /* 0x00007c0007067a24 */ /* 0x040fe200078e02ff */
[----:B------:R-:W-:Y:S01]  /*6700*/  ISETP.GE.AND P0, PT, R136, c[0x0][0x198], PT ;  /* 0x0000660088007a0c */ /* 0x000fe20003f06270 */
[----:B------:R-:W-:Y:S02]  /*6710*/  IMAD R7, R7, c[0x0][0x218], RZ ;  /* 0x0000860007077a24 */ /* 0x000fe400078e02ff */
[----:B------:R-:W-:-:S04]  /*6720*/  IMAD.WIDE.U32 R218, R0, c[0x0][0x1f0], R4 ;  /* 0x00007c0000da7a25 */ /* 0x000fc800078e0004 */
[C---:B------:R-:W-:Y:S02]  /*6730*/  IMAD R2, R0.reuse, c[0x0][0x1f4], R6 ;  /* 0x00007d0000027a24 */ /* 0x040fe400078e0206 */
[----:B------:R-:W-:Y:S02]  /*6740*/  IMAD R0, R0, c[0x0][0x21c], R7 ;  /* 0x0000870000007a24 */ /* 0x000fe400078e0207 */
[----:B------:R-:W-:Y:S02]  /*6750*/  IMAD.IADD R222, R219, 0x1, R2 ;  /* 0x00000001dbde7824 */ /* 0x000fe400078e0202 */
[----:B------:R-:W-:Y:S02]  /*6760*/  @P0 LOP3.LUT R216, R216, 0x2, RZ, 0xfc, !PT ;  /* 0x00000002d8d80812 */ /* 0x000fe400078efcff */
[----:B------:R-:W-:Y:S01]  /*6770*/  IADD3 R223, R221, R0, RZ ;  /* 0x00000000dddf7210 */ /* 0x000fe20007ffe0ff */
[----:B------:R-:W-:Y:S05]  /*6780*/  BRA.DIV ~URZ, `(.L_x_1025) ;  /* 0x00015cf27f007947 */ /* 0x000fea000b800000 */
[----:B------:R1:W2:Y:S02]  /*6790*/  SHFL.IDX PT, R12, R14, RZ, 0x181f ;  /* 0x00181fff0e0c7589 */ /* 0x0002a400000e0000 */
.L_x_1174:
[----:B------:R-:W-:Y:S05]  /*67a0*/  BRA.DIV ~URZ, `(.L_x_1026) ;  /* 0x00015d427f007947 */ /* 0x000fea000b800000 */
[----:B------:R3:W4:Y:S02]  /*67b0*/  SHFL.IDX PT, R0, R17, RZ, 0x181f ;  /* 0x00181fff11007589 */ /* 0x00072400000e0000 */
.L_x_1175:
[----:B------:R-:W-:Y:S01]  /*67c0*/  IMAD R68, R238, c[0x0][0x2c4], RZ ;  /* 0x0000b100ee447a24 */ /* 0x000fe200078e02ff */
[----:B------:R-:W-:Y:S01]  /*67d0*/  SHF.R.S32.HI R71, RZ, 0x1f, R138 ;  /* 0x0000001fff477819 */ /* 0x000fe2000001148a */
[----:B------:R-:W-:Y:S01]  /*67e0*/  BSSY B0, `(.L_x_1027) ;  /* 0x000001a000007945 */ /* 0x000fe20003800000 */
[----:B------:R-:W-:-:S02]  /*67f0*/  LOP3.LUT R216, R216, 0xfffffff7, RZ, 0xc0, !PT ;  /* 0xfffffff7d8d87812 */ /* 0x000fc400078ec0ff */
[----:B------:R-:W-:Y:S02]  /*6800*/  ISETP.GE.AND P0, PT, R15, R68, PT ;  /* 0x000000440f00720c */ /* 0x000fe40003f06270 */
[----:B------:R-:W-:Y:S02]  /*6810*/  LEA.HI R69, R71, R138, RZ, 0x3 ;  /* 0x0000008a47457211 */ /* 0x000fe400078f18ff */
[----:B------:R-:W-:Y:S02]  /*6820*/  SHF.R.S32.HI R16, RZ, 0x1f, R214 ;  /* 0x0000001fff107819 */ /* 0x000fe400000114d6 */
        /* <DEDUP_REMOVED lines=21> */
.L_x_1028:
[----:B------:R-:W-:Y:S05]  /*6980*/  BSYNC B0 ;  /* 0x0000000000007941 */ /* 0x000fea0003800000 */
.L_x_1027:
[----:B------:R-:W-:Y:S05]  /*6990*/  BRA.DIV ~URZ, `(.L_x_1029) ;  /* 0x00015bb27f007947 */ /* 0x000fea000b800000 */
[----:B--2---:R2:W1:Y:S04]  /*69a0*/  SHFL.IDX PT, R12, R14, 0x1, 0x181f ;  /* 0x00381f000e0c7f89 */ /* 0x00446800000e0000 */
[----:B----4-:R2:W4:Y:S02]  /*69b0*/  SHFL.IDX PT, R0, R17, 0x1, 0x181f ;  /* 0x00381f0011007f89 */ /* 0x01052400000e0000 */
.L_x_1176:
        /* <DEDUP_REMOVED lines=22> */
.L_x_1031:
[----:B------:R-:W-:Y:S05]  /*6b20*/  BSYNC B0 ;  /* 0x0000000000007941 */ /* 0x000fea0003800000 */
.L_x_1030:
[----:B------:R-:W-:Y:S05]  /*6b30*/  BRA.DIV ~URZ, `(.L_x_1032) ;  /* 0x00015ad27f007947 */ /* 0x000fea000b800000 */
[----:B-1----:R1:W2:Y:S02]  /*6b40*/  SHFL.IDX PT, R12, R14, 0x2, 0x181f ;  /* 0x00581f000e0c7f89 */ /* 0x0022a400000e0000 */
.L_x_1177:
[----:B------:R-:W-:Y:S05]  /*6b50*/  BRA.DIV ~URZ, `(.L_x_1033) ;  /* 0x00015b227f007947 */ /* 0x000fea000b800000 */
[----:B----4-:R4:W1:Y:S02]  /*6b60*/  SHFL.IDX PT, R0, R17, 0x2, 0x181f ;  /* 0x00581f0011007f89 */ /* 0x01086400000e0000 */
.L_x_1178:
        /* <DEDUP_REMOVED lines=22> */
.L_x_1035:
[----:B------:R-:W-:Y:S05]  /*6cd0*/  BSYNC B0 ;  /* 0x0000000000007941 */ /* 0x000fea0003800000 */
.L_x_1034:
[----:B------:R-:W-:Y:S05]  /*6ce0*/  BRA.DIV ~URZ, `(.L_x_1036) ;  /* 0x000159f27f007947 */ /* 0x000fea000b800000 */
[----:B--2---:R2:W3:Y:S04]  /*6cf0*/  SHFL.IDX PT, R12, R14, 0x3, 0x181f ;  /* 0x00781f000e0c7f89 */ /* 0x0044e800000e0000 */
[----:B-1----:R2:W1:Y:S02]  /*6d00*/  SHFL.IDX PT, R0, R17, 0x3, 0x181f ;  /* 0x00781f0011007f89 */ /* 0x00246400000e0000 */
.L_x_1179:
[----:B------:R-:W-:Y:S02]  /*6d10*/  IADD3 R2, R15, 0x60, RZ ;  /* 0x000000600f027810 */ /* 0x000fe40007ffe0ff */
[----:B------:R-:W-:-:S02]  /*6d20*/  P2R R5, PR, RZ, 0x10 ;  /* 0x00000010ff057803 */ /* 0x000fc40000000000 */
        /* <DEDUP_REMOVED lines=9> */
[----:B------:R-:W-:Y:S01]  /*6dc0*/  @!P4 LEA R2, P0, R214, R0, 0x1 ;  /* 0x00000000d602c211 */ /* 0x000fe200078008ff */
[----:B------:R-:W-:-:S03]  /*6dd0*/  IMAD.IADD R0, R237, 0x1, -R211 ;  /* 0x00000001ed007824 */ /* 0x000fc600078e0ad3 */
[----:B------:R-:W-:Y:S01]  /*6de0*/  @!P4 LEA.HI.X R3, R214, R12, R16, 0x1, P0 ;  /* 0x0000000cd603c211 */ /* 0x000fe200000f0c10 */
[----:B------:R-:W-:Y:S01]  /*6df0*/  IMAD R0, R108, -0x20, R0 ;  /* 0xffffffe06c007824 */ /* 0x000fe200078e0200 */
[----:B------:R-:W-:-:S13]  /*6e00*/  LOP3.LUT P0, RZ, R216, 0x2, RZ, 0xc0, !PT ;  /* 0x00000002d8ff7812 */ /* 0x000fda000780c0ff */
[----:B------:R-:W-:Y:S01]  /*6e10*/  @!PT LDS RZ, [RZ] ;  /* 0x00000000fffff984 */ /* 0x000fe20000000800 */
[----:B------:R-:W-:Y:S01]  /*6e20*/  @!PT LDS RZ, [RZ] ;  /* 0x00000000fffff984 */ /* 0x000fe20000000800 */
[----:B------:R-:W-:Y:S01]  /*6e30*/  @!PT LDS RZ, [RZ] ;  /* 0x00000000fffff984 */ /* 0x000fe20000000800 */
[----:B------:R1:W-:Y:S01]  /*6e40*/  @!P4 LDGSTS.E.BYPASS.LTC128B.128 [R215+0x13080], [R10.64], !P0 ;  /* 0x130800000ad7cfae */ /* 0x0003e2000c101d46 */
[----:B------:R-:W-:-:S03]  /*6e50*/  ISETP.GE.AND P0, PT, R0, 0x1, PT ;  /* 0x000000010000780c */ /* 0x000fc60003f06270 */
[----:B------:R1:W-:Y:S04]  /*6e60*/  @!P4 LDGSTS.E.BYPASS.LTC128B.128 [R215+0x17080], [R8.64], !P3 ;  /* 0x1708000008d7cfae */ /* 0x0003e8000d901d46 */
[----:B------:R1:W-:Y:S04]  /*6e70*/  @!P4 LDGSTS.E.BYPASS.LTC128B.128 [R215+0x1b080], [R6.64], !P2 ;  /* 0x1b08000006d7cfae */ /* 0x0003e8000d101d46 */
[----:B------:R1:W-:Y:S01]  /*6e80*/  @!P4 LDGSTS.E.BYPASS.LTC128B.128 [R215+0x1f080], [R2.64], !P1 ;  /* 0x1f08000002d7cfae */ /* 0x0003e2000c901d46 */
[----:B------:R-:W-:-:S03]  /*6e90*/  ISETP.NE.AND P4, PT, R5, RZ, PT ;  /* 0x000000ff0500720c */ /* 0x000fc60003f85270 */
[----:B------:R-:W0:Y:S01]  /*6ea0*/  LDGDEPBAR ;  /* 0x00000000000079af */ /* 0x000e220000000000 */
[----:B------:R-:W-:Y:S01]  /*6eb0*/  WARPSYNC 0xffffffff ;  /* 0xffffffff00007948 */ /* 0x000fe20003800000 */
[----:B------:R-:W-:Y:S02]  /*6ec0*/  BSSY B0, `(.L_x_1037) ;  /* 0x0000013000007945 */ /* 0x000fe40003800000 */
[----:B------:R-:W-:Y:S06]  /*6ed0*/  BAR.SYNC.DEFER_BLOCKING 0x0 ;  /* 0x0000000000007b1d */ /* 0x000fec0000010000 */
[----:B------:R-:W-:Y:S05]  /*6ee0*/  @!P0 BRA `(.L_x_1038) ;  /* 0x0000010000008947 */ /* 0x000fea0003800000 */
[----:B------:R-:W-:Y:S01]  /*6ef0*/  IMAD R0, R129, c[0x0][0x1e0], RZ ;  /* 0x0000780081007a24 */ /* 0x000fe200078e02ff */
[----:B------:R-:W-:Y:S01]  /*6f00*/  LOP3.LUT P3, RZ, R216, 0x1, RZ, 0xc0, !PT ;  /* 0x00000001d8ff7812 */ /* 0x000fe2000786c0ff */
[----:B-1----:R-:W-:-:S04]  /*6f10*/  IMAD.WIDE.U32 R2, R108, c[0x0][0x1e0], RZ ;  /* 0x000078006c027a25 */ /* 0x002fc800078e00ff */
        /* <DEDUP_REMOVED lines=13> */
.L_x_1038:
[----:B------:R-:W-:Y:S05]  /*6ff0*/  BSYNC B0 ;  /* 0x0000000000007941 */ /* 0x000fea0003800000 */
.L_x_1037:
[----:B------:R-:W-:Y:S01]  /*7000*/  ISETP.LT.AND P0, PT, RZ, c[0x0][0x27c], PT ;  /* 0x00009f00ff007a0c */ /* 0x000fe20003f01270 */
[----:B------:R-:W0:Y:S01]  /*7010*/  LDGDEPBAR ;  /* 0x00000000000079af */ /* 0x000e220000000000 */
[----:B------:R-:W-:-:S11]  /*7020*/  MOV R133, c[0x0][0x2c4] ;  /* 0x0000b10000857a02 */ /* 0x000fd60000000f00 */
[----:B------:R-:W-:Y:S05]  /*7030*/  @P0 BRA `(.L_x_1039) ;  /* 0x0000002000000947 */ /* 0x000fea0003800000 */
[----:B------:R-:W-:-:S04]  /*7040*/  DEPBAR.LE SB0, 0x1 ;  /* 0x000080400000791a */ /* 0x000fc80000000000 */
[----:B------:R-:W-:Y:S05]  /*7050*/  BRA `(.L_x_1040) ;  /* 0x0000966000007947 */ /* 0x000fea0003800000 */
.L_x_1039:
[----:B------:R-:W-:Y:S01]  /*7060*/  ULDC.U8 UR4, c[0x0][0x298] ;  /* 0x0000a60000047ab9 */ /* 0x000fe20000000000 */
[----:B-----5:R-:W-:Y:S01]  /*7070*/  SHF.R.S32.HI R0, RZ, 0x1f, R110 ;  /* 0x0000001fff007819 */ /* 0x020fe2000001146e */
[----:B-1----:R-:W-:Y:S01]  /*7080*/  IMAD.WIDE.U32 R6, R110, c[0x0][0x280], RZ ;  /* 0x0000a0006e067a25 */ /* 0x002fe200078e00ff */
[----:B------:R-:W-:Y:S01]  /*7090*/  ISETP.NE.AND P0, PT, RZ, UR4, PT ;  /* 0x00000004ff007c0c */ /* 0x000fe2000bf05270 */
[----:B------:R-:W-:Y:S01]  /*70a0*/  BSSY B2, `(.L_x_1040) ;  /* 0x0000961000027945 */ /* 0x000fe20003800000 */
[C---:B------:R-:W-:Y:S01]  /*70b0*/  IADD3 R128, R211.reuse, 0x20, RZ ;  /* 0x00000020d3807810 */ /* 0x040fe20007ffe0ff */
[C---:B------:R-:W-:Y:S01]  /*70c0*/  IMAD R3, R0.reuse, c[0x0][0x280], RZ ;  /* 0x0000a00000037a24 */ /* 0x040fe200078e02ff */
[----:B------:R-:W-:Y:S01]  /*70d0*/  IADD3 R132, R211, 0x60, RZ ;  /* 0x00000060d3847810 */ /* 0x000fe20007ffe0ff */
[----:B------:R-:W-:Y:S01]  /*70e0*/  IMAD R2, R0, c[0x0][0x290], RZ ;  /* 0x0000a40000027a24 */ /* 0x000fe200078e02ff */
[----:B------:R-:W-:Y:S01]  /*70f0*/  LEA R0, R99, R15, 0x5 ;  /* 0x0000000f63007211 */ /* 0x000fe200078e28ff */
[C---:B------:R-:W-:Y:S01]  /*7100*/  IMAD R5, R110.reuse, c[0x0][0x284], R3 ;  /* 0x0000a1006e057a24 */ /* 0x040fe200078e0203 */
[----:B------:R-:W-:Y:S01]  /*7110*/  IADD3 R131, R211, 0x40, RZ ;  /* 0x00000040d3837810 */ /* 0x000fe20007ffe0ff */
[----:B------:R-:W-:-:S02]  /*7120*/  IMAD R8, R110, c[0x0][0x294], R2 ;  /* 0x0000a5006e087a24 */ /* 0x000fc400078e0202 */
[----:B------:R-:W-:Y:S01]  /*7130*/  IMAD.WIDE.U32 R2, R110, c[0x0][0x290], RZ ;  /* 0x0000a4006e027a25 */ /* 0x000fe200078e00ff */
[----:B------:R-:W-:-:S04]  /*7140*/  IADD3 R5, R5, R7, RZ ;  /* 0x0000000705057210 */ /* 0x000fc80007ffe0ff */
[----:B------:R-:W-:Y:S01]  /*7150*/  IADD3 R8, R8, R3, RZ ;  /* 0x0000000308087210 */ /* 0x000fe20007ffe0ff */
[----:B------:R-:W-:Y:S05]  /*7160*/  @!P0 BRA `(.L_x_1041) ;  /* 0x000049b000008947 */ /* 0x000fea0003800000 */
[----:B------:R-:W-:Y:S01]  /*7170*/  ISETP.NE.AND P1, PT, R133, 0x1, PT ;  /* 0x000000018500780c */ /* 0x000fe20003f25270 */
[----:B------:R-:W-:Y:S01]  /*7180*/  IMAD.MOV.U32 R4, RZ, RZ, R6 ;  /* 0x000000ffff047224 */ /* 0x000fe200078e0006 */
[C---:B------:R-:W-:Y:S01]  /*7190*/  IADD3 R43, R140.reuse, 0x40, RZ ;  /* 0x000000408c2b7810 */ /* 0x040fe20007ffe0ff */
[----:B------:R-:W-:Y:S01]  /*71a0*/  BSSY B0, `(.L_x_1042) ;  /* 0x0000053000007945 */ /* 0x000fe20003800000 */
[----:B------:R-:W-:Y:S01]  /*71b0*/  IADD3 R42, R140, 0x20, RZ ;  /* 0x000000208c2a7810 */ /* 0x000fe20007ffe0ff */
        /* <DEDUP_REMOVED lines=16> */
[----:B------:R-:W-:Y:S01]  /*72c0*/  IMAD.WIDE.U32 R4, R0, c[0x0][0x280], R4 ;  /* 0x0000a00000047a25 */ /* 0x000fe200078e0004 */
[----:B------:R-:W-:-:S03]  /*72d0*/  SHF.R.S32.HI R30, RZ, 0x1f, R42 ;  /* 0x0000001fff1e7819 */ /* 0x000fc6000001142a */
[----:B------:R-:W-:Y:S01]  /*72e0*/  IMAD R7, R3, c[0x0][0x280], RZ ;  /* 0x0000a00003077a24 */ /* 0x000fe200078e02ff */
[----:B------:R-:W-:-:S03]  /*72f0*/  LEA R40, P0, R4, c[0x0][0x270], 0x1 ;  /* 0x00009c0004287a11 */ /* 0x000fc600078008ff */
[----:B------:R-:W-:-:S04]  /*7300*/  IMAD R6, R0, c[0x0][0x284], R7 ;  /* 0x0000a10000067a24 */ /* 0x000fc800078e0207 */
[----:B------:R-:W-:-:S05]  /*7310*/  IMAD.IADD R6, R5, 0x1, R6 ;  /* 0x0000000105067824 */ /* 0x000fca00078e0206 */
[----:B------:R-:W-:Y:S01]  /*7320*/  LEA.HI.X R34, R4, c[0x0][0x274], R6, 0x1, P0 ;  /* 0x00009d0004227a11 */ /* 0x000fe200000f0c06 */
[----:B------:R-:W-:Y:S02]  /*7330*/  IMAD R4, R3, c[0x0][0x290], RZ ;  /* 0x0000a40003047a24 */ /* 0x000fe400078e02ff */
[----:B------:R-:W-:-:S04]  /*7340*/  IMAD.MOV.U32 R3, RZ, RZ, R8 ;  /* 0x000000ffff037224 */ /* 0x000fc800078e0008 */
[----:B------:R-:W-:-:S04]  /*7350*/  IMAD.WIDE.U32 R2, R0, c[0x0][0x290], R2 ;  /* 0x0000a40000027a25 */ /* 0x000fc800078e0002 */
[----:B------:R-:W-:Y:S01]  /*7360*/  IMAD R0, R0, c[0x0][0x294], R4 ;  /* 0x0000a50000007a24 */ /* 0x000fe200078e0204 */
[C---:B------:R-:W-:Y:S01]  /*7370*/  LEA R33, P0, R2.reuse, c[0x0][0x288], 0x1 ;  /* 0x0000a20002217a11 */ /* 0x040fe200078008ff */
[----:B------:R1:W3:Y:S02]  /*7380*/  SHFL.IDX PT, R4, R34, RZ, 0x181f ;  /* 0x00181fff22047589 */ /* 0x0002e400000e0000 */
[----:B------:R-:W-:Y:S02]  /*7390*/  IMAD.IADD R0, R3, 0x1, R0 ;  /* 0x0000000103007824 */ /* 0x000fe400078e0200 */
[----:B------:R1:W2:Y:S03]  /*73a0*/  SHFL.IDX PT, R3, R40, RZ, 0x181f ;  /* 0x00181fff28037589 */ /* 0x0002a600000e0000 */
[----:B------:R-:W-:Y:S02]  /*73b0*/  LEA.HI.X R31, R2, c[0x0][0x28c], R0, 0x1, P0 ;  /* 0x0000a300021f7a11 */ /* 0x000fe400000f0c00 */
[----:B------:R1:W4:Y:S04]  /*73c0*/  SHFL.IDX PT, R0, R33, RZ, 0x181f ;  /* 0x00181fff21007589 */ /* 0x00032800000e0000 */
[----:B------:R1:W1:Y:S01]  /*73d0*/  SHFL.IDX PT, R2, R31, RZ, 0x181f ;  /* 0x00181fff1f027589 */ /* 0x00026200000e0000 */
        /* <DEDUP_REMOVED lines=9> */
[----:B--2---:R-:W-:-:S05]  /*7470*/  @!P3 IADD3 R18, P0, R3, R6, RZ ;  /* 0x000000060312b210 */ /* 0x004fca0007f1e0ff */
[--C-:B---3--:R-:W-:Y:S01]  /*7480*/  @!P3 IMAD.X R19, R4, 0x1, R5.reuse, P0 ;  /* 0x000000010413b824 */ /* 0x108fe200000e0605 */
[----:B----4-:R-:W-:Y:S02]  /*7490*/  @!P3 IADD3 R16, P0, R0, R6, RZ ;  /* 0x000000060010b210 */ /* 0x010fe40007f1e0ff */
[----:B------:R-:W-:Y:S01]  /*74a0*/  @!P2 SHF.L.U64.HI R6, R42, 0x1, R30 ;  /* 0x000000012a06a819 */ /* 0x000fe2000001021e */
        /* <DEDUP_REMOVED lines=34> */
.L_x_1043:
[----:B------:R-:W-:Y:S05]  /*76d0*/  BSYNC B0 ;  /* 0x0000000000007941 */ /* 0x000fea0003800000 */
.L_x_1042:
[----:B-1---5:R-:W-:Y:S01]  /*76e0*/  IMAD.MOV.U32 R2, RZ, RZ, R44 ;  /* 0x000000ffff027224 */ /* 0x022fe200078e002c */
[----:B------:R-:W-:Y:S01]  /*76f0*/  LOP3.LUT P0, RZ, R216, 0x10, RZ, 0xc0, !PT ;  /* 0x00000010d8ff7812 */ /* 0x000fe2000780c0ff */
[----:B----4-:R-:W-:Y:S01]  /*7700*/  IMAD.MOV.U32 R0, RZ, RZ, R45 ;  /* 0x000000ffff007224 */ /* 0x010fe200078e002d */
[----:B--2---:R-:W-:Y:S01]  /*7710*/  MOV R3, R37 ;  /* 0x0000002500037202 */ /* 0x004fe20000000f00 */
[----:B---3--:R-:W-:Y:S01]  /*7720*/  IMAD.MOV.U32 R4, RZ, RZ, R36 ;  /* 0x000000ffff047224 */ /* 0x008fe200078e0024 */
        /* <DEDUP_REMOVED lines=44> */
[----:B------:R-:W-:Y:S01]  /*79f0*/  @!P2 IMAD.SHL.U32 R5, R42, 0x2, RZ ;  /* 0x000000022a05a824 */ /* 0x000fe200078e00ff */
[----:B------:R-:W-:Y:S01]  /*7a00*/  CS2R R52, SRZ ;  /* 0x0000000000347805 */ /* 0x000fe2000001ff00 */
[----:B------:R-:W-:Y:S01]  /*7a10*/  CS2R R54, SRZ ;  /* 0x0000000000367805 */ /* 0x000fe2000001ff00 */
[----:B------:R-:W-:Y:S01]  /*7a20*/  CS2R R56, SRZ ;  /* 0x0000000000387805 */ /* 0x000fe2000001ff00 */
[----:B----4-:R-:W-:Y:S01]  /*7a30*/  @!P3 IMAD.X R17, R2, 0x1, R6, P0 ;  /* 0x000000010211b824 */ /* 0x010fe200000e0606 */
[----:B------:R-:W-:Y:S01]  /*7a40*/  @!P2 SHF.L.U64.HI R6, R42, 0x1, R30 ;  /* 0x000000012a06a819 */ /* 0x000fe2000001021e */
[----:B------:R-:W-:Y:S01]  /*7a50*/  CS2R R58, SRZ ;  /* 0x00000000003a7805 */ /* 0x000fe2000001ff00 */
[-C--:B------:R-:W-:Y:S01]  /*7a60*/  @!P2 IADD3 R14, P0, R3, R5.reuse, RZ ;  /* 0x00000005030ea210 */ /* 0x080fe20007f1e0ff */
[----:B------:R-:W-:Y:S01]  /*7a70*/  CS2R R64, SRZ ;  /* 0x0000000000407805 */ /* 0x000fe2000001ff00 */
[----:B------:R-:W-:Y:S01]  /*7a80*/  CS2R R60, SRZ ;  /* 0x00000000003c7805 */ /* 0x000fe2000001ff00 */
[----:B------:R1:W5:Y:S02]  /*7a90*/  @!P3 LD.E.64 R48, [R18.64] ;  /* 0x000000061230b980 */ /* 0x000364000c101b00 */
[--C-:B------:R-:W-:Y:S01]  /*7aa0*/  @!P2 IMAD.X R15, R4, 0x1, R6.reuse, P0 ;  /* 0x00000001040fa824 */ /* 0x100fe200000e0606 */
[----:B------:R-:W-:Y:S01]  /*7ab0*/  @!P2 IADD3 R12, P0, R0, R5, RZ ;  /* 0x00000005000ca210 */ /* 0x000fe20007f1e0ff */
[C---:B------:R-:W-:Y:S01]  /*7ac0*/  @!P1 IMAD.SHL.U32 R5, R43.reuse, 0x2, RZ ;  /* 0x000000022b059824 */ /* 0x040fe200078e00ff */
        /* <DEDUP_REMOVED lines=21> */
.L_x_1045:
[----:B------:R-:W-:Y:S05]  /*7c20*/  BSYNC B0 ;  /* 0x0000000000007941 */ /* 0x000fea0003800000 */
.L_x_1044:
        /* <DEDUP_REMOVED lines=42> */
[----:B------:R-:W-:Y:S02]  /*7ed0*/  ISETP.GE.AND P2, PT, R42, c[0x0][0x27c], PT ;  /* 0x00009f002a007a0c */ /* 0x000fe40003f46270 */
[----:B------:R-:W-:Y:S02]  /*7ee0*/  ISETP.GE.AND P1, PT, R43, c[0x0][0x27c], PT ;  /* 0x00009f002b007a0c */ /* 0x000fe40003f26270 */
[----:B------:R-:W-:-:S07]  /*7ef0*/  P2R R21, PR, RZ, 0x10 ;  /* 0x00000010ff157803 */ /* 0x000fce0000000000 */
[C---:B------:R-:W-:Y:S01]  /*7f00*/  @!P3 IMAD.SHL.U32 R5, R140.reuse, 0x2, RZ ;  /* 0x000000028c05b824 */ /* 0x040fe200078e00ff */
[----:B------:R-:W-:-:S04]  /*7f10*/  @!P3 SHF.L.U64.HI R6, R140, 0x1, R35 ;  /* 0x000000018c06b819 */ /* 0x000fc80000010223 */
[----:B---3--:R-:W-:-:S05]  /*7f20*/  @!P3 IADD3 R18, P0, R3, R5, RZ ;  /* 0x000000050312b210 */ /* 0x008fca0007f1e0ff */
[----:B--2---:R-:W-:Y:S01]  /*7f30*/  @!P3 IMAD.X R19, R4, 0x1, R6, P0 ;  /* 0x000000010413b824 */ /* 0x004fe200000e0606 */
[----:B-1----:R-:W-:Y:S01]  /*7f40*/  @!P3 IADD3 R16, P0, R0, R5, RZ ;  /* 0x000000050010b210 */ /* 0x002fe20007f1e0ff */
[----:B------:R-:W-:-:S04]  /*7f50*/  @!P2 IMAD.SHL.U32 R5, R42, 0x2, RZ ;  /* 0x000000022a05a824 */ /* 0x000fc800078e00ff */
[----:B----4-:R-:W-:Y:S01]  /*7f60*/  @!P3 IMAD.X R17, R2, 0x1, R6, P0 ;  /* 0x000000010211b824 */ /* 0x010fe200000e0606 */
[----:B------:R-:W-:Y:S02]  /*7f70*/  @!P2 SHF.L.U64.HI R6, R42, 0x1, R30 ;  /* 0x000000012a06a819 */ /* 0x000fe4000001021e */
[-C--:B------:R-:W-:Y:S01]  /*7f80*/  @!P2 IADD3 R14, P0, R3, R5.reuse, RZ ;  /* 0x00000005030ea210 */ /* 0x080fe20007f1e0ff */
[----:B------:R-:W-:Y:S01]  /*7f90*/  CS2R R66, SRZ ;  /* 0x0000000000427805 */ /* 0x000fe2000001ff00 */
[----:B------:R-:W-:Y:S01]  /*7fa0*/  CS2R R70, SRZ ;  /* 0x0000000000467805 */ /* 0x000fe2000001ff00 */
[----:B------:R-:W-:Y:S01]  /*7fb0*/  CS2R R72, SRZ ;  /* 0x0000000000487805 */ /* 0x000fe2000001ff00 */
[----:B------:R-:W-:Y:S01]  /*7fc0*/  CS2R R74, SRZ ;  /* 0x00000000004a7805 */ /* 0x000fe2000001ff00 */
[--C-:B------:R-:W-:Y:S01]  /*7fd0*/  @!P2 IMAD.X R15, R4, 0x1, R6.reuse, P0 ;  /* 0x00000001040fa824 */ /* 0x100fe200000e0606 */
[----:B------:R-:W-:Y:S01]  /*7fe0*/  @!P2 IADD3 R12, P0, R0, R5, RZ ;  /* 0x00000005000ca210 */ /* 0x000fe20007f1e0ff */
[C---:B------:R-:W-:Y:S01]  /*7ff0*/  @!P1 IMAD.SHL.U32 R5, R43.reuse, 0x2, RZ ;  /* 0x000000022b059824 */ /* 0x040fe200078e00ff */
[----:B------:R-:W-:Y:S01]  /*8000*/  CS2R R76, SRZ ;  /* 0x00000000004c7805 */ /* 0x000fe2000001ff00 */
[----:B------:R1:W5:Y:S02]  /*8010*/  @!P3 LD.E.64 R62, [R16.64] ;  /* 0x00000006103eb980 */ /* 0x000364000c101b00 */
[----:B------:R-:W-:Y:S01]  /*8020*/  @!P2 IMAD.X R13, R2, 0x1, R6, P0 ;  /* 0x00000001020da824 */ /* 0x000fe200000e0606 */
[----:B------:R-:W-:-:S02]  /*8030*/  @!P1 SHF.L.U64.HI R6, R43, 0x1, R32 ;  /* 0x000000012b069819 */ /* 0x000fc40000010220 */
        /* <DEDUP_REMOVED lines=15> */
[----:B------:R-:W-:Y:S02]  /*8130*/  ISETP.NE.AND P4, PT, R21, RZ, PT ;  /* 0x000000ff1500720c */ /* 0x000fe40003f85270 */
[----:B------:R-:W-:Y:S02]  /*8140*/  CS2R R20, SRZ ;  /* 0x0000000000147805 */ /* 0x000fe4000001ff00 */
[----:B------:R1:W5:Y:S04]  /*8150*/  @!P0 LD.E.64 R76, [R4.64] ;  /* 0x00000006044c8980 */ /* 0x000368000c101b00 */
[----:B------:R2:W5:Y:S02]  /*8160*/  @!P3 LD.E.64 R20, [R18.64] ;  /* 0x000000061214b980 */ /* 0x000564000c101b00 */
[----:B--2---:R-:W-:-:S06]  /*8170*/  CS2R R18, SRZ ;  /* 0x0000000000127805 */ /* 0x004fcc000001ff00 */
[----:B------:R1:W5:Y:S02]  /*8180*/  @!P2 LD.E.64 R18, [R14.64] ;  /* 0x000000060e12a980 */ /* 0x000364000c101b00 */
.L_x_1047:
[----:B------:R-:W-:Y:S05]  /*8190*/  BSYNC B0 ;  /* 0x0000000000007941 */ /* 0x000fea0003800000 */
.L_x_1046:
[----:B----45:R-:W-:Y:S01]  /*81a0*/  IMAD.MOV.U32 R2, RZ, RZ, R74 ;  /* 0x000000ffff027224 */ /* 0x030fe200078e004a */
[----:B---3--:R-:W-:Y:S01]  /*81b0*/  MOV R3, R71 ;  /* 0x0000004700037202 */ /* 0x008fe20000000f00 */
[----:B-1----:R-:W-:Y:S01]  /*81c0*/  IMAD.MOV.U32 R0, RZ, RZ, R75 ;  /* 0x000000ffff007224 */ /* 0x002fe200078e004b */
[----:B------:R-:W-:Y:S01]  /*81d0*/  ISETP.NE.AND P0, PT, R80, RZ, PT ;  /* 0x000000ff5000720c */ /* 0x000fe20003f05270 */
[----:B--2---:R-:W-:Y:S01]  /*81e0*/  IMAD.MOV.U32 R4, RZ, RZ, R70 ;  /* 0x000000ffff047224 */ /* 0x004fe200078e0046 */
[----:B------:R1:W2:Y:S01]  /*81f0*/  SHFL.IDX PT, R7, R34, 0x3, 0x181f ;  /* 0x00781f0022077f89 */ /* 0x0002a200000e0000 */
[----:B------:R-:W-:Y:S01]  /*8200*/  MOV R5, R66 ;  /* 0x0000004200057202 */ /* 0x000fe20000000f00 */
[----:B------:R-:W-:Y:S01]  /*8210*/  BSSY B0, `(.L_x_1048) ;  /* 0x000004b000007945 */ /* 0x000fe20003800000 */
[----:B------:R-:W-:Y:S01]  /*8220*/  PRMT R115, R0, 0x5410, R2 ;  /* 0x0000541000737816 */ /* 0x000fe20000000002 */
[----:B------:R-:W-:Y:S01]  /*8230*/  IMAD.MOV.U32 R2, RZ, RZ, R18 ;  /* 0x000000ffff027224 */ /* 0x000fe200078e0012 */
[----:B------:R-:W-:Y:S01]  /*8240*/  PRMT R113, R3, 0x5410, R4 ;  /* 0x0000541003717816 */ /* 0x000fe20000000004 */
[----:B------:R-:W-:Y:S01]  /*8250*/  IMAD.MOV.U32 R0, RZ, RZ, R19 ;  /* 0x000000ffff007224 */ /* 0x000fe200078e0013 */
[----:B------:R-:W-:Y:S01]  /*8260*/  MOV R4, R20 ;  /* 0x0000001400047202 */ /* 0x000fe20000000f00 */
[----:B------:R-:W-:Y:S01]  /*8270*/  IMAD.MOV.U32 R3, RZ, RZ, R21 ;  /* 0x000000ffff037224 */ /* 0x000fe200078e0015 */
[----:B------:R3:W4:Y:S01]  /*8280*/  SHFL.IDX PT, R9, R31, 0x3, 0x181f ;  /* 0x00781f001f097f89 */ /* 0x00072200000e0000 */
[----:B------:R-:W-:Y:S01]  /*8290*/  CS2R R86, SRZ ;  /* 0x0000000000567805 */ /* 0x000fe2000001ff00 */
[----:B------:R-:W-:Y:S01]  /*82a0*/  PRMT R112, R0, 0x5410, R2 ;  /* 0x0000541000707816 */ /* 0x000fe20000000002 */
[----:B------:R-:W-:Y:S01]  /*82b0*/  IMAD.MOV.U32 R2, RZ, RZ, R76 ;  /* 0x000000ffff027224 */ /* 0x000fe200078e004c */
[----:B------:R-:W-:Y:S01]  /*82c0*/  MOV R0, R77 ;  /* 0x0000004d00007202 */ /* 0x000fe20000000f00 */
[----:B------:R2:W4:Y:S01]  /*82d0*/  SHFL.IDX PT, R6, R33, 0x3, 0x181f ;  /* 0x00781f0021067f89 */ /* 0x00052200000e0000 */
[----:B------:R-:W-:Y:S01]  /*82e0*/  PRMT R110, R3, 0x5410, R4 ;  /* 0x00005410036e7816 */ /* 0x000fe20000000004 */
[----:B------:R-:W-:Y:S01]  /*82f0*/  IMAD.MOV.U32 R3, RZ, RZ, R72 ;  /* 0x000000ffff037224 */ /* 0x000fe200078e0048 */
[----:B------:R-:W-:Y:S01]  /*8300*/  PRMT R114, R0, 0x5410, R2 ;  /* 0x0000541000727816 */ /* 0x000fe20000000002 */
[----:B------:R-:W-:Y:S01]  /*8310*/  IMAD.MOV.U32 R2, RZ, RZ, R73 ;  /* 0x000000ffff027224 */ /* 0x000fe200078e0049 */
[----:B------:R4:W4:Y:S01]  /*8320*/  SHFL.IDX PT, R0, R40, 0x3, 0x181f ;  /* 0x00781f0028007f89 */ /* 0x00092200000e0000 */
[----:B------:R-:W-:Y:S01]  /*8330*/  IMAD.MOV.U32 R4, RZ, RZ, R67 ;  /* 0x000000ffff047224 */ /* 0x000fe200078e0043 */
[----:B------:R-:W-:Y:S01]  /*8340*/  CS2R R82, SRZ ;  /* 0x0000000000527805 */ /* 0x000fe2000001ff00 */
[----:B------:R-:W-:Y:S01]  /*8350*/  CS2R R78, SRZ ;  /* 0x00000000004e7805 */ /* 0x000fe2000001ff00 */
[----:B-1----:R-:W-:Y:S01]  /*8360*/  PRMT R34, R2, 0x5410, R3 ;  /* 0x0000541002227816 */ /* 0x002fe20000000003 */
[----:B------:R-:W-:Y:S01]  /*8370*/  IMAD.MOV.U32 R3, RZ, RZ, R62 ;  /* 0x000000ffff037224 */ /* 0x000fe200078e003e */
[----:B------:R-:W-:Y:S01]  /*8380*/  MOV R2, R63 ;  /* 0x0000003f00027202 */ /* 0x000fe20000000f00 */
[----:B------:R-:W-:Y:S01]  /*8390*/  CS2R R90, SRZ ;  /* 0x00000000005a7805 */ /* 0x000fe2000001ff00 */
[----:B------:R-:W-:Y:S01]  /*83a0*/  CS2R R88, SRZ ;  /* 0x0000000000587805 */ /* 0x000fe2000001ff00 */
[----:B------:R-:W-:Y:S01]  /*83b0*/  CS2R R84, SRZ ;  /* 0x0000000000547805 */ /* 0x000fe2000001ff00 */
[----:B------:R-:W-:Y:S01]  /*83c0*/  CS2R R80, SRZ ;  /* 0x0000000000507805 */ /* 0x000fe2000001ff00 */
[----:B---3--:R-:W-:-:S02]  /*83d0*/  PRMT R31, R2, 0x5410, R3 ;  /* 0x00005410021f7816 */ /* 0x008fc40000000003 */
[----:B--2---:R-:W-:Y:S01]  /*83e0*/  PRMT R33, R4, 0x5410, R5 ;  /* 0x0000541004217816 */ /* 0x004fe20000000005 */
[----:B------:R-:W-:Y:S05]  /*83f0*/  @P0 BRA `(.L_x_1049) ;  /* 0x000002c000000947 */ /* 0x000fea0003800000 */
[----:B------:R-:W-:Y:S01]  /*8400*/  ISETP.GE.AND P1, PT, R42, c[0x0][0x27c], PT ;  /* 0x00009f002a007a0c */ /* 0x000fe20003f26270 */
[----:B------:R-:W-:Y:S01]  /*8410*/  CS2R R82, SRZ ;  /* 0x0000000000527805 */ /* 0x000fe2000001ff00 */
[----:B------:R-:W-:-:S11]  /*8420*/  CS2R R84, SRZ ;  /* 0x0000000000547805 */ /* 0x000fd6000001ff00 */
[C---:B------:R-:W-:Y:S01]  /*8430*/  @!P1 IMAD.SHL.U32 R2, R42.reuse, 0x2, RZ ;  /* 0x000000022a029824 */ /* 0x040fe200078e00ff */
[----:B------:R-:W-:-:S04]  /*8440*/  @!P1 SHF.L.U64.HI R3, R42, 0x1, R30 ;  /* 0x000000012a039819 */ /* 0x000fc8000001021e */
[----:B----4-:R-:W-:-:S05]  /*8450*/  @!P1 IADD3 R4, P0, R0, R2, RZ ;  /* 0x0000000200049210 */ /* 0x010fca0007f1e0ff */
[----:B------:R-:W-:Y:S01]  /*8460*/  @!P1 IMAD.X R5, R7, 0x1, R3, P0 ;  /* 0x0000000107059824 */ /* 0x000fe200000e0603 */
[----:B------:R-:W-:-:S04]  /*8470*/  @!P1 IADD3 R2, P0, R6, R2, RZ ;  /* 0x0000000206029210 */ /* 0x000fc80007f1e0ff */
[----:B------:R1:W5:Y:S01]  /*8480*/  @!P1 LD.E.64 R82, [R4.64] ;  /* 0x0000000604529980 */ /* 0x000362000c101b00 */
[----:B------:R-:W-:Y:S01]  /*8490*/  @!P1 IMAD.X R3, R9, 0x1, R3, P0 ;  /* 0x0000000109039824 */ /* 0x000fe200000e0603 */
[----:B------:R-:W-:-:S04]  /*84a0*/  ISETP.GE.AND P0, PT, R43, c[0x0][0x27c], PT ;  /* 0x00009f002b007a0c */ /* 0x000fc80003f06270 */
[----:B------:R2:W5:Y:S09]  /*84b0*/  @!P1 LD.E.64 R84, [R2.64] ;  /* 0x0000000602549980 */ /* 0x000572000c101b00 */
[----:B------:R-:W-:-:S05]  /*84c0*/  @!P0 IMAD.SHL.U32 R8, R43, 0x2, RZ ;  /* 0x000000022b088824 */ /* 0x000fca00078e00ff */
[----:B-1----:R-:W-:Y:S02]  /*84d0*/  @!P0 IADD3 R4, P1, R0, R8, RZ ;  /* 0x0000000800048210 */ /* 0x002fe40007f3e0ff */
[----:B--2---:R-:W-:-:S05]  /*84e0*/  @!P0 SHF.L.U64.HI R3, R43, 0x1, R32 ;  /* 0x000000012b038819 */ /* 0x004fca0000010220 */
[----:B------:R-:W-:Y:S01]  /*84f0*/  @!P0 IMAD.X R5, R7, 0x1, R3, P1 ;  /* 0x0000000107058824 */ /* 0x000fe200008e0603 */
[----:B------:R-:W-:-:S05]  /*8500*/  @!P0 IADD3 R2, P1, R6, R8, RZ ;  /* 0x0000000806028210 */ /* 0x000fca0007f3e0ff */
[----:B------:R-:W-:Y:S01]  /*8510*/  @!P0 IMAD.X R3, R9, 0x1, R3, P1 ;  /* 0x0000000109038824 */ /* 0x000fe200008e0603 */
[----:B------:R-:W-:Y:S01]  /*8520*/  ISETP.GE.AND P1, PT, R140, c[0x0][0x27c], PT ;  /* 0x00009f008c007a0c */ /* 0x000fe20003f26270 */
[----:B------:R-:W-:Y:S01]  /*8530*/  CS2R R86, SRZ ;  /* 0x0000000000567805 */ /* 0x000fe2000001ff00 */
[----:B------:R-:W-:-:S05]  /*8540*/  CS2R R88, SRZ ;  /* 0x0000000000587805 */ /* 0x000fca000001ff00 */
[----:B------:R1:W5:Y:S04]  /*8550*/  @!P0 LD.E.64 R86, [R4.64] ;  /* 0x0000000604568980 */ /* 0x000368000c101b00 */
[----:B------:R2:W5:Y:S02]  /*8560*/  @!P0 LD.E.64 R88, [R2.64] ;  /* 0x0000000602588980 */ /* 0x000564000c101b00 */
        /* <DEDUP_REMOVED lines=11> */
[----:B------:R-:W-:Y:S01]  /*8620*/  @!P0 IMAD.SHL.U32 R8, R139, 0x2, RZ ;  /* 0x000000028b088824 */ /* 0x000fe200078e00ff */
[----:B------:R-:W-:Y:S01]  /*8630*/  CS2R R92, SRZ ;  /* 0x00000000005c7805 */ /* 0x000fe2000001ff00 */
[----:B------:R-:W-:-:S03]  /*8640*/  CS2R R90, SRZ ;  /* 0x00000000005a7805 */ /* 0x000fc6000001ff00 */
[----:B-1----:R-:W-:Y:S02]  /*8650*/  @!P0 IADD3 R4, P1, R0, R8, RZ ;  /* 0x0000000800048210 */ /* 0x002fe40007f3e0ff */
[----:B--2---:R-:W-:-:S05]  /*8660*/  @!P0 SHF.L.U64.HI R3, R139, 0x1, R41 ;  /* 0x000000018b038819 */ /* 0x004fca0000010229 */
[----:B------:R-:W-:Y:S01]  /*8670*/  @!P0 IMAD.X R5, R7, 0x1, R3, P1 ;  /* 0x0000000107058824 */ /* 0x000fe200008e0603 */
[----:B------:R-:W-:-:S04]  /*8680*/  @!P0 IADD3 R2, P1, R6, R8, RZ ;  /* 0x0000000806028210 */ /* 0x000fc80007f3e0ff */
[----:B------:R1:W5:Y:S01]  /*8690*/  @!P0 LD.E.64 R92, [R4.64] ;  /* 0x00000006045c8980 */ /* 0x000362000c101b00 */
[----:B------:R-:W-:-:S05]  /*86a0*/  @!P0 IMAD.X R3, R9, 0x1, R3, P1 ;  /* 0x0000000109038824 */ /* 0x000fca00008e0603 */
[----:B------:R1:W5:Y:S03]  /*86b0*/  @!P0 LD.E.64 R90, [R2.64] ;  /* 0x00000006025a8980 */ /* 0x000366000c101b00 */
.L_x_1049:
[----:B------:R-:W-:Y:S05]  /*86c0*/  BSYNC B0 ;  /* 0x0000000000007941 */ /* 0x000fea0003800000 */
.L_x_1048:
[----:B----45:R-:W-:Y:S01]  /*86d0*/  IMAD.MOV.U32 R0, RZ, RZ, R92 ;  /* 0x000000ffff007224 */ /* 0x030fe200078e005c */
        /* <DEDUP_REMOVED lines=81> */
.L_x_1053:
[----:B------:R-:W-:Y:S05]  /*8bf0*/  BSYNC B0 ;  /* 0x0000000000007941 */ /* 0x000fea0003800000 */
.L_x_1052:
        /* <DEDUP_REMOVED lines=49> */
.L_x_1055:
[----:B------:R-:W-:Y:S05]  /*8f10*/  BSYNC B0 ;  /* 0x0000000000007941 */ /* 0x000fea0003800000 */
.L_x_1054:
        /* <DEDUP_REMOVED lines=49> */
.L_x_1057:
[----:B------:R-:W-:Y:S05]  /*9230*/  BSYNC B0 ;  /* 0x0000000000007941 */ /* 0x000fea0003800000 */
.L_x_1056:
        /* <DEDUP_REMOVED lines=48> */
.L_x_1051:
[----:B------:R-:W-:Y:S05]  /*9540*/  BSYNC B1 ;  /* 0x0000000000017941 */ /* 0x000fea0003800000 */
.L_x_1050:
        /* <DEDUP_REMOVED lines=52> */
.L_x_1061:
[----:B------:R-:W-:Y:S05]  /*9890*/  BSYNC B0 ;  /* 0x0000000000007941 */ /* 0x000fea0003800000 */
.L_x_1060:
        /* <DEDUP_REMOVED lines=49> */
.L_x_1063:
[----:B------:R-:W-:Y:S05]  /*9bb0*/  BSYNC B0 ;  /* 0x0000000000007941 */ /* 0x000fea0003800000 */
.L_x_1062:
        /* <DEDUP_REMOVED lines=49> */
.L_x_1065:
[----:B------:R-:W-:Y:S05]  /*9ed0*/  BSYNC B0 ;  /* 0x0000000000007941 */ /* 0x000fea0003800000 */
.L_x_1064:
        /* <DEDUP_REMOVED lines=48> */
.L_x_1059:
[----:B------:R-:W-:Y:S05]  /*a1e0*/  BSYNC B1 ;  /* 0x0000000000017941 */ /* 0x000fea0003800000 */
.L_x_1058:
        /* <DEDUP_REMOVED lines=52> */
.L_x_1069:
[----:B------:R-:W-:Y:S05]  /*a530*/  BSYNC B0 ;  /* 0x0000000000007941 */ /* 0x000fea0003800000 */
.L_x_1068:
        /* <DEDUP_REMOVED lines=49> */
.L_x_1071:
[----:B------:R-:W-:Y:S05]  /*a850*/  BSYNC B0 ;  /* 0x0000000000007941 */ /* 0x000fea0003800000 */
.L_x_1070:
        /* <DEDUP_REMOVED lines=49> */
.L_x_1073:
[----:B------:R-:W-:Y:S05]  /*ab70*/  BSYNC B0 ;  /* 0x0000000000007941 */ /* 0x000fea0003800000 */
.L_x_1072:
        /* <DEDUP_REMOVED lines=48> */
.L_x_1067:
[----:B------:R-:W-:Y:S05]  /*ae80*/  BSYNC B1 ;  /* 0x0000000000017941 */ /* 0x000fea0003800000 */
.L_x_1066:
        /* <DEDUP_REMOVED lines=51> */
.L_x_1076:
[----:B------:R-:W-:Y:S05]  /*b1c0*/  BSYNC B0 ;  /* 0x0000000000007941 */ /* 0x000fea0003800000 */
.L_x_1075:
        /* <DEDUP_REMOVED lines=49> */
.L_x_1078:
[----:B------:R-:W-:Y:S05]  /*b4e0*/  BSYNC B0 ;  /* 0x0000000000007941 */ /* 0x000fea0003800000 */
.L_x_1077:
        /* <DEDUP_REMOVED lines=49> */
.L_x_1080:
[----:B------:R-:W-:Y:S05]  /*b800*/  BSYNC B0 ;  /* 0x0000000000007941 */ /* 0x000fea0003800000 */
.L_x_1079:
        /* <DEDUP_REMOVED lines=49> */
.L_x_1041:
        /* <DEDUP_REMOVED lines=18> */
[----:B--2-4-:R-:W-:-:S03]  /*bc40*/  LEA R17, P0, R6, c[0x0][0x270], 0x1 ;  /* 0x00009c0006117a11 */ /* 0x014fc600078008ff */
[----:B------:R-:W-:-:S04]  /*bc50*/  IMAD R5, R0, c[0x0][0x284], R9 ;  /* 0x0000a10000057a24 */ /* 0x000fc800078e0209 */
[----:B------:R-:W-:-:S05]  /*bc60*/  IMAD.IADD R5, R7, 0x1, R5 ;  /* 0x0000000107057824 */ /* 0x000fca00078e0205 */
[----:B------:R-:W-:Y:S01]  /*bc70*/  LEA.HI.X R16, R6, c[0x0][0x274], R5, 0x1, P0 ;  /* 0x00009d0006107a11 */ /* 0x000fe200000f0c05 */
[----:B------:R-:W-:Y:S01]  /*bc80*/  IMAD R5, R3, c[0x0][0x290], RZ ;  /* 0x0000a40003057a24 */ /* 0x000fe200078e02ff */
[----:B------:R-:W-:-:S03]  /*bc90*/  MOV R3, R8 ;  /* 0x0000000800037202 */ /* 0x000fc60000000f00 */
[----:B------:R1:W2:Y:S02]  /*bca0*/  SHFL.IDX PT, R7, R16, RZ, 0x181f ;  /* 0x00181fff10077589 */ /* 0x0002a400000e0000 */
[----:B------:R-:W-:-:S04]  /*bcb0*/  IMAD.WIDE.U32 R2, R0, c[0x0][0x290], R2 ;  /* 0x0000a40000027a25 */ /* 0x000fc800078e0002 */
[----:B------:R-:W-:Y:S01]  /*bcc0*/  IMAD R0, R0, c[0x0][0x294], R5 ;  /* 0x0000a50000007a24 */ /* 0x000fe200078e0205 */
[----:B------:R-:W-:-:S04]  /*bcd0*/  LEA R15, P0, R2, c[0x0][0x288], 0x1 ;  /* 0x0000a200020f7a11 */ /* 0x000fc800078008ff */
[----:B------:R-:W-:Y:S01]  /*bce0*/  IADD3 R0, R3, R0, RZ ;  /* 0x0000000003007210 */ /* 0x000fe20007ffe0ff */
[----:B------:R1:W3:Y:S03]  /*bcf0*/  SHFL.IDX PT, R5, R15, RZ, 0x181f ;  /* 0x00181fff0f057589 */ /* 0x0002e600000e0000 */
[----:B------:R-:W-:Y:S02]  /*bd00*/  LEA.HI.X R14, R2, c[0x0][0x28c], R0, 0x1, P0 ;  /* 0x0000a300020e7a11 */ /* 0x000fe400000f0c00 */
        /* <DEDUP_REMOVED lines=10> */
[----:B----4-:R-:W-:-:S05]  /*bdb0*/  @!P1 IADD3 R10, P0, R2, R0, RZ ;  /* 0x00000000020a9210 */ /* 0x010fca0007f1e0ff */
[--C-:B--2---:R-:W-:Y:S01]  /*bdc0*/  @!P1 IMAD.X R11, R7, 0x1, R3.reuse, P0 ;  /* 0x00000001070b9824 */ /* 0x104fe200000e0603 */
        /* <DEDUP_REMOVED lines=17> */
.L_x_1082:
[----:B------:R-:W-:Y:S05]  /*bee0*/  BSYNC B0 ;  /* 0x0000000000007941 */ /* 0x000fea0003800000 */
.L_x_1081:
[----:B-1--45:R-:W-:Y:S01]  /*bef0*/  IMAD.MOV.U32 R2, RZ, RZ, R34 ;  /* 0x000000ffff027224 */ /* 0x032fe200078e0022 */
[----:B------:R-:W-:Y:S01]  /*bf00*/  MOV R3, R33 ;  /* 0x0000002100037202 */ /* 0x000fe20000000f00 */
[----:B------:R-:W-:Y:S01]  /*bf10*/  IMAD.MOV.U32 R0, RZ, RZ, R35 ;  /* 0x000000ffff007224 */ /* 0x000fe200078e0023 */
[----:B------:R-:W-:Y:S01]  /*bf20*/  LOP3.LUT P0, RZ, R216, 0x10, RZ, 0xc0, !PT ;  /* 0x00000010d8ff7812 */ /* 0x000fe2000780c0ff */
[----:B---3--:R-:W-:Y:S01]  /*bf30*/  IMAD.MOV.U32 R5, RZ, RZ, R32 ;  /* 0x000000ffff057224 */ /* 0x008fe200078e0020 */
[----:B------:R-:W-:Y:S01]  /*bf40*/  MOV R6, R26 ;  /* 0x0000001a00067202 */ /* 0x000fe20000000f00 */
[----:B--2---:R1:W2:Y:S01]  /*bf50*/  SHFL.IDX PT, R7, R16, 0x1, 0x181f ;  /* 0x00381f0010077f89 */ /* 0x0042a200000e0000 */
[----:B------:R-:W-:Y:S01]  /*bf60*/  PRMT R98, R0, 0x5410, R2 ;  /* 0x0000541000627816 */ /* 0x000fe20000000002 */
[----:B------:R-:W-:Y:S01]  /*bf70*/  IMAD.MOV.U32 R2, RZ, RZ, R22 ;  /* 0x000000ffff027224 */ /* 0x000fe200078e0016 */
[----:B------:R-:W-:Y:S01]  /*bf80*/  PRMT R97, R3, 0x5410, R5 ;  /* 0x0000541003617816 */ /* 0x000fe20000000005 */
[----:B------:R-:W-:Y:S01]  /*bf90*/  IMAD.MOV.U32 R0, RZ, RZ, R23 ;  /* 0x000000ffff007224 */ /* 0x000fe200078e0017 */
[----:B------:R-:W-:Y:S01]  /*bfa0*/  MOV R5, R20 ;  /* 0x0000001400057202 */ /* 0x000fe20000000f00 */
[----:B------:R-:W-:Y:S01]  /*bfb0*/  IMAD.MOV.U32 R3, RZ, RZ, R21 ;  /* 0x000000ffff037224 */ /* 0x000fe200078e0015 */
[----:B------:R1:W3:Y:S01]  /*bfc0*/  SHFL.IDX PT, R13, R14, 0x1, 0x181f ;  /* 0x00381f000e0d7f89 */ /* 0x0002e200000e0000 */
[----:B------:R-:W-:Y:S01]  /*bfd0*/  BSSY B0, `(.L_x_1083) ;  /* 0x0000032000007945 */ /* 0x000fe20003800000 */
        /* <DEDUP_REMOVED lines=23> */
[----:B--23--:R-:W-:Y:S01]  /*c150*/  ISETP.GE.AND P1, PT, R136, c[0x0][0x27c], PT ;  /* 0x00009f0088007a0c */ /* 0x00cfe20003f26270 */
        /* <DEDUP_REMOVED lines=8> */
[----:B----4-:R-:W-:Y:S01]  /*c1e0*/  @!P1 IADD3 R8, P0, R12, R0, RZ ;  /* 0x000000000c089210 */ /* 0x010fe20007f1e0ff */
        /* <DEDUP_REMOVED lines=16> */
.L_x_1084:
[----:B--23--:R-:W-:Y:S05]  /*c2f0*/  BSYNC B0 ;  /* 0x0000000000007941 */ /* 0x00cfea0003800000 */
.L_x_1083:
        /* <DEDUP_REMOVED lines=20> */
[----:B----4-:R1:W3:Y:S01]  /*c440*/  SHFL.IDX PT, R12, R14, 0x2, 0x181f ;  /* 0x00581f000e0c7f89 */ /* 0x0102e200000e0000 */
        /* <DEDUP_REMOVED lines=26> */
[----:B----4-:R-:W-:-:S05]  /*c5f0*/  @!P1 IADD3 R10, P0, R3, R0, RZ ;  /* 0x00000000030a9210 */ /* 0x010fca0007f1e0ff */
[--C-:B------:R-:W-:Y:S01]  /*c600*/  @!P1 IMAD.X R11, R7, 0x1, R2.reuse, P0 ;  /* 0x00000001070b9824 */ /* 0x100fe200000e0602 */
[----:B-1----:R-:W-:Y:S01]  /*c610*/  @!P1 IADD3 R8, P0, R5, R0, RZ ;  /* 0x0000000005089210 */ /* 0x002fe20007f1e0ff */
[----:B------:R-:W-:Y:S01]  /*c620*/  CS2R R74, SRZ ;  /* 0x00000000004a7805 */ /* 0x000fe2000001ff00 */
[----:B------:R-:W-:Y:S01]  /*c630*/  CS2R R72, SRZ ;  /* 0x0000000000487805 */ /* 0x000fe2000001ff00 */
[----:B------:R-:W-:Y:S01]  /*c640*/  CS2R R78, SRZ ;  /* 0x00000000004e7805 */ /* 0x000fe2000001ff00 */
[----:B------:R-:W-:Y:S01]  /*c650*/  CS2R R76, SRZ ;  /* 0x00000000004c7805 */ /* 0x000fe2000001ff00 */
[----:B---3--:R-:W-:Y:S01]  /*c660*/  @!P1 IMAD.X R9, R12, 0x1, R2, P0 ;  /* 0x000000010c099824 */ /* 0x008fe200000e0602 */
        /* <DEDUP_REMOVED lines=11> */
.L_x_1086:
[----:B--2---:R-:W-:Y:S05]  /*c720*/  BSYNC B0 ;  /* 0x0000000000007941 */ /* 0x004fea0003800000 */
.L_x_1085:
[----:B-1---5:R-:W-:Y:S01]  /*c730*/  IMAD.MOV.U32 R2, RZ, RZ, R74 ;  /* 0x000000ffff027224 */ /* 0x022fe200078e004a */
[----:B----4-:R-:W-:Y:S01]  /*c740*/  MOV R3, R73 ;  /* 0x0000004900037202 */ /* 0x010fe20000000f00 */
[----:B------:R-:W-:Y:S01]  /*c750*/  IMAD.MOV.U32 R0, RZ, RZ, R75 ;  /* 0x000000ffff007224 */ /* 0x000fe200078e004b */
[----:B------:R-:W-:Y:S01]  /*c760*/  ISETP.NE.AND P0, PT, R80, RZ, PT ;  /* 0x000000ff5000720c */ /* 0x000fe20003f05270 */
[----:B------:R-:W-:Y:S01]  /*c770*/  IMAD.MOV.U32 R5, RZ, RZ, R72 ;  /* 0x000000ffff057224 */ /* 0x000fe200078e0048 */
        /* <DEDUP_REMOVED lines=8> */
[----:B---3--:R1:W3:Y:S01]  /*c800*/  SHFL.IDX PT, R12, R14, 0x3, 0x181f ;  /* 0x00781f000e0c7f89 */ /* 0x0082e200000e0000 */
        /* <DEDUP_REMOVED lines=26> */
[----:B------:R-:W-:-:S11]  /*c9b0*/  CS2R R80, SRZ ;  /* 0x0000000000507805 */ /* 0x000fd6000001ff00 */
        /* <DEDUP_REMOVED lines=11> */
[----:B------:R-:W-:Y:S01]  /*ca70*/  CS2R R90, SRZ ;  /* 0x00000000005a7805 */ /* 0x000fe2000001ff00 */
[----:B------:R-:W-:Y:S01]  /*ca80*/  CS2R R88, SRZ ;  /* 0x0000000000587805 */ /* 0x000fe2000001ff00 */
[----:B------:R1:W5:Y:S04]  /*ca90*/  @!P1 LD.E.128 R80, [R8.64] ;  /* 0x0000000608509980 */ /* 0x000368000c101d00 */
[----:B------:R1:W5:Y:S06]  /*caa0*/  @!P1 LD.E.128 R84, [R6.64] ;  /* 0x0000000606549980 */ /* 0x00036c000c101d00 */
        /* <DEDUP_REMOVED lines=8> */
.L_x_1088:
[----:B--23--:R-:W-:Y:S05]  /*cb30*/  BSYNC B0 ;  /* 0x0000000000007941 */ /* 0x00cfea0003800000 */
.L_x_1087:
        /* <DEDUP_REMOVED lines=12> */
[----:B------:R-:W-:-:S02]  /*cc00*/  IMAD.MOV.U32 R0, RZ, RZ, R90 ;  /* 0x000000ffff007224 */ /* 0x000fc400078e005a */
[----:B------:R-:W-:Y:S01]  /*cc10*/  IMAD.MOV.U32 R2, RZ, RZ, R81 ;  /* 0x000000ffff027224 */ /* 0x000fe200078e0051 */
        /* <DEDUP_REMOVED lines=16> */
[----:B------:R-:W-:Y:S02]  /*cd20*/  SHF.R.S32.HI R68, RZ, 0x3, R69 ;  /* 0x00000003ff447819 */ /* 0x000fe40000011445 */
[----:B------:R-:W-:Y:S02]  /*cd30*/  PRMT R120, R3, 0x5410, R4 ;  /* 0x0000541003787816 */ /* 0x000fe40000000004 */
[----:B------:R-:W-:Y:S01]  /*cd40*/  PRMT R119, R0, 0x5410, R2 ;  /* 0x0000541000777816 */ /* 0x000fe20000000002 */
[----:B------:R-:W-:Y:S05]  /*cd50*/  @P0 BRA `(.L_x_1090) ;  /* 0x00000db000000947 */ /* 0x000fea0003800000 */
[----:B------:R-:W-:Y:S01]  /*cd60*/  ISETP.GE.AND P0, PT, R136, c[0x0][0x27c], PT ;  /* 0x00009f0088007a0c */ /* 0x000fe20003f06270 */
[----:B------:R-:W-:-:S12]  /*cd70*/  BSSY B0, `(.L_x_1091) ;  /* 0x0000069000007945 */ /* 0x000fd80003800000 */
[----:B------:R-:W-:Y:S05]  /*cd80*/  @P0 BRA `(.L_x_1092) ;  /* 0x0000067000000947 */ /* 0x000fea0003800000 */
[----:B------:R-:W-:Y:S01]  /*cd90*/  IMAD.MOV.U32 R0, RZ, RZ, c[0x0][0x27c] ;  /* 0x00009f00ff007624 */ /* 0x000fe200078e00ff */
[----:B----4-:R-:W1:Y:S01]  /*cda0*/  LDS.128 R8, [R203+0x10080] ;  /* 0x01008000cb087984 */ /* 0x010e620000000c00 */
[----:B------:R-:W-:Y:S02]  /*cdb0*/  SHF.R.U64 R13, R24, 0x10, R25 ;  /* 0x00000010180d7819 */ /* 0x000fe40000001219 */
[--C-:B------:R-:W-:Y:S02]  /*cdc0*/  SHF.R.U64 R15, R26, 0x10, R27.reuse ;  /* 0x000000101a0f7819 */ /* 0x100fe4000000121b */
[----:B------:R-:W-:Y:S02]  /*cdd0*/  LEA.HI R0, R0, R99, RZ, 0x1d ;  /* 0x0000006300007211 */ /* 0x000fe400078fe8ff */
[----:B------:R-:W-:Y:S02]  /*cde0*/  SHF.R.U32.HI R17, RZ, 0x10, R27 ;  /* 0x00000010ff117819 */ /* 0x000fe4000001161b */
[----:B------:R-:W-:Y:S01]  /*cdf0*/  SHF.R.S32.HI R3, RZ, 0x1f, R0 ;  /* 0x0000001fff037819 */ /* 0x000fe20000011400 */
[----:B------:R-:W-:Y:S01]  /*ce00*/  IMAD.SHL.U32 R2, R0, 0x8, RZ ;  /* 0x0000000800027824 */ /* 0x000fe200078e00ff */
[----:B------:R-:W-:-:S02]  /*ce10*/  PRMT R13, R29, 0x5432, R13 ;  /* 0x000054321d0d7816 */ /* 0x000fc4000000000d */
[----:B------:R-:W-:Y:S02]  /*ce20*/  LEA.HI R0, R3, R0, RZ, 0x3 ;  /* 0x0000000003007211 */ /* 0x000fe400078f18ff */
[----:B------:R-:W-:Y:S02]  /*ce30*/  LOP3.LUT R2, R111, 0x38, R2, 0xf8, !PT ;  /* 0x000000386f027812 */ /* 0x000fe400078ef802 */
[--C-:B------:R-:W-:Y:S01]  /*ce40*/  SHF.R.U64 R3, R22, 0x10, R23.reuse ;  /* 0x0000001016037819 */ /* 0x100fe20000001217 */
        /* <DEDUP_REMOVED lines=9> */
[----:B------:R-:W-:Y:S01]  /*cee0*/  SHF.R.U64 R0, R20, 0x10, R21 ;  /* 0x0000001014007819 */ /* 0x000fe20000001215 */
[----:B------:R-:W-:Y:S01]  /*cef0*/  IMAD.U32 R30, R13, 0x10000, RZ ;  /* 0x000100000d1e7824 */ /* 0x000fe200078e00ff */
[----:B------:R-:W-:-:S02]  /*cf00*/  SHF.R.U32.HI R14, RZ, 0x10, R25 ;  /* 0x00000010ff0e7819 */ /* 0x000fc40000011619 */
[----:B------:R-:W2:Y:S01]  /*cf10*/  LDS.128 R4, [R28+0x10080] ;  /* 0x010080001c047984 */ /* 0x000ea20000000c00 */
[----:B------:R-:W-:Y:S02]  /*cf20*/  PRMT R21, R31, 0x5432, R0 ;  /* 0x000054321f157816 */ /* 0x000fe40000000000 */
[C---:B-1----:R-:W-:Y:S01]  /*cf30*/  SHF.L.U32 R15, R9.reuse, 0x10, RZ ;  /* 0x00000010090f7819 */ /* 0x042fe200000006ff */
[----:B------:R-:W-:Y:S01]  /*cf40*/  IMAD.U32 R18, R10, 0x10000, RZ ;  /* 0x000100000a127824 */ /* 0x000fe200078e00ff */
[----:B------:R-:W-:Y:S02]  /*cf50*/  LOP3.LUT R17, R9, 0xffff0000, RZ, 0xc0, !PT ;  /* 0xffff000009117812 */ /* 0x000fe400078ec0ff */
[----:B------:R-:W-:Y:S01]  /*cf60*/  PRMT R20, R31, 0x5410, R2 ;  /* 0x000054101f147816 */ /* 0x000fe20000000002 */
[----:B------:R-:W-:Y:S01]  /*cf70*/  IMAD.U32 R31, R21, 0x10000, RZ ;  /* 0x00010000151f7824 */ /* 0x000fe200078e00ff */
[----:B------:R-:W-:Y:S01]  /*cf80*/  PRMT R24, R40, 0x5410, R12 ;  /* 0x0000541028187816 */ /* 0x000fe2000000000c */
[----:B------:R-:W-:Y:S01]  /*cf90*/  IMAD.U32 R12, R11, 0x10000, RZ ;  /* 0x000100000b0c7824 */ /* 0x000fe200078e00ff */
[----:B------:R-:W-:Y:S01]  /*cfa0*/  PRMT R16, R29, 0x5410, R14 ;  /* 0x000054101d107816 */ /* 0x000fe2000000000e */
[----:B------:R-:W-:Y:S01]  /*cfb0*/  IMAD.U32 R14, R8, 0x10000, RZ ;  /* 0x00010000080e7824 */ /* 0x000fe200078e00ff */
[----:B------:R-:W-:-:S02]  /*cfc0*/  LOP3.LUT R25, R11, 0xffff0000, RZ, 0xc0, !PT ;  /* 0xffff00000b197812 */ /* 0x000fc400078ec0ff */
[----:B------:R-:W-:Y:S01]  /*cfd0*/  PRMT R27, R40, 0x5432, R3 ;  /* 0x00005432281b7816 */ /* 0x000fe20000000003 */
[----:B------:R-:W-:Y:S01]  /*cfe0*/  IMAD.U32 R41, R16, 0x10000, RZ ;  /* 0x0001000010297824 */ /* 0x000fe200078e00ff */
[----:B------:R-:W-:Y:S01]  /*cff0*/  LOP3.LUT R19, R8, 0xffff0000, RZ, 0xc0, !PT ;  /* 0xffff000008137812 */ /* 0x000fe200078ec0ff */
[----:B------:R-:W-:Y:S01]  /*d000*/  IMAD.U32 R40, R22, 0x10000, RZ ;  /* 0x0001000016287824 */ /* 0x000fe200078e00ff */
[----:B------:R-:W-:Y:S02]  /*d010*/  LOP3.LUT R26, R10, 0xffff0000, RZ, 0xc0, !PT ;  /* 0xffff00000a1a7812 */ /* 0x000fe400078ec0ff */
[----:B------:R-:W-:Y:S01]  /*d020*/  LOP3.LUT R42, R13, 0xffff0000, RZ, 0xc0, !PT ;  /* 0xffff00000d2a7812 */ /* 0x000fe200078ec0ff */
[----:B--2---:R-:W-:Y:S01]  /*d030*/  IMAD.U32 R9, R4, 0x10000, RZ ;  /* 0x0001000004097824 */ /* 0x004fe200078e00ff */
[----:B------:R-:W-:Y:S01]  /*d040*/  SHF.L.U32 R8, R5, 0x10, RZ ;  /* 0x0000001005087819 */ /* 0x000fe200000006ff */
[----:B------:R-:W-:Y:S01]  /*d050*/  IMAD.U32 R0, R7, 0x10000, RZ ;  /* 0x0001000007007824 */ /* 0x000fe200078e00ff */
[----:B------:R-:W-:Y:S01]  /*d060*/  LOP3.LUT R3, R5, 0xffff0000, RZ, 0xc0, !PT ;  /* 0xffff000005037812 */ /* 0x000fe200078ec0ff */
[CC--:B------:R-:W-:Y:S01]  /*d070*/  FMUL.FTZ R11, R9.reuse, R30.reuse ;  /* 0x0000001e090b7220 */ /* 0x0c0fe20000410000 */
[C---:B------:R-:W-:Y:S01]  /*d080*/  SHF.L.U32 R2, R6.reuse, 0x10, RZ ;  /* 0x0000001006027819 */ /* 0x040fe200000006ff */
[-C--:B------:R-:W-:Y:S01]  /*d090*/  FMUL.FTZ R5, R9, R31.reuse ;  /* 0x0000001f09057220 */ /* 0x080fe20000410000 */
[----:B------:R-:W-:Y:S01]  /*d0a0*/  LOP3.LUT R10, R6, 0xffff0000, RZ, 0xc0, !PT ;  /* 0xffff0000060a7812 */ /* 0x000fe200078ec0ff */
[----:B------:R-:W-:Y:S01]  /*d0b0*/  FFMA.FTZ R31, R14, R31, -R11 ;  /* 0x0000001f0e1f7223 */ /* 0x000fe2000001080b */
[----:B------:R-:W-:Y:S01]  /*d0c0*/  LOP3.LUT R6, R7, 0xffff0000, RZ, 0xc0, !PT ;  /* 0xffff000007067812 */ /* 0x000fe200078ec0ff */
[----:B------:R-:W-:Y:S01]  /*d0d0*/  IMAD.U32 R11, R20, 0x10000, RZ ;  /* 0x00010000140b7824 */ /* 0x000fe200078e00ff */
[----:B------:R-:W-:Y:S01]  /*d0e0*/  LOP3.LUT R4, R4, 0xffff0000, RZ, 0xc0, !PT ;  /* 0xffff000004047812 */ /* 0x000fe200078ec0ff */
[----:B------:R-:W-:Y:S01]  /*d0f0*/  FFMA.FTZ R30, R14, R30, R5 ;  /* 0x0000001e0e1e7223 */ /* 0x000fe20000010005 */
[----:B------:R-:W-:Y:S01]  /*d100*/  SHF.L.U32 R14, R24, 0x10, RZ ;  /* 0x00000010180e7819 */ /* 0x000fe200000006ff */
[----:B------:R-:W-:-:S02]  /*d110*/  FMUL.FTZ R9, R8, R41 ;  /* 0x0000002908097220 */ /* 0x000fc40000410000 */
[-C--:B------:R-:W-:Y:S02]  /*d120*/  FMUL.FTZ R7, R8, R11.reuse ;  /* 0x0000000b08077220 */ /* 0x080fe40000410000 */
[----:B------:R-:W-:Y:S02]  /*d130*/  FMUL.FTZ R5, R0, R40 ;  /* 0x0000002800057220 */ /* 0x000fe40000410000 */
[C---:B------:R-:W-:Y:S01]  /*d140*/  FFMA.FTZ R29, R15.reuse, R11, -R9 ;  /* 0x0000000b0f1d7223 */ /* 0x040fe20000010809 */
[----:B------:R-:W-:Y:S01]  /*d150*/  LOP3.LUT R11, R16, 0xffff0000, RZ, 0xc0, !PT ;  /* 0xffff0000100b7812 */ /* 0x000fe200078ec0ff */
[----:B------:R-:W-:Y:S01]  /*d160*/  FMUL.FTZ R0, R0, R14 ;  /* 0x0000000e00007220 */ /* 0x000fe20000410000 */
[----:B------:R-:W-:Y:S01]  /*d170*/  LOP3.LUT R9, R20, 0xffff0000, RZ, 0xc0, !PT ;  /* 0xffff000014097812 */ /* 0x000fe200078ec0ff */
[----:B------:R-:W-:Y:S01]  /*d180*/  FFMA.FTZ R15, R15, R41, R7 ;  /* 0x000000290f0f7223 */ /* 0x000fe20000010007 */
[----:B------:R-:W-:Y:S01]  /*d190*/  LOP3.LUT R7, R21, 0xffff0000, RZ, 0xc0, !PT ;  /* 0xffff000015077812 */ /* 0x000fe200078ec0ff */
[----:B------:R-:W-:Y:S01]  /*d1a0*/  FFMA.FTZ R13, R12, R40, R0 ;  /* 0x000000280c0d7223 */ /* 0x000fe20000010000 */
[----:B------:R-:W-:Y:S01]  /*d1b0*/  LOP3.LUT R16, R24, 0xffff0000, RZ, 0xc0, !PT ;  /* 0xffff000018107812 */ /* 0x000fe200078ec0ff */
[----:B------:R-:W-:-:S02]  /*d1c0*/  FMUL.FTZ R0, R4, R42 ;  /* 0x0000002a04007220 */ /* 0x000fc40000410000 */
[----:B------:R-:W-:Y:S02]  /*d1d0*/  FFMA.FTZ R14, R12, R14, -R5 ;  /* 0x0000000e0c0e7223 */ /* 0x000fe40000010805 */
[----:B------:R-:W-:Y:S02]  /*d1e0*/  FMUL.FTZ R5, R4, R7 ;  /* 0x0000000704057220 */ /* 0x000fe40000410000 */
[----:B------:R-:W-:Y:S02]  /*d1f0*/  FMUL.FTZ R4, R3, R11 ;  /* 0x0000000b03047220 */ /* 0x000fe40000410000 */
[----:B------:R-:W-:Y:S02]  /*d200*/  FFMA.FTZ R8, R19, R7, -R0 ;  /* 0x0000000713087223 */ /* 0x000fe40000010800 */
[C---:B------:R-:W-:Y:S01]  /*d210*/  IMAD.U32 R20, R23.reuse, 0x10000, RZ ;  /* 0x0001000017147824 */ /* 0x040fe200078e00ff */
[----:B------:R-:W-:Y:S01]  /*d220*/  LOP3.LUT R23, R23, 0xffff0000, RZ, 0xc0, !PT ;  /* 0xffff000017177812 */ /* 0x000fe200078ec0ff */
[----:B------:R-:W-:Y:S01]  /*d230*/  FMUL.FTZ R3, R3, R9 ;  /* 0x0000000903037220 */ /* 0x000fe20000410000 */
[----:B------:R-:W-:Y:S01]  /*d240*/  F2FP.BF16.PACK_AB R8, R8, R31 ;  /* 0x0000001f0808723e */ /* 0x000fe200000010ff */
[----:B------:R-:W-:-:S02]  /*d250*/  IMAD.U32 R7, R27, 0x10000, RZ ;  /* 0x000100001b077824 */ /* 0x000fc400078e00ff */
[----:B------:R-:W-:Y:S01]  /*d260*/  FFMA.FTZ R12, R19, R42, R5 ;  /* 0x0000002a130c7223 */ /* 0x000fe20000010005 */
[----:B------:R-:W-:Y:S01]  /*d270*/  LOP3.LUT R19, R22, 0xffff0000, RZ, 0xc0, !PT ;  /* 0xffff000016137812 */ /* 0x000fe200078ec0ff */
[CC--:B------:R-:W-:Y:S02]  /*d280*/  FMUL.FTZ R0, R2.reuse, R20.reuse ;  /* 0x0000001402007220 */ /* 0x0c0fe40000410000 */
[C---:B------:R-:W-:Y:S02]  /*d290*/  FFMA.FTZ R9, R17.reuse, R9, -R4 ;  /* 0x0000000911097223 */ /* 0x040fe40000010804 */
[----:B------:R-:W-:Y:S01]  /*d2a0*/  FFMA.FTZ R5, R17, R11, R3 ;  /* 0x0000000b11057223 */ /* 0x000fe20000010003 */
[----:B------:R-:W-:Y:S01]  /*d2b0*/  LOP3.LUT R17, R27, 0xffff0000, RZ, 0xc0, !PT ;  /* 0xffff00001b117812 */ /* 0x000fe200078ec0ff */
[----:B------:R-:W-:Y:S01]  /*d2c0*/  FMUL.FTZ R2, R2, R7 ;  /* 0x0000000702027220 */ /* 0x000fe20000410000 */
[----:B------:R-:W-:Y:S01]  /*d2d0*/  F2FP.BF16.PACK_AB R9, R9, R29 ;  /* 0x0000001d0909723e */ /* 0x000fe200000010ff */
[C---:B------:R-:W-:Y:S01]  /*d2e0*/  FFMA.FTZ R11, R18.reuse, R7, -R0 ;  /* 0x00000007120b7223 */ /* 0x040fe20000010800 */
[----:B------:R-:W-:Y:S01]  /*d2f0*/  F2FP.BF16.PACK_AB R5, R5, R15 ;  /* 0x0000000f0505723e */ /* 0x000fe200000010ff */
[----:B------:R-:W-:-:S02]  /*d300*/  FFMA.FTZ R7, R18, R20, R2 ;  /* 0x0000001412077223 */ /* 0x000fc40000010002 */
[C---:B------:R-:W-:Y:S02]  /*d310*/  FMUL.FTZ R4, R10.reuse, R23 ;  /* 0x000000170a047220 */ /* 0x040fe40000410000 */
[----:B------:R-:W-:Y:S02]  /*d320*/  FMUL.FTZ R3, R10, R17 ;  /* 0x000000110a037220 */ /* 0x000fe40000410000 */
[C---:B------:R-:W-:Y:S02]  /*d330*/  FMUL.FTZ R2, R6.reuse, R19 ;  /* 0x0000001306027220 */ /* 0x040fe40000410000 */
[----:B------:R-:W-:Y:S02]  /*d340*/  FMUL.FTZ R0, R6, R16 ;  /* 0x0000001006007220 */ /* 0x000fe40000410000 */
[----:B------:R-:W-:Y:S01]  /*d350*/  FFMA.FTZ R6, R26, R17, -R4 ;  /* 0x000000111a067223 */ /* 0x000fe20000010804 */
[----:B------:R-:W-:Y:S01]  /*d360*/  F2FP.BF16.PACK_AB R4, R12, R30 ;  /* 0x0000001e0c04723e */ /* 0x000fe200000010ff */
[----:B------:R-:W-:-:S02]  /*d370*/  FFMA.FTZ R3, R26, R23, R3 ;  /* 0x000000171a037223 */ /* 0x000fc40000010003 */
[C---:B------:R-:W-:Y:S01]  /*d380*/  FFMA.FTZ R2, R25.reuse, R16, -R2 ;  /* 0x0000001019027223 */ /* 0x040fe20000010802 */
[----:B------:R-:W-:Y:S01]  /*d390*/  F2FP.BF16.PACK_AB R10, R6, R11 ;  /* 0x0000000b060a723e */ /* 0x000fe200000010ff */
[----:B------:R-:W-:Y:S01]  /*d3a0*/  FFMA.FTZ R0, R25, R19, R0 ;  /* 0x0000001319007223 */ /* 0x000fe20000010000 */
[----:B------:R-:W-:Y:S02]  /*d3b0*/  F2FP.BF16.PACK_AB R6, R3, R7 ;  /* 0x000000070306723e */ /* 0x000fe400000010ff */
[----:B------:R-:W-:Y:S02]  /*d3c0*/  F2FP.BF16.PACK_AB R11, R2, R14 ;  /* 0x0000000e020b723e */ /* 0x000fe400000010ff */
[----:B------:R-:W-:-:S03]  /*d3d0*/  F2FP.BF16.PACK_AB R7, R0, R13 ;  /* 0x0000000d0007723e */ /* 0x000fc600000010ff */
[----:B------:R1:W-:Y:S04]  /*d3e0*/  STS.128 [R203+0x10080], R8 ;  /* 0x01008008cb007388 */ /* 0x0003e80000000c00 */
[----:B------:R1:W-:Y:S02]  /*d3f0*/  STS.128 [R28+0x10080], R4 ;  /* 0x010080041c007388 */ /* 0x0003e40000000c00 */
.L_x_1092:
[----:B------:R-:W-:Y:S05]  /*d400*/  BSYNC B0 ;  /* 0x0000000000007941 */ /* 0x000fea0003800000 */
.L_x_1091:
        /* <DEDUP_REMOVED lines=8> */
[----:B------:R-:W-:Y:S01]  /*d490*/  SHF.R.S32.HI R5, RZ, 0x1f, R0 ;  /* 0x0000001fff057819 */ /* 0x000fe20000011400 */
[----:B------:R-:W-:Y:S01]  /*d4a0*/  IMAD.SHL.U32 R6, R0, 0x8, RZ ;  /* 0x0000000800067824 */ /* 0x000fe200078e00ff */
[----:B------:R-:W-:-:S02]  /*d4b0*/  LOP3.LUT R2, R2, 0xffffe000, RZ, 0xc0, !PT ;  /* 0xffffe00002027812 */ /* 0x000fc400078ec0ff */
[----:B------:R-:W-:Y:S02]  /*d4c0*/  LEA.HI R3, R5, R0, RZ, 0x3 ;  /* 0x0000000005037211 */ /* 0x000fe400078f18ff */
[----:B------:R-:W-:Y:S02]  /*d4d0*/  IADD3 R0, R4, R2, R118 ;  /* 0x0000000204007210 */ /* 0x000fe40007ffe076 */
[----:B------:R-:W-:Y:S01]  /*d4e0*/  LOP3.LUT R5, R111, 0x38, R6, 0xf8, !PT ;  /* 0x000000386f057812 */ /* 0x000fe200078ef806 */
[----:B------:R-:W-:Y:S01]  /*d4f0*/  IMAD.SHL.U32 R2, R3, 0x400, RZ ;  /* 0x0000040003027824 */ /* 0x000fe200078e00ff */
[----:B------:R-:W-:Y:S02]  /*d500*/  LEA R40, R0, 0x10080, 0x1 ;  /* 0x0001008000287811 */ /* 0x000fe400078e08ff */
[----:B------:R-:W-:Y:S02]  /*d510*/  LOP3.LUT R3, R5, R130, RZ, 0x3c, !PT ;  /* 0x0000008205037212 */ /* 0x000fe400078e3cff */
[----:B------:R-:W-:Y:S01]  /*d520*/  LOP3.LUT R0, R2, 0x7fffe000, RZ, 0xc0, !PT ;  /* 0x7fffe00002007812 */ /* 0x000fe200078ec0ff */
[----:B----4-:R-:W1:Y:S01]  /*d530*/  LDS.128 R8, [R40] ;  /* 0x0000000028087984 */ /* 0x010e620000000c00 */
[----:B------:R-:W-:-:S02]  /*d540*/  SHF.R.U32.HI R12, RZ, 0x10, R35 ;  /* 0x00000010ff0c7819 */ /* 0x000fc40000011623 */
[----:B------:R-:W-:Y:S02]  /*d550*/  IADD3 R0, R3, R0, R118 ;  /* 0x0000000003007210 */ /* 0x000fe40007ffe076 */
[----:B------:R-:W-:Y:S02]  /*d560*/  SHF.R.U64 R14, R36, 0x10, R37 ;  /* 0x00000010240e7819 */ /* 0x000fe40000001225 */
[----:B------:R-:W-:Y:S01]  /*d570*/  SHF.R.U64 R16, R38, 0x10, R39 ;  /* 0x0000001026107819 */ /* 0x000fe20000001227 */
[----:B------:R-:W-:Y:S01]  /*d580*/  IMAD.SHL.U32 R30, R0, 0x2, RZ ;  /* 0x00000002001e7824 */ /* 0x000fe200078e00ff */
[----:B------:R-:W-:Y:S02]  /*d590*/  SHF.R.U64 R0, R32, 0x10, R33 ;  /* 0x0000001020007819 */ /* 0x000fe40000001221 */
[----:B------:R-:W-:Y:S02]  /*d5a0*/  PRMT R24, R98, 0x5410, R12 ;  /* 0x0000541062187816 */ /* 0x000fe4000000000c */
[----:B------:R-:W2:Y:S01]  /*d5b0*/  LDS.128 R4, [R30+0x10080] ;  /* 0x010080001e047984 */ /* 0x000ea20000000c00 */
[----:B------:R-:W-:-:S02]  /*d5c0*/  PRMT R12, R70, 0x5432, R14 ;  /* 0x00005432460c7816 */ /* 0x000fc4000000000e */
[----:B------:R-:W-:Y:S02]  /*d5d0*/  PRMT R13, R97, 0x5432, R0 ;  /* 0x00005432610d7816 */ /* 0x000fe40000000000 */
[----:B------:R-:W-:Y:S01]  /*d5e0*/  SHF.R.U32.HI R18, RZ, 0x10, R39 ;  /* 0x00000010ff127819 */ /* 0x000fe20000011627 */
[----:B------:R-:W-:Y:S01]  /*d5f0*/  IMAD.U32 R31, R12, 0x10000, RZ ;  /* 0x000100000c1f7824 */ /* 0x000fe200078e00ff */
[----:B------:R-:W-:Y:S01]  /*d600*/  PRMT R23, R96, 0x5432, R16 ;  /* 0x0000543260177816 */ /* 0x000fe20000000010 */
[----:B------:R-:W-:Y:S01]  /*d610*/  IMAD.U32 R28, R13, 0x10000, RZ ;  /* 0x000100000d1c7824 */ /* 0x000fe200078e00ff */
[----:B------:R-:W-:Y:S02]  /*d620*/  SHF.R.U32.HI R2, RZ, 0x10, R33 ;  /* 0x00000010ff027819 */ /* 0x000fe40000011621 */
[----:B------:R-:W-:Y:S02]  /*d630*/  SHF.R.U64 R3, R34, 0x10, R35 ;  /* 0x0000001022037819 */ /* 0x000fe40000001223 */
[----:B------:R-:W-:-:S02]  /*d640*/  SHF.R.U32.HI R15, RZ, 0x10, R37 ;  /* 0x00000010ff0f7819 */ /* 0x000fc40000011625 */
[----:B------:R-:W-:Y:S02]  /*d650*/  PRMT R22, R96, 0x5410, R18 ;  /* 0x0000541060167816 */ /* 0x000fe40000000012 */
[----:B------:R-:W-:Y:S02]  /*d660*/  PRMT R21, R97, 0x5410, R2 ;  /* 0x0000541061157816 */ /* 0x000fe40000000002 */
[----:B------:R-:W-:Y:S02]  /*d670*/  PRMT R27, R98, 0x5432, R3 ;  /* 0x00005432621b7816 */ /* 0x000fe40000000003 */
[----:B------:R-:W-:Y:S02]  /*d680*/  PRMT R17, R70, 0x5410, R15 ;  /* 0x0000541046117816 */ /* 0x000fe4000000000f */
[----:B------:R-:W-:-:S03]  /*d690*/  LOP3.LUT R33, R12, 0xffff0000, RZ, 0xc0, !PT ;  /* 0xffff00000c217812 */ /* 0x000fc600078ec0ff */
[----:B------:R-:W-:Y:S01]  /*d6a0*/  IMAD.U32 R12, R17, 0x10000, RZ ;  /* 0x00010000110c7824 */ /* 0x000fe200078e00ff */
[C---:B-1----:R-:W-:Y:S01]  /*d6b0*/  LOP3.LUT R16, R8.reuse, 0xffff0000, RZ, 0xc0, !PT ;  /* 0xffff000008107812 */ /* 0x042fe200078ec0ff */
[----:B------:R-:W-:Y:S01]  /*d6c0*/  IMAD.U32 R14, R8, 0x10000, RZ ;  /* 0x00010000080e7824 */ /* 0x000fe200078e00ff */
[C---:B------:R-:W-:Y:S01]  /*d6d0*/  LOP3.LUT R25, R11.reuse, 0xffff0000, RZ, 0xc0, !PT ;  /* 0xffff00000b197812 */ /* 0x040fe200078ec0ff */
[----:B------:R-:W-:Y:S01]  /*d6e0*/  IMAD.U32 R18, R11, 0x10000, RZ ;  /* 0x000100000b127824 */ /* 0x000fe200078e00ff */
[C---:B------:R-:W-:Y:S01]  /*d6f0*/  LOP3.LUT R19, R9.reuse, 0xffff0000, RZ, 0xc0, !PT ;  /* 0xffff000009137812 */ /* 0x040fe200078ec0ff */
[----:B------:R-:W-:Y:S01]  /*d700*/  IMAD.U32 R15, R9, 0x10000, RZ ;  /* 0x00010000090f7824 */ /* 0x000fe200078e00ff */
[C---:B------:R-:W-:Y:S01]  /*d710*/  LOP3.LUT R26, R10.reuse, 0xffff0000, RZ, 0xc0, !PT ;  /* 0xffff00000a1a7812 */ /* 0x040fe200078ec0ff */
[----:B------:R-:W-:Y:S02]  /*d720*/  IMAD.U32 R20, R10, 0x10000, RZ ;  /* 0x000100000a147824 */ /* 0x000fe400078e00ff */
[C---:B--2---:R-:W-:Y:S01]  /*d730*/  IMAD.U32 R8, R4.reuse, 0x10000, RZ ;  /* 0x0001000004087824 */ /* 0x044fe200078e00ff */
[C---:B------:R-:W-:Y:S01]  /*d740*/  LOP3.LUT R2, R5.reuse, 0xffff0000, RZ, 0xc0, !PT ;  /* 0xffff000005027812 */ /* 0x040fe200078ec0ff */
[----:B------:R-:W-:Y:S01]  /*d750*/  IMAD.U32 R3, R5, 0x10000, RZ ;  /* 0x0001000005037824 */ /* 0x000fe200078e00ff */
[----:B------:R-:W-:Y:S01]  /*d760*/  LOP3.LUT R4, R4, 0xffff0000, RZ, 0xc0, !PT ;  /* 0xffff000004047812 */ /* 0x000fe200078ec0ff */
[----:B------:R-:W-:Y:S01]  /*d770*/  FMUL.FTZ R11, R8, R31 ;  /* 0x0000001f080b7220 */ /* 0x000fe20000410000 */
[----:B------:R-:W-:Y:S01]  /*d780*/  LOP3.LUT R10, R6, 0xffff0000, RZ, 0xc0, !PT ;  /* 0xffff0000060a7812 */ /* 0x000fe200078ec0ff */
[-C--:B------:R-:W-:Y:S01]  /*d790*/  FMUL.FTZ R5, R8, R28.reuse ;  /* 0x0000001c08057220 */ /* 0x080fe20000410000 */
[----:B------:R-:W-:Y:S01]  /*d7a0*/  LOP3.LUT R8, R13, 0xffff0000, RZ, 0xc0, !PT ;  /* 0xffff00000d087812 */ /* 0x000fe200078ec0ff */
[----:B------:R-:W-:-:S02]  /*d7b0*/  FFMA.FTZ R32, R14, R28, -R11 ;  /* 0x0000001c0e207223 */ /* 0x000fc4000001080b */
[----:B------:R-:W-:Y:S01]  /*d7c0*/  IMAD.U32 R9, R6, 0x10000, RZ ;  /* 0x0001000006097824 */ /* 0x000fe200078e00ff */
[----:B------:R-:W-:Y:S01]  /*d7d0*/  LOP3.LUT R6, R7, 0xffff0000, RZ, 0xc0, !PT ;  /* 0xffff000007067812 */ /* 0x000fe200078ec0ff */
[----:B------:R-:W-:Y:S02]  /*d7e0*/  IMAD.U32 R11, R21, 0x10000, RZ ;  /* 0x00010000150b7824 */ /* 0x000fe400078e00ff */
[----:B------:R-:W-:Y:S02]  /*d7f0*/  IMAD.U32 R0, R7, 0x10000, RZ ;  /* 0x0001000007007824 */ /* 0x000fe400078e00ff */
[----:B------:R-:W-:Y:S02]  /*d800*/  FFMA.FTZ R31, R14, R31, R5 ;  /* 0x0000001f0e1f7223 */ /* 0x000fe40000010005 */
[C---:B------:R-:W-:Y:S02]  /*d810*/  FMUL.FTZ R7, R4.reuse, R33 ;  /* 0x0000002104077220 */ /* 0x040fe40000410000 */
[----:B------:R-:W-:-:S02]  /*d820*/  FMUL.FTZ R5, R4, R8 ;  /* 0x0000000804057220 */ /* 0x000fc40000410000 */
[C---:B------:R-:W-:Y:S02]  /*d830*/  FMUL.FTZ R4, R3.reuse, R12 ;  /* 0x0000000c03047220 */ /* 0x040fe40000410000 */
[----:B------:R-:W-:Y:S02]  /*d840*/  FMUL.FTZ R3, R3, R11 ;  /* 0x0000000b03037220 */ /* 0x000fe40000410000 */
[----:B------:R-:W-:Y:S02]  /*d850*/  IMAD.U32 R13, R22, 0x10000, RZ ;  /* 0x00010000160d7824 */ /* 0x000fe400078e00ff */
[C---:B------:R-:W-:Y:S01]  /*d860*/  FFMA.FTZ R29, R16.reuse, R8, -R7 ;  /* 0x00000008101d7223 */ /* 0x040fe20000010807 */
[----:B------:R-:W-:Y:S01]  /*d870*/  LOP3.LUT R8, R21, 0xffff0000, RZ, 0xc0, !PT ;  /* 0xffff000015087812 */ /* 0x000fe200078ec0ff */
[----:B------:R-:W-:Y:S01]  /*d880*/  FFMA.FTZ R28, R16, R33, R5 ;  /* 0x00000021101c7223 */ /* 0x000fe20000010005 */
[----:B------:R-:W-:Y:S01]  /*d890*/  LOP3.LUT R5, R17, 0xffff0000, RZ, 0xc0, !PT ;  /* 0xffff000011057812 */ /* 0x000fe200078ec0ff */
[----:B------:R-:W-:Y:S01]  /*d8a0*/  FFMA.FTZ R16, R15, R11, -R4 ;  /* 0x0000000b0f107223 */ /* 0x000fe20000010804 */
[----:B------:R-:W-:Y:S01]  /*d8b0*/  LOP3.LUT R17, R22, 0xffff0000, RZ, 0xc0, !PT ;  /* 0xffff000016117812 */ /* 0x000fe200078ec0ff */
[----:B------:R-:W-:-:S02]  /*d8c0*/  IMAD.U32 R4, R24, 0x10000, RZ ;  /* 0x0001000018047824 */ /* 0x000fc400078e00ff */
[----:B------:R-:W-:Y:S02]  /*d8d0*/  FFMA.FTZ R15, R15, R12, R3 ;  /* 0x0000000c0f0f7223 */ /* 0x000fe40000010003 */
[C---:B------:R-:W-:Y:S02]  /*d8e0*/  FMUL.FTZ R3, R0.reuse, R13 ;  /* 0x0000000d00037220 */ /* 0x040fe40000410000 */
[-C--:B------:R-:W-:Y:S02]  /*d8f0*/  FMUL.FTZ R0, R0, R4.reuse ;  /* 0x0000000400007220 */ /* 0x080fe40000410000 */
[----:B------:R-:W-:Y:S02]  /*d900*/  FFMA.FTZ R14, R18, R4, -R3 ;  /* 0x00000004120e7223 */ /* 0x000fe40000010803 */
[----:B------:R-:W-:Y:S02]  /*d910*/  IMAD.U32 R21, R23, 0x10000, RZ ;  /* 0x0001000017157824 */ /* 0x000fe400078e00ff */
[----:B------:R-:W-:-:S02]  /*d920*/  IMAD.U32 R7, R27, 0x10000, RZ ;  /* 0x000100001b077824 */ /* 0x000fc400078e00ff */
[C---:B------:R-:W-:Y:S02]  /*d930*/  FMUL.FTZ R4, R2.reuse, R5 ;  /* 0x0000000502047220 */ /* 0x040fe40000410000 */
[-C--:B------:R-:W-:Y:S02]  /*d940*/  FMUL.FTZ R3, R2, R8.reuse ;  /* 0x0000000802037220 */ /* 0x080fe40000410000 */
[----:B------:R-:W-:Y:S01]  /*d950*/  FFMA.FTZ R13, R18, R13, R0 ;  /* 0x0000000d120d7223 */ /* 0x000fe20000010000 */
[----:B------:R-:W-:Y:S01]  /*d960*/  LOP3.LUT R18, R23, 0xffff0000, RZ, 0xc0, !PT ;  /* 0xffff000017127812 */ /* 0x000fe200078ec0ff */
[C---:B------:R-:W-:Y:S02]  /*d970*/  FMUL.FTZ R2, R9.reuse, R21 ;  /* 0x0000001509027220 */ /* 0x040fe40000410000 */
[----:B------:R-:W-:Y:S01]  /*d980*/  FMUL.FTZ R0, R9, R7 ;  /* 0x0000000709007220 */ /* 0x000fe20000410000 */
[----:B------:R-:W-:Y:S01]  /*d990*/  LOP3.LUT R9, R27, 0xffff0000, RZ, 0xc0, !PT ;  /* 0xffff00001b097812 */ /* 0x000fe200078ec0ff */
[C---:B------:R-:W-:Y:S01]  /*d9a0*/  FFMA.FTZ R12, R19.reuse, R8, -R4 ;  /* 0x00000008130c7223 */ /* 0x040fe20000010804 */
[----:B------:R-:W-:Y:S01]  /*d9b0*/  LOP3.LUT R8, R24, 0xffff0000, RZ, 0xc0, !PT ;  /* 0xffff000018087812 */ /* 0x000fe200078ec0ff */
[----:B------:R-:W-:-:S02]  /*d9c0*/  FFMA.FTZ R5, R19, R5, R3 ;  /* 0x0000000513057223 */ /* 0x000fc40000010003 */
[----:B------:R-:W-:Y:S02]  /*d9d0*/  FFMA.FTZ R11, R20, R7, -R2 ;  /* 0x00000007140b7223 */ /* 0x000fe40000010802 */
[----:B------:R-:W-:Y:S01]  /*d9e0*/  FMUL.FTZ R4, R10, R18 ;  /* 0x000000120a047220 */ /* 0x000fe20000410000 */
[----:B------:R-:W-:Y:S01]  /*d9f0*/  F2FP.BF16.PACK_AB R5, R5, R15 ;  /* 0x0000000f0505723e */ /* 0x000fe200000010ff */
[----:B------:R-:W-:Y:S02]  /*da00*/  FFMA.FTZ R7, R20, R21, R0 ;  /* 0x0000001514077223 */ /* 0x000fe40000010000 */
[----:B------:R-:W-:Y:S02]  /*da10*/  FMUL.FTZ R3, R10, R9 ;  /* 0x000000090a037220 */ /* 0x000fe40000410000 */
[C---:B------:R-:W-:Y:S02]  /*da20*/  FMUL.FTZ R2, R6.reuse, R17 ;  /* 0x0000001106027220 */ /* 0x040fe40000410000 */
[----:B------:R-:W-:-:S02]  /*da30*/  FMUL.FTZ R0, R6, R8 ;  /* 0x0000000806007220 */ /* 0x000fc40000410000 */
[----:B------:R-:W-:Y:S01]  /*da40*/  FFMA.FTZ R6, R26, R9, -R4 ;  /* 0x000000091a067223 */ /* 0x000fe20000010804 */
[----:B------:R-:W-:Y:S01]  /*da50*/  F2FP.BF16.PACK_AB R9, R12, R16 ;  /* 0x000000100c09723e */ /* 0x000fe200000010ff */
[----:B------:R-:W-:Y:S01]  /*da60*/  FFMA.FTZ R3, R26, R18, R3 ;  /* 0x000000121a037223 */ /* 0x000fe20000010003 */
[----:B------:R-:W-:Y:S01]  /*da70*/  F2FP.BF16.PACK_AB R4, R28, R31 ;  /* 0x0000001f1c04723e */ /* 0x000fe200000010ff */
[C---:B------:R-:W-:Y:S01]  /*da80*/  FFMA.FTZ R2, R25.reuse, R8, -R2 ;  /* 0x0000000819027223 */ /* 0x040fe20000010802 */
[----:B------:R-:W-:Y:S01]  /*da90*/  F2FP.BF16.PACK_AB R10, R6, R11 ;  /* 0x0000000b060a723e */ /* 0x000fe200000010ff */
[----:B------:R-:W-:Y:S01]  /*daa0*/  FFMA.FTZ R0, R25, R17, R0 ;  /* 0x0000001119007223 */ /* 0x000fe20000010000 */
[----:B------:R-:W-:Y:S02]  /*dab0*/  F2FP.BF16.PACK_AB R8, R29, R32 ;  /* 0x000000201d08723e */ /* 0x000fe400000010ff */
[----:B------:R-:W-:Y:S02]  /*dac0*/  F2FP.BF16.PACK_AB R6, R3, R7 ;  /* 0x000000070306723e */ /* 0x000fe400000010ff */
[----:B------:R-:W-:-:S02]  /*dad0*/  F2FP.BF16.PACK_AB R11, R2, R14 ;  /* 0x0000000e020b723e */ /* 0x000fc400000010ff */
[----:B------:R-:W-:-:S03]  /*dae0*/  F2FP.BF16.PACK_AB R7, R0, R13 ;  /* 0x0000000d0007723e */ /* 0x000fc600000010ff */
[----:B------:R1:W-:Y:S04]  /*daf0*/  STS.128 [R40], R8 ;  /* 0x0000000828007388 */ /* 0x0003e80000000c00 */
[----:B------:R1:W-:Y:S02]  /*db00*/  STS.128 [R30+0x10080], R4 ;  /* 0x010080041e007388 */ /* 0x0003e40000000c00 */
.L_x_1090:
[----:B------:R-:W-:Y:S05]  /*db10*/  BSYNC B1 ;  /* 0x0000000000017941 */ /* 0x000fea0003800000 */
.L_x_1089:
[----:B------:R-:W-:Y:S01]  /*db20*/  ISETP.GE.AND P0, PT, R128, R43, PT ;  /* 0x0000002b8000720c */ /* 0x000fe20003f06270 */
[----:B------:R-:W-:-:S12]  /*db30*/  BSSY B1, `(.L_x_1093) ;  /* 0x00000e7000017945 */ /* 0x000fd80003800000 */
        /* <DEDUP_REMOVED lines=21> */
[----:B----4-:R-:W1:Y:S01]  /*dc90*/  LDS.128 R8, [R31] ;  /* 0x000000001f087984 */ /* 0x010e620000000c00 */
        /* <DEDUP_REMOVED lines=52> */
[----:B------:R-:W-:Y:S02]  /*dfe0*/  FMUL.FTZ R5, R2, R36 ;  /* 0x0000002402057220 */ /* 0x000fe40000410000 */
[----:B------:R-:W-:Y:S02]  /*dff0*/  FFMA.FTZ R33, R16, R30, -R10 ;  /* 0x0000001e10217223 */ /* 0x000fe4000001080a */
[----:B------:R-:W-:Y:S02]  /*e000*/  FMUL.FTZ R2, R2, R14 ;  /* 0x0000000e02027220 */ /* 0x000fe40000410000 */
[----:B------:R-:W-:-:S02]  /*e010*/  FFMA.FTZ R30, R16, R32, R6 ;  /* 0x00000020101e7223 */ /* 0x000fc40000010006 */
[C---:B------:R-:W-:Y:S01]  /*e020*/  FFMA.FTZ R32, R12.reuse, R14, -R5 ;  /* 0x0000000e0c207223 */ /* 0x040fe20000010805 */
[----:B------:R-:W-:Y:S01]  /*e030*/  LOP3.LUT R5, R15, 0xffff0000, RZ, 0xc0, !PT ;  /* 0xffff00000f057812 */ /* 0x000fe200078ec0ff */
[----:B------:R-:W-:Y:S01]  /*e040*/  FFMA.FTZ R16, R12, R36, R2 ;  /* 0x000000240c107223 */ /* 0x000fe20000010002 */
[----:B------:R-:W-:Y:S01]  /*e050*/  LOP3.LUT R12, R18, 0xffff0000, RZ, 0xc0, !PT ;  /* 0xffff0000120c7812 */ /* 0x000fe200078ec0ff */
[----:B------:R-:W-:Y:S01]  /*e060*/  FMUL.FTZ R2, R9, R37 ;  /* 0x0000002509027220 */ /* 0x000fe20000410000 */
[C---:B------:R-:W-:Y:S01]  /*e070*/  LOP3.LUT R18, R23.reuse, 0xffff0000, RZ, 0xc0, !PT ;  /* 0xffff000017127812 */ /* 0x040fe200078ec0ff */
[----:B------:R-:W-:Y:S01]  /*e080*/  IMAD.U32 R36, R23, 0x10000, RZ ;  /* 0x0001000017247824 */ /* 0x000fe200078e00ff */
[----:B------:R-:W-:Y:S01]  /*e090*/  LOP3.LUT R15, R24, 0xffff0000, RZ, 0xc0, !PT ;  /* 0xffff0000180f7812 */ /* 0x000fe200078ec0ff */
[----:B------:R-:W-:Y:S02]  /*e0a0*/  FMUL.FTZ R6, R9, R5 ;  /* 0x0000000509067220 */ /* 0x000fe40000410000 */
[----:B------:R-:W-:-:S02]  /*e0b0*/  IMAD.U32 R10, R28, 0x10000, RZ ;  /* 0x000100001c0a7824 */ /* 0x000fc400078e00ff */
[----:B------:R-:W-:Y:S02]  /*e0c0*/  FFMA.FTZ R8, R21, R5, -R2 ;  /* 0x0000000515087223 */ /* 0x000fe40000010802 */
[C---:B------:R-:W-:Y:S02]  /*e0d0*/  FMUL.FTZ R5, R4.reuse, R13 ;  /* 0x0000000d04057220 */ /* 0x040fe40000410000 */
[----:B------:R-:W-:Y:S01]  /*e0e0*/  FMUL.FTZ R2, R4, R12 ;  /* 0x0000000c04027220 */ /* 0x000fe20000410000 */
[----:B------:R-:W-:Y:S01]  /*e0f0*/  F2FP.BF16.PACK_AB R8, R8, R35 ;  /* 0x000000230808723e */ /* 0x000fe200000010ff */
[----:B------:R-:W-:Y:S02]  /*e100*/  FMUL.FTZ R4, R3, R36 ;  /* 0x0000002403047220 */ /* 0x000fe40000410000 */
[----:B------:R-:W-:Y:S01]  /*e110*/  FFMA.FTZ R14, R21, R37, R6 ;  /* 0x00000025150e7223 */ /* 0x000fe20000010006 */
[----:B------:R-:W-:Y:S01]  /*e120*/  LOP3.LUT R6, R28, 0xffff0000, RZ, 0xc0, !PT ;  /* 0xffff00001c067812 */ /* 0x000fe200078ec0ff */
[----:B------:R-:W-:-:S02]  /*e130*/  FMUL.FTZ R3, R3, R10 ;  /* 0x0000000a03037220 */ /* 0x000fc40000410000 */
[C---:B------:R-:W-:Y:S02]  /*e140*/  FFMA.FTZ R9, R19.reuse, R12, -R5 ;  /* 0x0000000c13097223 */ /* 0x040fe40000010805 */
[C---:B------:R-:W-:Y:S02]  /*e150*/  FFMA.FTZ R12, R20.reuse, R36, R3 ;  /* 0x00000024140c7223 */ /* 0x040fe40000010003 */
[----:B------:R-:W-:Y:S01]  /*e160*/  FFMA.FTZ R13, R19, R13, R2 ;  /* 0x0000000d130d7223 */ /* 0x000fe20000010002 */
[----:B------:R-:W-:Y:S01]  /*e170*/  F2FP.BF16.PACK_AB R9, R9, R33 ;  /* 0x000000210909723e */ /* 0x000fe200000010ff */
[----:B------:R-:W-:Y:S02]  /*e180*/  FFMA.FTZ R10, R20, R10, -R4 ;  /* 0x0000000a140a7223 */ /* 0x000fe40000010804 */
[----:B------:R-:W-:Y:S02]  /*e190*/  FMUL.FTZ R5, R11, R18 ;  /* 0x000000120b057220 */ /* 0x000fe40000410000 */
[----:B------:R-:W-:-:S02]  /*e1a0*/  FMUL.FTZ R3, R7, R17 ;  /* 0x0000001107037220 */ /* 0x000fc40000410000 */
[-C--:B------:R-:W-:Y:S02]  /*e1b0*/  FMUL.FTZ R4, R11, R6.reuse ;  /* 0x000000060b047220 */ /* 0x080fe40000410000 */
[-C--:B------:R-:W-:Y:S02]  /*e1c0*/  FMUL.FTZ R2, R7, R15.reuse ;  /* 0x0000000f07027220 */ /* 0x080fe40000410000 */
[----:B------:R-:W-:Y:S01]  /*e1d0*/  FFMA.FTZ R7, R27, R6, -R5 ;  /* 0x000000061b077223 */ /* 0x000fe20000010805 */
[----:B------:R-:W-:Y:S01]  /*e1e0*/  F2FP.BF16.PACK_AB R5, R13, R30 ;  /* 0x0000001e0d05723e */ /* 0x000fe200000010ff */
[----:B------:R-:W-:Y:S02]  /*e1f0*/  FFMA.FTZ R3, R25, R15, -R3 ;  /* 0x0000000f19037223 */ /* 0x000fe40000010803 */
        /* <DEDUP_REMOVED lines=9> */
.L_x_1096:
[----:B------:R-:W-:Y:S05]  /*e290*/  BSYNC B0 ;  /* 0x0000000000007941 */ /* 0x000fea0003800000 */
.L_x_1095:
        /* <DEDUP_REMOVED lines=19> */
[----:B----4-:R-:W1:Y:S01]  /*e3d0*/  LDS.128 R8, [R31] ;  /* 0x000000001f087984 */ /* 0x010e620000000c00 */
[----:B------:R-:W-:Y:S02]  /*e3e0*/  IADD3 R0, R3, R0, R26 ;  /* 0x0000000003007210 */ /* 0x000fe40007ffe01a */
[----:B------:R-:W-:Y:S02]  /*e3f0*/  SHF.R.U64 R14, R52, 0x10, R53 ;  /* 0x00000010340e7819 */ /* 0x000fe40000001235 */
[----:B------:R-:W-:Y:S01]  /*e400*/  SHF.R.U64 R16, R54, 0x10, R55 ;  /* 0x0000001036107819 */ /* 0x000fe20000001237 */
[----:B------:R-:W-:Y:S01]  /*e410*/  IMAD.SHL.U32 R29, R0, 0x2, RZ ;  /* 0x00000002001d7824 */ /* 0x000fe200078e00ff */
[----:B------:R-:W-:Y:S02]  /*e420*/  SHF.R.U64 R0, R56, 0x10, R57 ;  /* 0x0000001038007819 */ /* 0x000fe40000001239 */
[----:B------:R-:W-:-:S02]  /*e430*/  PRMT R24, R107, 0x5410, R12 ;  /* 0x000054106b187816 */ /* 0x000fc4000000000c */
[----:B------:R-:W2:Y:S01]  /*e440*/  LDS.128 R4, [R29+0x10080] ;  /* 0x010080001d047984 */ /* 0x000ea20000000c00 */
[----:B------:R-:W-:Y:S02]  /*e450*/  PRMT R12, R104, 0x5432, R14 ;  /* 0x00005432680c7816 */ /* 0x000fe4000000000e */
[----:B------:R-:W-:Y:S02]  /*e460*/  PRMT R13, R106, 0x5432, R0 ;  /* 0x000054326a0d7816 */ /* 0x000fe40000000000 */
[----:B------:R-:W-:Y:S01]  /*e470*/  SHF.R.U32.HI R18, RZ, 0x10, R55 ;  /* 0x00000010ff127819 */ /* 0x000fe20000011637 */
[----:B------:R-:W-:Y:S01]  /*e480*/  IMAD.U32 R30, R12, 0x10000, RZ ;  /* 0x000100000c1e7824 */ /* 0x000fe200078e00ff */
[----:B------:R-:W-:Y:S01]  /*e490*/  PRMT R23, R105, 0x5432, R16 ;  /* 0x0000543269177816 */ /* 0x000fe20000000010 */
[----:B------:R-:W-:Y:S01]  /*e4a0*/  IMAD.U32 R28, R13, 0x10000, RZ ;  /* 0x000100000d1c7824 */ /* 0x000fe200078e00ff */
        /* <DEDUP_REMOVED lines=34> */
[-C--:B------:R-:W-:Y:S02]  /*e6d0*/  FMUL.FTZ R3, R3, R11.reuse ;  /* 0x0000000b03037220 */ /* 0x080fe40000410000 */
        /* <DEDUP_REMOVED lines=44> */
.L_x_1094:
[----:B------:R-:W-:Y:S05]  /*e9a0*/  BSYNC B1 ;  /* 0x0000000000017941 */ /* 0x000fea0003800000 */
.L_x_1093:
        /* <DEDUP_REMOVED lines=119> */
.L_x_1100:
[----:B------:R-:W-:Y:S05]  /*f120*/  BSYNC B0 ;  /* 0x0000000000007941 */ /* 0x000fea0003800000 */
.L_x_1099:
        /* <DEDUP_REMOVED lines=112> */
.L_x_1098:
[----:B------:R-:W-:Y:S05]  /*f830*/  BSYNC B1 ;  /* 0x0000000000017941 */ /* 0x000fea0003800000 */
.L_x_1097:
        /* <DEDUP_REMOVED lines=118> */
.L_x_1102:
[----:B------:R-:W-:Y:S05]  /*ffa0*/  BSYNC B0 ;  /* 0x0000000000007941 */ /* 0x000fea0003800000 */
.L_x_1101:
        /* <DEDUP_REMOVED lines=19> */
[----:B----4-:R-:W1:Y:S01]  /*100e0*/  LDS.128 R8, [R30] ;  /* 0x000000001e087984 */ /* 0x010e620000000c00 */
        /* <DEDUP_REMOVED lines=10> */
[----:B------:R-:W-:Y:S01]  /*10190*/  PRMT R23, R125, 0x5432, R15 ;  /* 0x000054327d177816 */ /* 0x000fe2000000000f */
[----:B------:R-:W-:Y:S01]  /*101a0*/  IMAD.U32 R29, R21, 0x10000, RZ ;  /* 0x00010000151d7824 */ /* 0x000fe200078e00ff */
[----:B------:R-:W-:Y:S02]  /*101b0*/  PRMT R22, R125, 0x5410, R17 ;  /* 0x000054107d167816 */ /* 0x000fe40000000011 */
[----:B------:R-:W-:Y:S02]  /*101c0*/  SHF.R.U32.HI R14, RZ, 0x10, R89 ;  /* 0x00000010ff0e7819 */ /* 0x000fe40000011659 */
[----:B------:R-:W-:Y:S01]  /*101d0*/  SHF.R.U32.HI R2, RZ, 0x10, R93 ;  /* 0x00000010ff027819 */ /* 0x000fe2000001165d */
[----:B------:R-:W-:Y:S01]  /*101e0*/  IMAD.U32 R35, R22, 0x10000, RZ ;  /* 0x0001000016237824 */ /* 0x000fe200078e00ff */
[----:B------:R-:W-:-:S02]  /*101f0*/  SHF.R.U64 R3, R94, 0x10, R95 ;  /* 0x000000105e037819 */ /* 0x000fc4000000125f */
        /* <DEDUP_REMOVED lines=22> */
[----:B------:R-:W-:Y:S02]  /*10360*/  IMAD.U32 R11, R20, 0x10000, RZ ;  /* 0x00010000140b7824 */ /* 0x000fe400078e00ff */
[C---:B------:R-:W-:Y:S02]  /*10370*/  IMAD.U32 R0, R7.reuse, 0x10000, RZ ;  /* 0x0001000007007824 */ /* 0x040fe400078e00ff */
[----:B------:R-:W-:Y:S02]  /*10380*/  FFMA.FTZ R33, R14, R31, R5 ;  /* 0x0000001f0e217223 */ /* 0x000fe40000010005 */
[----:B------:R-:W-:Y:S01]  /*10390*/  IMAD.U32 R2, R6, 0x10000, RZ ;  /* 0x0001000006027824 */ /* 0x000fe200078e00ff */
[----:B------:R-:W-:Y:S01]  /*103a0*/  LOP3.LUT R6, R7, 0xffff0000, RZ, 0xc0, !PT ;  /* 0xffff000007067812 */ /* 0x000fe200078ec0ff */
[----:B------:R-:W-:-:S02]  /*103b0*/  IMAD.U32 R14, R24, 0x10000, RZ ;  /* 0x00010000180e7824 */ /* 0x000fc400078e00ff */
[----:B------:R-:W-:Y:S02]  /*103c0*/  FMUL.FTZ R7, R8, R11 ;  /* 0x0000000b08077220 */ /* 0x000fe40000410000 */
[CC--:B------:R-:W-:Y:S02]  /*103d0*/  FMUL.FTZ R5, R0.reuse, R35.reuse ;  /* 0x0000002300057220 */ /* 0x0c0fe40000410000 */
[----:B------:R-:W-:Y:S02]  /*103e0*/  FMUL.FTZ R0, R0, R14 ;  /* 0x0000000e00007220 */ /* 0x000fe40000410000 */
[-C--:B------:R-:W-:Y:S02]  /*103f0*/  FMUL.FTZ R9, R8, R36.reuse ;  /* 0x0000002408097220 */ /* 0x080fe40000410000 */
[----:B------:R-:W-:Y:S01]  /*10400*/  FFMA.FTZ R29, R15, R36, R7 ;  /* 0x000000240f1d7223 */ /* 0x000fe20000010007 */
[----:B------:R-:W-:Y:S01]  /*10410*/  LOP3.LUT R7, R21, 0xffff0000, RZ, 0xc0, !PT ;  /* 0xffff000015077812 */ /* 0x000fe200078ec0ff */
[----:B------:R-:W-:-:S02]  /*10420*/  FFMA.FTZ R21, R12, R35, R0 ;  /* 0x000000230c157223 */ /* 0x000fc40000010000 */
[----:B------:R-:W-:Y:S01]  /*10430*/  FFMA.FTZ R32, R15, R11, -R9 ;  /* 0x0000000b0f207223 */ /* 0x000fe20000010809 */
[----:B------:R-:W-:Y:S01]  /*10440*/  LOP3.LUT R11, R16, 0xffff0000, RZ, 0xc0, !PT ;  /* 0xffff0000100b7812 */ /* 0x000fe200078ec0ff */
[----:B------:R-:W-:Y:S01]  /*10450*/  FMUL.FTZ R0, R4, R13 ;  /* 0x0000000d04007220 */ /* 0x000fe20000410000 */
[----:B------:R-:W-:Y:S01]  /*10460*/  LOP3.LUT R9, R20, 0xffff0000, RZ, 0xc0, !PT ;  /* 0xffff000014097812 */ /* 0x000fe200078ec0ff */
[----:B------:R-:W-:Y:S01]  /*10470*/  FFMA.FTZ R31, R12, R14, -R5 ;  /* 0x0000000e0c1f7223 */ /* 0x000fe20000010805 */
[----:B------:R-:W-:Y:S01]  /*10480*/  LOP3.LUT R16, R23, 0xffff0000, RZ, 0xc0, !PT ;  /* 0xffff000017107812 */ /* 0x000fe200078ec0ff */
[-C--:B------:R-:W-:Y:S01]  /*10490*/  FMUL.FTZ R5, R4, R7.reuse ;  /* 0x0000000704057220 */ /* 0x080fe20000410000 */
[----:B------:R-:W-:Y:S01]  /*104a0*/  LOP3.LUT R14, R27, 0xffff0000, RZ, 0xc0, !PT ;  /* 0xffff00001b0e7812 */ /* 0x000fe200078ec0ff */
[----:B------:R-:W-:Y:S01]  /*104b0*/  FFMA.FTZ R8, R19, R7, -R0 ;  /* 0x0000000713087223 */ /* 0x000fe20000010800 */
[----:B------:R-:W-:Y:S01]  /*104c0*/  LOP3.LUT R15, R22, 0xffff0000, RZ, 0xc0, !PT ;  /* 0xffff0000160f7812 */ /* 0x000fe200078ec0ff */
[----:B------:R-:W-:-:S02]  /*104d0*/  IMAD.U32 R20, R23, 0x10000, RZ ;  /* 0x0001000017147824 */ /* 0x000fc400078e00ff */
        /* <DEDUP_REMOVED lines=29> */
.L_x_1074:
[----:B------:R-:W-:Y:S05]  /*106b0*/  BSYNC B2 ;  /* 0x0000000000027941 */ /* 0x000fea0003800000 */
.L_x_1040:
[----:B------:R-:W-:-:S04]  /*106c0*/  DEPBAR.LE SB0, 0x0 ;  /* 0x000080000000791a */ /* 0x000fc80000000000 */
[----:B------:R-:W-:Y:S01]  /*106d0*/  IMAD R0, R129, c[0x0][0x208], RZ ;  /* 0x0000820081007a24 */ /* 0x000fe200078e02ff */
[----:B------:R-:W-:Y:S01]  /*106e0*/  BAR.SYNC.DEFER_BLOCKING 0x0 ;  /* 0x0000000000007b1d */ /* 0x000fe20000010000 */
[----:B-1----:R-:W-:Y:S01]  /*106f0*/  IMAD.WIDE.U32 R4, R108, c[0x0][0x208], RZ ;  /* 0x000082006c047a25 */ /* 0x002fe200078e00ff */
[----:B------:R-:W-:Y:S02]  /*10700*/  IADD3 R195, R186, 0x20, RZ ;  /* 0x00000020bac37810 */ /* 0x000fe40007ffe0ff */
[----:B------:R-:W-:Y:S01]  /*10710*/  IADD3 R204, R204, -0x2, RZ ;  /* 0xfffffffecccc7810 */ /* 0x000fe20007ffe0ff */
[----:B------:R-:W-:Y:S01]  /*10720*/  IMAD R2, R108, c[0x0][0x20c], R0 ;  /* 0x000083006c027a24 */ /* 0x000fe200078e0200 */
[----:B------:R-:W-:Y:S01]  /*10730*/  LEA R0, P1, R4, R220, 0x5 ;  /* 0x000000dc04007211 */ /* 0x000fe200078228ff */
[----:B------:R-:W-:Y:S02]  /*10740*/  IMAD R72, R108, -0x20, R237 ;  /* 0xffffffe06c487824 */ /* 0x000fe400078e02ed */
[----:B------:R-:W-:Y:S01]  /*10750*/  IMAD.IADD R3, R5, 0x1, R2 ;  /* 0x0000000105037824 */ /* 0x000fe200078e0202 */
[----:B------:R-:W-:-:S04]  /*10760*/  LEA R2, P0, R0, c[0x0][0x1f8], 0x1 ;  /* 0x00007e0000027a11 */ /* 0x000fc800078008ff */
[----:B------:R-:W-:Y:S02]  /*10770*/  LEA.HI.X R3, R4, R223, R3, 0x5, P1 ;  /* 0x000000df04037211 */ /* 0x000fe400008f2c03 */
[----:B------:R-:W-:Y:S02]  /*10780*/  R2P PR, R99, 0x6 ;  /* 0x0000000663007804 */ /* 0x000fe40000000000 */
[----:B------:R-:W-:Y:S02]  /*10790*/  LEA.HI.X R3, R0, c[0x0][0x1fc], R3, 0x1, P0 ;  /* 0x00007f0000037a11 */ /* 0x000fe400000f0c03 */
[----:B------:R-:W-:Y:S02]  /*107a0*/  LOP3.LUT R0, R123, 0x1, RZ, 0xc0, !PT ;  /* 0x000000017b007812 */ /* 0x000fe400078ec0ff */
[----:B------:R-:W-:Y:S01]  /*107b0*/  ISETP.GT.AND P0, PT, R72, R211, PT ;  /* 0x000000d34800720c */ /* 0x000fe20003f04270 */
[----:B----4-:R-:W-:Y:S01]  /*107c0*/  LDSM.16.M88.4 R8, [R191] ;  /* 0x00000000bf08783b */ /* 0x010fe20000000200 */
[----:B------:R-:W-:-:S02]  /*107d0*/  ISETP.NE.AND P3, PT, R133, 0x1, PT ;  /* 0x000000018500780c */ /* 0x000fc40003f65270 */
[----:B------:R-:W-:Y:S01]  /*107e0*/  ISETP.NE.U32.OR P0, PT, R0, 0x1, !P0 ;  /* 0x000000010000780c */ /* 0x000fe20004705470 */
[----:B--2---:R-:W1:Y:S02]  /*107f0*/  LDSM.16.M88.4 R12, [R186] ;  /* 0x00000000ba0c783b */ /* 0x004e640000000200 */
[----:B------:R-:W-:Y:S01]  /*10800*/  @P1 IADD3 R195, R186, -0x20, RZ ;  /* 0xffffffe0bac31810 */ /* 0x000fe20007ffe0ff */
[----:B------:R-:W-:Y:S01]  /*10810*/  IMAD.MOV.U32 R0, RZ, RZ, 0x40 ;  /* 0x00000040ff007424 */ /* 0x000fe200078e00ff */
[----:B------:R-:W-:Y:S01]  /*10820*/  LOP3.LUT P1, RZ, R123, 0x4, RZ, 0xc0, !PT ;  /* 0x000000047bff7812 */ /* 0x000fe2000782c0ff */
[----:B------:R-:W2:Y:S03]  /*10830*/  LDSM.16.M88.4 R40, [R186+0x800] ;  /* 0x00080000ba28783b */ /* 0x000ea60000000200 */
[----:B------:R-:W-:Y:S01]  /*10840*/  ISETP.LE.OR P1, PT, R72, R211, !P1 ;  /* 0x000000d34800720c */ /* 0x000fe20004f23670 */
[----:B------:R-:W-:Y:S01]  /*10850*/  LDSM.16.M88.4 R4, [R192] ;  /* 0x00000000c004783b */ /* 0x000fe20000000200 */
[----:B------:R-:W-:-:S03]  /*10860*/  SEL R0, R0, 0xffffffc0, !P2 ;  /* 0xffffffc000007807 */ /* 0x000fc60005000000 */
[----:B------:R-:W3:Y:S02]  /*10870*/  LDSM.16.M88.4 R28, [R195] ;  /* 0x00000000c31c783b */ /* 0x000ee40000000200 */
[----:B------:R-:W-:Y:S02]  /*10880*/  IMAD.IADD R185, R186, 0x1, R0 ;  /* 0x00000001bab97824 */ /* 0x000fe400078e0200 */
[----:B------:R-:W-:Y:S01]  /*10890*/  LDSM.16.M88.4 R56, [R195+0x800] ;  /* 0x00080000c338783b */ /* 0x000fe20000000200 */
[----:B------:R-:W-:-:S03]  /*108a0*/  IMAD.IADD R184, R0, 0x1, R195 ;  /* 0x0000000100b87824 */ /* 0x000fc600078e02c3 */
[----:B------:R-:W-:Y:S01]  /*108b0*/  @!PT LDS RZ, [RZ] ;  /* 0x00000000fffff984 */ /* 0x000fe20000000800 */
[----:B------:R-:W-:Y:S01]  /*108c0*/  @!PT LDS RZ, [RZ] ;  /* 0x00000000fffff984 */ /* 0x000fe20000000800 */
[----:B------:R-:W-:Y:S01]  /*108d0*/  @!PT LDS RZ, [RZ] ;  /* 0x00000000fffff984 */ /* 0x000fe20000000800 */
[----:B------:R4:W-:Y:S01]  /*108e0*/  LDGSTS.E.BYPASS.LTC128B.128 [R203+0x8080], [R2.64], !P0 ;  /* 0x0808000002cb7fae */ /* 0x0009e2000c101d46 */
[----:B------:R-:W-:-:S04]  /*108f0*/  LOP3.LUT P0, RZ, R123, 0x2, RZ, 0xc0, !PT ;  /* 0x000000027bff7812 */ /* 0x000fc8000780c0ff */
[----:B------:R-:W-:-:S13]  /*10900*/  ISETP.LE.OR P0, PT, R72, R211, !P0 ;  /* 0x000000d34800720c */ /* 0x000fda0004703670 */
[----:B------:R4:W-:Y:S01]  /*10910*/  LDGSTS.E.BYPASS.LTC128B.128 [R203+0x9080], [R2.64+0x80], !P0 ;  /* 0x0908008002cb7fae */ /* 0x0009e2000c101d46 */
[----:B------:R-:W-:Y:S01]  /*10920*/  LOP3.LUT P0, RZ, R123, 0x8, RZ, 0xc0, !PT ;  /* 0x000000087bff7812 */ /* 0x000fe2000780c0ff */
[----:B-1----:R-:W-:Y:S02]  /*10930*/  HMMA.16816.F32.BF16 R20, R8, R12, RZ ;  /* 0x0000000c0814723c */ /* 0x002fe400000418ff */
[----:B------:R4:W-:Y:S01]  /*10940*/  LDGSTS.E.BYPASS.LTC128B.128 [R203+0xa080], [R2.64+0x100], !P1 ;  /* 0x0a08010002cb7fae */ /* 0x0009e2000c901d46 */
[----:B------:R-:W-:-:S05]  /*10950*/  ISETP.LE.OR P0, PT, R72, R211, !P0 ;  /* 0x000000d34800720c */ /* 0x000fca0004703670 */
[C---:B------:R-:W-:Y:S08]  /*10960*/  HMMA.16816.F32.BF16 R12, R8.reuse, R14, RZ ;  /* 0x0000000e080c723c */ /* 0x040ff000000418ff */
[----:B------:R4:W-:Y:S01]  /*10970*/  LDGSTS.E.BYPASS.LTC128B.128 [R203+0xb080], [R2.64+0x180], !P0 ;  /* 0x0b08018002cb7fae */ /* 0x0009e2000c101d46 */
[----:B--2---:R-:W-:Y:S03]  /*10980*/  HMMA.16816.F32.BF16 R36, R8, R40, RZ ;  /* 0x000000280824723c */ /* 0x004fe600000418ff */
[----:B------:R-:W-:Y:S04]  /*10990*/  LDSM.16.M88.4 R16, [R194] ;  /* 0x00000000c210783b */ /* 0x000fe80000000200 */
[----:B------:R-:W1:Y:S01]  /*109a0*/  LDSM.16.M88.4 R32, [R185] ;  /* 0x00000000b920783b */ /* 0x000e620000000200 */
[C---:B---3--:R-:W-:Y:S03]  /*109b0*/  HMMA.16816.F32.BF16 R20, R4.reuse, R28, R20 ;  /* 0x0000001c0414723c */ /* 0x048fe60000041814 */
[----:B------:R-:W-:Y:S04]  /*109c0*/  LDSM.16.M88.4 R24, [R193] ;  /* 0x00000000c118783b */ /* 0x000fe80000000200 */
[----:B------:R-:W2:Y:S01]  /*109d0*/  LDSM.16.M88.4 R44, [R184] ;  /* 0x00000000b82c783b */ /* 0x000ea20000000200 */
[----:B------:R-:W-:Y:S03]  /*109e0*/  HMMA.16816.F32.BF16 R12, R4, R30, R12 ;  /* 0x0000001e040c723c */ /* 0x000fe6000004180c */
[----:B------:R-:W-:Y:S04]  /*109f0*/  LDSM.16.M88.4 R28, [R191+0x4000] ;  /* 0x00400000bf1c783b */ /* 0x000fe80000000200 */
[----:B------:R-:W3:Y:S01]  /*10a00*/  LDSM.16.M88.4 R48, [R186+0x1000] ;  /* 0x00100000ba30783b */ /* 0x000ee20000000200 */
[----:B------:R-:W-:Y:S03]  /*10a10*/  HMMA.16816.F32.BF16 R40, R8, R42, RZ ;  /* 0x0000002a0828723c */ /* 0x000fe600000418ff */
[----:B------:R-:W2:Y:S04]  /*10a20*/  LDSM.16.M88.4 R52, [R185+0x800] ;  /* 0x00080000b934783b */ /* 0x000ea80000000200 */
[----:B------:R-:W-:Y:S04]  /*10a30*/  LDSM.16.M88.4 R64, [R195+0x1000] ;  /* 0x00100000c340783b */ /* 0x000fe80000000200 */
[----:B------:R-:W-:Y:S04]  /*10a40*/  LDSM.16.M88.4 R68, [R184+0x800] ;  /* 0x00080000b844783b */ /* 0x000fe80000000200 */
[----:B------:R-:W-:Y:S04]  /*10a50*/  LDSM.16.M88.4 R60, [R186+0x1800] ;  /* 0x00180000ba3c783b */ /* 0x000fe80000000200 */
[----:B------:R-:W0:Y:S01]  /*10a60*/  LDGDEPBAR ;  /* 0x00000000000079af */ /* 0x000e220000000000 */
[C---:B-1----:R-:W-:Y:S08]  /*10a70*/  HMMA.16816.F32.BF16 R20, R16.reuse, R32, R20 ;  /* 0x000000201014723c */ /* 0x042ff00000041814 */
[----:B------:R-:W-:Y:S08]  /*10a80*/  HMMA.16816.F32.BF16 R32, R16, R34, R12 ;  /* 0x000000221020723c */ /* 0x000ff0000004180c */
[----:B------:R-:W-:Y:S01]  /*10a90*/  HMMA.16816.F32.BF16 R12, R4, R56, R36 ;  /* 0x00000038040c723c */ /* 0x000fe20000041824 */
[----:B------:R-:W-:Y:S07]  /*10aa0*/  LDSM.16.M88.4 R36, [R184+0x1000] ;  /* 0x00100000b824783b */ /* 0x000fee0000000200 */
[----:B--2---:R-:W-:Y:S01]  /*10ab0*/  HMMA.16816.F32.BF16 R8, R24, R44, R20 ;  /* 0x0000002c1808723c */ /* 0x004fe20000041814 */
[----:B------:R-:W1:Y:S07]  /*10ac0*/  LDSM.16.M88.4 R20, [R192+0x4000] ;  /* 0x00400000c014783b */ /* 0x000e6e0000000200 */
[----:B------:R-:W-:Y:S01]  /*10ad0*/  HMMA.16816.F32.BF16 R40, R4, R58, R40 ;  /* 0x0000003a0428723c */ /* 0x000fe20000041828 */
[----:B------:R-:W-:Y:S07]  /*10ae0*/  LDSM.16.M88.4 R56, [R185+0x1000] ;  /* 0x00100000b938783b */ /* 0x000fee0000000200 */
[----:B------:R-:W-:Y:S01]  /*10af0*/  HMMA.16816.F32.BF16 R32, R24, R46, R32 ;  /* 0x0000002e1820723c */ /* 0x000fe20000041820 */
[----:B------:R-:W-:Y:S07]  /*10b00*/  LDSM.16.M88.4 R44, [R195+0x1800] ;  /* 0x00180000c32c783b */ /* 0x000fee0000000200 */
[----:B---3--:R-:W-:Y:S08]  /*10b10*/  HMMA.16816.F32.BF16 R4, R28, R48, R8 ;  /* 0x000000301c04723c */ /* 0x008ff00000041808 */
[C---:B------:R-:W-:Y:S01]  /*10b20*/  HMMA.16816.F32.BF16 R8, R16.reuse, R52, R12 ;  /* 0x000000341008723c */ /* 0x040fe2000004180c */
[----:B------:R-:W2:Y:S07]  /*10b30*/  LDSM.16.M88.4 R12, [R194+0x4000] ;  /* 0x00400000c20c783b */ /* 0x000eae0000000200 */
[----:B------:R-:W-:Y:S01]  /*10b40*/  HMMA.16816.F32.BF16 R40, R16, R54, R40 ;  /* 0x000000361028723c */ /* 0x000fe20000041828 */
[----:B------:R-:W-:Y:S07]  /*10b50*/  LDSM.16.M88.4 R52, [R186+0x2800] ;  /* 0x00280000ba34783b */ /* 0x000fee0000000200 */
[----:B-1----:R-:W-:Y:S08]  /*10b60*/  HMMA.16816.F32.BF16 R16, R20, R64, R4 ;  /* 0x000000401410723c */ /* 0x002ff00000041804 */
[----:B------:R-:W-:Y:S01]  /*10b70*/  HMMA.16816.F32.BF16 R32, R28, R50, R32 ;  /* 0x000000321c20723c */ /* 0x000fe20000041820 */
[----:B------:R-:W-:Y:S07]  /*10b80*/  LDSM.16.M88.4 R48, [R195+0x2000] ;  /* 0x00200000c330783b */ /* 0x000fee0000000200 */
[C---:B------:R-:W-:Y:S01]  /*10b90*/  HMMA.16816.F32.BF16 R4, R24.reuse, R68, R8 ;  /* 0x000000441804723c */ /* 0x040fe20000041808 */
[----:B------:R-:W1:Y:S07]  /*10ba0*/  LDSM.16.M88.4 R8, [R193+0x4000] ;  /* 0x00400000c108783b */ /* 0x000e6e0000000200 */
[----:B------:R-:W-:Y:S01]  /*10bb0*/  HMMA.16816.F32.BF16 R40, R24, R70, R40 ;  /* 0x000000461828723c */ /* 0x000fe20000041828 */
[----:B------:R-:W-:Y:S07]  /*10bc0*/  LDSM.16.M88.4 R68, [R185+0x1800] ;  /* 0x00180000b944783b */ /* 0x000fee0000000200 */
[----:B--2---:R-:W-:Y:S08]  /*10bd0*/  HMMA.16816.F32.BF16 R16, R12, R56, R16 ;  /* 0x000000380c10723c */ /* 0x004ff00000041810 */
[----:B------:R-:W-:Y:S01]  /*10be0*/  HMMA.16816.F32.BF16 R32, R20, R66, R32 ;  /* 0x000000421420723c */ /* 0x000fe20000041820 */
[----:B------:R-:W-:Y:S07]  /*10bf0*/  LDSM.16.M88.4 R64, [R186+0x2000] ;  /* 0x00200000ba40783b */ /* 0x000fee0000000200 */
[C---:B------:R-:W-:Y:S01]  /*10c00*/  HMMA.16816.F32.BF16 R24, R28.reuse, R60, R4 ;  /* 0x0000003c1c18723c */ /* 0x040fe20000041804 */
[----:B------:R-:W2:Y:S07]  /*10c10*/  LDSM.16.M88.4 R4, [R191+0x8000] ;  /* 0x00800000bf04783b */ /* 0x000eae0000000200 */
[----:B------:R-:W-:Y:S01]  /*10c20*/  HMMA.16816.F32.BF16 R40, R28, R62, R40 ;  /* 0x0000003e1c28723c */ /* 0x000fe20000041828 */
[----:B------:R-:W3:Y:S04]  /*10c30*/  LDSM.16.M88.4 R28, [R192+0x8000] ;  /* 0x00800000c01c783b */ /* 0x000ee80000000200 */
[----:B------:R-:W-:Y:S03]  /*10c40*/  LDSM.16.M88.4 R60, [R184+0x2000] ;  /* 0x00200000b83c783b */ /* 0x000fe60000000200 */
[----:B-1----:R-:W-:Y:S08]  /*10c50*/  HMMA.16816.F32.BF16 R16, R8, R36, R16 ;  /* 0x000000240810723c */ /* 0x002ff00000041810 */
[----:B------:R-:W-:Y:S01]  /*10c60*/  HMMA.16816.F32.BF16 R32, R12, R58, R32 ;  /* 0x0000003a0c20723c */ /* 0x000fe20000041820 */
[----:B------:R-:W1:Y:S07]  /*10c70*/  LDSM.16.M88.4 R56, [R184+0x1800] ;  /* 0x00180000b838783b */ /* 0x000e6e0000000200 */
[C---:B------:R-:W-:Y:S08]  /*10c80*/  HMMA.16816.F32.BF16 R24, R20.reuse, R44, R24 ;  /* 0x0000002c1418723c */ /* 0x040ff00000041818 */
        /* <DEDUP_REMOVED lines=8> */
[----:B------:R-:W-:Y:S07]  /*10d10*/  LDSM.16.M88.4 R68, [R195+0x2800] ;  /* 0x00280000c344783b */ /* 0x000fee0000000200 */
[----:B---3--:R-:W-:Y:S08]  /*10d20*/  HMMA.16816.F32.BF16 R12, R28, R48, R16 ;  /* 0x000000301c0c723c */ /* 0x008ff00000041810 */
[----:B------:R-:W-:Y:S01]  /*10d30*/  HMMA.16816.F32.BF16 R32, R4, R66, R32 ;  /* 0x000000420420723c */ /* 0x000fe20000041820 */
[----:B------:R-:W-:Y:S07]  /*10d40*/  LDSM.16.M88.4 R64, [R184+0x2800] ;  /* 0x00280000b840783b */ /* 0x000fee0000000200 */
[C---:B-1----:R-:W-:Y:S01]  /*10d50*/  HMMA.16816.F32.BF16 R16, R8.reuse, R56, R20 ;  /* 0x000000380810723c */ /* 0x042fe20000041814 */
        /* <DEDUP_REMOVED lines=10> */
[----:B-1----:R-:W-:Y:S08]  /*10e00*/  HMMA.16816.F32.BF16 R12, R20, R60, R12 ;  /* 0x0000003c140c723c */ /* 0x002ff0000004180c */
[----:B------:R-:W-:Y:S01]  /*10e10*/  HMMA.16816.F32.BF16 R4, R24, R46, R8 ;  /* 0x0000002e1804723c */ /* 0x000fe20000041808 */
[----:B------:R-:W1:Y:S04]  /*10e20*/  LDSM.16.M88.4 R8, [R192+0xc000] ;  /* 0x00c00000c008783b */ /* 0x000e680000000200 */
[----:B------:R-:W-:Y:S03]  /*10e30*/  LDSM.16.M88.4 R44, [R184+0x3000] ;  /* 0x00300000b82c783b */ /* 0x000fe60000000200 */
[C---:B------:R-:W-:Y:S08]  /*10e40*/  HMMA.16816.F32.BF16 R32, R28.reuse, R68, R32 ;  /* 0x000000441c20723c */ /* 0x040ff00000041820 */
[----:B------:R-:W-:Y:S08]  /*10e50*/  HMMA.16816.F32.BF16 R40, R28, R70, R40 ;  /* 0x000000461c28723c */ /* 0x000ff00000041828 */
[----:B--2---:R-:W-:Y:S08]  /*10e60*/  HMMA.16816.F32.BF16 R12, R16, R36, R12 ;  /* 0x00000024100c723c */ /* 0x004ff0000004180c */
[----:B------:R-:W-:Y:S01]  /*10e70*/  HMMA.16816.F32.BF16 R28, R20, R62, R4 ;  /* 0x0000003e141c723c */ /* 0x000fe20000041804 */
[----:B------:R-:W2:Y:S04]  /*10e80*/  LDSM.16.M88.4 R4, [R194+0xc000] ;  /* 0x00c00000c204783b */ /* 0x000ea80000000200 */
[----:B------:R-:W3:Y:S03]  /*10e90*/  LDSM.16.M88.4 R60, [R186+0x3800] ;  /* 0x00380000ba3c783b */ /* 0x000ee60000000200 */
[C---:B------:R-:W-:Y:S08]  /*10ea0*/  HMMA.16816.F32.BF16 R32, R24.reuse, R48, R32 ;  /* 0x000000301820723c */ /* 0x040ff00000041820 */
[----:B------:R-:W-:Y:S01]  /*10eb0*/  HMMA.16816.F32.BF16 R40, R24, R50, R40 ;  /* 0x000000321828723c */ /* 0x000fe20000041828 */
[----:B------:R-:W-:Y:S07]  /*10ec0*/  LDSM.16.M88.4 R48, [R195+0x3800] ;  /* 0x00380000c330783b */ /* 0x000fee0000000200 */
[----:B-1----:R-:W-:Y:S01]  /*10ed0*/  HMMA.16816.F32.BF16 R24, R8, R56, R12 ;  /* 0x000000380818723c */ /* 0x002fe2000004180c */
[----:B------:R-:W1:Y:S07]  /*10ee0*/  LDSM.16.M88.4 R12, [R193+0xc000] ;  /* 0x00c00000c10c783b */ /* 0x000e6e0000000200 */
[----:B------:R-:W-:Y:S08]  /*10ef0*/  HMMA.16816.F32.BF16 R28, R16, R38, R28 ;  /* 0x00000026101c723c */ /* 0x000ff0000004181c */
[C---:B------:R-:W-:Y:S08]  /*10f00*/  HMMA.16816.F32.BF16 R36, R20.reuse, R64, R32 ;  /* 0x000000401424723c */ /* 0x040ff00000041820 */
[----:B------:R-:W-:Y:S01]  /*10f10*/  HMMA.16816.F32.BF16 R32, R20, R66, R40 ;  /* 0x000000421420723c */ /* 0x000fe20000041828 */
[----:B------:R-:W4:Y:S07]  /*10f20*/  LDSM.16.M88.4 R40, [R185+0x3800] ;  /* 0x00380000b928783b */ /* 0x000f2e0000000200 */
[----:B--2---:R-:W-:Y:S08]  /*10f30*/  HMMA.16816.F32.BF16 R24, R4, R52, R24 ;  /* 0x000000340418723c */ /* 0x004ff00000041818 */
[----:B------:R-:W-:Y:S08]  /*10f40*/  HMMA.16816.F32.BF16 R20, R8, R58, R28 ;  /* 0x0000003a0814723c */ /* 0x000ff0000004181c */
[C---:B---3--:R-:W-:Y:S08]  /*10f50*/  HMMA.16816.F32.BF16 R36, R16.reuse, R60, R36 ;  /* 0x0000003c1024723c */ /* 0x048ff00000041824 */
[----:B------:R-:W-:Y:S08]  /*10f60*/  HMMA.16816.F32.BF16 R28, R16, R62, R32 ;  /* 0x0000003e101c723c */ /* 0x000ff00000041820 */
[----:B-1----:R-:W-:Y:S08]  /*10f70*/  HMMA.16816.F32.BF16 R32, R12, R44, R24 ;  /* 0x0000002c0c20723c */ /* 0x002ff00000041818 */
[----:B------:R-:W-:Y:S08]  /*10f80*/  HMMA.16816.F32.BF16 R16, R4, R54, R20 ;  /* 0x000000360410723c */ /* 0x000ff00000041814 */
[----:B------:R-:W-:Y:S01]  /*10f90*/  HMMA.16816.F32.BF16 R20, R8, R48, R36 ;  /* 0x000000300814723c */ /* 0x000fe20000041824 */
[----:B------:R-:W1:Y:S01]  /*10fa0*/  LDSM.16.M88.4 R36, [R184+0x3800] ;  /* 0x00380000b824783b */ /* 0x000e620000000200 */
[----:B------:R-:W-:-:S06]  /*10fb0*/  DEPBAR.LE SB0, 0x0 ;  /* 0x000080000000791a */ /* 0x000fcc0000000000 */
[----:B------:R-:W-:Y:S01]  /*10fc0*/  HMMA.16816.F32.BF16 R8, R8, R50, R28 ;  /* 0x000000320808723c */ /* 0x000fe2000004181c */
[----:B------:R-:W-:Y:S02]  /*10fd0*/  FMUL.FTZ R0, R32, c[0x0][0x320] ;  /* 0x0000c80020007a20 */ /* 0x000fe40000410000 */
[----:B----4-:R-:W-:-:S04]  /*10fe0*/  FMUL.FTZ R2, R35, c[0x0][0x320] ;  /* 0x0000c80023027a20 */ /* 0x010fc80000410000 */
[----:B------:R-:W-:Y:S01]  /*10ff0*/  MUFU.TANH R28, R2 ;  /* 0x00000002001c7308 */ /* 0x000fe20000002400 */
[----:B------:R-:W-:Y:S08]  /*11000*/  HMMA.16816.F32.BF16 R24, R12, R46, R16 ;  /* 0x0000002e0c18723c */ /* 0x000ff00000041810 */
[C---:B------:R-:W-:Y:S01]  /*11010*/  HMMA.16816.F32.BF16 R16, R4.reuse, R40, R20 ;  /* 0x000000280410723c */ /* 0x040fe20000041814 */
[----:B------:R2:W3:Y:S07]  /*11020*/  MUFU.TANH R22, R0 ;  /* 0x0000000000167308 */ /* 0x0004ee0000002400 */
[----:B------:R-:W-:Y:S07]  /*11030*/  HMMA.16816.F32.BF16 R4, R4, R42, R8 ;  /* 0x0000002a0404723c */ /* 0x000fee0000041808 */
[----:B------:R-:W-:-:S02]  /*11040*/  IMAD.MOV.U32 R10, RZ, RZ, -0x20 ;  /* 0xffffffe0ff0a7424 */ /* 0x000fc400078e00ff */
[----:B--2---:R-:W-:Y:S02]  /*11050*/  FMUL.FTZ R0, R33, c[0x0][0x320] ;  /* 0x0000c80021007a20 */ /* 0x004fe40000410000 */
[----:B------:R-:W-:Y:S02]  /*11060*/  FMUL.FTZ R3, R24, c[0x0][0x320] ;  /* 0x0000c80018037a20 */ /* 0x000fe40000410000 */
[----:B------:R2:W4:Y:S03]  /*11070*/  MUFU.TANH R21, R0 ;  /* 0x0000000000157308 */ /* 0x0005260000002400 */
[C---:B-1----:R-:W-:Y:S05]  /*11080*/  HMMA.16816.F32.BF16 R16, R12.reuse, R36, R16 ;  /* 0x000000240c10723c */ /* 0x042fea0000041810 */
[----:B------:R1:W1:Y:S03]  /*11090*/  MUFU.TANH R9, R3 ;  /* 0x0000000300097308 */ /* 0x0002660000002400 */
[----:B------:R-:W-:Y:S01]  /*110a0*/  HMMA.16816.F32.BF16 R12, R12, R38, R4 ;  /* 0x000000260c0c723c */ /* 0x000fe20000041804 */
[----:B--2---:R-:W-:-:S04]  /*110b0*/  FMUL.FTZ R0, R34, c[0x0][0x320] ;  /* 0x0000c80022007a20 */ /* 0x004fc80000410000 */
[----:B------:R2:W-:Y:S01]  /*110c0*/  MUFU.TANH R29, R0 ;  /* 0x00000000001d7308 */ /* 0x0005e20000002400 */
[----:B-1----:R-:W-:-:S10]  /*110d0*/  FMUL.FTZ R3, R26, c[0x0][0x320] ;  /* 0x0000c8001a037a20 */ /* 0x002fd40000410000 */
[----:B------:R-:W-:Y:S01]  /*110e0*/  FMUL.FTZ R4, R17, c[0x0][0x320] ;  /* 0x0000c80011047a20 */ /* 0x000fe20000410000 */
[----:B------:R1:W-:Y:S01]  /*110f0*/  MUFU.TANH R23, R3 ;  /* 0x0000000300177308 */ /* 0x0003e20000002400 */
[----:B--2---:R-:W-:-:S04]  /*11100*/  IMAD.IADD R0, R240, 0x1, R233 ;  /* 0x00000001f0007824 */ /* 0x004fc800078e02e9 */
[----:B------:R-:W-:-:S04]  /*11110*/  @P3 IMAD.HI.U32 R2, R0, c[0x0][0x2c8], RZ ;  /* 0x0000b20000023a27 */ /* 0x000fc800078e00ff */
[----:B-1----:R-:W-:Y:S01]  /*11120*/  FMUL.FTZ R3, R27, c[0x0][0x320] ;  /* 0x0000c8001b037a20 */ /* 0x002fe20000410000 */
[----:B------:R-:W-:Y:S01]  /*11130*/  @P3 SHF.R.U32.HI R0, RZ, c[0x0][0x2cc], R2 ;  /* 0x0000b300ff003a19 */ /* 0x000fe20000011602 */
[----:B------:R-:W-:Y:S02]  /*11140*/  FMUL.FTZ R2, R25, c[0x0][0x320] ;  /* 0x0000c80019027a20 */ /* 0x000fe40000410000 */
[----:B------:R1:W-:Y:S02]  /*11150*/  MUFU.TANH R20, R3 ;  /* 0x0000000300147308 */ /* 0x0003e40000002400 */
[----:B------:R-:W-:Y:S06]  /*11160*/  SHFL.IDX PT, R8, R0, 0x1, 0x1c1f ;  /* 0x003c1f0000087f89 */ /* 0x000fec00000e0000 */
[----:B------:R2:W2:Y:S01]  /*11170*/  MUFU.TANH R11, R2 ;  /* 0x00000002000b7308 */ /* 0x0004a20000002400 */
[----:B-1----:R-:W-:-:S07]  /*11180*/  FMUL.FTZ R3, R16, c[0x0][0x320] ;  /* 0x0000c80010037a20 */ /* 0x002fce0000410000 */
[----:B------:R1:W1:Y:S01]  /*11190*/  MUFU.TANH R16, R3 ;  /* 0x0000000300107308 */ /* 0x0002620000002400 */
[----:B--2---:R2:W3:Y:S01]  /*111a0*/  SHFL.IDX PT, R2, R0, RZ, 0x1c1f ;  /* 0x001c1fff00027589 */ /* 0x0044e200000e0000 */
[----:B-1----:R-:W-:Y:S02]  /*111b0*/  IMAD.IADD R3, R72, 0x1, -R217 ;  /* 0x0000000148037824 */ /* 0x002fe400078e0ad9 */
[----:B--2---:R-:W-:-:S04]  /*111c0*/  IMAD R0, R108, R10, 0x1 ;  /* 0x000000016c007424 */ /* 0x004fc800078e020a */
[----:B------:R1:W2:Y:S01]  /*111d0*/  MUFU.TANH R10, R4 ;  /* 0x00000004000a7308 */ /* 0x0002a20000002400 */
[----:B------:R-:W-:-:S05]  /*111e0*/  IADD3 R0, -R217, R0, R237 ;  /* 0x00000000d9007210 */ /* 0x000fca0007ffe1ed */
[----:B------:R-:W-:-:S04]  /*111f0*/  IMAD.IADD R0, R0, 0x1, -R238 ;  /* 0x0000000100007824 */ /* 0x000fc800078e0aee */
[C---:B---3--:R-:W-:Y:S02]  /*11200*/  IMAD.IADD R2, R0.reuse, 0x1, R2 ;  /* 0x0000000100027824 */ /* 0x048fe400078e0202 */
[----:B------:R-:W-:Y:S02]  /*11210*/  IMAD.IADD R0, R0, 0x1, R8 ;  /* 0x0000000100007824 */ /* 0x000fe400078e0208 */
[----:B-1----:R-:W-:Y:S01]  /*11220*/  FMUL.FTZ R4, R12, c[0x0][0x320] ;  /* 0x0000c8000c047a20 */ /* 0x002fe20000410000 */
[C---:B------:R-:W-:Y:S02]  /*11230*/  IMNMX R2, R3.reuse, R2, PT ;  /* 0x0000000203027217 */ /* 0x040fe40003800200 */
[----:B------:R-:W-:Y:S01]  /*11240*/  IMNMX R0, R3, R0, PT ;  /* 0x0000000003007217 */ /* 0x000fe20003800200 */
[----:B------:R1:W3:Y:S01]  /*11250*/  MUFU.TANH R6, R4 ;  /* 0x0000000400067308 */ /* 0x0002e20000002400 */
[----:B------:R-:W-:Y:S01]  /*11260*/  BAR.SYNC.DEFER_BLOCKING 0x0 ;  /* 0x0000000000007b1d */ /* 0x000fe20000010000 */
[----:B------:R-:W-:-:S02]  /*11270*/  ISETP.GT.AND P0, PT, R2, RZ, PT ;  /* 0x000000ff0200720c */ /* 0x000fc40003f04270 */
[----:B------:R-:W-:Y:S02]  /*11280*/  ISETP.GT.AND P1, PT, R2, 0x1, PT ;  /* 0x000000010200780c */ /* 0x000fe40003f24270 */
[----:B------:R-:W-:Y:S02]  /*11290*/  FSEL R5, R22, -INF , P0 ;  /* 0xff80000016057808 */ /* 0x000fe40000000000 */
[C---:B------:R-:W-:Y:S02]  /*112a0*/  ISETP.GT.AND P0, PT, R2.reuse, 0x8, PT ;  /* 0x000000080200780c */ /* 0x040fe40003f04270 */
[----:B----4-:R-:W-:Y:S02]  /*112b0*/  FSEL R7, R21, -INF , P1 ;  /* 0xff80000015077808 */ /* 0x010fe40000800000 */
[----:B------:R-:W-:Y:S02]  /*112c0*/  ISETP.GT.AND P1, PT, R2, 0x9, PT ;  /* 0x000000090200780c */ /* 0x000fe40003f24270 */
[----:B------:R-:W-:Y:S01]  /*112d0*/  FSEL R9, R9, -INF , P0 ;  /* 0xff80000009097808 */ /* 0x000fe20000000000 */
[----:B-1----:R-:W-:Y:S01]  /*112e0*/  FMUL.FTZ R4, R13, c[0x0][0x320] ;  /* 0x0000c8000d047a20 */ /* 0x002fe20000410000 */
[----:B------:R-:W-:-:S02]  /*112f0*/  FMNMX.FTZ R3, R5, R7, !PT ;  /* 0x0000000705037209 */ /* 0x000fc40007810000 */
[C---:B------:R-:W-:Y:S01]  /*11300*/  ISETP.GT.AND P0, PT, R2.reuse, 0x10, PT ;  /* 0x000000100200780c */ /* 0x040fe20003f04270 */
[----:B------:R1:W4:Y:S01]  /*11310*/  MUFU.TANH R8, R4 ;  /* 0x0000000400087308 */ /* 0x0003220000002400 */
[----:B------:R-:W-:Y:S02]  /*11320*/  FSEL R11, R11, -INF , P1 ;  /* 0xff8000000b0b7808 */ /* 0x000fe40000800000 */
[----:B------:R-:W-:Y:S02]  /*11330*/  FMNMX.FTZ R3, R9, R3, !PT ;  /* 0x0000000309037209 */ /* 0x000fe40007810000 */
[----:B------:R-:W-:Y:S02]  /*11340*/  ISETP.GT.AND P2, PT, R2, 0x11, PT ;  /* 0x000000110200780c */ /* 0x000fe40003f44270 */
[----:B------:R-:W-:Y:S02]  /*11350*/  FSEL R16, R16, -INF , P0 ;  /* 0xff80000010107808 */ /* 0x000fe40000000000 */
[----:B------:R-:W-:-:S02]  /*11360*/  FMNMX.FTZ R3, R11, R3, !PT ;  /* 0x000000030b037209 */ /* 0x000fc40007810000 */
[----:B------:R-:W-:Y:S02]  /*11370*/  ISETP.GT.AND P1, PT, R2, 0x18, PT ;  /* 0x000000180200780c */ /* 0x000fe40003f24270 */
[----:B--2---:R-:W-:Y:S02]  /*11380*/  FSEL R21, R10, -INF , P2 ;  /* 0xff8000000a157808 */ /* 0x004fe40001000000 */
[----:B------:R-:W-:Y:S01]  /*11390*/  FMNMX.FTZ R3, R16, R3, !PT ;  /* 0x0000000310037209 */ /* 0x000fe20007810000 */
[----:B-1----:R-:W-:Y:S01]  /*113a0*/  FMUL.FTZ R4, R18, c[0x0][0x320] ;  /* 0x0000c80012047a20 */ /* 0x002fe20000410000 */
[----:B------:R-:W-:Y:S02]  /*113b0*/  ISETP.GT.AND P0, PT, R2, 0x19, PT ;  /* 0x000000190200780c */ /* 0x000fe40003f04270 */
[----:B---3--:R-:W-:Y:S01]  /*113c0*/  FSEL R22, R6, -INF , P1 ;  /* 0xff80000006167808 */ /* 0x008fe20000800000 */
[----:B------:R1:W2:Y:S01]  /*113d0*/  MUFU.TANH R18, R4 ;  /* 0x0000000400127308 */ /* 0x0002a20000002400 */
[----:B------:R-:W-:Y:S01]  /*113e0*/  FMNMX.FTZ R2, R21, R3, !PT ;  /* 0x0000000315027209 */ /* 0x000fe20007810000 */
[----:B------:R-:W-:Y:S01]  /*113f0*/  FMUL.FTZ R3, R14, c[0x0][0x320] ;  /* 0x0000c8000e037a20 */ /* 0x000fe20000410000 */
[----:B----4-:R-:W-:Y:S01]  /*11400*/  FSEL R24, R8, -INF , P0 ;  /* 0xff80000008187808 */ /* 0x010fe20000000000 */
[----:B------:R-:W-:Y:S01]  /*11410*/  FMUL.FTZ R6, R15, c[0x0][0x320] ;  /* 0x0000c8000f067a20 */ /* 0x000fe20000410000 */
[----:B------:R-:W-:-:S02]  /*11420*/  FMNMX.FTZ R2, R22, R2, !PT ;  /* 0x0000000216027209 */ /* 0x000fc40007810000 */
[C---:B------:R-:W-:Y:S01]  /*11430*/  ISETP.GT.AND P0, PT, R0.reuse, RZ, PT ;  /* 0x000000ff0000720c */ /* 0x040fe20003f04270 */
[----:B------:R3:W-:Y:S01]  /*11440*/  MUFU.TANH R8, R3 ;  /* 0x0000000300087308 */ /* 0x0007e20000002400 */
[----:B------:R-:W-:Y:S02]  /*11450*/  ISETP.GT.AND P1, PT, R0, 0x1, PT ;  /* 0x000000010000780c */ /* 0x000fe40003f24270 */
[----:B------:R-:W-:Y:S02]  /*11460*/  FMNMX.FTZ R2, R24, R2, !PT ;  /* 0x0000000218027209 */ /* 0x000fe40007810000 */
[----:B------:R-:W-:Y:S02]  /*11470*/  FSEL R10, R29, -INF , P0 ;  /* 0xff8000001d0a7808 */ /* 0x000fe40000000000 */
[----:B------:R-:W-:Y:S01]  /*11480*/  ISETP.GT.AND P0, PT, R0, 0x8, PT ;  /* 0x000000080000780c */ /* 0x000fe20003f04270 */
[----:B-1----:R-:W-:Y:S01]  /*11490*/  FMUL.FTZ R4, R19, c[0x0][0x320] ;  /* 0x0000c80013047a20 */ /* 0x002fe20000410000 */
[----:B------:R-:W-:Y:S01]  /*114a0*/  FSEL R12, R28, -INF , P1 ;  /* 0xff8000001c0c7808 */ /* 0x000fe20000800000 */
[----:B------:R-:W-:Y:S01]  /*114b0*/  MUFU.TANH R6, R6 ;  /* 0x0000000600067308 */ /* 0x000fe20000002400 */
[----:B------:R-:W-:-:S02]  /*114c0*/  ISETP.GT.AND P1, PT, R0, 0x9, PT ;  /* 0x000000090000780c */ /* 0x000fc40003f24270 */
[----:B------:R-:W-:Y:S02]  /*114d0*/  FSEL R13, R23, -INF , P0 ;  /* 0xff800000170d7808 */ /* 0x000fe40000000000 */
[----:B------:R-:W-:Y:S02]  /*114e0*/  ISETP.GT.AND P0, PT, R0, 0x10, PT ;  /* 0x000000100000780c */ /* 0x000fe40003f04270 */
[----:B---3--:R-:W-:Y:S01]  /*114f0*/  FMNMX.FTZ R3, R10, R12, !PT ;  /* 0x0000000c0a037209 */ /* 0x008fe20007810000 */
[----:B------:R1:W3:Y:S01]  /*11500*/  MUFU.TANH R17, R4 ;  /* 0x0000000400117308 */ /* 0x0002e20000002400 */
[----:B------:R-:W-:Y:S02]  /*11510*/  FSEL R14, R20, -INF , P1 ;  /* 0xff800000140e7808 */ /* 0x000fe40000800000 */
[----:B------:R-:W-:Y:S02]  /*11520*/  FMNMX.FTZ R3, R13, R3, !PT ;  /* 0x000000030d037209 */ /* 0x000fe40007810000 */
[----:B------:R-:W-:-:S02]  /*11530*/  ISETP.GT.AND P2, PT, R0, 0x11, PT ;  /* 0x000000110000780c */ /* 0x000fc40003f44270 */
[----:B--2---:R-:W-:Y:S02]  /*11540*/  FSEL R20, R18, -INF , P0 ;  /* 0xff80000012147808 */ /* 0x004fe40000000000 */
[----:B------:R-:W-:Y:S02]  /*11550*/  FMNMX.FTZ R3, R14, R3, !PT ;  /* 0x000000030e037209 */ /* 0x000fe40007810000 */
[----:B------:R-:W-:Y:S02]  /*11560*/  ISETP.GT.AND P1, PT, R0, 0x18, PT ;  /* 0x000000180000780c */ /* 0x000fe40003f24270 */
[----:B------:R-:W-:Y:S02]  /*11570*/  FMNMX.FTZ R3, R20, R3, !PT ;  /* 0x0000000314037209 */ /* 0x000fe40007810000 */
[----:B------:R-:W-:Y:S01]  /*11580*/  ISETP.GT.AND P0, PT, R0, 0x19, PT ;  /* 0x000000190000780c */ /* 0x000fe20003f04270 */
[----:B-1----:R-:W1:Y:S01]  /*11590*/  SHFL.BFLY PT, R4, R2, 0x2, 0x1f ;  /* 0x0c401f0002047f89 */ /* 0x002e6200000e0000 */
[----:B---3--:R-:W-:-:S02]  /*115a0*/  FSEL R23, R17, -INF , P2 ;  /* 0xff80000011177808 */ /* 0x008fc40001000000 */
[----:B------:R-:W-:Y:S02]  /*115b0*/  FSEL R25, R8, -INF , P1 ;  /* 0xff80000008197808 */ /* 0x000fe40000800000 */
[----:B------:R-:W-:Y:S02]  /*115c0*/  FMNMX.FTZ R0, R23, R3, !PT ;  /* 0x0000000317007209 */ /* 0x000fe40007810000 */
[----:B------:R-:W-:Y:S02]  /*115d0*/  FSEL R26, R6, -INF , P0 ;  /* 0xff800000061a7808 */ /* 0x000fe40000000000 */
[----:B------:R-:W-:Y:S02]  /*115e0*/  FMNMX.FTZ R3, R25, R0, !PT ;  /* 0x0000000019037209 */ /* 0x000fe40007810000 */
[----:B------:R-:W-:Y:S02]  /*115f0*/  ISETP.GT.AND P0, PT, R108, R212, PT ;  /* 0x000000d46c00720c */ /* 0x000fe40003f04270 */
[----:B------:R-:W-:-:S02]  /*11600*/  LOP3.LUT P2, RZ, R216, 0x1, RZ, 0xc0, !PT ;  /* 0x00000001d8ff7812 */ /* 0x000fc4000784c0ff */
[----:B-1----:R-:W-:Y:S02]  /*11610*/  FMNMX.FTZ R0, R2, R4, !PT ;  /* 0x0000000402007209 */ /* 0x002fe40007810000 */
[----:B------:R-:W-:-:S07]  /*11620*/  FMNMX.FTZ R2, R26, R3, !PT ;  /* 0x000000031a027209 */ /* 0x000fce0007810000 */
[----:B------:R-:W-:Y:S01]  /*11630*/  @P0 SHF.R.S32.HI R6, RZ, 0x1f, R204 ;  /* 0x0000001fff060819 */ /* 0x000fe200000114cc */
[----:B------:R-:W1:Y:S04]  /*11640*/  SHFL.BFLY PT, R3, R0, 0x1, 0x1f ;  /* 0x0c201f0000037f89 */ /* 0x000e6800000e0000 */
[----:B------:R-:W2:Y:S01]  /*11650*/  SHFL.BFLY PT, R4, R2, 0x2, 0x1f ;  /* 0x0c401f0002047f89 */ /* 0x000ea200000e0000 */
[----:B-1----:R-:W-:Y:S02]  /*11660*/  FMNMX.FTZ R133, R0, R3, !PT ;  /* 0x0000000300857209 */ /* 0x002fe40007810000 */
[----:B--2---:R-:W-:-:S03]  /*11670*/  FMNMX.FTZ R0, R2, R4, !PT ;  /* 0x0000000402007209 */ /* 0x004fc60007810000 */
[C---:B------:R-:W-:Y:S01]  /*11680*/  FMUL.FTZ R2, R133.reuse, c[0x0][0x2d0] ;  /* 0x0000b40085027a20 */ /* 0x040fe20000410000 */
[----:B------:R-:W-:Y:S01]  /*11690*/  FSETP.NEU.FTZ.AND P1, PT, R133, -INF , PT ;  /* 0xff8000008500780b */ /* 0x000fe20003f3d000 */
[----:B------:R-:W1:Y:S03]  /*116a0*/  SHFL.BFLY PT, R8, R0, 0x1, 0x1f ;  /* 0x0c201f0000087f89 */ /* 0x000e6600000e0000 */
[----:B------:R-:W-:-:S05]  /*116b0*/  FSEL R2, R2, RZ, P1 ;  /* 0x000000ff02027208 */ /* 0x000fca0000800000 */
[--C-:B------:R-:W-:Y:S02]  /*116c0*/  FFMA.FTZ R3, R5, c[0x0][0x2d0], -R2.reuse ;  /* 0x0000b40005037a23 */ /* 0x100fe40000010802 */
[----:B------:R-:W-:Y:S02]  /*116d0*/  @P0 IMAD.WIDE.U32 R4, R204, c[0x0][0x1e0], RZ ;  /* 0x00007800cc040a25 */ /* 0x000fe400078e00ff */
[----:B------:R2:W-:Y:S02]  /*116e0*/  MUFU.EX2 R209, R3 ;  /* 0x0000000300d17308 */ /* 0x0005e40000000800 */
[----:B------:R-:W-:-:S06]  /*116f0*/  FFMA.FTZ R7, R7, c[0x0][0x2d0], -R2 ;  /* 0x0000b40007077a23 */ /* 0x000fcc0000010802 */
[----:B------:R3:W-:Y:S01]  /*11700*/  MUFU.EX2 R208, R7 ;  /* 0x0000000700d07308 */ /* 0x0007e20000000800 */
[----:B-1----:R-:W-:Y:S01]  /*11710*/  FMNMX.FTZ R132, R0, R8, !PT ;  /* 0x0000000800847209 */ /* 0x002fe20007810000 */
[----:B------:R-:W-:Y:S02]  /*11720*/  FFMA.FTZ R0, R11, c[0x0][0x2d0], -R2 ;  /* 0x0000b4000b007a23 */ /* 0x000fe40000010802 */
[----:B--2---:R-:W-:-:S04]  /*11730*/  @P0 IMAD R3, R6, c[0x0][0x1e0], RZ ;  /* 0x0000780006030a24 */ /* 0x004fc800078e02ff */
[----:B------:R1:W-:Y:S01]  /*11740*/  MUFU.EX2 R206, R0 ;  /* 0x0000000000ce7308 */ /* 0x0003e20000000800 */
[----:B------:R-:W-:Y:S01]  /*11750*/  @P0 IMAD R6, R204, c[0x0][0x1e4], R3 ;  /* 0x00007900cc060a24 */ /* 0x000fe200078e0203 */
[----:B------:R-:W-:Y:S01]  /*11760*/  @P0 LEA R3, P1, R4, R218, 0x5 ;  /* 0x000000da04030211 */ /* 0x000fe200078228ff */
[----:B---3--:R-:W-:Y:S02]  /*11770*/  FFMA.FTZ R7, R9, c[0x0][0x2d0], -R2 ;  /* 0x0000b40009077a23 */ /* 0x008fe40000010802 */
[----:B------:R-:W-:-:S03]  /*11780*/  @P0 IMAD.IADD R6, R5, 0x1, R6 ;  /* 0x0000000105060824 */ /* 0x000fc600078e0206 */
[----:B------:R-:W2:Y:S02]  /*11790*/  MUFU.EX2 R207, R7 ;  /* 0x0000000700cf7308 */ /* 0x000ea40000000800 */
[----:B------:R-:W-:Y:S02]  /*117a0*/  @P0 LEA.HI.X R6, R4, R222, R6, 0x5, P1 ;  /* 0x000000de04060211 */ /* 0x000fe400008f2c06 */
[----:B------:R-:W-:Y:S01]  /*117b0*/  @P0 LEA R4, P1, R3, c[0x0][0x1c8], 0x1 ;  /* 0x0000720003040a11 */ /* 0x000fe200078208ff */
[----:B-1----:R-:W-:-:S03]  /*117c0*/  FMUL.FTZ R0, R132, c[0x0][0x2d0] ;  /* 0x0000b40084007a20 */ /* 0x002fc60000410000 */
[----:B------:R-:W-:Y:S01]  /*117d0*/  @P0 LEA.HI.X R5, R3, c[0x0][0x1cc], R6, 0x1, P1 ;  /* 0x0000730003050a11 */ /* 0x000fe200008f0c06 */
[----:B------:R-:W-:Y:S01]  /*117e0*/  FFMA.FTZ R3, R16, c[0x0][0x2d0], -R2 ;  /* 0x0000b40010037a23 */ /* 0x000fe20000010802 */
[----:B------:R-:W-:-:S03]  /*117f0*/  FSETP.NEU.FTZ.AND P1, PT, R132, -INF , PT ;  /* 0xff8000008400780b */ /* 0x000fc60003f3d000 */
[----:B------:R1:W-:Y:S01]  /*11800*/  MUFU.EX2 R205, R3 ;  /* 0x0000000300cd7308 */ /* 0x0003e20000000800 */
[----:B------:R-:W-:Y:S01]  /*11810*/  FSEL R0, R0, RZ, P1 ;  /* 0x000000ff00007208 */ /* 0x000fe20000800000 */
[----:B------:R3:W-:Y:S01]  /*11820*/  @P0 LDGSTS.E.BYPASS.LTC128B.128 [R203+0xc080], [R4.64], !P2 ;  /* 0x0c08000004cb0fae */ /* 0x0007e2000d101d46 */
[----:B--2---:R-:W-:-:S03]  /*11830*/  F2FP.BF16.PACK_AB R6, R206, R207 ;  /* 0x000000cfce06723e */ /* 0x004fc600000010ff */
[----:B------:R3:W-:Y:S04]  /*11840*/  @P0 LDGSTS.E.BYPASS.LTC128B.128 [R203+0xd080], [R4.64+0x80], !P6 ;  /* 0x0d08008004cb0fae */ /* 0x0007e8000f101d46 */
[----:B------:R3:W-:Y:S04]  /*11850*/  @P0 LDGSTS.E.BYPASS.LTC128B.128 [R203+0xe080], [R4.64+0x100], !P5 ;  /* 0x0e08010004cb0fae */ /* 0x0007e8000e901d46 */
[----:B------:R3:W-:Y:S01]  /*11860*/  @P0 LDGSTS.E.BYPASS.LTC128B.128 [R203+0xf080], [R4.64+0x180], !P4 ;  /* 0x0f08018004cb0fae */ /* 0x0007e2000e101d46 */
[----:B-1----:R-:W-:-:S03]  /*11870*/  FFMA.FTZ R3, R10, c[0x0][0x2d0], -R0 ;  /* 0x0000b4000a037a23 */ /* 0x002fc60000010800 */
[----:B------:R-:W1:Y:S01]  /*11880*/  LDSM.16.MT88.4 R16, [R188] ;  /* 0x00000000bc10783b */ /* 0x000e620000004200 */
[----:B------:R2:W-:Y:S03]  /*11890*/  MUFU.EX2 R198, R3 ;  /* 0x0000000300c67308 */ /* 0x0005e60000000800 */
[----:B------:R-:W-:Y:S04]  /*118a0*/  LDSM.16.MT88.4 R156, [R188+0x800] ;  /* 0x00080000bc9c783b */ /* 0x000fe80000004200 */
[----:B------:R-:W-:Y:S04]  /*118b0*/  LDSM.16.MT88.4 R28, [R190+0x800] ;  /* 0x00080000be1c783b */ /* 0x000fe80000004200 */
[----:B------:R-:W-:Y:S04]  /*118c0*/  LDSM.16.MT88.4 R32, [R189] ;  /* 0x00000000bd20783b */ /* 0x000fe80000004200 */
[----:B------:R-:W4:Y:S01]  /*118d0*/  LDSM.16.MT88.4 R76, [R189+0x1000] ;  /* 0x00100000bd4c783b */ /* 0x000f220000004200 */
[----:B--2---:R-:W-:-:S03]  /*118e0*/  FFMA.FTZ R3, R12, c[0x0][0x2d0], -R0 ;  /* 0x0000b4000c037a23 */ /* 0x004fc60000010800 */
[----:B------:R-:W2:Y:S01]  /*118f0*/  LDSM.16.MT88.4 R92, [R188+0x2000] ;  /* 0x00200000bc5c783b */ /* 0x000ea20000004200 */
[----:B------:R1:W1:Y:S01]  /*11900*/  MUFU.EX2 R196, R3 ;  /* 0x0000000300c47308 */ /* 0x0002620000000800 */
[----:B---3--:R-:W-:Y:S02]  /*11910*/  F2FP.BF16.PACK_AB R4, R208, R209 ;  /* 0x000000d1d004723e */ /* 0x008fe400000010ff */
[----:B------:R-:W3:Y:S04]  /*11920*/  LDSM.16.MT88.4 R60, [R188+0x3000] ;  /* 0x00300000bc3c783b */ /* 0x000ee80000004200 */
[----:B------:R-:W-:Y:S04]  /*11930*/  LDSM.16.MT88.4 R40, [R189+0x800] ;  /* 0x00080000bd28783b */ /* 0x000fe80000004200 */
[----:B-----5:R-:W-:Y:S04]  /*11940*/  LDSM.16.MT88.4 R108, [R189+0x1800] ;  /* 0x00180000bd6c783b */ /* 0x020fe80000004200 */
[----:B------:R-:W2:Y:S01]  /*11950*/  LDSM.16.MT88.4 R44, [R187+0x1000] ;  /* 0x00100000bb2c783b */ /* 0x000ea20000004200 */
[----:B-1----:R-:W-:Y:S01]  /*11960*/  FFMA.FTZ R3, R13, c[0x0][0x2d0], -R0 ;  /* 0x0000b4000d037a23 */ /* 0x002fe20000010800 */
[----:B------:R-:W-:-:S02]  /*11970*/  F2FP.BF16.PACK_AB R5, R196, R198 ;  /* 0x000000c6c405723e */ /* 0x000fc400000010ff */
[----:B------:R-:W-:Y:S01]  /*11980*/  LDSM.16.MT88.4 R8, [R187] ;  /* 0x00000000bb08783b */ /* 0x000fe20000004200 */
[----:B------:R1:W-:Y:S03]  /*11990*/  MUFU.EX2 R197, R3 ;  /* 0x0000000300c57308 */ /* 0x0003e60000000800 */
[----:B------:R-:W-:Y:S04]  /*119a0*/  LDSM.16.MT88.4 R48, [R188+0x1000] ;  /* 0x00100000bc30783b */ /* 0x000fe80000004200 */
[----:B------:R-:W-:Y:S04]  /*119b0*/  LDSM.16.MT88.4 R56, [R190+0x1000] ;  /* 0x00100000be38783b */ /* 0x000fe80000004200 */
[----:B------:R-:W-:Y:S04]  /*119c0*/  LDSM.16.MT88.4 R84, [R187+0x2000] ;  /* 0x00200000bb54783b */ /* 0x000fe80000004200 */
[----:B------:R-:W-:Y:S01]  /*119d0*/  LDSM.16.MT88.4 R100, [R190+0x2000] ;  /* 0x00200000be64783b */ /* 0x000fe20000004200 */
[----:B-1----:R-:W-:-:S03]  /*119e0*/  FFMA.FTZ R3, R14, c[0x0][0x2d0], -R0 ;  /* 0x0000b4000e037a23 */ /* 0x002fc60000010800 */
[----:B------:R-:W1:Y:S01]  /*119f0*/  LDSM.16.MT88.4 R12, [R190] ;  /* 0x00000000be0c783b */ /* 0x000e620000004200 */
[----:B------:R2:W2:Y:S03]  /*11a00*/  MUFU.EX2 R199, R3 ;  /* 0x0000000300c77308 */ /* 0x0004a60000000800 */
[----:B------:R-:W-:Y:S04]  /*11a10*/  LDSM.16.MT88.4 R116, [R188+0x2800] ;  /* 0x00280000bc74783b */ /* 0x000fe80000004200 */
[----:B------:R-:W-:Y:S04]  /*11a20*/  LDSM.16.MT88.4 R96, [R189+0x2000] ;  /* 0x00200000bd60783b */ /* 0x000fe80000004200 */
[----:B------:R-:W-:Y:S04]  /*11a30*/  LDSM.16.MT88.4 R72, [R187+0x3000] ;  /* 0x00300000bb48783b */ /* 0x000fe80000004200 */
[----:B------:R-:W-:Y:S01]  /*11a40*/  LDSM.16.MT88.4 R68, [R188+0x1800] ;  /* 0x00180000bc44783b */ /* 0x000fe20000004200 */
[----:B--2---:R-:W-:Y:S01]  /*11a50*/  FFMA.FTZ R3, R21, c[0x0][0x2d0], -R2 ;  /* 0x0000b40015037a23 */ /* 0x004fe20000010802 */
[----:B------:R-:W-:-:S02]  /*11a60*/  F2FP.BF16.PACK_AB R7, R199, R197 ;  /* 0x000000c5c707723e */ /* 0x000fc400000010ff */
[----:B------:R-:W-:Y:S01]  /*11a70*/  LDSM.16.MT88.4 R148, [R187+0x800] ;  /* 0x00080000bb94783b */ /* 0x000fe20000004200 */
[----:B------:R2:W2:Y:S03]  /*11a80*/  MUFU.EX2 R201, R3 ;  /* 0x0000000300c97308 */ /* 0x0004a60000000800 */
[----:B------:R-:W-:Y:S01]  /*11a90*/  LDSM.16.MT88.4 R104, [R190+0x1800] ;  /* 0x00180000be68783b */ /* 0x000fe20000004200 */
[C---:B------:R-:W-:Y:S03]  /*11aa0*/  HMMA.16816.F32.BF16 R152, R4.reuse, R16, RZ ;  /* 0x000000100498723c */ /* 0x040fe600000418ff */
[----:B------:R-:W-:Y:S04]  /*11ab0*/  LDSM.16.MT88.4 R112, [R187+0x2800] ;  /* 0x00280000bb70783b */ /* 0x000fe80000004200 */
[----:B------:R-:W-:Y:S01]  /*11ac0*/  LDSM.16.MT88.4 R120, [R190+0x3800] ;  /* 0x00380000be78783b */ /* 0x000fe20000004200 */
[----:B------:R-:W-:Y:S03]  /*11ad0*/  HMMA.16816.F32.BF16 R16, R4, R18, RZ ;  /* 0x000000120410723c */ /* 0x000fe600000418ff */
[----:B------:R-:W0:Y:S01]  /*11ae0*/  LDGDEPBAR ;  /* 0x00000000000079af */ /* 0x000e220000000000 */
[--C-:B--2---:R-:W-:Y:S01]  /*11af0*/  FFMA.FTZ R3, R22, c[0x0][0x2d0], -R2.reuse ;  /* 0x0000b40016037a23 */ /* 0x104fe20000010802 */
[----:B------:R-:W-:Y:S01]  /*11b00*/  F2FP.BF16.PACK_AB R128, R201, R205 ;  /* 0x000000cdc980723e */ /* 0x000fe200000010ff */
[----:B------:R-:W-:-:S02]  /*11b10*/  FFMA.FTZ R2, R24, c[0x0][0x2d0], -R2 ;  /* 0x0000b40018027a23 */ /* 0x000fc40000010802 */
[----:B------:R2:W-:Y:S01]  /*11b20*/  MUFU.EX2 R202, R3 ;  /* 0x0000000300ca7308 */ /* 0x0005e20000000800 */
[C---:B----4-:R-:W-:Y:S07]  /*11b30*/  HMMA.16816.F32.BF16 R64, R4.reuse, R76, RZ ;  /* 0x0000004c0440723c */ /* 0x050fee00000418ff */
[----:B------:R4:W1:Y:S01]  /*11b40*/  MUFU.EX2 R200, R2 ;  /* 0x0000000200c87308 */ /* 0x0008620000000800 */
[----:B------:R-:W-:Y:S01]  /*11b50*/  HMMA.16816.F32.BF16 R76, R4, R78, RZ ;  /* 0x0000004e044c723c */ /* 0x000fe200000418ff */
[----:B--2---:R-:W-:-:S07]  /*11b60*/  FADD.FTZ R3, R209, R208 ;  /* 0x000000d0d1037221 */ /* 0x004fce0000010000 */
[----:B------:R-:W-:Y:S01]  /*11b70*/  HMMA.16816.F32.BF16 R88, R4, R92, RZ ;  /* 0x0000005c0458723c */ /* 0x000fe200000418ff */
[----:B------:R-:W-:Y:S02]  /*11b80*/  FADD.FTZ R3, R207, R3 ;  /* 0x00000003cf037221 */ /* 0x000fe40000010000 */
[----:B----4-:R-:W-:Y:S01]  /*11b90*/  FFMA.FTZ R2, R20, c[0x0][0x2d0], -R0 ;  /* 0x0000b40014027a23 */ /* 0x010fe20000010800 */
[----:B-1----:R-:W-:-:S04]  /*11ba0*/  F2FP.BF16.PACK_AB R130, R200, R202 ;  /* 0x000000cac882723e */ /* 0x002fc800000010ff */
[----:B---3--:R-:W-:Y:S01]  /*11bb0*/  HMMA.16816.F32.BF16 R176, R4, R60, RZ ;  /* 0x0000003c04b0723c */ /* 0x008fe200000418ff */
[----:B------:R-:W-:Y:S01]  /*11bc0*/  FADD.FTZ R3, R206, R3 ;  /* 0x00000003ce037221 */ /* 0x000fe20000010000 */
[----:B------:R1:W-:Y:S03]  /*11bd0*/  MUFU.EX2 R135, R2 ;  /* 0x0000000200877308 */ /* 0x0003e60000000800 */
[----:B------:R-:W-:-:S03]  /*11be0*/  FADD.FTZ R3, R205, R3 ;  /* 0x00000003cd037221 */ /* 0x000fc60000010000 */
[C---:B------:R-:W-:Y:S08]  /*11bf0*/  HMMA.16816.F32.BF16 R180, R4.reuse, R62, RZ ;  /* 0x0000003e04b4723c */ /* 0x040ff000000418ff */
[----:B------:R-:W-:Y:S01]  /*11c00*/  HMMA.16816.F32.BF16 R36, R4, R44, RZ ;  /* 0x0000002c0424723c */ /* 0x000fe200000418ff */
[----:B-1----:R-:W-:-:S04]  /*11c10*/  FFMA.FTZ R2, R23, c[0x0][0x2d0], -R0 ;  /* 0x0000b40017027a23 */ /* 0x002fc80000010800 */
[----:B------:R1:W2:Y:S03]  /*11c20*/  MUFU.EX2 R143, R2 ;  /* 0x00000002008f7308 */ /* 0x0002a60000000800 */
[C---:B------:R-:W-:Y:S08]  /*11c30*/  HMMA.16816.F32.BF16 R20, R4.reuse, R12, RZ ;  /* 0x0000000c0414723c */ /* 0x040ff000000418ff */
[----:B------:R-:W-:Y:S01]  /*11c40*/  HMMA.16816.F32.BF16 R12, R4, R14, RZ ;  /* 0x0000000e040c723c */ /* 0x000fe200000418ff */
[--C-:B-1----:R-:W-:Y:S01]  /*11c50*/  FFMA.FTZ R2, R25, c[0x0][0x2d0], -R0.reuse ;  /* 0x0000b40019027a23 */ /* 0x102fe20000010800 */
[----:B--2---:R-:W-:Y:S01]  /*11c60*/  F2FP.BF16.PACK_AB R129, R143, R135 ;  /* 0x000000878f81723e */ /* 0x004fe200000010ff */
[----:B------:R-:W-:-:S05]  /*11c70*/  FFMA.FTZ R0, R26, c[0x0][0x2d0], -R0 ;  /* 0x0000b4001a007a23 */ /* 0x000fca0000010800 */
[C---:B------:R-:W-:Y:S01]  /*11c80*/  HMMA.16816.F32.BF16 R144, R4.reuse, R8, RZ ;  /* 0x000000080490723c */ /* 0x040fe200000418ff */
[----:B------:R1:W-:Y:S07]  /*11c90*/  MUFU.EX2 R142, R2 ;  /* 0x00000002008e7308 */ /* 0x0003ee0000000800 */
[C---:B------:R-:W-:Y:S01]  /*11ca0*/  HMMA.16816.F32.BF16 R52, R4.reuse, R56, RZ ;  /* 0x000000380434723c */ /* 0x040fe200000418ff */
[----:B------:R-:W2:Y:S07]  /*11cb0*/  MUFU.EX2 R134, R0 ;  /* 0x0000000000867308 */ /* 0x000eae0000000800 */
[----:B------:R-:W-:Y:S01]  /*11cc0*/  HMMA.16816.F32.BF16 R80, R4, R84, RZ ;  /* 0x000000540450723c */ /* 0x000fe200000418ff */
[----:B-1----:R-:W-:-:S07]  /*11cd0*/  @P3 IMAD.HI.U32 R2, R233, c[0x0][0x2c8], RZ ;  /* 0x0000b200e9023a27 */ /* 0x002fce00078e00ff */
[----:B------:R-:W-:Y:S01]  /*11ce0*/  HMMA.16816.F32.BF16 R124, R4, R100, RZ ;  /* 0x00000064047c723c */ /* 0x000fe200000418ff */
[----:B--2---:R-:W-:Y:S01]  /*11cf0*/  F2FP.BF16.PACK_AB R131, R134, R142 ;  /* 0x0000008e8683723e */ /* 0x004fe200000010ff */
[----:B------:R-:W-:Y:S01]  /*11d00*/  IMAD.MOV.U32 R0, RZ, RZ, R233 ;  /* 0x000000ffff007224 */ /* 0x000fe200078e00e9 */
[----:B------:R-:W-:Y:S01]  /*11d10*/  @P3 SHF.R.U32.HI R0, RZ, c[0x0][0x2cc], R2 ;  /* 0x0000b300ff003a19 */ /* 0x000fe20000011602 */
[----:B------:R-:W-:Y:S01]  /*11d20*/  FADD.FTZ R2, R198, R196 ;  /* 0x000000c4c6027221 */ /* 0x000fe20000010000 */
[----:B------:R-:W-:Y:S02]  /*11d30*/  IADD3 R198, R195, 0x1000, RZ ;  /* 0x00001000c3c67810 */ /* 0x000fe40007ffe0ff */
[----:B------:R-:W-:Y:S01]  /*11d40*/  IADD3 R0, R0, R237, -R238 ;  /* 0x000000ed00007210 */ /* 0x000fe20007ffe8ee */
[----:B------:R-:W-:Y:S01]  /*11d50*/  HMMA.16816.F32.BF16 R152, R128, R156, R152 ;  /* 0x0000009c8098723c */ /* 0x000fe20000041898 */
[----:B------:R-:W-:Y:S01]  /*11d60*/  FADD.FTZ R2, R197, R2 ;  /* 0x00000002c5027221 */ /* 0x000fe20000010000 */
[----:B------:R-:W-:-:S02]  /*11d70*/  IADD3 R197, R195, 0x1800, RZ ;  /* 0x00001800c3c57810 */ /* 0x000fc40007ffe0ff */
[----:B------:R-:W-:Y:S01]  /*11d80*/  IADD3 R196, R195, 0x800, RZ ;  /* 0x00000800c3c47810 */ /* 0x000fe20007ffe0ff */
[----:B------:R-:W-:Y:S01]  /*11d90*/  FADD.FTZ R2, R199, R2 ;  /* 0x00000002c7027221 */ /* 0x000fe20000010000 */
[----:B------:R-:W-:Y:S02]  /*11da0*/  IADD3 R199, R195, 0x2800, RZ ;  /* 0x00002800c3c77810 */ /* 0x000fe40007ffe0ff */
[C---:B------:R-:W-:Y:S01]  /*11db0*/  HMMA.16816.F32.BF16 R156, R128.reuse, R158, R16 ;  /* 0x0000009e809c723c */ /* 0x040fe20000041810 */
[----:B------:R-:W1:Y:S07]  /*11dc0*/  LDSM.16.MT88.4 R16, [R190+0x3000] ;  /* 0x00300000be10783b */ /* 0x000e6e0000004200 */
[C---:B------:R-:W-:Y:S01]  /*11dd0*/  HMMA.16816.F32.BF16 R24, R128.reuse, R30, R12 ;  /* 0x0000001e8018723c */ /* 0x040fe2000004180c */
[----:B------:R-:W2:Y:S07]  /*11de0*/  LDSM.16.MT88.4 R12, [R189+0x3000] ;  /* 0x00300000bd0c783b */ /* 0x000eae0000004200 */
[----:B------:R-:W-:Y:S08]  /*11df0*/  HMMA.16816.F32.BF16 R20, R128, R28, R20 ;  /* 0x0000001c8014723c */ /* 0x000ff00000041814 */
[C---:B------:R-:W-:Y:S08]  /*11e00*/  HMMA.16816.F32.BF16 R28, R4.reuse, R32, RZ ;  /* 0x00000020041c723c */ /* 0x040ff000000418ff */
[----:B------:R-:W-:Y:S08]  /*11e10*/  HMMA.16816.F32.BF16 R32, R4, R34, RZ ;  /* 0x000000220420723c */ /* 0x000ff000000418ff */
[C---:B------:R-:W-:Y:S08]  /*11e20*/  HMMA.16816.F32.BF16 R60, R128.reuse, R108, R64 ;  /* 0x0000006c803c723c */ /* 0x040ff00000041840 */
[C---:B------:R-:W-:Y:S08]  /*11e30*/  HMMA.16816.F32.BF16 R28, R128.reuse, R40, R28 ;  /* 0x00000028801c723c */ /* 0x040ff0000004181c */
[----:B------:R-:W-:Y:S08]  /*11e40*/  HMMA.16816.F32.BF16 R32, R128, R42, R32 ;  /* 0x0000002a8020723c */ /* 0x000ff00000041820 */
[----:B------:R-:W-:Y:S08]  /*11e50*/  HMMA.16816.F32.BF16 R40, R4, R46, RZ ;  /* 0x0000002e0428723c */ /* 0x000ff000000418ff */
[----:B------:R-:W-:Y:S08]  /*11e60*/  HMMA.16816.F32.BF16 R64, R128, R110, R76 ;  /* 0x0000006e8040723c */ /* 0x000ff0000004184c */
[C---:B------:R-:W-:Y:S08]  /*11e70*/  HMMA.16816.F32.BF16 R44, R4.reuse, R48, RZ ;  /* 0x00000030042c723c */ /* 0x040ff000000418ff */
[C---:B-1----:R-:W-:Y:S08]  /*11e80*/  HMMA.16816.F32.BF16 R224, R4.reuse, R16, RZ ;  /* 0x0000001004e0723c */ /* 0x042ff000000418ff */
[----:B--2---:R-:W-:Y:S08]  /*11e90*/  HMMA.16816.F32.BF16 R228, R4, R12, RZ ;  /* 0x0000000c04e4723c */ /* 0x004ff000000418ff */
[----:B------:R-:W-:Y:S01]  /*11ea0*/  HMMA.16816.F32.BF16 R76, R128, R116, R88 ;  /* 0x00000074804c723c */ /* 0x000fe20000041858 */
[----:B------:R-:W1:Y:S07]  /*11eb0*/  LDSM.16.MT88.4 R88, [R190+0x2800] ;  /* 0x00280000be58783b */ /* 0x000e6e0000004200 */
[C---:B------:R-:W-:Y:S08]  /*11ec0*/  HMMA.16816.F32.BF16 R8, R4.reuse, R10, RZ ;  /* 0x0000000a0408723c */ /* 0x040ff000000418ff */
[C---:B------:R-:W-:Y:S08]  /*11ed0*/  HMMA.16816.F32.BF16 R48, R4.reuse, R50, RZ ;  /* 0x000000320430723c */ /* 0x040ff000000418ff */
        /* <DEDUP_REMOVED lines=13> */
[C---:B------:R-:W-:Y:S08]  /*11fb0*/  HMMA.16816.F32.BF16 R48, R128.reuse, R70, R48 ;  /* 0x000000468030723c */ /* 0x040ff00000041830 */
[C---:B------:R-:W-:Y:S08]  /*11fc0*/  HMMA.16816.F32.BF16 R144, R128.reuse, R148, R144 ;  /* 0x000000948090723c */ /* 0x040ff00000041890 */
[C---:B------:R-:W-:Y:S08]  /*11fd0*/  HMMA.16816.F32.BF16 R52, R128.reuse, R104, R52 ;  /* 0x000000688034723c */ /* 0x040ff00000041834 */
[C---:B------:R-:W-:Y:S01]  /*11fe0*/  HMMA.16816.F32.BF16 R56, R128.reuse, R106, R56 ;  /* 0x0000006a8038723c */ /* 0x040fe20000041838 */
[----:B------:R-:W3:Y:S07]  /*11ff0*/  LDSM.16.MT88.4 R104, [R187+0x3800] ;  /* 0x00380000bb68783b */ /* 0x000eee0000004200 */
[C---:B------:R-:W-:Y:S08]  /*12000*/  HMMA.16816.F32.BF16 R68, R128.reuse, R112, R80 ;  /* 0x000000708044723c */ /* 0x040ff00000041850 */
[C---:B------:R-:W-:Y:S01]  /*12010*/  HMMA.16816.F32.BF16 R72, R128.reuse, R114, R84 ;  /* 0x000000728048723c */ /* 0x040fe20000041854 */
[----:B------:R-:W4:Y:S07]  /*12020*/  LDSM.16.MT88.4 R112, [R188+0x3800] ;  /* 0x00380000bc70783b */ /* 0x000f2e0000004200 */
[C---:B------:R-:W-:Y:S01]  /*12030*/  HMMA.16816.F32.BF16 R148, R128.reuse, R150, R8 ;  /* 0x000000968094723c */ /* 0x040fe20000041808 */
[----:B------:R-:W3:Y:S07]  /*12040*/  LDSM.16.MT88.4 R8, [R187+0x1800] ;  /* 0x00180000bb08783b */ /* 0x000eee0000004200 */
[C---:B-1----:R-:W-:Y:S08]  /*12050*/  HMMA.16816.F32.BF16 R84, R128.reuse, R88, R124 ;  /* 0x000000588054723c */ /* 0x042ff0000004187c */
[C---:B--2---:R-:W-:Y:S07]  /*12060*/  HMMA.16816.F32.BF16 R124, R128.reuse, R4, R228 ;  /* 0x00000004807c723c */ /* 0x044fee00000418e4 */
[----:B------:R-:W-:Y:S01]  /*12070*/  SHF.R.S32.HI R4, RZ, 0x1f, R0 ;  /* 0x0000001fff047819 */ /* 0x000fe20000011400 */
[----:B------:R-:W-:Y:S03]  /*12080*/  HMMA.16816.F32.BF16 R80, R128, R118, R92 ;  /* 0x000000768050723c */ /* 0x000fe6000004185c */
[----:B------:R-:W-:Y:S01]  /*12090*/  LEA.HI R4, R4, R0, RZ, 0x5 ;  /* 0x0000000004047211 */ /* 0x000fe200078f28ff */
[----:B------:R-:W-:-:S02]  /*120a0*/  FADD.FTZ R0, R135, R2 ;  /* 0x0000000287007221 */ /* 0x000fc40000010000 */
[----:B------:R-:W-:Y:S01]  /*120b0*/  FADD.FTZ R2, R201, R3 ;  /* 0x00000003c9027221 */ /* 0x000fe20000010000 */
[----:B------:R-:W-:Y:S01]  /*120c0*/  SHF.R.S32.HI R3, RZ, 0x5, R4 ;  /* 0x00000005ff037819 */ /* 0x000fe20000011404 */
[----:B------:R-:W-:Y:S01]  /*120d0*/  FADD.FTZ R0, R143, R0 ;  /* 0x000000008f007221 */ /* 0x000fe20000010000 */
[C---:B------:R-:W-:Y:S01]  /*120e0*/  HMMA.16816.F32.BF16 R88, R128.reuse, R90, R100 ;  /* 0x0000005a8058723c */ /* 0x040fe20000041864 */
[----:B------:R-:W-:Y:S01]  /*120f0*/  FADD.FTZ R2, R202, R2 ;  /* 0x00000002ca027221 */ /* 0x000fe20000010000 */
[----:B------:R-:W-:Y:S01]  /*12100*/  IMNMX R210, R212, R3, !PT ;  /* 0x00000003d4d27217 */ /* 0x000fe20007800200 */
[----:B------:R-:W-:Y:S01]  /*12110*/  FADD.FTZ R0, R142, R0 ;  /* 0x000000008e007221 */ /* 0x000fe20000010000 */
[C---:B------:R-:W-:Y:S01]  /*12120*/  IADD3 R202, R195.reuse, 0x3000, RZ ;  /* 0x00003000c3ca7810 */ /* 0x040fe20007ffe0ff */
[----:B------:R-:W-:Y:S01]  /*12130*/  FADD.FTZ R209, R200, R2 ;  /* 0x00000002c8d17221 */ /* 0x000fe20000010000 */
[----:B------:R-:W-:Y:S01]  /*12140*/  ISETP.GE.AND P0, PT, R204, R210, PT ;  /* 0x000000d2cc00720c */ /* 0x000fe20003f06270 */
[----:B------:R-:W-:Y:S01]  /*12150*/  FADD.FTZ R208, R134, R0 ;  /* 0x0000000086d07221 */ /* 0x000fe20000010000 */
[----:B------:R-:W-:Y:S01]  /*12160*/  HMMA.16816.F32.BF16 R92, R128, R96, R160 ;  /* 0x00000060805c723c */ /* 0x000fe200000418a0 */
[----:B------:R-:W-:-:S02]  /*12170*/  IADD3 R201, R195, 0x3800, RZ ;  /* 0x00003800c3c97810 */ /* 0x000fc40007ffe0ff */
[----:B------:R-:W-:-:S05]  /*12180*/  IADD3 R200, R195, 0x2000, RZ ;  /* 0x00002000c3c87810 */ /* 0x000fca0007ffe0ff */
[C---:B---3--:R-:W-:Y:S08]  /*12190*/  HMMA.16816.F32.BF16 R100, R128.reuse, R104, R168 ;  /* 0x000000688064723c */ /* 0x048ff000000418a8 */
[C---:B----4-:R-:W-:Y:S08]  /*121a0*/  HMMA.16816.F32.BF16 R108, R128.reuse, R112, R176 ;  /* 0x00000070806c723c */ /* 0x050ff000000418b0 */
[C---:B------:R-:W-:Y:S08]  /*121b0*/  HMMA.16816.F32.BF16 R116, R128.reuse, R120, R224 ;  /* 0x000000788074723c */ /* 0x040ff000000418e0 */
[C---:B------:R-:W-:Y:S08]  /*121c0*/  HMMA.16816.F32.BF16 R36, R128.reuse, R8, R36 ;  /* 0x000000088024723c */ /* 0x040ff00000041824 */
        /* <DEDUP_REMOVED lines=8> */
[----:B------:R-:W-:Y:S02]  /*12250*/  MOV R134, R132 ;  /* 0x0000008400867202 */ /* 0x000fe40000000f00 */
[----:B------:R-:W-:-:S02]  /*12260*/  MOV R3, R133 ;  /* 0x0000008500037202 */ /* 0x000fc40000000f00 */
[----:B------:R-:W-:-:S07]  /*12270*/  MOV R180, R204 ;  /* 0x000000cc00b47202 */ /* 0x000fce0000000f00 */
.L_x_1104:
[----:B------:R-:W-:Y:S04]  /*12280*/  DEPBAR.LE SB0, 0x0 ;  /* 0x000080000000791a */ /* 0x000fe80000000000 */
[----:B------:R-:W-:Y:S01]  /*12290*/  WARPSYNC 0xffffffff ;  /* 0xffffffff00007948 */ /* 0x000fe20003800000 */
[----:B------:R-:W-:Y:S01]  /*122a0*/  BAR.SYNC.DEFER_BLOCKING 0x0 ;  /* 0x0000000000007b1d */ /* 0x000fe20000010000 */
[----:B------:R-:W-:Y:S02]  /*122b0*/  ISETP.GT.AND P0, PT, R212, R180, PT ;  /* 0x000000b4d400720c */ /* 0x000fe40003f04270 */
[----:B------:R-:W-:Y:S02]  /*122c0*/  LOP3.LUT P3, RZ, R216, 0x1, RZ, 0xc0, !PT ;  /* 0x00000001d8ff7812 */ /* 0x000fe4000786c0ff */
[C---:B------:R-:W-:Y:S02]  /*122d0*/  IADD3 R204, R180.reuse, -0x1, RZ ;  /* 0xffffffffb4cc7810 */ /* 0x040fe40007ffe0ff */
[----:B------:R-:W-:Y:S04]  /*122e0*/  MOV R181, c[0x0][0x2c4] ;  /* 0x0000b10000b57a02 */ /* 0x000fe80000000f00 */
[----:B------:R-:W-:Y:S03]  /*122f0*/  ISETP.NE.AND P2, PT, R181, 0x1, PT ;  /* 0x00000001b500780c */ /* 0x000fe60003f45270 */
[----:B------:R-:W-:Y:S01]  /*12300*/  @!P0 SHF.R.S32.HI R0, RZ, 0x1f, R180 ;  /* 0x0000001fff008819 */ /* 0x000fe200000114b4 */
[----:B------:R-:W-:Y:S04]  /*12310*/  @!P0 IMAD.WIDE.U32 R132, R180, c[0x0][0x208], RZ ;  /* 0x00008200b4848a25 */ /* 0x000fe800078e00ff */
[----:B------:R-:W-:Y:S04]  /*12320*/  @!P0 IMAD R0, R0, c[0x0][0x208], RZ ;  /* 0x0000820000008a24 */ /* 0x000fe800078e02ff */
[----:B------:R-:W-:Y:S01]  /*12330*/  @!P0 IMAD R2, R180, c[0x0][0x20c], R0 ;  /* 0x00008300b4028a24 */ /* 0x000fe200078e0200 */
[----:B------:R-:W-:Y:S01]  /*12340*/  LDSM.16.M88.4 R16, [R191] ;  /* 0x00000000bf10783b */ /* 0x000fe20000000200 */
[C---:B------:R-:W-:Y:S03]  /*12350*/  @!P0 LEA R0, P1, R132.reuse, R220, 0x5 ;  /* 0x000000dc84008211 */ /* 0x040fe600078228ff */
[----:B------:R-:W-:Y:S04]  /*12360*/  @!P0 IADD3 R2, R133, R2, RZ ;  /* 0x0000000285028210 */ /* 0x000fe80007ffe0ff */
[----:B------:R-:W1:Y:S01]  /*12370*/  LDSM.16.M88.4 R8, [R186] ;  /* 0x00000000ba08783b */ /* 0x000e620000000200 */
[----:B------:R-:W-:Y:S02]  /*12380*/  @!P0 LEA.HI.X R2, R132, R223, R2, 0x5, P1 ;  /* 0x000000df84028211 */ /* 0x000fe400008f2c02 */
[C---:B------:R-:W-:Y:S04]  /*12390*/  @!P0 LEA R132, P1, R0.reuse, c[0x0][0x1f8], 0x1 ;  /* 0x00007e0000848a11 */ /* 0x040fe800078208ff */
[----:B------:R-:W-:Y:S01]  /*123a0*/  @!P0 LEA.HI.X R133, R0, c[0x0][0x1fc], R2, 0x1, P1 ;  /* 0x00007f0000858a11 */ /* 0x000fe200008f0c02 */
[----:B------:R-:W2:Y:S08]  /*123b0*/  LDSM.16.M88.4 R160, [R186+0x800] ;  /* 0x00080000baa0783b */ /* 0x000eb00000000200 */
[----:B------:R-:W-:Y:S08]  /*123c0*/  LDSM.16.M88.4 R164, [R192] ;  /* 0x00000000c0a4783b */ /* 0x000ff00000000200 */
[----:B------:R-:W3:Y:S08]  /*123d0*/  LDSM.16.M88.4 R168, [R195] ;  /* 0x00000000c3a8783b */ /* 0x000ef00000000200 */
[----:B------:R-:W4:Y:S01]  /*123e0*/  LDSM.16.M88.4 R172, [R196] ;  /* 0x00000000c4ac783b */ /* 0x000f220000000200 */
[C---:B-1----:R-:W-:Y:S07]  /*123f0*/  HMMA.16816.F32.BF16 R4, R16.reuse, R8, RZ ;  /* 0x000000081004723c */ /* 0x042fee00000418ff */
[----:B------:R-:W-:Y:S01]  /*12400*/  @!PT LDS RZ, [RZ] ;  /* 0x00000000fffff984 */ /* 0x000fe20000000800 */
[----:B------:R-:W-:Y:S01]  /*12410*/  @!PT LDS RZ, [RZ] ;  /* 0x00000000fffff984 */ /* 0x000fe20000000800 */
[----:B------:R-:W-:Y:S01]  /*12420*/  @!PT LDS RZ, [RZ] ;  /* 0x00000000fffff984 */ /* 0x000fe20000000800 */
[----:B------:R1:W-:Y:S01]  /*12430*/  @!P0 LDGSTS.E.BYPASS.LTC128B.128 [R203+0x8080], [R132.64], !P3 ;  /* 0x0808000084cb8fae */ /* 0x0003e2000d901d46 */
[C---:B------:R-:W-:Y:S07]  /*12440*/  HMMA.16816.F32.BF16 R8, R16.reuse, R10, RZ ;  /* 0x0000000a1008723c */ /* 0x040fee00000418ff */
[----:B------:R1:W-:Y:S01]  /*12450*/  @!P0 LDGSTS.E.BYPASS.LTC128B.128 [R203+0x9080], [R132.64+0x80], !P6 ;  /* 0x0908008084cb8fae */ /* 0x0003e2000f101d46 */
[C---:B--2---:R-:W-:Y:S07]  /*12460*/  HMMA.16816.F32.BF16 R12, R16.reuse, R160, RZ ;  /* 0x000000a0100c723c */ /* 0x044fee00000418ff */
[----:B------:R1:W-:Y:S01]  /*12470*/  @!P0 LDGSTS.E.BYPASS.LTC128B.128 [R203+0xa080], [R132.64+0x100], !P5 ;  /* 0x0a08010084cb8fae */ /* 0x0003e2000e901d46 */
[----:B------:R-:W-:Y:S07]  /*12480*/  HMMA.16816.F32.BF16 R16, R16, R162, RZ ;  /* 0x000000a21010723c */ /* 0x000fee00000418ff */
[----:B------:R1:W-:Y:S01]  /*12490*/  @!P0 LDGSTS.E.BYPASS.LTC128B.128 [R203+0xb080], [R132.64+0x180], !P4 ;  /* 0x0b08018084cb8fae */ /* 0x0003e2000e101d46 */
[C---:B---3--:R-:W-:Y:S07]  /*124a0*/  HMMA.16816.F32.BF16 R4, R164.reuse, R168, R4 ;  /* 0x000000a8a404723c */ /* 0x048fee0000041804 */
[----:B------:R-:W-:Y:S01]  /*124b0*/  LDSM.16.M88.4 R160, [R194] ;  /* 0x00000000c2a0783b */ /* 0x000fe20000000200 */
[C---:B------:R-:W-:Y:S07]  /*124c0*/  HMMA.16816.F32.BF16 R8, R164.reuse, R170, R8 ;  /* 0x000000aaa408723c */ /* 0x040fee0000041808 */
[----:B------:R-:W2:Y:S01]  /*124d0*/  LDSM.16.M88.4 R176, [R185] ;  /* 0x00000000b9b0783b */ /* 0x000ea20000000200 */
[C---:B----4-:R-:W-:Y:S07]  /*124e0*/  HMMA.16816.F32.BF16 R12, R164.reuse, R172, R12 ;  /* 0x000000aca40c723c */ /* 0x050fee000004180c */
[----:B------:R-:W3:Y:S01]  /*124f0*/  LDSM.16.M88.4 R168, [R185+0x800] ;  /* 0x00080000b9a8783b */ /* 0x000ee20000000200 */
[----:B------:R-:W-:Y:S07]  /*12500*/  HMMA.16816.F32.BF16 R16, R164, R174, R16 ;  /* 0x000000aea410723c */ /* 0x000fee0000041810 */
[----:B------:R-:W-:Y:S08]  /*12510*/  LDSM.16.M88.4 R164, [R193] ;  /* 0x00000000c1a4783b */ /* 0x000ff00000000200 */
[----:B------:R-:W4:Y:S08]  /*12520*/  LDSM.16.M88.4 R172, [R184] ;  /* 0x00000000b8ac783b */ /* 0x000f300000000200 */
[----:B------:R-:W0:Y:S01]  /*12530*/  LDGDEPBAR ;  /* 0x00000000000079af */ /* 0x000e220000000000 */
[C---:B--2---:R-:W-:Y:S08]  /*12540*/  HMMA.16816.F32.BF16 R4, R160.reuse, R176, R4 ;  /* 0x000000b0a004723c */ /* 0x044ff00000041804 */
[C---:B------:R-:W-:Y:S01]  /*12550*/  HMMA.16816.F32.BF16 R8, R160.reuse, R178, R8 ;  /* 0x000000b2a008723c */ /* 0x040fe20000041808 */
[----:B------:R-:W2:Y:S07]  /*12560*/  LDSM.16.M88.4 R176, [R184+0x800] ;  /* 0x00080000b8b0783b */ /* 0x000eae0000000200 */
[C---:B---3--:R-:W-:Y:S08]  /*12570*/  HMMA.16816.F32.BF16 R12, R160.reuse, R168, R12 ;  /* 0x000000a8a00c723c */ /* 0x048ff0000004180c */
[----:B------:R-:W-:Y:S01]  /*12580*/  HMMA.16816.F32.BF16 R16, R160, R170, R16 ;  /* 0x000000aaa010723c */ /* 0x000fe20000041810 */
[----:B------:R-:W-:Y:S07]  /*12590*/  LDSM.16.M88.4 R160, [R191+0x4000] ;  /* 0x00400000bfa0783b */ /* 0x000fee0000000200 */
[C---:B----4-:R-:W-:Y:S01]  /*125a0*/  HMMA.16816.F32.BF16 R4, R164.reuse, R172, R4 ;  /* 0x000000aca404723c */ /* 0x050fe20000041804 */
[----:B------:R-:W3:Y:S07]  /*125b0*/  LDSM.16.M88.4 R168, [R186+0x1000] ;  /* 0x00100000baa8783b */ /* 0x000eee0000000200 */
[C---:B------:R-:W-:Y:S01]  /*125c0*/  HMMA.16816.F32.BF16 R8, R164.reuse, R174, R8 ;  /* 0x000000aea408723c */ /* 0x040fe20000041808 */
[----:B------:R-:W4:Y:S07]  /*125d0*/  LDSM.16.M88.4 R172, [R186+0x1800] ;  /* 0x00180000baac783b */ /* 0x000f2e0000000200 */
[C---:B--2---:R-:W-:Y:S08]  /*125e0*/  HMMA.16816.F32.BF16 R12, R164.reuse, R176, R12 ;  /* 0x000000b0a40c723c */ /* 0x044ff0000004180c */
[----:B------:R-:W-:Y:S01]  /*125f0*/  HMMA.16816.F32.BF16 R16, R164, R178, R16 ;  /* 0x000000b2a410723c */ /* 0x000fe20000041810 */
[----:B------:R-:W-:Y:S08]  /*12600*/  LDSM.16.M88.4 R164, [R192+0x4000] ;  /* 0x00400000c0a4783b */ /* 0x000ff00000000200 */
[----:B------:R-:W2:Y:S01]  /*12610*/  LDSM.16.M88.4 R176, [R198] ;  /* 0x00000000c6b0783b */ /* 0x000ea20000000200 */
[C---:B---3--:R-:W-:Y:S08]  /*12620*/  HMMA.16816.F32.BF16 R4, R160.reuse, R168, R4 ;  /* 0x000000a8a004723c */ /* 0x048ff00000041804 */
[C---:B------:R-:W-:Y:S01]  /*12630*/  HMMA.16816.F32.BF16 R8, R160.reuse, R170, R8 ;  /* 0x000000aaa008723c */ /* 0x040fe20000041808 */
[----:B------:R-:W3:Y:S07]  /*12640*/  LDSM.16.M88.4 R168, [R197] ;  /* 0x00000000c5a8783b */ /* 0x000eee0000000200 */
[C---:B----4-:R-:W-:Y:S08]  /*12650*/  HMMA.16816.F32.BF16 R12, R160.reuse, R172, R12 ;  /* 0x000000aca00c723c */ /* 0x050ff0000004180c */
[----:B------:R-:W-:Y:S01]  /*12660*/  HMMA.16816.F32.BF16 R16, R160, R174, R16 ;  /* 0x000000aea010723c */ /* 0x000fe20000041810 */
[----:B------:R-:W-:Y:S07]  /*12670*/  LDSM.16.M88.4 R160, [R194+0x4000] ;  /* 0x00400000c2a0783b */ /* 0x000fee0000000200 */
[C---:B--2---:R-:W-:Y:S01]  /*12680*/  HMMA.16816.F32.BF16 R4, R164.reuse, R176, R4 ;  /* 0x000000b0a404723c */ /* 0x044fe20000041804 */
[----:B------:R-:W2:Y:S07]  /*12690*/  LDSM.16.M88.4 R172, [R185+0x1000] ;  /* 0x00100000b9ac783b */ /* 0x000eae0000000200 */
[C---:B------:R-:W-:Y:S01]  /*126a0*/  HMMA.16816.F32.BF16 R8, R164.reuse, R178, R8 ;  /* 0x000000b2a408723c */ /* 0x040fe20000041808 */
[----:B------:R-:W4:Y:S07]  /*126b0*/  LDSM.16.M88.4 R176, [R185+0x1800] ;  /* 0x00180000b9b0783b */ /* 0x000f2e0000000200 */
[C---:B---3--:R-:W-:Y:S08]  /*126c0*/  HMMA.16816.F32.BF16 R12, R164.reuse, R168, R12 ;  /* 0x000000a8a40c723c */ /* 0x048ff0000004180c */
[----:B------:R-:W-:Y:S01]  /*126d0*/  HMMA.16816.F32.BF16 R16, R164, R170, R16 ;  /* 0x000000aaa410723c */ /* 0x000fe20000041810 */
[----:B------:R-:W-:Y:S08]  /*126e0*/  LDSM.16.M88.4 R164, [R193+0x4000] ;  /* 0x00400000c1a4783b */ /* 0x000ff00000000200 */
[----:B------:R-:W3:Y:S01]  /*126f0*/  LDSM.16.M88.4 R168, [R184+0x1000] ;  /* 0x00100000b8a8783b */ /* 0x000ee20000000200 */
[C---:B--2---:R-:W-:Y:S08]  /*12700*/  HMMA.16816.F32.BF16 R4, R160.reuse, R172, R4 ;  /* 0x000000aca004723c */ /* 0x044ff00000041804 */
[C---:B------:R-:W-:Y:S01]  /*12710*/  HMMA.16816.F32.BF16 R8, R160.reuse, R174, R8 ;  /* 0x000000aea008723c */ /* 0x040fe20000041808 */
[----:B------:R-:W2:Y:S07]  /*12720*/  LDSM.16.M88.4 R172, [R184+0x1800] ;  /* 0x00180000b8ac783b */ /* 0x000eae0000000200 */
[C---:B----4-:R-:W-:Y:S08]  /*12730*/  HMMA.16816.F32.BF16 R12, R160.reuse, R176, R12 ;  /* 0x000000b0a00c723c */ /* 0x050ff0000004180c */
[----:B------:R-:W-:Y:S01]  /*12740*/  HMMA.16816.F32.BF16 R16, R160, R178, R16 ;  /* 0x000000b2a010723c */ /* 0x000fe20000041810 */
[----:B------:R-:W-:Y:S07]  /*12750*/  LDSM.16.M88.4 R160, [R191+0x8000] ;  /* 0x00800000bfa0783b */ /* 0x000fee0000000200 */
[C---:B---3--:R-:W-:Y:S01]  /*12760*/  HMMA.16816.F32.BF16 R4, R164.reuse, R168, R4 ;  /* 0x000000a8a404723c */ /* 0x048fe20000041804 */
        /* <DEDUP_REMOVED lines=20> */
[----:B------:R-:W-:Y:S01]  /*128b0*/  LDSM.16.M88.4 R176, [R184+0x2800] ;  /* 0x00280000b8b0783b */ /* 0x000fe20000000200 */
[C---:B--2---:R-:W-:Y:S08]  /*128c0*/  HMMA.16816.F32.BF16 R4, R160.reuse, R168, R4 ;  /* 0x000000a8a004723c */ /* 0x044ff00000041804 */
[C---:B------:R-:W-:Y:S01]  /*128d0*/  HMMA.16816.F32.BF16 R8, R160.reuse, R170, R8 ;  /* 0x000000aaa008723c */ /* 0x040fe20000041808 */
[----:B------:R-:W2:Y:S07]  /*128e0*/  LDSM.16.M88.4 R168, [R184+0x2000] ;  /* 0x00200000b8a8783b */ /* 0x000eae0000000200 */
[C---:B----4-:R-:W-:Y:S08]  /*128f0*/  HMMA.16816.F32.BF16 R12, R160.reuse, R172, R12 ;  /* 0x000000aca00c723c */ /* 0x050ff0000004180c */
[----:B------:R-:W-:Y:S01]  /*12900*/  HMMA.16816.F32.BF16 R16, R160, R174, R16 ;  /* 0x000000aea010723c */ /* 0x000fe20000041810 */
[----:B------:R-:W-:Y:S08]  /*12910*/  LDSM.16.M88.4 R160, [R191+0xc000] ;  /* 0x00c00000bfa0783b */ /* 0x000ff00000000200 */
[----:B------:R-:W-:Y:S01]  /*12920*/  LDSM.16.M88.4 R172, [R186+0x3800] ;  /* 0x00380000baac783b */ /* 0x000fe20000000200 */
[C---:B--2---:R-:W-:Y:S08]  /*12930*/  HMMA.16816.F32.BF16 R4, R164.reuse, R168, R4 ;  /* 0x000000a8a404723c */ /* 0x044ff00000041804 */
[C---:B------:R-:W-:Y:S01]  /*12940*/  HMMA.16816.F32.BF16 R8, R164.reuse, R170, R8 ;  /* 0x000000aaa408723c */ /* 0x040fe20000041808 */
[----:B------:R-:W2:Y:S07]  /*12950*/  LDSM.16.M88.4 R168, [R186+0x3000] ;  /* 0x00300000baa8783b */ /* 0x000eae0000000200 */
[C---:B------:R-:W-:Y:S08]  /*12960*/  HMMA.16816.F32.BF16 R12, R164.reuse, R176, R12 ;  /* 0x000000b0a40c723c */ /* 0x040ff0000004180c */
[----:B------:R-:W-:Y:S01]  /*12970*/  HMMA.16816.F32.BF16 R16, R164, R178, R16 ;  /* 0x000000b2a410723c */ /* 0x000fe20000041810 */
[----:B------:R-:W-:Y:S08]  /*12980*/  LDSM.16.M88.4 R164, [R192+0xc000] ;  /* 0x00c00000c0a4783b */ /* 0x000ff00000000200 */
[----:B------:R-:W-:Y:S01]  /*12990*/  LDSM.16.M88.4 R176, [R201] ;  /* 0x00000000c9b0783b */ /* 0x000fe20000000200 */
[C---:B--2---:R-:W-:Y:S08]  /*129a0*/  HMMA.16816.F32.BF16 R4, R160.reuse, R168, R4 ;  /* 0x000000a8a004723c */ /* 0x044ff00000041804 */
[C---:B------:R-:W-:Y:S01]  /*129b0*/  HMMA.16816.F32.BF16 R8, R160.reuse, R170, R8 ;  /* 0x000000aaa008723c */ /* 0x040fe20000041808 */
[----:B------:R-:W2:Y:S07]  /*129c0*/  LDSM.16.M88.4 R168, [R202] ;  /* 0x00000000caa8783b */ /* 0x000eae0000000200 */
[C---:B------:R-:W-:Y:S08]  /*129d0*/  HMMA.16816.F32.BF16 R12, R160.reuse, R172, R12 ;  /* 0x000000aca00c723c */ /* 0x040ff0000004180c */
[----:B------:R-:W-:Y:S01]  /*129e0*/  HMMA.16816.F32.BF16 R16, R160, R174, R16 ;  /* 0x000000aea010723c */ /* 0x000fe20000041810 */
[----:B------:R-:W-:Y:S08]  /*129f0*/  LDSM.16.M88.4 R160, [R194+0xc000] ;  /* 0x00c00000c2a0783b */ /* 0x000ff00000000200 */
[----:B------:R-:W3:Y:S01]  /*12a00*/  LDSM.16.M88.4 R172, [R185+0x3000] ;  /* 0x00300000b9ac783b */ /* 0x000ee20000000200 */
[C---:B--2---:R-:W-:Y:S08]  /*12a10*/  HMMA.16816.F32.BF16 R4, R164.reuse, R168, R4 ;  /* 0x000000a8a404723c */ /* 0x044ff00000041804 */
[C---:B------:R-:W-:Y:S01]  /*12a20*/  HMMA.16816.F32.BF16 R8, R164.reuse, R170, R8 ;  /* 0x000000aaa408723c */ /* 0x040fe20000041808 */
[----:B------:R-:W-:Y:S07]  /*12a30*/  LDSM.16.M88.4 R168, [R193+0xc000] ;  /* 0x00c00000c1a8783b */ /* 0x000fee0000000200 */
[C---:B------:R-:W-:Y:S08]  /*12a40*/  HMMA.16816.F32.BF16 R12, R164.reuse, R176, R12 ;  /* 0x000000b0a40c723c */ /* 0x040ff0000004180c */
[----:B------:R-:W-:Y:S01]  /*12a50*/  HMMA.16816.F32.BF16 R16, R164, R178, R16 ;  /* 0x000000b2a410723c */ /* 0x000fe20000041810 */
[----:B------:R-:W2:Y:S07]  /*12a60*/  LDSM.16.M88.4 R164, [R185+0x3800] ;  /* 0x00380000b9a4783b */ /* 0x000eae0000000200 */
[C---:B---3--:R-:W-:Y:S01]  /*12a70*/  HMMA.16816.F32.BF16 R4, R160.reuse, R172, R4 ;  /* 0x000000aca004723c */ /* 0x048fe20000041804 */
[----:B------:R-:W3:Y:S07]  /*12a80*/  LDSM.16.M88.4 R176, [R184+0x3000] ;  /* 0x00300000b8b0783b */ /* 0x000eee0000000200 */
[C---:B------:R-:W-:Y:S08]  /*12a90*/  HMMA.16816.F32.BF16 R8, R160.reuse, R174, R8 ;  /* 0x000000aea008723c */ /* 0x040ff00000041808 */
[C---:B--2---:R-:W-:Y:S08]  /*12aa0*/  HMMA.16816.F32.BF16 R12, R160.reuse, R164, R12 ;  /* 0x000000a4a00c723c */ /* 0x044ff0000004180c */
[----:B------:R-:W-:Y:S01]  /*12ab0*/  HMMA.16816.F32.BF16 R16, R160, R166, R16 ;  /* 0x000000a6a010723c */ /* 0x000fe20000041810 */
[----:B------:R-:W2:Y:S01]  /*12ac0*/  LDSM.16.M88.4 R160, [R184+0x3800] ;  /* 0x00380000b8a0783b */ /* 0x000ea20000000200 */
[----:B------:R-:W-:Y:S06]  /*12ad0*/  DEPBAR.LE SB0, 0x0 ;  /* 0x000080000000791a */ /* 0x000fec0000000000 */
[C---:B---3--:R-:W-:Y:S01]  /*12ae0*/  HMMA.16816.F32.BF16 R4, R168.reuse, R176, R4 ;  /* 0x000000b0a804723c */ /* 0x048fe20000041804 */
[----:B------:R-:W-:Y:S07]  /*12af0*/  BAR.SYNC.DEFER_BLOCKING 0x0 ;  /* 0x0000000000007b1d */ /* 0x000fee0000010000 */
[C---:B------:R-:W-:Y:S11]  /*12b00*/  HMMA.16816.F32.BF16 R8, R168.reuse, R178, R8 ;  /* 0x000000b2a808723c */ /* 0x040ff60000041808 */
[----:B------:R-:W-:Y:S05]  /*12b10*/  @!UPT UIADD3 URZ, URZ, URZ, URZ ;  /* 0x0000003f3f3ff290 */ /* 0x000fea000fffe03f */
[----:B------:R-:W-:Y:S04]  /*12b20*/  FMUL.FTZ R0, R4, c[0x0][0x320] ;  /* 0x0000c80004007a20 */ /* 0x000fe80000410000 */
[----:B------:R3:W-:Y:S04]  /*12b30*/  MUFU.TANH R164, R0 ;  /* 0x0000000000a47308 */ /* 0x0007e80000002400 */
[----:B------:R-:W-:Y:S01]  /*12b40*/  FMUL.FTZ R4, R11, c[0x0][0x320] ;  /* 0x0000c8000b047a20 */ /* 0x000fe20000410000 */
[C---:B--2---:R-:W-:Y:S05]  /*12b50*/  HMMA.16816.F32.BF16 R12, R168.reuse, R160, R12 ;  /* 0x000000a0a80c723c */ /* 0x044fea000004180c */
[----:B------:R2:W-:Y:S03]  /*12b60*/  MUFU.TANH R160, R4 ;  /* 0x0000000400a07308 */ /* 0x0005e60000002400 */
[----:B------:R-:W-:Y:S04]  /*12b70*/  HMMA.16816.F32.BF16 R16, R168, R162, R16 ;  /* 0x000000a2a810723c */ /* 0x000fe80000041810 */
[----:B---3--:R-:W-:Y:S01]  /*12b80*/  FMUL.FTZ R0, R5, c[0x0][0x320] ;  /* 0x0000c80005007a20 */ /* 0x008fe20000410000 */
[----:B------:R-:W-:Y:S03]  /*12b90*/  MOV R5, 0xffffffe0 ;  /* 0xffffffe000057802 */ /* 0x000fe60000000f00 */
[----:B------:R3:W4:Y:S08]  /*12ba0*/  MUFU.TANH R165, R0 ;  /* 0x0000000000a57308 */ /* 0x0007300000002400 */
[----:B--2---:R-:W-:Y:S04]  /*12bb0*/  FMUL.FTZ R4, R12, c[0x0][0x320] ;  /* 0x0000c8000c047a20 */ /* 0x004fe80000410000 */
[----:B-1----:R-:W-:Y:S01]  /*12bc0*/  MUFU.TANH R132, R4 ;  /* 0x0000000400847308 */ /* 0x002fe20000002400 */
[----:B---3--:R-:W-:Y:S09]  /*12bd0*/  FMUL.FTZ R0, R6, c[0x0][0x320] ;  /* 0x0000c80006007a20 */ /* 0x008ff20000410000 */
[----:B------:R1:W-:Y:S02]  /*12be0*/  MUFU.TANH R143, R0 ;  /* 0x00000000008f7308 */ /* 0x0003e40000002400 */
[----:B-1----:R-:W-:Y:S02]  /*12bf0*/  FMUL.FTZ R0, R7, c[0x0][0x320] ;  /* 0x0000c80007007a20 */ /* 0x002fe40000410000 */
[----:B------:R-:W-:Y:S06]  /*12c00*/  FMUL.FTZ R7, R15, c[0x0][0x320] ;  /* 0x0000c8000f077a20 */ /* 0x000fec0000410000 */
[----:B------:R1:W-:Y:S02]  /*12c10*/  MUFU.TANH R166, R0 ;  /* 0x0000000000a67308 */ /* 0x0003e40000002400 */
[----:B-1----:R-:W-:Y:S08]  /*12c20*/  FMUL.FTZ R0, R8, c[0x0][0x320] ;  /* 0x0000c80008007a20 */ /* 0x002ff00000410000 */
[----:B------:R1:W2:Y:S02]  /*12c30*/  MUFU.TANH R135, R0 ;  /* 0x0000000000877308 */ /* 0x0002a40000002400 */
[----:B-1----:R-:W-:Y:S08]  /*12c40*/  FMUL.FTZ R0, R9, c[0x0][0x320] ;  /* 0x0000c80009007a20 */ /* 0x002ff00000410000 */
[----:B------:R1:W3:Y:S02]  /*12c50*/  MUFU.TANH R142, R0 ;  /* 0x00000000008e7308 */ /* 0x0002e40000002400 */
[----:B-1----:R-:W-:Y:S08]  /*12c60*/  FMUL.FTZ R0, R10, c[0x0][0x320] ;  /* 0x0000c8000a007a20 */ /* 0x002ff00000410000 */
[----:B------:R1:W-:Y:S02]  /*12c70*/  MUFU.TANH R161, R0 ;  /* 0x0000000000a17308 */ /* 0x0003e40000002400 */
[----:B-1----:R-:W-:Y:S05]  /*12c80*/  IADD3 R0, R240, R233, RZ ;  /* 0x000000e9f0007210 */ /* 0x002fea0007ffe0ff */
[----:B------:R-:W-:Y:S05]  /*12c90*/  @P2 IMAD.HI.U32 R2, R0, c[0x0][0x2c8], RZ ;  /* 0x0000b20000022a27 */ /* 0x000fea00078e00ff */
[----:B------:R-:W-:Y:S05]  /*12ca0*/  @P2 SHF.R.U32.HI R0, RZ, c[0x0][0x2cc], R2 ;  /* 0x0000b300ff002a19 */ /* 0x000fea0000011602 */
[----:B------:R-:W1:Y:S08]  /*12cb0*/  SHFL.IDX PT, R2, R0, RZ, 0x1c1f ;  /* 0x001c1fff00027589 */ /* 0x000e7000000e0000 */
[----:B------:R5:W1:Y:S02]  /*12cc0*/  SHFL.IDX PT, R4, R0, 0x1, 0x1c1f ;  /* 0x003c1f0000047f89 */ /* 0x000a6400000e0000 */
[----:B-----5:R-:W-:Y:S04]  /*12cd0*/  FMUL.FTZ R0, R13, c[0x0][0x320] ;  /* 0x0000c8000d007a20 */ /* 0x020fe80000410000 */
[----:B------:R5:W1:Y:S02]  /*12ce0*/  MUFU.TANH R8, R0 ;  /* 0x0000000000087308 */ /* 0x000a640000002400 */
[----:B-----5:R-:W-:Y:S02]  /*12cf0*/  IMAD R0, R180, R5, 0x1 ;  /* 0x00000001b4007424 */ /* 0x020fe400078e0205 */
[----:B------:R-:W-:Y:S03]  /*12d00*/  FMUL.FTZ R5, R14, c[0x0][0x320] ;  /* 0x0000c8000e057a20 */ /* 0x000fe60000410000 */
[----:B------:R-:W-:Y:S03]  /*12d10*/  IADD3 R0, R237, R0, -R217 ;  /* 0x00000000ed007210 */ /* 0x000fe60007ffe8d9 */
[----:B------:R5:W-:Y:S01]  /*12d20*/  MUFU.TANH R133, R5 ;  /* 0x0000000500857308 */ /* 0x000be20000002400 */
[----:B------:R-:W-:Y:S04]  /*12d30*/  IADD3 R0, R0, -R238, RZ ;  /* 0x800000ee00007210 */ /* 0x000fe80007ffe0ff */
[C---:B-1----:R-:W-:Y:S02]  /*12d40*/  IADD3 R2, R0.reuse, R2, RZ ;  /* 0x0000000200027210 */ /* 0x042fe40007ffe0ff */
[----:B------:R-:W-:Y:S01]  /*12d50*/  IADD3 R0, R0, R4, RZ ;  /* 0x0000000400007210 */ /* 0x000fe20007ffe0ff */
[----:B------:R-:W-:Y:S01]  /*12d60*/  FMUL.FTZ R4, R17, c[0x0][0x320] ;  /* 0x0000c80011047a20 */ /* 0x000fe20000410000 */
[C---:B------:R-:W-:Y:S02]  /*12d70*/  ISETP.GT.AND P1, PT, R2.reuse, 0x1, PT ;  /* 0x000000010200780c */ /* 0x040fe40003f24270 */
[C---:B------:R-:W-:Y:S02]  /*12d80*/  ISETP.GT.AND P0, PT, R2.reuse, RZ, PT ;  /* 0x000000ff0200720c */ /* 0x040fe40003f04270 */
[----:B----4-:R-:W-:Y:S02]  /*12d90*/  FSEL R9, R165, -INF , P1 ;  /* 0xff800000a5097808 */ /* 0x010fe40000800000 */
[----:B------:R-:W-:Y:S02]  /*12da0*/  ISETP.GT.AND P1, PT, R2, 0x8, PT ;  /* 0x000000080200780c */ /* 0x000fe40003f24270 */
[----:B------:R-:W-:Y:S02]  /*12db0*/  FSEL R11, R164, -INF , P0 ;  /* 0xff800000a40b7808 */ /* 0x000fe40000000000 */
[----:B--2---:R-:W-:Y:S02]  /*12dc0*/  FSEL R10, R135, -INF , P1 ;  /* 0xff800000870a7808 */ /* 0x004fe40000800000 */
[----:B------:R-:W-:Y:S01]  /*12dd0*/  ISETP.GT.AND P1, PT, R2, 0x10, PT ;  /* 0x000000100200780c */ /* 0x000fe20003f24270 */
[----:B-----5:R-:W-:Y:S01]  /*12de0*/  FMUL.FTZ R5, R16, c[0x0][0x320] ;  /* 0x0000c80010057a20 */ /* 0x020fe20000410000 */
[----:B------:R-:W-:Y:S01]  /*12df0*/  ISETP.GT.AND P0, PT, R0, RZ, PT ;  /* 0x000000ff0000720c */ /* 0x000fe20003f04270 */
[----:B------:R1:W2:Y:S01]  /*12e00*/  MUFU.TANH R16, R7 ;  /* 0x0000000700107308 */ /* 0x0002a20000002400 */
[----:B------:R-:W-:Y:S02]  /*12e10*/  FSEL R168, R132, -INF , P1 ;  /* 0xff80000084a87808 */ /* 0x000fe40000800000 */
[C---:B------:R-:W-:Y:S02]  /*12e20*/  ISETP.GT.AND P1, PT, R2.reuse, 0x18, PT ;  /* 0x000000180200780c */ /* 0x040fe40003f24270 */
[----:B------:R-:W-:Y:S02]  /*12e30*/  FSEL R13, R143, -INF , P0 ;  /* 0xff8000008f0d7808 */ /* 0x000fe40000000000 */
[----:B------:R-:W-:Y:S02]  /*12e40*/  ISETP.GT.AND P0, PT, R2, 0x9, PT ;  /* 0x000000090200780c */ /* 0x000fe40003f04270 */
[----:B------:R-:W-:Y:S01]  /*12e50*/  ISETP.GT.AND P2, PT, R0, 0x11, PT ;  /* 0x000000110000780c */ /* 0x000fe20003f44270 */
[----:B------:R-:W4:Y:S01]  /*12e60*/  MUFU.TANH R6, R5 ;  /* 0x0000000500067308 */ /* 0x000f220000002400 */
[----:B---3--:R-:W-:Y:S02]  /*12e70*/  FSEL R12, R142, -INF , P0 ;  /* 0xff8000008e0c7808 */ /* 0x008fe40000000000 */
[----:B------:R-:W-:Y:S04]  /*12e80*/  ISETP.GT.AND P0, PT, R2, 0x11, PT ;  /* 0x000000110200780c */ /* 0x000fe80003f04270 */
[----:B------:R-:W-:Y:S02]  /*12e90*/  FSEL R169, R8, -INF , P0 ;  /* 0xff80000008a97808 */ /* 0x000fe40000000000 */
[----:B------:R-:W-:Y:S01]  /*12ea0*/  ISETP.GT.AND P0, PT, R0, 0x1, PT ;  /* 0x000000010000780c */ /* 0x000fe20003f04270 */
[----:B------:R3:W5:Y:S03]  /*12eb0*/  MUFU.TANH R5, R4 ;  /* 0x0000000400057308 */ /* 0x0007660000002400 */
[----:B------:R-:W-:Y:S01]  /*12ec0*/  FSEL R8, R166, -INF , P0 ;  /* 0xff800000a6087808 */ /* 0x000fe20000000000 */
[----:B-1----:R-:W-:Y:S01]  /*12ed0*/  FMUL.FTZ R7, R18, c[0x0][0x320] ;  /* 0x0000c80012077a20 */ /* 0x002fe20000410000 */
[----:B------:R-:W-:Y:S02]  /*12ee0*/  ISETP.GT.AND P0, PT, R0, 0x8, PT ;  /* 0x000000080000780c */ /* 0x000fe40003f04270 */
[----:B--2---:R-:W-:Y:S03]  /*12ef0*/  FSEL R176, R16, -INF , P2 ;  /* 0xff80000010b07808 */ /* 0x004fe60001000000 */
[----:B------:R1:W2:Y:S01]  /*12f00*/  MUFU.TANH R15, R7 ;  /* 0x00000007000f7308 */ /* 0x0002a20000002400 */
[----:B----4-:R-:W-:Y:S01]  /*12f10*/  FSEL R170, R6, -INF , P1 ;  /* 0xff80000006aa7808 */ /* 0x010fe20000800000 */
[----:B------:R-:W-:Y:S01]  /*12f20*/  FMUL.FTZ R6, R19, c[0x0][0x320] ;  /* 0x0000c80013067a20 */ /* 0x000fe20000410000 */
[----:B------:R-:W-:Y:S07]  /*12f30*/  ISETP.GT.AND P1, PT, R2, 0x19, PT ;  /* 0x000000190200780c */ /* 0x000fee0003f24270 */
[----:B------:R4:W2:Y:S01]  /*12f40*/  MUFU.TANH R14, R6 ;  /* 0x00000006000e7308 */ /* 0x0008a20000002400 */
[----:B---3--:R-:W-:Y:S02]  /*12f50*/  FMNMX.FTZ R4, R11, R3, !PT ;  /* 0x000000030b047209 */ /* 0x008fe40007810000 */
[----:B-----5:R-:W-:Y:S02]  /*12f60*/  FSEL R174, R5, -INF , P1 ;  /* 0xff80000005ae7808 */ /* 0x020fe40000800000 */
[----:B------:R-:W-:Y:S02]  /*12f70*/  FMNMX.FTZ R4, R9, R4, !PT ;  /* 0x0000000409047209 */ /* 0x000fe40007810000 */
[----:B------:R-:W-:Y:S02]  /*12f80*/  ISETP.GT.AND P1, PT, R0, 0x9, PT ;  /* 0x000000090000780c */ /* 0x000fe40003f24270 */
[----:B------:R-:W-:Y:S02]  /*12f90*/  FMNMX.FTZ R4, R10, R4, !PT ;  /* 0x000000040a047209 */ /* 0x000fe40007810000 */
[----:B-1----:R-:W-:Y:S02]  /*12fa0*/  FSEL R7, R161, -INF , P0 ;  /* 0xff800000a1077808 */ /* 0x002fe40000000000 */
[----:B------:R-:W-:Y:S02]  /*12fb0*/  FMNMX.FTZ R4, R12, R4, !PT ;  /* 0x000000040c047209 */ /* 0x000fe40007810000 */
[----:B------:R-:W-:Y:S02]  /*12fc0*/  ISETP.GT.AND P0, PT, R0, 0x10, PT ;  /* 0x000000100000780c */ /* 0x000fe40003f04270 */
[----:B------:R-:W-:Y:S02]  /*12fd0*/  FMNMX.FTZ R4, R168, R4, !PT ;  /* 0x00000004a8047209 */ /* 0x000fe40007810000 */
[----:B------:R-:W-:Y:S02]  /*12fe0*/  FSEL R175, R133, -INF , P0 ;  /* 0xff80000085af7808 */ /* 0x000fe40000000000 */
[----:B------:R-:W-:Y:S02]  /*12ff0*/  FMNMX.FTZ R2, R169, R4, !PT ;  /* 0x00000004a9027209 */ /* 0x000fe40007810000 */
[----:B------:R-:W-:Y:S02]  /*13000*/  FMNMX.FTZ R4, R13, R134, !PT ;  /* 0x000000860d047209 */ /* 0x000fe40007810000 */
[----:B------:R-:W-:Y:S02]  /*13010*/  FMNMX.FTZ R2, R170, R2, !PT ;  /* 0x00000002aa027209 */ /* 0x000fe40007810000 */
[----:B------:R-:W-:Y:S02]  /*13020*/  FMNMX.FTZ R4, R8, R4, !PT ;  /* 0x0000000408047209 */ /* 0x000fe40007810000 */
[----:B------:R-:W-:Y:S02]  /*13030*/  FMNMX.FTZ R2, R174, R2, !PT ;  /* 0x00000002ae027209 */ /* 0x000fe40007810000 */
[----:B----4-:R-:W-:Y:S02]  /*13040*/  FSEL R6, R160, -INF , P1 ;  /* 0xff800000a0067808 */ /* 0x010fe40000800000 */
[----:B------:R-:W-:Y:S01]  /*13050*/  FMNMX.FTZ R4, R7, R4, !PT ;  /* 0x0000000407047209 */ /* 0x000fe20007810000 */
[----:B------:R-:W1:Y:S01]  /*13060*/  SHFL.BFLY PT, R5, R2, 0x2, 0x1f ;  /* 0x0c401f0002057f89 */ /* 0x000e6200000e0000 */
[----:B------:R-:W-:Y:S02]  /*13070*/  ISETP.GT.AND P1, PT, R0, 0x18, PT ;  /* 0x000000180000780c */ /* 0x000fe40003f24270 */
[----:B------:R-:W-:Y:S02]  /*13080*/  FMNMX.FTZ R4, R6, R4, !PT ;  /* 0x0000000406047209 */ /* 0x000fe40007810000 */
[----:B--2---:R-:W-:Y:S02]  /*13090*/  FSEL R177, R15, -INF , P1 ;  /* 0xff8000000fb17808 */ /* 0x004fe40000800000 */
[----:B------:R-:W-:Y:S02]  /*130a0*/  FMNMX.FTZ R4, R175, R4, !PT ;  /* 0x00000004af047209 */ /* 0x000fe40007810000 */
[----:B------:R-:W-:Y:S02]  /*130b0*/  ISETP.GT.AND P0, PT, R0, 0x19, PT ;  /* 0x000000190000780c */ /* 0x000fe40003f04270 */
[----:B------:R-:W-:Y:S02]  /*130c0*/  FMNMX.FTZ R0, R176, R4, !PT ;  /* 0x00000004b0007209 */ /* 0x000fe40007810000 */
[----:B------:R-:W-:Y:S02]  /*130d0*/  FSEL R135, R14, -INF , P0 ;  /* 0xff8000000e877808 */ /* 0x000fe40000000000 */
[----:B------:R-:W-:Y:S02]  /*130e0*/  FMNMX.FTZ R0, R177, R0, !PT ;  /* 0x00000000b1007209 */ /* 0x000fe40007810000 */
[----:B------:R-:W-:Y:S02]  /*130f0*/  ISETP.GT.AND P1, PT, R180, R212, PT ;  /* 0x000000d4b400720c */ /* 0x000fe40003f24270 */
[----:B------:R-:W-:Y:S02]  /*13100*/  FMNMX.FTZ R0, R135, R0, !PT ;  /* 0x0000000087007209 */ /* 0x000fe40007810000 */
[----:B-1----:R-:W-:Y:S03]  /*13110*/  FMNMX.FTZ R4, R2, R5, !PT ;  /* 0x0000000502047209 */ /* 0x002fe60007810000 */
[----:B------:R-:W1:Y:S06]  /*13120*/  SHFL.BFLY PT, R2, R0, 0x2, 0x1f ;  /* 0x0c401f0000027f89 */ /* 0x000e6c00000e0000 */
[----:B------:R-:W-:Y:S01]  /*13130*/  @P1 SHF.R.S32.HI R5, RZ, 0x1f, R204 ;  /* 0x0000001fff051819 */ /* 0x000fe200000114cc */
[----:B------:R-:W-:Y:S01]  /*13140*/  @P1 IMAD.WIDE.U32 R14, R204, c[0x0][0x1e0], RZ ;  /* 0x00007800cc0e1a25 */ /* 0x000fe200078e00ff */
[----:B------:R-:W2:Y:S03]  /*13150*/  SHFL.BFLY PT, R17, R4, 0x1, 0x1f ;  /* 0x0c201f0004117f89 */ /* 0x000ea600000e0000 */
[----:B------:R-:W-:Y:S01]  /*13160*/  @P1 IMAD R16, R5, c[0x0][0x1e0], RZ ;  /* 0x0000780005101a24 */ /* 0x000fe200078e02ff */
[----:B------:R-:W-:Y:S03]  /*13170*/  @P1 LEA R5, P0, R14, R218, 0x5 ;  /* 0x000000da0e051211 */ /* 0x000fe600078028ff */
[----:B------:R-:W-:Y:S05]  /*13180*/  @P1 IMAD R16, R204, c[0x0][0x1e4], R16 ;  /* 0x00007900cc101a24 */ /* 0x000fea00078e0210 */
[----:B------:R-:W-:Y:S04]  /*13190*/  @P1 IADD3 R15, R15, R16, RZ ;  /* 0x000000100f0f1210 */ /* 0x000fe80007ffe0ff */
[----:B------:R-:W-:Y:S02]  /*131a0*/  @P1 LEA.HI.X R15, R14, R222, R15, 0x5, P0 ;  /* 0x000000de0e0f1211 */ /* 0x000fe400000f2c0f */
[----:B-1----:R-:W-:Y:S05]  /*131b0*/  FMNMX.FTZ R0, R0, R2, !PT ;  /* 0x0000000200007209 */ /* 0x002fea0007810000 */
[----:B------:R-:W1:Y:S01]  /*131c0*/  SHFL.BFLY PT, R2, R0, 0x1, 0x1f ;  /* 0x0c201f0000027f89 */ /* 0x000e6200000e0000 */
[----:B--2---:R-:W-:Y:S02]  /*131d0*/  FMNMX.FTZ R133, R4, R17, !PT ;  /* 0x0000001104857209 */ /* 0x004fe40007810000 */
[----:B------:R-:W-:Y:S03]  /*131e0*/  @P1 LEA R4, P0, R5, c[0x0][0x1c8], 0x1 ;  /* 0x0000720005041a11 */ /* 0x000fe600078008ff */
[----:B------:R-:W-:Y:S01]  /*131f0*/  FMUL.FTZ R14, R133, c[0x0][0x2d0] ;  /* 0x0000b400850e7a20 */ /* 0x000fe20000410000 */
[----:B------:R-:W-:Y:S02]  /*13200*/  @P1 LEA.HI.X R5, R5, c[0x0][0x1cc], R15, 0x1, P0 ;  /* 0x0000730005051a11 */ /* 0x000fe400000f0c0f */
[----:B------:R-:W-:Y:S03]  /*13210*/  FSETP.NEU.FTZ.AND P0, PT, R133, -INF , PT ;  /* 0xff8000008500780b */ /* 0x000fe60003f1d000 */
[----:B------:R2:W-:Y:S01]  /*13220*/  @P1 LDGSTS.E.BYPASS.LTC128B.128 [R203+0xc080], [R4.64], !P3 ;  /* 0x0c08000004cb1fae */ /* 0x0005e2000d901d46 */
[----:B------:R-:W-:Y:S05]  /*13230*/  FSEL R142, R14, RZ, P0 ;  /* 0x000000ff0e8e7208 */ /* 0x000fea0000000000 */
[--C-:B------:R-:W-:Y:S02]  /*13240*/  FFMA.FTZ R9, R9, c[0x0][0x2d0], -R142.reuse ;  /* 0x0000b40009097a23 */ /* 0x100fe4000001088e */
[----:B------:R2:W-:Y:S01]  /*13250*/  @P1 LDGSTS.E.BYPASS.LTC128B.128 [R203+0xd080], [R4.64+0x80], !P6 ;  /* 0x0d08008004cb1fae */ /* 0x0005e2000f101d46 */
[--C-:B------:R-:W-:Y:S01]  /*13260*/  FFMA.FTZ R11, R11, c[0x0][0x2d0], -R142.reuse ;  /* 0x0000b4000b0b7a23 */ /* 0x100fe2000001088e */
[----:B-1----:R-:W-:Y:S01]  /*13270*/  FMNMX.FTZ R132, R0, R2, !PT ;  /* 0x0000000200847209 */ /* 0x002fe20007810000 */
[--C-:B------:R-:W-:Y:S01]  /*13280*/  FFMA.FTZ R0, R10, c[0x0][0x2d0], -R142.reuse ;  /* 0x0000b4000a007a23 */ /* 0x100fe2000001088e */
[----:B------:R1:W-:Y:S01]  /*13290*/  MUFU.EX2 R206, R9 ;  /* 0x0000000900ce7308 */ /* 0x0003e20000000800 */
[----:B------:R-:W-:Y:S03]  /*132a0*/  FFMA.FTZ R2, R12, c[0x0][0x2d0], -R142 ;  /* 0x0000b4000c027a23 */ /* 0x000fe6000001088e */
[----:B------:R2:W-:Y:S06]  /*132b0*/  @P1 LDGSTS.E.BYPASS.LTC128B.128 [R203+0xe080], [R4.64+0x100], !P5 ;  /* 0x0e08010004cb1fae */ /* 0x0005ec000e901d46 */
[----:B------:R3:W-:Y:S02]  /*132c0*/  MUFU.EX2 R205, R0 ;  /* 0x0000000000cd7308 */ /* 0x0007e40000000800 */
[----:B------:R2:W-:Y:S08]  /*132d0*/  @P1 LDGSTS.E.BYPASS.LTC128B.128 [R203+0xf080], [R4.64+0x180], !P4 ;  /* 0x0f08018004cb1fae */ /* 0x0005f0000e101d46 */
[----:B------:R-:W4:Y:S01]  /*132e0*/  MUFU.EX2 R183, R2 ;  /* 0x0000000200b77308 */ /* 0x000f220000000800 */
[----:B------:R-:W-:Y:S01]  /*132f0*/  LDSM.16.MT88.4 R164, [R188] ;  /* 0x00000000bca4783b */ /* 0x000fe20000004200 */
[C---:B-1----:R-:W-:Y:S07]  /*13300*/  FMUL.FTZ R9, R132.reuse, c[0x0][0x2d0] ;  /* 0x0000b40084097a20 */ /* 0x042fee0000410000 */
[----:B------:R-:W0:Y:S01]  /*13310*/  LDGDEPBAR ;  /* 0x00000000000079af */ /* 0x000e220000000000 */
[----:B------:R-:W1:Y:S01]  /*13320*/  MUFU.EX2 R207, R11 ;  /* 0x0000000b00cf7308 */ /* 0x000e620000000800 */
[----:B---3--:R-:W-:Y:S02]  /*13330*/  FSEL R0, R133, RZ, P0 ;  /* 0x000000ff85007208 */ /* 0x008fe40000000000 */
[----:B------:R-:W-:Y:S03]  /*13340*/  FSETP.NEU.FTZ.AND P0, PT, R132, -INF , PT ;  /* 0xff8000008400780b */ /* 0x000fe60003f1d000 */
[----:B------:R-:W-:Y:S01]  /*13350*/  FADD.FTZ R0, -R0, R3 ;  /* 0x0000000300007221 */ /* 0x000fe20000010100 */
[----:B------:R-:W-:Y:S03]  /*13360*/  FSEL R143, R9, RZ, P0 ;  /* 0x000000ff098f7208 */ /* 0x000fe60000000000 */
[----:B------:R-:W-:Y:S01]  /*13370*/  FMUL.FTZ R0, R0, c[0x0][0x2d0] ;  /* 0x0000b40000007a20 */ /* 0x000fe20000410000 */
[----:B----4-:R-:W-:Y:S01]  /*13380*/  F2FP.BF16.PACK_AB R162, R183, R205 ;  /* 0x000000cdb7a2723e */ /* 0x010fe200000010ff */
[--C-:B------:R-:W-:Y:S02]  /*13390*/  FFMA.FTZ R2, R13, c[0x0][0x2d0], -R143.reuse ;  /* 0x0000b4000d027a23 */ /* 0x100fe4000001088f */
[----:B------:R-:W2:Y:S01]  /*133a0*/  MUFU.EX2 R3, R0 ;  /* 0x0000000000037308 */ /* 0x000ea20000000800 */
[----:B------:R-:W3:Y:S01]  /*133b0*/  LDSM.16.MT88.4 R12, [R187] ;  /* 0x00000000bb0c783b */ /* 0x000ee20000004200 */
[----:B-1----:R-:W-:Y:S08]  /*133c0*/  F2FP.BF16.PACK_AB R160, R206, R207 ;  /* 0x000000cfcea0723e */ /* 0x002ff000000010ff */
[----:B------:R1:W-:Y:S01]  /*133d0*/  MUFU.EX2 R182, R2 ;  /* 0x0000000200b67308 */ /* 0x0003e20000000800 */
[C---:B--2---:R-:W-:Y:S02]  /*133e0*/  FMUL.FTZ R4, R3.reuse, R144 ;  /* 0x0000009003047220 */ /* 0x044fe40000410000 */
[C---:B------:R-:W-:Y:S02]  /*133f0*/  FMUL.FTZ R5, R3.reuse, R145 ;  /* 0x0000009103057220 */ /* 0x040fe40000410000 */
[C---:B------:R-:W-:Y:S02]  /*13400*/  FMUL.FTZ R9, R3.reuse, R149 ;  /* 0x0000009503097220 */ /* 0x040fe40000410000 */
[C---:B------:R-:W-:Y:S02]  /*13410*/  FMUL.FTZ R16, R3.reuse, R156 ;  /* 0x0000009c03107220 */ /* 0x040fe40000410000 */
[C---:B------:R-:W-:Y:S02]  /*13420*/  FMUL.FTZ R17, R3.reuse, R157 ;  /* 0x0000009d03117220 */ /* 0x040fe40000410000 */
[--C-:B-1----:R-:W-:Y:S02]  /*13430*/  FFMA.FTZ R2, R8, c[0x0][0x2d0], -R143.reuse ;  /* 0x0000b40008027a23 */ /* 0x102fe4000001088f */
        /* <DEDUP_REMOVED lines=30> */
[--C-:B-1----:R-:W-:Y:S02]  /*13620*/  FFMA.FTZ R2, R6, c[0x0][0x2d0], -R143.reuse ;  /* 0x0000b40006027a23 */ /* 0x102fe4000001088f */
        /* <DEDUP_REMOVED lines=17> */
[C---:B------:R-:W-:Y:S01]  /*13740*/  FMUL.FTZ R97, R3.reuse, R97 ;  /* 0x0000006103617220 */ /* 0x040fe20000410000 */
[----:B------:R-:W-:Y:S01]  /*13750*/  ISETP.GT.AND P0, PT, R180, R210, PT ;  /* 0x000000d2b400720c */ /* 0x000fe20003f04270 */
[----:B------:R-:W-:Y:S01]  /*13760*/  FADD.FTZ R0, -R2, R134 ;  /* 0x0000008602007221 */ /* 0x000fe20000010100 */
[----:B------:R-:W-:Y:S01]  /*13770*/  MOV R180, R204 ;  /* 0x000000cc00b47202 */ /* 0x000fe20000000f00 */
[C---:B------:R-:W-:Y:S02]  /*13780*/  FMUL.FTZ R100, R3.reuse, R100 ;  /* 0x0000006403647220 */ /* 0x040fe40000410000 */
        /* <DEDUP_REMOVED lines=16> */
[C---:B-1----:R-:W-:Y:S02]  /*13890*/  FMUL.FTZ R6, R0.reuse, R146 ;  /* 0x0000009200067220 */ /* 0x042fe40000410000 */
[C---:B------:R-:W-:Y:S02]  /*138a0*/  FMUL.FTZ R7, R0.reuse, R147 ;  /* 0x0000009300077220 */ /* 0x040fe40000410000 */
[----:B------:R-:W1:Y:S01]  /*138b0*/  LDSM.16.MT88.4 R144, [R190] ;  /* 0x00000000be90783b */ /* 0x000e620000004200 */
[C---:B------:R-:W-:Y:S02]  /*138c0*/  FMUL.FTZ R10, R0.reuse, R150 ;  /* 0x00000096000a7220 */ /* 0x040fe40000410000 */
[C---:B------:R-:W-:Y:S02]  /*138d0*/  FMUL.FTZ R11, R0.reuse, R151 ;  /* 0x00000097000b7220 */ /* 0x040fe40000410000 */
[C---:B---3--:R-:W-:Y:S03]  /*138e0*/  HMMA.16816.F32.BF16 R4, R160.reuse, R12, R4 ;  /* 0x0000000ca004723c */ /* 0x048fe60000041804 */
[----:B------:R-:W2:Y:S02]  /*138f0*/  LDSM.16.MT88.4 R148, [R189] ;  /* 0x00000000bd94783b */ /* 0x000ea40000004200 */
[C---:B------:R-:W-:Y:S02]  /*13900*/  FMUL.FTZ R18, R0.reuse, R158 ;  /* 0x0000009e00127220 */ /* 0x040fe40000410000 */
        /* <DEDUP_REMOVED lines=75> */
[--C-:B---3--:R-:W-:Y:S02]  /*13dc0*/  FFMA.FTZ R2, R170, c[0x0][0x2d0], -R142.reuse ;  /* 0x0000b400aa027a23 */ /* 0x108fe4000001088e */
[C---:B------:R-:W-:Y:S02]  /*13dd0*/  FMUL.FTZ R98, R0.reuse, R98 ;  /* 0x0000006200627220 */ /* 0x040fe40000410000 */
[C---:B------:R-:W-:Y:S01]  /*13de0*/  HMMA.16816.F32.BF16 R80, R160.reuse, R150, R80 ;  /* 0x00000096a050723c */ /* 0x040fe20000041850 */
[----:B------:R2:W-:Y:S01]  /*13df0*/  MUFU.EX2 R171, R2 ;  /* 0x0000000200ab7308 */ /* 0x0005e20000000800 */
[----:B------:R-:W3:Y:S02]  /*13e00*/  LDSM.16.MT88.4 R148, [R187+0x3000] ;  /* 0x00300000bb94783b */ /* 0x000ee40000004200 */
[C---:B------:R-:W-:Y:S02]  /*13e10*/  FMUL.FTZ R99, R0.reuse, R99 ;  /* 0x0000006300637220 */ /* 0x040fe40000410000 */
[C---:B------:R-:W-:Y:S02]  /*13e20*/  FMUL.FTZ R102, R0.reuse, R102 ;  /* 0x0000006600667220 */ /* 0x040fe40000410000 */
[C---:B------:R-:W-:Y:S01]  /*13e30*/  FMUL.FTZ R103, R0.reuse, R103 ;  /* 0x0000006700677220 */ /* 0x040fe20000410000 */
[C---:B-----5:R-:W-:Y:S03]  /*13e40*/  HMMA.16816.F32.BF16 R84, R160.reuse, R152, R84 ;  /* 0x00000098a054723c */ /* 0x060fe60000041854 */
[C---:B------:R-:W-:Y:S02]  /*13e50*/  FMUL.FTZ R106, R0.reuse, R106 ;  /* 0x0000006a006a7220 */ /* 0x040fe40000410000 */
[C---:B------:R-:W-:Y:S02]  /*13e60*/  FMUL.FTZ R107, R0.reuse, R107 ;  /* 0x0000006b006b7220 */ /* 0x040fe40000410000 */
[C---:B------:R-:W-:Y:S01]  /*13e70*/  FMUL.FTZ R110, R0.reuse, R110 ;  /* 0x0000006e006e7220 */ /* 0x040fe20000410000 */
[C---:B------:R-:W-:Y:S01]  /*13e80*/  HMMA.16816.F32.BF16 R88, R160.reuse, R154, R88 ;  /* 0x0000009aa058723c */ /* 0x040fe20000041858 */
[----:B------:R-:W5:Y:S03]  /*13e90*/  LDSM.16.MT88.4 R152, [R188+0x3000] ;  /* 0x00300000bc98783b */ /* 0x000f660000004200 */
[C---:B------:R-:W-:Y:S02]  /*13ea0*/  FMUL.FTZ R111, R0.reuse, R111 ;  /* 0x0000006f006f7220 */ /* 0x040fe40000410000 */
[C---:B------:R-:W-:Y:S02]  /*13eb0*/  FMUL.FTZ R114, R0.reuse, R114 ;  /* 0x0000007200727220 */ /* 0x040fe40000410000 */
[C---:B-1----:R-:W-:Y:S04]  /*13ec0*/  HMMA.16816.F32.BF16 R92, R160.reuse, R144, R92 ;  /* 0x00000090a05c723c */ /* 0x042fe8000004185c */
[--C-:B--2---:R-:W-:Y:S02]  /*13ed0*/  FFMA.FTZ R2, R175, c[0x0][0x2d0], -R143.reuse ;  /* 0x0000b400af027a23 */ /* 0x104fe4000001088f */
[C---:B------:R-:W-:Y:S02]  /*13ee0*/  FMUL.FTZ R115, R0.reuse, R115 ;  /* 0x0000007300737220 */ /* 0x040fe40000410000 */
[C---:B------:R-:W-:Y:S01]  /*13ef0*/  HMMA.16816.F32.BF16 R96, R160.reuse, R146, R96 ;  /* 0x00000092a060723c */ /* 0x040fe20000041860 */
[----:B------:R1:W-:Y:S01]  /*13f00*/  MUFU.EX2 R168, R2 ;  /* 0x0000000200a87308 */ /* 0x0003e20000000800 */
[----:B------:R-:W2:Y:S02]  /*13f10*/  LDSM.16.MT88.4 R144, [R190+0x3000] ;  /* 0x00300000be90783b */ /* 0x000ea40000004200 */
[C---:B------:R-:W-:Y:S02]  /*13f20*/  FMUL.FTZ R118, R0.reuse, R118 ;  /* 0x0000007600767220 */ /* 0x040fe40000410000 */
[C---:B------:R-:W-:Y:S02]  /*13f30*/  FMUL.FTZ R119, R0.reuse, R119 ;  /* 0x0000007700777220 */ /* 0x040fe40000410000 */
[C---:B------:R-:W-:Y:S01]  /*13f40*/  FMUL.FTZ R122, R0.reuse, R122 ;  /* 0x0000007a007a7220 */ /* 0x040fe20000410000 */
[C---:B---3--:R-:W-:Y:S03]  /*13f50*/  HMMA.16816.F32.BF16 R100, R160.reuse, R148, R100 ;  /* 0x00000094a064723c */ /* 0x048fe60000041864 */
[C---:B------:R-:W-:Y:S02]  /*13f60*/  FMUL.FTZ R123, R0.reuse, R123 ;  /* 0x0000007b007b7220 */ /* 0x040fe40000410000 */
[C---:B------:R-:W-:Y:S02]  /*13f70*/  FMUL.FTZ R126, R0.reuse, R126 ;  /* 0x0000007e007e7220 */ /* 0x040fe40000410000 */
[C---:B------:R-:W-:Y:S01]  /*13f80*/  FMUL.FTZ R127, R0.reuse, R127 ;  /* 0x0000007f007f7220 */ /* 0x040fe20000410000 */
[C---:B------:R-:W-:Y:S01]  /*13f90*/  HMMA.16816.F32.BF16 R104, R160.reuse, R150, R104 ;  /* 0x00000096a068723c */ /* 0x040fe20000041868 */
[----:B------:R-:W3:Y:S03]  /*13fa0*/  LDSM.16.MT88.4 R148, [R189+0x3000] ;  /* 0x00300000bd94783b */ /* 0x000ee60000004200 */
[----:B------:R-:W-:Y:S02]  /*13fb0*/  FMUL.FTZ R129, R3, R129 ;  /* 0x0000008103817220 */ /* 0x000fe40000410000 */
[----:B------:R-:W-:Y:S02]  /*13fc0*/  FMUL.FTZ R130, R0, R130 ;  /* 0x0000008200827220 */ /* 0x000fe40000410000 */
[C---:B-----5:R-:W-:Y:S04]  /*13fd0*/  HMMA.16816.F32.BF16 R108, R160.reuse, R152, R108 ;  /* 0x00000098a06c723c */ /* 0x060fe8000004186c */
[--C-:B-1----:R-:W-:Y:S02]  /*13fe0*/  FFMA.FTZ R2, R176, c[0x0][0x2d0], -R143.reuse ;  /* 0x0000b400b0027a23 */ /* 0x102fe4000001088f */
[----:B------:R-:W-:Y:S02]  /*13ff0*/  FMUL.FTZ R131, R0, R131 ;  /* 0x0000008300837220 */ /* 0x000fe40000410000 */
[C---:B------:R-:W-:Y:S01]  /*14000*/  HMMA.16816.F32.BF16 R112, R160.reuse, R154, R112 ;  /* 0x0000009aa070723c */ /* 0x040fe20000041870 */
[----:B------:R1:W-:Y:S01]  /*14010*/  MUFU.EX2 R169, R2 ;  /* 0x0000000200a97308 */ /* 0x0003e20000000800 */
[----:B------:R-:W5:Y:S02]  /*14020*/  LDSM.16.MT88.4 R152, [R187+0x800] ;  /* 0x00080000bb98783b */ /* 0x000f640000004200 */
[----:B------:R-:W-:Y:S02]  /*14030*/  FFMA.FTZ R142, R174, c[0x0][0x2d0], -R142 ;  /* 0x0000b400ae8e7a23 */ /* 0x000fe4000001088e */
[----:B------:R-:W-:Y:S02]  /*14040*/  FFMA.FTZ R0, R0, R208, R182 ;  /* 0x000000d000007223 */ /* 0x000fe400000100b6 */
[C---:B--2---:R-:W-:Y:S03]  /*14050*/  HMMA.16816.F32.BF16 R116, R160.reuse, R144, R116 ;  /* 0x00000090a074723c */ /* 0x044fe60000041874 */
[----:B------:R-:W2:Y:S01]  /*14060*/  MUFU.EX2 R170, R142 ;  /* 0x0000008e00aa7308 */ /* 0x000ea20000000800 */
[----:B------:R-:W-:Y:S04]  /*14070*/  FADD.FTZ R0, R181, R0 ;  /* 0x00000000b5007221 */ /* 0x000fe80000010000 */
[----:B------:R-:W-:Y:S01]  /*14080*/  FADD.FTZ R0, R179, R0 ;  /* 0x00000000b3007221 */ /* 0x000fe20000010000 */
[C---:B------:R-:W-:Y:S03]  /*14090*/  HMMA.16816.F32.BF16 R120, R160.reuse, R146, R120 ;  /* 0x00000092a078723c */ /* 0x040fe60000041878 */
[----:B------:R-:W-:Y:S05]  /*140a0*/  FADD.FTZ R0, R178, R0 ;  /* 0x00000000b2007221 */ /* 0x000fea0000010000 */
[C---:B---3--:R-:W-:Y:S04]  /*140b0*/  HMMA.16816.F32.BF16 R124, R160.reuse, R148, R124 ;  /* 0x00000094a07c723c */ /* 0x048fe8000004187c */
[--C-:B-1----:R-:W-:Y:S02]  /*140c0*/  FFMA.FTZ R2, R177, c[0x0][0x2d0], -R143.reuse ;  /* 0x0000b400b1027a23 */ /* 0x102fe4000001088f */
[----:B------:R-:W-:Y:S02]  /*140d0*/  FFMA.FTZ R143, R135, c[0x0][0x2d0], -R143 ;  /* 0x0000b400878f7a23 */ /* 0x000fe4000001088f */
[----:B------:R-:W-:Y:S01]  /*140e0*/  HMMA.16816.F32.BF16 R128, R160, R150, R128 ;  /* 0x00000096a080723c */ /* 0x000fe20000041880 */
[----:B------:R1:W-:Y:S06]  /*140f0*/  MUFU.EX2 R142, R2 ;  /* 0x00000002008e7308 */ /* 0x0003ec0000000800 */
[----:B----4-:R-:W-:Y:S02]  /*14100*/  F2FP.BF16.PACK_AB R160, R172, R173 ;  /* 0x000000adaca0723e */ /* 0x010fe400000010ff */
[----:B--2---:R-:W-:Y:S02]  /*14110*/  F2FP.BF16.PACK_AB R162, R170, R171 ;  /* 0x000000abaaa2723e */ /* 0x004fe400000010ff */
[----:B------:R-:W2:Y:S01]  /*14120*/  MUFU.EX2 R134, R143 ;  /* 0x0000008f00867308 */ /* 0x000ea20000000800 */
[----:B------:R-:W-:Y:S01]  /*14130*/  F2FP.BF16.PACK_AB R161, R169, R168 ;  /* 0x000000a8a9a1723e */ /* 0x000fe200000010ff */
[----:B-1----:R-:W-:Y:S02]  /*14140*/  FFMA.FTZ R2, R3, R209, R207 ;  /* 0x000000d103027223 */ /* 0x002fe400000100cf */
[----:B------:R-:W-:Y:S02]  /*14150*/  FADD.FTZ R3, R168, R0 ;  /* 0x00000000a8037221 */ /* 0x000fe40000010000 */
[----:B------:R-:W-:Y:S02]  /*14160*/  FADD.FTZ R2, R206, R2 ;  /* 0x00000002ce027221 */ /* 0x000fe40000010000 */
[----:B------:R-:W-:Y:S02]  /*14170*/  FADD.FTZ R3, R169, R3 ;  /* 0x00000003a9037221 */ /* 0x000fe40000010000 */
[----:B------:R-:W-:Y:S01]  /*14180*/  FADD.FTZ R2, R205, R2 ;  /* 0x00000002cd027221 */ /* 0x000fe20000010000 */
[----:B--2---:R-:W-:Y:S03]  /*14190*/  F2FP.BF16.PACK_AB R163, R134, R142 ;  /* 0x0000008e86a3723e */ /* 0x004fe600000010ff */
[----:B------:R-:W-:Y:S04]  /*141a0*/  FADD.FTZ R2, R183, R2 ;  /* 0x00000002b7027221 */ /* 0x000fe80000010000 */
[----:B------:R-:W-:Y:S01]  /*141b0*/  FADD.FTZ R2, R173, R2 ;  /* 0x00000002ad027221 */ /* 0x000fe20000010000 */
[C---:B-----5:R-:W-:Y:S01]  /*141c0*/  HMMA.16816.F32.BF16 R144, R160.reuse, R152, R4 ;  /* 0x00000098a090723c */ /* 0x060fe20000041804 */
[----:B------:R-:W1:Y:S02]  /*141d0*/  LDSM.16.MT88.4 R4, [R189+0x800] ;  /* 0x00080000bd04783b */ /* 0x000e640000004200 */
[----:B------:R-:W-:Y:S04]  /*141e0*/  FADD.FTZ R0, R172, R2 ;  /* 0x00000002ac007221 */ /* 0x000fe80000010000 */
[----:B------:R-:W-:Y:S01]  /*141f0*/  FADD.FTZ R2, R171, R0 ;  /* 0x00000000ab027221 */ /* 0x000fe20000010000 */
[C---:B------:R-:W-:Y:S01]  /*14200*/  HMMA.16816.F32.BF16 R148, R160.reuse, R154, R8 ;  /* 0x0000009aa094723c */ /* 0x040fe20000041808 */
[----:B------:R-:W2:Y:S03]  /*14210*/  LDSM.16.MT88.4 R8, [R187+0x1800] ;  /* 0x00180000bb08783b */ /* 0x000ea60000004200 */
[----:B------:R-:W-:Y:S01]  /*14220*/  FADD.FTZ R0, R142, R3 ;  /* 0x000000038e007221 */ /* 0x000fe20000010000 */
[----:B------:R-:W-:Y:S01]  /*14230*/  MOV R3, R133 ;  /* 0x0000008500037202 */ /* 0x000fe20000000f00 */
[----:B------:R-:W-:Y:S02]  /*14240*/  FADD.FTZ R209, R170, R2 ;  /* 0x00000002aad17221 */ /* 0x000fe40000010000 */
[C---:B------:R-:W-:Y:S01]  /*14250*/  HMMA.16816.F32.BF16 R152, R160.reuse, R156, R12 ;  /* 0x0000009ca098723c */ /* 0x040fe2000004180c */
[----:B------:R-:W3:Y:S03]  /*14260*/  LDSM.16.MT88.4 R12, [R188+0x1800] ;  /* 0x00180000bc0c783b */ /* 0x000ee60000004200 */
[----:B------:R-:W-:Y:S01]  /*14270*/  FADD.FTZ R208, R134, R0 ;  /* 0x0000000086d07221 */ /* 0x000fe20000010000 */
[----:B------:R-:W-:Y:S03]  /*14280*/  MOV R134, R132 ;  /* 0x0000008400867202 */ /* 0x000fe60000000f00 */
        /* <DEDUP_REMOVED lines=34> */
[C---:B------:R-:W-:Y:S08]  /*144b0*/  HMMA.16816.F32.BF16 R112, R160.reuse, R10, R112 ;  /* 0x0000000aa070723c */ /* 0x040ff00000041870 */
[C---:B---3--:R-:W-:Y:S08]  /*144c0*/  HMMA.16816.F32.BF16 R116, R160.reuse, R12, R116 ;  /* 0x0000000ca074723c */ /* 0x048ff00000041874 */
[C---:B------:R-:W-:Y:S08]  /*144d0*/  HMMA.16816.F32.BF16 R120, R160.reuse, R14, R120 ;  /* 0x0000000ea078723c */ /* 0x040ff00000041878 */
[C---:B-1----:R-:W-:Y:S08]  /*144e0*/  HMMA.16816.F32.BF16 R124, R160.reuse, R4, R124 ;  /* 0x00000004a07c723c */ /* 0x042ff0000004187c */
[----:B------:R-:W-:Y:S01]  /*144f0*/  HMMA.16816.F32.BF16 R128, R160, R6, R128 ;  /* 0x00000006a080723c */ /* 0x000fe20000041880 */
[----:B------:R-:W-:-:S07]  /*14500*/  @P0 BRA `(.L_x_1104) ;  /* 0xffffdd7000000947 */ /* 0x000fce000383ffff */
.L_x_1103:
[----:B------:R-:W-:-:S13]  /*14510*/  ISETP.GE.AND P0, PT, R204, R212, PT ;  /* 0x000000d4cc00720c */ /* 0x000fda0003f06270 */
[----:B------:R-:W-:Y:S05]  /*14520*/  @!P0 BRA `(.L_x_1105) ;  /* 0x00001f6000008947 */ /* 0x000fea0003800000 */
[----:B------:R-:W-:Y:S02]  /*14530*/  MOV R135, R132 ;  /* 0x0000008400877202 */ /* 0x000fe40000000f00 */
[----:B------:R-:W-:Y:S02]  /*14540*/  MOV R134, R133 ;  /* 0x0000008500867202 */ /* 0x000fe40000000f00 */
.L_x_1106:
[----:B------:R-:W-:Y:S04]  /*14550*/  DEPBAR.LE SB0, 0x0 ;  /* 0x000080000000791a */ /* 0x000fe80000000000 */
[----:B------:R-:W-:Y:S01]  /*14560*/  WARPSYNC 0xffffffff ;  /* 0xffffffff00007948 */ /* 0x000fe20003800000 */
[----:B------:R-:W-:Y:S01]  /*14570*/  BAR.SYNC.DEFER_BLOCKING 0x0 ;  /* 0x0000000000007b1d */ /* 0x000fe20000010000 */
[----:B------:R-:W-:Y:S01]  /*14580*/  SHF.R.S32.HI R0, RZ, 0x1f, R204 ;  /* 0x0000001fff007819 */ /* 0x000fe200000114cc */
[----:B------:R-:W-:Y:S01]  /*14590*/  IMAD.WIDE.U32 R2, R204, c[0x0][0x208], RZ ;  /* 0x00008200cc027a25 */ /* 0x000fe200078e00ff */
[----:B------:R-:W-:Y:S03]  /*145a0*/  LOP3.LUT P2, RZ, R216, 0x1, RZ, 0xc0, !PT ;  /* 0x00000001d8ff7812 */ /* 0x000fe6000784c0ff */
[----:B------:R-:W-:Y:S01]  /*145b0*/  IMAD R12, R0, c[0x0][0x208], RZ ;  /* 0x00008200000c7a24 */ /* 0x000fe200078e02ff */
[----:B------:R-:W-:Y:S03]  /*145c0*/  LEA R0, P0, R2, R220, 0x5 ;  /* 0x000000dc02007211 */ /* 0x000fe600078028ff */
[----:B------:R-:W-:Y:S05]  /*145d0*/  IMAD R12, R204, c[0x0][0x20c], R12 ;  /* 0x00008300cc0c7a24 */ /* 0x000fea00078e020c */
[----:B------:R-:W-:Y:S04]  /*145e0*/  IADD3 R3, R3, R12, RZ ;  /* 0x0000000c03037210 */ /* 0x000fe80007ffe0ff */
[----:B------:R-:W-:Y:S02]  /*145f0*/  LEA.HI.X R3, R2, R223, R3, 0x5, P0 ;  /* 0x000000df02037211 */ /* 0x000fe400000f2c03 */
[C---:B------:R-:W-:Y:S01]  /*14600*/  LEA R2, P0, R0.reuse, c[0x0][0x1f8], 0x1 ;  /* 0x00007e0000027a11 */ /* 0x040fe200078008ff */
[----:B------:R-:W-:Y:S03]  /*14610*/  LDSM.16.M88.4 R16, [R191] ;  /* 0x00000000bf10783b */ /* 0x000fe60000000200 */
[----:B------:R-:W-:Y:S02]  /*14620*/  LEA.HI.X R3, R0, c[0x0][0x1fc], R3, 0x1, P0 ;  /* 0x00007f0000037a11 */ /* 0x000fe400000f0c03 */
[C---:B------:R-:W-:Y:S02]  /*14630*/  ISETP.GT.AND P0, PT, R204.reuse, R212, PT ;  /* 0x000000d4cc00720c */ /* 0x040fe40003f04270 */
[----:B------:R-:W-:Y:S01]  /*14640*/  IADD3 R204, R204, -0x1, RZ ;  /* 0xffffffffcccc7810 */ /* 0x000fe20007ffe0ff */
[----:B------:R-:W1:Y:S08]  /*14650*/  LDSM.16.M88.4 R8, [R186] ;  /* 0x00000000ba08783b */ /* 0x000e700000000200 */
        /* <DEDUP_REMOVED lines=8> */
[----:B------:R1:W-:Y:S01]  /*146e0*/  LDGSTS.E.BYPASS.LTC128B.128 [R215+0x8080], [R2.64], !P2 ;  /* 0x0808000002d77fae */ /* 0x0003e2000d101d46 */
[C---:B------:R-:W-:Y:S07]  /*146f0*/  HMMA.16816.F32.BF16 R8, R16.reuse, R10, RZ ;  /* 0x0000000a1008723c */ /* 0x040fee00000418ff */
[----:B------:R1:W-:Y:S01]  /*14700*/  LDGSTS.E.BYPASS.LTC128B.128 [R215+0x9080], [R2.64+0x80], !P6 ;  /* 0x0908008002d77fae */ /* 0x0003e2000f101d46 */
[C---:B--2---:R-:W-:Y:S07]  /*14710*/  HMMA.16816.F32.BF16 R12, R16.reuse, R160, RZ ;  /* 0x000000a0100c723c */ /* 0x044fee00000418ff */
[----:B------:R1:W-:Y:S01]  /*14720*/  LDGSTS.E.BYPASS.LTC128B.128 [R215+0xa080], [R2.64+0x100], !P5 ;  /* 0x0a08010002d77fae */ /* 0x0003e2000e901d46 */
[----:B------:R-:W-:Y:S07]  /*14730*/  HMMA.16816.F32.BF16 R16, R16, R162, RZ ;  /* 0x000000a21010723c */ /* 0x000fee00000418ff */
[----:B------:R1:W-:Y:S01]  /*14740*/  LDGSTS.E.BYPASS.LTC128B.128 [R215+0xb080], [R2.64+0x180], !P4 ;  /* 0x0b08018002d77fae */ /* 0x0003e2000e101d46 */
        /* <DEDUP_REMOVED lines=10> */
[C---:B--2---:R-:W-:Y:S07]  /*147f0*/  HMMA.16816.F32.BF16 R4, R160.reuse, R176, R4 ;  /* 0x000000b0a004723c */ /* 0x044fee0000041804 */
[----:B------:R-:W2:Y:S01]  /*14800*/  LDSM.16.M88.4 R172, [R184+0x800] ;  /* 0x00080000b8ac783b */ /* 0x000ea20000000200 */
[C---:B------:R-:W-:Y:S07]  /*14810*/  HMMA.16816.F32.BF16 R8, R160.reuse, R178, R8 ;  /* 0x000000b2a008723c */ /* 0x040fee0000041808 */
[----:B------:R-:W-:Y:S01]  /*14820*/  LDSM.16.M88.4 R176, [R186+0x1000] ;  /* 0x00100000bab0783b */ /* 0x000fe20000000200 */
[C---:B---3--:R-:W-:Y:S08]  /*14830*/  HMMA.16816.F32.BF16 R12, R160.reuse, R180, R12 ;  /* 0x000000b4a00c723c */ /* 0x048ff0000004180c */
[----:B------:R-:W-:Y:S01]  /*14840*/  HMMA.16816.F32.BF16 R16, R160, R182, R16 ;  /* 0x000000b6a010723c */ /* 0x000fe20000041810 */
[----:B------:R-:W3:Y:S07]  /*14850*/  LDSM.16.M88.4 R160, [R191+0x4000] ;  /* 0x00400000bfa0783b */ /* 0x000eee0000000200 */
[C---:B----4-:R-:W-:Y:S01]  /*14860*/  HMMA.16816.F32.BF16 R4, R164.reuse, R168, R4 ;  /* 0x000000a8a404723c */ /* 0x050fe20000041804 */
[----:B------:R-:W4:Y:S07]  /*14870*/  LDSM.16.M88.4 R180, [R186+0x1800] ;  /* 0x00180000bab4783b */ /* 0x000f2e0000000200 */
[C---:B------:R-:W-:Y:S01]  /*14880*/  HMMA.16816.F32.BF16 R8, R164.reuse, R170, R8 ;  /* 0x000000aaa408723c */ /* 0x040fe20000041808 */
[----:B------:R-:W-:Y:S07]  /*14890*/  LDSM.16.M88.4 R168, [R198] ;  /* 0x00000000c6a8783b */ /* 0x000fee0000000200 */
[C---:B--2---:R-:W-:Y:S08]  /*148a0*/  HMMA.16816.F32.BF16 R12, R164.reuse, R172, R12 ;  /* 0x000000aca40c723c */ /* 0x044ff0000004180c */
[----:B------:R-:W-:Y:S01]  /*148b0*/  HMMA.16816.F32.BF16 R16, R164, R174, R16 ;  /* 0x000000aea410723c */ /* 0x000fe20000041810 */
[----:B------:R-:W2:Y:S07]  /*148c0*/  LDSM.16.M88.4 R164, [R192+0x4000] ;  /* 0x00400000c0a4783b */ /* 0x000eae0000000200 */
[C---:B---3--:R-:W-:Y:S01]  /*148d0*/  HMMA.16816.F32.BF16 R4, R160.reuse, R176, R4 ;  /* 0x000000b0a004723c */ /* 0x048fe20000041804 */
[----:B------:R-:W3:Y:S07]  /*148e0*/  LDSM.16.M88.4 R172, [R197] ;  /* 0x00000000c5ac783b */ /* 0x000eee0000000200 */
[C---:B------:R-:W-:Y:S01]  /*148f0*/  HMMA.16816.F32.BF16 R8, R160.reuse, R178, R8 ;  /* 0x000000b2a008723c */ /* 0x040fe20000041808 */
[----:B------:R-:W-:Y:S07]  /*14900*/  LDSM.16.M88.4 R176, [R185+0x1000] ;  /* 0x00100000b9b0783b */ /* 0x000fee0000000200 */
[C---:B----4-:R-:W-:Y:S08]  /*14910*/  HMMA.16816.F32.BF16 R12, R160.reuse, R180, R12 ;  /* 0x000000b4a00c723c */ /* 0x050ff0000004180c */
[----:B------:R-:W-:Y:S01]  /*14920*/  HMMA.16816.F32.BF16 R16, R160, R182, R16 ;  /* 0x000000b6a010723c */ /* 0x000fe20000041810 */
[----:B------:R-:W4:Y:S07]  /*14930*/  LDSM.16.M88.4 R160, [R194+0x4000] ;  /* 0x00400000c2a0783b */ /* 0x000f2e0000000200 */
[C---:B--2---:R-:W-:Y:S01]  /*14940*/  HMMA.16816.F32.BF16 R4, R164.reuse, R168, R4 ;  /* 0x000000a8a404723c */ /* 0x044fe20000041804 */
[----:B------:R-:W2:Y:S07]  /*14950*/  LDSM.16.M88.4 R180, [R185+0x1800] ;  /* 0x00180000b9b4783b */ /* 0x000eae0000000200 */
[C---:B------:R-:W-:Y:S01]  /*14960*/  HMMA.16816.F32.BF16 R8, R164.reuse, R170, R8 ;  /* 0x000000aaa408723c */ /* 0x040fe20000041808 */
[----:B------:R-:W-:Y:S07]  /*14970*/  LDSM.16.M88.4 R168, [R184+0x1000] ;  /* 0x00100000b8a8783b */ /* 0x000fee0000000200 */
[C---:B---3--:R-:W-:Y:S08]  /*14980*/  HMMA.16816.F32.BF16 R12, R164.reuse, R172, R12 ;  /* 0x000000aca40c723c */ /* 0x048ff0000004180c */
[----:B------:R-:W-:Y:S01]  /*14990*/  HMMA.16816.F32.BF16 R16, R164, R174, R16 ;  /* 0x000000aea410723c */ /* 0x000fe20000041810 */
[----:B------:R-:W3:Y:S07]  /*149a0*/  LDSM.16.M88.4 R164, [R193+0x4000] ;  /* 0x00400000c1a4783b */ /* 0x000eee0000000200 */
[C---:B----4-:R-:W-:Y:S01]  /*149b0*/  HMMA.16816.F32.BF16 R4, R160.reuse, R176, R4 ;  /* 0x000000b0a004723c */ /* 0x050fe20000041804 */
[----:B------:R-:W4:Y:S07]  /*149c0*/  LDSM.16.M88.4 R172, [R184+0x1800] ;  /* 0x00180000b8ac783b */ /* 0x000f2e0000000200 */
[C---:B------:R-:W-:Y:S01]  /*149d0*/  HMMA.16816.F32.BF16 R8, R160.reuse, R178, R8 ;  /* 0x000000b2a008723c */ /* 0x040fe20000041808 */
[----:B------:R-:W-:Y:S07]  /*149e0*/  LDSM.16.M88.4 R176, [R186+0x2000] ;  /* 0x00200000bab0783b */ /* 0x000fee0000000200 */
[C---:B--2---:R-:W-:Y:S08]  /*149f0*/  HMMA.16816.F32.BF16 R12, R160.reuse, R180, R12 ;  /* 0x000000b4a00c723c */ /* 0x044ff0000004180c */
[----:B------:R-:W-:Y:S01]  /*14a00*/  HMMA.16816.F32.BF16 R16, R160, R182, R16 ;  /* 0x000000b6a010723c */ /* 0x000fe20000041810 */
[----:B------:R-:W2:Y:S07]  /*14a10*/  LDSM.16.M88.4 R160, [R191+0x8000] ;  /* 0x00800000bfa0783b */ /* 0x000eae0000000200 */
[C---:B---3--:R-:W-:Y:S01]  /*14a20*/  HMMA.16816.F32.BF16 R4, R164.reuse, R168, R4 ;  /* 0x000000a8a404723c */ /* 0x048fe20000041804 */
[----:B------:R-:W3:Y:S07]  /*14a30*/  LDSM.16.M88.4 R180, [R186+0x2800] ;  /* 0x00280000bab4783b */ /* 0x000eee0000000200 */
[C---:B------:R-:W-:Y:S01]  /*14a40*/  HMMA.16816.F32.BF16 R8, R164.reuse, R170, R8 ;  /* 0x000000aaa408723c */ /* 0x040fe20000041808 */
[----:B------:R-:W-:Y:S07]  /*14a50*/  LDSM.16.M88.4 R168, [R200] ;  /* 0x00000000c8a8783b */ /* 0x000fee0000000200 */
[C---:B----4-:R-:W-:Y:S08]  /*14a60*/  HMMA.16816.F32.BF16 R12, R164.reuse, R172, R12 ;  /* 0x000000aca40c723c */ /* 0x050ff0000004180c */
[----:B------:R-:W-:Y:S01]  /*14a70*/  HMMA.16816.F32.BF16 R16, R164, R174, R16 ;  /* 0x000000aea410723c */ /* 0x000fe20000041810 */
[----:B------:R-:W4:Y:S07]  /*14a80*/  LDSM.16.M88.4 R164, [R192+0x8000] ;  /* 0x00800000c0a4783b */ /* 0x000f2e0000000200 */
[C---:B--2---:R-:W-:Y:S01]  /*14a90*/  HMMA.16816.F32.BF16 R4, R160.reuse, R176, R4 ;  /* 0x000000b0a004723c */ /* 0x044fe20000041804 */
[----:B------:R-:W2:Y:S07]  /*14aa0*/  LDSM.16.M88.4 R172, [R199] ;  /* 0x00000000c7ac783b */ /* 0x000eae0000000200 */
        /* <DEDUP_REMOVED lines=22> */
[----:B------:R-:W-:Y:S07]  /*14c10*/  LDSM.16.M88.4 R168, [R202] ;  /* 0x00000000caa8783b */ /* 0x000fee0000000200 */
[C---:B---3--:R-:W-:Y:S08]  /*14c20*/  HMMA.16816.F32.BF16 R12, R164.reuse, R172, R12 ;  /* 0x000000aca40c723c */ /* 0x048ff0000004180c */
[----:B------:R-:W-:Y:S01]  /*14c30*/  HMMA.16816.F32.BF16 R16, R164, R174, R16 ;  /* 0x000000aea410723c */ /* 0x000fe20000041810 */
[----:B------:R-:W3:Y:S07]  /*14c40*/  LDSM.16.M88.4 R164, [R192+0xc000] ;  /* 0x00c00000c0a4783b */ /* 0x000eee0000000200 */
[C---:B----4-:R-:W-:Y:S01]  /*14c50*/  HMMA.16816.F32.BF16 R4, R160.reuse, R176, R4 ;  /* 0x000000b0a004723c */ /* 0x050fe20000041804 */
[----:B------:R-:W4:Y:S07]  /*14c60*/  LDSM.16.M88.4 R172, [R201] ;  /* 0x00000000c9ac783b */ /* 0x000f2e0000000200 */
[C---:B------:R-:W-:Y:S01]  /*14c70*/  HMMA.16816.F32.BF16 R8, R160.reuse, R178, R8 ;  /* 0x000000b2a008723c */ /* 0x040fe20000041808 */
[----:B------:R-:W-:Y:S07]  /*14c80*/  LDSM.16.M88.4 R176, [R185+0x3000] ;  /* 0x00300000b9b0783b */ /* 0x000fee0000000200 */
[C---:B--2---:R-:W-:Y:S08]  /*14c90*/  HMMA.16816.F32.BF16 R12, R160.reuse, R180, R12 ;  /* 0x000000b4a00c723c */ /* 0x044ff0000004180c */
[----:B------:R-:W-:Y:S01]  /*14ca0*/  HMMA.16816.F32.BF16 R16, R160, R182, R16 ;  /* 0x000000b6a010723c */ /* 0x000fe20000041810 */
[----:B------:R-:W2:Y:S07]  /*14cb0*/  LDSM.16.M88.4 R160, [R194+0xc000] ;  /* 0x00c00000c2a0783b */ /* 0x000eae0000000200 */
[C---:B---3--:R-:W-:Y:S08]  /*14cc0*/  HMMA.16816.F32.BF16 R4, R164.reuse, R168, R4 ;  /* 0x000000a8a404723c */ /* 0x048ff00000041804 */
[C---:B------:R-:W-:Y:S01]  /*14cd0*/  HMMA.16816.F32.BF16 R8, R164.reuse, R170, R8 ;  /* 0x000000aaa408723c */ /* 0x040fe20000041808 */
[----:B------:R-:W-:Y:S07]  /*14ce0*/  LDSM.16.M88.4 R168, [R193+0xc000] ;  /* 0x00c00000c1a8783b */ /* 0x000fee0000000200 */
[C---:B----4-:R-:W-:Y:S08]  /*14cf0*/  HMMA.16816.F32.BF16 R12, R164.reuse, R172, R12 ;  /* 0x000000aca40c723c */ /* 0x050ff0000004180c */
[----:B------:R-:W-:Y:S01]  /*14d00*/  HMMA.16816.F32.BF16 R16, R164, R174, R16 ;  /* 0x000000aea410723c */ /* 0x000fe20000041810 */
[----:B------:R-:W3:Y:S07]  /*14d10*/  LDSM.16.M88.4 R164, [R185+0x3800] ;  /* 0x00380000b9a4783b */ /* 0x000eee0000000200 */
[C---:B--2---:R-:W-:Y:S01]  /*14d20*/  HMMA.16816.F32.BF16 R4, R160.reuse, R176, R4 ;  /* 0x000000b0a004723c */ /* 0x044fe20000041804 */
[----:B------:R-:W2:Y:S07]  /*14d30*/  LDSM.16.M88.4 R172, [R184+0x3000] ;  /* 0x00300000b8ac783b */ /* 0x000eae0000000200 */
[C---:B------:R-:W-:Y:S08]  /*14d40*/  HMMA.16816.F32.BF16 R8, R160.reuse, R178, R8 ;  /* 0x000000b2a008723c */ /* 0x040ff00000041808 */
[C---:B---3--:R-:W-:Y:S08]  /*14d50*/  HMMA.16816.F32.BF16 R12, R160.reuse, R164, R12 ;  /* 0x000000a4a00c723c */ /* 0x048ff0000004180c */
[----:B------:R-:W-:Y:S01]  /*14d60*/  HMMA.16816.F32.BF16 R16, R160, R166, R16 ;  /* 0x000000a6a010723c */ /* 0x000fe20000041810 */
[----:B------:R-:W3:Y:S01]  /*14d70*/  LDSM.16.M88.4 R160, [R184+0x3800] ;  /* 0x00380000b8a0783b */ /* 0x000ee20000000200 */
[----:B------:R-:W-:Y:S06]  /*14d80*/  DEPBAR.LE SB0, 0x0 ;  /* 0x000080000000791a */ /* 0x000fec0000000000 */
[C---:B--2---:R-:W-:Y:S01]  /*14d90*/  HMMA.16816.F32.BF16 R4, R168.reuse, R172, R4 ;  /* 0x000000aca804723c */ /* 0x044fe20000041804 */
[----:B------:R-:W-:Y:S07]  /*14da0*/  BAR.SYNC.DEFER_BLOCKING 0x0 ;  /* 0x0000000000007b1d */ /* 0x000fee0000010000 */
[C---:B------:R-:W-:Y:S11]  /*14db0*/  HMMA.16816.F32.BF16 R8, R168.reuse, R174, R8 ;  /* 0x000000aea808723c */ /* 0x040ff60000041808 */
[----:B------:R-:W-:Y:S05]  /*14dc0*/  @!UPT UIADD3 URZ, URZ, URZ, URZ ;  /* 0x0000003f3f3ff290 */ /* 0x000fea000fffe03f */
[----:B------:R-:W-:Y:S04]  /*14dd0*/  FMUL.FTZ R0, R4, c[0x0][0x320] ;  /* 0x0000c80004007a20 */ /* 0x000fe80000410000 */
[----:B------:R2:W-:Y:S01]  /*14de0*/  MUFU.TANH R165, R0 ;  /* 0x0000000000a57308 */ /* 0x0005e20000002400 */
[C---:B---3--:R-:W-:Y:S08]  /*14df0*/  HMMA.16816.F32.BF16 R12, R168.reuse, R160, R12 ;  /* 0x000000a0a80c723c */ /* 0x048ff0000004180c */
[----:B------:R-:W-:Y:S04]  /*14e00*/  HMMA.16816.F32.BF16 R16, R168, R162, R16 ;  /* 0x000000a2a810723c */ /* 0x000fe80000041810 */
[----:B--2---:R-:W-:Y:S04]  /*14e10*/  FMUL.FTZ R0, R5, c[0x0][0x320] ;  /* 0x0000c80005007a20 */ /* 0x004fe80000410000 */
[----:B------:R2:W-:Y:S11]  /*14e20*/  MUFU.TANH R164, R0 ;  /* 0x0000000000a47308 */ /* 0x0005f60000002400 */
[----:B------:R-:W-:Y:S05]  /*14e30*/  @!UPT UIADD3 URZ, URZ, URZ, URZ ;  /* 0x0000003f3f3ff290 */ /* 0x000fea000fffe03f */
[----:B-1----:R-:W-:Y:S04]  /*14e40*/  FMUL.FTZ R2, R18, c[0x0][0x320] ;  /* 0x0000c80012027a20 */ /* 0x002fe80000410000 */
[----:B------:R-:W-:Y:S01]  /*14e50*/  MUFU.TANH R142, R2 ;  /* 0x00000002008e7308 */ /* 0x000fe20000002400 */
[----:B--2---:R-:W-:Y:S09]  /*14e60*/  FMUL.FTZ R0, R6, c[0x0][0x320] ;  /* 0x0000c80006007a20 */ /* 0x004ff20000410000 */
[----:B------:R1:W2:Y:S02]  /*14e70*/  MUFU.TANH R166, R0 ;  /* 0x0000000000a67308 */ /* 0x0002a40000002400 */
[----:B-1----:R-:W-:Y:S01]  /*14e80*/  FMUL.FTZ R0, R7, c[0x0][0x320] ;  /* 0x0000c80007007a20 */ /* 0x002fe20000410000 */
[----:B--2---:R-:W-:Y:S07]  /*14e90*/  FMNMX.FTZ R3, R166, R135, !PT ;  /* 0x00000087a6037209 */ /* 0x004fee0007810000 */
[----:B------:R1:W2:Y:S02]  /*14ea0*/  MUFU.TANH R167, R0 ;  /* 0x0000000000a77308 */ /* 0x0002a40000002400 */
[----:B-1----:R-:W-:Y:S01]  /*14eb0*/  FMUL.FTZ R0, R8, c[0x0][0x320] ;  /* 0x0000c80008007a20 */ /* 0x002fe20000410000 */
[----:B--2---:R-:W-:Y:S07]  /*14ec0*/  FMNMX.FTZ R3, R167, R3, !PT ;  /* 0x00000003a7037209 */ /* 0x004fee0007810000 */
[----:B------:R1:W2:Y:S02]  /*14ed0*/  MUFU.TANH R6, R0 ;  /* 0x0000000000067308 */ /* 0x0002a40000002400 */
[----:B-1----:R-:W-:Y:S08]  /*14ee0*/  FMUL.FTZ R0, R9, c[0x0][0x320] ;  /* 0x0000c80009007a20 */ /* 0x002ff00000410000 */
[----:B------:R1:W3:Y:S02]  /*14ef0*/  MUFU.TANH R7, R0 ;  /* 0x0000000000077308 */ /* 0x0002e40000002400 */
[----:B-1----:R-:W-:Y:S08]  /*14f00*/  FMUL.FTZ R0, R10, c[0x0][0x320] ;  /* 0x0000c8000a007a20 */ /* 0x002ff00000410000 */
[----:B------:R1:W4:Y:S02]  /*14f10*/  MUFU.TANH R8, R0 ;  /* 0x0000000000087308 */ /* 0x0003240000002400 */
[----:B-1----:R-:W-:Y:S08]  /*14f20*/  FMUL.FTZ R0, R11, c[0x0][0x320] ;  /* 0x0000c8000b007a20 */ /* 0x002ff00000410000 */
[----:B------:R1:W-:Y:S02]  /*14f30*/  MUFU.TANH R9, R0 ;  /* 0x0000000000097308 */ /* 0x0003e40000002400 */
[----:B-1----:R-:W-:Y:S08]  /*14f40*/  FMUL.FTZ R0, R12, c[0x0][0x320] ;  /* 0x0000c8000c007a20 */ /* 0x002ff00000410000 */
[----:B------:R1:W5:Y:S02]  /*14f50*/  MUFU.TANH R168, R0 ;  /* 0x0000000000a87308 */ /* 0x0003640000002400 */
[----:B-1----:R-:W-:Y:S08]  /*14f60*/  FMUL.FTZ R0, R13, c[0x0][0x320] ;  /* 0x0000c8000d007a20 */ /* 0x002ff00000410000 */
[----:B------:R1:W1:Y:S02]  /*14f70*/  MUFU.TANH R169, R0 ;  /* 0x0000000000a97308 */ /* 0x0002640000002400 */
[----:B-1----:R-:W-:Y:S08]  /*14f80*/  FMUL.FTZ R0, R14, c[0x0][0x320] ;  /* 0x0000c8000e007a20 */ /* 0x002ff00000410000 */
[----:B------:R1:W1:Y:S02]  /*14f90*/  MUFU.TANH R170, R0 ;  /* 0x0000000000aa7308 */ /* 0x0002640000002400 */
[----:B-1----:R-:W-:Y:S08]  /*14fa0*/  FMUL.FTZ R0, R15, c[0x0][0x320] ;  /* 0x0000c8000f007a20 */ /* 0x002ff00000410000 */
[----:B------:R1:W-:Y:S02]  /*14fb0*/  MUFU.TANH R171, R0 ;  /* 0x0000000000ab7308 */ /* 0x0003e40000002400 */
[----:B-1----:R-:W-:Y:S08]  /*14fc0*/  FMUL.FTZ R0, R16, c[0x0][0x320] ;  /* 0x0000c80010007a20 */ /* 0x002ff00000410000 */
[----:B------:R1:W1:Y:S02]  /*14fd0*/  MUFU.TANH R174, R0 ;  /* 0x0000000000ae7308 */ /* 0x0002640000002400 */
[----:B-1----:R-:W-:Y:S08]  /*14fe0*/  FMUL.FTZ R0, R17, c[0x0][0x320] ;  /* 0x0000c80011007a20 */ /* 0x002ff00000410000 */
[----:B------:R1:W1:Y:S02]  /*14ff0*/  MUFU.TANH R177, R0 ;  /* 0x0000000000b17308 */ /* 0x0002640000002400 */
[----:B-1----:R-:W-:Y:S04]  /*15000*/  FMNMX.FTZ R0, R165, R134, !PT ;  /* 0x00000086a5007209 */ /* 0x002fe80007810000 */
[----:B------:R-:W-:Y:S01]  /*15010*/  FMNMX.FTZ R2, R164, R0, !PT ;  /* 0x00000000a4027209 */ /* 0x000fe20007810000 */
[----:B------:R-:W-:Y:S03]  /*15020*/  FMUL.FTZ R0, R19, c[0x0][0x320] ;  /* 0x0000c80013007a20 */ /* 0x000fe60000410000 */
[----:B--2---:R-:W-:Y:S01]  /*15030*/  FMNMX.FTZ R2, R6, R2, !PT ;  /* 0x0000000206027209 */ /* 0x004fe20007810000 */
[----:B------:R3:W1:Y:S03]  /*15040*/  MUFU.TANH R143, R0 ;  /* 0x00000000008f7308 */ /* 0x0006660000002400 */
[----:B---3--:R-:W-:Y:S02]  /*15050*/  FMNMX.FTZ R0, R7, R2, !PT ;  /* 0x0000000207007209 */ /* 0x008fe40007810000 */
[----:B----4-:R-:W-:Y:S02]  /*15060*/  FMNMX.FTZ R2, R8, R3, !PT ;  /* 0x0000000308027209 */ /* 0x010fe40007810000 */
[----:B-----5:R-:W-:Y:S02]  /*15070*/  FMNMX.FTZ R0, R168, R0, !PT ;  /* 0x00000000a8007209 */ /* 0x020fe40007810000 */
[----:B------:R-:W-:Y:S02]  /*15080*/  FMNMX.FTZ R2, R9, R2, !PT ;  /* 0x0000000209027209 */ /* 0x000fe40007810000 */
[----:B------:R-:W-:Y:S02]  /*15090*/  FMNMX.FTZ R0, R169, R0, !PT ;  /* 0x00000000a9007209 */ /* 0x000fe40007810000 */
[----:B------:R-:W-:Y:S02]  /*150a0*/  FMNMX.FTZ R2, R170, R2, !PT ;  /* 0x00000002aa027209 */ /* 0x000fe40007810000 */
[----:B------:R-:W-:Y:S02]  /*150b0*/  FMNMX.FTZ R3, R174, R0, !PT ;  /* 0x00000000ae037209 */ /* 0x000fe40007810000 */
[----:B------:R-:W-:Y:S02]  /*150c0*/  FMNMX.FTZ R0, R171, R2, !PT ;  /* 0x00000002ab007209 */ /* 0x000fe40007810000 */
[----:B------:R-:W-:Y:S02]  /*150d0*/  FMNMX.FTZ R3, R177, R3, !PT ;  /* 0x00000003b1037209 */ /* 0x000fe40007810000 */
[----:B------:R-:W-:Y:S03]  /*150e0*/  FMNMX.FTZ R0, R142, R0, !PT ;  /* 0x000000008e007209 */ /* 0x000fe60007810000 */
[----:B------:R-:W2:Y:S01]  /*150f0*/  SHFL.BFLY PT, R4, R3, 0x2, 0x1f ;  /* 0x0c401f0003047f89 */ /* 0x000ea200000e0000 */
[----:B-1----:R-:W-:Y:S07]  /*15100*/  FMNMX.FTZ R0, R143, R0, !PT ;  /* 0x000000008f007209 */ /* 0x002fee0007810000 */
[----:B------:R-:W1:Y:S01]  /*15110*/  SHFL.BFLY PT, R2, R0, 0x2, 0x1f ;  /* 0x0c401f0000027f89 */ /* 0x000e6200000e0000 */
[----:B--2---:R-:W-:Y:S07]  /*15120*/  FMNMX.FTZ R4, R3, R4, !PT ;  /* 0x0000000403047209 */ /* 0x004fee0007810000 */
[----:B------:R-:W2:Y:S01]  /*15130*/  SHFL.BFLY PT, R5, R4, 0x1, 0x1f ;  /* 0x0c201f0004057f89 */ /* 0x000ea200000e0000 */
[----:B-1----:R-:W-:Y:S07]  /*15140*/  FMNMX.FTZ R0, R0, R2, !PT ;  /* 0x0000000200007209 */ /* 0x002fee0007810000 */
[----:B------:R-:W1:Y:S01]  /*15150*/  SHFL.BFLY PT, R3, R0, 0x1, 0x1f ;  /* 0x0c201f0000037f89 */ /* 0x000e6200000e0000 */
[----:B--2---:R-:W-:Y:S05]  /*15160*/  FMNMX.FTZ R133, R4, R5, !PT ;  /* 0x0000000504857209 */ /* 0x004fea0007810000 */
[C---:B------:R-:W-:Y:S01]  /*15170*/  FADD.FTZ R2, -R133.reuse, R134 ;  /* 0x0000008685027221 */ /* 0x040fe20000010100 */
[----:B-1----:R-:W-:Y:S03]  /*15180*/  FMNMX.FTZ R132, R0, R3, !PT ;  /* 0x0000000300847209 */ /* 0x002fe60007810000 */
[----:B------:R-:W-:Y:S04]  /*15190*/  FMUL.FTZ R0, R2, c[0x0][0x2d0] ;  /* 0x0000b40002007a20 */ /* 0x000fe80000410000 */
[----:B------:R1:W2:Y:S02]  /*151a0*/  MUFU.EX2 R2, R0 ;  /* 0x0000000000027308 */ /* 0x0002a40000000800 */
[----:B-1----:R-:W-:Y:S02]  /*151b0*/  FADD.FTZ R0, -R132, R135 ;  /* 0x0000008784007221 */ /* 0x002fe40000010100 */
[----:B------:R-:W-:Y:S02]  /*151c0*/  FMUL.FTZ R135, R133, c[0x0][0x2d0] ;  /* 0x0000b40085877a20 */ /* 0x000fe40000410000 */
[----:B------:R-:W-:Y:S02]  /*151d0*/  FMUL.FTZ R0, R0, c[0x0][0x2d0] ;  /* 0x0000b40000007a20 */ /* 0x000fe40000410000 */
[--C-:B------:R-:W-:Y:S02]  /*151e0*/  FFMA.FTZ R3, R165, c[0x0][0x2d0], -R135.reuse ;  /* 0x0000b400a5037a23 */ /* 0x100fe40000010887 */
[--C-:B------:R-:W-:Y:S02]  /*151f0*/  FFMA.FTZ R4, R6, c[0x0][0x2d0], -R135.reuse ;  /* 0x0000b40006047a23 */ /* 0x100fe40000010887 */
[----:B------:R1:W-:Y:S01]  /*15200*/  MUFU.EX2 R206, R3 ;  /* 0x0000000300ce7308 */ /* 0x0003e20000000800 */
[--C-:B------:R-:W-:Y:S02]  /*15210*/  FFMA.FTZ R7, R7, c[0x0][0x2d0], -R135.reuse ;  /* 0x0000b40007077a23 */ /* 0x100fe40000010887 */
[C---:B--2---:R-:W-:Y:S02]  /*15220*/  FMUL.FTZ R16, R2.reuse, R156 ;  /* 0x0000009c02107220 */ /* 0x044fe40000410000 */
[----:B------:R-:W-:Y:S02]  /*15230*/  FMUL.FTZ R17, R2, R157 ;  /* 0x0000009d02117220 */ /* 0x000fe40000410000 */
[--C-:B------:R-:W-:Y:S02]  /*15240*/  FFMA.FTZ R134, R168, c[0x0][0x2d0], -R135.reuse ;  /* 0x0000b400a8867a23 */ /* 0x100fe40000010887 */
[C---:B------:R-:W-:Y:S01]  /*15250*/  FMUL.FTZ R20, R2.reuse, R20 ;  /* 0x0000001402147220 */ /* 0x040fe20000410000 */
[----:B------:R2:W-:Y:S01]  /*15260*/  MUFU.EX2 R183, R4 ;  /* 0x0000000400b77308 */ /* 0x0005e20000000800 */
[C---:B------:R-:W-:Y:S02]  /*15270*/  FMUL.FTZ R21, R2.reuse, R21 ;  /* 0x0000001502157220 */ /* 0x040fe40000410000 */
[C---:B------:R-:W-:Y:S02]  /*15280*/  FMUL.FTZ R24, R2.reuse, R24 ;  /* 0x0000001802187220 */ /* 0x040fe40000410000 */
[C---:B------:R-:W-:Y:S02]  /*15290*/  FMUL.FTZ R25, R2.reuse, R25 ;  /* 0x0000001902197220 */ /* 0x040fe40000410000 */
[C---:B------:R-:W-:Y:S02]  /*152a0*/  FMUL.FTZ R28, R2.reuse, R28 ;  /* 0x0000001c021c7220 */ /* 0x040fe40000410000 */
[C---:B------:R-:W-:Y:S01]  /*152b0*/  FMUL.FTZ R29, R2.reuse, R29 ;  /* 0x0000001d021d7220 */ /* 0x040fe20000410000 */
[----:B------:R-:W-:Y:S01]  /*152c0*/  MUFU.EX2 R182, R7 ;  /* 0x0000000700b67308 */ /* 0x000fe20000000800 */
[C---:B------:R-:W-:Y:S02]  /*152d0*/  FMUL.FTZ R32, R2.reuse, R32 ;  /* 0x0000002002207220 */ /* 0x040fe40000410000 */
[----:B------:R-:W-:Y:S02]  /*152e0*/  FMUL.FTZ R33, R2, R33 ;  /* 0x0000002102217220 */ /* 0x000fe40000410000 */
[----:B-1----:R-:W-:Y:S02]  /*152f0*/  FFMA.FTZ R3, R164, c[0x0][0x2d0], -R135 ;  /* 0x0000b400a4037a23 */ /* 0x002fe40000010887 */
[C---:B------:R-:W-:Y:S02]  /*15300*/  FMUL.FTZ R36, R2.reuse, R36 ;  /* 0x0000002402247220 */ /* 0x040fe40000410000 */
[C---:B------:R-:W-:Y:S01]  /*15310*/  FMUL.FTZ R37, R2.reuse, R37 ;  /* 0x0000002502257220 */ /* 0x040fe20000410000 */
[----:B------:R1:W-:Y:S01]  /*15320*/  MUFU.EX2 R205, R3 ;  /* 0x0000000300cd7308 */ /* 0x0003e20000000800 */
[C---:B------:R-:W-:Y:S02]  /*15330*/  FMUL.FTZ R40, R2.reuse, R40 ;  /* 0x0000002802287220 */ /* 0x040fe40000410000 */
[----:B------:R-:W-:Y:S02]  /*15340*/  FMUL.FTZ R41, R2, R41 ;  /* 0x0000002902297220 */ /* 0x000fe40000410000 */
[----:B--2---:R-:W-:Y:S04]  /*15350*/  @P0 IMAD.WIDE.U32 R4, R204, c[0x0][0x1e0], RZ ;  /* 0x00007800cc040a25 */ /* 0x004fe800078e00ff */
[----:B------:R-:W-:Y:S01]  /*15360*/  FMUL.FTZ R44, R2, R44 ;  /* 0x0000002c022c7220 */ /* 0x000fe20000410000 */
[----:B------:R-:W-:Y:S01]  /*15370*/  @P0 LEA R6, P1, R4, R218, 0x5 ;  /* 0x000000da04060211 */ /* 0x000fe200078228ff */
[----:B------:R-:W2:Y:S01]  /*15380*/  MUFU.EX2 R0, R0 ;  /* 0x0000000000007308 */ /* 0x000ea20000000800 */
[C---:B------:R-:W-:Y:S02]  /*15390*/  FMUL.FTZ R45, R2.reuse, R45 ;  /* 0x0000002d022d7220 */ /* 0x040fe40000410000 */
[C---:B------:R-:W-:Y:S02]  /*153a0*/  FMUL.FTZ R48, R2.reuse, R48 ;  /* 0x0000003002307220 */ /* 0x040fe40000410000 */
[C---:B------:R-:W-:Y:S02]  /*153b0*/  FMUL.FTZ R49, R2.reuse, R49 ;  /* 0x0000003102317220 */ /* 0x040fe40000410000 */
[C---:B------:R-:W-:Y:S02]  /*153c0*/  FMUL.FTZ R52, R2.reuse, R52 ;  /* 0x0000003402347220 */ /* 0x040fe40000410000 */
[C---:B------:R-:W-:Y:S01]  /*153d0*/  FMUL.FTZ R53, R2.reuse, R53 ;  /* 0x0000003502357220 */ /* 0x040fe20000410000 */
[----:B------:R3:W-:Y:S01]  /*153e0*/  MUFU.EX2 R181, R134 ;  /* 0x0000008600b57308 */ /* 0x0007e20000000800 */
[C---:B------:R-:W-:Y:S01]  /*153f0*/  FMUL.FTZ R56, R2.reuse, R56 ;  /* 0x0000003802387220 */ /* 0x040fe20000410000 */
[----:B-1----:R-:W-:Y:S01]  /*15400*/  @P0 SHF.R.S32.HI R3, RZ, 0x1f, R204 ;  /* 0x0000001fff030819 */ /* 0x002fe200000114cc */
[C---:B------:R-:W-:Y:S02]  /*15410*/  FMUL.FTZ R57, R2.reuse, R57 ;  /* 0x0000003902397220 */ /* 0x040fe40000410000 */
[C---:B------:R-:W-:Y:S02]  /*15420*/  FMUL.FTZ R60, R2.reuse, R60 ;  /* 0x0000003c023c7220 */ /* 0x040fe40000410000 */
[----:B------:R-:W-:Y:S02]  /*15430*/  @P0 IMAD R3, R3, c[0x0][0x1e0], RZ ;  /* 0x0000780003030a24 */ /* 0x000fe400078e02ff */
[----:B------:R-:W-:Y:S02]  /*15440*/  FMUL.FTZ R61, R2, R61 ;  /* 0x0000003d023d7220 */ /* 0x000fe40000410000 */
[----:B------:R-:W-:Y:S02]  /*15450*/  @P0 IMAD R3, R204, c[0x0][0x1e4], R3 ;  /* 0x00007900cc030a24 */ /* 0x000fe400078e0203 */
[C---:B--2---:R-:W-:Y:S02]  /*15460*/  FMUL.FTZ R10, R0.reuse, R150 ;  /* 0x00000096000a7220 */ /* 0x044fe40000410000 */
[----:B------:R-:W-:Y:S01]  /*15470*/  FMUL.FTZ R11, R0, R151 ;  /* 0x00000097000b7220 */ /* 0x000fe20000410000 */
[----:B------:R-:W-:Y:S01]  /*15480*/  @P0 IADD3 R5, R5, R3, RZ ;  /* 0x0000000305050210 */ /* 0x000fe20007ffe0ff */
[----:B------:R-:W-:Y:S02]  /*15490*/  FMUL.FTZ R3, R132, c[0x0][0x2d0] ;  /* 0x0000b40084037a20 */ /* 0x000fe40000410000 */
[----:B------:R-:W-:Y:S01]  /*154a0*/  FMUL.FTZ R18, R0, R158 ;  /* 0x0000009e00127220 */ /* 0x000fe20000410000 */
[----:B------:R-:W-:Y:S01]  /*154b0*/  @P0 LEA.HI.X R5, R4, R222, R5, 0x5, P1 ;  /* 0x000000de04050211 */ /* 0x000fe200008f2c05 */
[----:B------:R-:W-:Y:S01]  /*154c0*/  FFMA.FTZ R7, R166, c[0x0][0x2d0], -R3 ;  /* 0x0000b400a6077a23 */ /* 0x000fe20000010803 */
[----:B------:R-:W-:Y:S01]  /*154d0*/  @P0 LEA R4, P1, R6, c[0x0][0x1c8], 0x1 ;  /* 0x0000720006040a11 */ /* 0x000fe200078208ff */
[----:B------:R-:W-:Y:S02]  /*154e0*/  FMUL.FTZ R19, R0, R159 ;  /* 0x0000009f00137220 */ /* 0x000fe40000410000 */
[----:B------:R1:W-:Y:S01]  /*154f0*/  MUFU.EX2 R179, R7 ;  /* 0x0000000700b37308 */ /* 0x0003e20000000800 */
[----:B------:R-:W-:Y:S01]  /*15500*/  @P0 LEA.HI.X R5, R6, c[0x0][0x1cc], R5, 0x1, P1 ;  /* 0x0000730006050a11 */ /* 0x000fe200008f0c05 */
[----:B------:R-:W-:Y:S02]  /*15510*/  FFMA.FTZ R6, R167, c[0x0][0x2d0], -R3 ;  /* 0x0000b400a7067a23 */ /* 0x000fe40000010803 */
[----:B---3--:R-:W-:Y:S02]  /*15520*/  FFMA.FTZ R134, R169, c[0x0][0x2d0], -R135 ;  /* 0x0000b400a9867a23 */ /* 0x008fe40000010887 */
[----:B------:R2:W-:Y:S01]  /*15530*/  @P0 LDGSTS.E.BYPASS.LTC128B.128 [R203+0xc080], [R4.64], !P2 ;  /* 0x0c08000004cb0fae */ /* 0x0005e2000d101d46 */
[C---:B------:R-:W-:Y:S02]  /*15540*/  FMUL.FTZ R22, R0.reuse, R22 ;  /* 0x0000001600167220 */ /* 0x040fe40000410000 */
[C---:B------:R-:W-:Y:S01]  /*15550*/  FMUL.FTZ R23, R0.reuse, R23 ;  /* 0x0000001700177220 */ /* 0x040fe20000410000 */
[----:B------:R3:W4:Y:S01]  /*15560*/  MUFU.EX2 R178, R6 ;  /* 0x0000000600b27308 */ /* 0x0007220000000800 */
[C---:B------:R-:W-:Y:S02]  /*15570*/  FMUL.FTZ R26, R0.reuse, R26 ;  /* 0x0000001a001a7220 */ /* 0x040fe40000410000 */
[C---:B------:R-:W-:Y:S01]  /*15580*/  FMUL.FTZ R27, R0.reuse, R27 ;  /* 0x0000001b001b7220 */ /* 0x040fe20000410000 */
[----:B------:R2:W-:Y:S01]  /*15590*/  @P0 LDGSTS.E.BYPASS.LTC128B.128 [R203+0xd080], [R4.64+0x80], !P6 ;  /* 0x0d08008004cb0fae */ /* 0x0005e2000f101d46 */
[C---:B------:R-:W-:Y:S02]  /*155a0*/  FMUL.FTZ R30, R0.reuse, R30 ;  /* 0x0000001e001e7220 */ /* 0x040fe40000410000 */
[C---:B------:R-:W-:Y:S02]  /*155b0*/  FMUL.FTZ R31, R0.reuse, R31 ;  /* 0x0000001f001f7220 */ /* 0x040fe40000410000 */
[C---:B------:R-:W-:Y:S01]  /*155c0*/  FMUL.FTZ R34, R0.reuse, R34 ;  /* 0x0000002200227220 */ /* 0x040fe20000410000 */
[----:B------:R5:W-:Y:S01]  /*155d0*/  MUFU.EX2 R180, R134 ;  /* 0x0000008600b47308 */ /* 0x000be20000000800 */
[C---:B------:R-:W-:Y:S01]  /*155e0*/  FMUL.FTZ R35, R0.reuse, R35 ;  /* 0x0000002300237220 */ /* 0x040fe20000410000 */
[----:B------:R2:W-:Y:S01]  /*155f0*/  @P0 LDGSTS.E.BYPASS.LTC128B.128 [R203+0xe080], [R4.64+0x100], !P5 ;  /* 0x0e08010004cb0fae */ /* 0x0005e2000e901d46 */
[C---:B------:R-:W-:Y:S02]  /*15600*/  FMUL.FTZ R38, R0.reuse, R38 ;  /* 0x0000002600267220 */ /* 0x040fe40000410000 */
[C---:B-1----:R-:W-:Y:S02]  /*15610*/  FMUL.FTZ R7, R0.reuse, R147 ;  /* 0x0000009300077220 */ /* 0x042fe40000410000 */
[C---:B------:R-:W-:Y:S02]  /*15620*/  FMUL.FTZ R39, R0.reuse, R39 ;  /* 0x0000002700277220 */ /* 0x040fe40000410000 */
[C---:B------:R-:W-:Y:S01]  /*15630*/  FMUL.FTZ R42, R0.reuse, R42 ;  /* 0x0000002a002a7220 */ /* 0x040fe20000410000 */
[----:B------:R2:W-:Y:S01]  /*15640*/  @P0 LDGSTS.E.BYPASS.LTC128B.128 [R203+0xf080], [R4.64+0x180], !P4 ;  /* 0x0f08018004cb0fae */ /* 0x0005e2000e101d46 */
[C---:B------:R-:W-:Y:S02]  /*15650*/  FMUL.FTZ R43, R0.reuse, R43 ;  /* 0x0000002b002b7220 */ /* 0x040fe40000410000 */
[----:B------:R-:W-:Y:S02]  /*15660*/  FMUL.FTZ R46, R0, R46 ;  /* 0x0000002e002e7220 */ /* 0x000fe40000410000 */
[--C-:B---3--:R-:W-:Y:S02]  /*15670*/  FFMA.FTZ R6, R8, c[0x0][0x2d0], -R3.reuse ;  /* 0x0000b40008067a23 */ /* 0x108fe40000010803 */
[----:B------:R-:W-:Y:S01]  /*15680*/  FMUL.FTZ R8, R2, R148 ;  /* 0x0000009402087220 */ /* 0x000fe20000410000 */
[----:B------:R-:W1:Y:S01]  /*15690*/  LDSM.16.MT88.4 R12, [R187] ;  /* 0x00000000bb0c783b */ /* 0x000e620000004200 */
[----:B------:R3:W-:Y:S01]  /*156a0*/  MUFU.EX2 R176, R6 ;  /* 0x0000000600b07308 */ /* 0x0007e20000000800 */
[C---:B------:R-:W-:Y:S02]  /*156b0*/  FMUL.FTZ R47, R0.reuse, R47 ;  /* 0x0000002f002f7220 */ /* 0x040fe40000410000 */
[----:B------:R-:W-:Y:S02]  /*156c0*/  FMUL.FTZ R50, R0, R50 ;  /* 0x0000003200327220 */ /* 0x000fe40000410000 */
[--C-:B-----5:R-:W-:Y:S02]  /*156d0*/  FFMA.FTZ R134, R170, c[0x0][0x2d0], -R3.reuse ;  /* 0x0000b400aa867a23 */ /* 0x120fe40000010803 */
[----:B------:R-:W5:Y:S01]  /*156e0*/  LDSM.16.MT88.4 R160, [R188] ;  /* 0x00000000bca0783b */ /* 0x000f620000004200 */
[C---:B------:R-:W-:Y:S02]  /*156f0*/  FMUL.FTZ R51, R0.reuse, R51 ;  /* 0x0000003300337220 */ /* 0x040fe40000410000 */
[C---:B------:R-:W-:Y:S01]  /*15700*/  FMUL.FTZ R54, R0.reuse, R54 ;  /* 0x0000003600367220 */ /* 0x040fe20000410000 */
[----:B------:R1:W-:Y:S01]  /*15710*/  MUFU.EX2 R173, R134 ;  /* 0x0000008600ad7308 */ /* 0x0003e20000000800 */
[C---:B------:R-:W-:Y:S02]  /*15720*/  FMUL.FTZ R55, R0.reuse, R55 ;  /* 0x0000003700377220 */ /* 0x040fe40000410000 */
[C---:B------:R-:W-:Y:S01]  /*15730*/  FMUL.FTZ R58, R0.reuse, R58 ;  /* 0x0000003a003a7220 */ /* 0x040fe20000410000 */
[----:B------:R-:W5:Y:S01]  /*15740*/  LDSM.16.MT88.4 R164, [R190] ;  /* 0x00000000bea4783b */ /* 0x000f620000004200 */
[----:B------:R-:W-:Y:S02]  /*15750*/  FMUL.FTZ R59, R0, R59 ;  /* 0x0000003b003b7220 */ /* 0x000fe40000410000 */
[--C-:B--2---:R-:W-:Y:S02]  /*15760*/  FFMA.FTZ R4, R9, c[0x0][0x2d0], -R3.reuse ;  /* 0x0000b40009047a23 */ /* 0x104fe40000010803 */
[----:B------:R-:W-:Y:S01]  /*15770*/  FMUL.FTZ R5, R2, R145 ;  /* 0x0000009102057220 */ /* 0x000fe20000410000 */
[----:B----4-:R-:W-:Y:S01]  /*15780*/  F2FP.BF16.PACK_AB R145, R178, R179 ;  /* 0x000000b3b291723e */ /* 0x010fe200000010ff */
[----:B------:R-:W2:Y:S01]  /*15790*/  MUFU.EX2 R175, R4 ;  /* 0x0000000400af7308 */ /* 0x000ea20000000800 */
[----:B------:R-:W-:Y:S01]  /*157a0*/  FMUL.FTZ R9, R2, R149 ;  /* 0x0000009502097220 */ /* 0x000fe20000410000 */
[----:B------:R-:W-:Y:S01]  /*157b0*/  LDSM.16.MT88.4 R156, [R188+0x1000] ;  /* 0x00100000bc9c783b */ /* 0x000fe20000004200 */
[----:B---3--:R-:W-:Y:S01]  /*157c0*/  FMUL.FTZ R6, R0, R146 ;  /* 0x0000009200067220 */ /* 0x008fe20000410000 */
[----:B------:R-:W-:Y:S01]  /*157d0*/  F2FP.BF16.PACK_AB R146, R182, R183 ;  /* 0x000000b7b692723e */ /* 0x000fe200000010ff */
[C---:B------:R-:W-:Y:S02]  /*157e0*/  FMUL.FTZ R62, R0.reuse, R62 ;  /* 0x0000003e003e7220 */ /* 0x040fe40000410000 */
[----:B------:R-:W-:Y:S02]  /*157f0*/  FMUL.FTZ R63, R0, R63 ;  /* 0x0000003f003f7220 */ /* 0x000fe40000410000 */
[C---:B------:R-:W-:Y:S01]  /*15800*/  FMUL.FTZ R64, R2.reuse, R64 ;  /* 0x0000004002407220 */ /* 0x040fe20000410000 */
[----:B------:R-:W3:Y:S01]  /*15810*/  LDSM.16.MT88.4 R148, [R189] ;  /* 0x00000000bd94783b */ /* 0x000ee20000004200 */
[----:B------:R-:W-:Y:S02]  /*15820*/  FMUL.FTZ R65, R2, R65 ;  /* 0x0000004102417220 */ /* 0x000fe40000410000 */
[----:B-1----:R-:W-:Y:S02]  /*15830*/  FFMA.FTZ R134, R171, c[0x0][0x2d0], -R3 ;  /* 0x0000b400ab867a23 */ /* 0x002fe40000010803 */
[C---:B------:R-:W-:Y:S02]  /*15840*/  FMUL.FTZ R66, R0.reuse, R66 ;  /* 0x0000004200427220 */ /* 0x040fe40000410000 */
[----:B------:R-:W-:Y:S01]  /*15850*/  FMUL.FTZ R67, R0, R67 ;  /* 0x0000004300437220 */ /* 0x000fe20000410000 */
[----:B------:R-:W-:Y:S01]  /*15860*/  LDSM.16.MT88.4 R168, [R189+0x800] ;  /* 0x00080000bda8783b */ /* 0x000fe20000004200 */
[C---:B------:R-:W-:Y:S01]  /*15870*/  FMUL.FTZ R68, R2.reuse, R68 ;  /* 0x0000004402447220 */ /* 0x040fe20000410000 */
[----:B------:R-:W1:Y:S01]  /*15880*/  MUFU.EX2 R172, R134 ;  /* 0x0000008600ac7308 */ /* 0x000e620000000800 */
[----:B------:R-:W-:Y:S02]  /*15890*/  FMUL.FTZ R69, R2, R69 ;  /* 0x0000004502457220 */ /* 0x000fe40000410000 */
[----:B------:R-:W-:Y:S01]  /*158a0*/  FMUL.FTZ R70, R0, R70 ;  /* 0x0000004600467220 */ /* 0x000fe20000410000 */
[----:B--2---:R-:W-:Y:S01]  /*158b0*/  F2FP.BF16.PACK_AB R147, R175, R176 ;  /* 0x000000b0af93723e */ /* 0x004fe200000010ff */
[----:B------:R-:W-:Y:S01]  /*158c0*/  FMUL.FTZ R4, R2, R144 ;  /* 0x0000009002047220 */ /* 0x000fe20000410000 */
[----:B------:R-:W-:Y:S01]  /*158d0*/  F2FP.BF16.PACK_AB R144, R205, R206 ;  /* 0x000000cecd90723e */ /* 0x000fe200000010ff */
[----:B------:R-:W0:Y:S01]  /*158e0*/  LDGDEPBAR ;  /* 0x00000000000079af */ /* 0x000e220000000000 */
[----:B------:R-:W-:Y:S02]  /*158f0*/  FMUL.FTZ R71, R0, R71 ;  /* 0x0000004700477220 */ /* 0x000fe40000410000 */
[C---:B------:R-:W-:Y:S02]  /*15900*/  FMUL.FTZ R72, R2.reuse, R72 ;  /* 0x0000004802487220 */ /* 0x040fe40000410000 */
[----:B------:R-:W-:Y:S01]  /*15910*/  FMUL.FTZ R73, R2, R73 ;  /* 0x0000004902497220 */ /* 0x000fe20000410000 */
        /* <DEDUP_REMOVED lines=8> */
[----:B------:R-:W2:Y:S01]  /*159a0*/  LDSM.16.MT88.4 R152, [R187+0x1000] ;  /* 0x00100000bb98783b */ /* 0x000ea20000004200 */
[C---:B------:R-:W-:Y:S02]  /*159b0*/  FMUL.FTZ R76, R2.reuse, R76 ;  /* 0x0000004c024c7220 */ /* 0x040fe40000410000 */
[----:B------:R-:W-:Y:S02]  /*159c0*/  FMUL.FTZ R77, R2, R77 ;  /* 0x0000004d024d7220 */ /* 0x000fe40000410000 */
[C---:B-----5:R-:W-:Y:S03]  /*159d0*/  HMMA.16816.F32.BF16 R12, R144.reuse, R160, R12 ;  /* 0x000000a0900c723c */ /* 0x060fe6000004180c */
[C---:B------:R-:W-:Y:S02]  /*159e0*/  FMUL.FTZ R78, R0.reuse, R78 ;  /* 0x0000004e004e7220 */ /* 0x040fe40000410000 */
[----:B------:R-:W-:Y:S02]  /*159f0*/  FMUL.FTZ R79, R0, R79 ;  /* 0x0000004f004f7220 */ /* 0x000fe40000410000 */
[C---:B------:R-:W-:Y:S01]  /*15a00*/  FMUL.FTZ R80, R2.reuse, R80 ;  /* 0x0000005002507220 */ /* 0x040fe20000410000 */
[C---:B------:R-:W-:Y:S04]  /*15a10*/  HMMA.16816.F32.BF16 R16, R144.reuse, R162, R16 ;  /* 0x000000a29010723c */ /* 0x040fe80000041810 */
[----:B------:R-:W-:Y:S01]  /*15a20*/  FMUL.FTZ R81, R2, R81 ;  /* 0x0000005102517220 */ /* 0x000fe20000410000 */
[----:B------:R-:W-:Y:S01]  /*15a30*/  F2FP.BF16.PACK_AB R160, R180, R181 ;  /* 0x000000b5b4a0723e */ /* 0x000fe200000010ff */
[----:B------:R-:W-:Y:S01]  /*15a40*/  FMUL.FTZ R82, R0, R82 ;  /* 0x0000005200527220 */ /* 0x000fe20000410000 */
[----:B-1----:R-:W-:Y:S01]  /*15a50*/  F2FP.BF16.PACK_AB R161, R172, R173 ;  /* 0x000000adaca1723e */ /* 0x002fe200000010ff */
[C---:B------:R-:W-:Y:S04]  /*15a60*/  HMMA.16816.F32.BF16 R20, R144.reuse, R164, R20 ;  /* 0x000000a49014723c */ /* 0x040fe80000041814 */
[----:B------:R-:W-:Y:S02]  /*15a70*/  FMUL.FTZ R83, R0, R83 ;  /* 0x0000005300537220 */ /* 0x000fe40000410000 */
[C---:B------:R-:W-:Y:S02]  /*15a80*/  FMUL.FTZ R84, R2.reuse, R84 ;  /* 0x0000005402547220 */ /* 0x040fe40000410000 */
[C---:B------:R-:W-:Y:S01]  /*15a90*/  HMMA.16816.F32.BF16 R24, R144.reuse, R166, R24 ;  /* 0x000000a69018723c */ /* 0x040fe20000041818 */
[----:B------:R-:W-:Y:S03]  /*15aa0*/  LDSM.16.MT88.4 R164, [R190+0x800] ;  /* 0x00080000bea4783b */ /* 0x000fe60000004200 */
[----:B------:R-:W-:Y:S02]  /*15ab0*/  FMUL.FTZ R85, R2, R85 ;  /* 0x0000005502557220 */ /* 0x000fe40000410000 */
[C---:B------:R-:W-:Y:S02]  /*15ac0*/  FMUL.FTZ R86, R0.reuse, R86 ;  /* 0x0000005600567220 */ /* 0x040fe40000410000 */
[C---:B---3--:R-:W-:Y:S04]  /*15ad0*/  HMMA.16816.F32.BF16 R28, R144.reuse, R148, R28 ;  /* 0x00000094901c723c */ /* 0x048fe8000004181c */
[----:B------:R-:W-:Y:S02]  /*15ae0*/  FMUL.FTZ R87, R0, R87 ;  /* 0x0000005700577220 */ /* 0x000fe40000410000 */
[C---:B------:R-:W-:Y:S02]  /*15af0*/  FMUL.FTZ R88, R2.reuse, R88 ;  /* 0x0000005802587220 */ /* 0x040fe40000410000 */
[C---:B------:R-:W-:Y:S01]  /*15b00*/  HMMA.16816.F32.BF16 R32, R144.reuse, R150, R32 ;  /* 0x000000969020723c */ /* 0x040fe20000041820 */
[----:B------:R-:W1:Y:S03]  /*15b10*/  LDSM.16.MT88.4 R148, [R190+0x1000] ;  /* 0x00100000be94783b */ /* 0x000e660000004200 */
[----:B------:R-:W-:Y:S02]  /*15b20*/  FMUL.FTZ R89, R2, R89 ;  /* 0x0000005902597220 */ /* 0x000fe40000410000 */
[C---:B------:R-:W-:Y:S02]  /*15b30*/  FMUL.FTZ R90, R0.reuse, R90 ;  /* 0x0000005a005a7220 */ /* 0x040fe40000410000 */
[C---:B--2---:R-:W-:Y:S04]  /*15b40*/  HMMA.16816.F32.BF16 R36, R144.reuse, R152, R36 ;  /* 0x000000989024723c */ /* 0x044fe80000041824 */
[----:B------:R-:W-:Y:S02]  /*15b50*/  FMUL.FTZ R91, R0, R91 ;  /* 0x0000005b005b7220 */ /* 0x000fe40000410000 */
[C---:B------:R-:W-:Y:S02]  /*15b60*/  FMUL.FTZ R92, R2.reuse, R92 ;  /* 0x0000005c025c7220 */ /* 0x040fe40000410000 */
[C---:B------:R-:W-:Y:S01]  /*15b70*/  HMMA.16816.F32.BF16 R40, R144.reuse, R154, R40 ;  /* 0x0000009a9028723c */ /* 0x040fe20000041828 */
[----:B------:R-:W2:Y:S03]  /*15b80*/  LDSM.16.MT88.4 R152, [R189+0x1000] ;  /* 0x00100000bd98783b */ /* 0x000ea60000004200 */
[----:B------:R-:W-:Y:S02]  /*15b90*/  FMUL.FTZ R93, R2, R93 ;  /* 0x0000005d025d7220 */ /* 0x000fe40000410000 */
[C---:B------:R-:W-:Y:S02]  /*15ba0*/  FMUL.FTZ R94, R0.reuse, R94 ;  /* 0x0000005e005e7220 */ /* 0x040fe40000410000 */
[C---:B------:R-:W-:Y:S04]  /*15bb0*/  HMMA.16816.F32.BF16 R44, R144.reuse, R156, R44 ;  /* 0x0000009c902c723c */ /* 0x040fe8000004182c */
[----:B------:R-:W-:Y:S02]  /*15bc0*/  FMUL.FTZ R95, R0, R95 ;  /* 0x0000005f005f7220 */ /* 0x000fe40000410000 */
[C---:B------:R-:W-:Y:S02]  /*15bd0*/  FMUL.FTZ R96, R2.reuse, R96 ;  /* 0x0000006002607220 */ /* 0x040fe40000410000 */
[C---:B------:R-:W-:Y:S01]  /*15be0*/  HMMA.16816.F32.BF16 R48, R144.reuse, R158, R48 ;  /* 0x0000009e9030723c */ /* 0x040fe20000041830 */
[----:B------:R-:W3:Y:S03]  /*15bf0*/  LDSM.16.MT88.4 R156, [R187+0x2000] ;  /* 0x00200000bb9c783b */ /* 0x000ee60000004200 */
        /* <DEDUP_REMOVED lines=18> */
[C---:B---3--:R-:W-:Y:S04]  /*15d20*/  HMMA.16816.F32.BF16 R68, R144.reuse, R156, R68 ;  /* 0x0000009c9044723c */ /* 0x048fe80000041844 */
        /* <DEDUP_REMOVED lines=14> */
[----:B------:R-:W-:Y:S02]  /*15e10*/  FMUL.FTZ R118, R0, R118 ;  /* 0x0000007600767220 */ /* 0x000fe40000410000 */
[C---:B--2---:R-:W-:Y:S04]  /*15e20*/  HMMA.16816.F32.BF16 R84, R144.reuse, R152, R84 ;  /* 0x000000989054723c */ /* 0x044fe80000041854 */
[--C-:B------:R-:W-:Y:S02]  /*15e30*/  FFMA.FTZ R134, R174, c[0x0][0x2d0], -R135.reuse ;  /* 0x0000b400ae867a23 */ /* 0x100fe40000010887 */
[----:B------:R-:W-:Y:S02]  /*15e40*/  FMUL.FTZ R119, R0, R119 ;  /* 0x0000007700777220 */ /* 0x000fe40000410000 */
[C---:B------:R-:W-:Y:S01]  /*15e50*/  HMMA.16816.F32.BF16 R88, R144.reuse, R154, R88 ;  /* 0x0000009a9058723c */ /* 0x040fe20000041858 */
[----:B------:R2:W-:Y:S01]  /*15e60*/  MUFU.EX2 R174, R134 ;  /* 0x0000008600ae7308 */ /* 0x0005e20000000800 */
[----:B------:R-:W4:Y:S02]  /*15e70*/  LDSM.16.MT88.4 R152, [R188+0x3000] ;  /* 0x00300000bc98783b */ /* 0x000f240000004200 */
[C---:B------:R-:W-:Y:S02]  /*15e80*/  FMUL.FTZ R120, R2.reuse, R120 ;  /* 0x0000007802787220 */ /* 0x040fe40000410000 */
[----:B------:R-:W-:Y:S02]  /*15e90*/  FMUL.FTZ R121, R2, R121 ;  /* 0x0000007902797220 */ /* 0x000fe40000410000 */
[C---:B---3--:R-:W-:Y:S04]  /*15ea0*/  HMMA.16816.F32.BF16 R92, R144.reuse, R156, R92 ;  /* 0x0000009c905c723c */ /* 0x048fe8000004185c */
[C---:B------:R-:W-:Y:S02]  /*15eb0*/  FMUL.FTZ R122, R0.reuse, R122 ;  /* 0x0000007a007a7220 */ /* 0x040fe40000410000 */
[----:B------:R-:W-:Y:S02]  /*15ec0*/  FMUL.FTZ R123, R0, R123 ;  /* 0x0000007b007b7220 */ /* 0x000fe40000410000 */
[C---:B------:R-:W-:Y:S01]  /*15ed0*/  HMMA.16816.F32.BF16 R96, R144.reuse, R158, R96 ;  /* 0x0000009e9060723c */ /* 0x040fe20000041860 */
[----:B------:R-:W3:Y:S03]  /*15ee0*/  LDSM.16.MT88.4 R156, [R190+0x3000] ;  /* 0x00300000be9c783b */ /* 0x000ee60000004200 */
[C---:B------:R-:W-:Y:S02]  /*15ef0*/  FMUL.FTZ R124, R2.reuse, R124 ;  /* 0x0000007c027c7220 */ /* 0x040fe40000410000 */
[----:B------:R-:W-:Y:S02]  /*15f00*/  FMUL.FTZ R125, R2, R125 ;  /* 0x0000007d027d7220 */ /* 0x000fe40000410000 */
[C---:B------:R-:W-:Y:S01]  /*15f10*/  FMUL.FTZ R126, R0.reuse, R126 ;  /* 0x0000007e007e7220 */ /* 0x040fe20000410000 */
[C---:B-1----:R-:W-:Y:S03]  /*15f20*/  HMMA.16816.F32.BF16 R100, R144.reuse, R148, R100 ;  /* 0x000000949064723c */ /* 0x042fe60000041864 */
[----:B--2---:R-:W-:Y:S02]  /*15f30*/  FFMA.FTZ R134, R177, c[0x0][0x2d0], -R135 ;  /* 0x0000b400b1867a23 */ /* 0x004fe40000010887 */
[----:B------:R-:W-:Y:S02]  /*15f40*/  FMUL.FTZ R127, R0, R127 ;  /* 0x0000007f007f7220 */ /* 0x000fe40000410000 */
[----:B------:R1:W2:Y:S01]  /*15f50*/  MUFU.EX2 R177, R134 ;  /* 0x0000008600b17308 */ /* 0x0002a20000000800 */
[C---:B------:R-:W-:Y:S01]  /*15f60*/  HMMA.16816.F32.BF16 R104, R144.reuse, R150, R104 ;  /* 0x000000969068723c */ /* 0x040fe20000041868 */
[----:B------:R-:W5:Y:S03]  /*15f70*/  LDSM.16.MT88.4 R148, [R189+0x3000] ;  /* 0x00300000bd94783b */ /* 0x000f660000004200 */
[C---:B------:R-:W-:Y:S02]  /*15f80*/  FMUL.FTZ R128, R2.reuse, R128 ;  /* 0x0000008002807220 */ /* 0x040fe40000410000 */
[----:B------:R-:W-:Y:S02]  /*15f90*/  FMUL.FTZ R129, R2, R129 ;  /* 0x0000008102817220 */ /* 0x000fe40000410000 */
[C---:B------:R-:W-:Y:S01]  /*15fa0*/  FMUL.FTZ R130, R0.reuse, R130 ;  /* 0x0000008200827220 */ /* 0x040fe20000410000 */
[C---:B----4-:R-:W-:Y:S03]  /*15fb0*/  HMMA.16816.F32.BF16 R108, R144.reuse, R152, R108 ;  /* 0x00000098906c723c */ /* 0x050fe6000004186c */
[----:B------:R-:W-:Y:S02]  /*15fc0*/  FMUL.FTZ R131, R0, R131 ;  /* 0x0000008300837220 */ /* 0x000fe40000410000 */
[----:B------:R-:W-:Y:S02]  /*15fd0*/  FFMA.FTZ R2, R2, R209, R206 ;  /* 0x000000d102027223 */ /* 0x000fe400000100ce */
[----:B------:R-:W-:Y:S01]  /*15fe0*/  FFMA.FTZ R0, R0, R208, R179 ;  /* 0x000000d000007223 */ /* 0x000fe200000100b3 */
[C---:B------:R-:W-:Y:S01]  /*15ff0*/  HMMA.16816.F32.BF16 R112, R144.reuse, R154, R112 ;  /* 0x0000009a9070723c */ /* 0x040fe20000041870 */
[----:B------:R-:W4:Y:S03]  /*16000*/  LDSM.16.MT88.4 R152, [R187+0x800] ;  /* 0x00080000bb98783b */ /* 0x000f260000004200 */
[----:B------:R-:W-:Y:S02]  /*16010*/  FADD.FTZ R2, R205, R2 ;  /* 0x00000002cd027221 */ /* 0x000fe40000010000 */
[--C-:B-1----:R-:W-:Y:S01]  /*16020*/  FFMA.FTZ R134, R142, c[0x0][0x2d0], -R3.reuse ;  /* 0x0000b4008e867a23 */ /* 0x102fe20000010803 */
[----:B--2---:R-:W-:Y:S01]  /*16030*/  F2FP.BF16.PACK_AB R162, R177, R174 ;  /* 0x000000aeb1a2723e */ /* 0x004fe200000010ff */
[C---:B---3--:R-:W-:Y:S02]  /*16040*/  HMMA.16816.F32.BF16 R116, R144.reuse, R156, R116 ;  /* 0x0000009c9074723c */ /* 0x048fe40000041874 */
[----:B------:R-:W-:Y:S02]  /*16050*/  MUFU.EX2 R135, R134 ;  /* 0x0000008600877308 */ /* 0x000fe40000000800 */
[----:B------:R-:W-:Y:S02]  /*16060*/  FFMA.FTZ R3, R143, c[0x0][0x2d0], -R3 ;  /* 0x0000b4008f037a23 */ /* 0x000fe40000010803 */
[----:B------:R-:W-:Y:S02]  /*16070*/  FADD.FTZ R0, R178, R0 ;  /* 0x00000000b2007221 */ /* 0x000fe40000010000 */
[C---:B------:R-:W-:Y:S01]  /*16080*/  HMMA.16816.F32.BF16 R120, R144.reuse, R158, R120 ;  /* 0x0000009e9078723c */ /* 0x040fe20000041878 */
[----:B------:R-:W1:Y:S03]  /*16090*/  LDSM.16.MT88.4 R156, [R188+0x800] ;  /* 0x00080000bc9c783b */ /* 0x000e660000004200 */
[----:B------:R-:W2:Y:S01]  /*160a0*/  MUFU.EX2 R134, R3 ;  /* 0x0000000300867308 */ /* 0x000ea20000000800 */
[----:B------:R-:W-:Y:S02]  /*160b0*/  FADD.FTZ R2, R183, R2 ;  /* 0x00000002b7027221 */ /* 0x000fe40000010000 */
[----:B------:R-:W-:Y:S01]  /*160c0*/  FADD.FTZ R0, R176, R0 ;  /* 0x00000000b0007221 */ /* 0x000fe20000010000 */
[C---:B-----5:R-:W-:Y:S04]  /*160d0*/  HMMA.16816.F32.BF16 R124, R144.reuse, R148, R124 ;  /* 0x00000094907c723c */ /* 0x060fe8000004187c */
[----:B------:R-:W-:Y:S04]  /*160e0*/  FADD.FTZ R2, R182, R2 ;  /* 0x00000002b6027221 */ /* 0x000fe80000010000 */
[----:B------:R-:W-:Y:S04]  /*160f0*/  HMMA.16816.F32.BF16 R128, R144, R150, R128 ;  /* 0x000000969080723c */ /* 0x000fe80000041880 */
[----:B--2---:R-:W-:Y:S01]  /*16100*/  F2FP.BF16.PACK_AB R163, R134, R135 ;  /* 0x0000008786a3723e */ /* 0x004fe200000010ff */
[----:B------:R-:W-:Y:S02]  /*16110*/  FADD.FTZ R3, R175, R0 ;  /* 0x00000000af037221 */ /* 0x000fe40000010000 */
[----:B------:R-:W-:Y:S02]  /*16120*/  FADD.FTZ R0, R181, R2 ;  /* 0x00000002b5007221 */ /* 0x000fe40000010000 */
[----:B------:R-:W-:Y:S02]  /*16130*/  FADD.FTZ R3, R173, R3 ;  /* 0x00000003ad037221 */ /* 0x000fe40000010000 */
[C---:B----4-:R-:W-:Y:S01]  /*16140*/  HMMA.16816.F32.BF16 R144, R160.reuse, R152, R4 ;  /* 0x00000098a090723c */ /* 0x050fe20000041804 */
[----:B------:R-:W2:Y:S04]  /*16150*/  LDSM.16.MT88.4 R4, [R187+0x1800] ;  /* 0x00180000bb04783b */ /* 0x000ea80000004200 */
[----:B------:R-:W-:Y:S02]  /*16160*/  FADD.FTZ R0, R180, R0 ;  /* 0x00000000b4007221 */ /* 0x000fe40000010000 */
[----:B------:R-:W-:Y:S01]  /*16170*/  FADD.FTZ R3, R172, R3 ;  /* 0x00000003ac037221 */ /* 0x000fe20000010000 */
[C---:B------:R-:W-:Y:S01]  /*16180*/  HMMA.16816.F32.BF16 R148, R160.reuse, R154, R8 ;  /* 0x0000009aa094723c */ /* 0x040fe20000041808 */
[----:B------:R-:W3:Y:S03]  /*16190*/  LDSM.16.MT88.4 R8, [R188+0x1800] ;  /* 0x00180000bc08783b */ /* 0x000ee60000004200 */
[----:B------:R-:W-:Y:S02]  /*161a0*/  FADD.FTZ R2, R174, R0 ;  /* 0x00000000ae027221 */ /* 0x000fe40000010000 */
[----:B------:R-:W-:Y:S01]  /*161b0*/  FADD.FTZ R0, R135, R3 ;  /* 0x0000000387007221 */ /* 0x000fe20000010000 */
[----:B------:R-:W-:Y:S01]  /*161c0*/  MOV R135, R132 ;  /* 0x0000008400877202 */ /* 0x000fe20000000f00 */
[C---:B-1----:R-:W-:Y:S01]  /*161d0*/  HMMA.16816.F32.BF16 R152, R160.reuse, R156, R12 ;  /* 0x0000009ca098723c */ /* 0x042fe2000004180c */
[----:B------:R-:W1:Y:S03]  /*161e0*/  LDSM.16.MT88.4 R12, [R190+0x1800] ;  /* 0x00180000be0c783b */ /* 0x000e660000004200 */
[----:B------:R-:W-:Y:S02]  /*161f0*/  FADD.FTZ R209, R177, R2 ;  /* 0x00000002b1d17221 */ /* 0x000fe40000010000 */
[----:B------:R-:W-:Y:S01]  /*16200*/  FADD.FTZ R208, R134, R0 ;  /* 0x0000000086d07221 */ /* 0x000fe20000010000 */
[----:B------:R-:W-:Y:S01]  /*16210*/  MOV R134, R133 ;  /* 0x0000008500867202 */ /* 0x000fe20000000f00 */
[C---:B------:R-:W-:Y:S01]  /*16220*/  HMMA.16816.F32.BF16 R156, R160.reuse, R158, R16 ;  /* 0x0000009ea09c723c */ /* 0x040fe20000041810 */
[----:B------:R-:W4:Y:S07]  /*16230*/  LDSM.16.MT88.4 R16, [R189+0x1800] ;  /* 0x00180000bd10783b */ /* 0x000f2e0000004200 */
[C---:B------:R-:W-:Y:S08]  /*16240*/  HMMA.16816.F32.BF16 R20, R160.reuse, R164, R20 ;  /* 0x000000a4a014723c */ /* 0x040ff00000041814 */
[C---:B------:R-:W-:Y:S08]  /*16250*/  HMMA.16816.F32.BF16 R24, R160.reuse, R166, R24 ;  /* 0x000000a6a018723c */ /* 0x040ff00000041818 */
[C---:B------:R-:W-:Y:S08]  /*16260*/  HMMA.16816.F32.BF16 R28, R160.reuse, R168, R28 ;  /* 0x000000a8a01c723c */ /* 0x040ff0000004181c */
[C---:B------:R-:W-:Y:S08]  /*16270*/  HMMA.16816.F32.BF16 R32, R160.reuse, R170, R32 ;  /* 0x000000aaa020723c */ /* 0x040ff00000041820 */
        /* <DEDUP_REMOVED lines=9> */
[C---:B----4-:R-:W-:Y:S08]  /*16310*/  HMMA.16816.F32.BF16 R60, R160.reuse, R16, R60 ;  /* 0x00000010a03c723c */ /* 0x050ff0000004183c */
[C---:B------:R-:W-:Y:S01]  /*16320*/  HMMA.16816.F32.BF16 R64, R160.reuse, R18, R64 ;  /* 0x00000012a040723c */ /* 0x040fe20000041840 */
[----:B------:R-:W4:Y:S07]  /*16330*/  LDSM.16.MT88.4 R16, [R189+0x2800] ;  /* 0x00280000bd10783b */ /* 0x000f2e0000004200 */
        /* <DEDUP_REMOVED lines=13> */
[C---:B------:R-:W-:Y:S08]  /*16410*/  HMMA.16816.F32.BF16 R104, R160.reuse, R6, R104 ;  /* 0x00000006a068723c */ /* 0x040ff00000041868 */
[C---:B---3--:R-:W-:Y:S08]  /*16420*/  HMMA.16816.F32.BF16 R108, R160.reuse, R8, R108 ;  /* 0x00000008a06c723c */ /* 0x048ff0000004186c */
[C---:B------:R-:W-:Y:S08]  /*16430*/  HMMA.16816.F32.BF16 R112, R160.reuse, R10, R112 ;  /* 0x0000000aa070723c */ /* 0x040ff00000041870 */
[C---:B-1----:R-:W-:Y:S08]  /*16440*/  HMMA.16816.F32.BF16 R116, R160.reuse, R12, R116 ;  /* 0x0000000ca074723c */ /* 0x042ff00000041874 */
[C---:B------:R-:W-:Y:S08]  /*16450*/  HMMA.16816.F32.BF16 R120, R160.reuse, R14, R120 ;  /* 0x0000000ea078723c */ /* 0x040ff00000041878 */
[C---:B----4-:R-:W-:Y:S08]  /*16460*/  HMMA.16816.F32.BF16 R124, R160.reuse, R16, R124 ;  /* 0x00000010a07c723c */ /* 0x050ff0000004187c */
[----:B------:R-:W-:Y:S01]  /*16470*/  HMMA.16816.F32.BF16 R128, R160, R18, R128 ;  /* 0x00000012a080723c */ /* 0x000fe20000041880 */
[----:B------:R-:W-:-:S07]  /*16480*/  @P0 BRA `(.L_x_1106) ;  /* 0xffffe0c000000947 */ /* 0x000fce000383ffff */
.L_x_1105:
[----:B------:R-:W-:Y:S07]  /*16490*/  @!UPT UIADD3 URZ, URZ, URZ, URZ ;  /* 0x0000003f3f3ff290 */ /* 0x000fee000fffe03f */
[----:B------:R-:W-:Y:S02]  /*164a0*/  MOV R7, 0x1f ;  /* 0x0000001f00077802 */ /* 0x000fe40000000f00 */
[----:B------:R-:W-:Y:S01]  /*164b0*/  MOV R6, 0xffffffff ;  /* 0xffffffff00067802 */ /* 0x000fe20000000f00 */
[----:B------:R-:W-:Y:S06]  /*164c0*/  BRA.DIV ~URZ, `(.L_x_1107) ;  /* 0x000062d27f007947 */ /* 0x000fec000b800000 */
[----:B------:R1:W2:Y:S02]  /*164d0*/  SHFL.BFLY PT, R0, R209, 0x2, 0x1f ;  /* 0x0c401f00d1007f89 */ /* 0x0002a400000e0000 */
.L_x_1180:
[----:B--2---:R-:W-:Y:S01]  /*164e0*/  FADD.FTZ R0, R0, R209 ;  /* 0x000000d100007221 */ /* 0x004fe20000010000 */
[----:B------:R-:W-:Y:S05]  /*164f0*/  BRA.DIV ~URZ, `(.L_x_1108) ;  /* 0x000063027f007947 */ /* 0x000fea000b800000 */
[----:B------:R-:W2:Y:S04]  /*16500*/  SHFL.BFLY PT, R2, R208, 0x2, 0x1f ;  /* 0x0c401f00d0027f89 */ /* 0x000ea800000e0000 */
[----:B------:R-:W3:Y:S01]  /*16510*/  SHFL.BFLY PT, R5, R0, 0x1, 0x1f ;  /* 0x0c201f0000057f89 */ /* 0x000ee200000e0000 */
[----:B--2---:R-:W-:-:S02]  /*16520*/  FADD.FTZ R4, R2, R208 ;  /* 0x000000d002047221 */ /* 0x004fc40000010000 */
[----:B---3--:R-:W-:-:S03]  /*16530*/  FADD.FTZ R0, R0, R5 ;  /* 0x0000000500007221 */ /* 0x008fc60000010000 */
[----:B------:R2:W3:Y:S04]  /*16540*/  SHFL.BFLY PT, R3, R4, 0x1, 0x1f ;  /* 0x0c201f0004037f89 */ /* 0x0004e800000e0000 */
.L_x_1181:
        /* <DEDUP_REMOVED lines=81> */
[C---:B------:R-:W-:Y:S02]  /*16a60*/  FMUL.FTZ R30, R0.reuse, R34 ;  /* 0x00000022001e7220 */ /* 0x040fe40000410000 */
[----:B------:R-:W-:Y:S02]  /*16a70*/  FMUL.FTZ R31, R0, R35 ;  /* 0x00000023001f7220 */ /* 0x000fe40000410000 */
[----:B------:R-:W-:-:S02]  /*16a80*/  @P1 FMUL.FTZ R5, R5, 0.69314718246459960938 ;  /* 0x3f31721805051820 */ /* 0x000fc40000410000 */
[C---:B------:R-:W-:Y:S01]  /*16a90*/  FMUL.FTZ R34, R0.reuse, R42 ;  /* 0x0000002a00227220 */ /* 0x040fe20000410000 */
[----:B---3--:R-:W-:Y:S01]  /*16aa0*/  @P0 MOV R3, 0x3f317218 ;  /* 0x3f31721800030802 */ /* 0x008fe20000000f00 */
        /* <DEDUP_REMOVED lines=14> */
[----:B------:R-:W-:Y:S02]  /*16b90*/  FMUL.FTZ R75, R0, R83 ;  /* 0x00000053004b7220 */ /* 0x000fe40000410000 */
[----:B----4-:R-:W-:Y:S02]  /*16ba0*/  @P0 FMUL.FTZ R2, R2, 0.69314718246459960938 ;  /* 0x3f31721802020820 */ /* 0x010fe40000410000 */
[----:B------:R-:W-:Y:S02]  /*16bb0*/  @P0 FMUL.FTZ R3, R3, c[0x0][0x2d0] ;  /* 0x0000b40003030a20 */ /* 0x000fe40000410000 */
        /* <DEDUP_REMOVED lines=46> */
.L_x_1024:
[----:B-----5:R-:W2:Y:S01]  /*16ea0*/  S2R R110, SR_TID.X ;  /* 0x00000000006e7919 */ /* 0x020ea20000002100 */
        /* <DEDUP_REMOVED lines=16> */
.L_x_1110:
[----:B------:R-:W-:Y:S05]  /*16fb0*/  BSYNC B0 ;  /* 0x0000000000007941 */ /* 0x000fea0003800000 */
.L_x_1109:
        /* <DEDUP_REMOVED lines=127> */
[----:B----4-:R-:W-:-:S03]  /*177b0*/  @P1 LEA R4, P0, R236, c[0x0][0x508], 0x2 ;  /* 0x00014200ec041a11 */ /* 0x010fc600078010ff */
[----:B------:R3:W-:Y:S01]  /*177c0*/  STS [R249+0xc080], R3 ;  /* 0x00c08003f9007388 */ /* 0x0007e20000000800 */
[----:B-1----:R-:W-:Y:S02]  /*177d0*/  F2FP.BF16.PACK_AB R2, R107, R106 ;  /* 0x0000006a6b02723e */ /* 0x002fe400000010ff */
[----:B------:R-:W-:-:S03]  /*177e0*/  @P1 LEA.HI.X R5, R236, c[0x0][0x50c], R241, 0x2, P0 ;  /* 0x00014300ec051a11 */ /* 0x000fc600000f14f1 */
[----:B------:R1:W-:Y:S01]  /*177f0*/  STS [R249+0xc480], R2 ;  /* 0x00c48002f9007388 */ /* 0x0003e20000000800 */
[----:B--2---:R-:W-:Y:S02]  /*17800*/  F2FP.BF16.PACK_AB R0, R121, R120 ;  /* 0x000000787900723e */ /* 0x004fe400000010ff */
[----:B---3--:R-:W-:-:S03]  /*17810*/  F2FP.BF16.PACK_AB R3, R103, R102 ;  /* 0x000000666703723e */ /* 0x008fc600000010ff */
[----:B------:R2:W-:Y:S04]  /*17820*/  STS [R247+0xc000], R0 ;  /* 0x00c00000f7007388 */ /* 0x0005e80000000800 */
[----:B------:R3:W-:Y:S01]  /*17830*/  STS [R247+0xc400], R3 ;  /* 0x00c40003f7007388 */ /* 0x0007e20000000800 */
[----:B-1----:R-:W-:-:S05]  /*17840*/  F2FP.BF16.PACK_AB R2, R113, R112 ;  /* 0x000000707102723e */ /* 0x002fca00000010ff */
[----:B------:R1:W-:Y:S01]  /*17850*/  STS [R248+0xc080], R2 ;  /* 0x00c08002f8007388 */ /* 0x0003e20000000800 */
[----:B--2---:R-:W-:Y:S02]  /*17860*/  F2FP.BF16.PACK_AB R0, R99, R98 ;  /* 0x000000626300723e */ /* 0x004fe400000010ff */
[----:B---3--:R-:W-:-:S03]  /*17870*/  F2FP.BF16.PACK_AB R3, R105, R104 ;  /* 0x000000686903723e */ /* 0x008fc600000010ff */
[----:B------:R2:W-:Y:S04]  /*17880*/  STS [R248+0xc480], R0 ;  /* 0x00c48000f8007388 */ /* 0x0005e80000000800 */
[----:B------:R3:W-:Y:S01]  /*17890*/  STS [R246+0xc000], R3 ;  /* 0x00c00003f6007388 */ /* 0x0007e20000000800 */
[----:B-1----:R-:W-:Y:S01]  /*178a0*/  IMAD.MOV.U32 R2, RZ, RZ, RZ ;  /* 0x000000ffff027224 */ /* 0x002fe200078e00ff */
[----:B--2---:R-:W-:-:S05]  /*178b0*/  F2FP.BF16.PACK_AB R0, R95, R94 ;  /* 0x0000005e5f00723e */ /* 0x004fca00000010ff */
[----:B------:R1:W-:Y:S04]  /*178c0*/  STS [R246+0xc400], R0 ;  /* 0x00c40000f6007388 */ /* 0x0003e80000000800 */
[----:B------:R-:W-:Y:S06]  /*178d0*/  BAR.SYNC.DEFER_BLOCKING 0x1, 0x100 ;  /* 0x0044000000007b1d */ /* 0x000fec0000010000 */
[----:B------:R1:W5:Y:S04]  /*178e0*/  @P1 LDG.E R13, [R4.64] ;  /* 0x00000006040d1981 */ /* 0x000368000c1e1900 */
[----:B------:R1:W5:Y:S01]  /*178f0*/  @P2 LDG.E R2, [R6.64] ;  /* 0x0000000606022981 */ /* 0x000362000c1e1900 */
[----:B------:R-:W-:-:S04]  /*17900*/  ISETP.NE.AND P0, PT, R234, RZ, PT ;  /* 0x000000ffea00720c */ /* 0x000fc80003f05270 */
[----:B---3--:R-:W-:Y:S01]  /*17910*/  SEL R3, R234, c[0x0][0x3d4], P0 ;  /* 0x0000f500ea037a07 */ /* 0x008fe20000000000 */
[----:B------:R-:W-:Y:S05]  /*17920*/  @P1 BRA `(.L_x_1113) ;  /* 0x0000004000001947 */ /* 0x000fea0003800000 */
[----:B------:R-:W-:Y:S05]  /*17930*/  @!P2 BRA `(.L_x_1113) ;  /* 0x000000300000a947 */ /* 0x000fea0003800000 */
[----:B-1----:R1:W2:Y:S04]  /*17940*/  LDG.E R0, [R6.64] ;  /* 0x0000000606007981 */ /* 0x0022a8000c1e1900 */
[----:B-1----:R-:W2:Y:S02]  /*17950*/  LDG.E R6, [R6.64+0x4] ;  /* 0x0000040606067981 */ /* 0x002ea4000c1e1900 */
[----:B--2--5:R-:W-:Y:S02]  /*17960*/  IADD3 R13, -R0, R6, RZ ;  /* 0x00000006000d7210 */ /* 0x024fe40007ffe1ff */
.L_x_1113:
[----:B------:R-:W2:Y:S01]  /*17970*/  LDL R118, [R1+0x4] ;  /* 0x0000040001767983 */ /* 0x000ea20000100800 */
[----:B------:R-:W-:Y:S01]  /*17980*/  IMAD.MOV.U32 R11, RZ, RZ, 0x368 ;  /* 0x00000368ff0b7424 */ /* 0x000fe200078e00ff */
[----:B------:R-:W-:Y:S01]  /*17990*/  ISETP.GT.AND P2, PT, R3, 0x1, PT ;  /* 0x000000010300780c */ /* 0x000fe20003f44270 */
[----:B-1----:R-:W-:Y:S01]  /*179a0*/  IMAD.MOV.U32 R0, RZ, RZ, c[0x0][0x4e8] ;  /* 0x00013a00ff007624 */ /* 0x002fe200078e00ff */
[----:B------:R-:W-:Y:S01]  /*179b0*/  ISETP.NE.U32.AND P0, PT, RZ, c[0x0][0x500], PT ;  /* 0x00014000ff007a0c */ /* 0x000fe20003f05070 */
[----:B------:R-:W-:Y:S01]  /*179c0*/  IMAD.IADD R8, R240, 0x1, R233 ;  /* 0x00000001f0087824 */ /* 0x000fe200078e02e9 */
[----:B------:R-:W-:Y:S01]  /*179d0*/  SEL R11, R11, 0x328, P2 ;  /* 0x000003280b0b7807 */ /* 0x000fe20001000000 */
[----:B------:R-:W1:Y:S01]  /*179e0*/  S2R R119, SR_TID.X ;  /* 0x0000000000777919 */ /* 0x000e620000002100 */
[----:B------:R-:W-:Y:S01]  /*179f0*/  ISETP.NE.AND P3, PT, R0, 0x1, PT ;  /* 0x000000010000780c */ /* 0x000fe20003f65270 */
[----:B-----5:R-:W-:Y:S01]  /*17a00*/  IMAD R13, R13, c[0x0][0x4e8], RZ ;  /* 0x00013a000d0d7a24 */ /* 0x020fe200078e02ff */
[----:B------:R-:W3:Y:S01]  /*17a10*/  LDC.64 R6, c[0x0][R11+0x170] ;  /* 0x00005c000b067b82 */ /* 0x000ee20000000a00 */
[----:B------:R-:W-:-:S02]  /*17a20*/  ISETP.NE.AND.EX P0, PT, RZ, c[0x0][0x504], PT, P0 ;  /* 0x00014100ff007a0c */ /* 0x000fc40003f05300 */
[----:B------:R-:W-:Y:S02]  /*17a30*/  LOP3.LUT R216, R216, 0xfffffffd, RZ, 0xc0, !PT ;  /* 0xfffffffdd8d87812 */ /* 0x000fe400078ec0ff */
[----:B------:R-:W-:Y:S02]  /*17a40*/  SEL R0, R236, RZ, !P0 ;  /* 0x000000ffec007207 */ /* 0x000fe40004000000 */
[----:B------:R-:W-:Y:S01]  /*17a50*/  SEL R4, R241, RZ, !P0 ;  /* 0x000000fff1047207 */ /* 0x000fe20004000000 */
[----:B------:R4:W4:Y:S03]  /*17a60*/  LDC.64 R14, c[0x0][R11+0x168] ;  /* 0x00005a000b0e7b82 */ /* 0x0009260000000a00 */
[----:B------:R-:W-:-:S05]  /*17a70*/  @P3 IMAD.HI.U32 R9, R8, c[0x0][0x4ec], RZ ;  /* 0x00013b0008093a27 */ /* 0x000fca00078e00ff */
[----:B------:R4:W4:Y:S01]  /*17a80*/  LDC.64 R16, c[0x0][R11+0x178] ;  /* 0x00005e000b107b82 */ /* 0x0009220000000a00 */
[----:B-1----:R-:W-:-:S07]  /*17a90*/  SHF.R.S32.HI R111, RZ, 0x1f, R119 ;  /* 0x0000001fff6f7819 */ /* 0x002fce0000011477 */
[----:B------:R4:W1:Y:S01]  /*17aa0*/  LDC.64 R18, c[0x0][R11+0x160] ;  /* 0x000058000b127b82 */ /* 0x0008620000000a00 */
[----:B------:R-:W-:-:S04]  /*17ab0*/  LEA.HI R111, R111, R119, RZ, 0x5 ;  /* 0x000000776f6f7211 */ /* 0x000fc800078f28ff */
[----:B------:R-:W-:-:S05]  /*17ac0*/  LOP3.LUT R111, R111, 0xffffffe0, RZ, 0xc0, !PT ;  /* 0xffffffe06f6f7812 */ /* 0x000fca00078ec0ff */
[----:B------:R-:W-:Y:S02]  /*17ad0*/  IMAD.IADD R111, R119, 0x1, -R111 ;  /* 0x00000001776f7824 */ /* 0x000fe400078e0a6f */
[----:B---3--:R-:W-:-:S04]  /*17ae0*/  IMAD R3, R7, R0, RZ ;  /* 0x0000000007037224 */ /* 0x008fc800078e02ff */
[C---:B----4-:R-:W-:Y:S02]  /*17af0*/  IMAD R11, R6.reuse, R4, R3 ;  /* 0x00000004060b7224 */ /* 0x050fe400078e0203 */
[----:B------:R-:W-:-:S04]  /*17b00*/  IMAD.WIDE.U32 R4, R6, R0, RZ ;  /* 0x0000000006047225 */ /* 0x000fc800078e00ff */
[----:B------:R-:W-:-:S04]  /*17b10*/  IMAD.WIDE.U32 R6, R14, R239, RZ ;  /* 0x000000ef0e067225 */ /* 0x000fc800078e00ff */
[----:B------:R-:W-:Y:S01]  /*17b20*/  IMAD.MOV.U32 R3, RZ, RZ, R8 ;  /* 0x000000ffff037224 */ /* 0x000fe200078e0008 */
[----:B------:R-:W-:Y:S01]  /*17b30*/  @P3 SHF.R.U32.HI R3, RZ, c[0x0][0x4f0], R9 ;  /* 0x00013c00ff033a19 */ /* 0x000fe20000011609 */
[----:B------:R-:W-:Y:S01]  /*17b40*/  IMAD R10, R15, R239, RZ ;  /* 0x000000ef0f0a7224 */ /* 0x000fe200078e02ff */
[----:B------:R-:W-:Y:S01]  /*17b50*/  SEL R9, R251, RZ, P2 ;  /* 0x000000fffb097207 */ /* 0x000fe20001000000 */
[----:B------:R-:W-:Y:S01]  /*17b60*/  IMAD.IADD R12, R5, 0x1, R11 ;  /* 0x00000001050c7824 */ /* 0x000fe200078e020b */
[----:B------:R-:W-:Y:S01]  /*17b70*/  IADD3 R14, P1, P0, R4, R6, R2 ;  /* 0x00000006040e7210 */ /* 0x000fe2000783e002 */
        /* <DEDUP_REMOVED lines=10> */
[----:B-1----:R-:W-:Y:S01]  /*17c20*/  IMAD R3, R19, R4, RZ ;  /* 0x0000000413037224 */ /* 0x002fe200078e02ff */
        /* <DEDUP_REMOVED lines=26> */
[----:B-1----:R-:W-:Y:S01]  /*17dd0*/  SHF.R.S32.HI R6, RZ, 0x1f, R110 ;  /* 0x0000001fff067819 */ /* 0x002fe2000001146e */
[----:B------:R-:W-:Y:S01]  /*17de0*/  IMAD R10, R10, c[0x0][0x3a0], RZ ;  /* 0x0000e8000a0a7a24 */ /* 0x000fe200078e02ff */
[----:B------:R1:W2:Y:S01]  /*17df0*/  LDS.128 R36, [R203+0x80] ;  /* 0x00008000cb247984 */ /* 0x0002a20000000c00 */
[----:B------:R-:W-:Y:S01]  /*17e00*/  IMAD.WIDE.U32 R4, R2, c[0x0][0x3a0], RZ ;  /* 0x0000e80002047a25 */ /* 0x000fe200078e00ff */
[----:B------:R-:W-:Y:S02]  /*17e10*/  LEA.HI R6, R6, R110, RZ, 0x3 ;  /* 0x0000006e06067211 */ /* 0x000fe400078f18ff */
[----:B------:R1:W3:Y:S01]  /*17e20*/  LDS.128 R52, [R203+0x1080] ;  /* 0x00108000cb347984 */ /* 0x0002e20000000c00 */
[----:B------:R-:W-:Y:S01]  /*17e30*/  IMAD R2, R2, c[0x0][0x3a4], R10 ;  /* 0x0000e90002027a24 */ /* 0x000fe200078e020a */
[----:B------:R-:W-:Y:S02]  /*17e40*/  LOP3.LUT R6, R6, 0xfffffff8, RZ, 0xc0, !PT ;  /* 0xfffffff806067812 */ /* 0x000fe400078ec0ff */
[----:B------:R1:W4:Y:S01]  /*17e50*/  LDS.128 R68, [R203+0x2080] ;  /* 0x00208000cb447984 */ /* 0x0003220000000c00 */
[----:B------:R-:W-:-:S02]  /*17e60*/  IADD3 R14, R211, R233, RZ ;  /* 0x000000e9d30e7210 */ /* 0x000fc40007ffe0ff */
[----:B------:R-:W-:Y:S01]  /*17e70*/  IADD3 R3, R5, R2, RZ ;  /* 0x0000000205037210 */ /* 0x000fe20007ffe0ff */
[----:B------:R1:W1:Y:S01]  /*17e80*/  LDS.128 R84, [R203+0x3080] ;  /* 0x00308000cb547984 */ /* 0x0002620000000c00 */
[----:B------:R-:W-:-:S03]  /*17e90*/  IADD3 R2, -R6, R110, RZ ;  /* 0x0000006e06027210 */ /* 0x000fc60007ffe1ff */
[----:B------:R1:W1:Y:S01]  /*17ea0*/  LDS.128 R32, [R203+0x4080] ;  /* 0x00408000cb207984 */ /* 0x0002620000000c00 */
[----:B------:R-:W-:Y:S02]  /*17eb0*/  LEA R6, R2, R211, 0x5 ;  /* 0x000000d302067211 */ /* 0x000fe400078e28ff */
[----:B------:R-:W-:Y:S01]  /*17ec0*/  MOV R2, R4 ;  /* 0x0000000400027202 */ /* 0x000fe20000000f00 */
[----:B------:R1:W1:Y:S04]  /*17ed0*/  LDS.128 R48, [R203+0x5080] ;  /* 0x00508000cb307984 */ /* 0x0002680000000c00 */
[----:B------:R-:W-:Y:S01]  /*17ee0*/  IMAD.WIDE.U32 R4, R239, c[0x0][0x3e8], R2 ;  /* 0x0000fa00ef047a25 */ /* 0x000fe200078e0002 */
[----:B------:R-:W-:Y:S01]  /*17ef0*/  IADD3 R3, R233, R6, RZ ;  /* 0x00000006e9037210 */ /* 0x000fe20007ffe0ff */
[----:B------:R1:W1:Y:S01]  /*17f00*/  LDS.128 R64, [R203+0x6080] ;  /* 0x00608000cb407984 */ /* 0x0002620000000c00 */
[----:B------:R-:W-:Y:S01]  /*17f10*/  SHF.R.S32.HI R2, RZ, 0x1f, R0 ;  /* 0x0000001fff027819 */ /* 0x000fe20000011400 */
[----:B------:R-:W-:-:S02]  /*17f20*/  IMAD R5, R239, c[0x0][0x3ec], R5 ;  /* 0x0000fb00ef057a24 */ /* 0x000fc400078e0205 */
[----:B------:R-:W-:Y:S01]  /*17f30*/  @P3 IMAD.HI.U32 R8, R3, c[0x0][0x4ec], RZ ;  /* 0x00013b0003083a27 */ /* 0x000fe200078e00ff */
[----:B------:R1:W1:Y:S03]  /*17f40*/  LDS.128 R80, [R203+0x7080] ;  /* 0x00708000cb507984 */ /* 0x0002660000000c00 */
[----:B------:R-:W-:Y:S01]  /*17f50*/  IMAD R6, R2, c[0x0][0x3f0], RZ ;  /* 0x0000fc0002067a24 */ /* 0x000fe200078e02ff */
[----:B------:R1:W1:Y:S01]  /*17f60*/  LDS.128 R28, [R203+0x8080] ;  /* 0x00808000cb1c7984 */ /* 0x0002620000000c00 */
[----:B------:R-:W-:Y:S01]  /*17f70*/  IMAD.MOV.U32 R2, RZ, RZ, R3 ;  /* 0x000000ffff027224 */ /* 0x000fe200078e0003 */
[----:B------:R-:W-:Y:S01]  /*17f80*/  @P3 SHF.R.U32.HI R2, RZ, c[0x0][0x4f0], R8 ;  /* 0x00013c00ff023a19 */ /* 0x000fe20000011608 */
[C---:B------:R-:W-:Y:S01]  /*17f90*/  IMAD R7, R0.reuse, c[0x0][0x3f4], R6 ;  /* 0x0000fd0000077a24 */ /* 0x040fe200078e0206 */
[----:B------:R1:W1:Y:S01]  /*17fa0*/  LDS.128 R44, [R203+0x9080] ;  /* 0x00908000cb2c7984 */ /* 0x0002620000000c00 */
[----:B------:R-:W-:Y:S01]  /*17fb0*/  IMAD.WIDE.U32 R4, R0, c[0x0][0x3f0], R4 ;  /* 0x0000fc0000047a25 */ /* 0x000fe200078e0004 */
[----:B------:R-:W-:-:S02]  /*17fc0*/  SHF.R.S32.HI R6, RZ, 0x1f, R2 ;  /* 0x0000001fff067819 */ /* 0x000fc40000011402 */
[----:B------:R1:W1:Y:S01]  /*17fd0*/  LDS.128 R60, [R203+0xa080] ;  /* 0x00a08000cb3c7984 */ /* 0x0002620000000c00 */
[----:B------:R-:W-:Y:S02]  /*17fe0*/  IADD3 R0, -R2, RZ, RZ ;  /* 0x000000ff02007210 */ /* 0x000fe40007ffe1ff */
[----:B------:R-:W-:Y:S01]  /*17ff0*/  IADD3 R5, R5, R7, RZ ;  /* 0x0000000705057210 */ /* 0x000fe20007ffe0ff */
[----:B------:R1:W1:Y:S01]  /*18000*/  LDS.128 R76, [R203+0xb080] ;  /* 0x00b08000cb4c7984 */ /* 0x0002620000000c00 */
[----:B------:R-:W-:Y:S02]  /*18010*/  IMAD R6, R6, c[0x0][0x3e0], RZ ;  /* 0x0000f80006067a24 */ /* 0x000fe400078e02ff */
[----:B------:R-:W-:Y:S01]  /*18020*/  IMAD R0, R0, c[0x0][0x4e8], R3 ;  /* 0x00013a0000007a24 */ /* 0x000fe200078e0203 */
[----:B------:R1:W1:Y:S01]  /*18030*/  LDS.128 R24, [R203+0xc080] ;  /* 0x00c08000cb187984 */ /* 0x0002620000000c00 */
[----:B------:R-:W-:-:S03]  /*18040*/  IMAD.WIDE.U32 R4, R2, c[0x0][0x3e0], R4 ;  /* 0x0000f80002047a25 */ /* 0x000fc600078e0004 */
[----:B------:R1:W1:Y:S01]  /*18050*/  LDS.128 R40, [R203+0xd080] ;  /* 0x00d08000cb287984 */ /* 0x0002620000000c00 */
[----:B------:R-:W-:Y:S01]  /*18060*/  IMAD R2, R2, c[0x0][0x3e4], R6 ;  /* 0x0000f90002027a24 */ /* 0x000fe200078e0206 */
[----:B------:R-:W-:Y:S02]  /*18070*/  SHF.R.S32.HI R6, RZ, 0x1f, R0 ;  /* 0x0000001fff067819 */ /* 0x000fe40000011400 */
[----:B------:R1:W1:Y:S01]  /*18080*/  LDS.128 R56, [R203+0xe080] ;  /* 0x00e08000cb387984 */ /* 0x0002620000000c00 */
[----:B------:R-:W-:Y:S01]  /*18090*/  IMAD.IADD R3, R5, 0x1, R2 ;  /* 0x0000000105037824 */ /* 0x000fe200078e0202 */
[----:B------:R-:W-:Y:S01]  /*180a0*/  MOV R2, R4 ;  /* 0x0000000400027202 */ /* 0x000fe20000000f00 */
[----:B------:R-:W-:Y:S01]  /*180b0*/  IMAD R6, R6, c[0x0][0x3d8], RZ ;  /* 0x0000f60006067a24 */ /* 0x000fe200078e02ff */
[----:B------:R1:W1:Y:S03]  /*180c0*/  LDS.128 R72, [R203+0xf080] ;  /* 0x00f08000cb487984 */ /* 0x0002660000000c00 */
[----:B------:R-:W-:-:S04]  /*180d0*/  IMAD.WIDE.U32 R2, R0, c[0x0][0x3d8], R2 ;  /* 0x0000f60000027a25 */ /* 0x000fc800078e0002 */
[----:B------:R-:W-:Y:S01]  /*180e0*/  IMAD R0, R0, c[0x0][0x3dc], R6 ;  /* 0x0000f70000007a24 */ /* 0x000fe200078e0206 */
[----:B------:R-:W-:-:S04]  /*180f0*/  LEA R16, P0, R2, c[0x0][0x380], 0x1 ;  /* 0x0000e00002107a11 */ /* 0x000fc800078008ff */
[----:B------:R-:W-:-:S04]  /*18100*/  IADD3 R0, R3, R0, RZ ;  /* 0x0000000003007210 */ /* 0x000fc80007ffe0ff */
[----:B------:R-:W-:Y:S01]  /*18110*/  LEA.HI.X R15, R2, c[0x0][0x384], R0, 0x1, P0 ;  /* 0x0000e100020f7a11 */ /* 0x000fe200000f0c00 */
[----:B------:R-:W-:Y:S05]  /*18120*/  BRA.DIV ~URZ, `(.L_x_1115) ;  /* 0x000047d27f007947 */ /* 0x000fea000b800000 */
[----:B--234-:R2:W3:Y:S02]  /*18130*/  SHFL.IDX PT, R12, R15, RZ, 0x181f ;  /* 0x00181fff0f0c7589 */ /* 0x01c4e400000e0000 */
.L_x_1182:
[----:B------:R-:W-:Y:S05]  /*18140*/  BRA.DIV ~URZ, `(.L_x_1116) ;  /* 0x000048227f007947 */ /* 0x000fea000b800000 */
[----:B------:R4:W2:Y:S02]  /*18150*/  SHFL.IDX PT, R0, R16, RZ, 0x181f ;  /* 0x00181fff10007589 */ /* 0x0008a400000e0000 */
.L_x_1183:
        /* <DEDUP_REMOVED lines=16> */
[C---:B------:R-:W-:Y:S02]  /*18260*/  @!P1 LEA R6, P5, R213.reuse, R0, 0x1 ;  /* 0x00000000d5069211 */ /* 0x040fe400078a08ff */
        /* <DEDUP_REMOVED lines=9> */
.L_x_1118:
[----:B------:R-:W-:Y:S05]  /*18300*/  BSYNC B0 ;  /* 0x0000000000007941 */ /* 0x000fea0003800000 */
.L_x_1117:
[----:B------:R-:W-:Y:S05]  /*18310*/  BRA.DIV ~URZ, `(.L_x_1119) ;  /* 0x000046b27f007947 */ /* 0x000fea000b800000 */
[----:B---3--:R3:W4:Y:S04]  /*18320*/  SHFL.IDX PT, R12, R15, 0x1, 0x181f ;  /* 0x00381f000f0c7f89 */ /* 0x00872800000e0000 */
[----:B--2---:R3:W2:Y:S02]  /*18330*/  SHFL.IDX PT, R0, R16, 0x1, 0x181f ;  /* 0x00381f0010007f89 */ /* 0x0046a400000e0000 */
.L_x_1184:
        /* <DEDUP_REMOVED lines=20> */
.L_x_1121:
[----:B------:R-:W-:Y:S05]  /*18480*/  BSYNC B0 ;  /* 0x0000000000007941 */ /* 0x000fea0003800000 */
.L_x_1120:
[----:B------:R-:W-:Y:S05]  /*18490*/  BRA.DIV ~URZ, `(.L_x_1122) ;  /* 0x000045f27f007947 */ /* 0x000fea000b800000 */
[----:B----4-:R4:W3:Y:S02]  /*184a0*/  SHFL.IDX PT, R12, R15, 0x2, 0x181f ;  /* 0x00581f000f0c7f89 */ /* 0x0108e400000e0000 */
.L_x_1185:
[----:B------:R-:W-:Y:S05]  /*184b0*/  BRA.DIV ~URZ, `(.L_x_1123) ;  /* 0x000046427f007947 */ /* 0x000fea000b800000 */
[----:B--2---:R2:W4:Y:S02]  /*184c0*/  SHFL.IDX PT, R0, R16, 0x2, 0x181f ;  /* 0x00581f0010007f89 */ /* 0x00452400000e0000 */
.L_x_1186:
        /* <DEDUP_REMOVED lines=20> */
.L_x_1125:
[----:B------:R-:W-:Y:S05]  /*18610*/  BSYNC B0 ;  /* 0x0000000000007941 */ /* 0x000fea0003800000 */
.L_x_1124:
[----:B------:R-:W-:Y:S05]  /*18620*/  BRA.DIV ~URZ, `(.L_x_1126) ;  /* 0x000045327f007947 */ /* 0x000fea000b800000 */
[----:B---3--:R3:W2:Y:S04]  /*18630*/  SHFL.IDX PT, R10, R15, 0x3, 0x181f ;  /* 0x00781f000f0a7f89 */ /* 0x0086a800000e0000 */
[----:B----4-:R3:W4:Y:S02]  /*18640*/  SHFL.IDX PT, R0, R16, 0x3, 0x181f ;  /* 0x00781f0010007f89 */ /* 0x01072400000e0000 */
.L_x_1187:
        /* <DEDUP_REMOVED lines=8> */
[C---:B------:R-:W-:Y:S02]  /*186d0*/  @!P0 LEA R2, P3, R213.reuse, R0, 0x1 ;  /* 0x00000000d5028211 */ /* 0x040fe400078608ff */
        /* <DEDUP_REMOVED lines=12> */
.L_x_1114:
        /* <DEDUP_REMOVED lines=33> */
.L_x_1188:
[----:B------:R-:W-:Y:S05]  /*189b0*/  BRA.DIV ~URZ, `(.L_x_1129) ;  /* 0x000042d27f007947 */ /* 0x000fea000b800000 */
[----:B------:R3:W4:Y:S02]  /*189c0*/  SHFL.IDX PT, R0, R17, RZ, 0x1c1f ;  /* 0x001c1fff11007589 */ /* 0x00072400000e0000 */
.L_x_1189:
[----:B------:R-:W-:Y:S01]  /*189d0*/  BSSY B0, `(.L_x_1130) ;  /* 0x00000c6000007945 */ /* 0x000fe20003800000 */
[----:B------:R-:W-:Y:S05]  /*189e0*/  @P0 BRA `(.L_x_1131) ;  /* 0x00000c4000000947 */ /* 0x000fea0003800000 */
[C---:B------:R-:W-:Y:S02]  /*189f0*/  ISETP.GE.AND P2, PT, R217.reuse, c[0x0][0x3c8], PT ;  /* 0x0000f200d9007a0c */ /* 0x040fe40003f46270 */
[C---:B------:R-:W-:Y:S02]  /*18a00*/  IADD3 R13, R217.reuse, 0x8, RZ ;  /* 0x00000008d90d7810 */ /* 0x040fe40007ffe0ff */
[----:B------:R-:W-:Y:S02]  /*18a10*/  IADD3 R5, R217, 0x10, RZ ;  /* 0x00000010d9057810 */ /* 0x000fe40007ffe0ff */
[----:B------:R-:W-:Y:S02]  /*18a20*/  ISETP.GE.AND P1, PT, R13, c[0x0][0x3c8], PT ;  /* 0x0000f2000d007a0c */ /* 0x000fe40003f26270 */
[----:B------:R-:W-:-:S02]  /*18a30*/  ISETP.GE.AND P0, PT, R5, c[0x0][0x3c8], PT ;  /* 0x0000f20005007a0c */ /* 0x000fc40003f06270 */
[C---:B------:R-:W-:Y:S02]  /*18a40*/  IADD3 R12, R217.reuse, 0x20, RZ ;  /* 0x00000020d90c7810 */ /* 0x040fe40007ffe0ff */
[C---:B------:R-:W-:Y:S01]  /*18a50*/  IADD3 R15, R217.reuse, 0x8, RZ ;  /* 0x00000008d90f7810 */ /* 0x040fe20007ffe0ff */
[----:B----4-:R-:W-:Y:S01]  /*18a60*/  @!P2 IMAD.MOV.U32 R2, RZ, RZ, R0 ;  /* 0x000000ffff02a224 */ /* 0x010fe200078e0000 */
[C---:B------:R-:W-:Y:S01]  /*18a70*/  IADD3 R10, R217.reuse, 0x10, RZ ;  /* 0x00000010d90a7810 */ /* 0x040fe20007ffe0ff */
[----:B--2---:R-:W-:Y:S01]  /*18a80*/  @!P2 IMAD.MOV.U32 R3, RZ, RZ, R4 ;  /* 0x000000ffff03a224 */ /* 0x004fe200078e0004 */
[C---:B------:R-:W-:Y:S02]  /*18a90*/  IADD3 R14, R217.reuse, 0x18, RZ ;  /* 0x00000018d90e7810 */ /* 0x040fe40007ffe0ff */
[----:B------:R-:W-:Y:S01]  /*18aa0*/  ISETP.GE.AND P4, PT, R12, c[0x0][0x3c8], PT ;  /* 0x0000f2000c007a0c */ /* 0x000fe20003f86270 */
[----:B------:R-:W-:Y:S01]  /*18ab0*/  @!P2 IMAD.WIDE R6, R217, 0x4, R2 ;  /* 0x00000004d906a825 */ /* 0x000fe200078e0202 */
[----:B------:R-:W-:-:S02]  /*18ac0*/  @!P1 LEA R2, P3, R13, R0, 0x2 ;  /* 0x000000000d029211 */ /* 0x000fc400078610ff */
[----:B------:R-:W-:Y:S02]  /*18ad0*/  SHF.R.S32.HI R15, RZ, 0x1f, R15 ;  /* 0x0000001fff0f7819 */ /* 0x000fe4000001140f */
[----:B------:R2:W-:Y:S01]  /*18ae0*/  @!P2 ST.E.64 [R6.64], R160 ;  /* 0x000000a00600a985 */ /* 0x0005e2000c101b06 */
[----:B------:R-:W-:Y:S02]  /*18af0*/  SHF.R.S32.HI R10, RZ, 0x1f, R10 ;  /* 0x0000001fff0a7819 */ /* 0x000fe4000001140a */
[----:B------:R-:W-:Y:S02]  /*18b00*/  @!P0 LEA R8, P2, R5, R0, 0x2 ;  /* 0x0000000005088211 */ /* 0x000fe400078410ff */
[----:B------:R-:W-:Y:S02]  /*18b10*/  ISETP.GE.AND P5, PT, R14, c[0x0][0x3c8], PT ;  /* 0x0000f2000e007a0c */ /* 0x000fe40003fa6270 */
[----:B------:R-:W-:Y:S02]  /*18b20*/  IADD3 R11, R217, 0x28, RZ ;  /* 0x00000028d90b7810 */ /* 0x000fe40007ffe0ff */
[----:B------:R-:W-:-:S02]  /*18b30*/  @!P1 LEA.HI.X R3, R13, R4, R15, 0x2, P3 ;  /* 0x000000040d039211 */ /* 0x000fc400018f140f */
[----:B------:R-:W-:Y:S02]  /*18b40*/  @!P0 LEA.HI.X R9, R5, R4, R10, 0x2, P2 ;  /* 0x0000000405098211 */ /* 0x000fe400010f140a */
[----:B------:R-:W-:Y:S01]  /*18b50*/  ISETP.GE.AND P6, PT, R11, c[0x0][0x3c8], PT ;  /* 0x0000f2000b007a0c */ /* 0x000fe20003fc6270 */
[----:B------:R4:W-:Y:S01]  /*18b60*/  @!P1 ST.E.64 [R2.64], R142 ;  /* 0x0000008e02009985 */ /* 0x0009e2000c101b06 */
[C---:B------:R-:W-:Y:S02]  /*18b70*/  IADD3 R13, R217.reuse, 0x20, RZ ;  /* 0x00000020d90d7810 */ /* 0x040fe40007ffe0ff */
[C---:B------:R-:W-:Y:S01]  /*18b80*/  IADD3 R15, R217.reuse, 0x18, RZ ;  /* 0x00000018d90f7810 */ /* 0x040fe20007ffe0ff */
[----:B------:R5:W-:Y:S01]  /*18b90*/  @!P0 ST.E.64 [R8.64], R144 ;  /* 0x0000009008008985 */ /* 0x000be2000c101b06 */
[----:B------:R-:W-:Y:S02]  /*18ba0*/  SHF.R.S32.HI R13, RZ, 0x1f, R13 ;  /* 0x0000001fff0d7819 */ /* 0x000fe4000001140d */
[----:B------:R-:W-:-:S02]  /*18bb0*/  IADD3 R5, R217, 0x30, RZ ;  /* 0x00000030d9057810 */ /* 0x000fc40007ffe0ff */
[----:B------:R-:W-:Y:S02]  /*18bc0*/  SHF.R.S32.HI R15, RZ, 0x1f, R15 ;  /* 0x0000001fff0f7819 */ /* 0x000fe4000001140f */
[----:B------:R-:W-:Y:S02]  /*18bd0*/  ISETP.GE.AND P3, PT, R5, c[0x0][0x3c8], PT ;  /* 0x0000f20005007a0c */ /* 0x000fe40003f66270 */
[----:B------:R-:W-:Y:S02]  /*18be0*/  IADD3 R10, R217, 0x38, RZ ;  /* 0x00000038d90a7810 */ /* 0x000fe40007ffe0ff */
[----:B--2---:R-:W-:Y:S02]  /*18bf0*/  @!P5 LEA R6, P1, R14, R0, 0x2 ;  /* 0x000000000e06d211 */ /* 0x004fe400078210ff */
[----:B------:R-:W-:Y:S02]  /*18c00*/  ISETP.GE.AND P2, PT, R10, c[0x0][0x3c8], PT ;  /* 0x0000f2000a007a0c */ /* 0x000fe40003f46270 */
[----:B------:R-:W-:-:S05]  /*18c10*/  @!P5 LEA.HI.X R7, R14, R4, R15, 0x2, P1 ;  /* 0x000000040e07d211 */ /* 0x000fca00008f140f */
[----:B------:R2:W-:Y:S01]  /*18c20*/  @!P5 ST.E.64 [R6.64], R148 ;  /* 0x000000940600d985 */ /* 0x0005e2000c101b06 */
[----:B----4-:R-:W-:-:S04]  /*18c30*/  @!P4 LEA R2, P0, R12, R0, 0x2 ;  /* 0x000000000c02c211 */ /* 0x010fc800078010ff */
[----:B------:R-:W-:Y:S02]  /*18c40*/  @!P4 LEA.HI.X R3, R12, R4, R13, 0x2, P0 ;  /* 0x000000040c03c211 */ /* 0x000fe400000f140d */
[----:B------:R-:W-:Y:S02]  /*18c50*/  IADD3 R12, R217, 0x28, RZ ;  /* 0x00000028d90c7810 */ /* 0x000fe40007ffe0ff */
[----:B-----5:R-:W-:Y:S01]  /*18c60*/  @!P6 LEA R8, P1, R11, R0, 0x2 ;  /* 0x000000000b08e211 */ /* 0x020fe200078210ff */
[----:B------:R4:W-:Y:S01]  /*18c70*/  @!P4 ST.E.64 [R2.64], R152 ;  /* 0x000000980200c985 */ /* 0x0009e2000c101b06 */
[----:B------:R-:W-:-:S04]  /*18c80*/  SHF.R.S32.HI R12, RZ, 0x1f, R12 ;  /* 0x0000001fff0c7819 */ /* 0x000fc8000001140c */
[----:B------:R-:W-:Y:S02]  /*18c90*/  @!P6 LEA.HI.X R9, R11, R4, R12, 0x2, P1 ;  /* 0x000000040b09e211 */ /* 0x000fe400008f140c */
[C---:B------:R-:W-:Y:S02]  /*18ca0*/  IADD3 R12, R217.reuse, 0x30, RZ ;  /* 0x00000030d90c7810 */ /* 0x040fe40007ffe0ff */
[----:B------:R-:W-:Y:S01]  /*18cb0*/  IADD3 R11, R217, 0x38, RZ ;  /* 0x00000038d90b7810 */ /* 0x000fe20007ffe0ff */
[----:B------:R5:W-:Y:S01]  /*18cc0*/  @!P6 ST.E.64 [R8.64], R156 ;  /* 0x0000009c0800e985 */ /* 0x000be2000c101b06 */
[----:B------:R-:W-:Y:S02]  /*18cd0*/  SHF.R.S32.HI R12, RZ, 0x1f, R12 ;  /* 0x0000001fff0c7819 */ /* 0x000fe4000001140c */
[----:B------:R-:W-:Y:S02]  /*18ce0*/  ISETP.GE.AND P6, PT, R252, c[0x0][0x3c8], PT ;  /* 0x0000f200fc007a0c */ /* 0x000fe40003fc6270 */
[----:B--2---:R-:W-:-:S02]  /*18cf0*/  @!P3 LEA R6, P0, R5, R0, 0x2 ;  /* 0x000000000506b211 */ /* 0x004fc400078010ff */
[----:B------:R-:W-:Y:S02]  /*18d00*/  ISETP.GE.AND P1, PT, R250, c[0x0][0x3c8], PT ;  /* 0x0000f200fa007a0c */ /* 0x000fe40003f26270 */
[----:B------:R-:W-:Y:S02]  /*18d10*/  @!P3 LEA.HI.X R7, R5, R4, R12, 0x2, P0 ;  /* 0x000000040507b211 */ /* 0x000fe400000f140c */
[----:B------:R-:W-:Y:S02]  /*18d20*/  SHF.R.S32.HI R11, RZ, 0x1f, R11 ;  /* 0x0000001fff0b7819 */ /* 0x000fe4000001140b */
[----:B------:R-:W-:Y:S01]  /*18d30*/  IADD3 R5, R217, 0x50, RZ ;  /* 0x00000050d9057810 */ /* 0x000fe20007ffe0ff */
[----:B------:R2:W-:Y:S03]  /*18d40*/  @!P3 ST.E.64 [R6.64], R28 ;  /* 0x0000001c0600b985 */ /* 0x0005e6000c101b06 */
[----:B------:R-:W-:-:S02]  /*18d50*/  ISETP.GE.AND P5, PT, R5, c[0x0][0x3c8], PT ;  /* 0x0000f20005007a0c */ /* 0x000fc40003fa6270 */
[----:B----4-:R-:W-:-:S04]  /*18d60*/  @!P2 LEA R2, P4, R10, R0, 0x2 ;  /* 0x000000000a02a211 */ /* 0x010fc800078810ff */
[----:B------:R-:W-:Y:S02]  /*18d70*/  @!P2 LEA.HI.X R3, R10, R4, R11, 0x2, P4 ;  /* 0x000000040a03a211 */ /* 0x000fe400020f140b */
[----:B------:R-:W-:Y:S02]  /*18d80*/  SHF.R.S32.HI R10, RZ, 0x1f, R252 ;  /* 0x0000001fff0a7819 */ /* 0x000fe400000114fc */
[----:B------:R-:W-:Y:S01]  /*18d90*/  SHF.R.S32.HI R11, RZ, 0x1f, R5 ;  /* 0x0000001fff0b7819 */ /* 0x000fe20000011405 */
[----:B------:R4:W-:Y:S01]  /*18da0*/  @!P2 ST.E.64 [R2.64], R24 ;  /* 0x000000180200a985 */ /* 0x0009e2000c101b06 */
[----:B-----5:R-:W-:-:S04]  /*18db0*/  @!P6 LEA R8, P0, R252, R0, 0x2 ;  /* 0x00000000fc08e211 */ /* 0x020fc800078010ff */
[----:B------:R-:W-:Y:S02]  /*18dc0*/  @!P6 LEA.HI.X R9, R252, R4, R10, 0x2, P0 ;  /* 0x00000004fc09e211 */ /* 0x000fe400000f140a */
[----:B------:R-:W-:-:S03]  /*18dd0*/  @!P5 LEA R10, P0, R5, R0, 0x2 ;  /* 0x00000000050ad211 */ /* 0x000fc600078010ff */
[----:B------:R5:W-:Y:S01]  /*18de0*/  @!P6 ST.E.64 [R8.64], R36 ;  /* 0x000000240800e985 */ /* 0x000be2000c101b06 */
[----:B------:R-:W-:Y:S02]  /*18df0*/  @!P5 LEA.HI.X R11, R5, R4, R11, 0x2, P0 ;  /* 0x00000004050bd211 */ /* 0x000fe400000f140b */
[----:B------:R-:W-:Y:S02]  /*18e00*/  IADD3 R5, R217, 0x70, RZ ;  /* 0x00000070d9057810 */ /* 0x000fe40007ffe0ff */
[----:B--2---:R-:W-:Y:S02]  /*18e10*/  SHF.R.S32.HI R7, RZ, 0x1f, R250 ;  /* 0x0000001fff077819 */ /* 0x004fe400000114fa */
[C---:B------:R-:W-:Y:S02]  /*18e20*/  @!P1 LEA R6, P2, R250.reuse, R0, 0x2 ;  /* 0x00000000fa069211 */ /* 0x040fe400078410ff */
[----:B------:R-:W-:Y:S02]  /*18e30*/  ISETP.GE.AND P6, PT, R5, c[0x0][0x3c8], PT ;  /* 0x0000f20005007a0c */ /* 0x000fe40003fc6270 */
[----:B------:R-:W-:-:S05]  /*18e40*/  @!P1 LEA.HI.X R7, R250, R4, R7, 0x2, P2 ;  /* 0x00000004fa079211 */ /* 0x000fca00010f1407 */
[----:B------:R2:W-:Y:S01]  /*18e50*/  @!P1 ST.E.64 [R6.64], R32 ;  /* 0x0000002006009985 */ /* 0x0005e2000c101b06 */
[----:B----4-:R-:W-:-:S03]  /*18e60*/  IADD3 R3, R217, 0x58, RZ ;  /* 0x00000058d9037810 */ /* 0x010fc60007ffe0ff */
[----:B------:R4:W-:Y:S01]  /*18e70*/  @!P5 ST.E.64 [R10.64], R44 ;  /* 0x0000002c0a00d985 */ /* 0x0009e2000c101b06 */
[----:B------:R-:W-:Y:S02]  /*18e80*/  IADD3 R2, R217, 0x60, RZ ;  /* 0x00000060d9027810 */ /* 0x000fe40007ffe0ff */
[----:B------:R-:W-:Y:S02]  /*18e90*/  ISETP.GE.AND P3, PT, R3, c[0x0][0x3c8], PT ;  /* 0x0000f20003007a0c */ /* 0x000fe40003f66270 */
[----:B------:R-:W-:Y:S02]  /*18ea0*/  ISETP.GE.AND P4, PT, R2, c[0x0][0x3c8], PT ;  /* 0x0000f20002007a0c */ /* 0x000fe40003f86270 */
[----:B-----5:R-:W-:-:S09]  /*18eb0*/  SHF.R.S32.HI R9, RZ, 0x1f, R3 ;  /* 0x0000001fff097819 */ /* 0x020fd20000011403 */
[CC--:B------:R-:W-:Y:S02]  /*18ec0*/  @!P3 LEA R8, P1, R3.reuse, R0.reuse, 0x2 ;  /* 0x000000000308b211 */ /* 0x0c0fe400078210ff */
[----:B------:R-:W-:Y:S02]  /*18ed0*/  @!P4 LEA R12, P0, R2, R0, 0x2 ;  /* 0x00000000020cc211 */ /* 0x000fe400078010ff */
[----:B------:R-:W-:Y:S02]  /*18ee0*/  @!P3 LEA.HI.X R9, R3, R4, R9, 0x2, P1 ;  /* 0x000000040309b211 */ /* 0x000fe400008f1409 */
[C---:B------:R-:W-:Y:S02]  /*18ef0*/  IADD3 R3, R217.reuse, 0x78, RZ ;  /* 0x00000078d9037810 */ /* 0x040fe40007ffe0ff */
[----:B--2---:R-:W-:Y:S01]  /*18f00*/  IADD3 R6, R217, 0x68, RZ ;  /* 0x00000068d9067810 */ /* 0x004fe20007ffe0ff */
[----:B------:R2:W-:Y:S01]  /*18f10*/  @!P3 ST.E.64 [R8.64], R40 ;  /* 0x000000280800b985 */ /* 0x0005e2000c101b06 */
[----:B------:R-:W-:-:S02]  /*18f20*/  SHF.R.S32.HI R7, RZ, 0x1f, R2 ;  /* 0x0000001fff077819 */ /* 0x000fc40000011402 */
[----:B------:R-:W-:Y:S02]  /*18f30*/  ISETP.GE.AND P2, PT, R6, c[0x0][0x3c8], PT ;  /* 0x0000f20006007a0c */ /* 0x000fe40003f46270 */
[----:B------:R-:W-:Y:S02]  /*18f40*/  @!P4 LEA.HI.X R13, R2, R4, R7, 0x2, P0 ;  /* 0x00000004020dc211 */ /* 0x000fe400000f1407 */
[----:B------:R-:W-:Y:S02]  /*18f50*/  IADD3 R2, R217, 0x80, RZ ;  /* 0x00000080d9027810 */ /* 0x000fe40007ffe0ff */
[----:B------:R-:W-:Y:S01]  /*18f60*/  ISETP.GE.AND P3, PT, R3, c[0x0][0x3c8], PT ;  /* 0x0000f20003007a0c */ /* 0x000fe20003f66270 */
[----:B------:R5:W-:Y:S01]  /*18f70*/  @!P4 ST.E.64 [R12.64], R52 ;  /* 0x000000340c00c985 */ /* 0x000be2000c101b06 */
[----:B------:R-:W-:Y:S02]  /*18f80*/  ISETP.GE.AND P5, PT, R2, c[0x0][0x3c8], PT ;  /* 0x0000f20002007a0c */ /* 0x000fe40003fa6270 */
[----:B------:R-:W-:-:S02]  /*18f90*/  SHF.R.S32.HI R7, RZ, 0x1f, R5 ;  /* 0x0000001fff077819 */ /* 0x000fc40000011405 */
[----:B----4-:R-:W-:-:S04]  /*18fa0*/  @!P6 LEA R10, P0, R5, R0, 0x2 ;  /* 0x00000000050ae211 */ /* 0x010fc800078010ff */
[----:B------:R-:W-:Y:S02]  /*18fb0*/  @!P6 LEA.HI.X R11, R5, R4, R7, 0x2, P0 ;  /* 0x00000004050be211 */ /* 0x000fe400000f1407 */
[----:B------:R-:W-:Y:S02]  /*18fc0*/  IADD3 R5, R217, 0x90, RZ ;  /* 0x00000090d9057810 */ /* 0x000fe40007ffe0ff */
[----:B------:R-:W-:Y:S02]  /*18fd0*/  SHF.R.S32.HI R7, RZ, 0x1f, R2 ;  /* 0x0000001fff077819 */ /* 0x000fe40000011402 */
[----:B------:R-:W-:Y:S02]  /*18fe0*/  ISETP.GE.AND P4, PT, R5, c[0x0][0x3c8], PT ;  /* 0x0000f20005007a0c */ /* 0x000fe40003f86270 */
[----:B--2---:R-:W-:Y:S02]  /*18ff0*/  SHF.R.S32.HI R9, RZ, 0x1f, R6 ;  /* 0x0000001fff097819 */ /* 0x004fe40000011406 */
[----:B------:R-:W-:-:S04]  /*19000*/  @!P2 LEA R8, P1, R6, R0, 0x2 ;  /* 0x000000000608a211 */ /* 0x000fc800078210ff */
[----:B------:R-:W-:Y:S02]  /*19010*/  @!P2 LEA.HI.X R9, R6, R4, R9, 0x2, P1 ;  /* 0x000000040609a211 */ /* 0x000fe400008f1409 */
[C---:B------:R-:W-:Y:S02]  /*19020*/  IADD3 R6, R217.reuse, 0x88, RZ ;  /* 0x00000088d9067810 */ /* 0x040fe40007ffe0ff */
[----:B-----5:R-:W-:Y:S01]  /*19030*/  @!P5 LEA R12, P0, R2, R0, 0x2 ;  /* 0x00000000020cd211 */ /* 0x020fe200078010ff */
[----:B------:R2:W-:Y:S01]  /*19040*/  @!P2 ST.E.64 [R8.64], R48 ;  /* 0x000000300800a985 */ /* 0x0005e2000c101b06 */
[----:B------:R-:W-:Y:S02]  /*19050*/  ISETP.GE.AND P2, PT, R6, c[0x0][0x3c8], PT ;  /* 0x0000f20006007a0c */ /* 0x000fe40003f46270 */
[----:B------:R-:W-:Y:S01]  /*19060*/  @!P5 LEA.HI.X R13, R2, R4, R7, 0x2, P0 ;  /* 0x00000004020dd211 */ /* 0x000fe200000f1407 */
[----:B------:R4:W-:Y:S01]  /*19070*/  @!P6 ST.E.64 [R10.64], R60 ;  /* 0x0000003c0a00e985 */ /* 0x0009e2000c101b06 */
[----:B------:R-:W-:-:S02]  /*19080*/  IADD3 R2, R217, 0x98, RZ ;  /* 0x00000098d9027810 */ /* 0x000fc40007ffe0ff */
[----:B------:R-:W-:Y:S02]  /*19090*/  IADD3 R7, R217, 0xa0, RZ ;  /* 0x000000a0d9077810 */ /* 0x000fe40007ffe0ff */
[----:B--2---:R-:W-:Y:S02]  /*190a0*/  SHF.R.S32.HI R9, RZ, 0x1f, R3 ;  /* 0x0000001fff097819 */ /* 0x004fe40000011403 */
[-C--:B------:R-:W-:Y:S02]  /*190b0*/  @!P3 LEA R8, P1, R3, R0.reuse, 0x2 ;  /* 0x000000000308b211 */ /* 0x080fe400078210ff */
[----:B----4-:R-:W-:Y:S02]  /*190c0*/  @!P4 LEA R10, P0, R5, R0, 0x2 ;  /* 0x00000000050ac211 */ /* 0x010fe400078010ff */
[----:B------:R-:W-:Y:S02]  /*190d0*/  @!P3 LEA.HI.X R9, R3, R4, R9, 0x2, P1 ;  /* 0x000000040309b211 */ /* 0x000fe400008f1409 */
[----:B------:R-:W-:-:S03]  /*190e0*/  SHF.R.S32.HI R3, RZ, 0x1f, R5 ;  /* 0x0000001fff037819 */ /* 0x000fc60000011405 */
[----:B------:R2:W-:Y:S01]  /*190f0*/  @!P3 ST.E.64 [R8.64], R56 ;  /* 0x000000380800b985 */ /* 0x0005e2000c101b06 */
[----:B------:R-:W-:Y:S02]  /*19100*/  ISETP.GE.AND P3, PT, R2, c[0x0][0x3c8], PT ;  /* 0x0000f20002007a0c */ /* 0x000fe40003f66270 */
[----:B------:R-:W-:Y:S01]  /*19110*/  @!P4 LEA.HI.X R11, R5, R4, R3, 0x2, P0 ;  /* 0x00000004050bc211 */ /* 0x000fe200000f1403 */
[----:B------:R4:W-:Y:S01]  /*19120*/  @!P5 ST.E.64 [R12.64], R68 ;  /* 0x000000440c00d985 */ /* 0x0009e2000c101b06 */
[----:B------:R-:W-:Y:S02]  /*19130*/  ISETP.GE.AND P5, PT, R7, c[0x0][0x3c8], PT ;  /* 0x0000f20007007a0c */ /* 0x000fe40003fa6270 */
[C---:B------:R-:W-:Y:S02]  /*19140*/  IADD3 R3, R217.reuse, 0xa8, RZ ;  /* 0x000000a8d9037810 */ /* 0x040fe40007ffe0ff */
[----:B------:R-:W-:-:S04]  /*19150*/  IADD3 R5, R217, 0xb0, RZ ;  /* 0x000000b0d9057810 */ /* 0x000fc80007ffe0ff */
[----:B------:R-:W-:Y:S02]  /*19160*/  ISETP.GE.AND P6, PT, R5, c[0x0][0x3c8], PT ;  /* 0x0000f20005007a0c */ /* 0x000fe40003fc6270 */
[----:B--2---:R-:W-:Y:S02]  /*19170*/  SHF.R.S32.HI R9, RZ, 0x1f, R6 ;  /* 0x0000001fff097819 */ /* 0x004fe40000011406 */
[C---:B------:R-:W-:Y:S02]  /*19180*/  @!P2 LEA R8, P1, R6.reuse, R0, 0x2 ;  /* 0x000000000608a211 */ /* 0x040fe400078210ff */
[----:B----4-:R-:W-:Y:S02]  /*19190*/  SHF.R.S32.HI R13, RZ, 0x1f, R7 ;  /* 0x0000001fff0d7819 */ /* 0x010fe40000011407 */
[----:B------:R-:W-:Y:S02]  /*191a0*/  @!P2 LEA.HI.X R9, R6, R4, R9, 0x2, P1 ;  /* 0x000000040609a211 */ /* 0x000fe400008f1409 */
[----:B------:R-:W-:-:S02]  /*191b0*/  SHF.R.S32.HI R6, RZ, 0x1f, R2 ;  /* 0x0000001fff067819 */ /* 0x000fc40000011402 */
[----:B------:R-:W-:Y:S01]  /*191c0*/  @!P5 LEA R12, P0, R7, R0, 0x2 ;  /* 0x00000000070cd211 */ /* 0x000fe200078010ff */
[----:B------:R2:W-:Y:S01]  /*191d0*/  @!P2 ST.E.64 [R8.64], R64 ;  /* 0x000000400800a985 */ /* 0x0005e2000c101b06 */
[----:B------:R-:W-:Y:S02]  /*191e0*/  ISETP.GE.AND P2, PT, R3, c[0x0][0x3c8], PT ;  /* 0x0000f20003007a0c */ /* 0x000fe40003f46270 */
[----:B------:R-:W-:Y:S01]  /*191f0*/  @!P5 LEA.HI.X R13, R7, R4, R13, 0x2, P0 ;  /* 0x00000004070dd211 */ /* 0x000fe200000f140d */
[----:B------:R4:W-:Y:S01]  /*19200*/  @!P4 ST.E.64 [R10.64], R76 ;  /* 0x0000004c0a00c985 */ /* 0x0009e2000c101b06 */
[----:B------:R-:W-:Y:S02]  /*19210*/  IADD3 R7, R217, 0xb8, RZ ;  /* 0x000000b8d9077810 */ /* 0x000fe40007ffe0ff */
[----:B--2---:R-:W-:-:S04]  /*19220*/  @!P3 LEA R8, P1, R2, R0, 0x2 ;  /* 0x000000000208b211 */ /* 0x004fc800078210ff */
[----:B------:R-:W-:Y:S02]  /*19230*/  @!P3 LEA.HI.X R9, R2, R4, R6, 0x2, P1 ;  /* 0x000000040209b211 */ /* 0x000fe400008f1406 */
[----:B------:R-:W-:Y:S02]  /*19240*/  IADD3 R6, R217, 0xc0, RZ ;  /* 0x000000c0d9067810 */ /* 0x000fe40007ffe0ff */
[-C--:B------:R-:W-:Y:S01]  /*19250*/  @!P2 LEA R2, P1, R3, R0.reuse, 0x2 ;  /* 0x000000000302a211 */ /* 0x080fe200078210ff */
[----:B------:R2:W-:Y:S01]  /*19260*/  @!P3 ST.E.64 [R8.64], R72 ;  /* 0x000000480800b985 */ /* 0x0005e2000c101b06 */
[----:B------:R-:W-:Y:S02]  /*19270*/  ISETP.GE.AND P3, PT, R7, c[0x0][0x3c8], PT ;  /* 0x0000f20007007a0c */ /* 0x000fe40003f66270 */
[----:B------:R-:W-:Y:S01]  /*19280*/  ISETP.GE.AND P4, PT, R6, c[0x0][0x3c8], PT ;  /* 0x0000f20006007a0c */ /* 0x000fe20003f86270 */
[----:B------:R5:W-:Y:S01]  /*19290*/  @!P5 ST.E.64 [R12.64], R84 ;  /* 0x000000540c00d985 */ /* 0x000be2000c101b06 */
[----:B----4-:R-:W-:-:S02]  /*192a0*/  @!P6 LEA R10, P0, R5, R0, 0x2 ;  /* 0x00000000050ae211 */ /* 0x010fc400078010ff */
[----:B--2---:R-:W-:Y:S02]  /*192b0*/  SHF.R.S32.HI R8, RZ, 0x1f, R3 ;  /* 0x0000001fff087819 */ /* 0x004fe40000011403 */
[----:B------:R-:W-:Y:S02]  /*192c0*/  SHF.R.S32.HI R9, RZ, 0x1f, R5 ;  /* 0x0000001fff097819 */ /* 0x000fe40000011405 */
[-C--:B------:R-:W-:Y:S02]  /*192d0*/  @!P2 LEA.HI.X R3, R3, R4.reuse, R8, 0x2, P1 ;  /* 0x000000040303a211 */ /* 0x080fe400008f1408 */
[----:B------:R-:W-:Y:S02]  /*192e0*/  @!P6 LEA.HI.X R11, R5, R4, R9, 0x2, P0 ;  /* 0x00000004050be211 */ /* 0x000fe400000f1409 */
[----:B------:R-:W-:Y:S01]  /*192f0*/  SHF.R.S32.HI R9, RZ, 0x1f, R7 ;  /* 0x0000001fff097819 */ /* 0x000fe20000011407 */
[----:B------:R2:W-:Y:S01]  /*19300*/  @!P2 ST.E.64 [R2.64], R80 ;  /* 0x000000500200a985 */ /* 0x0005e2000c101b06 */
[----:B------:R-:W-:-:S02]  /*19310*/  @!P3 LEA R8, P1, R7, R0, 0x2 ;  /* 0x000000000708b211 */ /* 0x000fc400078210ff */
[----:B------:R-:W-:Y:S01]  /*19320*/  SHF.R.S32.HI R5, RZ, 0x1f, R6 ;  /* 0x0000001fff057819 */ /* 0x000fe20000011406 */
[----:B------:R-:W-:Y:S01]  /*19330*/  @!P6 ST.E.64 [R10.64], R92 ;  /* 0x0000005c0a00e985 */ /* 0x000fe2000c101b06 */
[C---:B-----5:R-:W-:Y:S02]  /*19340*/  @!P4 LEA R12, P0, R6.reuse, R0, 0x2 ;  /* 0x00000000060cc211 */ /* 0x060fe400078010ff */
[-C--:B------:R-:W-:Y:S02]  /*19350*/  @!P3 LEA.HI.X R9, R7, R4.reuse, R9, 0x2, P1 ;  /* 0x000000040709b211 */ /* 0x080fe400008f1409 */
[----:B------:R-:W-:Y:S02]  /*19360*/  @!P4 LEA.HI.X R13, R6, R4, R5, 0x2, P0 ;  /* 0x00000004060dc211 */ /* 0x000fe400000f1405 */
[C---:B------:R-:W-:Y:S01]  /*19370*/  IADD3 R6, R217.reuse, 0xd8, RZ ;  /* 0x000000d8d9067810 */ /* 0x040fe20007ffe0ff */
[----:B------:R4:W-:Y:S01]  /*19380*/  @!P3 ST.E.64 [R8.64], R88 ;  /* 0x000000580800b985 */ /* 0x0009e2000c101b06 */
[----:B------:R-:W-:-:S03]  /*19390*/  IADD3 R7, R217, 0xe0, RZ ;  /* 0x000000e0d9077810 */ /* 0x000fc60007ffe0ff */
[----:B------:R5:W-:Y:S01]  /*193a0*/  @!P4 ST.E.64 [R12.64], R100 ;  /* 0x000000640c00c985 */ /* 0x000be2000c101b06 */
[----:B------:R-:W-:Y:S02]  /*193b0*/  ISETP.GE.AND P4, PT, R6, c[0x0][0x3c8], PT ;  /* 0x0000f20006007a0c */ /* 0x000fe40003f86270 */
[----:B------:R-:W-:Y:S02]  /*193c0*/  ISETP.GE.AND P6, PT, R7, c[0x0][0x3c8], PT ;  /* 0x0000f20007007a0c */ /* 0x000fe40003fc6270 */
[C---:B--2---:R-:W-:Y:S02]  /*193d0*/  IADD3 R2, R217.reuse, 0xd0, RZ ;  /* 0x000000d0d9027810 */ /* 0x044fe40007ffe0ff */
[----:B------:R-:W-:Y:S02]  /*193e0*/  IADD3 R3, R217, 0xc8, RZ ;  /* 0x000000c8d9037810 */ /* 0x000fe40007ffe0ff */
[----:B------:R-:W-:Y:S02]  /*193f0*/  ISETP.GE.AND P5, PT, R2, c[0x0][0x3c8], PT ;  /* 0x0000f20002007a0c */ /* 0x000fe40003fa6270 */
[----:B------:R-:W-:-:S02]  /*19400*/  ISETP.GE.AND P2, PT, R3, c[0x0][0x3c8], PT ;  /* 0x0000f20003007a0c */ /* 0x000fc40003f46270 */
[----:B------:R-:W-:Y:S02]  /*19410*/  SHF.R.S32.HI R5, RZ, 0x1f, R2 ;  /* 0x0000001fff057819 */ /* 0x000fe40000011402 */
[----:B----4-:R-:W-:-:S07]  /*19420*/  SHF.R.S32.HI R9, RZ, 0x1f, R3 ;  /* 0x0000001fff097819 */ /* 0x010fce0000011403 */
[CC--:B------:R-:W-:Y:S02]  /*19430*/  @!P5 LEA R10, P0, R2.reuse, R0.reuse, 0x2 ;  /* 0x00000000020ad211 */ /* 0x0c0fe400078010ff */
[----:B------:R-:W-:Y:S02]  /*19440*/  @!P2 LEA R8, P1, R3, R0, 0x2 ;  /* 0x000000000308a211 */ /* 0x000fe400078210ff */
[-C--:B------:R-:W-:Y:S02]  /*19450*/  @!P5 LEA.HI.X R11, R2, R4.reuse, R5, 0x2, P0 ;  /* 0x00000004020bd211 */ /* 0x080fe400000f1405 */
[----:B------:R-:W-:Y:S02]  /*19460*/  IADD3 R5, R217, 0xe8, RZ ;  /* 0x000000e8d9057810 */ /* 0x000fe40007ffe0ff */
[----:B------:R-:W-:Y:S02]  /*19470*/  @!P2 LEA.HI.X R9, R3, R4, R9, 0x2, P1 ;  /* 0x000000040309a211 */ /* 0x000fe400008f1409 */
[----:B------:R-:W-:-:S02]  /*19480*/  ISETP.GE.AND P3, PT, R5, c[0x0][0x3c8], PT ;  /* 0x0000f20005007a0c */ /* 0x000fc40003f66270 */
[----:B------:R-:W-:Y:S01]  /*19490*/  SHF.R.S32.HI R2, RZ, 0x1f, R6 ;  /* 0x0000001fff027819 */ /* 0x000fe20000011406 */
[----:B------:R2:W-:Y:S01]  /*194a0*/  @!P2 ST.E.64 [R8.64], R96 ;  /* 0x000000600800a985 */ /* 0x0005e2000c101b06 */
[C---:B------:R-:W-:Y:S02]  /*194b0*/  @!P4 LEA R14, P1, R6.reuse, R0, 0x2 ;  /* 0x00000000060ec211 */ /* 0x040fe400078210ff */
[----:B------:R-:W-:Y:S01]  /*194c0*/  IADD3 R3, R217, 0xf0, RZ ;  /* 0x000000f0d9037810 */ /* 0x000fe20007ffe0ff */
[----:B------:R4:W-:Y:S01]  /*194d0*/  @!P5 ST.E.64 [R10.64], R108 ;  /* 0x0000006c0a00d985 */ /* 0x0009e2000c101b06 */
[----:B------:R-:W-:Y:S02]  /*194e0*/  @!P4 LEA.HI.X R15, R6, R4, R2, 0x2, P1 ;  /* 0x00000004060fc211 */ /* 0x000fe400008f1402 */
[----:B------:R-:W-:Y:S02]  /*194f0*/  ISETP.GE.AND P2, PT, R3, c[0x0][0x3c8], PT ;  /* 0x0000f20003007a0c */ /* 0x000fe40003f46270 */
[----:B------:R-:W-:Y:S01]  /*19500*/  IADD3 R2, R217, 0xf8, RZ ;  /* 0x000000f8d9027810 */ /* 0x000fe20007ffe0ff */
[----:B------:R1:W-:Y:S01]  /*19510*/  @!P4 ST.E.64 [R14.64], R164 ;  /* 0x000000a40e00c985 */ /* 0x0003e2000c101b06 */
[----:B-----5:R-:W-:-:S02]  /*19520*/  @!P6 LEA R12, P0, R7, R0, 0x2 ;  /* 0x00000000070ce211 */ /* 0x020fc400078010ff */
[----:B------:R-:W-:Y:S02]  /*19530*/  ISETP.GE.AND P1, PT, R2, c[0x0][0x3c8], PT ;  /* 0x0000f20002007a0c */ /* 0x000fe40003f26270 */
[----:B------:R-:W-:Y:S02]  /*19540*/  SHF.R.S32.HI R6, RZ, 0x1f, R5 ;  /* 0x0000001fff067819 */ /* 0x000fe40000011405 */
[----:B--2---:R-:W-:-:S04]  /*19550*/  SHF.R.S32.HI R8, RZ, 0x1f, R7 ;  /* 0x0000001fff087819 */ /* 0x004fc80000011407 */
[----:B------:R-:W-:Y:S02]  /*19560*/  @!P6 LEA.HI.X R13, R7, R4, R8, 0x2, P0 ;  /* 0x00000004070de211 */ /* 0x000fe400000f1408 */
[----:B----4-:R-:W-:-:S03]  /*19570*/  @!P3 LEA R10, P0, R5, R0, 0x2 ;  /* 0x00000000050ab211 */ /* 0x010fc600078010ff */
        /* <DEDUP_REMOVED lines=11> */
.L_x_1131:
[----:B------:R-:W-:Y:S05]  /*19630*/  BSYNC B0 ;  /* 0x0000000000007941 */ /* 0x000fea0003800000 */
.L_x_1130:
[----:B------:R-:W-:Y:S05]  /*19640*/  BRA.DIV ~URZ, `(.L_x_1132) ;  /* 0x000036a27f007947 */ /* 0x000fea000b800000 */
[----:B--2---:R2:W1:Y:S04]  /*19650*/  SHFL.IDX PT, R4, R16, 0x1, 0x1c1f ;  /* 0x003c1f0010047f89 */ /* 0x00446800000e0000 */
[----:B----4-:R2:W4:Y:S02]  /*19660*/  SHFL.IDX PT, R0, R17, 0x1, 0x1c1f ;  /* 0x003c1f0011007f89 */ /* 0x01052400000e0000 */
.L_x_1190:
[----:B------:R-:W-:-:S13]  /*19670*/  LOP3.LUT P0, RZ, R216, 0x2, RZ, 0xc0, !PT ;  /* 0x00000002d8ff7812 */ /* 0x000fda000780c0ff */
[----:B------:R-:W-:Y:S05]  /*19680*/  @P0 BRA `(.L_x_1127) ;  /* 0x00001a1000000947 */ /* 0x000fea0003800000 */
[C---:B------:R-:W-:Y:S02]  /*19690*/  ISETP.GE.AND P1, PT, R217.reuse, c[0x0][0x3c8], PT ;  /* 0x0000f200d9007a0c */ /* 0x040fe40003f26270 */
[C---:B-1----:R-:W-:Y:S02]  /*196a0*/  IADD3 R10, R217.reuse, 0x8, RZ ;  /* 0x00000008d90a7810 */ /* 0x042fe40007ffe0ff */
[C---:B------:R-:W-:Y:S02]  /*196b0*/  IADD3 R8, R217.reuse, 0x10, RZ ;  /* 0x00000010d9087810 */ /* 0x040fe40007ffe0ff */
[----:B------:R-:W-:Y:S02]  /*196c0*/  ISETP.GE.AND P0, PT, R10, c[0x0][0x3c8], PT ;  /* 0x0000f2000a007a0c */ /* 0x000fe40003f06270 */
[----:B------:R-:W-:Y:S02]  /*196d0*/  ISETP.GE.AND P5, PT, R8, c[0x0][0x3c8], PT ;  /* 0x0000f20008007a0c */ /* 0x000fe40003fa6270 */
[----:B------:R-:W-:-:S02]  /*196e0*/  IADD3 R15, R217, 0x18, RZ ;  /* 0x00000018d90f7810 */ /* 0x000fc40007ffe0ff */
[----:B------:R-:W-:Y:S01]  /*196f0*/  IADD3 R11, R217, 0x8, RZ ;  /* 0x00000008d90b7810 */ /* 0x000fe20007ffe0ff */
[----:B----4-:R-:W-:Y:S01]  /*19700*/  @!P1 IMAD.MOV.U32 R2, RZ, RZ, R0 ;  /* 0x000000ffff029224 */ /* 0x010fe200078e0000 */
[----:B------:R-:W-:Y:S01]  /*19710*/  ISETP.GE.AND P4, PT, R15, c[0x0][0x3c8], PT ;  /* 0x0000f2000f007a0c */ /* 0x000fe20003f86270 */
[----:B------:R-:W-:Y:S01]  /*19720*/  @!P1 IMAD.MOV.U32 R3, RZ, RZ, R4 ;  /* 0x000000ffff039224 */ /* 0x000fe200078e0004 */
[C---:B------:R-:W-:Y:S02]  /*19730*/  IADD3 R13, R217.reuse, 0x20, RZ ;  /* 0x00000020d90d7810 */ /* 0x040fe40007ffe0ff */
[----:B------:R-:W-:Y:S01]  /*19740*/  SHF.R.S32.HI R11, RZ, 0x1f, R11 ;  /* 0x0000001fff0b7819 */ /* 0x000fe2000001140b */
[C---:B------:R-:W-:Y:S01]  /*19750*/  @!P1 IMAD.WIDE R2, R217.reuse, 0x4, R2 ;  /* 0x00000004d9029825 */ /* 0x040fe200078e0202 */
[----:B------:R-:W-:Y:S02]  /*19760*/  @!P0 LEA R6, P6, R10, R0, 0x2 ;  /* 0x000000000a068211 */ /* 0x000fe400078c10ff */
[----:B------:R-:W-:-:S02]  /*19770*/  IADD3 R5, R217, 0x28, RZ ;  /* 0x00000028d9057810 */ /* 0x000fc40007ffe0ff */
[----:B------:R-:W-:Y:S01]  /*19780*/  IADD3 R9, R217, 0x10, RZ ;  /* 0x00000010d9097810 */ /* 0x000fe20007ffe0ff */
[----:B------:R1:W-:Y:S01]  /*19790*/  @!P1 ST.E.64 [R2.64], R116 ;  /* 0x0000007402009985 */ /* 0x0003e2000c101b06 */
[----:B------:R-:W-:Y:S02]  /*197a0*/  ISETP.GE.AND P3, PT, R13, c[0x0][0x3c8], PT ;  /* 0x0000f2000d007a0c */ /* 0x000fe40003f66270 */
[----:B------:R-:W-:Y:S02]  /*197b0*/  @!P0 LEA.HI.X R7, R10, R4, R11, 0x2, P6 ;  /* 0x000000040a078211 */ /* 0x000fe400030f140b */
[----:B------:R-:W-:Y:S02]  /*197c0*/  ISETP.GE.AND P2, PT, R5, c[0x0][0x3c8], PT ;  /* 0x0000f20005007a0c */ /* 0x000fe40003f46270 */
[----:B------:R-:W-:Y:S01]  /*197d0*/  SHF.R.S32.HI R9, RZ, 0x1f, R9 ;  /* 0x0000001fff097819 */ /* 0x000fe20000011409 */
[----:B------:R4:W-:Y:S01]  /*197e0*/  @!P0 ST.E.64 [R6.64], R124 ;  /* 0x0000007c06008985 */ /* 0x0009e2000c101b06 */
[----:B--2---:R-:W-:-:S02]  /*197f0*/  IADD3 R16, R217, 0x18, RZ ;  /* 0x00000018d9107810 */ /* 0x004fc40007ffe0ff */
[C---:B------:R-:W-:Y:S02]  /*19800*/  IADD3 R12, R217.reuse, 0x30, RZ ;  /* 0x00000030d90c7810 */ /* 0x040fe40007ffe0ff */
[----:B------:R-:W-:Y:S02]  /*19810*/  SHF.R.S32.HI R16, RZ, 0x1f, R16 ;  /* 0x0000001fff107819 */ /* 0x000fe40000011410 */
[C---:B------:R-:W-:Y:S02]  /*19820*/  IADD3 R10, R217.reuse, 0x38, RZ ;  /* 0x00000038d90a7810 */ /* 0x040fe40007ffe0ff */
[C---:B------:R-:W-:Y:S02]  /*19830*/  IADD3 R14, R217.reuse, 0x20, RZ ;  /* 0x00000020d90e7810 */ /* 0x040fe40007ffe0ff */
[----:B------:R-:W-:Y:S02]  /*19840*/  IADD3 R11, R217, 0x28, RZ ;  /* 0x00000028d90b7810 */ /* 0x000fe40007ffe0ff */
[----:B------:R-:W-:-:S02]  /*19850*/  SHF.R.S32.HI R14, RZ, 0x1f, R14 ;  /* 0x0000001fff0e7819 */ /* 0x000fc4000001140e */
[----:B------:R-:W-:Y:S02]  /*19860*/  SHF.R.S32.HI R11, RZ, 0x1f, R11 ;  /* 0x0000001fff0b7819 */ /* 0x000fe4000001140b */
[----:B-1----:R-:W-:-:S04]  /*19870*/  @!P5 LEA R2, P1, R8, R0, 0x2 ;  /* 0x000000000802d211 */ /* 0x002fc800078210ff */
[----:B------:R-:W-:Y:S02]  /*19880*/  @!P5 LEA.HI.X R3, R8, R4, R9, 0x2, P1 ;  /* 0x000000040803d211 */ /* 0x000fe400008f1409 */
[C---:B------:R-:W-:Y:S02]  /*19890*/  @!P4 LEA R8, P0, R15.reuse, R0, 0x2 ;  /* 0x000000000f08c211 */ /* 0x040fe400078010ff */
[----:B------:R-:W-:Y:S01]  /*198a0*/  ISETP.GE.AND P1, PT, R12, c[0x0][0x3c8], PT ;  /* 0x0000f2000c007a0c */ /* 0x000fe20003f26270 */
[----:B------:R1:W-:Y:S01]  /*198b0*/  @!P5 ST.E.64 [R2.64], R128 ;  /* 0x000000800200d985 */ /* 0x0003e2000c101b06 */
[----:B------:R-:W-:Y:S02]  /*198c0*/  @!P4 LEA.HI.X R9, R15, R4, R16, 0x2, P0 ;  /* 0x000000040f09c211 */ /* 0x000fe400000f1410 */
[C---:B----4-:R-:W-:Y:S02]  /*198d0*/  @!P3 LEA R6, P6, R13.reuse, R0, 0x2 ;  /* 0x000000000d06b211 */ /* 0x050fe400078c10ff */
[----:B------:R-:W-:Y:S01]  /*198e0*/  ISETP.GE.AND P0, PT, R10, c[0x0][0x3c8], PT ;  /* 0x0000f2000a007a0c */ /* 0x000fe20003f06270 */
[----:B------:R2:W-:Y:S01]  /*198f0*/  @!P4 ST.E.64 [R8.64], R146 ;  /* 0x000000920800c985 */ /* 0x0005e2000c101b06 */
[----:B------:R-:W-:-:S02]  /*19900*/  @!P3 LEA.HI.X R7, R13, R4, R14, 0x2, P6 ;  /* 0x000000040d07b211 */ /* 0x000fc400030f140e */
[----:B------:R-:W-:Y:S02]  /*19910*/  IADD3 R13, R217, 0x30, RZ ;  /* 0x00000030d90d7810 */ /* 0x000fe40007ffe0ff */
[----:B------:R-:W-:Y:S01]  /*19920*/  ISETP.GE.AND P4, PT, R252, c[0x0][0x3c8], PT ;  /* 0x0000f200fc007a0c */ /* 0x000fe20003f86270 */
[----:B------:R4:W-:Y:S01]  /*19930*/  @!P3 ST.E.64 [R6.64], R22 ;  /* 0x000000160600b985 */ /* 0x0009e2000c101b06 */
[----:B------:R-:W-:Y:S02]  /*19940*/  SHF.R.S32.HI R13, RZ, 0x1f, R13 ;  /* 0x0000001fff0d7819 */ /* 0x000fe4000001140d */
[----:B-1----:R-:W-:-:S04]  /*19950*/  @!P2 LEA R2, P5, R5, R0, 0x2 ;  /* 0x000000000502a211 */ /* 0x002fc800078a10ff */
[----:B------:R-:W-:Y:S02]  /*19960*/  @!P2 LEA.HI.X R3, R5, R4, R11, 0x2, P5 ;  /* 0x000000040503a211 */ /* 0x000fe400028f140b */
[C---:B------:R-:W-:Y:S02]  /*19970*/  IADD3 R11, R217.reuse, 0x38, RZ ;  /* 0x00000038d90b7810 */ /* 0x040fe40007ffe0ff */
[-C--:B--2---:R-:W-:Y:S01]  /*19980*/  @!P1 LEA R8, P3, R12, R0.reuse, 0x2 ;  /* 0x000000000c089211 */ /* 0x084fe200078610ff */
[----:B------:R1:W-:Y:S01]  /*19990*/  @!P2 ST.E.64 [R2.64], R26 ;  /* 0x0000001a0200a985 */ /* 0x0003e2000c101b06 */
[----:B------:R-:W-:Y:S02]  /*199a0*/  IADD3 R5, R217, 0x50, RZ ;  /* 0x00000050d9057810 */ /* 0x000fe40007ffe0ff */
[----:B----4-:R-:W-:Y:S02]  /*199b0*/  @!P0 LEA R6, P2, R10, R0, 0x2 ;  /* 0x000000000a068211 */ /* 0x010fe400078410ff */
[----:B------:R-:W-:-:S02]  /*199c0*/  SHF.R.S32.HI R11, RZ, 0x1f, R11 ;  /* 0x0000001fff0b7819 */ /* 0x000fc4000001140b */
[-C--:B------:R-:W-:Y:S02]  /*199d0*/  @!P1 LEA.HI.X R9, R12, R4.reuse, R13, 0x2, P3 ;  /* 0x000000040c099211 */ /* 0x080fe400018f140d */
[----:B------:R-:W-:Y:S02]  /*199e0*/  ISETP.GE.AND P3, PT, R250, c[0x0][0x3c8], PT ;  /* 0x0000f200fa007a0c */ /* 0x000fe40003f66270 */
[----:B------:R-:W-:Y:S01]  /*199f0*/  ISETP.GE.AND P6, PT, R5, c[0x0][0x3c8], PT ;  /* 0x0000f20005007a0c */ /* 0x000fe20003fc6270 */
[----:B------:R2:W-:Y:S01]  /*19a00*/  @!P1 ST.E.64 [R8.64], R150 ;  /* 0x0000009608009985 */ /* 0x0005e2000c101b06 */
[----:B------:R-:W-:Y:S02]  /*19a10*/  @!P0 LEA.HI.X R7, R10, R4, R11, 0x2, P2 ;  /* 0x000000040a078211 */ /* 0x000fe400010f140b */
[----:B------:R-:W-:Y:S02]  /*19a20*/  SHF.R.S32.HI R12, RZ, 0x1f, R252 ;  /* 0x0000001fff0c7819 */ /* 0x000fe400000114fc */
[----:B------:R-:W-:Y:S01]  /*19a30*/  SHF.R.S32.HI R13, RZ, 0x1f, R5 ;  /* 0x0000001fff0d7819 */ /* 0x000fe20000011405 */
[----:B------:R4:W-:Y:S01]  /*19a40*/  @!P0 ST.E.64 [R6.64], R30 ;  /* 0x0000001e06008985 */ /* 0x0009e2000c101b06 */
[----:B------:R-:W-:-:S04]  /*19a50*/  @!P4 LEA R10, P0, R252, R0, 0x2 ;  /* 0x00000000fc0ac211 */ /* 0x000fc800078010ff */
[----:B------:R-:W-:Y:S02]  /*19a60*/  @!P4 LEA.HI.X R11, R252, R4, R12, 0x2, P0 ;  /* 0x00000004fc0bc211 */ /* 0x000fe400000f140c */
[----:B------:R-:W-:-:S03]  /*19a70*/  @!P6 LEA R16, P0, R5, R0, 0x2 ;  /* 0x000000000510e211 */ /* 0x000fc600078010ff */
[----:B------:R5:W-:Y:S01]  /*19a80*/  @!P4 ST.E.64 [R10.64], R38 ;  /* 0x000000260a00c985 */ /* 0x000be2000c101b06 */
[C---:B-1----:R-:W-:Y:S02]  /*19a90*/  IADD3 R3, R217.reuse, 0x58, RZ ;  /* 0x00000058d9037810 */ /* 0x042fe40007ffe0ff */
[----:B------:R-:W-:Y:S02]  /*19aa0*/  IADD3 R2, R217, 0x60, RZ ;  /* 0x00000060d9027810 */ /* 0x000fe40007ffe0ff */
[----:B------:R-:W-:Y:S02]  /*19ab0*/  ISETP.GE.AND P5, PT, R3, c[0x0][0x3c8], PT ;  /* 0x0000f20003007a0c */ /* 0x000fe40003fa6270 */
[----:B------:R-:W-:Y:S02]  /*19ac0*/  SHF.R.S32.HI R12, RZ, 0x1f, R3 ;  /* 0x0000001fff0c7819 */ /* 0x000fe40000011403 */
[----:B---3--:R-:W-:Y:S02]  /*19ad0*/  @!P6 LEA.HI.X R17, R5, R4, R13, 0x2, P0 ;  /* 0x000000040511e211 */ /* 0x008fe400000f140d */
[----:B------:R-:W-:-:S02]  /*19ae0*/  ISETP.GE.AND P4, PT, R2, c[0x0][0x3c8], PT ;  /* 0x0000f20002007a0c */ /* 0x000fc40003f86270 */
[C---:B--2---:R-:W-:Y:S02]  /*19af0*/  @!P3 LEA R8, P1, R250.reuse, R0, 0x2 ;  /* 0x00000000fa08b211 */ /* 0x044fe400078210ff */
[C---:B------:R-:W-:Y:S02]  /*19b00*/  IADD3 R5, R217.reuse, 0x70, RZ ;  /* 0x00000070d9057810 */ /* 0x040fe40007ffe0ff */
[----:B----4-:R-:W-:Y:S02]  /*19b10*/  SHF.R.S32.HI R7, RZ, 0x1f, R250 ;  /* 0x0000001fff077819 */ /* 0x010fe400000114fa */
[----:B------:R-:W-:Y:S02]  /*19b20*/  IADD3 R6, R217, 0x68, RZ ;  /* 0x00000068d9067810 */ /* 0x000fe40007ffe0ff */
[----:B------:R-:W-:Y:S02]  /*19b30*/  @!P3 LEA.HI.X R9, R250, R4, R7, 0x2, P1 ;  /* 0x00000004fa09b211 */ /* 0x000fe400008f1407 */
[----:B------:R-:W-:-:S02]  /*19b40*/  @!P5 LEA R14, P1, R3, R0, 0x2 ;  /* 0x00000000030ed211 */ /* 0x000fc400078210ff */
[----:B------:R-:W-:Y:S01]  /*19b50*/  ISETP.GE.AND P2, PT, R6, c[0x0][0x3c8], PT ;  /* 0x0000f20006007a0c */ /* 0x000fe20003f46270 */
[----:B------:R1:W-:Y:S01]  /*19b60*/  @!P3 ST.E.64 [R8.64], R34 ;  /* 0x000000220800b985 */ /* 0x0003e2000c101b06 */
[----:B------:R-:W-:Y:S02]  /*19b70*/  @!P5 LEA.HI.X R15, R3, R4, R12, 0x2, P1 ;  /* 0x00000004030fd211 */ /* 0x000fe400008f140c */
[----:B------:R-:W-:Y:S01]  /*19b80*/  ISETP.GE.AND P1, PT, R5, c[0x0][0x3c8], PT ;  /* 0x0000f20005007a0c */ /* 0x000fe20003f26270 */
[----:B------:R2:W-:Y:S01]  /*19b90*/  @!P6 ST.E.64 [R16.64], R46 ;  /* 0x0000002e1000e985 */ /* 0x0005e2000c101b06 */
[----:B------:R-:W-:Y:S02]  /*19ba0*/  @!P4 LEA R12, P0, R2, R0, 0x2 ;  /* 0x00000000020cc211 */ /* 0x000fe400078010ff */
[----:B------:R-:W-:Y:S01]  /*19bb0*/  IADD3 R3, R217, 0x78, RZ ;  /* 0x00000078d9037810 */ /* 0x000fe20007ffe0ff */
[----:B------:R3:W-:Y:S01]  /*19bc0*/  @!P5 ST.E.64 [R14.64], R42 ;  /* 0x0000002a0e00d985 */ /* 0x0007e2000c101b06 */
[----:B------:R-:W-:-:S03]  /*19bd0*/  SHF.R.S32.HI R7, RZ, 0x1f, R6 ;  /* 0x0000001fff077819 */ /* 0x000fc60000011406 */
[----:B-----5:R-:W-:-:S04]  /*19be0*/  @!P2 LEA R10, P3, R6, R0, 0x2 ;  /* 0x00000000060aa211 */ /* 0x020fc800078610ff */
[----:B------:R-:W-:Y:S02]  /*19bf0*/  @!P2 LEA.HI.X R11, R6, R4, R7, 0x2, P3 ;  /* 0x00000004060ba211 */ /* 0x000fe400018f1407 */
[----:B------:R-:W-:Y:S02]  /*19c00*/  IADD3 R7, R217, 0x88, RZ ;  /* 0x00000088d9077810 */ /* 0x000fe40007ffe0ff */
[----:B------:R-:W-:Y:S02]  /*19c10*/  SHF.R.S32.HI R6, RZ, 0x1f, R3 ;  /* 0x0000001fff067819 */ /* 0x000fe40000011403 */
[----:B------:R-:W-:Y:S02]  /*19c20*/  ISETP.GE.AND P5, PT, R7, c[0x0][0x3c8], PT ;  /* 0x0000f20007007a0c */ /* 0x000fe40003fa6270 */
[----:B-1----:R-:W-:Y:S02]  /*19c30*/  SHF.R.S32.HI R8, RZ, 0x1f, R2 ;  /* 0x0000001fff087819 */ /* 0x002fe40000011402 */
[----:B------:R-:W-:-:S02]  /*19c40*/  SHF.R.S32.HI R9, RZ, 0x1f, R5 ;  /* 0x0000001fff097819 */ /* 0x000fc40000011405 */
[C---:B------:R-:W-:Y:S02]  /*19c50*/  @!P4 LEA.HI.X R13, R2.reuse, R4, R8, 0x2, P0 ;  /* 0x00000004020dc211 */ /* 0x040fe400000f1408 */
[----:B------:R-:W-:Y:S02]  /*19c60*/  @!P1 LEA R18, P4, R5, R0, 0x2 ;  /* 0x0000000005129211 */ /* 0x000fe400078810ff */
[----:B------:R-:W-:Y:S02]  /*19c70*/  ISETP.GE.AND P0, PT, R3, c[0x0][0x3c8], PT ;  /* 0x0000f20003007a0c */ /* 0x000fe40003f06270 */
[----:B------:R-:W-:Y:S02]  /*19c80*/  @!P1 LEA.HI.X R19, R5, R4, R9, 0x2, P4 ;  /* 0x0000000405139211 */ /* 0x000fe400020f1409 */
[----:B------:R-:W-:Y:S02]  /*19c90*/  ISETP.GE.AND P4, PT, R2, c[0x0][0x3c8], PT ;  /* 0x0000f20002007a0c */ /* 0x000fe40003f86270 */
[----:B------:R-:W-:-:S02]  /*19ca0*/  IADD3 R8, R217, 0x80, RZ ;  /* 0x00000080d9087810 */ /* 0x000fc40007ffe0ff */
[----:B------:R-:W-:Y:S02]  /*19cb0*/  IADD3 R2, R217, 0x90, RZ ;  /* 0x00000090d9027810 */ /* 0x000fe40007ffe0ff */
[----:B------:R-:W-:Y:S02]  /*19cc0*/  ISETP.GE.AND P6, PT, R8, c[0x0][0x3c8], PT ;  /* 0x0000f20008007a0c */ /* 0x000fe40003fc6270 */
[----:B------:R-:W-:Y:S02]  /*19cd0*/  SHF.R.S32.HI R5, RZ, 0x1f, R8 ;  /* 0x0000001fff057819 */ /* 0x000fe40000011408 */
[----:B--2---:R-:W-:-:S03]  /*19ce0*/  @!P0 LEA R16, P3, R3, R0, 0x2 ;  /* 0x0000000003108211 */ /* 0x004fc600078610ff */
[----:B------:R1:W-:Y:S01]  /*19cf0*/  @!P4 ST.E.64 [R12.64], R54 ;  /* 0x000000360c00c985 */ /* 0x0003e2000c101b06 */
[----:B------:R-:W-:Y:S02]  /*19d00*/  @!P0 LEA.HI.X R17, R3, R4, R6, 0x2, P3 ;  /* 0x0000000403118211 */ /* 0x000fe400018f1406 */
[----:B------:R-:W-:Y:S01]  /*19d10*/  SHF.R.S32.HI R3, RZ, 0x1f, R7 ;  /* 0x0000001fff037819 */ /* 0x000fe20000011407 */
[----:B------:R2:W-:Y:S01]  /*19d20*/  @!P2 ST.E.64 [R10.64], R50 ;  /* 0x000000320a00a985 */ /* 0x0005e2000c101b06 */
[----:B------:R-:W-:Y:S02]  /*19d30*/  IADD3 R6, R217, 0x98, RZ ;  /* 0x00000098d9067810 */ /* 0x000fe40007ffe0ff */
[----:B---3--:R-:W-:Y:S01]  /*19d40*/  @!P6 LEA R14, P3, R8, R0, 0x2 ;  /* 0x00000000080ee211 */ /* 0x008fe200078610ff */
[----:B------:R-:W-:Y:S01]  /*19d50*/  @!P1 ST.E.64 [R18.64], R62 ;  /* 0x0000003e12009985 */ /* 0x000fe2000c101b06 */
[----:B------:R-:W-:Y:S02]  /*19d60*/  ISETP.GE.AND P4, PT, R6, c[0x0][0x3c8], PT ;  /* 0x0000f20006007a0c */ /* 0x000fe40003f86270 */
[----:B------:R-:W-:Y:S01]  /*19d70*/  @!P6 LEA.HI.X R15, R8, R4, R5, 0x2, P3 ;  /* 0x00000004080fe211 */ /* 0x000fe200018f1405 */
[----:B------:R3:W-:Y:S01]  /*19d80*/  @!P0 ST.E.64 [R16.64], R58 ;  /* 0x0000003a10008985 */ /* 0x0007e2000c101b06 */
[----:B------:R-:W-:-:S02]  /*19d90*/  SHF.R.S32.HI R9, RZ, 0x1f, R6 ;  /* 0x0000001fff097819 */ /* 0x000fc40000011406 */
[----:B------:R-:W-:Y:S01]  /*19da0*/  IADD3 R5, R217, 0xa8, RZ ;  /* 0x000000a8d9057810 */ /* 0x000fe20007ffe0ff */
[----:B------:R-:W-:Y:S01]  /*19db0*/  @!P6 ST.E.64 [R14.64], R70 ;  /* 0x000000460e00e985 */ /* 0x000fe2000c101b06 */
[----:B------:R-:W-:-:S05]  /*19dc0*/  ISETP.GE.AND P6, PT, R2, c[0x0][0x3c8], PT ;  /* 0x0000f20002007a0c */ /* 0x000fca0003fc6270 */
[----:B------:R-:W-:-:S04]  /*19dd0*/  @!P4 LEA R8, P1, R6, R0, 0x2 ;  /* 0x000000000608c211 */ /* 0x000fc800078210ff */
[----:B------:R-:W-:Y:S02]  /*19de0*/  @!P4 LEA.HI.X R9, R6, R4, R9, 0x2, P1 ;  /* 0x000000040609c211 */ /* 0x000fe400008f1409 */
[----:B------:R-:W-:Y:S02]  /*19df0*/  IADD3 R6, R217, 0xb8, RZ ;  /* 0x000000b8d9067810 */ /* 0x000fe40007ffe0ff */
[----:B-1----:R-:W-:-:S04]  /*19e00*/  @!P5 LEA R12, P2, R7, R0, 0x2 ;  /* 0x00000000070cd211 */ /* 0x002fc800078410ff */
[----:B------:R-:W-:Y:S02]  /*19e10*/  @!P5 LEA.HI.X R13, R7, R4, R3, 0x2, P2 ;  /* 0x00000004070dd211 */ /* 0x000fe400010f1403 */
[----:B------:R-:W-:Y:S02]  /*19e20*/  ISETP.GE.AND P2, PT, R2, c[0x0][0x3c8], PT ;  /* 0x0000f20002007a0c */ /* 0x000fe40003f46270 */
[----:B------:R-:W-:Y:S01]  /*19e30*/  IADD3 R3, R217, 0xa0, RZ ;  /* 0x000000a0d9037810 */ /* 0x000fe20007ffe0ff */
[----:B------:R1:W-:Y:S01]  /*19e40*/  @!P5 ST.E.64 [R12.64], R66 ;  /* 0x000000420c00d985 */ /* 0x0003e2000c101b06 */
[----:B------:R-:W-:Y:S02]  /*19e50*/  SHF.R.S32.HI R7, RZ, 0x1f, R2 ;  /* 0x0000001fff077819 */ /* 0x000fe40000011402 */
[----:B------:R-:W-:-:S07]  /*19e60*/  ISETP.GE.AND P3, PT, R3, c[0x0][0x3c8], PT ;  /* 0x0000f20003007a0c */ /* 0x000fce0003f66270 */
[----:B--2---:R-:W-:-:S04]  /*19e70*/  @!P2 LEA R10, P0, R2, R0, 0x2 ;  /* 0x00000000020aa211 */ /* 0x004fc800078010ff */
[----:B------:R-:W-:Y:S02]  /*19e80*/  @!P2 LEA.HI.X R11, R2, R4, R7, 0x2, P0 ;  /* 0x00000004020ba211 */ /* 0x000fe400000f1407 */
[----:B---3--:R-:W-:Y:S02]  /*19e90*/  @!P3 LEA R16, P0, R3, R0, 0x2 ;  /* 0x000000000310b211 */ /* 0x008fe400078010ff */
[----:B------:R-:W-:Y:S01]  /*19ea0*/  ISETP.GE.AND P2, PT, R5, c[0x0][0x3c8], PT ;  /* 0x0000f20005007a0c */ /* 0x000fe20003f46270 */
[----:B------:R2:W-:Y:S01]  /*19eb0*/  @!P6 ST.E.64 [R10.64], R78 ;  /* 0x0000004e0a00e985 */ /* 0x0005e2000c101b06 */
[C---:B------:R-:W-:Y:S02]  /*19ec0*/  IADD3 R7, R217.reuse, 0xb0, RZ ;  /* 0x000000b0d9077810 */ /* 0x040fe40007ffe0ff */
[----:B------:R-:W-:Y:S01]  /*19ed0*/  IADD3 R2, R217, 0xc8, RZ ;  /* 0x000000c8d9027810 */ /* 0x000fe20007ffe0ff */
[----:B------:R3:W-:Y:S01]  /*19ee0*/  @!P4 ST.E.64 [R8.64], R74 ;  /* 0x0000004a0800c985 */ /* 0x0007e2000c101b06 */
[----:B------:R-:W-:-:S02]  /*19ef0*/  ISETP.GE.AND P1, PT, R7, c[0x0][0x3c8], PT ;  /* 0x0000f20007007a0c */ /* 0x000fc40003f26270 */
[----:B-1----:R-:W-:Y:S02]  /*19f00*/  SHF.R.S32.HI R12, RZ, 0x1f, R3 ;  /* 0x0000001fff0c7819 */ /* 0x002fe40000011403 */
[----:B------:R-:W-:Y:S02]  /*19f10*/  SHF.R.S32.HI R13, RZ, 0x1f, R5 ;  /* 0x0000001fff0d7819 */ /* 0x000fe40000011405 */
[----:B------:R-:W-:Y:S02]  /*19f20*/  @!P3 LEA.HI.X R17, R3, R4, R12, 0x2, P0 ;  /* 0x000000040311b211 */ /* 0x000fe400000f140c */
[----:B------:R-:W-:Y:S02]  /*19f30*/  ISETP.GE.AND P0, PT, R6, c[0x0][0x3c8], PT ;  /* 0x0000f20006007a0c */ /* 0x000fe40003f06270 */
[----:B------:R-:W-:Y:S01]  /*19f40*/  IADD3 R3, R217, 0xc0, RZ ;  /* 0x000000c0d9037810 */ /* 0x000fe20007ffe0ff */
[----:B------:R1:W-:Y:S01]  /*19f50*/  @!P3 ST.E.64 [R16.64], R86 ;  /* 0x000000561000b985 */ /* 0x0003e2000c101b06 */
[----:B------:R-:W-:-:S02]  /*19f60*/  @!P2 LEA R14, P5, R5, R0, 0x2 ;  /* 0x00000000050ea211 */ /* 0x000fc400078a10ff */
[----:B------:R-:W-:Y:S02]  /*19f70*/  ISETP.GE.AND P6, PT, R3, c[0x0][0x3c8], PT ;  /* 0x0000f20003007a0c */ /* 0x000fe40003fc6270 */
[----:B------:R-:W-:Y:S02]  /*19f80*/  @!P2 LEA.HI.X R15, R5, R4, R13, 0x2, P5 ;  /* 0x00000004050fa211 */ /* 0x000fe400028f140d */
[----:B------:R-:W-:Y:S02]  /*19f90*/  SHF.R.S32.HI R5, RZ, 0x1f, R7 ;  /* 0x0000001fff057819 */ /* 0x000fe40000011407 */
[CC--:B------:R-:W-:Y:S01]  /*19fa0*/  @!P1 LEA R12, P5, R7.reuse, R0.reuse, 0x2 ;  /* 0x00000000070c9211 */ /* 0x0c0fe200078a10ff */
[----:B------:R4:W-:Y:S01]  /*19fb0*/  @!P2 ST.E.64 [R14.64], R82 ;  /* 0x000000520e00a985 */ /* 0x0009e2000c101b06 */
[----:B--2---:R-:W-:Y:S02]  /*19fc0*/  @!P0 LEA R10, P4, R6, R0, 0x2 ;  /* 0x00000000060a8211 */ /* 0x004fe400078810ff */
[----:B------:R-:W-:-:S02]  /*19fd0*/  @!P1 LEA.HI.X R13, R7, R4, R5, 0x2, P5 ;  /* 0x00000004070d9211 */ /* 0x000fc400028f1405 */
[----:B---3--:R-:W-:Y:S02]  /*19fe0*/  SHF.R.S32.HI R8, RZ, 0x1f, R6 ;  /* 0x0000001fff087819 */ /* 0x008fe40000011406 */
[----:B------:R-:W-:Y:S01]  /*19ff0*/  IADD3 R7, R217, 0xd0, RZ ;  /* 0x000000d0d9077810 */ /* 0x000fe20007ffe0ff */
[----:B------:R2:W-:Y:S01]  /*1a000*/  @!P1 ST.E.64 [R12.64], R154 ;  /* 0x0000009a0c009985 */ /* 0x0005e2000c101b06 */
[----:B------:R-:W-:Y:S02]  /*1a010*/  @!P0 LEA.HI.X R11, R6, R4, R8, 0x2, P4 ;  /* 0x00000004060b8211 */ /* 0x000fe400020f1408 */
[----:B------:R-:W-:Y:S02]  /*1a020*/  ISETP.GE.AND P4, PT, R2, c[0x0][0x3c8], PT ;  /* 0x0000f20002007a0c */ /* 0x000fe40003f86270 */
[----:B------:R-:W-:Y:S01]  /*1a030*/  SHF.R.S32.HI R6, RZ, 0x1f, R3 ;  /* 0x0000001fff067819 */ /* 0x000fe20000011403 */
[----:B------:R3:W-:Y:S01]  /*1a040*/  @!P0 ST.E.64 [R10.64], R90 ;  /* 0x0000005a0a008985 */ /* 0x0007e2000c101b06 */
[----:B------:R-:W-:-:S02]  /*1a050*/  ISETP.GE.AND P5, PT, R7, c[0x0][0x3c8], PT ;  /* 0x0000f20007007a0c */ /* 0x000fc40003fa6270 */
[----:B------:R-:W-:Y:S02]  /*1a060*/  IADD3 R8, R217, 0xd8, RZ ;  /* 0x000000d8d9087810 */ /* 0x000fe40007ffe0ff */
[----:B------:R-:W-:Y:S02]  /*1a070*/  SHF.R.S32.HI R5, RZ, 0x1f, R2 ;  /* 0x0000001fff057819 */ /* 0x000fe40000011402 */
[----:B------:R-:W-:-:S03]  /*1a080*/  SHF.R.S32.HI R9, RZ, 0x1f, R8 ;  /* 0x0000001fff097819 */ /* 0x000fc60000011408 */
[-C--:B-1----:R-:W-:Y:S02]  /*1a090*/  @!P4 LEA R16, P2, R2, R0.reuse, 0x2 ;  /* 0x000000000210c211 */ /* 0x082fe400078410ff */
[----:B------:R-:W-:Y:S02]  /*1a0a0*/  ISETP.GE.AND P4, PT, R8, c[0x0][0x3c8], PT ;  /* 0x0000f20008007a0c */ /* 0x000fe40003f86270 */
[----:B----4-:R-:W-:-:S04]  /*1a0b0*/  @!P6 LEA R14, P3, R3, R0, 0x2 ;  /* 0x00000000030ee211 */ /* 0x010fc800078610ff */
[----:B------:R-:W-:Y:S02]  /*1a0c0*/  @!P6 LEA.HI.X R15, R3, R4, R6, 0x2, P3 ;  /* 0x00000004030fe211 */ /* 0x000fe400018f1406 */
[----:B------:R-:W-:Y:S02]  /*1a0d0*/  ISETP.GE.AND P3, PT, R2, c[0x0][0x3c8], PT ;  /* 0x0000f20002007a0c */ /* 0x000fe40003f66270 */
[----:B------:R-:W-:Y:S01]  /*1a0e0*/  IADD3 R6, R217, 0xe0, RZ ;  /* 0x000000e0d9067810 */ /* 0x000fe20007ffe0ff */
[----:B------:R-:W-:Y:S01]  /*1a0f0*/  @!P6 ST.E.64 [R14.64], R158 ;  /* 0x0000009e0e00e985 */ /* 0x000fe2000c101b06 */
[----:B------:R-:W-:Y:S02]  /*1a100*/  SHF.R.S32.HI R3, RZ, 0x1f, R7 ;  /* 0x0000001fff037819 */ /* 0x000fe40000011407 */
[-C--:B--2---:R-:W-:Y:S02]  /*1a110*/  @!P5 LEA R12, P1, R7, R0.reuse, 0x2 ;  /* 0x00000000070cd211 */ /* 0x084fe400078210ff */
[----:B---3--:R-:W-:-:S02]  /*1a120*/  @!P4 LEA R10, P0, R8, R0, 0x2 ;  /* 0x00000000080ac211 */ /* 0x008fc400078010ff */
[-C--:B------:R-:W-:Y:S02]  /*1a130*/  @!P5 LEA.HI.X R13, R7, R4.reuse, R3, 0x2, P1 ;  /* 0x00000004070dd211 */ /* 0x080fe400008f1403 */
[C---:B------:R-:W-:Y:S02]  /*1a140*/  IADD3 R3, R217.reuse, 0xf0, RZ ;  /* 0x000000f0d9037810 */ /* 0x040fe40007ffe0ff */
[----:B------:R-:W-:Y:S02]  /*1a150*/  @!P3 LEA.HI.X R17, R2, R4, R5, 0x2, P2 ;  /* 0x000000040211b211 */ /* 0x000fe400010f1405 */
[----:B------:R-:W-:Y:S02]  /*1a160*/  ISETP.GE.AND P3, PT, R6, c[0x0][0x3c8], PT ;  /* 0x0000f20006007a0c */ /* 0x000fe40003f66270 */
[----:B------:R-:W-:Y:S02]  /*1a170*/  IADD3 R5, R217, 0xe8, RZ ;  /* 0x000000e8d9057810 */ /* 0x000fe40007ffe0ff */
[----:B------:R-:W-:-:S02]  /*1a180*/  ISETP.GE.AND P1, PT, R3, c[0x0][0x3c8], PT ;  /* 0x0000f20003007a0c */ /* 0x000fc40003f26270 */
[----:B------:R-:W-:Y:S02]  /*1a190*/  ISETP.GE.AND P2, PT, R5, c[0x0][0x3c8], PT ;  /* 0x0000f20005007a0c */ /* 0x000fe40003f46270 */
[----:B------:R-:W-:Y:S02]  /*1a1a0*/  @!P4 LEA.HI.X R11, R8, R4, R9, 0x2, P0 ;  /* 0x00000004080bc211 */ /* 0x000fe400000f1409 */
[----:B------:R-:W-:Y:S02]  /*1a1b0*/  SHF.R.S32.HI R7, RZ, 0x1f, R6 ;  /* 0x0000001fff077819 */ /* 0x000fe40000011406 */
[----:B------:R-:W-:Y:S02]  /*1a1c0*/  ISETP.GE.AND P6, PT, R2, c[0x0][0x3c8], PT ;  /* 0x0000f20002007a0c */ /* 0x000fe40003fc6270 */
[----:B------:R-:W-:-:S04]  /*1a1d0*/  @!P3 LEA R8, P0, R6, R0, 0x2 ;  /* 0x000000000608b211 */ /* 0x000fc800078010ff */
[----:B------:R-:W-:Y:S02]  /*1a1e0*/  @!P3 LEA.HI.X R9, R6, R4, R7, 0x2, P0 ;  /* 0x000000040609b211 */ /* 0x000fe400000f1407 */
[----:B------:R-:W-:Y:S02]  /*1a1f0*/  SHF.R.S32.HI R7, RZ, 0x1f, R5 ;  /* 0x0000001fff077819 */ /* 0x000fe40000011405 */
[----:B------:R-:W-:-:S03]  /*1a200*/  @!P2 LEA R6, P0, R5, R0, 0x2 ;  /* 0x000000000506a211 */ /* 0x000fc600078010ff */
[----:B------:R-:W-:Y:S01]  /*1a210*/  @!P6 ST.E.64 [R16.64], R168 ;  /* 0x000000a81000e985 */ /* 0x000fe2000c101b06 */
[----:B------:R-:W-:Y:S02]  /*1a220*/  @!P2 LEA.HI.X R7, R5, R4, R7, 0x2, P0 ;  /* 0x000000040507a211 */ /* 0x000fe400000f1407 */
[----:B------:R-:W-:Y:S01]  /*1a230*/  SHF.R.S32.HI R5, RZ, 0x1f, R3 ;  /* 0x0000001fff057819 */ /* 0x000fe20000011403 */
[----:B------:R-:W-:Y:S01]  /*1a240*/  @!P5 ST.E.64 [R12.64], R166 ;  /* 0x000000a60c00d985 */ /* 0x000fe2000c101b06 */
[----:B------:R-:W-:-:S03]  /*1a250*/  @!P1 LEA R2, P0, R3, R0, 0x2 ;  /* 0x0000000003029211 */ /* 0x000fc600078010ff */
[----:B------:R-:W-:Y:S01]  /*1a260*/  @!P4 ST.E.64 [R10.64], R114 ;  /* 0x000000720a00c985 */ /* 0x000fe2000c101b06 */
[----:B------:R-:W-:-:S03]  /*1a270*/  @!P1 LEA.HI.X R3, R3, R4, R5, 0x2, P0 ;  /* 0x0000000403039211 */ /* 0x000fc600000f1405 */
[----:B------:R-:W-:Y:S04]  /*1a280*/  @!P3 ST.E.64 [R8.64], R106 ;  /* 0x0000006a0800b985 */ /* 0x000fe8000c101b06 */
[----:B------:R-:W-:Y:S04]  /*1a290*/  @!P2 ST.E.64 [R6.64], R102 ;  /* 0x000000660600a985 */ /* 0x000fe8000c101b06 */
        /* <DEDUP_REMOVED lines=9> */
.L_x_1112:
        /* <DEDUP_REMOVED lines=19> */
.L_x_1133:
[----:B------:R-:W3:Y:S01]  /*1a460*/  S2R R22, SR_TID.X ;  /* 0x0000000000167919 */ /* 0x000ee20000002100 */
[----:B------:R-:W-:Y:S01]  /*1a470*/  BSSY B0, `(.L_x_1134) ;  /* 0x0000035000007945 */ /* 0x000fe20003800000 */
[----:B------:R-:W-:Y:S02]  /*1a480*/  SEL R15, R236, RZ, !P2 ;  /* 0x000000ffec0f7207 */ /* 0x000fe40005000000 */
[----:B------:R-:W-:-:S02]  /*1a490*/  SEL R20, R241, RZ, !P2 ;  /* 0x000000fff1147207 */ /* 0x000fc40005000000 */
[----:B-----5:R-:W-:Y:S02]  /*1a4a0*/  SHF.R.S32.HI R17, RZ, 0x1f, R6 ;  /* 0x0000001fff117819 */ /* 0x020fe40000011406 */
[----:B---3--:R-:W-:-:S13]  /*1a4b0*/  ISETP.GT.AND P0, PT, R22, 0x7f, PT ;  /* 0x0000007f1600780c */ /* 0x008fda0003f04270 */
        /* <DEDUP_REMOVED lines=8> */
[----:B------:R3:W4:Y:S08]  /*1a540*/  LDC.64 R8, c[0x0][R0+0x170] ;  /* 0x00005c0000087b82 */ /* 0x0007300000000a00 */
[----:B--2---:R3:W2:Y:S08]  /*1a550*/  LDC.64 R4, c[0x0][R0+0x168] ;  /* 0x00005a0000047b82 */ /* 0x0046b00000000a00 */
[----:B------:R3:W5:Y:S08]  /*1a560*/  LDC.64 R12, c[0x0][R0+0x178] ;  /* 0x00005e00000c7b82 */ /* 0x0007700000000a00 */
[----:B------:R3:W1:Y:S02]  /*1a570*/  LDC.64 R10, c[0x0][R0+0x160] ;  /* 0x00005800000a7b82 */ /* 0x0006640000000a00 */
[----:B---3--:R-:W-:-:S02]  /*1a580*/  IMAD.MOV.U32 R0, RZ, RZ, c[0x0][0x4e8] ;  /* 0x00013a00ff007624 */ /* 0x008fc400078e00ff */
[-C--:B----4-:R-:W-:Y:S02]  /*1a590*/  IMAD R7, R9, R15.reuse, RZ ;  /* 0x0000000f09077224 */ /* 0x090fe400078e02ff */
[----:B------:R-:W-:Y:S01]  /*1a5a0*/  IMAD.WIDE.U32 R2, R8, R15, RZ ;  /* 0x0000000f08027225 */ /* 0x000fe200078e00ff */
[----:B------:R-:W-:Y:S02]  /*1a5b0*/  ISETP.NE.AND P0, PT, R0, 0x1, PT ;  /* 0x000000010000780c */ /* 0x000fe40003f05270 */
[----:B------:R-:W-:Y:S01]  /*1a5c0*/  MOV R0, R14 ;  /* 0x0000000e00007202 */ /* 0x000fe20000000f00 */
[----:B------:R-:W-:Y:S01]  /*1a5d0*/  IMAD R8, R8, R20, R7 ;  /* 0x0000001408087224 */ /* 0x000fe200078e0207 */
[----:B------:R-:W-:Y:S01]  /*1a5e0*/  SEL R7, R251, RZ, P2 ;  /* 0x000000fffb077207 */ /* 0x000fe20001000000 */
[-C--:B--2---:R-:W-:Y:S02]  /*1a5f0*/  IMAD R9, R5, R239.reuse, RZ ;  /* 0x000000ef05097224 */ /* 0x084fe400078e02ff */
        /* <DEDUP_REMOVED lines=28> */
.L_x_1135:
[----:B------:R-:W-:Y:S05]  /*1a7c0*/  BSYNC B0 ;  /* 0x0000000000007941 */ /* 0x000fea0003800000 */
.L_x_1134:
[----:B------:R-:W-:-:S13]  /*1a7d0*/  ISETP.GT.AND P0, PT, R18, 0x1, PT ;  /* 0x000000011200780c */ /* 0x000fda0003f04270 */
[----:B------:R-:W-:Y:S05]  /*1a7e0*/  @P0 BRA `(.L_x_1127) ;  /* 0x000008b000000947 */ /* 0x000fea0003800000 */
[----:B-12---:R-:W-:Y:S01]  /*1a7f0*/  SHF.R.S32.HI R4, RZ, 0x1f, R22 ;  /* 0x0000001fff047819 */ /* 0x006fe20000011416 */
[----:B------:R-:W-:Y:S01]  /*1a800*/  IMAD R0, R17, c[0x0][0x3a0], RZ ;  /* 0x0000e80011007a24 */ /* 0x000fe200078e02ff */
[----:B------:R-:W-:Y:S01]  /*1a810*/  MOV R5, c[0x0][0x4e8] ;  /* 0x00013a0000057a02 */ /* 0x000fe20000000f00 */
[----:B------:R-:W-:Y:S01]  /*1a820*/  IMAD.WIDE.U32 R2, R6, c[0x0][0x3a0], RZ ;  /* 0x0000e80006027a25 */ /* 0x000fe200078e00ff */
[----:B------:R-:W-:Y:S02]  /*1a830*/  LEA.HI R4, R4, R22, RZ, 0x3 ;  /* 0x0000001604047211 */ /* 0x000fe400078f18ff */
[----:B------:R-:W-:Y:S01]  /*1a840*/  ISETP.NE.AND P0, PT, R5, 0x1, PT ;  /* 0x000000010500780c */ /* 0x000fe20003f05270 */
[----:B------:R-:W-:Y:S01]  /*1a850*/  IMAD R6, R6, c[0x0][0x3a4], R0 ;  /* 0x0000e90006067a24 */ /* 0x000fe200078e0200 */
[----:B------:R-:W-:Y:S01]  /*1a860*/  LOP3.LUT R0, R4, 0xfffffff8, RZ, 0xc0, !PT ;  /* 0xfffffff804007812 */ /* 0x000fe200078ec0ff */
[----:B------:R-:W-:-:S03]  /*1a870*/  IMAD R5, R20, c[0x0][0x3f0], RZ ;  /* 0x0000fc0014057a24 */ /* 0x000fc600078e02ff */
[----:B------:R-:W-:Y:S01]  /*1a880*/  IADD3 R0, -R0, R22, RZ ;  /* 0x0000001600007210 */ /* 0x000fe20007ffe1ff */
[----:B------:R-:W-:Y:S01]  /*1a890*/  IMAD R5, R15, c[0x0][0x3f4], R5 ;  /* 0x0000fd000f057a24 */ /* 0x000fe200078e0205 */
[----:B------:R-:W-:Y:S02]  /*1a8a0*/  IADD3 R3, R3, R6, RZ ;  /* 0x0000000603037210 */ /* 0x000fe40007ffe0ff */
[----:B------:R-:W-:-:S03]  /*1a8b0*/  LEA R0, R0, R211, 0x5 ;  /* 0x000000d300007211 */ /* 0x000fc600078e28ff */
[----:B------:R-:W-:-:S04]  /*1a8c0*/  IMAD.WIDE.U32 R2, R239, c[0x0][0x3e8], R2 ;  /* 0x0000fa00ef027a25 */ /* 0x000fc800078e0002 */
[----:B------:R-:W-:Y:S02]  /*1a8d0*/  IMAD.IADD R4, R233, 0x1, R0 ;  /* 0x00000001e9047824 */ /* 0x000fe400078e0200 */
[----:B------:R-:W-:Y:S02]  /*1a8e0*/  IMAD R3, R239, c[0x0][0x3ec], R3 ;  /* 0x0000fb00ef037a24 */ /* 0x000fe400078e0203 */
[----:B------:R-:W-:Y:S01]  /*1a8f0*/  @P0 IMAD.HI.U32 R6, R4, c[0x0][0x4ec], RZ ;  /* 0x00013b0004060a27 */ /* 0x000fe200078e00ff */
[----:B------:R-:W-:-:S03]  /*1a900*/  MOV R0, R4 ;  /* 0x0000000400007202 */ /* 0x000fc60000000f00 */
[----:B------:R-:W-:Y:S01]  /*1a910*/  IMAD.WIDE.U32 R2, R15, c[0x0][0x3f0], R2 ;  /* 0x0000fc000f027a25 */ /* 0x000fe200078e0002 */
[----:B------:R-:W-:Y:S02]  /*1a920*/  @P0 SHF.R.U32.HI R0, RZ, c[0x0][0x4f0], R6 ;  /* 0x00013c00ff000a19 */ /* 0x000fe40000011606 */
[----:B------:R-:W-:Y:S02]  /*1a930*/  IADD3 R15, R211, R233, RZ ;  /* 0x000000e9d30f7210 */ /* 0x000fe40007ffe0ff */
[--C-:B------:R-:W-:Y:S02]  /*1a940*/  SHF.R.S32.HI R6, RZ, 0x1f, R0.reuse ;  /* 0x0000001fff067819 */ /* 0x100fe40000011400 */
[----:B------:R-:W-:Y:S01]  /*1a950*/  IADD3 R3, R3, R5, RZ ;  /* 0x0000000503037210 */ /* 0x000fe20007ffe0ff */
[----:B------:R-:W-:Y:S02]  /*1a960*/  IMAD.MOV R5, RZ, RZ, -R0 ;  /* 0x000000ffff057224 */ /* 0x000fe400078e0a00 */
[----:B------:R-:W-:-:S02]  /*1a970*/  IMAD R6, R6, c[0x0][0x3e0], RZ ;  /* 0x0000f80006067a24 */ /* 0x000fc400078e02ff */
[----:B------:R-:W-:Y:S02]  /*1a980*/  IMAD R4, R5, c[0x0][0x4e8], R4 ;  /* 0x00013a0005047a24 */ /* 0x000fe400078e0204 */
[----:B------:R-:W-:-:S03]  /*1a990*/  IMAD.WIDE.U32 R2, R0, c[0x0][0x3e0], R2 ;  /* 0x0000f80000027a25 */ /* 0x000fc600078e0002 */
[----:B------:R-:W-:Y:S01]  /*1a9a0*/  SHF.R.S32.HI R5, RZ, 0x1f, R4 ;  /* 0x0000001fff057819 */ /* 0x000fe20000011404 */
[----:B------:R-:W-:-:S04]  /*1a9b0*/  IMAD R0, R0, c[0x0][0x3e4], R6 ;  /* 0x0000f90000007a24 */ /* 0x000fc800078e0206 */
[----:B------:R-:W-:Y:S01]  /*1a9c0*/  IMAD R5, R5, c[0x0][0x3d8], RZ ;  /* 0x0000f60005057a24 */ /* 0x000fe200078e02ff */
[----:B------:R-:W-:-:S05]  /*1a9d0*/  IADD3 R3, R3, R0, RZ ;  /* 0x0000000003037210 */ /* 0x000fca0007ffe0ff */
[----:B------:R-:W-:-:S04]  /*1a9e0*/  IMAD.WIDE.U32 R2, R4, c[0x0][0x3d8], R2 ;  /* 0x0000f60004027a25 */ /* 0x000fc800078e0002 */
[----:B------:R-:W-:Y:S01]  /*1a9f0*/  IMAD R4, R4, c[0x0][0x3dc], R5 ;  /* 0x0000f70004047a24 */ /* 0x000fe200078e0205 */
[----:B------:R-:W-:-:S04]  /*1aa00*/  LEA R16, P0, R2, c[0x0][0x380], 0x1 ;  /* 0x0000e00002107a11 */ /* 0x000fc800078008ff */
[----:B------:R-:W-:-:S04]  /*1aa10*/  IADD3 R4, R3, R4, RZ ;  /* 0x0000000403047210 */ /* 0x000fc80007ffe0ff */
[----:B------:R-:W-:Y:S01]  /*1aa20*/  LEA.HI.X R13, R2, c[0x0][0x384], R4, 0x1, P0 ;  /* 0x0000e100020d7a11 */ /* 0x000fe200000f0c04 */
[----:B------:R-:W-:Y:S05]  /*1aa30*/  BRA.DIV ~URZ, `(.L_x_1136) ;  /* 0x000023727f007947 */ /* 0x000fea000b800000 */
[----:B------:R1:W2:Y:S02]  /*1aa40*/  SHFL.IDX PT, R12, R13, RZ, 0x181f ;  /* 0x00181fff0d0c7589 */ /* 0x0002a400000e0000 */
.L_x_1191:
[----:B------:R-:W-:Y:S05]  /*1aa50*/  BRA.DIV ~URZ, `(.L_x_1137) ;  /* 0x000023c27f007947 */ /* 0x000fea000b800000 */
[----:B------:R3:W4:Y:S02]  /*1aa60*/  SHFL.IDX PT, R0, R16, RZ, 0x181f ;  /* 0x00181fff10007589 */ /* 0x00072400000e0000 */
.L_x_1192:
        /* <DEDUP_REMOVED lines=27> */
.L_x_1139:
[----:B------:R-:W-:Y:S05]  /*1ac20*/  BSYNC B0 ;  /* 0x0000000000007941 */ /* 0x000fea0003800000 */
.L_x_1138:
[----:B------:R-:W-:Y:S05]  /*1ac30*/  BRA.DIV ~URZ, `(.L_x_1140) ;  /* 0x000022427f007947 */ /* 0x000fea000b800000 */
[----:B--2---:R2:W1:Y:S04]  /*1ac40*/  SHFL.IDX PT, R12, R13, 0x1, 0x181f ;  /* 0x00381f000d0c7f89 */ /* 0x00446800000e0000 */
[----:B----4-:R2:W4:Y:S02]  /*1ac50*/  SHFL.IDX PT, R0, R16, 0x1, 0x181f ;  /* 0x00381f0010007f89 */ /* 0x01052400000e0000 */
.L_x_1193:
        /* <DEDUP_REMOVED lines=20> */
.L_x_1142:
[----:B------:R-:W-:Y:S05]  /*1ada0*/  BSYNC B0 ;  /* 0x0000000000007941 */ /* 0x000fea0003800000 */
.L_x_1141:
[----:B------:R-:W-:Y:S05]  /*1adb0*/  BRA.DIV ~URZ, `(.L_x_1143) ;  /* 0x000021827f007947 */ /* 0x000fea000b800000 */
[----:B-1----:R1:W2:Y:S02]  /*1adc0*/  SHFL.IDX PT, R12, R13, 0x2, 0x181f ;  /* 0x00581f000d0c7f89 */ /* 0x0022a400000e0000 */
.L_x_1194:
[----:B------:R-:W-:Y:S05]  /*1add0*/  BRA.DIV ~URZ, `(.L_x_1144) ;  /* 0x000021d27f007947 */ /* 0x000fea000b800000 */
[----:B----4-:R4:W1:Y:S02]  /*1ade0*/  SHFL.IDX PT, R0, R16, 0x2, 0x181f ;  /* 0x00581f0010007f89 */ /* 0x01086400000e0000 */
.L_x_1195:
        /* <DEDUP_REMOVED lines=20> */
.L_x_1146:
[----:B------:R-:W-:Y:S05]  /*1af30*/  BSYNC B0 ;  /* 0x0000000000007941 */ /* 0x000fea0003800000 */
.L_x_1145:
[----:B------:R-:W-:Y:S05]  /*1af40*/  BRA.DIV ~URZ, `(.L_x_1147) ;  /* 0x000020c27f007947 */ /* 0x000fea000b800000 */
[----:B--2---:R2:W3:Y:S04]  /*1af50*/  SHFL.IDX PT, R12, R13, 0x3, 0x181f ;  /* 0x00781f000d0c7f89 */ /* 0x0044e800000e0000 */
[----:B-1----:R2:W1:Y:S02]  /*1af60*/  SHFL.IDX PT, R0, R16, 0x3, 0x181f ;  /* 0x00781f0010007f89 */ /* 0x00246400000e0000 */
.L_x_1196:
        /* <DEDUP_REMOVED lines=19> */
.L_x_1127:
[----:B------:R-:W-:Y:S05]  /*1b0a0*/  BSYNC B1 ;  /* 0x0000000000017941 */ /* 0x000fea0003800000 */
.L_x_1111:
        /* <DEDUP_REMOVED lines=9> */
[----:B----4-:R-:W-:-:S04]  /*1b140*/  LOP3.LUT R14, R0, 0x1f, RZ, 0xc0, !PT ;  /* 0x0000001f000e7812 */ /* 0x010fc800078ec0ff */
[----:B------:R-:W-:Y:S01]  /*1b150*/  ISETP.NE.AND P6, PT, R14, 0x1f, PT ;  /* 0x0000001f0e00780c */ /* 0x000fe20003fc5270 */
[----:B------:R-:W-:Y:S10]  /*1b160*/  BRA.DIV ~URZ, `(.L_x_1149) ;  /* 0x00001f627f007947 */ /* 0x000ff4000b800000 */
[----:B------:R4:W3:Y:S02]  /*1b170*/  SHFL.IDX PT, R9, R21, RZ, 0x1f ;  /* 0x00001fff15097589 */ /* 0x0008e400000e0000 */
.L_x_1197:
[----:B------:R-:W-:Y:S05]  /*1b180*/  BRA.DIV ~URZ, `(.L_x_1150) ;  /* 0x00001fb27f007947 */ /* 0x000fea000b800000 */
[----:B------:R4:W3:Y:S02]  /*1b190*/  SHFL.IDX PT, R8, R21, 0x1, 0x1f ;  /* 0x00201f0015087f89 */ /* 0x0008e400000e0000 */
.L_x_1198:
[----:B-1----:R-:W-:Y:S02]  /*1b1a0*/  IMAD.IADD R0, R235, 0x1, R14 ;  /* 0x00000001eb007824 */ /* 0x002fe400078e020e */
[----:B------:R-:W-:-:S03]  /*1b1b0*/  IMAD.MOV.U32 R6, RZ, RZ, RZ ;  /* 0x000000ffff067224 */ /* 0x000fc600078e00ff */
[----:B------:R-:W-:-:S13]  /*1b1c0*/  ISETP.GE.OR P0, PT, R0, c[0x0][0x53c], !P6 ;  /* 0x00014f0000007a0c */ /* 0x000fda0007706670 */
[----:B--2---:R-:W-:Y:S01]  /*1b1d0*/  @!P0 MOV R2, 0x4 ;  /* 0x0000000400028802 */ /* 0x004fe20000000f00 */
[----:B------:R-:W-:-:S04]  /*1b1e0*/  @!P0 IMAD.MOV.U32 R4, RZ, RZ, 0x4 ;  /* 0x00000004ff048424 */ /* 0x000fc800078e00ff */
[----:B------:R-:W-:-:S04]  /*1b1f0*/  @!P0 IMAD.WIDE R4, R0, R4, c[0x0][0x580] ;  /* 0x0001600000048625 */ /* 0x000fc800078e0204 */
[----:B------:R-:W-:Y:S01]  /*1b200*/  @!P0 IMAD.WIDE R2, R0, R2, c[0x0][0x578] ;  /* 0x00015e0000028625 */ /* 0x000fe200078e0202 */
[----:B------:R-:W2:Y:S04]  /*1b210*/  @!P0 LDG.E R6, [R4.64] ;  /* 0x0000000604068981 */ /* 0x000ea8000c1e1900 */
[----:B------:R-:W2:Y:S01]  /*1b220*/  @!P0 LDG.E R7, [R2.64] ;  /* 0x0000000602078981 */ /* 0x000ea2000c1e1900 */
[C---:B------:R-:W-:Y:S02]  /*1b230*/  ISETP.GE.U32.AND P4, PT, R14.reuse, 0x10, PT ;  /* 0x000000100e00780c */ /* 0x040fe40003f86070 */
[C---:B------:R-:W-:Y:S02]  /*1b240*/  ISETP.GE.U32.AND P3, PT, R14.reuse, 0x8, PT ;  /* 0x000000080e00780c */ /* 0x040fe40003f66070 */
[----:B------:R-:W-:-:S02]  /*1b250*/  ISETP.GE.U32.AND P2, PT, R14, 0x4, PT ;  /* 0x000000040e00780c */ /* 0x000fc40003f46070 */
[C---:B------:R-:W-:Y:S02]  /*1b260*/  ISETP.GE.U32.AND P1, PT, R14.reuse, 0x2, PT ;  /* 0x000000020e00780c */ /* 0x040fe40003f26070 */
[----:B------:R-:W-:Y:S02]  /*1b270*/  ISETP.NE.AND P5, PT, R14, RZ, PT ;  /* 0x000000ff0e00720c */ /* 0x000fe40003fa5270 */
[----:B------:R-:W-:Y:S01]  /*1b280*/  MOV R13, RZ ;  /* 0x000000ff000d7202 */ /* 0x000fe20000000f00 */
[----:B--2---:R-:W-:Y:S01]  /*1b290*/  IMAD R0, R7, R6, RZ ;  /* 0x0000000607007224 */ /* 0x004fe200078e02ff */
[----:B------:R-:W-:Y:S07]  /*1b2a0*/  BRA.DIV ~URZ, `(.L_x_1151) ;  /* 0x00001f027f007947 */ /* 0x000fee000b800000 */
[----:B------:R1:W2:Y:S02]  /*1b2b0*/  SHFL.UP PT, R4, R0, 0x1, RZ ;  /* 0x0420000000047989 */ /* 0x0002a400000e00ff */
.L_x_1199:
        /* <DEDUP_REMOVED lines=16> */
.L_x_1200:
[----:B--2---:R-:W-:Y:S01]  /*1b3c0*/  IMAD R0, R0, c[0x0][0x538], RZ ;  /* 0x00014e0000007a24 */ /* 0x004fe200078e02ff */
[----:B------:R-:W-:Y:S04]  /*1b3d0*/  BSSY B1, `(.L_x_1153) ;  /* 0x00000c7000017945 */ /* 0x000fe80003800000 */
[----:B---3--:R-:W-:-:S04]  /*1b3e0*/  IADD3 R8, R0, R8, RZ ;  /* 0x0000000800087210 */ /* 0x008fc80007ffe0ff */
[----:B------:R-:W-:-:S13]  /*1b3f0*/  ISETP.GT.AND P0, PT, R8, R9, PT ;  /* 0x000000090800720c */ /* 0x000fda0003f04270 */
[----:B------:R-:W-:Y:S05]  /*1b400*/  @P0 BRA `(.L_x_1154) ;  /* 0x0000024000000947 */ /* 0x000fea0003800000 */
.L_x_1158:
        /* <DEDUP_REMOVED lines=16> */
.L_x_1201:
        /* <DEDUP_REMOVED lines=16> */
.L_x_1202:
[----:B--2---:R-:W-:-:S05]  /*1b610*/  IMAD R0, R0, c[0x0][0x538], RZ ;  /* 0x00014e0000007a24 */ /* 0x004fca00078e02ff */
[----:B------:R-:W-:-:S04]  /*1b620*/  IADD3 R8, R0, R8, RZ ;  /* 0x0000000800087210 */ /* 0x000fc80007ffe0ff */
[----:B------:R-:W-:-:S13]  /*1b630*/  ISETP.GT.AND P0, PT, R8, R9, PT ;  /* 0x000000090800720c */ /* 0x000fda0003f04270 */
[----:B-1--4-:R-:W-:Y:S05]  /*1b640*/  @!P0 BRA `(.L_x_1158) ;  /* 0xfffffdc000008947 */ /* 0x012fea000383ffff */
.L_x_1154:
[----:B------:R-:W-:-:S05]  /*1b650*/  IADD3 R12, -R0, R8, RZ ;  /* 0x00000008000c7210 */ /* 0x000fca0007ffe1ff */
[----:B------:R-:W-:-:S05]  /*1b660*/  IMAD R0, R4, c[0x0][0x538], R12 ;  /* 0x00014e0004007a24 */ /* 0x000fca00078e020c */
[----:B------:R-:W-:Y:S01]  /*1b670*/  ISETP.GT.AND P0, PT, R0, R9, PT ;  /* 0x000000090000720c */ /* 0x000fe20003f04270 */
[----:B------:R-:W-:-:S12]  /*1b680*/  BRA.DIV ~URZ, `(.L_x_1159) ;  /* 0x00001ef27f007947 */ /* 0x000fd8000b800000 */
[----:B------:R-:W-:-:S04]  /*1b690*/  VOTE.ANY R10, PT, !P0 ;  /* 0x00000000000a7806 */ /* 0x000fc800040e0100 */
.L_x_1203:
[----:B------:R-:W2:Y:S02]  /*1b6a0*/  POPC R8, R10 ;  /* 0x0000000a00087309 */ /* 0x000ea40000000000 */
[----:B--2---:R-:W-:Y:S01]  /*1b6b0*/  IADD3 R235, R8, R235, RZ ;  /* 0x000000eb08eb7210 */ /* 0x004fe20007ffe0ff */
[----:B------:R-:W-:Y:S05]  /*1b6c0*/  BRA.DIV ~URZ, `(.L_x_1160) ;  /* 0x00001f027f007947 */ /* 0x000fea000b800000 */
[----:B------:R2:W3:Y:S04]  /*1b6d0*/  SHFL.IDX PT, R11, R6, R8, 0x1f ;  /* 0x00001f08060b7589 */ /* 0x0004e800000e0000 */
[----:B------:R2:W1:Y:S02]  /*1b6e0*/  SHFL.IDX PT, R7, R7, R8, 0x1f ;  /* 0x00001f0807077589 */ /* 0x00046400000e0000 */
.L_x_1204:
[----:B------:R-:W-:Y:S01]  /*1b6f0*/  ISETP.NE.AND P0, PT, R10, RZ, PT ;  /* 0x000000ff0a00720c */ /* 0x000fe20003f05270 */
[----:B------:R-:W-:-:S12]  /*1b700*/  BSSY B0, `(.L_x_1161) ;  /* 0x0000005000007945 */ /* 0x000fd80003800000 */
[----:B------:R-:W-:Y:S05]  /*1b710*/  @!P0 BRA `(.L_x_1162) ;  /* 0x0000003000008947 */ /* 0x000fea0003800000 */
[----:B------:R-:W-:Y:S01]  /*1b720*/  IADD3 R3, R8, -0x1, RZ ;  /* 0xffffffff08037810 */ /* 0x000fe20007ffe0ff */
[----:B------:R-:W-:Y:S05]  /*1b730*/  BRA.DIV ~URZ, `(.L_x_1163) ;  /* 0x00001f627f007947 */ /* 0x000fea000b800000 */
[----:B------:R2:W4:Y:S02]  /*1b740*/  SHFL.IDX PT, R13, R4, R3, 0x1f ;  /* 0x00001f03040d7589 */ /* 0x00052400000e0000 */
.L_x_1162:
[----:B------:R-:W-:Y:S05]  /*1b750*/  BSYNC B0 ;  /* 0x0000000000007941 */ /* 0x000fea0003800000 */
.L_x_1161:
[----:B-1----:R-:W-:Y:S01]  /*1b760*/  ISETP.NE.AND P0, PT, R7, 0x1, PT ;  /* 0x000000010700780c */ /* 0x002fe20003f05270 */
[----:B----4-:R-:W-:Y:S01]  /*1b770*/  IMAD R232, R13, c[0x0][0x538], R12 ;  /* 0x00014e000de87a24 */ /* 0x010fe200078e020c */
        /* <DEDUP_REMOVED lines=65> */
.L_x_1165:
        /* <DEDUP_REMOVED lines=67> */
.L_x_1166:
[----:B------:R-:W-:Y:S05]  /*1bfc0*/  BSYNC B0 ;  /* 0x0000000000007941 */ /* 0x000fea0003800000 */
.L_x_1164:
[----:B------:R-:W-:-:S04]  /*1bfd0*/  LOP3.LUT R2, RZ, R2, RZ, 0x33, !PT ;  /* 0x00000002ff027212 */ /* 0x000fc800078e33ff */
[----:B------:R-:W-:Y:S01]  /*1bfe0*/  IADD3 R233, R2, R11, RZ ;  /* 0x0000000b02e97210 */ /* 0x000fe20007ffe0ff */
[----:B------:R-:W-:Y:S05]  /*1bff0*/  BRA `(.L_x_1167) ;  /* 0x0000004000007947 */ /* 0x000fea0003800000 */
.L_x_1155:
[----:B------:R-:W-:Y:S01]  /*1c000*/  IMAD.MOV.U32 R232, RZ, RZ, R9 ;  /* 0x000000ffffe87224 */ /* 0x000fe200078e0009 */
[----:B------:R-:W-:Y:S01]  /*1c010*/  MOV R234, RZ ;  /* 0x000000ff00ea7202 */ /* 0x000fe20000000f00 */
[----:B------:R-:W-:Y:S01]  /*1c020*/  IMAD.MOV.U32 R233, RZ, RZ, RZ ;  /* 0x000000ffffe97224 */ /* 0x000fe200078e00ff */
[----:B------:R-:W-:Y:S02]  /*1c030*/  MOV R235, c[0x0][0x53c] ;  /* 0x00014f0000eb7a02 */ /* 0x000fe40000000f00 */
.L_x_1167:
[----:B------:R-:W-:Y:S05]  /*1c040*/  BSYNC B1 ;  /* 0x0000000000017941 */ /* 0x000fea0003800000 */
.L_x_1153:
[----:B------:R-:W-:Y:S01]  /*1c050*/  WARPSYNC 0xffffffff ;  /* 0xffffffff00007948 */ /* 0x000fe20003800000 */
[----:B------:R-:W-:Y:S01]  /*1c060*/  BAR.SYNC.DEFER_BLOCKING 0x4, 0x100 ;  /* 0x0104000000007b1d */ /* 0x000fe20000010000 */
[----:B------:R-:W-:-:S13]  /*1c070*/  ISETP.NE.AND P0, PT, R14, RZ, PT ;  /* 0x000000ff0e00720c */ /* 0x000fda0003f05270 */
[----:B------:R2:W-:Y:S04]  /*1c080*/  @!P0 STS.128 [0x20080], R232 ;  /* 0x020080e8ff008388 */ /* 0x0005e80000000c00 */
[----:B------:R-:W-:Y:S06]  /*1c090*/  BAR.ARV 0x5, 0x100 ;  /* 0x0144000000007b1d */ /* 0x000fec0000002000 */
.L_x_1148:
[----:B-1----:R-:W-:-:S13]  /*1c0a0*/  ISETP.GE.AND P0, PT, R235, c[0x0][0x53c], PT ;  /* 0x00014f00eb007a0c */ /* 0x002fda0003f06270 */
[----:B--234-:R-:W-:Y:S01]  /*1c0b0*/  @P0 CALL.REL.NOINC `(.L_x_1168) ;  /* 0x0000001000000944 */ /* 0x01cfe20003c00000 */
[----:B------:R-:W-:Y:S05]  /*1c0c0*/  BRA `(.L_x_1169) ;  /* 0xfffe575000007947 */ /* 0x000fea000383ffff */
.L_x_1168:
[----:B------:R-:W-:Y:S05]  /*1c0d0*/  EXIT ;  /* 0x000000000000794d */ /* 0x000fea0003800000 */
.L_x_985:
[----:B------:R-:W-:Y:S01]  /*1c0e0*/  IMAD.MOV.U32 R0, RZ, RZ, R5 ;  /* 0x000000ffff007224 */ /* 0x000fe200078e0005 */
[----:B------:R-:W-:Y:S02]  /*1c0f0*/  MOV R2, 0x1 ;  /* 0x0000000100027802 */ /* 0x000fe40000000f00 */
[----:B------:R-:W-:Y:S02]  /*1c100*/  MOV R3, 0x1c120 ;  /* 0x0001c12000037802 */ /* 0x000fe40000000f00 */
[----:B--2---:R-:W-:Y:S05]  /*1c110*/  CALL.REL.NOINC `($__internal_24_$__cuda_sm70_shflsync_up_p) ;  /* 0x0000168000007944 */ /* 0x004fea0003c00000 */
[----:B------:R-:W-:Y:S01]  /*1c120*/  MOV R0, R4 ;  /* 0x0000000400007202 */ /* 0x000fe20000000f00 */
[----:B------:R-:W-:Y:S05]  /*1c130*/  BRA `(.L_x_1170) ;  /* 0xfffe430000007947 */ /* 0x000fea000383ffff */
.L_x_986:
[----:B------:R-:W-:Y:S01]  /*1c140*/  IMAD.MOV.U32 R0, RZ, RZ, R5 ;  /* 0x000000ffff007224 */ /* 0x000fe200078e0005 */
[----:B------:R-:W-:Y:S02]  /*1c150*/  MOV R2, 0x2 ;  /* 0x0000000200027802 */ /* 0x000fe40000000f00 */
[----:B------:R-:W-:Y:S02]  /*1c160*/  MOV R3, 0x1c180 ;  /* 0x0001c18000037802 */ /* 0x000fe40000000f00 */
[----:B--2---:R-:W-:Y:S05]  /*1c170*/  CALL.REL.NOINC `($__internal_24_$__cuda_sm70_shflsync_up_p) ;  /* 0x0000162000007944 */ /* 0x004fea0003c00000 */
[----:B------:R-:W-:Y:S01]  /*1c180*/  SEL R0, R4, RZ, P4 ;  /* 0x000000ff04007207 */ /* 0x000fe20002000000 */
[----:B------:R-:W-:Y:S01]  /*1c190*/  IMAD.MOV.U32 R2, RZ, RZ, 0x4 ;  /* 0x00000004ff027424 */ /* 0x000fe200078e00ff */
[----:B------:R-:W-:-:S03]  /*1c1a0*/  MOV R3, 0x1c1d0 ;  /* 0x0001c1d000037802 */ /* 0x000fc60000000f00 */
[----:B------:R-:W-:Y:S02]  /*1c1b0*/  IMAD.IADD R0, R5, 0x1, R0 ;  /* 0x0000000105007824 */ /* 0x000fe400078e0200 */
[----:B------:R-:W-:Y:S05]  /*1c1c0*/  CALL.REL.NOINC `($__internal_24_$__cuda_sm70_shflsync_up_p) ;  /* 0x000015d000007944 */ /* 0x000fea0003c00000 */
        /* <DEDUP_REMOVED lines=13> */
[----:B------:R-:W-:Y:S01]  /*1c2a0*/  IMAD.IADD R4, R0, 0x1, R4 ;  /* 0x0000000100047824 */ /* 0x000fe200078e0204 */
[----:B------:R-:W-:-:S03]  /*1c2b0*/  MOV R0, 0x1f ;  /* 0x0000001f00007802 */ /* 0x000fc60000000f00 */
[----:B------:R-:W-:Y:S02]  /*1c2c0*/  IMAD.MOV.U32 R5, RZ, RZ, R4 ;  /* 0x000000ffff057224 */ /* 0x000fe400078e0004 */
[----:B------:R-:W-:Y:S05]  /*1c2d0*/  CALL.REL.NOINC `($__internal_23_$__cuda_sm70_shflsync_idx_p) ;  /* 0x0000147000007944 */ /* 0x000fea0003c00000 */
[----:B------:R-:W-:Y:S05]  /*1c2e0*/  BRA `(.L_x_1171) ;  /* 0xfffe425000007947 */ /* 0x000fea000383ffff */
.L_x_988:
[----:B------:R-:W-:Y:S02]  /*1c2f0*/  SEL R0, RZ, 0x1, P0 ;  /* 0x00000001ff007807 */ /* 0x000fe40000000000 */
[----:B------:R-:W-:Y:S02]  /*1c300*/  MOV R2, 0x1c320 ;  /* 0x0001c32000027802 */ /* 0x000fe40000000f00 */
[----:B--2---:R-:W-:Y:S05]  /*1c310*/  CALL.REL.NOINC `($__internal_25_$__cuda_sm70_votesync_ballot) ;  /* 0x000014f000007944 */ /* 0x004fea0003c00000 */
[----:B------:R-:W-:Y:S01]  /*1c320*/  MOV R10, R0 ;  /* 0x00000000000a7202 */ /* 0x000fe20000000f00 */
[----:B------:R-:W-:Y:S05]  /*1c330*/  BRA `(.L_x_1172) ;  /* 0xfffe429000007947 */ /* 0x000fea000383ffff */
.L_x_989:
[----:B------:R-:W-:Y:S01]  /*1c340*/  IMAD.MOV.U32 R5, RZ, RZ, R9 ;  /* 0x000000ffff057224 */ /* 0x000fe200078e0009 */
[----:B------:R-:W-:Y:S01]  /*1c350*/  MOV R3, R6 ;  /* 0x0000000600037202 */ /* 0x000fe20000000f00 */
[----:B------:R-:W-:Y:S01]  /*1c360*/  IMAD.MOV.U32 R0, RZ, RZ, 0x1f ;  /* 0x0000001fff007424 */ /* 0x000fe200078e00ff */
[----:B------:R-:W-:Y:S02]  /*1c370*/  MOV R2, 0x1c390 ;  /* 0x0001c39000027802 */ /* 0x000fe40000000f00 */
[----:B------:R-:W-:Y:S05]  /*1c380*/  CALL.REL.NOINC `($__internal_23_$__cuda_sm70_shflsync_idx_p) ;  /* 0x000013c000007944 */ /* 0x000fea0003c00000 */
[----:B------:R-:W-:Y:S01]  /*1c390*/  IMAD.MOV.U32 R233, RZ, RZ, R0 ;  /* 0x000000ffffe97224 */ /* 0x000fe200078e0000 */
[----:B------:R-:W-:Y:S01]  /*1c3a0*/  MOV R5, R8 ;  /* 0x0000000800057202 */ /* 0x000fe20000000f00 */
[----:B------:R-:W-:Y:S01]  /*1c3b0*/  IMAD.MOV.U32 R7, RZ, RZ, RZ ;  /* 0x000000ffff077224 */ /* 0x000fe200078e00ff */
[----:B------:R-:W-:Y:S01]  /*1c3c0*/  MOV R3, R6 ;  /* 0x0000000600037202 */ /* 0x000fe20000000f00 */
[----:B------:R-:W-:Y:S01]  /*1c3d0*/  IMAD.MOV.U32 R0, RZ, RZ, 0x1f ;  /* 0x0000001fff007424 */ /* 0x000fe200078e00ff */
[----:B------:R-:W-:-:S02]  /*1c3e0*/  MOV R2, 0x1c400 ;  /* 0x0001c40000027802 */ /* 0x000fc40000000f00 */
[----:B------:R-:W-:Y:S05]  /*1c3f0*/  CALL.REL.NOINC `($__internal_23_$__cuda_sm70_shflsync_idx_p) ;  /* 0x0000135000007944 */ /* 0x000fea0003c00000 */
[----:B------:R-:W-:Y:S01]  /*1c400*/  MOV R9, R0 ;  /* 0x0000000000097202 */ /* 0x000fe20000000f00 */
[----:B------:R-:W-:Y:S05]  /*1c410*/  BRA `(.L_x_1173) ;  /* 0xfffe421000007947 */ /* 0x000fea000383ffff */
.L_x_992:
[----:B------:R-:W-:Y:S01]  /*1c420*/  IMAD.MOV.U32 R5, RZ, RZ, R4 ;  /* 0x000000ffff057224 */ /* 0x000fe200078e0004 */
[----:B------:R-:W-:-:S02]  /*1c430*/  MOV R0, 0x1f ;  /* 0x0000001f00007802 */ /* 0x000fc40000000f00 */
[----:B------:R-:W-:Y:S02]  /*1c440*/  MOV R2, 0x1c460 ;  /* 0x0001c46000027802 */ /* 0x000fe40000000f00 */
[----:B-123--:R-:W-:Y:S05]  /*1c450*/  CALL.REL.NOINC `($__internal_23_$__cuda_sm70_shflsync_idx_p) ;  /* 0x000012f000007944 */ /* 0x00efea0003c00000 */
[----:B------:R-:W-:Y:S01]  /*1c460*/  MOV R7, R0 ;  /* 0x0000000000077202 */ /* 0x000fe20000000f00 */
[----:B------:R-:W-:Y:S05]  /*1c470*/  BRA `(.L_x_991) ;  /* 0xfffe421000007947 */ /* 0x000fea000383ffff */
.L_x_1025:
[----:B------:R-:W-:Y:S01]  /*1c480*/  IMAD.MOV.U32 R5, RZ, RZ, R14 ;  /* 0x000000ffff057224 */ /* 0x000fe200078e000e */
[----:B------:R-:W-:Y:S01]  /*1c490*/  MOV R3, RZ ;  /* 0x000000ff00037202 */ /* 0x000fe20000000f00 */
[----:B------:R-:W-:Y:S01]  /*1c4a0*/  IMAD.MOV.U32 R0, RZ, RZ, 0x181f ;  /* 0x0000181fff007424 */ /* 0x000fe200078e00ff */
[----:B------:R-:W-:Y:S02]  /*1c4b0*/  MOV R2, 0x1c4d0 ;  /* 0x0001c4d000027802 */ /* 0x000fe40000000f00 */
[----:B-----5:R-:W-:Y:S05]  /*1c4c0*/  CALL.REL.NOINC `($__internal_23_$__cuda_sm70_shflsync_idx_p) ;  /* 0x0000128000007944 */ /* 0x020fea0003c00000 */
[----:B------:R-:W-:Y:S01]  /*1c4d0*/  MOV R12, R0 ;  /* 0x00000000000c7202 */ /* 0x000fe20000000f00 */
[----:B------:R-:W-:Y:S05]  /*1c4e0*/  BRA `(.L_x_1174) ;  /* 0xfffea2b000007947 */ /* 0x000fea000383ffff */
.L_x_1026:
[----:B------:R-:W-:Y:S01]  /*1c4f0*/  IMAD.MOV.U32 R5, RZ, RZ, R17 ;  /* 0x000000ffff057224 */ /* 0x000fe200078e0011 */
[----:B------:R-:W-:Y:S01]  /*1c500*/  MOV R3, RZ ;  /* 0x000000ff00037202 */ /* 0x000fe20000000f00 */
[----:B------:R-:W-:Y:S01]  /*1c510*/  IMAD.MOV.U32 R0, RZ, RZ, 0x181f ;  /* 0x0000181fff007424 */ /* 0x000fe200078e00ff */
[----:B------:R-:W-:Y:S02]  /*1c520*/  MOV R2, 0x1c540 ;  /* 0x0001c54000027802 */ /* 0x000fe40000000f00 */
[----:B-12--5:R-:W-:Y:S05]  /*1c530*/  CALL.REL.NOINC `($__internal_23_$__cuda_sm70_shflsync_idx_p) ;  /* 0x0000121000007944 */ /* 0x026fea0003c00000 */
[----:B------:R-:W-:Y:S05]  /*1c540*/  BRA `(.L_x_1175) ;  /* 0xfffea27000007947 */ /* 0x000fea000383ffff */
.L_x_1029:
[----:B------:R-:W-:Y:S01]  /*1c550*/  IMAD.MOV.U32 R5, RZ, RZ, R14 ;  /* 0x000000ffff057224 */ /* 0x000fe200078e000e */
[----:B--2---:R-:W-:Y:S01]  /*1c560*/  MOV R3, 0x1 ;  /* 0x0000000100037802 */ /* 0x004fe20000000f00 */
[----:B----4-:R-:W-:Y:S01]  /*1c570*/  IMAD.MOV.U32 R0, RZ, RZ, 0x181f ;  /* 0x0000181fff007424 */ /* 0x010fe200078e00ff */
[----:B------:R-:W-:-:S02]  /*1c580*/  MOV R2, 0x1c5a0 ;  /* 0x0001c5a000027802 */ /* 0x000fc40000000f00 */
[----:B-1-3-5:R-:W-:Y:S05]  /*1c590*/  CALL.REL.NOINC `($__internal_23_$__cuda_sm70_shflsync_idx_p) ;  /* 0x000011b000007944 */ /* 0x02afea0003c00000 */
[----:B------:R-:W-:Y:S01]  /*1c5a0*/  IMAD.MOV.U32 R12, RZ, RZ, R0 ;  /* 0x000000ffff0c7224 */ /* 0x000fe200078e0000 */
[----:B------:R-:W-:Y:S01]  /*1c5b0*/  MOV R3, 0x1 ;  /* 0x0000000100037802 */ /* 0x000fe20000000f00 */
[----:B------:R-:W-:Y:S01]  /*1c5c0*/  IMAD.MOV.U32 R5, RZ, RZ, R17 ;  /* 0x000000ffff057224 */ /* 0x000fe200078e0011 */
[----:B------:R-:W-:-:S02]  /*1c5d0*/  MOV R0, 0x181f ;  /* 0x0000181f00007802 */ /* 0x000fc40000000f00 */
[----:B------:R-:W-:Y:S02]  /*1c5e0*/  MOV R2, 0x1c600 ;  /* 0x0001c60000027802 */ /* 0x000fe40000000f00 */
[----:B------:R-:W-:Y:S05]  /*1c5f0*/  CALL.REL.NOINC `($__internal_23_$__cuda_sm70_shflsync_idx_p) ;  /* 0x0000115000007944 */ /* 0x000fea0003c00000 */
[----:B------:R-:W-:Y:S05]  /*1c600*/  BRA `(.L_x_1176) ;  /* 0xfffea3b000007947 */ /* 0x000fea000383ffff */
.L_x_1032:
[----:B------:R-:W-:Y:S01]  /*1c610*/  IMAD.MOV.U32 R5, RZ, RZ, R14 ;  /* 0x000000ffff057224 */ /* 0x000fe200078e000e */
[----:B-1----:R-:W-:Y:S01]  /*1c620*/  MOV R3, 0x2 ;  /* 0x0000000200037802 */ /* 0x002fe20000000f00 */
[----:B----4-:R-:W-:Y:S01]  /*1c630*/  IMAD.MOV.U32 R0, RZ, RZ, 0x181f ;  /* 0x0000181fff007424 */ /* 0x010fe200078e00ff */
[----:B------:R-:W-:Y:S02]  /*1c640*/  MOV R2, 0x1c660 ;  /* 0x0001c66000027802 */ /* 0x000fe40000000f00 */
[----:B--23-5:R-:W-:Y:S05]  /*1c650*/  CALL.REL.NOINC `($__internal_23_$__cuda_sm70_shflsync_idx_p) ;  /* 0x000010f000007944 */ /* 0x02cfea0003c00000 */
[----:B------:R-:W-:Y:S01]  /*1c660*/  MOV R12, R0 ;  /* 0x00000000000c7202 */ /* 0x000fe20000000f00 */
[----:B------:R-:W-:Y:S05]  /*1c670*/  BRA `(.L_x_1177) ;  /* 0xfffea4d000007947 */ /* 0x000fea000383ffff */
.L_x_1033:
[----:B------:R-:W-:Y:S01]  /*1c680*/  IMAD.MOV.U32 R5, RZ, RZ, R17 ;  /* 0x000000ffff057224 */ /* 0x000fe200078e0011 */
[----:B------:R-:W-:Y:S01]  /*1c690*/  MOV R3, 0x2 ;  /* 0x0000000200037802 */ /* 0x000fe20000000f00 */
[----:B----4-:R-:W-:Y:S01]  /*1c6a0*/  IMAD.MOV.U32 R0, RZ, RZ, 0x181f ;  /* 0x0000181fff007424 */ /* 0x010fe200078e00ff */
[----:B------:R-:W-:Y:S02]  /*1c6b0*/  MOV R2, 0x1c6d0 ;  /* 0x0001c6d000027802 */ /* 0x000fe40000000f00 */
[----:B-123-5:R-:W-:Y:S05]  /*1c6c0*/  CALL.REL.NOINC `($__internal_23_$__cuda_sm70_shflsync_idx_p) ;  /* 0x0000108000007944 */ /* 0x02efea0003c00000 */
[----:B------:R-:W-:Y:S05]  /*1c6d0*/  BRA `(.L_x_1178) ;  /* 0xfffea49000007947 */ /* 0x000fea000383ffff */
.L_x_1036:
[----:B------:R-:W-:Y:S01]  /*1c6e0*/  IMAD.MOV.U32 R5, RZ, RZ, R14 ;  /* 0x000000ffff057224 */ /* 0x000fe200078e000e */
[----:B-1----:R-:W-:Y:S01]  /*1c6f0*/  MOV R3, 0x3 ;  /* 0x0000000300037802 */ /* 0x002fe20000000f00 */
[----:B------:R-:W-:Y:S01]  /*1c700*/  IMAD.MOV.U32 R0, RZ, RZ, 0x181f ;  /* 0x0000181fff007424 */ /* 0x000fe200078e00ff */
[----:B------:R-:W-:-:S02]  /*1c710*/  MOV R2, 0x1c730 ;  /* 0x0001c73000027802 */ /* 0x000fc40000000f00 */
[----:B--2345:R-:W-:Y:S05]  /*1c720*/  CALL.REL.NOINC `($__internal_23_$__cuda_sm70_shflsync_idx_p) ;  /* 0x0000102000007944 */ /* 0x03cfea0003c00000 */
[----:B------:R-:W-:Y:S01]  /*1c730*/  IMAD.MOV.U32 R12, RZ, RZ, R0 ;  /* 0x000000ffff0c7224 */ /* 0x000fe200078e0000 */
[----:B------:R-:W-:Y:S01]  /*1c740*/  MOV R3, 0x3 ;  /* 0x0000000300037802 */ /* 0x000fe20000000f00 */
[----:B------:R-:W-:Y:S01]  /*1c750*/  IMAD.MOV.U32 R5, RZ, RZ, R17 ;  /* 0x000000ffff057224 */ /* 0x000fe200078e0011 */
[----:B------:R-:W-:-:S02]  /*1c760*/  MOV R0, 0x181f ;  /* 0x0000181f00007802 */ /* 0x000fc40000000f00 */
[----:B------:R-:W-:Y:S02]  /*1c770*/  MOV R2, 0x1c790 ;  /* 0x0001c79000027802 */ /* 0x000fe40000000f00 */
[----:B------:R-:W-:Y:S05]  /*1c780*/  CALL.REL.NOINC `($__internal_23_$__cuda_sm70_shflsync_idx_p) ;  /* 0x00000fc000007944 */ /* 0x000fea0003c00000 */
[----:B------:R-:W-:Y:S05]  /*1c790*/  BRA `(.L_x_1179) ;  /* 0xfffea57000007947 */ /* 0x000fea000383ffff */
.L_x_1107:
[----:B------:R-:W-:Y:S01]  /*1c7a0*/  IMAD.MOV.U32 R2, RZ, RZ, R209 ;  /* 0x000000ffff027224 */ /* 0x000fe200078e00d1 */
[----:B------:R-:W-:Y:S02]  /*1c7b0*/  MOV R5, 0x2 ;  /* 0x0000000200057802 */ /* 0x000fe40000000f00 */
[----:B------:R-:W-:Y:S02]  /*1c7c0*/  MOV R3, 0x1c7e0 ;  /* 0x0001c7e000037802 */ /* 0x000fe40000000f00 */
[----:B------:R-:W-:Y:S05]  /*1c7d0*/  CALL.REL.NOINC `($__internal_22_$__cuda_sm70_shflsync_bfly_p) ;  /* 0x00000f2000007944 */ /* 0x000fea0003c00000 */
[----:B------:R-:W-:Y:S01]  /*1c7e0*/  MOV R0, R5 ;  /* 0x0000000500007202 */ /* 0x000fe20000000f00 */
[----:B------:R-:W-:Y:S05]  /*1c7f0*/  BRA `(.L_x_1180) ;  /* 0xffff9ce000007947 */ /* 0x000fea000383ffff */
.L_x_1108:
[----:B------:R-:W-:Y:S01]  /*1c800*/  IMAD.MOV.U32 R2, RZ, RZ, R0 ;  /* 0x000000ffff027224 */ /* 0x000fe200078e0000 */
[----:B------:R-:W-:Y:S02]  /*1c810*/  MOV R5, 0x1 ;  /* 0x0000000100057802 */ /* 0x000fe40000000f00 */
[----:B------:R-:W-:Y:S02]  /*1c820*/  MOV R3, 0x1c840 ;  /* 0x0001c84000037802 */ /* 0x000fe40000000f00 */
[----:B-1----:R-:W-:Y:S05]  /*1c830*/  CALL.REL.NOINC `($__internal_22_$__cuda_sm70_shflsync_bfly_p) ;  /* 0x00000ec000007944 */ /* 0x002fea0003c00000 */
[----:B------:R-:W-:Y:S01]  /*1c840*/  FADD.FTZ R0, R0, R5 ;  /* 0x0000000500007221 */ /* 0x000fe20000010000 */
[----:B------:R-:W-:Y:S02]  /*1c850*/  MOV R2, R208 ;  /* 0x000000d000027202 */ /* 0x000fe40000000f00 */
[----:B------:R-:W-:-:S02]  /*1c860*/  MOV R5, 0x2 ;  /* 0x0000000200057802 */ /* 0x000fc40000000f00 */
[----:B------:R-:W-:Y:S02]  /*1c870*/  MOV R3, 0x1c890 ;  /* 0x0001c89000037802 */ /* 0x000fe40000000f00 */
[----:B------:R-:W-:Y:S05]  /*1c880*/  CALL.REL.NOINC `($__internal_22_$__cuda_sm70_shflsync_bfly_p) ;  /* 0x00000e7000007944 */ /* 0x000fea0003c00000 */
[----:B------:R-:W-:Y:S01]  /*1c890*/  FADD.FTZ R4, R208, R5 ;  /* 0x00000005d0047221 */ /* 0x000fe20000010000 */
[----:B------:R-:W-:Y:S02]  /*1c8a0*/  MOV R5, 0x1 ;  /* 0x0000000100057802 */ /* 0x000fe40000000f00 */
[----:B------:R-:W-:Y:S02]  /*1c8b0*/  MOV R3, 0x1c8e0 ;  /* 0x0001c8e000037802 */ /* 0x000fe40000000f00 */
[----:B------:R-:W-:Y:S02]  /*1c8c0*/  MOV R2, R4 ;  /* 0x0000000400027202 */ /* 0x000fe40000000f00 */
[----:B------:R-:W-:Y:S05]  /*1c8d0*/  CALL.REL.NOINC `($__internal_22_$__cuda_sm70_shflsync_bfly_p) ;  /* 0x00000e2000007944 */ /* 0x000fea0003c00000 */
[----:B------:R-:W-:Y:S01]  /*1c8e0*/  MOV R3, R5 ;  /* 0x0000000500037202 */ /* 0x000fe20000000f00 */
[----:B------:R-:W-:Y:S05]  /*1c8f0*/  BRA `(.L_x_1181) ;  /* 0xffff9c5000007947 */ /* 0x000fea000383ffff */
.L_x_1115:
[----:B--234-:R-:W-:Y:S01]  /*1c900*/  IMAD.MOV.U32 R5, RZ, RZ, R15 ;  /* 0x000000ffff057224 */ /* 0x01cfe200078e000f */
[----:B------:R-:W-:Y:S01]  /*1c910*/  MOV R3, RZ ;  /* 0x000000ff00037202 */ /* 0x000fe20000000f00 */
[----:B------:R-:W-:Y:S01]  /*1c920*/  IMAD.MOV.U32 R0, RZ, RZ, 0x181f ;  /* 0x0000181fff007424 */ /* 0x000fe200078e00ff */
[----:B------:R-:W-:Y:S02]  /*1c930*/  MOV R2, 0x1c950 ;  /* 0x0001c95000027802 */ /* 0x000fe40000000f00 */
[----:B-1----:R-:W-:Y:S05]  /*1c940*/  CALL.REL.NOINC `($__internal_23_$__cuda_sm70_shflsync_idx_p) ;  /* 0x00000e0000007944 */ /* 0x002fea0003c00000 */
[----:B------:R-:W-:Y:S01]  /*1c950*/  MOV R12, R0 ;  /* 0x00000000000c7202 */ /* 0x000fe20000000f00 */
[----:B------:R-:W-:Y:S05]  /*1c960*/  BRA `(.L_x_1182) ;  /* 0xffffb7d000007947 */ /* 0x000fea000383ffff */
.L_x_1116:
[----:B------:R-:W-:Y:S01]  /*1c970*/  IMAD.MOV.U32 R5, RZ, RZ, R16 ;  /* 0x000000ffff057224 */ /* 0x000fe200078e0010 */
[----:B------:R-:W-:Y:S01]  /*1c980*/  MOV R3, RZ ;  /* 0x000000ff00037202 */ /* 0x000fe20000000f00 */
[----:B------:R-:W-:Y:S01]  /*1c990*/  IMAD.MOV.U32 R0, RZ, RZ, 0x181f ;  /* 0x0000181fff007424 */ /* 0x000fe200078e00ff */
[----:B------:R-:W-:-:S02]  /*1c9a0*/  MOV R2, 0x1c9c0 ;  /* 0x0001c9c000027802 */ /* 0x000fc40000000f00 */
[----:B-123--:R-:W-:Y:S05]  /*1c9b0*/  CALL.REL.NOINC `($__internal_23_$__cuda_sm70_shflsync_idx_p) ;  /* 0x00000d9000007944 */ /* 0x00efea0003c00000 */
[----:B------:R-:W-:Y:S05]  /*1c9c0*/  BRA `(.L_x_1183) ;  /* 0xffffb79000007947 */ /* 0x000fea000383ffff */
.L_x_1119:
[----:B------:R-:W-:Y:S01]  /*1c9d0*/  IMAD.MOV.U32 R5, RZ, RZ, R15 ;  /* 0x000000ffff057224 */ /* 0x000fe200078e000f */
[----:B--2---:R-:W-:Y:S01]  /*1c9e0*/  MOV R3, 0x1 ;  /* 0x0000000100037802 */ /* 0x004fe20000000f00 */
[----:B------:R-:W-:Y:S01]  /*1c9f0*/  IMAD.MOV.U32 R0, RZ, RZ, 0x181f ;  /* 0x0000181fff007424 */ /* 0x000fe200078e00ff */
[----:B------:R-:W-:-:S02]  /*1ca00*/  MOV R2, 0x1ca20 ;  /* 0x0001ca2000027802 */ /* 0x000fc40000000f00 */
[----:B-1-34-:R-:W-:Y:S05]  /*1ca10*/  CALL.REL.NOINC `($__internal_23_$__cuda_sm70_shflsync_idx_p) ;  /* 0x00000d3000007944 */ /* 0x01afea0003c00000 */
[----:B------:R-:W-:Y:S01]  /*1ca20*/  IMAD.MOV.U32 R12, RZ, RZ, R0 ;  /* 0x000000ffff0c7224 */ /* 0x000fe200078e0000 */
[----:B------:R-:W-:Y:S01]  /*1ca30*/  MOV R3, 0x1 ;  /* 0x0000000100037802 */ /* 0x000fe20000000f00 */
[----:B------:R-:W-:Y:S01]  /*1ca40*/  IMAD.MOV.U32 R5, RZ, RZ, R16 ;  /* 0x000000ffff057224 */ /* 0x000fe200078e0010 */
[----:B------:R-:W-:-:S02]  /*1ca50*/  MOV R0, 0x181f ;  /* 0x0000181f00007802 */ /* 0x000fc40000000f00 */
[----:B------:R-:W-:Y:S02]  /*1ca60*/  MOV R2, 0x1ca80 ;  /* 0x0001ca8000027802 */ /* 0x000fe40000000f00 */
[----:B------:R-:W-:Y:S05]  /*1ca70*/  CALL.REL.NOINC `($__internal_23_$__cuda_sm70_shflsync_idx_p) ;  /* 0x00000cd000007944 */ /* 0x000fea0003c00000 */
[----:B------:R-:W-:Y:S05]  /*1ca80*/  BRA `(.L_x_1184) ;  /* 0xffffb8b000007947 */ /* 0x000fea000383ffff */
.L_x_1122:
[----:B------:R-:W-:Y:S01]  /*1ca90*/  IMAD.MOV.U32 R5, RZ, RZ, R15 ;  /* 0x000000ffff057224 */ /* 0x000fe200078e000f */
[----:B--2---:R-:W-:Y:S01]  /*1caa0*/  MOV R3, 0x2 ;  /* 0x0000000200037802 */ /* 0x004fe20000000f00 */
[----:B------:R-:W-:Y:S01]  /*1cab0*/  IMAD.MOV.U32 R0, RZ, RZ, 0x181f ;  /* 0x0000181fff007424 */ /* 0x000fe200078e00ff */
[----:B------:R-:W-:Y:S02]  /*1cac0*/  MOV R2, 0x1cae0 ;  /* 0x0001cae000027802 */ /* 0x000fe40000000f00 */
[----:B-1-34-:R-:W-:Y:S05]  /*1cad0*/  CALL.REL.NOINC `($__internal_23_$__cuda_sm70_shflsync_idx_p) ;  /* 0x00000c7000007944 */ /* 0x01afea0003c00000 */
[----:B------:R-:W-:Y:S01]  /*1cae0*/  MOV R12, R0 ;  /* 0x00000000000c7202 */ /* 0x000fe20000000f00 */
[----:B------:R-:W-:Y:S05]  /*1caf0*/  BRA `(.L_x_1185) ;  /* 0xffffb9b000007947 */ /* 0x000fea000383ffff */
.L_x_1123:
[----:B------:R-:W-:Y:S01]  /*1cb00*/  IMAD.MOV.U32 R5, RZ, RZ, R16 ;  /* 0x000000ffff057224 */ /* 0x000fe200078e0010 */
[----:B--2---:R-:W-:Y:S01]  /*1cb10*/  MOV R3, 0x2 ;  /* 0x0000000200037802 */ /* 0x004fe20000000f00 */
[----:B------:R-:W-:Y:S01]  /*1cb20*/  IMAD.MOV.U32 R0, RZ, RZ, 0x181f ;  /* 0x0000181fff007424 */ /* 0x000fe200078e00ff */
[----:B------:R-:W-:Y:S02]  /*1cb30*/  MOV R2, 0x1cb50 ;  /* 0x0001cb5000027802 */ /* 0x000fe40000000f00 */
[----:B-1-34-:R-:W-:Y:S05]  /*1cb40*/  CALL.REL.NOINC `($__internal_23_$__cuda_sm70_shflsync_idx_p) ;  /* 0x00000c0000007944 */ /* 0x01afea0003c00000 */
[----:B------:R-:W-:Y:S05]  /*1cb50*/  BRA `(.L_x_1186) ;  /* 0xffffb97000007947 */ /* 0x000fea000383ffff */
.L_x_1126:
[----:B------:R-:W-:Y:S01]  /*1cb60*/  IMAD.MOV.U32 R5, RZ, RZ, R15 ;  /* 0x000000ffff057224 */ /* 0x000fe200078e000f */
[----:B---3--:R-:W-:Y:S01]  /*1cb70*/  MOV R3, 0x3 ;  /* 0x0000000300037802 */ /* 0x008fe20000000f00 */
[----:B----4-:R-:W-:Y:S01]  /*1cb80*/  IMAD.MOV.U32 R0, RZ, RZ, 0x181f ;  /* 0x0000181fff007424 */ /* 0x010fe200078e00ff */
[----:B------:R-:W-:-:S02]  /*1cb90*/  MOV R2, 0x1cbb0 ;  /* 0x0001cbb000027802 */ /* 0x000fc40000000f00 */
[----:B-12---:R-:W-:Y:S05]  /*1cba0*/  CALL.REL.NOINC `($__internal_23_$__cuda_sm70_shflsync_idx_p) ;  /* 0x00000ba000007944 */ /* 0x006fea0003c00000 */
[----:B------:R-:W-:Y:S01]  /*1cbb0*/  IMAD.MOV.U32 R10, RZ, RZ, R0 ;  /* 0x000000ffff0a7224 */ /* 0x000fe200078e0000 */
[----:B------:R-:W-:Y:S01]  /*1cbc0*/  MOV R3, 0x3 ;  /* 0x0000000300037802 */ /* 0x000fe20000000f00 */
[----:B------:R-:W-:Y:S01]  /*1cbd0*/  IMAD.MOV.U32 R5, RZ, RZ, R16 ;  /* 0x000000ffff057224 */ /* 0x000fe200078e0010 */
[----:B------:R-:W-:-:S02]  /*1cbe0*/  MOV R0, 0x181f ;  /* 0x0000181f00007802 */ /* 0x000fc40000000f00 */
[----:B------:R-:W-:Y:S02]  /*1cbf0*/  MOV R2, 0x1cc10 ;  /* 0x0001cc1000027802 */ /* 0x000fe40000000f00 */
[----:B------:R-:W-:Y:S05]  /*1cc00*/  CALL.REL.NOINC `($__internal_23_$__cuda_sm70_shflsync_idx_p) ;  /* 0x00000b4000007944 */ /* 0x000fea0003c00000 */
[----:B------:R-:W-:Y:S05]  /*1cc10*/  BRA `(.L_x_1187) ;  /* 0xffffba3000007947 */ /* 0x000fea000383ffff */
.L_x_1128:
[----:B------:R-:W-:Y:S01]  /*1cc20*/  IMAD.MOV.U32 R5, RZ, RZ, R16 ;  /* 0x000000ffff057224 */ /* 0x000fe200078e0010 */
[----:B------:R-:W-:Y:S01]  /*1cc30*/  MOV R3, RZ ;  /* 0x000000ff00037202 */ /* 0x000fe20000000f00 */
[----:B------:R-:W-:Y:S01]  /*1cc40*/  IMAD.MOV.U32 R0, RZ, RZ, 0x1c1f ;  /* 0x00001c1fff007424 */ /* 0x000fe200078e00ff */
[----:B------:R-:W-:Y:S02]  /*1cc50*/  MOV R2, 0x1cc70 ;  /* 0x0001cc7000027802 */ /* 0x000fe40000000f00 */
[----:B------:R-:W-:Y:S05]  /*1cc60*/  CALL.REL.NOINC `($__internal_23_$__cuda_sm70_shflsync_idx_p) ;  /* 0x00000ae000007944 */ /* 0x000fea0003c00000 */
[----:B------:R-:W-:Y:S01]  /*1cc70*/  MOV R4, R0 ;  /* 0x0000000000047202 */ /* 0x000fe20000000f00 */
[----:B------:R-:W-:Y:S05]  /*1cc80*/  BRA `(.L_x_1188) ;  /* 0xffffbd2000007947 */ /* 0x000fea000383ffff */
.L_x_1129:
[----:B------:R-:W-:Y:S01]  /*1cc90*/  IMAD.MOV.U32 R5, RZ, RZ, R17 ;  /* 0x000000ffff057224 */ /* 0x000fe200078e0011 */
[----:B------:R-:W-:Y:S01]  /*1cca0*/  MOV R3, RZ ;  /* 0x000000ff00037202 */ /* 0x000fe20000000f00 */
[----:B------:R-:W-:Y:S01]  /*1ccb0*/  IMAD.MOV.U32 R0, RZ, RZ, 0x1c1f ;  /* 0x00001c1fff007424 */ /* 0x000fe200078e00ff */
[----:B------:R-:W-:Y:S02]  /*1ccc0*/  MOV R2, 0x1cce0 ;  /* 0x0001cce000027802 */ /* 0x000fe40000000f00 */
[----:B-12---:R-:W-:Y:S05]  /*1ccd0*/  CALL.REL.NOINC `($__internal_23_$__cuda_sm70_shflsync_idx_p) ;  /* 0x00000a7000007944 */ /* 0x006fea0003c00000 */
[----:B------:R-:W-:Y:S05]  /*1cce0*/  BRA `(.L_x_1189) ;  /* 0xffffbce000007947 */ /* 0x000fea000383ffff */
.L_x_1132:
[----:B------:R-:W-:Y:S01]  /*1ccf0*/  IMAD.MOV.U32 R5, RZ, RZ, R16 ;  /* 0x000000ffff057224 */ /* 0x000fe200078e0010 */
[----:B------:R-:W-:Y:S01]  /*1cd00*/  MOV R3, 0x1 ;  /* 0x0000000100037802 */ /* 0x000fe20000000f00 */
[----:B----4-:R-:W-:Y:S01]  /*1cd10*/  IMAD.MOV.U32 R0, RZ, RZ, 0x1c1f ;  /* 0x00001c1fff007424 */ /* 0x010fe200078e00ff */
[----:B------:R-:W-:-:S02]  /*1cd20*/  MOV R2, 0x1cd40 ;  /* 0x0001cd4000027802 */ /* 0x000fc40000000f00 */
[----:B-123--:R-:W-:Y:S05]  /*1cd30*/  CALL.REL.NOINC `($__internal_23_$__cuda_sm70_shflsync_idx_p) ;  /* 0x00000a1000007944 */ /* 0x00efea0003c00000 */
[----:B------:R-:W-:Y:S01]  /*1cd40*/  IMAD.MOV.U32 R4, RZ, RZ, R0 ;  /* 0x000000ffff047224 */ /* 0x000fe200078e0000 */
[----:B------:R-:W-:Y:S01]  /*1cd50*/  MOV R3, 0x1 ;  /* 0x0000000100037802 */ /* 0x000fe20000000f00 */
[----:B------:R-:W-:Y:S01]  /*1cd60*/  IMAD.MOV.U32 R5, RZ, RZ, R17 ;  /* 0x000000ffff057224 */ /* 0x000fe200078e0011 */
[----:B------:R-:W-:-:S02]  /*1cd70*/  MOV R0, 0x1c1f ;  /* 0x00001c1f00007802 */ /* 0x000fc40000000f00 */
[----:B------:R-:W-:Y:S02]  /*1cd80*/  MOV R2, 0x1cda0 ;  /* 0x0001cda000027802 */ /* 0x000fe40000000f00 */
[----:B------:R-:W-:Y:S05]  /*1cd90*/  CALL.REL.NOINC `($__internal_23_$__cuda_sm70_shflsync_idx_p) ;  /* 0x000009b000007944 */ /* 0x000fea0003c00000 */
[----:B------:R-:W-:Y:S05]  /*1cda0*/  BRA `(.L_x_1190) ;  /* 0xffffc8c000007947 */ /* 0x000fea000383ffff */
.L_x_1136:
[----:B------:R-:W-:Y:S01]  /*1cdb0*/  IMAD.MOV.U32 R5, RZ, RZ, R13 ;  /* 0x000000ffff057224 */ /* 0x000fe200078e000d */
[----:B------:R-:W-:Y:S01]  /*1cdc0*/  MOV R3, RZ ;  /* 0x000000ff00037202 */ /* 0x000fe20000000f00 */
[----:B------:R-:W-:Y:S01]  /*1cdd0*/  IMAD.MOV.U32 R0, RZ, RZ, 0x181f ;  /* 0x0000181fff007424 */ /* 0x000fe200078e00ff */
[----:B------:R-:W-:Y:S02]  /*1cde0*/  MOV R2, 0x1ce00 ;  /* 0x0001ce0000027802 */ /* 0x000fe40000000f00 */
[----:B------:R-:W-:Y:S05]  /*1cdf0*/  CALL.REL.NOINC `($__internal_23_$__cuda_sm70_shflsync_idx_p) ;  /* 0x0000095000007944 */ /* 0x000fea0003c00000 */
[----:B------:R-:W-:Y:S01]  /*1ce00*/  MOV R12, R0 ;  /* 0x00000000000c7202 */ /* 0x000fe20000000f00 */
[----:B------:R-:W-:Y:S05]  /*1ce10*/  BRA `(.L_x_1191) ;  /* 0xffffdc3000007947 */ /* 0x000fea000383ffff */
.L_x_1137:
[----:B------:R-:W-:Y:S01]  /*1ce20*/  IMAD.MOV.U32 R5, RZ, RZ, R16 ;  /* 0x000000ffff057224 */ /* 0x000fe200078e0010 */
[----:B------:R-:W-:Y:S01]  /*1ce30*/  MOV R3, RZ ;  /* 0x000000ff00037202 */ /* 0x000fe20000000f00 */
[----:B------:R-:W-:Y:S01]  /*1ce40*/  IMAD.MOV.U32 R0, RZ, RZ, 0x181f ;  /* 0x0000181fff007424 */ /* 0x000fe200078e00ff */
[----:B------:R-:W-:Y:S02]  /*1ce50*/  MOV R2, 0x1ce70 ;  /* 0x0001ce7000027802 */ /* 0x000fe40000000f00 */
[----:B-12---:R-:W-:Y:S05]  /*1ce60*/  CALL.REL.NOINC `($__internal_23_$__cuda_sm70_shflsync_idx_p) ;  /* 0x000008e000007944 */ /* 0x006fea0003c00000 */
[----:B------:R-:W-:Y:S05]  /*1ce70*/  BRA `(.L_x_1192) ;  /* 0xffffdbf000007947 */ /* 0x000fea000383ffff */
.L_x_1140:
[----:B------:R-:W-:Y:S01]  /*1ce80*/  IMAD.MOV.U32 R5, RZ, RZ, R13 ;  /* 0x000000ffff057224 */ /* 0x000fe200078e000d */
[----:B--2---:R-:W-:Y:S01]  /*1ce90*/  MOV R3, 0x1 ;  /* 0x0000000100037802 */ /* 0x004fe20000000f00 */
[----:B----4-:R-:W-:Y:S01]  /*1cea0*/  IMAD.MOV.U32 R0, RZ, RZ, 0x181f ;  /* 0x0000181fff007424 */ /* 0x010fe200078e00ff */
[----:B------:R-:W-:-:S02]  /*1ceb0*/  MOV R2, 0x1ced0 ;  /* 0x0001ced000027802 */ /* 0x000fc40000000f00 */
[----:B-1-3--:R-:W-:Y:S05]  /*1cec0*/  CALL.REL.NOINC `($__internal_23_$__cuda_sm70_shflsync_idx_p) ;  /* 0x0000088000007944 */ /* 0x00afea0003c00000 */
[----:B------:R-:W-:Y:S01]  /*1ced0*/  IMAD.MOV.U32 R12, RZ, RZ, R0 ;  /* 0x000000ffff0c7224 */ /* 0x000fe200078e0000 */
[----:B------:R-:W-:Y:S01]  /*1cee0*/  MOV R3, 0x1 ;  /* 0x0000000100037802 */ /* 0x000fe20000000f00 */
[----:B------:R-:W-:Y:S01]  /*1cef0*/  IMAD.MOV.U32 R5, RZ, RZ, R16 ;  /* 0x000000ffff057224 */ /* 0x000fe200078e0010 */
[----:B------:R-:W-:-:S02]  /*1cf00*/  MOV R0, 0x181f ;  /* 0x0000181f00007802 */ /* 0x000fc40000000f00 */
[----:B------:R-:W-:Y:S02]  /*1cf10*/  MOV R2, 0x1cf30 ;  /* 0x0001cf3000027802 */ /* 0x000fe40000000f00 */
[----:B------:R-:W-:Y:S05]  /*1cf20*/  CALL.REL.NOINC `($__internal_23_$__cuda_sm70_shflsync_idx_p) ;  /* 0x0000082000007944 */ /* 0x000fea0003c00000 */
[----:B------:R-:W-:Y:S05]  /*1cf30*/  BRA `(.L_x_1193) ;  /* 0xffffdd2000007947 */ /* 0x000fea000383ffff */
.L_x_1143:
[----:B------:R-:W-:Y:S01]  /*1cf40*/  IMAD.MOV.U32 R5, RZ, RZ, R13 ;  /* 0x000000ffff057224 */ /* 0x000fe200078e000d */
[----:B-1----:R-:W-:Y:S01]  /*1cf50*/  MOV R3, 0x2 ;  /* 0x0000000200037802 */ /* 0x002fe20000000f00 */
[----:B----4-:R-:W-:Y:S01]  /*1cf60*/  IMAD.MOV.U32 R0, RZ, RZ, 0x181f ;  /* 0x0000181fff007424 */ /* 0x010fe200078e00ff */
[----:B------:R-:W-:Y:S02]  /*1cf70*/  MOV R2, 0x1cf90 ;  /* 0x0001cf9000027802 */ /* 0x000fe40000000f00 */
[----:B--23--:R-:W-:Y:S05]  /*1cf80*/  CALL.REL.NOINC `($__internal_23_$__cuda_sm70_shflsync_idx_p) ;  /* 0x000007c000007944 */ /* 0x00cfea0003c00000 */
[----:B------:R-:W-:Y:S01]  /*1cf90*/  MOV R12, R0 ;  /* 0x00000000000c7202 */ /* 0x000fe20000000f00 */
[----:B------:R-:W-:Y:S05]  /*1cfa0*/  BRA `(.L_x_1194) ;  /* 0xffffde2000007947 */ /* 0x000fea000383ffff */
.L_x_1144:
[----:B------:R-:W-:Y:S01]  /*1cfb0*/  IMAD.MOV.U32 R5, RZ, RZ, R16 ;  /* 0x000000ffff057224 */ /* 0x000fe200078e0010 */
[----:B------:R-:W-:Y:S01]  /*1cfc0*/  MOV R3, 0x2 ;  /* 0x0000000200037802 */ /* 0x000fe20000000f00 */
[----:B----4-:R-:W-:Y:S01]  /*1cfd0*/  IMAD.MOV.U32 R0, RZ, RZ, 0x181f ;  /* 0x0000181fff007424 */ /* 0x010fe200078e00ff */
[----:B------:R-:W-:Y:S02]  /*1cfe0*/  MOV R2, 0x1d000 ;  /* 0x0001d00000027802 */ /* 0x000fe40000000f00 */
[----:B-123--:R-:W-:Y:S05]  /*1cff0*/  CALL.REL.NOINC `($__internal_23_$__cuda_sm70_shflsync_idx_p) ;  /* 0x0000075000007944 */ /* 0x00efea0003c00000 */
[----:B------:R-:W-:Y:S05]  /*1d000*/  BRA `(.L_x_1195) ;  /* 0xffffdde000007947 */ /* 0x000fea000383ffff */
.L_x_1147:
[----:B------:R-:W-:Y:S01]  /*1d010*/  IMAD.MOV.U32 R5, RZ, RZ, R13 ;  /* 0x000000ffff057224 */ /* 0x000fe200078e000d */
[----:B-1----:R-:W-:Y:S01]  /*1d020*/  MOV R3, 0x3 ;  /* 0x0000000300037802 */ /* 0x002fe20000000f00 */
[----:B------:R-:W-:Y:S01]  /*1d030*/  IMAD.MOV.U32 R0, RZ, RZ, 0x181f ;  /* 0x0000181fff007424 */ /* 0x000fe200078e00ff */
[----:B------:R-:W-:-:S02]  /*1d040*/  MOV R2, 0x1d060 ;  /* 0x0001d06000027802 */ /* 0x000fc40000000f00 */
[----:B--234-:R-:W-:Y:S05]  /*1d050*/  CALL.REL.NOINC `($__internal_23_$__cuda_sm70_shflsync_idx_p) ;  /* 0x000006f000007944 */ /* 0x01cfea0003c00000 */
[----:B------:R-:W-:Y:S01]  /*1d060*/  IMAD.MOV.U32 R12, RZ, RZ, R0 ;  /* 0x000000ffff0c7224 */ /* 0x000fe200078e0000 */
[----:B------:R-:W-:Y:S01]  /*1d070*/  MOV R3, 0x3 ;  /* 0x0000000300037802 */ /* 0x000fe20000000f00 */
[----:B------:R-:W-:Y:S01]  /*1d080*/  IMAD.MOV.U32 R5, RZ, RZ, R16 ;  /* 0x000000ffff057224 */ /* 0x000fe200078e0010 */
[----:B------:R-:W-:-:S02]  /*1d090*/  MOV R0, 0x181f ;  /* 0x0000181f00007802 */ /* 0x000fc40000000f00 */
[----:B------:R-:W-:Y:S02]  /*1d0a0*/  MOV R2, 0x1d0c0 ;  /* 0x0001d0c000027802 */ /* 0x000fe40000000f00 */
[----:B------:R-:W-:Y:S05]  /*1d0b0*/  CALL.REL.NOINC `($__internal_23_$__cuda_sm70_shflsync_idx_p) ;  /* 0x0000069000007944 */ /* 0x000fea0003c00000 */
[----:B------:R-:W-:Y:S05]  /*1d0c0*/  BRA `(.L_x_1196) ;  /* 0xffffdea000007947 */ /* 0x000fea000383ffff */
.L_x_1149:
[----:B--2---:R-:W-:Y:S01]  /*1d0d0*/  IMAD.MOV.U32 R5, RZ, RZ, R21 ;  /* 0x000000ffff057224 */ /* 0x004fe200078e0015 */
[----:B------:R-:W-:Y:S01]  /*1d0e0*/  MOV R3, RZ ;  /* 0x000000ff00037202 */ /* 0x000fe20000000f00 */
[----:B------:R-:W-:Y:S01]  /*1d0f0*/  IMAD.MOV.U32 R0, RZ, RZ, 0x1f ;  /* 0x0000001fff007424 */ /* 0x000fe200078e00ff */
[----:B------:R-:W-:Y:S02]  /*1d100*/  MOV R2, 0x1d120 ;  /* 0x0001d12000027802 */ /* 0x000fe40000000f00 */
[----:B-1-3--:R-:W-:Y:S05]  /*1d110*/  CALL.REL.NOINC `($__internal_23_$__cuda_sm70_shflsync_idx_p) ;  /* 0x0000063000007944 */ /* 0x00afea0003c00000 */
[----:B------:R-:W-:Y:S01]  /*1d120*/  MOV R9, R0 ;  /* 0x0000000000097202 */ /* 0x000fe20000000f00 */
[----:B------:R-:W-:Y:S05]  /*1d130*/  BRA `(.L_x_1197) ;  /* 0xffffe04000007947 */ /* 0x000fea000383ffff */
.L_x_1150:
[----:B--2---:R-:W-:Y:S01]  /*1d140*/  IMAD.MOV.U32 R5, RZ, RZ, R21 ;  /* 0x000000ffff057224 */ /* 0x004fe200078e0015 */
[----:B------:R-:W-:Y:S01]  /*1d150*/  MOV R3, 0x1 ;  /* 0x0000000100037802 */ /* 0x000fe20000000f00 */
[----:B------:R-:W-:Y:S01]  /*1d160*/  IMAD.MOV.U32 R0, RZ, RZ, 0x1f ;  /* 0x0000001fff007424 */ /* 0x000fe200078e00ff */
[----:B------:R-:W-:Y:S02]  /*1d170*/  MOV R2, 0x1d190 ;  /* 0x0001d19000027802 */ /* 0x000fe40000000f00 */
[----:B-1-34-:R-:W-:Y:S05]  /*1d180*/  CALL.REL.NOINC `($__internal_23_$__cuda_sm70_shflsync_idx_p) ;  /* 0x000005c000007944 */ /* 0x01afea0003c00000 */
[----:B------:R-:W-:Y:S01]  /*1d190*/  MOV R8, R0 ;  /* 0x0000000000087202 */ /* 0x000fe20000000f00 */
[----:B------:R-:W-:Y:S05]  /*1d1a0*/  BRA `(.L_x_1198) ;  /* 0xffffdff000007947 */ /* 0x000fea000383ffff */
.L_x_1151:
[----:B------:R-:W-:Y:S02]  /*1d1b0*/  MOV R2, 0x1 ;  /* 0x0000000100027802 */ /* 0x000fe40000000f00 */
[----:B------:R-:W-:-:S02]  /*1d1c0*/  MOV R3, 0x1d1e0 ;  /* 0x0001d1e000037802 */ /* 0x000fc40000000f00 */
[----:B---34-:R-:W-:Y:S05]  /*1d1d0*/  CALL.REL.NOINC `($__internal_24_$__cuda_sm70_shflsync_up_p) ;  /* 0x000005c000007944 */ /* 0x018fea0003c00000 */
[----:B------:R-:W-:Y:S05]  /*1d1e0*/  BRA `(.L_x_1199) ;  /* 0xffffe0d000007947 */ /* 0x000fea000383ffff */
.L_x_1152:
[----:B------:R-:W-:Y:S02]  /*1d1f0*/  MOV R2, 0x2 ;  /* 0x0000000200027802 */ /* 0x000fe40000000f00 */
[----:B------:R-:W-:-:S02]  /*1d200*/  MOV R3, 0x1d220 ;  /* 0x0001d22000037802 */ /* 0x000fc40000000f00 */
[----:B---34-:R-:W-:Y:S05]  /*1d210*/  CALL.REL.NOINC `($__internal_24_$__cuda_sm70_shflsync_up_p) ;  /* 0x0000058000007944 */ /* 0x018fea0003c00000 */
[----:B------:R-:W-:Y:S01]  /*1d220*/  SEL R3, R4, RZ, P1 ;  /* 0x000000ff04037207 */ /* 0x000fe20000800000 */
[----:B------:R-:W-:-:S04]  /*1d230*/  IMAD.MOV.U32 R2, RZ, RZ, 0x4 ;  /* 0x00000004ff027424 */ /* 0x000fc800078e00ff */
[----:B------:R-:W-:Y:S01]  /*1d240*/  IMAD.IADD R0, R0, 0x1, R3 ;  /* 0x0000000100007824 */ /* 0x000fe200078e0203 */
[----:B------:R-:W-:Y:S02]  /*1d250*/  MOV R3, 0x1d270 ;  /* 0x0001d27000037802 */ /* 0x000fe40000000f00 */
        /* <DEDUP_REMOVED lines=19> */
.L_x_1156:
[----:B------:R-:W-:Y:S02]  /*1d390*/  MOV R2, 0x1 ;  /* 0x0000000100027802 */ /* 0x000fe40000000f00 */
[----:B------:R-:W-:Y:S02]  /*1d3a0*/  MOV R3, 0x1d3c0 ;  /* 0x0001d3c000037802 */ /* 0x000fe40000000f00 */
[----:B----4-:R-:W-:Y:S05]  /*1d3b0*/  CALL.REL.NOINC `($__internal_24_$__cuda_sm70_shflsync_up_p) ;  /* 0x000003e000007944 */ /* 0x010fea0003c00000 */
[----:B------:R-:W-:Y:S01]  /*1d3c0*/  MOV R2, R4 ;  /* 0x0000000400027202 */ /* 0x000fe20000000f00 */
[----:B------:R-:W-:Y:S05]  /*1d3d0*/  BRA `(.L_x_1201) ;  /* 0xffffe13000007947 */ /* 0x000fea000383ffff */
.L_x_1157:
[----:B------:R-:W-:Y:S02]  /*1d3e0*/  MOV R2, 0x2 ;  /* 0x0000000200027802 */ /* 0x000fe40000000f00 */
[----:B------:R-:W-:Y:S02]  /*1d3f0*/  MOV R3, 0x1d410 ;  /* 0x0001d41000037802 */ /* 0x000fe40000000f00 */
[----:B----4-:R-:W-:Y:S05]  /*1d400*/  CALL.REL.NOINC `($__internal_24_$__cuda_sm70_shflsync_up_p) ;  /* 0x0000039000007944 */ /* 0x010fea0003c00000 */
        /* <DEDUP_REMOVED lines=23> */
.L_x_1159:
[----:B------:R-:W-:Y:S02]  /*1d580*/  SEL R0, RZ, 0x1, P0 ;  /* 0x00000001ff007807 */ /* 0x000fe40000000000 */
[----:B------:R-:W-:Y:S02]  /*1d590*/  MOV R2, 0x1d5b0 ;  /* 0x0001d5b000027802 */ /* 0x000fe40000000f00 */
[----:B-1--4-:R-:W-:Y:S05]  /*1d5a0*/  CALL.REL.NOINC `($__internal_25_$__cuda_sm70_votesync_ballot) ;  /* 0x0000026000007944 */ /* 0x012fea0003c00000 */
[----:B------:R-:W-:Y:S01]  /*1d5b0*/  MOV R10, R0 ;  /* 0x00000000000a7202 */ /* 0x000fe20000000f00 */
[----:B------:R-:W-:Y:S05]  /*1d5c0*/  BRA `(.L_x_1203) ;  /* 0xffffe0d000007947 */ /* 0x000fea000383ffff */
.L_x_1160:
[----:B------:R-:W-:Y:S01]  /*1d5d0*/  IMAD.MOV.U32 R5, RZ, RZ, R6 ;  /* 0x000000ffff057224 */ /* 0x000fe200078e0006 */
[----:B------:R-:W-:Y:S01]  /*1d5e0*/  MOV R3, R8 ;  /* 0x0000000800037202 */ /* 0x000fe20000000f00 */
[----:B------:R-:W-:Y:S01]  /*1d5f0*/  IMAD.MOV.U32 R0, RZ, RZ, 0x1f ;  /* 0x0000001fff007424 */ /* 0x000fe200078e00ff */
[----:B------:R-:W-:Y:S02]  /*1d600*/  MOV R2, 0x1d620 ;  /* 0x0001d62000027802 */ /* 0x000fe40000000f00 */
[----:B-1--4-:R-:W-:Y:S05]  /*1d610*/  CALL.REL.NOINC `($__internal_23_$__cuda_sm70_shflsync_idx_p) ;  /* 0x0000013000007944 */ /* 0x012fea0003c00000 */
[----:B------:R-:W-:Y:S01]  /*1d620*/  IMAD.MOV.U32 R11, RZ, RZ, R0 ;  /* 0x000000ffff0b7224 */ /* 0x000fe200078e0000 */
[----:B------:R-:W-:Y:S01]  /*1d630*/  MOV R3, R8 ;  /* 0x0000000800037202 */ /* 0x000fe20000000f00 */
[----:B------:R-:W-:Y:S01]  /*1d640*/  IMAD.MOV.U32 R5, RZ, RZ, R7 ;  /* 0x000000ffff057224 */ /* 0x000fe200078e0007 */
[----:B------:R-:W-:Y:S02]  /*1d650*/  MOV R0, 0x1f ;  /* 0x0000001f00007802 */ /* 0x000fe40000000f00 */
[----:B------:R-:W-:-:S02]  /*1d660*/  MOV R2, 0x1d680 ;  /* 0x0001d68000027802 */ /* 0x000fc40000000f00 */
[----:B------:R-:W-:Y:S05]  /*1d670*/  CALL.REL.NOINC `($__internal_23_$__cuda_sm70_shflsync_idx_p) ;  /* 0x000000d000007944 */ /* 0x000fea0003c00000 */
[----:B------:R-:W-:Y:S01]  /*1d680*/  MOV R7, R0 ;  /* 0x0000000000077202 */ /* 0x000fe20000000f00 */
[----:B------:R-:W-:Y:S05]  /*1d690*/  BRA `(.L_x_1204) ;  /* 0xffffe05000007947 */ /* 0x000fea000383ffff */
.L_x_1163:
[----:B------:R-:W-:Y:S01]  /*1d6a0*/  IMAD.MOV.U32 R5, RZ, RZ, R4 ;  /* 0x000000ffff057224 */ /* 0x000fe200078e0004 */
[----:B------:R-:W-:-:S02]  /*1d6b0*/  MOV R0, 0x1f ;  /* 0x0000001f00007802 */ /* 0x000fc40000000f00 */
[----:B------:R-:W-:Y:S02]  /*1d6c0*/  MOV R2, 0x1d6e0 ;  /* 0x0001d6e000027802 */ /* 0x000fe40000000f00 */
[----:B-1234-:R-:W-:Y:S05]  /*1d6d0*/  CALL.REL.NOINC `($__internal_23_$__cuda_sm70_shflsync_idx_p) ;  /* 0x0000007000007944 */ /* 0x01efea0003c00000 */
[----:B------:R-:W-:Y:S01]  /*1d6e0*/  MOV R13, R0 ;  /* 0x00000000000d7202 */ /* 0x000fe20000000f00 */
[----:B------:R-:W-:Y:S05]  /*1d6f0*/  BRA `(.L_x_1162) ;  /* 0xffffe05000007947 */ /* 0x000fea000383ffff */
        .weak           $__internal_22_$__cuda_sm70_shflsync_bfly_p
        .type           $__internal_22_$__cuda_sm70_shflsync_bfly_p,@function
        .size           $__internal_22_$__cuda_sm70_shflsync_bfly_p,($__internal_23_$__cuda_sm70_shflsync_idx_p - $__internal_22_$__cuda_sm70_shflsync_bfly_p)
$__internal_22_$__cuda_sm70_shflsync_bfly_p:
[----:B------:R-:W-:Y:S04]  /*1d700*/  WARPSYNC R6 ;  /* 0x0000000600007348 */ /* 0x000fe80003800000 */
[----:B------:R1:W2:Y:S02]  /*1d710*/  SHFL.BFLY PT, R5, R2, R5, R7 ;  /* 0x0c00000502057389 */ /* 0x0002a400000e0007 */
[----:B-1----:R-:W-:Y:S02]  /*1d720*/  MOV R2, R3 ;  /* 0x0000000300027202 */ /* 0x002fe40000000f00 */
[----:B------:R-:W-:-:S04]  /*1d730*/  MOV R3, 0x0 ;  /* 0x0000000000037802 */ /* 0x000fc80000000f00 */
[----:B--2---:R-:W-:Y:S05]  /*1d740*/  RET.REL.NODEC R2 `(_ZN7cutlass13device_kernelIN5flash19enable_sm80_to_sm89INS1_16FlashAttnFwdSm80INS1_25CollectiveMainloopFwdSm80ILi8ELi1ELb0EN4cute5tupleIJNS5_1CILi128EEENS7_ILi32EEENS7_ILi256EEEEEELi256ENS_10bfloat16_tEfNS_4arch4Sm80ELb1ELb0ELb1ELb1ELb0ELb1ELb1ELb1EEENS1_21CollectiveEpilogueFwdINS6_IJS8_SA_S9_EEENS6_IJNS7_ILi1EEESI_SI_EEESC_SE_Li256ELb1ELb1ELb1ELb0EEENS1_36VarlenDynamicPersistentTileSchedulerILi128ELi32ELi256ELi256ELb1ELb1ELb0ELb1ELb1ELb1EEEEEEEEEvNT_6ParamsE) ;  /* 0xfffe28b002007950 */ /* 0x004fea0003c3ffff */
        .weak           $__internal_23_$__cuda_sm70_shflsync_idx_p
        .type           $__internal_23_$__cuda_sm70_shflsync_idx_p,@function
        .size           $__internal_23_$__cuda_sm70_shflsync_idx_p,($__internal_24_$__cuda_sm70_shflsync_up_p - $__internal_23_$__cuda_sm70_shflsync_idx_p)
$__internal_23_$__cuda_sm70_shflsync_idx_p:
[----:B------:R-:W-:-:S04]  /*1d750*/  MOV R119, 0xffffffff ;  /* 0xffffffff00777802 */ /* 0x000fc80000000f00 */
[----:B------:R-:W-:Y:S04]  /*1d760*/  WARPSYNC R119 ;  /* 0x0000007700007348 */ /* 0x000fe80003800000 */
[----:B------:R1:W2:Y:S02]  /*1d770*/  SHFL.IDX PT, R0, R5, R3, R0 ;  /* 0x0000000305007389 */ /* 0x0002a400000e0000 */
[----:B-1----:R-:W-:-:S04]  /*1d780*/  MOV R3, 0x0 ;  /* 0x0000000000037802 */ /* 0x002fc80000000f00 */
[----:B--2---:R-:W-:Y:S05]  /*1d790*/  RET.REL.NODEC R2 `(_ZN7cutlass13device_kernelIN5flash19enable_sm80_to_sm89INS1_16FlashAttnFwdSm80INS1_25CollectiveMainloopFwdSm80ILi8ELi1ELb0EN4cute5tupleIJNS5_1CILi128EEENS7_ILi32EEENS7_ILi256EEEEEELi256ENS_10bfloat16_tEfNS_4arch4Sm80ELb1ELb0ELb1ELb1ELb0ELb1ELb1ELb1EEENS1_21CollectiveEpilogueFwdINS6_IJS8_SA_S9_EEENS6_IJNS7_ILi1EEESI_SI_EEESC_SE_Li256ELb1ELb1ELb1ELb0EEENS1_36VarlenDynamicPersistentTileSchedulerILi128ELi32ELi256ELi256ELb1ELb1ELb0ELb1ELb1ELb1EEEEEEEEEvNT_6ParamsE) ;  /* 0xfffe286002007950 */ /* 0x004fea0003c3ffff */
        .weak           $__internal_24_$__cuda_sm70_shflsync_up_p
        .type           $__internal_24_$__cuda_sm70_shflsync_up_p,@function
        .size           $__internal_24_$__cuda_sm70_shflsync_up_p,($__internal_25_$__cuda_sm70_votesync_ballot - $__internal_24_$__cuda_sm70_shflsync_up_p)
$__internal_24_$__cuda_sm70_shflsync_up_p:
[----:B------:R-:W-:Y:S02]  /*1d7a0*/  IMAD.MOV.U32 R4, RZ, RZ, RZ ;  /* 0x000000ffff047224 */ /* 0x000fe400078e00ff */
[----:B------:R-:W-:-:S04]  /*1d7b0*/  IMAD.MOV.U32 R10, RZ, RZ, -0x1 ;  /* 0xffffffffff0a7424 */ /* 0x000fc800078e00ff */
[----:B------:R-:W-:Y:S04]  /*1d7c0*/  WARPSYNC R10 ;  /* 0x0000000a00007348 */ /* 0x000fe80003800000 */
[----:B------:R1:W2:Y:S02]  /*1d7d0*/  SHFL.UP PT, R4, R0, R2, R4 ;  /* 0x0400000200047389 */ /* 0x0002a400000e0004 */
[----:B-1----:R-:W-:Y:S02]  /*1d7e0*/  MOV R2, R3 ;  /* 0x0000000300027202 */ /* 0x002fe40000000f00 */
[----:B------:R-:W-:-:S04]  /*1d7f0*/  MOV R3, 0x0 ;  /* 0x0000000000037802 */ /* 0x000fc80000000f00 */
[----:B--2---:R-:W-:Y:S05]  /*1d800*/  RET.REL.NODEC R2 `(_ZN7cutlass13device_kernelIN5flash19enable_sm80_to_sm89INS1_16FlashAttnFwdSm80INS1_25CollectiveMainloopFwdSm80ILi8ELi1ELb0EN4cute5tupleIJNS5_1CILi128EEENS7_ILi32EEENS7_ILi256EEEEEELi256ENS_10bfloat16_tEfNS_4arch4Sm80ELb1ELb0ELb1ELb1ELb0ELb1ELb1ELb1EEENS1_21CollectiveEpilogueFwdINS6_IJS8_SA_S9_EEENS6_IJNS7_ILi1EEESI_SI_EEESC_SE_Li256ELb1ELb1ELb1ELb0EEENS1_36VarlenDynamicPersistentTileSchedulerILi128ELi32ELi256ELi256ELb1ELb1ELb0ELb1ELb1ELb1EEEEEEEEEvNT_6ParamsE) ;  /* 0xfffe27f002007950 */ /* 0x004fea0003c3ffff */
        .weak           $__internal_25_$__cuda_sm70_votesync_ballot
        .type           $__internal_25_$__cuda_sm70_votesync_ballot,@function
        .size           $__internal_25_$__cuda_sm70_votesync_ballot,(.L_x_5198 - $__internal_25_$__cuda_sm70_votesync_ballot)
$__internal_25_$__cuda_sm70_votesync_ballot:
[----:B------:R-:W-:Y:S01]  /*1d810*/  ISETP.NE.U32.AND P0, PT, R0, 0x1, PT ;  /* 0x000000010000780c */ /* 0x000fe20003f05070 */
[----:B------:R-:W-:-:S04]  /*1d820*/  IMAD.MOV.U32 R3, RZ, RZ, -0x1 ;  /* 0xffffffffff037424 */ /* 0x000fc800078e00ff */
[----:B------:R-:W-:Y:S08]  /*1d830*/  WARPSYNC R3 ;  /* 0x0000000300007348 */ /* 0x000ff00003800000 */
[----:B------:R-:W-:-:S04]  /*1d840*/  VOTE.ANY R0, PT, !P0 ;  /* 0x0000000000007806 */ /* 0x000fc800040e0100 */
[----:B------:R-:W-:Y:S01]  /*1d850*/  LOP3.LUT R0, R0, R3, RZ, 0xc0, !PT ;  /* 0x0000000300007212 */ /* 0x000fe200078ec0ff */
[----:B------:R-:W-:-:S04]  /*1d860*/  IMAD.MOV.U32 R3, RZ, RZ, 0x0 ;  /* 0x00000000ff037424 */ /* 0x000fc800078e00ff */
[----:B------:R-:W-:Y:S05]  /*1d870*/  RET.REL.NODEC R2 `(_ZN7cutlass13device_kernelIN5flash19enable_sm80_to_sm89INS1_16FlashAttnFwdSm80INS1_25CollectiveMainloopFwdSm80ILi8ELi1ELb0EN4cute5tupleIJNS5_1CILi128EEENS7_ILi32EEENS7_ILi256EEEEEELi256ENS_10bfloat16_tEfNS_4arch4Sm80ELb1ELb0ELb1ELb1ELb0ELb1ELb1ELb1EEENS1_21CollectiveEpilogueFwdINS6_IJS8_SA_S9_EEENS6_IJNS7_ILi1EEESI_SI_EEESC_SE_Li256ELb1ELb1ELb1ELb0EEENS1_36VarlenDynamicPersistentTileSchedulerILi128ELi32ELi256ELi256ELb1ELb1ELb0ELb1ELb1ELb1EEEEEEEEEvNT_6ParamsE) ;  /* 0xfffe278002007950 */ /* 0x000fea0003c3ffff */
.L_x_1205:
        /* <DEDUP_REMOVED lines=16> */
.L_x_5198:


//--------------------- .text._ZN7cutlass13device_kernelIN5flash19enable_sm80_to_sm89INS1_16FlashAttnFwdSm80INS1_25CollectiveMainloopFwdSm80ILi8ELi1ELb0EN4cute5tupleIJNS5_1CILi128EEENS7_ILi96EEENS7_ILi256EEEEEELi256ENS_10bfloat16_tEfNS_4arch4Sm80ELb0ELb0ELb1ELb0ELb0ELb0ELb1ELb1EEENS1_21CollectiveEpilogueFwdINS6_IJS8_SA_S9_EEENS6_IJNS7_ILi1EEESI_SI_EEESC_SE_Li256ELb0ELb1ELb1ELb0EEENS1_19SingleTileSchedulerILb0ELb1ELb1ELi128EEEEEEEEEvNT_6ParamsE --------------------------
	.section	.text._ZN7cutlass13device_kernelIN5flash19enable_sm80_to_sm89INS1_16FlashAttnFwdSm80INS1_25CollectiveMainloopFwdSm80ILi8ELi1ELb0EN4cute5tupleIJNS5_1CILi128EEENS7_ILi96EEENS7_ILi256EEEEEELi256ENS_10bfloat16_tEfNS_4arch4Sm80ELb0ELb0ELb1ELb0ELb0ELb0ELb1ELb1EEENS1_21CollectiveEpilogueFwdINS6_IJS8_SA_S9_EEENS6_IJNS7_ILi1EEESI_SI_EEESC_SE_Li256ELb0ELb1ELb1ELb0EEENS1_19SingleTileSchedulerILb0ELb1ELb1ELi128EEEEEEEEEvNT_6ParamsE,"ax",@progbits
	.sectioninfo	@"SHI_REGISTERS=255"
	.align	128
.text._ZN7cutlass13device_kernelIN5flash19enable_sm80_to_sm89INS1_16FlashAttnFwdSm80INS1_25CollectiveMainloopFwdSm80ILi8ELi1ELb0EN4cute5tupleIJNS5_1CILi128EEENS7_ILi96EEENS7_ILi256EEEEEELi256ENS_10bfloat16_tEfNS_4arch4Sm80ELb0ELb0ELb1ELb0ELb0ELb0ELb1ELb1EEENS1_21CollectiveEpilogueFwdINS6_IJS8_SA_S9_EEENS6_IJNS7_ILi1EEESI_SI_EEESC_SE_Li256ELb0ELb1ELb1ELb0EEENS1_19SingleTileSchedulerILb0ELb1ELb1ELi128EEEEEEEEEvNT_6ParamsE:
        .type           _ZN7cutlass13device_kernelIN5flash19enable_sm80_to_sm89INS1_16FlashAttnFwdSm80INS1_25CollectiveMainloopFwdSm80ILi8ELi1ELb0EN4cute5tupleIJNS5_1CILi128EEENS7_ILi96EEENS7_ILi256EEEEEELi256ENS_10bfloat16_tEfNS_4arch4Sm80ELb0ELb0ELb1ELb0ELb0ELb0ELb1ELb1EEENS1_21CollectiveEpilogueFwdINS6_IJS8_SA_S9_EEENS6_IJNS7_ILi1EEESI_SI_EEESC_SE_Li256ELb0ELb1ELb1ELb0EEENS1_19SingleTileSchedulerILb0ELb1ELb1ELi128EEEEEEEEEvNT_6ParamsE,@function
        .size           _ZN7cutlass13device_kernelIN5flash19enable_sm80_to_sm89INS1_16FlashAttnFwdSm80INS1_25CollectiveMainloopFwdSm80ILi8ELi1ELb0EN4cute5tupleIJNS5_1CILi128EEENS7_ILi96EEENS7_ILi256EEEEEELi256ENS_10bfloat16_tEfNS_4arch4Sm80ELb0ELb0ELb1ELb0ELb0ELb0ELb1ELb1EEENS1_21CollectiveEpilogueFwdINS6_IJS8_SA_S9_EEENS6_IJNS7_ILi1EEESI_SI_EEESC_SE_Li256ELb0ELb1ELb1ELb0EEENS1_19SingleTileSchedulerILb0ELb1ELb1ELi128EEEEEEEEEvNT_6ParamsE,(.L_x_5203 - _ZN7cutlass13device_kernelIN5flash19enable_sm80_to_sm89INS1_16FlashAttnFwdSm80INS1_25CollectiveMainloopFwdSm80ILi8ELi1ELb0EN4cute5tupleIJNS5_1CILi128EEENS7_ILi96EEENS7_ILi256EEEEEELi256ENS_10bfloat16_tEfNS_4arch4Sm80ELb0ELb0ELb1ELb0ELb0ELb0ELb1ELb1EEENS1_21CollectiveEpilogueFwdINS6_IJS8_SA_S9_EEENS6_IJNS7_ILi1EEESI_SI_EEESC_SE_Li256ELb0ELb1ELb1ELb0EEENS1_19SingleTileSchedulerILb0ELb1ELb1ELi128EEEEEEEEEvNT_6ParamsE)
        .other          _ZN7cutlass13device_kernelIN5flash19enable_sm80_to_sm89INS1_16FlashAttnFwdSm80INS1_25CollectiveMainloopFwdSm80ILi8ELi1ELb0EN4cute5tupleIJNS5_1CILi128EEENS7_ILi96EEENS7_ILi256EEEEEELi256ENS_10bfloat16_tEfNS_4arch4Sm80ELb0ELb0ELb1ELb0ELb0ELb0ELb1ELb1EEENS1_21CollectiveEpilogueFwdINS6_IJS8_SA_S9_EEENS6_IJNS7_ILi1EEESI_SI_EEESC_SE_Li256ELb0ELb1ELb1ELb0EEENS1_19SingleTileSchedulerILb0ELb1ELb1ELi128EEEEEEEEEvNT_6ParamsE,@"STO_CUDA_ENTRY STV_DEFAULT"
_ZN7cutlass13device_kernelIN5flash19enable_sm80_to_sm89INS1_16FlashAttnFwdSm80INS1_25CollectiveMainloopFwdSm80ILi8ELi1ELb0EN4cute5tupleIJNS5_1CILi128EEENS7_ILi96EEENS7_ILi256EEEEEELi256ENS_10bfloat16_tEfNS_4arch4Sm80ELb0ELb0ELb1ELb0ELb0ELb0ELb1ELb1EEENS1_21CollectiveEpilogueFwdINS6_IJS8_SA_S9_EEENS6_IJNS7_ILi1EEESI_SI_EEESC_SE_Li256ELb0ELb1ELb1ELb0EEENS1_19SingleTileSchedulerILb0ELb1ELb1ELi128EEEEEEEEEvNT_6ParamsE:
        /* <DEDUP_REMOVED lines=18> */
.L_x_1206:
[----:B---3--:R-:W-:Y:S02]  /*0120*/  ULDC.64 UR4, c[0x0][0x550] ;  /* 0x0001540000047ab9 */ /* 0x008fe40000000a00 */
[----:B------:R-:W-:Y:S02]  /*0130*/  UISETP.NE.AND UP0, UPT, UR4, 0x1, UPT ;  /* 0x000000010400788c */ /* 0x000fe4000bf05270 */
[----:B------:R-:W-:-:S02]  /*0140*/  UIMAD.WIDE.U32 UR10, UR6, UR5, URZ ;  /* 0x00000005060a72a5 */ /* 0x000fc4000f8e003f */
[----:B------:R-:W-:Y:S02]  /*0150*/  ULDC UR4, c[0x0][0x558] ;  /* 0x0001560000047ab9 */ /* 0x000fe40000000800 */
[----:B------:R-:W-:-:S05]  /*0160*/  UMOV UR9, UR6 ;  /* 0x0000000600097c82 */ /* 0x000fca0008000000 */
[----:B------:R-:W-:-:S03]  /*0170*/  @UP0 USHF.R.U32.HI UR9, URZ, UR4, UR11 ;  /* 0x000000043f090299 */ /* 0x000fc6000801160b */
.L_x_1207:
        /* <DEDUP_REMOVED lines=10> */
[----:B------:R-:W-:-:S04]  /*0220*/  UIMAD.WIDE UR10, UR10, 0x2aaaaaab, URZ ;  /* 0x2aaaaaab0a0a78a5 */ /* 0x000fc8000f8e023f */
[----:B------:R-:W-:-:S04]  /*0230*/  USHF.R.U32.HI UR6, URZ, 0x1f, UR11 ;  /* 0x0000001f3f067899 */ /* 0x000fc8000801160b */
[----:B------:R-:W-:-:S04]  /*0240*/  ULEA.HI.SX32 UR6, UR11, UR6, 0x1c ;  /* 0x000000060b067291 */ /* 0x000fc8000f8fe23f */
        /* <DEDUP_REMOVED lines=8> */
[-C--:B------:R-:W-:Y:S02]  /*02d0*/  IABS R0, R2.reuse ;  /* 0x0000000200007213 */ /* 0x080fe40000000000 */
[----:B------:R-:W-:Y:S02]  /*02e0*/  IABS R2, R2 ;  /* 0x0000000200027213 */ /* 0x000fe40000000000 */
        /* <DEDUP_REMOVED lines=10> */
[----:B------:R-:W-:-:S04]  /*0390*/  UIMAD UR4, UR4, UR11, URZ ;  /* 0x0000000b040472a4 */ /* 0x000fc8000f8e023f */
[----:B------:R-:W-:Y:S01]  /*03a0*/  IMAD.MOV.U32 R3, RZ, RZ, R0 ;  /* 0x000000ffff037224 */ /* 0x000fe200078e0000 */
[----:B------:R-:W-:Y:S01]  /*03b0*/  UIMAD.WIDE.U32 UR14, UR15, UR4, UR14 ;  /* 0x000000040f0e72a5 */ /* 0x000fe2000f8e000e */
[----:B------:R-:W-:Y:S02]  /*03c0*/  IMAD.MOV R0, RZ, RZ, -R2 ;  /* 0x000000ffff007224 */ /* 0x000fe400078e0a02 */
[----:B------:R-:W1:Y:S08]  /*03d0*/  R2UR UR10, R3 ;  /* 0x00000000030a73c2 */ /* 0x000e7000000e0000 */
        /* <DEDUP_REMOVED lines=12> */
.L_x_1208:
[----:B------:R-:W-:Y:S01]  /*04a0*/  ULOP3.LUT UR8, UR7, 0xffff, URZ, 0xc0, !UPT ;  /* 0x0000ffff07087892 */ /* 0x000fe2000f8ec03f */
[----:B------:R-:W-:Y:S01]  /*04b0*/  PLOP3.LUT P2, PT, PT, PT, PT, 0x80, 0x0 ;  /* 0x000000000000781c */ /* 0x000fe20003f4f070 */
[----:B------:R-:W-:Y:S01]  /*04c0*/  ULDC.64 UR10, c[0x0][0x118] ;  /* 0x00004600000a7ab9 */ /* 0x000fe20000000a00 */
        /* <DEDUP_REMOVED lines=72> */
[----:B------:R-:W2:Y:S01]  /*0950*/  LDL.LU R185, [R1+0x8] ;  /* 0x0000080001b97983 */ /* 0x000ea20000300800 */
[----:B------:R-:W-:Y:S01]  /*0960*/  ISETP.NE.U32.AND P0, PT, RZ, c[0x0][0x340], PT ;  /* 0x0000d000ff007a0c */ /* 0x000fe20003f05070 */
[----:B------:R-:W-:-:S02]  /*0970*/  USHF.R.S32.HI UR12, URZ, 0x1f, UR9 ;  /* 0x0000001f3f0c7899 */ /* 0x000fc40008011409 */
[----:B------:R-:W1:Y:S01]  /*0980*/  S2R R29, SR_CTAID.X ;  /* 0x00000000001d7919 */ /* 0x000e620000002500 */
[----:B------:R-:W-:Y:S01]  /*0990*/  ISETP.NE.AND.EX P2, PT, RZ, c[0x0][0x344], PT, P0 ;  /* 0x0000d100ff007a0c */ /* 0x000fe20003f45300 */
[----:B------:R-:W-:-:S12]  /*09a0*/  ULDC.64 UR4, c[0x0][0x1b8] ;  /* 0x00006e0000047ab9 */ /* 0x000fd80000000a00 */
[----:B------:R-:W-:-:S04]  /*09b0*/  @P2 IMAD.MOV.U32 R2, RZ, RZ, 0x4 ;  /* 0x00000004ff022424 */ /* 0x000fc800078e00ff */
[----:B------:R-:W-:-:S05]  /*09c0*/  @P2 IMAD.WIDE R2, R33, R2, c[0x0][0x340] ;  /* 0x0000d00021022625 */ /* 0x000fca00078e0202 */
[----:B------:R3:W4:Y:S01]  /*09d0*/  @P2 LDG.E R16, [R2.64] ;  /* 0x0000000a02102981 */ /* 0x000722000c1e1900 */
[----:B------:R-:W-:Y:S01]  /*09e0*/  SHF.R.S32.HI R31, RZ, 0x1f, R184 ;  /* 0x0000001fff1f7819 */ /* 0x000fe200000114b8 */
[----:B------:R-:W-:Y:S01]  /*09f0*/  UIMAD UR7, UR12, UR4, URZ ;  /* 0x000000040c0772a4 */ /* 0x000fe2000f8e023f */
[----:B------:R-:W-:Y:S01]  /*0a00*/  SHF.R.S32.HI R32, RZ, 0x1f, R33 ;  /* 0x0000001fff207819 */ /* 0x000fe20000011421 */
[----:B------:R-:W-:Y:S01]  /*0a10*/  UIMAD.WIDE.U32 UR14, UR9, UR4, URZ ;  /* 0x00000004090e72a5 */ /* 0x000fe2000f8e003f */
[CC--:B------:R-:W-:Y:S01]  /*0a20*/  LEA.HI R0, R31.reuse, R184.reuse, RZ, 0x3 ;  /* 0x000000b81f007211 */ /* 0x0c0fe200078f18ff */
[----:B------:R-:W-:Y:S01]  /*0a30*/  UIMAD UR5, UR9, UR5, UR7 ;  /* 0x00000005090572a4 */ /* 0x000fe2000f8e0207 */
[----:B------:R-:W-:Y:S01]  /*0a40*/  LEA.HI R11, R31, R184, RZ, 0x4 ;  /* 0x000000b81f0b7211 */ /* 0x000fe200078f20ff */
[----:B------:R-:W-:Y:S01]  /*0a50*/  ULDC UR4, c[0x0][0x2c4] ;  /* 0x0000b10000047ab9 */ /* 0x000fe20000000800 */
[----:B------:R-:W-:Y:S01]  /*0a60*/  LOP3.LUT R4, R0, 0xfffffff8, RZ, 0xc0, !PT ;  /* 0xfffffff800047812 */ /* 0x000fe200078ec0ff */
[----:B------:R-:W-:Y:S01]  /*0a70*/  UIADD3 UR5, UR15, UR5, URZ ;  /* 0x000000050f057290 */ /* 0x000fe2000fffe03f */
[----:B------:R-:W-:Y:S01]  /*0a80*/  SHF.R.S32.HI R22, RZ, 0x3, R0 ;  /* 0x00000003ff167819 */ /* 0x000fe20000011400 */
[----:B------:R-:W-:Y:S01]  /*0a90*/  ULDC UR7, c[0x0][0x168] ;  /* 0x00005a0000077ab9 */ /* 0x000fe20000000800 */
[----:B------:R-:W-:Y:S01]  /*0aa0*/  SHF.R.S32.HI R8, RZ, 0x4, R11 ;  /* 0x00000004ff087819 */ /* 0x000fe2000001140b */
[----:B------:R-:W-:Y:S01]  /*0ab0*/  IMAD.IADD R25, R184, 0x1, -R4 ;  /* 0x00000001b8197824 */ /* 0x000fe200078e0a04 */
[----:B------:R-:W-:Y:S01]  /*0ac0*/  UIMAD UR7, UR4, UR7, URZ ;  /* 0x00000007040772a4 */ /* 0x000fe2000f8e023f */
[----:B------:R-:W-:Y:S01]  /*0ad0*/  IMAD R4, R32, c[0x0][0x1c0], RZ ;  /* 0x0000700020047a24 */ /* 0x000fe200078e02ff */
[----:B------:R-:W-:Y:S01]  /*0ae0*/  LEA.HI R7, R11, R8, RZ, 0x1 ;  /* 0x000000080b077211 */ /* 0x000fe200078f08ff */
[----:B------:R-:W-:Y:S01]  /*0af0*/  IMAD R6, R25, 0x20, R22 ;  /* 0x0000002019067824 */ /* 0x000fe200078e0216 */
[----:B------:R-:W-:Y:S01]  /*0b00*/  BSSY B0, `(.L_x_1210) ;  /* 0x00000a8000007945 */ /* 0x000fe20003800000 */
[----:B------:R-:W-:Y:S01]  /*0b10*/  IMAD R4, R33, c[0x0][0x1c4], R4 ;  /* 0x0000710021047a24 */ /* 0x000fe200078e0204 */
[----:B------:R-:W-:Y:S01]  /*0b20*/  LOP3.LUT R7, R7, 0xfffffffe, RZ, 0xc0, !PT ;  /* 0xfffffffe07077812 */ /* 0x000fe200078ec0ff */
[----:B-1----:R-:W-:-:S02]  /*0b30*/  IMAD R6, R29, 0x80, R6 ;  /* 0x000000801d067824 */ /* 0x002fc400078e0206 */
[----:B------:R-:W-:Y:S02]  /*0b40*/  IMAD.SHL.U32 R10, R25, 0x8, RZ ;  /* 0x00000008190a7824 */ /* 0x000fe400078e00ff */
[----:B---3--:R-:W-:Y:S02]  /*0b50*/  IMAD.MOV.U32 R2, RZ, RZ, c[0x0][0x2c4] ;  /* 0x0000b100ff027624 */ /* 0x008fe400078e00ff */
[----:B------:R-:W-:Y:S01]  /*0b60*/  IMAD.U32 R3, RZ, RZ, UR15 ;  /* 0x0000000fff037e24 */ /* 0x000fe2000f8e00ff */
[----:B------:R-:W-:Y:S01]  /*0b70*/  IADD3 R18, R10, 0x40, RZ ;  /* 0x000000400a127810 */ /* 0x000fe20007ffe0ff */
[----:B------:R-:W-:Y:S01]  /*0b80*/  IMAD.U32 R3, RZ, RZ, UR5 ;  /* 0x00000005ff037e24 */ /* 0x000fe2000f8e00ff */
[----:B------:R-:W-:Y:S01]  /*0b90*/  ISETP.NE.AND P0, PT, R2, 0x1, PT ;  /* 0x000000010200780c */ /* 0x000fe20003f05270 */
[----:B------:R-:W-:Y:S01]  /*0ba0*/  IMAD.U32 R2, RZ, RZ, UR14 ;  /* 0x0000000eff027e24 */ /* 0x000fe2000f8e00ff */
[----:B------:R-:W-:Y:S01]  /*0bb0*/  ULDC.64 UR4, c[0x0][0x1e8] ;  /* 0x00007a0000047ab9 */ /* 0x000fe20000000a00 */
[----:B------:R-:W-:Y:S01]  /*0bc0*/  IMAD.MOV.U32 R0, RZ, RZ, R6 ;  /* 0x000000ffff007224 */ /* 0x000fe200078e0006 */
[----:B------:R-:W-:Y:S01]  /*0bd0*/  UIMAD UR4, UR12, UR4, URZ ;  /* 0x000000040c0472a4 */ /* 0x000fe2000f8e023f */
[----:B------:R-:W-:Y:S01]  /*0be0*/  IMAD.WIDE.U32 R2, R33, c[0x0][0x1c0], R2 ;  /* 0x0000700021027a25 */ /* 0x000fe200078e0002 */
[----:B------:R-:W-:-:S02]  /*0bf0*/  ISETP.GE.AND P6, PT, R18, c[0x0][0x1d4], PT ;  /* 0x0000750012007a0c */ /* 0x000fc40003fc6270 */
[----:B------:R-:W-:Y:S01]  /*0c00*/  UIMAD UR13, UR9, UR5, UR4 ;  /* 0x00000005090d72a4 */ /* 0x000fe2000f8e0204 */
[----:B------:R-:W-:Y:S02]  /*0c10*/  IMAD.IADD R3, R3, 0x1, R4 ;  /* 0x0000000103037824 */ /* 0x000fe400078e0204 */
[----:B------:R-:W-:Y:S01]  /*0c20*/  IMAD.SHL.U32 R4, R22, 0x40, RZ ;  /* 0x0000004016047824 */ /* 0x000fe200078e00ff */
[----:B------:R-:W-:Y:S01]  /*0c30*/  ULDC.64 UR4, c[0x0][0x210] ;  /* 0x0000840000047ab9 */ /* 0x000fe20000000a00 */
[----:B------:R-:W-:Y:S01]  /*0c40*/  @P0 IMAD.HI.U32 R5, R6, c[0x0][0x2c8], RZ ;  /* 0x0000b20006050a27 */ /* 0x000fe200078e00ff */
[----:B------:R-:W-:Y:S02]  /*0c50*/  UIMAD UR4, UR12, UR4, URZ ;  /* 0x000000040c0472a4 */ /* 0x000fe4000f8e023f */
[----:B------:R-:W-:Y:S01]  /*0c60*/  LOP3.LUT R4, R4, 0x1c0, RZ, 0xc0, !PT ;  /* 0x000001c004047812 */ /* 0x000fe200078ec0ff */
[----:B------:R-:W-:Y:S01]  /*0c70*/  IMAD.IADD R28, R8, 0x1, -R7 ;  /* 0x00000001081c7824 */ /* 0x000fe200078e0a07 */
[----:B------:R-:W-:Y:S01]  /*0c80*/  @P0 SHF.R.U32.HI R0, RZ, c[0x0][0x2cc], R5 ;  /* 0x0000b300ff000a19 */ /* 0x000fe20000011605 */
[----:B------:R-:W-:Y:S01]  /*0c90*/  IMAD R29, R29, 0x80, R22 ;  /* 0x000000801d1d7824 */ /* 0x000fe200078e0216 */
[----:B------:R-:W-:Y:S01]  /*0ca0*/  LOP3.LUT R9, R4, 0x38, R10, 0xf8, !PT ;  /* 0x0000003804097812 */ /* 0x000fe200078ef80a */
[----:B------:R-:W-:Y:S01]  /*0cb0*/  IMAD.SHL.U32 R19, R25, 0x8, RZ ;  /* 0x0000000819137824 */ /* 0x000fe200078e00ff */
[--C-:B------:R-:W-:Y:S01]  /*0cc0*/  SHF.R.S32.HI R5, RZ, 0x1f, R0.reuse ;  /* 0x0000001fff057819 */ /* 0x100fe20000011400 */
[----:B------:R-:W-:Y:S01]  /*0cd0*/  IMAD.MOV R8, RZ, RZ, -R0 ;  /* 0x000000ffff087224 */ /* 0x000fe200078e0a00 */
[----:B------:R-:W-:Y:S01]  /*0ce0*/  SHF.R.U32.HI R7, RZ, 0x3, R4 ;  /* 0x00000003ff077819 */ /* 0x000fe20000011604 */
[----:B------:R-:W-:Y:S01]  /*0cf0*/  IMAD.WIDE.U32 R2, R0, c[0x0][0x1b0], R2 ;  /* 0x00006c0000027a25 */ /* 0x000fe200078e0002 */
[----:B------:R-:W-:Y:S01]  /*0d00*/  ISETP.GE.AND P0, PT, R29, UR7, PT ;  /* 0x000000071d007c0c */ /* 0x000fe2000bf06270 */
[----:B------:R-:W-:Y:S01]  /*0d10*/  UIMAD UR4, UR9, UR5, UR4 ;  /* 0x00000005090472a4 */ /* 0x000fe2000f8e0204 */
[----:B------:R-:W-:Y:S01]  /*0d20*/  LOP3.LUT R7, R9, R7, RZ, 0x3c, !PT ;  /* 0x0000000709077212 */ /* 0x000fe200078e3cff */
[----:B------:R-:W-:Y:S01]  /*0d30*/  IMAD R5, R5, c[0x0][0x1b0], RZ ;  /* 0x00006c0005057a24 */ /* 0x000fe200078e02ff */
[----:B------:R-:W-:-:S02]  /*0d40*/  IADD3 R30, R19, 0x80, RZ ;  /* 0x00000080131e7810 */ /* 0x000fc40007ffe0ff */
[----:B------:R-:W-:Y:S01]  /*0d50*/  IADD3 R14, R19, 0xc0, RZ ;  /* 0x000000c0130e7810 */ /* 0x000fe20007ffe0ff */
[----:B------:R-:W-:Y:S01]  /*0d60*/  IMAD R4, R0, c[0x0][0x1b4], R5 ;  /* 0x00006d0000047a24 */ /* 0x000fe200078e0205 */
[----:B------:R-:W-:Y:S01]  /*0d70*/  IADD3 R5, R10, 0x80, RZ ;  /* 0x000000800a057810 */ /* 0x000fe20007ffe0ff */
[----:B------:R-:W-:Y:S01]  /*0d80*/  IMAD R0, R8, c[0x0][0x2c4], R6 ;  /* 0x0000b10008007a24 */ /* 0x000fe200078e0206 */
[----:B------:R-:W-:Y:S01]  /*0d90*/  LEA.HI R6, R31, R184, RZ, 0x6 ;  /* 0x000000b81f067211 */ /* 0x000fe200078f30ff */
[----:B------:R-:W-:Y:S01]  /*0da0*/  IMAD.IADD R3, R3, 0x1, R4 ;  /* 0x0000000103037824 */ /* 0x000fe200078e0204 */
[----:B------:R-:W-:Y:S02]  /*0db0*/  ISETP.GE.AND P1, PT, R5, c[0x0][0x1d4], PT ;  /* 0x0000750005007a0c */ /* 0x000fe40003f26270 */
[----:B------:R-:W-:Y:S01]  /*0dc0*/  SHF.R.S32.HI R4, RZ, 0x1f, R0 ;  /* 0x0000001fff047819 */ /* 0x000fe20000011400 */
[----:B------:R-:W-:Y:S01]  /*0dd0*/  IMAD.SHL.U32 R5, R6, 0x8, RZ ;  /* 0x0000000806057824 */ /* 0x000fe200078e00ff */
[----:B------:R-:W-:Y:S01]  /*0de0*/  LOP3.LUT R8, R11, 0xfffffff0, RZ, 0xc0, !PT ;  /* 0xfffffff00b087812 */ /* 0x000fe200078ec0ff */
[----:B------:R-:W-:Y:S01]  /*0df0*/  IMAD.WIDE.U32 R2, R0, c[0x0][0x1a8], R2 ;  /* 0x00006a0000027a25 */ /* 0x000fe200078e0002 */
[----:B------:R-:W-:-:S02]  /*0e00*/  SHF.R.S32.HI R11, RZ, 0x1f, R10 ;  /* 0x0000001fff0b7819 */ /* 0x000fc4000001140a */
[----:B------:R-:W-:Y:S01]  /*0e10*/  LOP3.LUT R247, R7, 0xfffffe00, R5, 0xf8, !PT ;  /* 0xfffffe0007f77812 */ /* 0x000fe200078ef805 */
[----:B------:R-:W-:Y:S01]  /*0e20*/  IMAD R4, R4, c[0x0][0x1a8], RZ ;  /* 0x00006a0004047a24 */ /* 0x000fe200078e02ff */
[----:B------:R-:W-:Y:S01]  /*0e30*/  SHF.R.S32.HI R5, RZ, 0x1f, R22 ;  /* 0x0000001fff057819 */ /* 0x000fe20000011416 */
[----:B------:R-:W-:Y:S01]  /*0e40*/  IMAD.IADD R8, R184, 0x1, -R8 ;  /* 0x00000001b8087824 */ /* 0x000fe200078e0a08 */
[----:B------:R-:W-:Y:S01]  /*0e50*/  ISETP.GE.AND P3, PT, R14, c[0x0][0x198], PT ;  /* 0x000066000e007a0c */ /* 0x000fe20003f66270 */
[----:B------:R-:W-:Y:S01]  /*0e60*/  IMAD R4, R0, c[0x0][0x1ac], R4 ;  /* 0x00006b0000047a24 */ /* 0x000fe200078e0204 */
[----:B------:R-:W-:Y:S01]  /*0e70*/  @!P0 SHF.R.S32.HI R0, RZ, 0x1f, R30 ;  /* 0x0000001fff008819 */ /* 0x000fe2000001141e */
[----:B------:R-:W-:Y:S01]  /*0e80*/  IMAD.WIDE.U32 R6, R22, c[0x0][0x208], R10 ;  /* 0x0000820016067a25 */ /* 0x000fe200078e000a */
[----:B------:R-:W-:Y:S02]  /*0e90*/  ISETP.GE.AND P4, PT, R30, c[0x0][0x198], PT ;  /* 0x000066001e007a0c */ /* 0x000fe40003f86270 */
[----:B------:R-:W-:Y:S01]  /*0ea0*/  @!P0 LEA.HI R17, R0, R30, RZ, 0x3 ;  /* 0x0000001e00118211 */ /* 0x000fe200078f18ff */
[----:B------:R-:W-:Y:S01]  /*0eb0*/  IMAD.IADD R4, R3, 0x1, R4 ;  /* 0x0000000103047824 */ /* 0x000fe200078e0204 */
[----:B------:R-:W-:Y:S01]  /*0ec0*/  IADD3 R27, R29, 0x20, RZ ;  /* 0x000000201d1b7810 */ /* 0x000fe20007ffe0ff */
[----:B------:R-:W-:-:S02]  /*0ed0*/  IMAD R3, R5, c[0x0][0x1e0], RZ ;  /* 0x0000780005037a24 */ /* 0x000fc400078e02ff */
[----:B------:R-:W-:Y:S02]  /*0ee0*/  IMAD R0, R5, c[0x0][0x208], RZ ;  /* 0x0000820005007a24 */ /* 0x000fe400078e02ff */
[C---:B------:R-:W-:Y:S02]  /*0ef0*/  IMAD R12, R22.reuse, c[0x0][0x1e4], R3 ;  /* 0x00007900160c7a24 */ /* 0x040fe400078e0203 */
[----:B------:R-:W-:Y:S01]  /*0f00*/  IMAD R13, R22, c[0x0][0x20c], R0 ;  /* 0x00008300160d7a24 */ /* 0x000fe200078e0200 */
[----:B------:R-:W-:-:S04]  /*0f10*/  @!P0 SHF.R.S32.HI R0, RZ, 0x1f, R14 ;  /* 0x0000001fff008819 */ /* 0x000fc8000001140e */
[----:B------:R-:W-:Y:S01]  /*0f20*/  @!P0 LEA.HI R20, R0, R14, RZ, 0x3 ;  /* 0x0000000e00148211 */ /* 0x000fe200078f18ff */
[----:B------:R-:W-:Y:S01]  /*0f30*/  IMAD.U32 R14, RZ, RZ, UR9 ;  /* 0x00000009ff0e7e24 */ /* 0x000fe2000f8e00ff */
[----:B------:R-:W-:Y:S02]  /*0f40*/  @!P0 SHF.R.S32.HI R0, RZ, 0x1f, R18 ;  /* 0x0000001fff008819 */ /* 0x000fe40000011412 */
[----:B------:R-:W-:Y:S02]  /*0f50*/  @!P0 LOP3.LUT R20, R20, 0xfffffff8, RZ, 0xc0, !PT ;  /* 0xfffffff814148812 */ /* 0x000fe400078ec0ff */
[----:B------:R-:W-:Y:S02]  /*0f60*/  @!P0 LEA.HI R0, R0, R18, RZ, 0x3 ;  /* 0x0000001200008211 */ /* 0x000fe400078f18ff */
[----:B--2---:R-:W-:-:S04]  /*0f70*/  LOP3.LUT R185, R185, 0xfffffffe, RZ, 0xc0, !PT ;  /* 0xfffffffeb9b97812 */ /* 0x004fc800078ec0ff */
[----:B------:R-:W-:Y:S02]  /*0f80*/  @P1 LOP3.LUT R185, R185, 0x1, RZ, 0xfc, !PT ;  /* 0x00000001b9b91812 */ /* 0x000fe400078efcff */
[----:B------:R-:W-:-:S03]  /*0f90*/  LEA R26, P1, R2, c[0x0][0x160], 0x1 ;  /* 0x00005800021a7a11 */ /* 0x000fc600078208ff */
[----:B------:R-:W-:Y:S01]  /*0fa0*/  STL [R1+0x8], R185 ;  /* 0x000008b901007387 */ /* 0x000fe20000100800 */
[----:B------:R-:W-:Y:S02]  /*0fb0*/  LEA.HI.X R24, R2, c[0x0][0x164], R4, 0x1, P1 ;  /* 0x0000590002187a11 */ /* 0x000fe400008f0c04 */
[----:B------:R-:W-:Y:S01]  /*0fc0*/  SHF.R.S32.HI R4, RZ, 0x1f, R8 ;  /* 0x0000001fff047819 */ /* 0x000fe20000011408 */
[----:B------:R-:W1:Y:S03]  /*0fd0*/  SHFL.IDX PT, R2, R26, RZ, 0x181f ;  /* 0x00181fff1a027589 */ /* 0x000e6600000e0000 */
[----:B------:R-:W-:Y:S01]  /*0fe0*/  LEA.HI R23, R4, R8, RZ, 0x3 ;  /* 0x0000000804177211 */ /* 0x000fe200078f18ff */
[----:B------:R-:W2:Y:S01]  /*0ff0*/  SHFL.IDX PT, R3, R24, RZ, 0x181f ;  /* 0x00181fff18037589 */ /* 0x000ea200000e0000 */
[----:B------:R-:W-:Y:S02]  /*1000*/  IMAD.WIDE.U32 R4, R22, c[0x0][0x1e0], R10 ;  /* 0x0000780016047a25 */ /* 0x000fe400078e000a */
[----:B------:R-:W-:-:S05]  /*1010*/  LOP3.LUT R9, R23, 0xfffffff8, RZ, 0xc0, !PT ;  /* 0xfffffff817097812 */ /* 0x000fca00078ec0ff */
[----:B------:R-:W-:Y:S02]  /*1020*/  IMAD.IADD R21, R8, 0x1, -R9 ;  /* 0x0000000108157824 */ /* 0x000fe400078e0a09 */
[----:B------:R-:W-:Y:S01]  /*1030*/  IMAD.IADD R9, R5, 0x1, R12 ;  /* 0x0000000105097824 */ /* 0x000fe200078e020c */
[----:B------:R-:W-:Y:S01]  /*1040*/  @!P0 LOP3.LUT R12, R17, 0xfffffff8, RZ, 0xc0, !PT ;  /* 0xfffffff8110c8812 */ /* 0x000fe200078ec0ff */
[----:B------:R-:W-:Y:S02]  /*1050*/  IMAD.MOV.U32 R8, RZ, RZ, R4 ;  /* 0x000000ffff087224 */ /* 0x000fe400078e0004 */
[----:B------:R-:W-:Y:S01]  /*1060*/  IMAD.IADD R5, R7, 0x1, R13 ;  /* 0x0000000107057824 */ /* 0x000fe200078e020d */
[----:B----4-:R-:W-:Y:S01]  /*1070*/  @P2 SHF.R.S32.HI R7, RZ, 0x1f, R16 ;  /* 0x0000001fff072819 */ /* 0x010fe20000011410 */
[----:B------:R-:W-:Y:S01]  /*1080*/  IMAD.WIDE.U32 R14, R14, c[0x0][0x1e8], R8 ;  /* 0x00007a000e0e7a25 */ /* 0x000fe200078e0008 */
[----:B-1----:R-:W-:-:S03]  /*1090*/  @!P0 LEA R8, P1, R19, R2, 0x1 ;  /* 0x0000000213088211 */ /* 0x002fc600078208ff */
[----:B------:R-:W-:Y:S01]  /*10a0*/  IMAD.MOV.U32 R4, RZ, RZ, R6 ;  /* 0x000000ffff047224 */ /* 0x000fe200078e0006 */
[----:B------:R-:W-:Y:S01]  /*10b0*/  IADD3 R15, R15, UR13, RZ ;  /* 0x0000000d0f0f7c10 */ /* 0x000fe2000fffe0ff */
[----:B------:R-:W-:Y:S01]  /*10c0*/  @P2 IMAD.MOV.U32 R6, RZ, RZ, R16 ;  /* 0x000000ffff062224 */ /* 0x000fe200078e0010 */
[C---:B--2---:R-:W-:Y:S01]  /*10d0*/  @!P0 LEA.HI.X R9, R19.reuse, R3, R11, 0x1, P1 ;  /* 0x0000000313098211 */ /* 0x044fe200008f0c0b */
[----:B------:R-:W-:Y:S01]  /*10e0*/  @!P2 IMAD.MOV.U32 R6, RZ, RZ, R33 ;  /* 0x000000ffff06a224 */ /* 0x000fe200078e0021 */
[----:B------:R-:W-:Y:S01]  /*10f0*/  ISETP.GE.AND P1, PT, R18, c[0x0][0x198], PT ;  /* 0x0000660012007a0c */ /* 0x000fe20003f26270 */
[----:B------:R-:W-:Y:S01]  /*1100*/  @!P2 IMAD.MOV.U32 R7, RZ, RZ, R32 ;  /* 0x000000ffff07a224 */ /* 0x000fe200078e0020 */
[----:B------:R-:W-:Y:S01]  /*1110*/  ISETP.GE.AND P2, PT, R19, c[0x0][0x198], PT ;  /* 0x0000660013007a0c */ /* 0x000fe20003f46270 */
[----:B------:R-:W-:Y:S01]  /*1120*/  @!P0 IMAD.WIDE R12, R12, 0x2, R2 ;  /* 0x000000020c0c8825 */ /* 0x000fe200078e0202 */
[----:B------:R-:W-:-:S03]  /*1130*/  @!P0 LOP3.LUT R16, R0, 0xfffffff8, RZ, 0xc0, !PT ;  /* 0xfffffff800108812 */ /* 0x000fc600078ec0ff */
[----:B------:R-:W-:Y:S02]  /*1140*/  @!P0 IMAD.SHL.U32 R0, R247, 0x2, RZ ;  /* 0x00000002f7008824 */ /* 0x000fe400078e00ff */
[----:B------:R-:W-:-:S04]  /*1150*/  @!P0 IMAD.WIDE R16, R16, 0x2, R2 ;  /* 0x0000000210108825 */ /* 0x000fc800078e0202 */
[----:B------:R-:W-:Y:S02]  /*1160*/  @!P0 IMAD.WIDE R2, R20, 0x2, R2 ;  /* 0x0000000214028825 */ /* 0x000fe400078e0202 */
[----:B------:R-:W-:Y:S01]  /*1170*/  @!PT LDS RZ, [RZ] ;  /* 0x00000000fffff984 */ /* 0x000fe20000000800 */
[----:B------:R1:W-:Y:S02]  /*1180*/  @!P0 LDGSTS.E.BYPASS.LTC128B.128 [R0+0x18100], [R8.64], !P2 ;  /* 0x1810000008008fae */ /* 0x0003e4000d101d4a */
[----:B------:R-:W-:Y:S02]  /*1190*/  IMAD.WIDE.U32 R36, R6, c[0x0][0x1f0], R14 ;  /* 0x00007c0006247a25 */ /* 0x000fe400078e000e */
[----:B------:R2:W-:Y:S04]  /*11a0*/  @!P0 LDGSTS.E.BYPASS.LTC128B.128 [R0+0x1c100], [R16.64], !P1 ;  /* 0x1c10000010008fae */ /* 0x0005e8000c901d4a */
[----:B------:R3:W-:Y:S01]  /*11b0*/  @!P0 LDGSTS.E.BYPASS.LTC128B.128 [R0+0x20100], [R12.64], !P4 ;  /* 0x201000000c008fae */ /* 0x0007e2000e101d4a */
[----:B------:R-:W-:-:S03]  /*11c0*/  ISETP.GE.AND P4, PT, R10, c[0x0][0x1d4], PT ;  /* 0x000075000a007a0c */ /* 0x000fc60003f86270 */
[----:B------:R4:W-:Y:S01]  /*11d0*/  @!P0 LDGSTS.E.BYPASS.LTC128B.128 [R0+0x24100], [R2.64], !P3 ;  /* 0x2410000002008fae */ /* 0x0009e2000d901d4a */
[----:B------:R-:W-:-:S03]  /*11e0*/  LOP3.LUT P0, RZ, R21, 0x2, RZ, 0xc0, !PT ;  /* 0x0000000215ff7812 */ /* 0x000fc6000780c0ff */
[----:B------:R3:W-:Y:S01]  /*11f0*/  STL.64 [R1+0x20], R36 ;  /* 0x0000202401007387 */ /* 0x0007e20000100a00 */
[----:B-1----:R-:W-:Y:S02]  /*1200*/  IMAD.MOV.U32 R9, RZ, RZ, 0x10 ;  /* 0x00000010ff097424 */ /* 0x002fe400078e00ff */
[----:B------:R-:W-:Y:S01]  /*1210*/  IMAD.SHL.U32 R8, R28, 0x8, RZ ;  /* 0x000000081c087824 */ /* 0x000fe200078e00ff */
[----:B--2---:R-:W-:Y:S01]  /*1220*/  SEL R17, RZ, 0x1, P4 ;  /* 0x00000001ff117807 */ /* 0x004fe20002000000 */
[----:B----4-:R-:W-:Y:S02]  /*1230*/  IMAD.U32 R2, RZ, RZ, UR9 ;  /* 0x00000009ff027e24 */ /* 0x010fe4000f8e00ff */
[----:B---3--:R-:W-:Y:S02]  /*1240*/  IMAD.SHL.U32 R0, R21, 0x40, RZ ;  /* 0x0000004015007824 */ /* 0x008fe400078e00ff */
[----:B------:R-:W-:Y:S01]  /*1250*/  IMAD.WIDE.U32 R2, R2, c[0x0][0x210], R4 ;  /* 0x0000840002027a25 */ /* 0x000fe200078e0004 */
[----:B------:R-:W-:-:S02]  /*1260*/  SEL R4, R9, 0xfffffff0, !P0 ;  /* 0xfffffff009047807 */ /* 0x000fc40004000000 */
[----:B------:R-:W-:Y:S01]  /*1270*/  LOP3.LUT R0, R0, 0x1c0, RZ, 0xc0, !PT ;  /* 0x000001c000007812 */ /* 0x000fe200078ec0ff */
[----:B------:R-:W-:Y:S01]  /*1280*/  IMAD.MOV.U32 R12, RZ, RZ, R2 ;  /* 0x000000ffff0c7224 */ /* 0x000fe200078e0002 */
[----:B------:R-:W-:Y:S01]  /*1290*/  IADD3 R13, R3, UR4, RZ ;  /* 0x00000004030d7c10 */ /* 0x000fe2000fffe0ff */
[----:B------:R-:W-:Y:S01]  /*12a0*/  IMAD.MOV.U32 R3, RZ, RZ, 0x20 ;  /* 0x00000020ff037424 */ /* 0x000fe200078e00ff */
[----:B------:R-:W-:Y:S01]  /*12b0*/  LOP3.LUT R8, R0, 0x8, R8, 0xf8, !PT ;  /* 0x0000000800087812 */ /* 0x000fe200078ef808 */
[----:B------:R-:W-:Y:S01]  /*12c0*/  IMAD.SHL.U32 R5, R23, 0x40, RZ ;  /* 0x0000004017057824 */ /* 0x000fe200078e00ff */
[----:B------:R-:W-:Y:S01]  /*12d0*/  LOP3.LUT P0, RZ, R21, 0x4, RZ, 0xc0, !PT ;  /* 0x0000000415ff7812 */ /* 0x000fe2000780c0ff */
[----:B------:R-:W-:Y:S01]  /*12e0*/  IMAD.WIDE.U32 R34, R6, c[0x0][0x218], R12 ;  /* 0x0000860006227a25 */ /* 0x000fe200078e000c */
[----:B------:R-:W-:Y:S01]  /*12f0*/  SHF.R.U32.HI R0, RZ, 0x3, R0 ;  /* 0x00000003ff007819 */ /* 0x000fe20000011600 */
[----:B------:R1:W2:Y:S01]  /*1300*/  SHFL.IDX PT, R9, R24, 0x1, 0x181f ;  /* 0x00381f0018097f89 */ /* 0x0002a200000e0000 */
[----:B------:R-:W-:Y:S01]  /*1310*/  SEL R2, R3, 0xffffffe0, !P0 ;  /* 0xffffffe003027807 */ /* 0x000fe20004000000 */
[C---:B------:R-:W-:Y:S01]  /*1320*/  IMAD R3, R7.reuse, c[0x0][0x1f0], RZ ;  /* 0x00007c0007037a24 */ /* 0x040fe200078e02ff */
[----:B------:R-:W-:Y:S01]  /*1330*/  LOP3.LUT R16, R8, R0, RZ, 0x3c, !PT ;  /* 0x0000000008107212 */ /* 0x000fe200078e3cff */
[----:B------:R-:W-:Y:S01]  /*1340*/  IMAD R0, R7, c[0x0][0x218], RZ ;  /* 0x0000860007007a24 */ /* 0x000fe200078e02ff */
[----:B------:R1:W-:Y:S01]  /*1350*/  STL.64 [R1+0x28], R34 ;  /* 0x0000282201007387 */ /* 0x0003e20000100a00 */
[C---:B------:R-:W-:Y:S01]  /*1360*/  IMAD R7, R6.reuse, c[0x0][0x1f4], R3 ;  /* 0x00007d0006077a24 */ /* 0x040fe200078e0203 */
[----:B------:R-:W-:Y:S01]  /*1370*/  ISETP.GE.AND P0, PT, R27, UR7, PT ;  /* 0x000000071b007c0c */ /* 0x000fe2000bf06270 */
[----:B------:R-:W-:Y:S01]  /*1380*/  IMAD R3, R6, c[0x0][0x21c], R0 ;  /* 0x0000870006037a24 */ /* 0x000fe200078e0200 */
[----:B------:R-:W-:Y:S01]  /*1390*/  IADD3 R0, R10, 0xc0, RZ ;  /* 0x000000c00a007810 */ /* 0x000fe20007ffe0ff */
[----:B------:R-:W-:Y:S01]  /*13a0*/  IMAD.IADD R41, R37, 0x1, R7 ;  /* 0x0000000125297824 */ /* 0x000fe200078e0207 */
[----:B------:R1:W3:Y:S01]  /*13b0*/  SHFL.IDX PT, R8, R26, 0x1, 0x181f ;  /* 0x00381f001a087f89 */ /* 0x0002e200000e0000 */
[----:B------:R-:W-:Y:S01]  /*13c0*/  IMAD.IADD R39, R35, 0x1, R3 ;  /* 0x0000000123277824 */ /* 0x000fe200078e0203 */
[----:B------:R-:W-:-:S02]  /*13d0*/  LOP3.LUT R5, R16, 0xfffffe00, R5, 0xf8, !PT ;  /* 0xfffffe0010057812 */ /* 0x000fc400078ef805 */
[----:B------:R1:W-:Y:S01]  /*13e0*/  STL [R1+0x1c], R41 ;  /* 0x00001c2901007387 */ /* 0x0003e20000100800 */
[----:B------:R-:W-:-:S03]  /*13f0*/  ISETP.GE.AND P5, PT, R0, c[0x0][0x1d4], PT ;  /* 0x0000750000007a0c */ /* 0x000fc60003fa6270 */
[----:B------:R1:W-:Y:S01]  /*1400*/  STL [R1+0x14], R39 ;  /* 0x0000142701007387 */ /* 0x0003e20000100800 */
[----:B------:R-:W-:Y:S05]  /*1410*/  @P0 BRA `(.L_x_1211) ;  /* 0x0000016000000947 */ /* 0x000fea0003800000 */
[C---:B------:R-:W-:Y:S02]  /*1420*/  IADD3 R3, R19.reuse, 0x80, RZ ;  /* 0x0000008013037810 */ /* 0x040fe40007ffe0ff */
[C---:B------:R-:W-:Y:S02]  /*1430*/  IADD3 R13, R19.reuse, 0xc0, RZ ;  /* 0x000000c0130d7810 */ /* 0x040fe40007ffe0ff */
[----:B------:R-:W-:Y:S02]  /*1440*/  SHF.R.S32.HI R0, RZ, 0x1f, R18 ;  /* 0x0000001fff007819 */ /* 0x000fe40000011412 */
[----:B---3--:R-:W-:Y:S02]  /*1450*/  LEA R6, P0, R19, R8, 0x1 ;  /* 0x0000000813067211 */ /* 0x008fe400078008ff */
[----:B------:R-:W-:Y:S02]  /*1460*/  SHF.R.S32.HI R14, RZ, 0x1f, R3 ;  /* 0x0000001fff0e7819 */ /* 0x000fe40000011403 */
[----:B------:R-:W-:-:S02]  /*1470*/  SHF.R.S32.HI R15, RZ, 0x1f, R13 ;  /* 0x0000001fff0f7819 */ /* 0x000fc4000001140d */
[----:B------:R-:W-:Y:S02]  /*1480*/  LEA.HI R12, R0, R18, RZ, 0x3 ;  /* 0x00000012000c7211 */ /* 0x000fe400078f18ff */
[----:B--2---:R-:W-:Y:S02]  /*1490*/  LEA.HI.X R7, R19, R9, R11, 0x1, P0 ;  /* 0x0000000913077211 */ /* 0x004fe400000f0c0b */
[----:B------:R-:W-:Y:S02]  /*14a0*/  LEA.HI R3, R14, R3, RZ, 0x3 ;  /* 0x000000030e037211 */ /* 0x000fe400078f18ff */
[----:B------:R-:W-:Y:S02]  /*14b0*/  LEA.HI R0, R15, R13, RZ, 0x3 ;  /* 0x0000000d0f007211 */ /* 0x000fe400078f18ff */
[----:B------:R-:W-:Y:S02]  /*14c0*/  ISETP.GE.AND P0, PT, R30, c[0x0][0x198], PT ;  /* 0x000066001e007a0c */ /* 0x000fe40003f06270 */
[----:B------:R-:W-:-:S02]  /*14d0*/  LOP3.LUT R12, R12, 0xfffffff8, RZ, 0xc0, !PT ;  /* 0xfffffff80c0c7812 */ /* 0x000fc400078ec0ff */
[----:B------:R-:W-:Y:S02]  /*14e0*/  LOP3.LUT R3, R3, 0xfffffff8, RZ, 0xc0, !PT ;  /* 0xfffffff803037812 */ /* 0x000fe400078ec0ff */
[----:B------:R-:W-:Y:S01]  /*14f0*/  LOP3.LUT R16, R0, 0xfffffff8, RZ, 0xc0, !PT ;  /* 0xfffffff800107812 */ /* 0x000fe200078ec0ff */
[----:B------:R-:W-:Y:S02]  /*1500*/  IMAD.SHL.U32 R0, R247, 0x2, RZ ;  /* 0x00000002f7007824 */ /* 0x000fe400078e00ff */
[----:B------:R-:W-:-:S03]  /*1510*/  IMAD.WIDE R14, R12, 0x2, R8 ;  /* 0x000000020c0e7825 */ /* 0x000fc600078e0208 */
[----:B------:R2:W-:Y:S01]  /*1520*/  LDGSTS.E.BYPASS.LTC128B.128 [R0+0x19100], [R6.64], !P2 ;  /* 0x1910000006007fae */ /* 0x0005e2000d101d4a */
[----:B------:R-:W-:-:S03]  /*1530*/  IMAD.WIDE R12, R3, 0x2, R8 ;  /* 0x00000002030c7825 */ /* 0x000fc600078e0208 */
[----:B------:R2:W-:Y:S01]  /*1540*/  LDGSTS.E.BYPASS.LTC128B.128 [R0+0x1d100], [R14.64], !P1 ;  /* 0x1d1000000e007fae */ /* 0x0005e2000c901d4a */
[----:B------:R-:W-:-:S03]  /*1550*/  IMAD.WIDE R8, R16, 0x2, R8 ;  /* 0x0000000210087825 */ /* 0x000fc600078e0208 */
[----:B------:R2:W-:Y:S04]  /*1560*/  LDGSTS.E.BYPASS.LTC128B.128 [R0+0x21100], [R12.64], !P0 ;  /* 0x211000000c007fae */ /* 0x0005e8000c101d4a */
[----:B------:R2:W-:Y:S02]  /*1570*/  LDGSTS.E.BYPASS.LTC128B.128 [R0+0x25100], [R8.64], !P3 ;  /* 0x2510000008007fae */ /* 0x0005e4000d901d4a */
.L_x_1211:
[----:B------:R-:W-:Y:S05]  /*1580*/  BSYNC B0 ;  /* 0x0000000000007941 */ /* 0x000fea0003800000 */
.L_x_1210:
[----:B--2---:R-:W-:Y:S01]  /*1590*/  IADD3 R0, R29, 0x40, RZ ;  /* 0x000000401d007810 */ /* 0x004fe20007ffe0ff */
[----:B------:R2:W4:Y:S01]  /*15a0*/  SHFL.IDX PT, R7, R24, 0x2, 0x181f ;  /* 0x00581f0018077f89 */ /* 0x00052200000e0000 */
[----:B------:R-:W-:Y:S02]  /*15b0*/  BSSY B0, `(.L_x_1212) ;  /* 0x000001b000007945 */ /* 0x000fe40003800000 */
[----:B------:R-:W-:Y:S01]  /*15c0*/  ISETP.GE.AND P0, PT, R0, UR7, PT ;  /* 0x0000000700007c0c */ /* 0x000fe2000bf06270 */
[----:B------:R2:W1:-:S12]  /*15d0*/  SHFL.IDX PT, R6, R26, 0x2, 0x181f ;  /* 0x00581f001a067f89 */ /* 0x00045800000e0000 */
[----:B------:R-:W-:Y:S05]  /*15e0*/  @P0 BRA `(.L_x_1213) ;  /* 0x0000017000000947 */ /* 0x000fea0003800000 */
[C---:B------:R-:W-:Y:S02]  /*15f0*/  IADD3 R3, R19.reuse, 0x80, RZ ;  /* 0x0000008013037810 */ /* 0x040fe40007ffe0ff */
[C---:B------:R-:W-:Y:S02]  /*1600*/  IADD3 R13, R19.reuse, 0xc0, RZ ;  /* 0x000000c0130d7810 */ /* 0x040fe40007ffe0ff */
[----:B------:R-:W-:Y:S02]  /*1610*/  SHF.R.S32.HI R0, RZ, 0x1f, R18 ;  /* 0x0000001fff007819 */ /* 0x000fe40000011412 */
[----:B-1-3--:R-:W-:Y:S02]  /*1620*/  LEA R8, P0, R19, R6, 0x1 ;  /* 0x0000000613087211 */ /* 0x00afe400078008ff */
[----:B------:R-:W-:Y:S02]  /*1630*/  SHF.R.S32.HI R14, RZ, 0x1f, R3 ;  /* 0x0000001fff0e7819 */ /* 0x000fe40000011403 */
[----:B------:R-:W-:-:S02]  /*1640*/  SHF.R.S32.HI R15, RZ, 0x1f, R13 ;  /* 0x0000001fff0f7819 */ /* 0x000fc4000001140d */
[----:B------:R-:W-:Y:S02]  /*1650*/  LEA.HI R12, R0, R18, RZ, 0x3 ;  /* 0x00000012000c7211 */ /* 0x000fe400078f18ff */
[----:B----4-:R-:W-:Y:S02]  /*1660*/  LEA.HI.X R9, R19, R7, R11, 0x1, P0 ;  /* 0x0000000713097211 */ /* 0x010fe400000f0c0b */
        /* <DEDUP_REMOVED lines=8> */
[----:B------:R-:W-:Y:S01]  /*16f0*/  @!PT LDS RZ, [RZ] ;  /* 0x00000000fffff984 */ /* 0x000fe20000000800 */
[----:B------:R1:W-:Y:S01]  /*1700*/  LDGSTS.E.BYPASS.LTC128B.128 [R0+0x1a100], [R8.64], !P2 ;  /* 0x1a10000008007fae */ /* 0x0003e2000d101d4a */
[----:B------:R-:W-:-:S03]  /*1710*/  IMAD.WIDE R12, R3, 0x2, R6 ;  /* 0x00000002030c7825 */ /* 0x000fc600078e0206 */
[----:B------:R1:W-:Y:S01]  /*1720*/  LDGSTS.E.BYPASS.LTC128B.128 [R0+0x1e100], [R14.64], !P1 ;  /* 0x1e1000000e007fae */ /* 0x0003e2000c901d4a */
[----:B------:R-:W-:-:S03]  /*1730*/  IMAD.WIDE R6, R16, 0x2, R6 ;  /* 0x0000000210067825 */ /* 0x000fc600078e0206 */
[----:B------:R1:W-:Y:S04]  /*1740*/  LDGSTS.E.BYPASS.LTC128B.128 [R0+0x22100], [R12.64], !P0 ;  /* 0x221000000c007fae */ /* 0x0003e8000c101d4a */
[----:B------:R1:W-:Y:S02]  /*1750*/  LDGSTS.E.BYPASS.LTC128B.128 [R0+0x26100], [R6.64], !P3 ;  /* 0x2610000006007fae */ /* 0x0003e4000d901d4a */
.L_x_1213:
[----:B------:R-:W-:Y:S05]  /*1760*/  BSYNC B0 ;  /* 0x0000000000007941 */ /* 0x000fea0003800000 */
.L_x_1212:
[----:B-1----:R-:W-:Y:S01]  /*1770*/  IADD3 R0, R29, 0x60, RZ ;  /* 0x000000601d007810 */ /* 0x002fe20007ffe0ff */
[----:B------:R-:W-:Y:S01]  /*1780*/  UMOV UR12, 0x60 ;  /* 0x00000060000c7882 */ /* 0x000fe20000000000 */
[----:B----4-:R1:W4:Y:S01]  /*1790*/  SHFL.IDX PT, R7, R24, 0x3, 0x181f ;  /* 0x00781f0018077f89 */ /* 0x01032200000e0000 */
[----:B------:R-:W-:Y:S01]  /*17a0*/  ULDC.64 UR4, c[0x0][0x1e0] ;  /* 0x0000780000047ab9 */ /* 0x000fe20000000a00 */
[----:B------:R-:W-:Y:S01]  /*17b0*/  ISETP.GE.AND P0, PT, R0, UR7, PT ;  /* 0x0000000700007c0c */ /* 0x000fe2000bf06270 */
[----:B------:R-:W-:Y:S01]  /*17c0*/  UIMAD.WIDE.U32 UR16, UR12, UR4, URZ ;  /* 0x000000040c1072a5 */ /* 0x000fe2000f8e003f */
[----:B------:R1:W2:Y:S01]  /*17d0*/  SHFL.IDX PT, R6, R26, 0x3, 0x181f ;  /* 0x00781f001a067f89 */ /* 0x0002a200000e0000 */
[----:B------:R-:W-:Y:S01]  /*17e0*/  UIMAD UR5, UR12, UR5, URZ ;  /* 0x000000050c0572a4 */ /* 0x000fe2000f8e023f */
[----:B------:R-:W-:Y:S01]  /*17f0*/  BSSY B0, `(.L_x_1214) ;  /* 0x000001b000007945 */ /* 0x000fe20003800000 */
[----:B------:R-:W-:-:S02]  /*1800*/  UIADD3 UR14, UR6, -0x1, URZ ;  /* 0xffffffff060e7890 */ /* 0x000fc4000fffe03f */
[----:B------:R-:W-:-:S06]  /*1810*/  UIADD3 UR15, UR17, UR5, URZ ;  /* 0x00000005110f7290 */ /* 0x000fcc000fffe03f */
[----:B------:R-:W-:Y:S05]  /*1820*/  @P0 BRA `(.L_x_1215) ;  /* 0x0000017000000947 */ /* 0x000fea0003800000 */
[----:B--23--:R-:W-:Y:S01]  /*1830*/  LEA R8, P0, R19, R6, 0x1 ;  /* 0x0000000613087211 */ /* 0x00cfe200078008ff */
[----:B------:R-:W-:Y:S01]  /*1840*/  IMAD.SHL.U32 R12, R247, 0x2, RZ ;  /* 0x00000002f70c7824 */ /* 0x000fe200078e00ff */
[C---:B------:R-:W-:Y:S02]  /*1850*/  IADD3 R3, R19.reuse, 0xc0, RZ ;  /* 0x000000c013037810 */ /* 0x040fe40007ffe0ff */
[----:B----4-:R-:W-:Y:S02]  /*1860*/  LEA.HI.X R9, R19, R7, R11, 0x1, P0 ;  /* 0x0000000713097211 */ /* 0x010fe400000f0c0b */
[----:B------:R-:W-:Y:S02]  /*1870*/  SHF.R.S32.HI R0, RZ, 0x1f, R18 ;  /* 0x0000001fff007819 */ /* 0x000fe40000011412 */
[----:B------:R-:W-:Y:S01]  /*1880*/  SHF.R.S32.HI R10, RZ, 0x1f, R3 ;  /* 0x0000001fff0a7819 */ /* 0x000fe20000011403 */
[----:B------:R-:W-:Y:S01]  /*1890*/  @!PT LDS RZ, [RZ] ;  /* 0x00000000fffff984 */ /* 0x000fe20000000800 */
[----:B------:R2:W-:Y:S01]  /*18a0*/  LDGSTS.E.BYPASS.LTC128B.128 [R12+0x1b100], [R8.64], !P2 ;  /* 0x1b100000080c7fae */ /* 0x0005e2000d101d4a */
[----:B------:R-:W-:-:S02]  /*18b0*/  LEA.HI R0, R0, R18, RZ, 0x3 ;  /* 0x0000001200007211 */ /* 0x000fc400078f18ff */
[----:B------:R-:W-:Y:S02]  /*18c0*/  LEA.HI R3, R10, R3, RZ, 0x3 ;  /* 0x000000030a037211 */ /* 0x000fe400078f18ff */
[----:B------:R-:W-:Y:S02]  /*18d0*/  ISETP.GE.AND P0, PT, R30, c[0x0][0x198], PT ;  /* 0x000066001e007a0c */ /* 0x000fe40003f06270 */
[----:B------:R-:W-:Y:S02]  /*18e0*/  LOP3.LUT R0, R0, 0xfffffff8, RZ, 0xc0, !PT ;  /* 0xfffffff800007812 */ /* 0x000fe400078ec0ff */
[----:B------:R-:W-:-:S03]  /*18f0*/  LOP3.LUT R3, R3, 0xfffffff8, RZ, 0xc0, !PT ;  /* 0xfffffff803037812 */ /* 0x000fc600078ec0ff */
[----:B------:R-:W-:-:S05]  /*1900*/  IMAD.WIDE R10, R0, 0x2, R6 ;  /* 0x00000002000a7825 */ /* 0x000fca00078e0206 */
[----:B------:R3:W-:Y:S01]  /*1910*/  LDGSTS.E.BYPASS.LTC128B.128 [R12+0x1f100], [R10.64], !P1 ;  /* 0x1f1000000a0c7fae */ /* 0x0007e2000c901d4a */
[----:B--2---:R-:W-:-:S04]  /*1920*/  IADD3 R8, R19, 0x80, RZ ;  /* 0x0000008013087810 */ /* 0x004fc80007ffe0ff */
[----:B------:R-:W-:-:S04]  /*1930*/  SHF.R.S32.HI R9, RZ, 0x1f, R8 ;  /* 0x0000001fff097819 */ /* 0x000fc80000011408 */
[----:B------:R-:W-:-:S04]  /*1940*/  LEA.HI R8, R9, R8, RZ, 0x3 ;  /* 0x0000000809087211 */ /* 0x000fc800078f18ff */
[----:B------:R-:W-:-:S05]  /*1950*/  LOP3.LUT R8, R8, 0xfffffff8, RZ, 0xc0, !PT ;  /* 0xfffffff808087812 */ /* 0x000fca00078ec0ff */
[----:B------:R-:W-:-:S04]  /*1960*/  IMAD.WIDE R8, R8, 0x2, R6 ;  /* 0x0000000208087825 */ /* 0x000fc800078e0206 */
[----:B------:R-:W-:Y:S01]  /*1970*/  IMAD.WIDE R6, R3, 0x2, R6 ;  /* 0x0000000203067825 */ /* 0x000fe200078e0206 */
[----:B------:R3:W-:Y:S04]  /*1980*/  LDGSTS.E.BYPASS.LTC128B.128 [R12+0x23100], [R8.64], !P0 ;  /* 0x23100000080c7fae */ /* 0x0007e8000c101d4a */
[----:B------:R3:W-:Y:S02]  /*1990*/  LDGSTS.E.BYPASS.LTC128B.128 [R12+0x27100], [R6.64], !P3 ;  /* 0x27100000060c7fae */ /* 0x0007e4000d901d4a */
.L_x_1215:
[----:B------:R-:W-:Y:S05]  /*19a0*/  BSYNC B0 ;  /* 0x0000000000007941 */ /* 0x000fea0003800000 */
.L_x_1214:
[----:B------:R-:W-:Y:S01]  /*19b0*/  UIMAD UR7, UR6, -0x60, UR12 ;  /* 0xffffffa0060778a4 */ /* 0x000fe2000f8e020c */
[----:B--23--:R-:W-:Y:S01]  /*19c0*/  IMAD.U32 R6, RZ, RZ, UR16 ;  /* 0x00000010ff067e24 */ /* 0x00cfe2000f8e00ff */
[----:B------:R-:W-:Y:S01]  /*19d0*/  USHF.R.S32.HI UR12, URZ, 0x1f, UR14 ;  /* 0x0000001f3f0c7899 */ /* 0x000fe2000801140e */
[----:B------:R-:W-:Y:S01]  /*19e0*/  IMAD.MOV.U32 R144, RZ, RZ, R40 ;  /* 0x000000ffff907224 */ /* 0x000fe200078e0028 */
[----:B------:R-:W-:Y:S01]  /*19f0*/  UIMAD UR4, UR15, UR14, URZ ;  /* 0x0000000e0f0472a4 */ /* 0x000fe2000f8e023f */
[----:B------:R-:W-:Y:S01]  /*1a00*/  IMAD.MOV.U32 R145, RZ, RZ, R41 ;  /* 0x000000ffff917224 */ /* 0x000fe200078e0029 */
[----:B------:R-:W0:Y:S01]  /*1a10*/  LDGDEPBAR ;  /* 0x00000000000079af */ /* 0x000e220000000000 */
[----:B------:R-:W-:Y:S01]  /*1a20*/  IMAD.U32 R3, RZ, RZ, UR7 ;  /* 0x00000007ff037e24 */ /* 0x000fe2000f8e00ff */
[----:B------:R-:W-:Y:S01]  /*1a30*/  UIMAD UR4, UR12, UR16, UR4 ;  /* 0x000000100c0472a4 */ /* 0x000fe2000f8e0204 */
[----:B------:R-:W-:Y:S01]  /*1a40*/  IMAD.MOV.U32 R140, RZ, RZ, R6 ;  /* 0x000000ffff8c7224 */ /* 0x000fe200078e0006 */
[----:B------:R-:W-:Y:S01]  /*1a50*/  UMOV UR13, 0x6 ;  /* 0x00000006000d7882 */ /* 0x000fe20000000000 */
[----:B------:R-:W-:Y:S01]  /*1a60*/  IMAD.MOV.U32 R144, RZ, RZ, R36 ;  /* 0x000000ffff907224 */ /* 0x000fe200078e0024 */
[----:B------:R-:W-:Y:S01]  /*1a70*/  IADD3 R3, R3, c[0x0][0x1d0], -R22 ;  /* 0x0000740003037a10 */ /* 0x000fe20007ffe816 */
[----:B------:R-:W-:Y:S01]  /*1a80*/  IMAD.MOV.U32 R142, RZ, RZ, c[0x0][0x1e0] ;  /* 0x00007800ff8e7624 */ /* 0x000fe200078e00ff */
[----:B------:R-:W-:Y:S01]  /*1a90*/  LEA.HI R141, R31, R184, RZ, 0x5 ;  /* 0x000000b81f8d7211 */ /* 0x000fe200078f28ff */
[----:B------:R-:W-:Y:S01]  /*1aa0*/  IMAD.WIDE.U32 R8, R140, UR14, R144 ;  /* 0x0000000e8c087c25 */ /* 0x000fe2000f8e0090 */
[C---:B------:R-:W-:Y:S01]  /*1ab0*/  ISETP.GE.AND P2, PT, R3.reuse, 0x1, PT ;  /* 0x000000010300780c */ /* 0x040fe20003f46270 */
[----:B------:R-:W-:Y:S01]  /*1ac0*/  STL.64 [R1+0x18], R144 ;  /* 0x0000189001007387 */ /* 0x000fe20000100a00 */
[----:B------:R-:W-:Y:S01]  /*1ad0*/  ISETP.GE.AND P0, PT, R3, 0x41, PT ;  /* 0x000000410300780c */ /* 0x000fe20003f06270 */
[----:B------:R-:W-:Y:S01]  /*1ae0*/  IMAD.MOV.U32 R143, RZ, RZ, c[0x0][0x1e4] ;  /* 0x00007900ff8f7624 */ /* 0x000fe200078e00ff */
[----:B------:R-:W-:Y:S01]  /*1af0*/  IADD3 R0, R9, UR4, RZ ;  /* 0x0000000409007c10 */ /* 0x000fe2000fffe0ff */
[----:B------:R-:W-:Y:S01]  /*1b00*/  IMAD.WIDE.U32 R10, R142, 0x40, RZ ;  /* 0x000000408e0a7825 */ /* 0x000fe200078e00ff */
[----:B------:R-:W-:Y:S01]  /*1b10*/  SEL R9, RZ, 0x2, P6 ;  /* 0x00000002ff097807 */ /* 0x000fe20003000000 */
[----:B------:R-:W-:-:S02]  /*1b20*/  ULDC.64 UR4, c[0x0][0x208] ;  /* 0x0000820000047ab9 */ /* 0x000fc40000000a00 */
[----:B----4-:R-:W-:Y:S01]  /*1b30*/  IMAD.U32 R7, RZ, RZ, UR17 ;  /* 0x00000011ff077e24 */ /* 0x010fe2000f8e00ff */
[----:B------:R-:W-:Y:S01]  /*1b40*/  UIMAD UR12, UR12, UR4, URZ ;  /* 0x000000040c0c72a4 */ /* 0x000fe2000f8e023f */
[----:B------:R-:W-:Y:S01]  /*1b50*/  IMAD.SHL.U32 R16, R143, 0x40, RZ ;  /* 0x000000408f107824 */ /* 0x000fe200078e00ff */
[----:B------:R-:W-:Y:S01]  /*1b60*/  UIMAD.WIDE.U32 UR18, UR14, UR4, URZ ;  /* 0x000000040e1272a5 */ /* 0x000fe2000f8e003f */
[C---:B------:R-:W-:Y:S01]  /*1b70*/  @P2 LEA R6, P1, R8.reuse, c[0x0][0x1c8], 0x1 ;  /* 0x0000720008062a11 */ /* 0x040fe200078208ff */
[----:B------:R-:W-:Y:S01]  /*1b80*/  IMAD.SHL.U32 R247, R247, 0x2, RZ ;  /* 0x00000002f7f77824 */ /* 0x000fe200078e00ff */
[----:B------:R-:W-:Y:S01]  /*1b90*/  UIMAD UR12, UR14, UR5, UR12 ;  /* 0x000000050e0c72a4 */ /* 0x000fe2000f8e020c */
[----:B------:R-:W-:Y:S01]  /*1ba0*/  IMAD.MOV.U32 R18, RZ, RZ, R38 ;  /* 0x000000ffff127224 */ /* 0x000fe200078e0026 */
[C---:B------:R-:W-:Y:S01]  /*1bb0*/  @P2 LEA.HI.X R7, R8.reuse, c[0x0][0x1cc], R0, 0x1, P1 ;  /* 0x0000730008072a11 */ /* 0x040fe200008f0c00 */
[----:B------:R-:W-:Y:S01]  /*1bc0*/  BAR.SYNC.DEFER_BLOCKING 0x0 ;  /* 0x0000000000007b1d */ /* 0x000fe20000010000 */
[----:B------:R-:W-:Y:S01]  /*1bd0*/  @P0 IADD3 R14, P1, R8, R10, RZ ;  /* 0x0000000a080e0210 */ /* 0x000fe20007f3e0ff */
[----:B------:R-:W-:Y:S01]  /*1be0*/  UIADD3 UR12, UR19, UR12, URZ ;  /* 0x0000000c130c7290 */ /* 0x000fe2000fffe03f */
[----:B------:R-:W-:Y:S01]  /*1bf0*/  IMAD.MOV.U32 R19, RZ, RZ, R39 ;  /* 0x000000ffff137224 */ /* 0x000fe200078e0027 */
[----:B------:R-:W-:Y:S01]  /*1c00*/  USHF.L.U64.HI UR13, UR4, UR13, UR5 ;  /* 0x0000000d040d7299 */ /* 0x000fe20008010205 */
[----:B------:R-:W-:Y:S01]  /*1c10*/  @P0 IADD3.X R16, R0, R11, R16, P1, !PT ;  /* 0x0000000b00100210 */ /* 0x000fe20000ffe410 */
[----:B------:R-:W-:Y:S01]  /*1c20*/  IMAD.U32 R12, RZ, RZ, UR18 ;  /* 0x00000012ff0c7e24 */ /* 0x000fe2000f8e00ff */
[----:B------:R-:W-:Y:S01]  /*1c30*/  ISETP.GE.AND P1, PT, R3, 0x21, PT ;  /* 0x000000210300780c */ /* 0x000fe20003f26270 */
[----:B------:R-:W-:Y:S01]  /*1c40*/  IMAD.MOV.U32 R18, RZ, RZ, R34 ;  /* 0x000000ffff127224 */ /* 0x000fe200078e0022 */
[----:B------:R-:W-:Y:S01]  /*1c50*/  UIMAD UR12, UR12, 0x60, URZ ;  /* 0x000000600c0c78a4 */ /* 0x000fe2000f8e023f */
[----:B------:R-:W-:Y:S01]  /*1c60*/  IMAD.U32 R13, RZ, RZ, UR19 ;  /* 0x00000013ff0d7e24 */ /* 0x000fe2000f8e00ff */
[----:B------:R-:W-:Y:S01]  /*1c70*/  UISETP.GT.AND UP0, UPT, UR14, UR8, UPT ;  /* 0x000000080e00728c */ /* 0x000fe2000bf04270 */
[----:B------:R-:W-:Y:S01]  /*1c80*/  IMAD.WIDE.U32 R12, R12, 0x60, R18 ;  /* 0x000000600c0c7825 */ /* 0x000fe200078e0012 */
[----:B------:R2:W-:Y:S04]  /*1c90*/  STL.64 [R1+0x10], R18 ;  /* 0x0000101201007387 */ /* 0x0005e80000100a00 */
[----:B------:R-:W-:Y:S01]  /*1ca0*/  IADD3 R13, R13, UR12, RZ ;  /* 0x0000000c0d0d7c10 */ /* 0x000fe2000fffe0ff */
[----:B------:R-:W-:-:S02]  /*1cb0*/  USHF.L.U32 UR12, UR4, 0x6, URZ ;  /* 0x00000006040c7899 */ /* 0x000fc4000800063f */
[----:B------:R-:W-:-:S04]  /*1cc0*/  @P1 LEA R8, P3, R142, R8, 0x5 ;  /* 0x000000088e081211 */ /* 0x000fc800078628ff */
[----:B------:R-:W-:Y:S01]  /*1cd0*/  @P1 LEA.HI.X R0, R142, R0, R143, 0x5, P3 ;  /* 0x000000008e001211 */ /* 0x000fe200018f2c8f */
[----:B------:R-:W-:Y:S01]  /*1ce0*/  @!PT LDS RZ, [RZ] ;  /* 0x00000000fffff984 */ /* 0x000fe20000000800 */
[----:B------:R-:W-:Y:S01]  /*1cf0*/  @!PT LDS RZ, [RZ] ;  /* 0x00000000fffff984 */ /* 0x000fe20000000800 */
[----:B------:R-:W-:Y:S01]  /*1d00*/  @!PT LDS RZ, [RZ] ;  /* 0x00000000fffff984 */ /* 0x000fe20000000800 */
[----:B------:R3:W-:Y:S01]  /*1d10*/  @P2 LDGSTS.E.BYPASS.LTC128B.128 [R247+0xc100], [R6.64], !P4 ;  /* 0x0c10000006f72fae */ /* 0x0007e2000e101d4a */
[----:B------:R-:W-:Y:S01]  /*1d20*/  LOP3.LUT P3, RZ, R185, 0x1, RZ, 0xc0, !PT ;  /* 0x00000001b9ff7812 */ /* 0x000fe2000786c0ff */
[----:B------:R-:W-:Y:S02]  /*1d30*/  IMAD.U32 R20, RZ, RZ, UR12 ;  /* 0x0000000cff147e24 */ /* 0x000fe4000f8e00ff */
[----:B------:R3:W-:Y:S10]  /*1d40*/  @P2 LDGSTS.E.BYPASS.LTC128B.128 [R247+0xf100], [R6.64+0x80], !P6 ;  /* 0x0f10008006f72fae */ /* 0x0007f4000f101d4a */
[----:B------:R3:W-:Y:S01]  /*1d50*/  @P2 LDGSTS.E.BYPASS.LTC128B.128 [R247+0x12100], [R6.64+0x100], !P3 ;  /* 0x1210010006f72fae */ /* 0x0007e2000d901d4a */
[----:B--2---:R-:W-:-:S03]  /*1d60*/  IMAD.U32 R18, RZ, RZ, UR12 ;  /* 0x0000000cff127e24 */ /* 0x004fc6000f8e00ff */
[----:B------:R3:W-:Y:S01]  /*1d70*/  @P2 LDGSTS.E.BYPASS.LTC128B.128 [R247+0x15100], [R6.64+0x180], !P5 ;  /* 0x1510018006f72fae */ /* 0x0007e2000e901d4a */
[----:B------:R-:W-:-:S04]  /*1d80*/  @P1 LEA R10, P2, R8, c[0x0][0x1c8], 0x1 ;  /* 0x00007200080a1a11 */ /* 0x000fc800078408ff */
[----:B------:R-:W-:Y:S01]  /*1d90*/  @P1 LEA.HI.X R11, R8, c[0x0][0x1cc], R0, 0x1, P2 ;  /* 0x00007300080b1a11 */ /* 0x000fe200010f0c00 */
[----:B------:R-:W-:Y:S02]  /*1da0*/  IMAD.SHL.U32 R8, R22, 0x8, RZ ;  /* 0x0000000816087824 */ /* 0x000fe400078e00ff */
[----:B------:R-:W-:Y:S02]  /*1db0*/  IMAD.U32 R22, RZ, RZ, UR12 ;  /* 0x0000000cff167e24 */ /* 0x000fe4000f8e00ff */
[----:B------:R2:W-:Y:S04]  /*1dc0*/  @P1 LDGSTS.E.BYPASS.LTC128B.128 [R247+0xd100], [R10.64], !P4 ;  /* 0x0d1000000af71fae */ /* 0x0005e8000e101d4a */
[----:B------:R2:W-:Y:S04]  /*1dd0*/  @P1 LDGSTS.E.BYPASS.LTC128B.128 [R247+0x10100], [R10.64+0x80], !P6 ;  /* 0x101000800af71fae */ /* 0x0005e8000f101d4a */
[----:B------:R2:W-:Y:S04]  /*1de0*/  @P1 LDGSTS.E.BYPASS.LTC128B.128 [R247+0x13100], [R10.64+0x100], !P3 ;  /* 0x131001000af71fae */ /* 0x0005e8000d901d4a */
[----:B------:R2:W-:Y:S01]  /*1df0*/  @P1 LDGSTS.E.BYPASS.LTC128B.128 [R247+0x16100], [R10.64+0x180], !P5 ;  /* 0x161001800af71fae */ /* 0x0005e2000e901d4a */
[----:B---3--:R-:W-:Y:S01]  /*1e00*/  IMAD.SHL.U32 R6, R25, 0x40, RZ ;  /* 0x0000004019067824 */ /* 0x008fe200078e00ff */
[----:B------:R-:W-:-:S04]  /*1e10*/  SEL R7, RZ, 0x4, P3 ;  /* 0x00000004ff077807 */ /* 0x000fc80001800000 */
[----:B------:R-:W-:Y:S02]  /*1e20*/  LOP3.LUT R0, R6, 0x1c0, RZ, 0xc0, !PT ;  /* 0x000001c006007812 */ /* 0x000fe400078ec0ff */
[----:B------:R-:W-:Y:S02]  /*1e30*/  IADD3 R15, R7, R9, R17 ;  /* 0x00000009070f7210 */ /* 0x000fe40007ffe011 */
[----:B------:R-:W-:Y:S02]  /*1e40*/  LOP3.LUT R6, R0, 0x8, R8, 0xf8, !PT ;  /* 0x0000000800067812 */ /* 0x000fe400078ef808 */
[C---:B------:R-:W-:Y:S02]  /*1e50*/  @P0 LEA R8, P2, R14.reuse, c[0x0][0x1c8], 0x1 ;  /* 0x000072000e080a11 */ /* 0x040fe400078408ff */
[----:B------:R-:W-:Y:S02]  /*1e60*/  SHF.R.U32.HI R0, RZ, 0x3, R0 ;  /* 0x00000003ff007819 */ /* 0x000fe40000011600 */
[----:B------:R-:W-:-:S02]  /*1e70*/  @P0 LEA.HI.X R9, R14, c[0x0][0x1cc], R16, 0x1, P2 ;  /* 0x000073000e090a11 */ /* 0x000fc400010f0c10 */
[----:B------:R-:W-:Y:S02]  /*1e80*/  SEL R7, RZ, 0x8, P5 ;  /* 0x00000008ff077807 */ /* 0x000fe40002800000 */
[----:B------:R-:W-:Y:S01]  /*1e90*/  LOP3.LUT R0, R6, R0, RZ, 0x3c, !PT ;  /* 0x0000000006007212 */ /* 0x000fe200078e3cff */
[----:B------:R3:W-:Y:S01]  /*1ea0*/  @P0 LDGSTS.E.BYPASS.LTC128B.128 [R247+0xe100], [R8.64], !P4 ;  /* 0x0e10000008f70fae */ /* 0x0007e2000e101d4a */
[C---:B------:R-:W-:Y:S01]  /*1eb0*/  LEA R6, P2, R12.reuse, c[0x0][0x1f8], 0x1 ;  /* 0x00007e000c067a11 */ /* 0x040fe200078408ff */
[----:B-1----:R-:W-:Y:S02]  /*1ec0*/  IMAD.IADD R24, R15, 0x1, R7 ;  /* 0x000000010f187824 */ /* 0x002fe400078e0207 */
[----:B------:R3:W-:Y:S01]  /*1ed0*/  @P0 LDGSTS.E.BYPASS.LTC128B.128 [R247+0x11100], [R8.64+0x80], !P6 ;  /* 0x1110008008f70fae */ /* 0x0007e2000f101d4a */
[----:B------:R-:W-:Y:S01]  /*1ee0*/  LEA.HI.X R7, R12, c[0x0][0x1fc], R13, 0x1, P2 ;  /* 0x00007f000c077a11 */ /* 0x000fe200010f0c0d */
[----:B------:R-:W-:Y:S01]  /*1ef0*/  IMAD R0, R28, 0x200, R0 ;  /* 0x000002001c007824 */ /* 0x000fe200078e0200 */
[----:B------:R-:W-:Y:S01]  /*1f00*/  LOP3.LUT P2, RZ, R25, 0x2, RZ, 0xc0, !PT ;  /* 0x0000000219ff7812 */ /* 0x000fe2000784c0ff */
[----:B------:R3:W-:Y:S01]  /*1f10*/  @P0 LDGSTS.E.BYPASS.LTC128B.128 [R247+0x14100], [R8.64+0x100], !P3 ;  /* 0x1410010008f70fae */ /* 0x0007e2000d901d4a */
[----:B------:R-:W-:Y:S01]  /*1f20*/  LOP3.LUT P3, RZ, R24, 0x2, RZ, 0xc0, !PT ;  /* 0x0000000218ff7812 */ /* 0x000fe2000786c0ff */
[----:B------:R-:W-:-:S02]  /*1f30*/  IMAD.SHL.U32 R212, R0, 0x2, RZ ;  /* 0x0000000200d47824 */ /* 0x000fc400078e00ff */
[----:B------:R3:W-:Y:S01]  /*1f40*/  @P0 LDGSTS.E.BYPASS.LTC128B.128 [R247+0x17100], [R8.64+0x180], !P5 ;  /* 0x1710018008f70fae */ /* 0x0007e2000e901d4a */
[--C-:B------:R-:W-:Y:S02]  /*1f50*/  IADD3 R22, P1, P0, R22, 0x80, R6.reuse ;  /* 0x0000008016167810 */ /* 0x100fe4000783e006 */
[----:B------:R-:W-:Y:S01]  /*1f60*/  IADD3 R223, R212, 0xc120, RZ ;  /* 0x0000c120d4df7810 */ /* 0x000fe20007ffe0ff */
[----:B------:R-:W0:Y:S01]  /*1f70*/  LDGDEPBAR ;  /* 0x00000000000079af */ /* 0x000e220000000000 */
[----:B------:R-:W-:Y:S02]  /*1f80*/  IADD3.X R23, RZ, UR13, R7, P1, P0 ;  /* 0x0000000dff177c10 */ /* 0x000fe40008fe0407 */
[----:B------:R-:W-:-:S04]  /*1f90*/  IADD3 R20, P1, P0, R20, 0x100, R6 ;  /* 0x0000010014147810 */ /* 0x000fc8000783e006 */
[----:B------:R-:W-:Y:S02]  /*1fa0*/  IADD3.X R21, RZ, UR13, R7, P1, P0 ;  /* 0x0000000dff157c10 */ /* 0x000fe40008fe0407 */
[----:B------:R-:W-:-:S04]  /*1fb0*/  IADD3 R18, P1, P0, R18, 0x180, R6 ;  /* 0x0000018012127810 */ /* 0x000fc8000783e006 */
[----:B------:R-:W-:Y:S02]  /*1fc0*/  IADD3.X R19, RZ, UR13, R7, P1, P0 ;  /* 0x0000000dff137c10 */ /* 0x000fe40008fe0407 */
[C---:B------:R-:W-:Y:S02]  /*1fd0*/  ISETP.LT.OR P1, PT, R3.reuse, 0x1, P4 ;  /* 0x000000010300780c */ /* 0x040fe40002721670 */
[----:B------:R-:W-:Y:S01]  /*1fe0*/  ISETP.LT.OR P0, PT, R3, 0x1, !P3 ;  /* 0x000000010300780c */ /* 0x000fe20005f01670 */
[----:B---3--:R-:W-:Y:S01]  /*1ff0*/  IMAD.SHL.U32 R8, R141, 0x20, RZ ;  /* 0x000000208d087824 */ /* 0x008fe200078e00ff */
[----:B------:R-:W-:-:S04]  /*2000*/  DEPBAR.LE SB0, 0x1 ;  /* 0x000080400000791a */ /* 0x000fc80000000000 */
[----:B------:R-:W-:-:S04]  /*2010*/  DEPBAR.LE SB0, 0x0 ;  /* 0x000080000000791a */ /* 0x000fc80000000000 */
[----:B------:R-:W-:Y:S01]  /*2020*/  BAR.SYNC.DEFER_BLOCKING 0x0 ;  /* 0x0000000000007b1d */ /* 0x000fe20000010000 */
[----:B------:R-:W-:Y:S02]  /*2030*/  LOP3.LUT R0, R8, 0x7ffffc00, RZ, 0xc0, !PT ;  /* 0x7ffffc0008007812 */ /* 0x000fe400078ec0ff */
[----:B------:R-:W-:-:S03]  /*2040*/  IADD3 R9, R212, 0xc100, RZ ;  /* 0x0000c100d4097810 */ /* 0x000fc60007ffe0ff */
[----:B------:R-:W-:Y:S01]  /*2050*/  IMAD.IADD R0, R5, 0x1, R0 ;  /* 0x0000000105007824 */ /* 0x000fe200078e0200 */
[----:B------:R-:W-:Y:S02]  /*2060*/  @P2 IADD3 R223, R9, -0x20, RZ ;  /* 0xffffffe009df2810 */ /* 0x000fe40007ffe0ff */
[----:B------:R-:W-:Y:S01]  /*2070*/  IADD3 R16, P2, R6, UR12, RZ ;  /* 0x0000000c06107c10 */ /* 0x000fe2000ff5e0ff */
[----:B------:R-:W-:Y:S01]  /*2080*/  IMAD.SHL.U32 R219, R0, 0x2, RZ ;  /* 0x0000000200db7824 */ /* 0x000fe200078e00ff */
[----:B------:R-:W-:Y:S01]  /*2090*/  IADD3 R246, R223, 0x800, RZ ;  /* 0x00000800dff67810 */ /* 0x000fe20007ffe0ff */
[----:B------:R-:W-:Y:S01]  /*20a0*/  IMAD.MOV.U32 R0, RZ, RZ, 0x40 ;  /* 0x00000040ff007424 */ /* 0x000fe200078e00ff */
[----:B------:R-:W-:Y:S01]  /*20b0*/  IADD3.X R17, R7, UR13, RZ, P2, !PT ;  /* 0x0000000d07117c10 */ /* 0x000fe200097fe4ff */
[--C-:B------:R-:W-:Y:S01]  /*20c0*/  IMAD R220, R4, 0x2, R219.reuse ;  /* 0x0000000204dc7824 */ /* 0x100fe200078e02db */
[----:B------:R-:W-:Y:S01]  /*20d0*/  LOP3.LUT P2, RZ, R24, 0x8, RZ, 0xc0, !PT ;  /* 0x0000000818ff7812 */ /* 0x000fe2000784c0ff */
[C---:B------:R-:W-:Y:S01]  /*20e0*/  IMAD R222, R2.reuse, 0x2, R219 ;  /* 0x0000000202de7824 */ /* 0x040fe200078e02db */
[C---:B------:R-:W-:Y:S01]  /*20f0*/  IADD3 R245, R223.reuse, 0x1000, RZ ;  /* 0x00001000dff57810 */ /* 0x040fe20007ffe0ff */
[----:B------:R-:W-:Y:S01]  /*2100*/  IMAD R221, R2, 0x2, R220 ;  /* 0x0000000202dd7824 */ /* 0x000fe200078e02dc */
[----:B------:R-:W-:-:S02]  /*2110*/  IADD3 R244, R223, 0x1800, RZ ;  /* 0x00001800dff47810 */ /* 0x000fc40007ffe0ff */
[C---:B------:R-:W-:Y:S02]  /*2120*/  IADD3 R243, R223.reuse, 0x2000, RZ ;  /* 0x00002000dff37810 */ /* 0x040fe40007ffe0ff */
[C---:B------:R-:W-:Y:S01]  /*2130*/  IADD3 R242, R223.reuse, 0x2800, RZ ;  /* 0x00002800dff27810 */ /* 0x040fe20007ffe0ff */
[----:B------:R-:W-:Y:S01]  /*2140*/  LDSM.16.M88.4 R12, [R219+0x18100] ;  /* 0x01810000db0c783b */ /* 0x000fe20000000200 */
[C---:B------:R-:W-:Y:S02]  /*2150*/  IADD3 R241, R223.reuse, 0x3000, RZ ;  /* 0x00003000dff17810 */ /* 0x040fe40007ffe0ff */
[C---:B------:R-:W-:Y:S01]  /*2160*/  IADD3 R240, R223.reuse, 0x3800, RZ ;  /* 0x00003800dff07810 */ /* 0x040fe20007ffe0ff */
[----:B--2---:R-:W-:Y:S01]  /*2170*/  LDSM.16.M88.4 R8, [R220+0x18100] ;  /* 0x01810000dc08783b */ /* 0x004fe20000000200 */
[C---:B------:R-:W-:Y:S02]  /*2180*/  IADD3 R239, R223.reuse, 0x4000, RZ ;  /* 0x00004000dfef7810 */ /* 0x040fe40007ffe0ff */
[C---:B------:R-:W-:Y:S01]  /*2190*/  IADD3 R238, R223.reuse, 0x4800, RZ ;  /* 0x00004800dfee7810 */ /* 0x040fe20007ffe0ff */
[----:B------:R-:W1:Y:S01]  /*21a0*/  LDSM.16.M88.4 R32, [R212+0xc100] ;  /* 0x00c10000d420783b */ /* 0x000e620000000200 */
[----:B------:R-:W-:-:S02]  /*21b0*/  IADD3 R237, R223, 0x5000, RZ ;  /* 0x00005000dfed7810 */ /* 0x000fc40007ffe0ff */
[C---:B------:R-:W-:Y:S01]  /*21c0*/  IADD3 R236, R223.reuse, 0x5800, RZ ;  /* 0x00005800dfec7810 */ /* 0x040fe20007ffe0ff */
[----:B------:R-:W2:Y:S01]  /*21d0*/  LDSM.16.M88.4 R28, [R212+0xc900] ;  /* 0x00c90000d41c783b */ /* 0x000ea20000000200 */
[C---:B------:R-:W-:Y:S02]  /*21e0*/  IADD3 R235, R223.reuse, 0x6000, RZ ;  /* 0x00006000dfeb7810 */ /* 0x040fe40007ffe0ff */
[C---:B------:R-:W-:Y:S01]  /*21f0*/  IADD3 R234, R223.reuse, 0x6800, RZ ;  /* 0x00006800dfea7810 */ /* 0x040fe20007ffe0ff */
[----:B------:R-:W3:Y:S01]  /*2200*/  LDSM.16.M88.4 R44, [R212+0xd100] ;  /* 0x00d10000d42c783b */ /* 0x000ee20000000200 */
[C---:B------:R-:W-:Y:S02]  /*2210*/  IADD3 R233, R223.reuse, 0x7000, RZ ;  /* 0x00007000dfe97810 */ /* 0x040fe40007ffe0ff */
[C---:B------:R-:W-:Y:S01]  /*2220*/  IADD3 R232, R223.reuse, 0x7800, RZ ;  /* 0x00007800dfe87810 */ /* 0x040fe20007ffe0ff */
[----:B------:R-:W-:Y:S01]  /*2230*/  LDSM.16.M88.4 R52, [R212+0xd900] ;  /* 0x00d90000d434783b */ /* 0x000fe20000000200 */
[----:B------:R-:W-:-:S02]  /*2240*/  IADD3 R231, R223, 0x8000, RZ ;  /* 0x00008000dfe77810 */ /* 0x000fc40007ffe0ff */
[C---:B------:R-:W-:Y:S01]  /*2250*/  IADD3 R230, R223.reuse, 0x8800, RZ ;  /* 0x00008800dfe67810 */ /* 0x040fe20007ffe0ff */
[----:B------:R-:W4:Y:S01]  /*2260*/  LDSM.16.M88.4 R56, [R212+0xe100] ;  /* 0x00e10000d438783b */ /* 0x000f220000000200 */
[C---:B------:R-:W-:Y:S02]  /*2270*/  IADD3 R229, R223.reuse, 0x9000, RZ ;  /* 0x00009000dfe57810 */ /* 0x040fe40007ffe0ff */
[C---:B------:R-:W-:Y:S01]  /*2280*/  IADD3 R228, R223.reuse, 0x9800, RZ ;  /* 0x00009800dfe47810 */ /* 0x040fe20007ffe0ff */
[----:B------:R-:W5:Y:S01]  /*2290*/  LDSM.16.M88.4 R60, [R212+0xe900] ;  /* 0x00e90000d43c783b */ /* 0x000f620000000200 */
[C---:B------:R-:W-:Y:S02]  /*22a0*/  IADD3 R227, R223.reuse, 0xa000, RZ ;  /* 0x0000a000dfe37810 */ /* 0x040fe40007ffe0ff */
[C---:B------:R-:W-:Y:S01]  /*22b0*/  IADD3 R226, R223.reuse, 0xa800, RZ ;  /* 0x0000a800dfe27810 */ /* 0x040fe20007ffe0ff */
[----:B------:R-:W-:Y:S01]  /*22c0*/  LDSM.16.M88.4 R64, [R223] ;  /* 0x00000000df40783b */ /* 0x000fe20000000200 */
[----:B------:R-:W-:-:S02]  /*22d0*/  IADD3 R225, R223, 0xb000, RZ ;  /* 0x0000b000dfe17810 */ /* 0x000fc40007ffe0ff */
[----:B------:R-:W-:Y:S01]  /*22e0*/  IADD3 R224, R223, 0xb800, RZ ;  /* 0x0000b800dfe07810 */ /* 0x000fe20007ffe0ff */
[----:B------:R-:W3:Y:S04]  /*22f0*/  LDSM.16.M88.4 R72, [R223+0x800] ;  /* 0x00080000df48783b */ /* 0x000ee80000000200 */
[----:B------:R-:W3:Y:S04]  /*2300*/  LDSM.16.M88.4 R92, [R223+0x1000] ;  /* 0x00100000df5c783b */ /* 0x000ee80000000200 */
[----:B------:R-:W-:Y:S04]  /*2310*/  LDSM.16.M88.4 R96, [R223+0x1800] ;  /* 0x00180000df60783b */ /* 0x000fe80000000200 */
[----:B------:R-:W-:Y:S01]  /*2320*/  LDSM.16.M88.4 R108, [R223+0x2000] ;  /* 0x00200000df6c783b */ /* 0x000fe20000000200 */
[C---:B-1----:R-:W-:Y:S03]  /*2330*/  HMMA.16816.F32.BF16 R40, R12.reuse, R34, RZ ;  /* 0x000000220c28723c */ /* 0x042fe600000418ff */
[----:B------:R-:W1:Y:S04]  /*2340*/  LDSM.16.M88.4 R104, [R223+0x2800] ;  /* 0x00280000df68783b */ /* 0x000e680000000200 */
[----:B------:R-:W-:Y:S01]  /*2350*/  @!PT LDS RZ, [RZ] ;  /* 0x00000000fffff984 */ /* 0x000fe20000000800 */
[----:B------:R-:W-:Y:S01]  /*2360*/  @!PT LDS RZ, [RZ] ;  /* 0x00000000fffff984 */ /* 0x000fe20000000800 */
[----:B------:R-:W-:Y:S01]  /*2370*/  @!PT LDS RZ, [RZ] ;  /* 0x00000000fffff984 */ /* 0x000fe20000000800 */
[----:B------:R1:W-:Y:S01]  /*2380*/  LDGSTS.E.BYPASS.LTC128B.128 [R247+0x100], [R6.64], !P1 ;  /* 0x0010000006f77fae */ /* 0x0003e2000c901d4a */
[----:B------:R-:W-:Y:S01]  /*2390*/  LOP3.LUT P1, RZ, R24, 0x4, RZ, 0xc0, !PT ;  /* 0x0000000418ff7812 */ /* 0x000fe2000782c0ff */
[----:B--2---:R-:W-:Y:S02]  /*23a0*/  HMMA.16816.F32.BF16 R36, R12, R28, RZ ;  /* 0x0000001c0c24723c */ /* 0x004fe400000418ff */
[----:B------:R1:W-:Y:S01]  /*23b0*/  LDGSTS.E.BYPASS.LTC128B.128 [R247+0x3100], [R6.64+0x80], !P0 ;  /* 0x0310008006f77fae */ /* 0x0003e2000c101d4a */
[----:B------:R-:W-:-:S05]  /*23c0*/  ISETP.LT.OR P0, PT, R3, 0x1, !P1 ;  /* 0x000000010300780c */ /* 0x000fca0004f01670 */
[C---:B------:R-:W-:Y:S08]  /*23d0*/  HMMA.16816.F32.BF16 R48, R12.reuse, R32, RZ ;  /* 0x000000200c30723c */ /* 0x040ff000000418ff */
[----:B------:R1:W-:Y:S01]  /*23e0*/  LDGSTS.E.BYPASS.LTC128B.128 [R247+0x6100], [R6.64+0x100], !P0 ;  /* 0x0610010006f77fae */ /* 0x0003e2000c101d4a */
[C---:B------:R-:W-:Y:S01]  /*23f0*/  ISETP.LT.OR P0, PT, R3.reuse, 0x1, !P2 ;  /* 0x000000010300780c */ /* 0x040fe20005701670 */
[C---:B------:R-:W-:Y:S08]  /*2400*/  HMMA.16816.F32.BF16 R32, R12.reuse, R30, RZ ;  /* 0x0000001e0c20723c */ /* 0x040ff000000418ff */
[----:B---3--:R-:W-:Y:S04]  /*2410*/  HMMA.16816.F32.BF16 R28, R12, R44, RZ ;  /* 0x0000002c0c1c723c */ /* 0x008fe800000418ff */
[----:B------:R1:W-:Y:S01]  /*2420*/  LDGSTS.E.BYPASS.LTC128B.128 [R247+0x9100], [R6.64+0x180], !P0 ;  /* 0x0910018006f77fae */ /* 0x0003e2000c101d4a */
[----:B------:R-:W-:-:S03]  /*2430*/  ISETP.LT.OR P0, PT, R3, 0x21, P4 ;  /* 0x000000210300780c */ /* 0x000fc60002701670 */
[C---:B----4-:R-:W-:Y:S08]  /*2440*/  HMMA.16816.F32.BF16 R84, R12.reuse, R56, RZ ;  /* 0x000000380c54723c */ /* 0x050ff000000418ff */
[----:B------:R-:W-:Y:S02]  /*2450*/  HMMA.16816.F32.BF16 R80, R12, R54, RZ ;  /* 0x000000360c50723c */ /* 0x000fe400000418ff */
[----:B------:R2:W-:Y:S01]  /*2460*/  LDGSTS.E.BYPASS.LTC128B.128 [R247+0x1100], [R16.64], !P0 ;  /* 0x0110000010f77fae */ /* 0x0005e2000c101d4a */
[----:B------:R-:W-:-:S02]  /*2470*/  ISETP.LT.OR P0, PT, R3, 0x21, !P3 ;  /* 0x000000210300780c */ /* 0x000fc40005f01670 */
[----:B------:R-:W-:-:S03]  /*2480*/  ISETP.LT.OR P3, PT, R3, 0x41, !P3 ;  /* 0x000000410300780c */ /* 0x000fc60005f61670 */
[C---:B------:R-:W-:Y:S08]  /*2490*/  HMMA.16816.F32.BF16 R88, R12.reuse, R58, RZ ;  /* 0x0000003a0c58723c */ /* 0x040ff000000418ff */
[----:B------:R3:W-:Y:S01]  /*24a0*/  LDGSTS.E.BYPASS.LTC128B.128 [R247+0x4100], [R22.64], !P0 ;  /* 0x0410000016f77fae */ /* 0x0007e2000c101d4a */
[----:B------:R-:W-:Y:S01]  /*24b0*/  LOP3.LUT P0, RZ, R25, 0x4, RZ, 0xc0, !PT ;  /* 0x0000000419ff7812 */ /* 0x000fe2000780c0ff */
[----:B-----5:R-:W-:Y:S03]  /*24c0*/  HMMA.16816.F32.BF16 R76, R12, R60, RZ ;  /* 0x0000003c0c4c723c */ /* 0x020fe600000418ff */
[----:B------:R-:W-:-:S02]  /*24d0*/  SEL R0, R0, 0xffffffc0, !P0 ;  /* 0xffffffc000007807 */ /* 0x000fc40004000000 */
[C---:B------:R-:W-:Y:S02]  /*24e0*/  ISETP.LT.OR P0, PT, R3.reuse, 0x21, !P1 ;  /* 0x000000210300780c */ /* 0x040fe40004f01670 */
[----:B------:R-:W-:Y:S01]  /*24f0*/  ISETP.LT.OR P1, PT, R3, 0x41, !P1 ;  /* 0x000000410300780c */ /* 0x000fe20004f21670 */
[----:B------:R-:W-:Y:S01]  /*2500*/  IMAD.IADD R218, R212, 0x1, R0 ;  /* 0x00000001d4da7824 */ /* 0x000fe200078e0200 */
[----:B------:R-:W-:Y:S01]  /*2510*/  HMMA.16816.F32.BF16 R24, R12, R46, RZ ;  /* 0x0000002e0c18723c */ /* 0x000fe200000418ff */
[----:B------:R-:W-:-:S07]  /*2520*/  IMAD.IADD R217, R0, 0x1, R223 ;  /* 0x0000000100d97824 */ /* 0x000fce00078e02df */
[----:B------:R-:W-:Y:S01]  /*2530*/  HMMA.16816.F32.BF16 R68, R12, R62, RZ ;  /* 0x0000003e0c44723c */ /* 0x000fe200000418ff */
[----:B------:R3:W-:Y:S01]  /*2540*/  LDGSTS.E.BYPASS.LTC128B.128 [R247+0x7100], [R20.64], !P0 ;  /* 0x0710000014f77fae */ /* 0x0007e2000c101d4a */
[----:B-1----:R-:W-:-:S04]  /*2550*/  IADD3 R6, P0, R16, UR12, RZ ;  /* 0x0000000c10067c10 */ /* 0x002fc8000ff1e0ff */
[----:B------:R-:W-:Y:S02]  /*2560*/  IADD3.X R7, R17, UR13, RZ, P0, !PT ;  /* 0x0000000d11077c10 */ /* 0x000fe400087fe4ff */
[C---:B------:R-:W-:Y:S01]  /*2570*/  ISETP.LT.OR P0, PT, R3.reuse, 0x21, !P2 ;  /* 0x000000210300780c */ /* 0x040fe20005701670 */
[C---:B------:R-:W-:Y:S08]  /*2580*/  HMMA.16816.F32.BF16 R60, R8.reuse, R72, R36 ;  /* 0x00000048083c723c */ /* 0x040ff00000041824 */
[----:B------:R-:W-:Y:S04]  /*2590*/  HMMA.16816.F32.BF16 R56, R8, R64, R48 ;  /* 0x000000400838723c */ /* 0x000fe80000041830 */
[----:B------:R2:W-:Y:S01]  /*25a0*/  LDGSTS.E.BYPASS.LTC128B.128 [R247+0xa100], [R18.64], !P0 ;  /* 0x0a10000012f77fae */ /* 0x0005e2000c101d4a */
[----:B------:R-:W-:-:S03]  /*25b0*/  ISETP.LT.OR P0, PT, R3, 0x41, P4 ;  /* 0x000000410300780c */ /* 0x000fc60002701670 */
[C---:B------:R-:W-:Y:S08]  /*25c0*/  HMMA.16816.F32.BF16 R44, R8.reuse, R92, R28 ;  /* 0x0000005c082c723c */ /* 0x040ff0000004181c */
[----:B------:R-:W-:Y:S02]  /*25d0*/  HMMA.16816.F32.BF16 R76, R8, R104, R76 ;  /* 0x00000068084c723c */ /* 0x000fe4000004184c */
[----:B------:R1:W-:Y:S01]  /*25e0*/  LDGSTS.E.BYPASS.LTC128B.128 [R247+0x2100], [R6.64], !P0 ;  /* 0x0210000006f77fae */ /* 0x0003e2000c101d4a */
[----:B------:R-:W-:-:S03]  /*25f0*/  ISETP.LT.OR P0, PT, R3, 0x41, !P2 ;  /* 0x000000410300780c */ /* 0x000fc60005701670 */
[----:B------:R1:W-:Y:S04]  /*2600*/  LDGSTS.E.BYPASS.LTC128B.128 [R247+0x5100], [R6.64+0x80], !P3 ;  /* 0x0510008006f77fae */ /* 0x0003e8000d901d4a */
[----:B------:R1:W-:Y:S01]  /*2610*/  LDGSTS.E.BYPASS.LTC128B.128 [R247+0x8100], [R6.64+0x100], !P1 ;  /* 0x0810010006f77fae */ /* 0x0003e2000c901d4a */
[----:B--2---:R-:W-:Y:S05]  /*2620*/  HMMA.16816.F32.BF16 R16, R12, R52, RZ ;  /* 0x000000340c10723c */ /* 0x004fea00000418ff */
[----:B------:R1:W-:Y:S01]  /*2630*/  LDGSTS.E.BYPASS.LTC128B.128 [R247+0xb100], [R6.64+0x180], !P0 ;  /* 0x0b10018006f77fae */ /* 0x0003e2000c101d4a */
[----:B------:R-:W-:-:S03]  /*2640*/  PLOP3.LUT P0, PT, PT, PT, UP0, 0x80, 0x0 ;  /* 0x000000000000781c */ /* 0x000fc60003f0f008 */
[----:B---3--:R-:W-:Y:S01]  /*2650*/  LDSM.16.M88.4 R20, [R222+0x18100] ;  /* 0x01810000de14783b */ /* 0x008fe20000000200 */
[C---:B------:R-:W-:Y:S03]  /*2660*/  HMMA.16816.F32.BF16 R12, R8.reuse, R66, R40 ;  /* 0x00000042080c723c */ /* 0x040fe60000041828 */
[----:B------:R-:W2:Y:S04]  /*2670*/  LDSM.16.M88.4 R100, [R218+0xc100] ;  /* 0x00c10000da64783b */ /* 0x000ea80000000200 */
[----:B------:R-:W3:Y:S01]  /*2680*/  LDSM.16.M88.4 R36, [R218+0xd100] ;  /* 0x00d10000da24783b */ /* 0x000ee20000000200 */
[C---:B------:R-:W-:Y:S03]  /*2690*/  HMMA.16816.F32.BF16 R52, R8.reuse, R74, R32 ;  /* 0x0000004a0834723c */ /* 0x040fe60000041820 */
[----:B------:R-:W4:Y:S04]  /*26a0*/  LDSM.16.M88.4 R48, [R218+0xc900] ;  /* 0x00c90000da30783b */ /* 0x000f280000000200 */
[----:B------:R-:W5:Y:S01]  /*26b0*/  LDSM.16.M88.4 R32, [R218+0xd900] ;  /* 0x00d90000da20783b */ /* 0x000f620000000200 */
[C---:B------:R-:W-:Y:S03]  /*26c0*/  HMMA.16816.F32.BF16 R40, R8.reuse, R94, R24 ;  /* 0x0000005e0828723c */ /* 0x040fe60000041818 */
[----:B------:R-:W1:Y:S04]  /*26d0*/  LDSM.16.M88.4 R112, [R218+0xe100] ;  /* 0x00e10000da70783b */ /* 0x000e680000000200 */
[----:B------:R-:W-:Y:S01]  /*26e0*/  LDSM.16.M88.4 R120, [R217+0x1000] ;  /* 0x00100000d978783b */ /* 0x000fe20000000200 */
[C---:B------:R-:W-:Y:S03]  /*26f0*/  HMMA.16816.F32.BF16 R28, R8.reuse, R96, R16 ;  /* 0x00000060081c723c */ /* 0x040fe60000041810 */
[----:B------:R-:W-:Y:S04]  /*2700*/  LDSM.16.M88.4 R128, [R217+0x1800] ;  /* 0x00180000d980783b */ /* 0x000fe80000000200 */
[----:B------:R-:W-:Y:S01]  /*2710*/  LDSM.16.M88.4 R132, [R217+0x2000] ;  /* 0x00200000d984783b */ /* 0x000fe20000000200 */
[C---:B------:R-:W-:Y:S03]  /*2720*/  HMMA.16816.F32.BF16 R16, R8.reuse, R108, R84 ;  /* 0x0000006c0810723c */ /* 0x040fe60000041854 */
[----:B------:R-:W-:Y:S04]  /*2730*/  LDSM.16.M88.4 R84, [R217] ;  /* 0x00000000d954783b */ /* 0x000fe80000000200 */
[----:B------:R-:W-:Y:S01]  /*2740*/  LDSM.16.M88.4 R124, [R212+0xf900] ;  /* 0x00f90000d47c783b */ /* 0x000fe20000000200 */
[C---:B------:R-:W-:Y:S03]  /*2750*/  HMMA.16816.F32.BF16 R108, R8.reuse, R110, R88 ;  /* 0x0000006e086c723c */ /* 0x040fe60000041858 */
[----:B------:R-:W-:Y:S04]  /*2760*/  LDSM.16.M88.4 R116, [R212+0xf100] ;  /* 0x00f10000d474783b */ /* 0x000fe80000000200 */
[----:B------:R-:W-:Y:S01]  /*2770*/  LDSM.16.M88.4 R136, [R212+0x10100] ;  /* 0x01010000d488783b */ /* 0x000fe20000000200 */
[----:B------:R-:W-:Y:S03]  /*2780*/  HMMA.16816.F32.BF16 R24, R8, R98, R80 ;  /* 0x000000620818723c */ /* 0x000fe60000041850 */
[----:B------:R-:W0:Y:S05]  /*2790*/  LDGDEPBAR ;  /* 0x00000000000079af */ /* 0x000e2a0000000000 */
[----:B--2---:R-:W-:Y:S01]  /*27a0*/  HMMA.16816.F32.BF16 R88, R20, R102, R12 ;  /* 0x000000661458723c */ /* 0x004fe2000004180c */
[----:B------:R-:W2:Y:S07]  /*27b0*/  LDSM.16.M88.4 R12, [R218+0xe900] ;  /* 0x00e90000da0c783b */ /* 0x000eae0000000200 */
[----:B------:R-:W-:Y:S01]  /*27c0*/  HMMA.16816.F32.BF16 R96, R8, R106, R68 ;  /* 0x0000006a0860723c */ /* 0x000fe20000041844 */
[----:B------:R-:W1:Y:S04]  /*27d0*/  LDSM.16.M88.4 R8, [R221+0x18100] ;  /* 0x01810000dd08783b */ /* 0x000e680000000200 */
[----:B------:R-:W1:Y:S03]  /*27e0*/  LDSM.16.M88.4 R104, [R217+0x800] ;  /* 0x00080000d968783b */ /* 0x000e660000000200 */
[C---:B---3--:R-:W-:Y:S08]  /*27f0*/  HMMA.16816.F32.BF16 R64, R20.reuse, R38, R40 ;  /* 0x000000261440723c */ /* 0x048ff00000041828 */
[C---:B----4-:R-:W-:Y:S08]  /*2800*/  HMMA.16816.F32.BF16 R80, R20.reuse, R48, R60 ;  /* 0x000000301450723c */ /* 0x050ff0000004183c */
[C---:B------:R-:W-:Y:S08]  /*2810*/  HMMA.16816.F32.BF16 R72, R20.reuse, R50, R52 ;  /* 0x000000321448723c */ /* 0x040ff00000041834 */
[C---:B-----5:R-:W-:Y:S08]  /*2820*/  HMMA.16816.F32.BF16 R60, R20.reuse, R32, R28 ;  /* 0x00000020143c723c */ /* 0x060ff0000004181c */
[C---:B------:R-:W-:Y:S01]  /*2830*/  HMMA.16816.F32.BF16 R92, R20.reuse, R100, R56 ;  /* 0x00000064145c723c */ /* 0x040fe20000041838 */
[----:B------:R-:W3:Y:S07]  /*2840*/  LDSM.16.M88.4 R100, [R217+0x2800] ;  /* 0x00280000d964783b */ /* 0x000eee0000000200 */
[C---:B------:R-:W-:Y:S08]  /*2850*/  HMMA.16816.F32.BF16 R68, R20.reuse, R36, R44 ;  /* 0x000000241444723c */ /* 0x040ff0000004182c */
[C---:B------:R-:W-:Y:S08]  /*2860*/  HMMA.16816.F32.BF16 R56, R20.reuse, R34, R24 ;  /* 0x000000221438723c */ /* 0x040ff00000041818 */
[C---:B-1----:R-:W-:Y:S01]  /*2870*/  HMMA.16816.F32.BF16 R52, R20.reuse, R112, R16 ;  /* 0x000000701434723c */ /* 0x042fe20000041810 */
[----:B------:R-:W1:Y:S07]  /*2880*/  LDSM.16.M88.4 R16, [R219+0x1c100] ;  /* 0x01c10000db10783b */ /* 0x000e6e0000000200 */
[C---:B------:R-:W-:Y:S01]  /*2890*/  HMMA.16816.F32.BF16 R48, R20.reuse, R114, R108 ;  /* 0x000000721430723c */ /* 0x040fe2000004186c */
[----:B------:R-:W4:Y:S04]  /*28a0*/  LDSM.16.M88.4 R108, [R212+0x10900] ;  /* 0x01090000d46c783b */ /* 0x000f280000000200 */
[----:B------:R-:W-:Y:S03]  /*28b0*/  LDSM.16.M88.4 R112, [R218+0x11100] ;  /* 0x01110000da70783b */ /* 0x000fe60000000200 */
[C---:B--2---:R-:W-:Y:S08]  /*28c0*/  HMMA.16816.F32.BF16 R76, R20.reuse, R12, R76 ;  /* 0x0000000c144c723c */ /* 0x044ff0000004184c */
[----:B------:R-:W-:Y:S01]  /*28d0*/  HMMA.16816.F32.BF16 R44, R20, R14, R96 ;  /* 0x0000000e142c723c */ /* 0x000fe20000041860 */
[----:B------:R-:W-:Y:S07]  /*28e0*/  LDSM.16.M88.4 R96, [R218+0xf900] ;  /* 0x00f90000da60783b */ /* 0x000fee0000000200 */
[C---:B------:R-:W-:Y:S01]  /*28f0*/  HMMA.16816.F32.BF16 R20, R8.reuse, R122, R64 ;  /* 0x0000007a0814723c */ /* 0x040fe20000041840 */
[----:B------:R-:W2:Y:S07]  /*2900*/  LDSM.16.M88.4 R64, [R212+0x11100] ;  /* 0x01110000d440783b */ /* 0x000eae0000000200 */
[C---:B------:R-:W-:Y:S08]  /*2910*/  HMMA.16816.F32.BF16 R28, R8.reuse, R106, R72 ;  /* 0x0000006a081c723c */ /* 0x040ff00000041848 */
[C---:B------:R-:W-:Y:S08]  /*2920*/  HMMA.16816.F32.BF16 R12, R8.reuse, R128, R60 ;  /* 0x00000080080c723c */ /* 0x040ff0000004183c */
[C---:B------:R-:W-:Y:S01]  /*2930*/  HMMA.16816.F32.BF16 R40, R8.reuse, R84, R92 ;  /* 0x000000540828723c */ /* 0x040fe2000004185c */
[----:B------:R-:W5:Y:S07]  /*2940*/  LDSM.16.M88.4 R92, [R212+0x11900] ;  /* 0x01190000d45c783b */ /* 0x000f6e0000000200 */
[C---:B------:R-:W-:Y:S01]  /*2950*/  HMMA.16816.F32.BF16 R24, R8.reuse, R120, R68 ;  /* 0x000000780818723c */ /* 0x040fe20000041844 */
[----:B------:R-:W-:Y:S07]  /*2960*/  LDSM.16.M88.4 R120, [R223+0x6000] ;  /* 0x00600000df78783b */ /* 0x000fee0000000200 */
[C---:B------:R-:W-:Y:S01]  /*2970*/  HMMA.16816.F32.BF16 R56, R8.reuse, R130, R56 ;  /* 0x000000820838723c */ /* 0x040fe20000041838 */
[----:B------:R-:W-:Y:S07]  /*2980*/  LDSM.16.M88.4 R128, [R223+0x6800] ;  /* 0x00680000df80783b */ /* 0x000fee0000000200 */
[C---:B------:R-:W-:Y:S08]  /*2990*/  HMMA.16816.F32.BF16 R60, R8.reuse, R132, R52 ;  /* 0x00000084083c723c */ /* 0x040ff00000041834 */
[C---:B------:R-:W-:Y:S01]  /*29a0*/  HMMA.16816.F32.BF16 R32, R8.reuse, R104, R80 ;  /* 0x000000680820723c */ /* 0x040fe20000041850 */
[----:B------:R-:W-:Y:S07]  /*29b0*/  LDSM.16.M88.4 R104, [R218+0x10900] ;  /* 0x01090000da68783b */ /* 0x000fee0000000200 */
[C---:B------:R-:W-:Y:S08]  /*29c0*/  HMMA.16816.F32.BF16 R52, R8.reuse, R134, R48 ;  /* 0x000000860834723c */ /* 0x040ff00000041830 */
[C---:B------:R-:W-:Y:S08]  /*29d0*/  HMMA.16816.F32.BF16 R36, R8.reuse, R86, R88 ;  /* 0x000000560824723c */ /* 0x040ff00000041858 */
[----:B---3--:R-:W-:Y:S08]  /*29e0*/  HMMA.16816.F32.BF16 R80, R8, R100, R76 ;  /* 0x000000640850723c */ /* 0x008ff0000004184c */
[----:B-1----:R-:W-:Y:S08]  /*29f0*/  HMMA.16816.F32.BF16 R72, R16, R126, R28 ;  /* 0x0000007e1048723c */ /* 0x002ff0000004181c */
[----:B------:R-:W-:Y:S01]  /*2a00*/  HMMA.16816.F32.BF16 R8, R8, R102, R44 ;  /* 0x000000660808723c */ /* 0x000fe2000004182c */
[----:B------:R-:W-:Y:S04]  /*2a10*/  LDSM.16.M88.4 R44, [R223+0x3000] ;  /* 0x00300000df2c783b */ /* 0x000fe80000000200 */
[----:B------:R-:W-:Y:S03]  /*2a20*/  LDSM.16.M88.4 R100, [R218+0x10100] ;  /* 0x01010000da64783b */ /* 0x000fe60000000200 */
[C---:B----4-:R-:W-:Y:S01]  /*2a30*/  HMMA.16816.F32.BF16 R28, R16.reuse, R108, R12 ;  /* 0x0000006c101c723c */ /* 0x050fe2000004180c */
[----:B------:R-:W1:Y:S07]  /*2a40*/  LDSM.16.M88.4 R12, [R220+0x1c100] ;  /* 0x01c10000dc0c783b */ /* 0x000e6e0000000200 */
[C---:B------:R-:W-:Y:S01]  /*2a50*/  HMMA.16816.F32.BF16 R88, R16.reuse, R116, R40 ;  /* 0x000000741058723c */ /* 0x040fe20000041828 */
[----:B------:R-:W3:Y:S07]  /*2a60*/  LDSM.16.M88.4 R40, [R223+0x3800] ;  /* 0x00380000df28783b */ /* 0x000eee0000000200 */
[C---:B------:R-:W-:Y:S08]  /*2a70*/  HMMA.16816.F32.BF16 R68, R16.reuse, R136, R24 ;  /* 0x000000881044723c */ /* 0x040ff00000041818 */
[C---:B------:R-:W-:Y:S01]  /*2a80*/  HMMA.16816.F32.BF16 R24, R16.reuse, R110, R56 ;  /* 0x0000006e1018723c */ /* 0x040fe20000041838 */
[----:B------:R-:W-:Y:S07]  /*2a90*/  LDSM.16.M88.4 R108, [R217+0x3800] ;  /* 0x00380000d96c783b */ /* 0x000fee0000000200 */
[C---:B------:R-:W-:Y:S01]  /*2aa0*/  HMMA.16816.F32.BF16 R76, R16.reuse, R124, R32 ;  /* 0x0000007c104c723c */ /* 0x040fe20000041820 */
[----:B------:R-:W4:Y:S04]  /*2ab0*/  LDSM.16.M88.4 R32, [R223+0x4800] ;  /* 0x00480000df20783b */ /* 0x000f280000000200 */
[----:B------:R-:W-:Y:S03]  /*2ac0*/  LDSM.16.M88.4 R124, [R218+0x12100] ;  /* 0x01210000da7c783b */ /* 0x000fe60000000200 */
[C---:B--2---:R-:W-:Y:S01]  /*2ad0*/  HMMA.16816.F32.BF16 R56, R16.reuse, R66, R52 ;  /* 0x000000421038723c */ /* 0x044fe20000041834 */
[----:B------:R-:W2:Y:S07]  /*2ae0*/  LDSM.16.M88.4 R52, [R223+0x5000] ;  /* 0x00500000df34783b */ /* 0x000eae0000000200 */
[C---:B------:R-:W-:Y:S01]  /*2af0*/  HMMA.16816.F32.BF16 R84, R16.reuse, R118, R36 ;  /* 0x000000761054723c */ /* 0x040fe20000041824 */
[----:B------:R-:W2:Y:S04]  /*2b00*/  LDSM.16.M88.4 R36, [R223+0x4000] ;  /* 0x00400000df24783b */ /* 0x000ea80000000200 */
[----:B------:R-:W-:Y:S03]  /*2b10*/  LDSM.16.M88.4 R116, [R218+0x11900] ;  /* 0x01190000da74783b */ /* 0x000fe60000000200 */
[C---:B------:R-:W-:Y:S08]  /*2b20*/  HMMA.16816.F32.BF16 R48, R16.reuse, R138, R20 ;  /* 0x0000008a1030723c */ /* 0x040ff00000041814 */
[C---:B------:R-:W-:Y:S01]  /*2b30*/  HMMA.16816.F32.BF16 R20, R16.reuse, R64, R60 ;  /* 0x000000401014723c */ /* 0x040fe2000004183c */
[----:B------:R-:W2:Y:S07]  /*2b40*/  LDSM.16.M88.4 R64, [R223+0x5800] ;  /* 0x00580000df40783b */ /* 0x000eae0000000200 */
[C---:B-----5:R-:W-:Y:S08]  /*2b50*/  HMMA.16816.F32.BF16 R60, R16.reuse, R92, R80 ;  /* 0x0000005c103c723c */ /* 0x060ff00000041850 */
[----:B------:R-:W-:Y:S01]  /*2b60*/  HMMA.16816.F32.BF16 R16, R16, R94, R8 ;  /* 0x0000005e1010723c */ /* 0x000fe20000041808 */
[----:B------:R-:W-:Y:S04]  /*2b70*/  LDSM.16.M88.4 R8, [R222+0x1c100] ;  /* 0x01c10000de08783b */ /* 0x000fe80000000200 */
[----:B------:R-:W5:Y:S03]  /*2b80*/  LDSM.16.M88.4 R92, [R218+0xf100] ;  /* 0x00f10000da5c783b */ /* 0x000f660000000200 */
[C---:B-1----:R-:W-:Y:S08]  /*2b90*/  HMMA.16816.F32.BF16 R88, R12.reuse, R44, R88 ;  /* 0x0000002c0c58723c */ /* 0x042ff00000041858 */
[C---:B---3--:R-:W-:Y:S08]  /*2ba0*/  HMMA.16816.F32.BF16 R80, R12.reuse, R40, R76 ;  /* 0x000000280c50723c */ /* 0x048ff0000004184c */
[C---:B------:R-:W-:Y:S08]  /*2bb0*/  HMMA.16816.F32.BF16 R84, R12.reuse, R46, R84 ;  /* 0x0000002e0c54723c */ /* 0x040ff00000041854 */
[C---:B------:R-:W-:Y:S08]  /*2bc0*/  HMMA.16816.F32.BF16 R76, R12.reuse, R42, R72 ;  /* 0x0000002a0c4c723c */ /* 0x040ff00000041848 */
[C---:B----4-:R-:W-:Y:S01]  /*2bd0*/  HMMA.16816.F32.BF16 R44, R12.reuse, R34, R24 ;  /* 0x000000220c2c723c */ /* 0x050fe20000041818 */
[----:B------:R-:W-:Y:S07]  /*2be0*/  LDSM.16.M88.4 R24, [R217+0x3000] ;  /* 0x00300000d918783b */ /* 0x000fee0000000200 */
[C---:B--2---:R-:W-:Y:S01]  /*2bf0*/  HMMA.16816.F32.BF16 R40, R12.reuse, R52, R20 ;  /* 0x000000340c28723c */ /* 0x044fe20000041814 */
[----:B------:R-:W1:Y:S07]  /*2c00*/  LDSM.16.M88.4 R20, [R221+0x1c100] ;  /* 0x01c10000dd14783b */ /* 0x000e6e0000000200 */
[C---:B------:R-:W-:Y:S08]  /*2c10*/  HMMA.16816.F32.BF16 R72, R12.reuse, R36, R68 ;  /* 0x000000240c48723c */ /* 0x040ff00000041844 */
[C---:B------:R-:W-:Y:S08]  /*2c20*/  HMMA.16816.F32.BF16 R68, R12.reuse, R38, R48 ;  /* 0x000000260c44723c */ /* 0x040ff00000041830 */
[C---:B------:R-:W-:Y:S08]  /*2c30*/  HMMA.16816.F32.BF16 R48, R12.reuse, R32, R28 ;  /* 0x000000200c30723c */ /* 0x040ff0000004181c */
[----:B------:R-:W-:Y:S08]  /*2c40*/  HMMA.16816.F32.BF16 R28, R12, R66, R16 ;  /* 0x000000420c1c723c */ /* 0x000ff00000041810 */
[----:B-----5:R-:W-:Y:S08]  /*2c50*/  HMMA.16816.F32.BF16 R16, R8, R92, R88 ;  /* 0x0000005c0810723c */ /* 0x020ff00000041858 */
[C---:B------:R-:W-:Y:S01]  /*2c60*/  HMMA.16816.F32.BF16 R36, R12.reuse, R54, R56 ;  /* 0x000000360c24723c */ /* 0x040fe20000041838 */
[----:B------:R-:W2:Y:S07]  /*2c70*/  LDSM.16.M88.4 R52, [R217+0x4000] ;  /* 0x00400000d934783b */ /* 0x000eae0000000200 */
[----:B------:R-:W-:Y:S01]  /*2c80*/  HMMA.16816.F32.BF16 R32, R12, R64, R60 ;  /* 0x000000400c20723c */ /* 0x000fe2000004183c */
[----:B------:R-:W-:Y:S07]  /*2c90*/  LDSM.16.M88.4 R60, [R217+0x5000] ;  /* 0x00500000d93c783b */ /* 0x000fee0000000200 */
[C---:B------:R-:W-:Y:S08]  /*2ca0*/  HMMA.16816.F32.BF16 R12, R8.reuse, R94, R84 ;  /* 0x0000005e080c723c */ /* 0x040ff00000041854 */
[C---:B------:R-:W-:Y:S08]  /*2cb0*/  HMMA.16816.F32.BF16 R64, R8.reuse, R96, R80 ;  /* 0x000000600840723c */ /* 0x040ff00000041850 */
[C---:B------:R-:W-:Y:S01]  /*2cc0*/  HMMA.16816.F32.BF16 R88, R8.reuse, R102, R68 ;  /* 0x000000660858723c */ /* 0x040fe20000041844 */
[----:B------:R-:W3:Y:S07]  /*2cd0*/  LDSM.16.M88.4 R68, [R217+0x4800] ;  /* 0x00480000d944783b */ /* 0x000eee0000000200 */
[C---:B------:R-:W-:Y:S08]  /*2ce0*/  HMMA.16816.F32.BF16 R96, R8.reuse, R98, R76 ;  /* 0x000000620860723c */ /* 0x040ff0000004184c */
[C---:B------:R-:W-:Y:S01]  /*2cf0*/  HMMA.16816.F32.BF16 R80, R8.reuse, R106, R44 ;  /* 0x0000006a0850723c */ /* 0x040fe2000004182c */
[----:B------:R-:W4:Y:S07]  /*2d00*/  LDSM.16.M88.4 R44, [R217+0x5800] ;  /* 0x00580000d92c783b */ /* 0x000f2e0000000200 */
[C---:B------:R-:W-:Y:S08]  /*2d10*/  HMMA.16816.F32.BF16 R92, R8.reuse, R100, R72 ;  /* 0x00000064085c723c */ /* 0x040ff00000041848 */
[C---:B------:R-:W-:Y:S01]  /*2d20*/  HMMA.16816.F32.BF16 R84, R8.reuse, R104, R48 ;  /* 0x000000680854723c */ /* 0x040fe20000041830 */
[----:B------:R-:W-:Y:S07]  /*2d30*/  LDSM.16.M88.4 R104, [R212+0x13100] ;  /* 0x01310000d468783b */ /* 0x000fee0000000200 */
[----:B------:R-:W-:Y:S01]  /*2d40*/  HMMA.16816.F32.BF16 R100, R8, R112, R40 ;  /* 0x000000700864723c */ /* 0x000fe20000041828 */
[----:B------:R-:W-:Y:S07]  /*2d50*/  LDSM.16.M88.4 R40, [R212+0x12100] ;  /* 0x01210000d428783b */ /* 0x000fee0000000200 */
[----:B-1----:R-:W-:Y:S01]  /*2d60*/  HMMA.16816.F32.BF16 R48, R20, R24, R16 ;  /* 0x000000181430723c */ /* 0x002fe20000041810 */
[----:B------:R-:W1:Y:S07]  /*2d70*/  LDSM.16.M88.4 R16, [R219+0x20100] ;  /* 0x02010000db10783b */ /* 0x000e6e0000000200 */
[C---:B------:R-:W-:Y:S01]  /*2d80*/  HMMA.16816.F32.BF16 R76, R8.reuse, R114, R36 ;  /* 0x00000072084c723c */ /* 0x040fe20000041824 */
[----:B------:R-:W5:Y:S04]  /*2d90*/  LDSM.16.M88.4 R36, [R212+0x12900] ;  /* 0x01290000d424783b */ /* 0x000f680000000200 */
[----:B------:R-:W-:Y:S03]  /*2da0*/  LDSM.16.M88.4 R112, [R212+0x14900] ;  /* 0x01490000d470783b */ /* 0x000fe60000000200 */
[C---:B------:R-:W-:Y:S08]  /*2db0*/  HMMA.16816.F32.BF16 R72, R8.reuse, R116, R32 ;  /* 0x000000740848723c */ /* 0x040ff00000041820 */
[----:B------:R-:W-:Y:S01]  /*2dc0*/  HMMA.16816.F32.BF16 R56, R8, R118, R28 ;  /* 0x000000760838723c */ /* 0x000fe2000004181c */
[----:B------:R-:W-:Y:S07]  /*2dd0*/  LDSM.16.M88.4 R116, [R212+0x13900] ;  /* 0x01390000d474783b */ /* 0x000fee0000000200 */
[C---:B------:R-:W-:Y:S01]  /*2de0*/  HMMA.16816.F32.BF16 R32, R20.reuse, R26, R12 ;  /* 0x0000001a1420723c */ /* 0x040fe2000004180c */
[----:B------:R-:W-:Y:S07]  /*2df0*/  LDSM.16.M88.4 R12, [R220+0x20100] ;  /* 0x02010000dc0c783b */ /* 0x000fee0000000200 */
[C---:B------:R-:W-:Y:S08]  /*2e00*/  HMMA.16816.F32.BF16 R28, R20.reuse, R108, R64 ;  /* 0x0000006c141c723c */ /* 0x040ff00000041840 */
[C---:B------:R-:W-:Y:S01]  /*2e10*/  HMMA.16816.F32.BF16 R24, R20.reuse, R110, R96 ;  /* 0x0000006e1418723c */ /* 0x040fe20000041860 */
[----:B------:R-:W1:Y:S07]  /*2e20*/  LDSM.16.M88.4 R108, [R212+0x14100] ;  /* 0x01410000d46c783b */ /* 0x000e6e0000000200 */
[C---:B--2---:R-:W-:Y:S01]  /*2e30*/  HMMA.16816.F32.BF16 R8, R20.reuse, R52, R92 ;  /* 0x000000341408723c */ /* 0x044fe2000004185c */
[----:B------:R-:W-:Y:S07]  /*2e40*/  LDSM.16.M88.4 R92, [R223+0x8000] ;  /* 0x00800000df5c783b */ /* 0x000fee0000000200 */
[C---:B------:R-:W-:Y:S08]  /*2e50*/  HMMA.16816.F32.BF16 R52, R20.reuse, R54, R88 ;  /* 0x000000361434723c */ /* 0x040ff00000041858 */
[C---:B---3--:R-:W-:Y:S08]  /*2e60*/  HMMA.16816.F32.BF16 R88, R20.reuse, R70, R80 ;  /* 0x000000461458723c */ /* 0x048ff00000041850 */
[C---:B------:R-:W-:Y:S01]  /*2e70*/  HMMA.16816.F32.BF16 R96, R20.reuse, R60, R100 ;  /* 0x0000003c1460723c */ /* 0x040fe20000041864 */
[----:B------:R-:W-:Y:S07]  /*2e80*/  LDSM.16.M88.4 R100, [R223+0x8800] ;  /* 0x00880000df64783b */ /* 0x000fee0000000200 */
[C---:B------:R-:W-:Y:S08]  /*2e90*/  HMMA.16816.F32.BF16 R80, R20.reuse, R62, R76 ;  /* 0x0000003e1450723c */ /* 0x040ff0000004184c */
[C---:B------:R-:W-:Y:S08]  /*2ea0*/  HMMA.16816.F32.BF16 R84, R20.reuse, R68, R84 ;  /* 0x000000441454723c */ /* 0x040ff00000041854 */
[C---:B----4-:R-:W-:Y:S08]  /*2eb0*/  HMMA.16816.F32.BF16 R76, R20.reuse, R44, R72 ;  /* 0x0000002c144c723c */ /* 0x050ff00000041848 */
[----:B------:R-:W-:Y:S01]  /*2ec0*/  HMMA.16816.F32.BF16 R72, R20, R46, R56 ;  /* 0x0000002e1448723c */ /* 0x000fe20000041838 */
[----:B------:R-:W2:Y:S07]  /*2ed0*/  LDSM.16.M88.4 R44, [R223+0x7000] ;  /* 0x00700000df2c783b */ /* 0x000eae0000000200 */
[C---:B-1----:R-:W-:Y:S08]  /*2ee0*/  HMMA.16816.F32.BF16 R64, R16.reuse, R40, R48 ;  /* 0x000000281040723c */ /* 0x042ff00000041830 */
[C---:B------:R-:W-:Y:S01]  /*2ef0*/  HMMA.16816.F32.BF16 R68, R16.reuse, R42, R32 ;  /* 0x0000002a1044723c */ /* 0x040fe20000041820 */
[----:B------:R-:W1:Y:S07]  /*2f00*/  LDSM.16.M88.4 R40, [R223+0x7800] ;  /* 0x00780000df28783b */ /* 0x000e6e0000000200 */
[C---:B-----5:R-:W-:Y:S08]  /*2f10*/  HMMA.16816.F32.BF16 R60, R16.reuse, R36, R28 ;  /* 0x00000024103c723c */ /* 0x060ff0000004181c */
[C---:B------:R-:W-:Y:S08]  /*2f20*/  HMMA.16816.F32.BF16 R48, R16.reuse, R38, R24 ;  /* 0x000000261030723c */ /* 0x040ff00000041818 */
[C---:B------:R-:W-:Y:S08]  /*2f30*/  HMMA.16816.F32.BF16 R32, R16.reuse, R106, R52 ;  /* 0x0000006a1020723c */ /* 0x040ff00000041834 */
[C---:B------:R-:W-:Y:S01]  /*2f40*/  HMMA.16816.F32.BF16 R36, R16.reuse, R104, R8 ;  /* 0x000000681024723c */ /* 0x040fe20000041808 */
[----:B------:R-:W3:Y:S04]  /*2f50*/  LDSM.16.M88.4 R8, [R222+0x20100] ;  /* 0x02010000de08783b */ /* 0x000ee80000000200 */
[----:B------:R-:W-:Y:S03]  /*2f60*/  LDSM.16.M88.4 R104, [R218+0x13900] ;  /* 0x01390000da68783b */ /* 0x000fe60000000200 */
[C---:B------:R-:W-:Y:S01]  /*2f70*/  HMMA.16816.F32.BF16 R20, R16.reuse, R108, R96 ;  /* 0x0000006c1014723c */ /* 0x040fe20000041860 */
[----:B------:R-:W4:Y:S07]  /*2f80*/  LDSM.16.M88.4 R96, [R218+0x13100] ;  /* 0x01310000da60783b */ /* 0x000f2e0000000200 */
[C---:B------:R-:W-:Y:S08]  /*2f90*/  HMMA.16816.F32.BF16 R28, R16.reuse, R116, R84 ;  /* 0x00000074101c723c */ /* 0x040ff00000041854 */
[C---:B------:R-:W-:Y:S01]  /*2fa0*/  HMMA.16816.F32.BF16 R24, R16.reuse, R118, R88 ;  /* 0x000000761018723c */ /* 0x040fe20000041858 */
[----:B------:R-:W-:Y:S07]  /*2fb0*/  LDSM.16.M88.4 R88, [R218+0x12900] ;  /* 0x01290000da58783b */ /* 0x000fee0000000200 */
[C---:B------:R-:W-:Y:S08]  /*2fc0*/  HMMA.16816.F32.BF16 R56, R16.reuse, R112, R76 ;  /* 0x000000701038723c */ /* 0x040ff0000004184c */
[C---:B------:R-:W-:Y:S01]  /*2fd0*/  HMMA.16816.F32.BF16 R52, R16.reuse, R110, R80 ;  /* 0x0000006e1034723c */ /* 0x040fe20000041850 */
[----:B------:R-:W-:Y:S07]  /*2fe0*/  LDSM.16.M88.4 R108, [R218+0x14100] ;  /* 0x01410000da6c783b */ /* 0x000fee0000000200 */
[----:B------:R-:W-:Y:S01]  /*2ff0*/  HMMA.16816.F32.BF16 R16, R16, R114, R72 ;  /* 0x000000721010723c */ /* 0x000fe20000041848 */
[----:B------:R-:W5:Y:S07]  /*3000*/  LDSM.16.M88.4 R112, [R218+0x14900] ;  /* 0x01490000da70783b */ /* 0x000f6e0000000200 */
[C---:B------:R-:W-:Y:S08]  /*3010*/  HMMA.16816.F32.BF16 R64, R12.reuse, R120, R64 ;  /* 0x000000780c40723c */ /* 0x040ff00000041840 */
[C---:B------:R-:W-:Y:S08]  /*3020*/  HMMA.16816.F32.BF16 R72, R12.reuse, R122, R68 ;  /* 0x0000007a0c48723c */ /* 0x040ff00000041844 */
[C---:B--2---:R-:W-:Y:S08]  /*3030*/  HMMA.16816.F32.BF16 R68, R12.reuse, R46, R32 ;  /* 0x0000002e0c44723c */ /* 0x044ff00000041820 */
[C---:B------:R-:W-:Y:S08]  /*3040*/  HMMA.16816.F32.BF16 R84, R12.reuse, R128, R60 ;  /* 0x000000800c54723c */ /* 0x040ff0000004183c */
[C---:B------:R-:W-:Y:S01]  /*3050*/  HMMA.16816.F32.BF16 R76, R12.reuse, R44, R36 ;  /* 0x0000002c0c4c723c */ /* 0x040fe20000041824 */
[----:B------:R-:W-:Y:S07]  /*3060*/  LDSM.16.M88.4 R36, [R217+0x6000] ;  /* 0x00600000d924783b */ /* 0x000fee0000000200 */
[C---:B------:R-:W-:Y:S08]  /*3070*/  HMMA.16816.F32.BF16 R32, R12.reuse, R92, R20 ;  /* 0x0000005c0c20723c */ /* 0x040ff00000041814 */
[C---:B-1----:R-:W-:Y:S08]  /*3080*/  HMMA.16816.F32.BF16 R60, R12.reuse, R40, R28 ;  /* 0x000000280c3c723c */ /* 0x042ff0000004181c */
[C---:B------:R-:W-:Y:S01]  /*3090*/  HMMA.16816.F32.BF16 R44, R12.reuse, R42, R24 ;  /* 0x0000002a0c2c723c */ /* 0x040fe20000041818 */
[----:B------:R-:W1:Y:S07]  /*30a0*/  LDSM.16.M88.4 R24, [R221+0x20100] ;  /* 0x02010000dd18783b */ /* 0x000e6e0000000200 */
[C---:B------:R-:W-:Y:S08]  /*30b0*/  HMMA.16816.F32.BF16 R20, R12.reuse, R100, R56 ;  /* 0x000000640c14723c */ /* 0x040ff00000041838 */
[C---:B------:R-:W-:Y:S08]  /*30c0*/  HMMA.16816.F32.BF16 R80, R12.reuse, R130, R48 ;  /* 0x000000820c50723c */ /* 0x040ff00000041830 */
[C---:B------:R-:W-:Y:S01]  /*30d0*/  HMMA.16816.F32.BF16 R28, R12.reuse, R94, R52 ;  /* 0x0000005e0c1c723c */ /* 0x040fe20000041834 */
[----:B------:R-:W2:Y:S07]  /*30e0*/  LDSM.16.M88.4 R52, [R217+0x6800] ;  /* 0x00680000d934783b */ /* 0x000eae0000000200 */
[----:B------:R-:W-:Y:S08]  /*30f0*/  HMMA.16816.F32.BF16 R16, R12, R102, R16 ;  /* 0x000000660c10723c */ /* 0x000ff00000041810 */
[C---:B---3--:R-:W-:Y:S08]  /*3100*/  HMMA.16816.F32.BF16 R12, R8.reuse, R124, R64 ;  /* 0x0000007c080c723c */ /* 0x048ff00000041840 */
[C---:B------:R-:W-:Y:S08]  /*3110*/  HMMA.16816.F32.BF16 R40, R8.reuse, R126, R72 ;  /* 0x0000007e0828723c */ /* 0x040ff00000041848 */
[C---:B----4-:R-:W-:Y:S08]  /*3120*/  HMMA.16816.F32.BF16 R64, R8.reuse, R96, R76 ;  /* 0x000000600840723c */ /* 0x050ff0000004184c */
[C---:B------:R-:W-:Y:S08]  /*3130*/  HMMA.16816.F32.BF16 R68, R8.reuse, R98, R68 ;  /* 0x000000620844723c */ /* 0x040ff00000041844 */
[C---:B------:R-:W-:Y:S01]  /*3140*/  HMMA.16816.F32.BF16 R72, R8.reuse, R104, R60 ;  /* 0x000000680848723c */ /* 0x040fe2000004183c */
[----:B------:R-:W-:Y:S07]  /*3150*/  LDSM.16.M88.4 R60, [R212+0x15100] ;  /* 0x01510000d43c783b */ /* 0x000fee0000000200 */
[C---:B-----5:R-:W-:Y:S01]  /*3160*/  HMMA.16816.F32.BF16 R96, R8.reuse, R112, R20 ;  /* 0x000000700860723c */ /* 0x060fe20000041814 */
[----:B------:R-:W3:Y:S07]  /*3170*/  LDSM.16.M88.4 R20, [R219+0x24100] ;  /* 0x02410000db14783b */ /* 0x000eee0000000200 */
[C---:B------:R-:W-:Y:S08]  /*3180*/  HMMA.16816.F32.BF16 R48, R8.reuse, R88, R84 ;  /* 0x000000580830723c */ /* 0x040ff00000041854 */
[C---:B------:R-:W-:Y:S01]  /*3190*/  HMMA.16816.F32.BF16 R56, R8.reuse, R90, R80 ;  /* 0x0000005a0838723c */ /* 0x040fe20000041850 */
[----:B------:R-:W-:Y:S07]  /*31a0*/  LDSM.16.M88.4 R80, [R217+0x9000] ;  /* 0x00900000d950783b */ /* 0x000fee0000000200 */
[C---:B------:R-:W-:Y:S08]  /*31b0*/  HMMA.16816.F32.BF16 R88, R8.reuse, R106, R44 ;  /* 0x0000006a0858723c */ /* 0x040ff0000004182c */
[C---:B------:R-:W-:Y:S01]  /*31c0*/  HMMA.16816.F32.BF16 R104, R8.reuse, R108, R32 ;  /* 0x0000006c0868723c */ /* 0x040fe20000041820 */
[----:B------:R-:W4:Y:S07]  /*31d0*/  LDSM.16.M88.4 R32, [R217+0x7000] ;  /* 0x00700000d920783b */ /* 0x000f2e0000000200 */
[C---:B------:R-:W-:Y:S08]  /*31e0*/  HMMA.16816.F32.BF16 R108, R8.reuse, R110, R28 ;  /* 0x0000006e086c723c */ /* 0x040ff0000004181c */
[----:B------:R-:W-:Y:S01]  /*31f0*/  HMMA.16816.F32.BF16 R112, R8, R114, R16 ;  /* 0x000000720870723c */ /* 0x000fe20000041810 */
[----:B------:R-:W-:Y:S07]  /*3200*/  LDSM.16.M88.4 R16, [R220+0x24100] ;  /* 0x02410000dc10783b */ /* 0x000fee0000000200 */
[C---:B-1----:R-:W-:Y:S01]  /*3210*/  HMMA.16816.F32.BF16 R8, R24.reuse, R36, R12 ;  /* 0x000000241808723c */ /* 0x042fe2000004180c */
[----:B------:R-:W-:Y:S07]  /*3220*/  LDSM.16.M88.4 R12, [R222+0x24100] ;  /* 0x02410000de0c783b */ /* 0x000fee0000000200 */
[C---:B------:R-:W-:Y:S01]  /*3230*/  HMMA.16816.F32.BF16 R28, R24.reuse, R38, R40 ;  /* 0x00000026181c723c */ /* 0x040fe20000041828 */
[----:B------:R-:W1:Y:S04]  /*3240*/  LDSM.16.M88.4 R40, [R223+0x9000] ;  /* 0x00900000df28783b */ /* 0x000e680000000200 */
[----:B------:R-:W5:Y:S03]  /*3250*/  LDSM.16.M88.4 R36, [R217+0x7800] ;  /* 0x00780000d924783b */ /* 0x000f660000000200 */
[----:B--2---:R-:W-:Y:S01]  /*3260*/  HMMA.16816.F32.BF16 R44, R24, R52, R48 ;  /* 0x00000034182c723c */ /* 0x004fe20000041830 */
[----:B------:R-:W2:Y:S07]  /*3270*/  LDSM.16.M88.4 R48, [R212+0x15900] ;  /* 0x01590000d430783b */ /* 0x000eae0000000200 */
[----:B---3--:R-:W-:Y:S08]  /*3280*/  HMMA.16816.F32.BF16 R8, R20, R60, R8 ;  /* 0x0000003c1408723c */ /* 0x008ff00000041808 */
[C---:B----4-:R-:W-:Y:S01]  /*3290*/  HMMA.16816.F32.BF16 R84, R24.reuse, R32, R64 ;  /* 0x000000201854723c */ /* 0x050fe20000041840 */
[----:B------:R-:W3:Y:S07]  /*32a0*/  LDSM.16.M88.4 R64, [R218+0x15100] ;  /* 0x01510000da40783b */ /* 0x000eee0000000200 */
[----:B------:R-:W-:Y:S01]  /*32b0*/  HMMA.16816.F32.BF16 R92, R24, R34, R68 ;  /* 0x00000022185c723c */ /* 0x000fe20000041844 */
[----:B------:R-:W-:Y:S07]  /*32c0*/  LDSM.16.M88.4 R68, [R218+0x15900] ;  /* 0x01590000da44783b */ /* 0x000fee0000000200 */
[----:B------:R-:W-:Y:S01]  /*32d0*/  HMMA.16816.F32.BF16 R32, R20, R62, R28 ;  /* 0x0000003e1420723c */ /* 0x000fe2000004181c */
[----:B------:R-:W4:Y:S07]  /*32e0*/  LDSM.16.M88.4 R60, [R223+0x9800] ;  /* 0x00980000df3c783b */ /* 0x000f2e0000000200 */
[----:B-1----:R-:W-:Y:S01]  /*32f0*/  HMMA.16816.F32.BF16 R28, R16, R40, R8 ;  /* 0x00000028101c723c */ /* 0x002fe20000041808 */
[----:B------:R-:W-:Y:S07]  /*3300*/  LDSM.16.M88.4 R8, [R221+0x24100] ;  /* 0x02410000dd08783b */ /* 0x000fee0000000200 */
[C---:B------:R-:W-:Y:S01]  /*3310*/  HMMA.16816.F32.BF16 R76, R24.reuse, R54, R56 ;  /* 0x00000036184c723c */ /* 0x040fe20000041838 */
[----:B------:R-:W1:Y:S04]  /*3320*/  LDSM.16.M88.4 R56, [R217+0x8000] ;  /* 0x00800000d938783b */ /* 0x000e680000000200 */
[----:B------:R-:W1:Y:S03]  /*3330*/  LDSM.16.M88.4 R52, [R217+0x8800] ;  /* 0x00880000d934783b */ /* 0x000e660000000200 */
[----:B-----5:R-:W-:Y:S01]  /*3340*/  HMMA.16816.F32.BF16 R100, R24, R36, R72 ;  /* 0x000000241864723c */ /* 0x020fe20000041848 */
[----:B------:R-:W5:Y:S07]  /*3350*/  LDSM.16.M88.4 R72, [R212+0x16100] ;  /* 0x01610000d448783b */ /* 0x000f6e0000000200 */
[----:B------:R-:W-:Y:S08]  /*3360*/  HMMA.16816.F32.BF16 R32, R16, R42, R32 ;  /* 0x0000002a1020723c */ /* 0x000ff00000041820 */
[----:B------:R-:W-:Y:S08]  /*3370*/  HMMA.16816.F32.BF16 R88, R24, R38, R88 ;  /* 0x000000261858723c */ /* 0x000ff00000041858 */
[----:B--2---:R-:W-:Y:S08]  /*3380*/  HMMA.16816.F32.BF16 R36, R20, R48, R44 ;  /* 0x000000301424723c */ /* 0x004ff0000004182c */
[----:B---3--:R-:W-:Y:S08]  /*3390*/  HMMA.16816.F32.BF16 R28, R12, R64, R28 ;  /* 0x000000400c1c723c */ /* 0x008ff0000004181c */
[----:B------:R-:W-:Y:S01]  /*33a0*/  HMMA.16816.F32.BF16 R44, R20, R50, R76 ;  /* 0x00000032142c723c */ /* 0x000fe2000004184c */
[----:B------:R-:W-:Y:S07]  /*33b0*/  LDSM.16.M88.4 R76, [R212+0x17100] ;  /* 0x01710000d44c783b */ /* 0x000fee0000000200 */
[----:B------:R-:W-:Y:S01]  /*33c0*/  HMMA.16816.F32.BF16 R32, R12, R66, R32 ;  /* 0x000000420c20723c */ /* 0x000fe20000041820 */
[----:B------:R-:W2:Y:S07]  /*33d0*/  LDSM.16.M88.4 R64, [R223+0xa000] ;  /* 0x00a00000df40783b */ /* 0x000eae0000000200 */
[----:B----4-:R-:W-:Y:S08]  /*33e0*/  HMMA.16816.F32.BF16 R36, R16, R60, R36 ;  /* 0x0000003c1024723c */ /* 0x010ff00000041824 */
[C---:B-1----:R-:W-:Y:S08]  /*33f0*/  HMMA.16816.F32.BF16 R104, R24.reuse, R56, R104 ;  /* 0x000000381868723c */ /* 0x042ff00000041868 */
[C---:B------:R-:W-:Y:S01]  /*3400*/  HMMA.16816.F32.BF16 R108, R24.reuse, R58, R108 ;  /* 0x0000003a186c723c */ /* 0x040fe2000004186c */
[----:B------:R-:W1:Y:S07]  /*3410*/  LDSM.16.M88.4 R56, [R217+0x9800] ;  /* 0x00980000d938783b */ /* 0x000e6e0000000200 */
[----:B------:R-:W-:Y:S08]  /*3420*/  HMMA.16816.F32.BF16 R96, R24, R52, R96 ;  /* 0x000000341860723c */ /* 0x000ff00000041860 */
[----:B------:R-:W-:Y:S08]  /*3430*/  HMMA.16816.F32.BF16 R48, R8, R80, R28 ;  /* 0x000000500830723c */ /* 0x000ff0000004181c */
[----:B------:R-:W-:Y:S08]  /*3440*/  HMMA.16816.F32.BF16 R112, R24, R54, R112 ;  /* 0x000000361870723c */ /* 0x000ff00000041870 */
[----:B-----5:R-:W-:Y:S01]  /*3450*/  HMMA.16816.F32.BF16 R24, R20, R72, R84 ;  /* 0x000000481418723c */ /* 0x020fe20000041854 */
[----:B------:R-:W3:Y:S07]  /*3460*/  LDSM.16.M88.4 R84, [R212+0x16900] ;  /* 0x01690000d454783b */ /* 0x000eee0000000200 */
[----:B------:R-:W-:Y:S01]  /*3470*/  HMMA.16816.F32.BF16 R44, R16, R62, R44 ;  /* 0x0000003e102c723c */ /* 0x000fe2000004182c */
[----:B------:R-:W4:Y:S01]  /*3480*/  LDSM.16.M88.4 R60, [R218+0x16100] ;  /* 0x01610000da3c783b */ /* 0x000f220000000200 */
[----:B------:R-:W-:-:S04]  /*3490*/  FMUL.FTZ R0, R48, c[0x0][0x320] ;  /* 0x0000c80030007a20 */ /* 0x000fc80000410000 */
[----:B------:R5:W1:Y:S02]  /*34a0*/  MUFU.TANH R120, R0 ;  /* 0x0000000000787308 */ /* 0x000a640000002400 */
[----:B------:R-:W-:Y:S08]  /*34b0*/  HMMA.16816.F32.BF16 R40, R12, R68, R36 ;  /* 0x000000440c28723c */ /* 0x000ff00000041824 */
[----:B------:R-:W-:Y:S01]  /*34c0*/  HMMA.16816.F32.BF16 R32, R8, R82, R32 ;  /* 0x000000520820723c */ /* 0x000fe20000041820 */
[----:B------:R-:W-:Y:S01]  /*34d0*/  LDSM.16.M88.4 R80, [R217+0xa000] ;  /* 0x00a00000d950783b */ /* 0x000fe20000000200 */
[----:B-----5:R-:W-:-:S06]  /*34e0*/  FMUL.FTZ R0, R49, c[0x0][0x320] ;  /* 0x0000c80031007a20 */ /* 0x020fcc0000410000 */
[----:B------:R-:W-:Y:S01]  /*34f0*/  HMMA.16816.F32.BF16 R36, R20, R74, R92 ;  /* 0x0000004a1424723c */ /* 0x000fe2000004185c */
[----:B------:R-:W-:Y:S01]  /*3500*/  LDSM.16.M88.4 R72, [R217+0xa800] ;  /* 0x00a80000d948783b */ /* 0x000fe20000000200 */
[----:B------:R5:W1:Y:S06]  /*3510*/  MUFU.TANH R119, R0 ;  /* 0x0000000000777308 */ /* 0x000a6c0000002400 */
[----:B--2---:R-:W-:Y:S08]  /*3520*/  HMMA.16816.F32.BF16 R28, R16, R64, R24 ;  /* 0x00000040101c723c */ /* 0x004ff00000041818 */
[----:B------:R-:W-:Y:S01]  /*3530*/  HMMA.16816.F32.BF16 R24, R12, R70, R44 ;  /* 0x000000460c18723c */ /* 0x000fe2000004182c */
[----:B------:R-:W2:Y:S01]  /*3540*/  LDSM.16.M88.4 R68, [R223+0xa800] ;  /* 0x00a80000df44783b */ /* 0x000ea20000000200 */
[----:B-----5:R-:W-:-:S04]  /*3550*/  FMUL.FTZ R0, R50, c[0x0][0x320] ;  /* 0x0000c80032007a20 */ /* 0x020fc80000410000 */
[----:B------:R5:W2:Y:S02]  /*3560*/  MUFU.TANH R118, R0 ;  /* 0x0000000000767308 */ /* 0x000aa40000002400 */
[----:B-1----:R-:W-:Y:S08]  /*3570*/  HMMA.16816.F32.BF16 R52, R8, R56, R40 ;  /* 0x000000380834723c */ /* 0x002ff00000041828 */
[----:B------:R-:W-:Y:S01]  /*3580*/  HMMA.16816.F32.BF16 R44, R16, R66, R36 ;  /* 0x00000042102c723c */ /* 0x000fe20000041824 */
[----:B------:R-:W-:Y:S01]  /*3590*/  LDSM.16.M88.4 R64, [R212+0x17900] ;  /* 0x01790000d440783b */ /* 0x000fe20000000200 */
[----:B-----5:R-:W-:-:S06]  /*35a0*/  FMUL.FTZ R0, R51, c[0x0][0x320] ;  /* 0x0000c80033007a20 */ /* 0x020fcc0000410000 */
[----:B---3--:R-:W-:Y:S01]  /*35b0*/  HMMA.16816.F32.BF16 R48, R20, R84, R100 ;  /* 0x000000541430723c */ /* 0x008fe20000041864 */
[----:B------:R1:W3:Y:S07]  /*35c0*/  MUFU.TANH R117, R0 ;  /* 0x0000000000757308 */ /* 0x0002ee0000002400 */
[----:B----4-:R-:W-:Y:S08]  /*35d0*/  HMMA.16816.F32.BF16 R40, R12, R60, R28 ;  /* 0x0000003c0c28723c */ /* 0x010ff0000004181c */
[----:B------:R-:W-:Y:S01]  /*35e0*/  HMMA.16816.F32.BF16 R24, R8, R58, R24 ;  /* 0x0000003a0818723c */ /* 0x000fe20000041818 */
[----:B------:R-:W4:Y:S01]  /*35f0*/  LDSM.16.M88.4 R56, [R218+0x16900] ;  /* 0x01690000da38783b */ /* 0x000f220000000200 */
[----:B-1----:R-:W-:-:S04]  /*3600*/  FMUL.FTZ R0, R32, c[0x0][0x320] ;  /* 0x0000c80020007a20 */ /* 0x002fc80000410000 */
[----:B------:R1:W1:Y:S02]  /*3610*/  MUFU.TANH R116, R0 ;  /* 0x0000000000747308 */ /* 0x0002640000002400 */
[----:B------:R-:W-:Y:S08]  /*3620*/  HMMA.16816.F32.BF16 R36, R20, R86, R88 ;  /* 0x000000561424723c */ /* 0x000ff00000041858 */
[----:B------:R-:W-:Y:S01]  /*3630*/  HMMA.16816.F32.BF16 R28, R12, R62, R44 ;  /* 0x0000003e0c1c723c */ /* 0x000fe2000004182c */
[----:B------:R-:W5:Y:S01]  /*3640*/  LDSM.16.M88.4 R60, [R223+0xb000] ;  /* 0x00b00000df3c783b */ /* 0x000f620000000200 */
[----:B-1----:R-:W-:-:S06]  /*3650*/  FMUL.FTZ R0, R33, c[0x0][0x320] ;  /* 0x0000c80021007a20 */ /* 0x002fcc0000410000 */
[----:B------:R-:W-:Y:S01]  /*3660*/  HMMA.16816.F32.BF16 R44, R20, R76, R104 ;  /* 0x0000004c142c723c */ /* 0x000fe20000041868 */
[----:B------:R1:W1:Y:S02]  /*3670*/  MUFU.TANH R95, R0 ;  /* 0x00000000005f7308 */ /* 0x0002640000002400 */
[----:B-1----:R-:W-:-:S06]  /*3680*/  FMUL.FTZ R0, R34, c[0x0][0x320] ;  /* 0x0000c80022007a20 */ /* 0x002fcc0000410000 */
[----:B------:R1:W1:Y:S02]  /*3690*/  MUFU.TANH R94, R0 ;  /* 0x00000000005e7308 */ /* 0x0002640000002400 */
[----:B-1----:R-:W-:Y:S02]  /*36a0*/  FMUL.FTZ R0, R35, c[0x0][0x320] ;  /* 0x0000c80023007a20 */ /* 0x002fe40000410000 */
[----:B--2---:R-:W-:Y:S04]  /*36b0*/  HMMA.16816.F32.BF16 R32, R16, R68, R48 ;  /* 0x000000441020723c */ /* 0x004fe80000041830 */
[----:B------:R1:W2:Y:S04]  /*36c0*/  MUFU.TANH R93, R0 ;  /* 0x00000000005d7308 */ /* 0x0002a80000002400 */
[----:B------:R-:W-:Y:S08]  /*36d0*/  HMMA.16816.F32.BF16 R48, R8, R80, R40 ;  /* 0x000000500830723c */ /* 0x000ff00000041828 */
[----:B------:R-:W-:Y:S01]  /*36e0*/  HMMA.16816.F32.BF16 R40, R16, R70, R36 ;  /* 0x000000461028723c */ /* 0x000fe20000041824 */
[----:B------:R-:W-:Y:S01]  /*36f0*/  LDSM.16.M88.4 R68, [R217+0xb000] ;  /* 0x00b00000d944783b */ /* 0x000fe20000000200 */
[----:B-1----:R-:W-:-:S04]  /*3700*/  FMUL.FTZ R0, R52, c[0x0][0x320] ;  /* 0x0000c80034007a20 */ /* 0x002fc80000410000 */
[----:B------:R1:W1:Y:S02]  /*3710*/  MUFU.TANH R92, R0 ;  /* 0x00000000005c7308 */ /* 0x0002640000002400 */
[----:B----4-:R-:W-:Y:S08]  /*3720*/  HMMA.16816.F32.BF16 R36, R12, R56, R32 ;  /* 0x000000380c24723c */ /* 0x010ff00000041820 */
[----:B------:R-:W-:Y:S01]  /*3730*/  HMMA.16816.F32.BF16 R32, R20, R78, R108 ;  /* 0x0000004e1420723c */ /* 0x000fe2000004186c */
[----:B-1----:R-:W-:-:S07]  /*3740*/  FMUL.FTZ R0, R53, c[0x0][0x320] ;  /* 0x0000c80035007a20 */ /* 0x002fce0000410000 */
[----:B------:R-:W-:Y:S01]  /*3750*/  HMMA.16816.F32.BF16 R40, R12, R58, R40 ;  /* 0x0000003a0c28723c */ /* 0x000fe20000041828 */
[----:B------:R-:W-:Y:S01]  /*3760*/  LDSM.16.M88.4 R56, [R223+0xb800] ;  /* 0x00b80000df38783b */ /* 0x000fe20000000200 */
[----:B------:R1:W4:Y:S11]  /*3770*/  MUFU.TANH R89, R0 ;  /* 0x0000000000597308 */ /* 0x0003360000002400 */
[----:B------:R-:W-:Y:S03]  /*3780*/  @!UPT UIADD3 URZ, URZ, URZ, URZ ;  /* 0x0000003f3f3ff290 */ /* 0x000fe6000fffe03f */
[----:B-----5:R-:W-:Y:S01]  /*3790*/  HMMA.16816.F32.BF16 R32, R16, R62, R32 ;  /* 0x0000003e1020723c */ /* 0x020fe20000041820 */
[----:B-1----:R-:W-:-:S04]  /*37a0*/  FMUL.FTZ R0, R54, c[0x0][0x320] ;  /* 0x0000c80036007a20 */ /* 0x002fc80000410000 */
[----:B------:R1:W1:Y:S03]  /*37b0*/  MUFU.TANH R88, R0 ;  /* 0x0000000000587308 */ /* 0x0002660000002400 */
[----:B------:R-:W-:Y:S01]  /*37c0*/  HMMA.16816.F32.BF16 R40, R8, R74, R40 ;  /* 0x0000004a0828723c */ /* 0x000fe20000041828 */
[----:B-1----:R-:W-:Y:S02]  /*37d0*/  FMUL.FTZ R0, R55, c[0x0][0x320] ;  /* 0x0000c80037007a20 */ /* 0x002fe40000410000 */
[----:B------:R-:W1:Y:S02]  /*37e0*/  LDSM.16.M88.4 R52, [R218+0x17100] ;  /* 0x01710000da34783b */ /* 0x000e640000000200 */
[----:B------:R5:W1:Y:S11]  /*37f0*/  MUFU.TANH R87, R0 ;  /* 0x0000000000577308 */ /* 0x000a760000002400 */
[----:B------:R-:W-:Y:S08]  /*3800*/  @!UPT UIADD3 URZ, URZ, URZ, URZ ;  /* 0x0000003f3f3ff290 */ /* 0x000ff0000fffe03f */
[----:B------:R-:W-:Y:S02]  /*3810*/  FMUL.FTZ R43, R43, c[0x0][0x320] ;  /* 0x0000c8002b2b7a20 */ /* 0x000fe40000410000 */
[----:B------:R-:W-:Y:S02]  /*3820*/  FMUL.FTZ R41, R41, c[0x0][0x320] ;  /* 0x0000c80029297a20 */ /* 0x000fe40000410000 */
[----:B------:R-:W-:Y:S02]  /*3830*/  FMUL.FTZ R40, R40, c[0x0][0x320] ;  /* 0x0000c80028287a20 */ /* 0x000fe40000410000 */
[----:B-----5:R-:W-:-:S04]  /*3840*/  FMUL.FTZ R0, R24, c[0x0][0x320] ;  /* 0x0000c80018007a20 */ /* 0x020fc80000410000 */
[----:B------:R5:W1:Y:S02]  /*3850*/  MUFU.TANH R86, R0 ;  /* 0x0000000000567308 */ /* 0x000a640000002400 */
[----:B-----5:R-:W-:Y:S01]  /*3860*/  FMUL.FTZ R0, R25, c[0x0][0x320] ;  /* 0x0000c80019007a20 */ /* 0x020fe20000410000 */
[----:B-1----:R-:W-:Y:S05]  /*3870*/  HMMA.16816.F32.BF16 R32, R12, R54, R32 ;  /* 0x000000360c20723c */ /* 0x002fea0000041820 */
[----:B------:R1:W1:Y:S02]  /*3880*/  MUFU.TANH R85, R0 ;  /* 0x0000000000557308 */ /* 0x0002640000002400 */
[----:B-1----:R-:W-:-:S06]  /*3890*/  FMUL.FTZ R0, R26, c[0x0][0x320] ;  /* 0x0000c8001a007a20 */ /* 0x002fcc0000410000 */
[----:B------:R1:W1:Y:S02]  /*38a0*/  MUFU.TANH R84, R0 ;  /* 0x0000000000547308 */ /* 0x0002640000002400 */
[----:B-1----:R-:W-:Y:S02]  /*38b0*/  FMUL.FTZ R0, R27, c[0x0][0x320] ;  /* 0x0000c8001b007a20 */ /* 0x002fe40000410000 */
[----:B------:R-:W-:Y:S04]  /*38c0*/  HMMA.16816.F32.BF16 R24, R8, R82, R28 ;  /* 0x000000520818723c */ /* 0x000fe8000004181c */
[----:B------:R1:W1:Y:S04]  /*38d0*/  MUFU.TANH R81, R0 ;  /* 0x0000000000517308 */ /* 0x0002680000002400 */
[----:B------:R-:W-:Y:S08]  /*38e0*/  HMMA.16816.F32.BF16 R28, R16, R60, R44 ;  /* 0x0000003c101c723c */ /* 0x000ff0000004182c */
[----:B------:R-:W-:Y:S01]  /*38f0*/  HMMA.16816.F32.BF16 R44, R8, R72, R36 ;  /* 0x00000048082c723c */ /* 0x000fe20000041824 */
[----:B-1----:R-:W-:-:S04]  /*3900*/  FMUL.FTZ R0, R48, c[0x0][0x320] ;  /* 0x0000c80030007a20 */ /* 0x002fc80000410000 */
[----:B------:R1:W1:Y:S03]  /*3910*/  MUFU.TANH R80, R0 ;  /* 0x0000000000507308 */ /* 0x0002660000002400 */
[C---:B------:R-:W-:Y:S08]  /*3920*/  HMMA.16816.F32.BF16 R36, R20.reuse, R64, R96 ;  /* 0x000000401424723c */ /* 0x040ff00000041860 */
[----:B------:R-:W-:Y:S01]  /*3930*/  HMMA.16816.F32.BF16 R20, R20, R66, R112 ;  /* 0x000000421414723c */ /* 0x000fe20000041870 */
[----:B-1----:R-:W-:-:S07]  /*3940*/  FMUL.FTZ R0, R49, c[0x0][0x320] ;  /* 0x0000c80031007a20 */ /* 0x002fce0000410000 */
[----:B------:R-:W-:Y:S01]  /*3950*/  HMMA.16816.F32.BF16 R28, R12, R52, R28 ;  /* 0x000000340c1c723c */ /* 0x000fe2000004181c */
[----:B------:R1:W1:Y:S02]  /*3960*/  MUFU.TANH R78, R0 ;  /* 0x00000000004e7308 */ /* 0x0002640000002400 */
[----:B-1----:R-:W-:-:S06]  /*3970*/  FMUL.FTZ R0, R50, c[0x0][0x320] ;  /* 0x0000c80032007a20 */ /* 0x002fcc0000410000 */
[----:B------:R1:W1:Y:S11]  /*3980*/  MUFU.TANH R77, R0 ;  /* 0x00000000004d7308 */ /* 0x0002760000002400 */
[----:B------:R-:W-:Y:S04]  /*3990*/  @!UPT UIADD3 URZ, URZ, URZ, URZ ;  /* 0x0000003f3f3ff290 */ /* 0x000fe8000fffe03f */
[----:B------:R-:W-:Y:S01]  /*39a0*/  HMMA.16816.F32.BF16 R28, R8, R68, R28 ;  /* 0x00000044081c723c */ /* 0x000fe2000004181c */
[----:B-1----:R-:W-:Y:S02]  /*39b0*/  FMUL.FTZ R0, R51, c[0x0][0x320] ;  /* 0x0000c80033007a20 */ /* 0x002fe40000410000 */
[----:B------:R-:W1:Y:S02]  /*39c0*/  LDSM.16.M88.4 R48, [R218+0x17900] ;  /* 0x01790000da30783b */ /* 0x000e640000000200 */
[----:B------:R5:W1:Y:S02]  /*39d0*/  MUFU.TANH R76, R0 ;  /* 0x00000000004c7308 */ /* 0x000a640000002400 */
[----:B-----5:R-:W-:-:S06]  /*39e0*/  FMUL.FTZ R0, R24, c[0x0][0x320] ;  /* 0x0000c80018007a20 */ /* 0x020fcc0000410000 */
[----:B------:R5:W1:Y:S02]  /*39f0*/  MUFU.TANH R72, R0 ;  /* 0x0000000000487308 */ /* 0x000a640000002400 */
[----:B-----5:R-:W-:-:S06]  /*3a00*/  FMUL.FTZ R0, R25, c[0x0][0x320] ;  /* 0x0000c80019007a20 */ /* 0x020fcc0000410000 */
[----:B------:R5:W1:Y:S02]  /*3a10*/  MUFU.TANH R64, R0 ;  /* 0x0000000000407308 */ /* 0x000a640000002400 */
[----:B-----5:R-:W-:-:S06]  /*3a20*/  FMUL.FTZ R0, R26, c[0x0][0x320] ;  /* 0x0000c8001a007a20 */ /* 0x020fcc0000410000 */
[----:B------:R5:W1:Y:S02]  /*3a30*/  MUFU.TANH R63, R0 ;  /* 0x00000000003f7308 */ /* 0x000a640000002400 */
[----:B-----5:R-:W-:Y:S02]  /*3a40*/  FMUL.FTZ R0, R27, c[0x0][0x320] ;  /* 0x0000c8001b007a20 */ /* 0x020fe40000410000 */
[----:B------:R-:W-:Y:S01]  /*3a50*/  HMMA.16816.F32.BF16 R24, R16, R56, R36 ;  /* 0x000000381018723c */ /* 0x000fe20000041824 */
[----:B------:R-:W5:Y:S03]  /*3a60*/  LDSM.16.M88.4 R36, [R217+0xb800] ;  /* 0x00b80000d924783b */ /* 0x000f660000000200 */
[----:B------:R1:W1:Y:S01]  /*3a70*/  MUFU.TANH R62, R0 ;  /* 0x00000000003e7308 */ /* 0x0002620000002400 */
[----:B------:R-:W-:-:S04]  /*3a80*/  DEPBAR.LE SB0, 0x0 ;  /* 0x000080000000791a */ /* 0x000fc80000000000 */
[----:B------:R-:W-:Y:S01]  /*3a90*/  HMMA.16816.F32.BF16 R16, R16, R58, R20 ;  /* 0x0000003a1010723c */ /* 0x000fe20000041814 */
[----:B-1----:R-:W-:Y:S02]  /*3aa0*/  FMUL.FTZ R0, R44, c[0x0][0x320] ;  /* 0x0000c8002c007a20 */ /* 0x002fe40000410000 */
[----:B------:R-:W1:Y:S11]  /*3ab0*/  MUFU.TANH R44, R43 ;  /* 0x0000002b002c7308 */ /* 0x000e760000002400 */
[----:B------:R-:W-:Y:S01]  /*3ac0*/  @!UPT UIADD3 URZ, URZ, URZ, URZ ;  /* 0x0000003f3f3ff290 */ /* 0x000fe2000fffe03f */
[C---:B------:R-:W-:Y:S01]  /*3ad0*/  HMMA.16816.F32.BF16 R20, R12.reuse, R48, R24 ;  /* 0x000000300c14723c */ /* 0x040fe20000041818 */
[----:B------:R1:W1:Y:S08]  /*3ae0*/  MUFU.TANH R61, R0 ;  /* 0x00000000003d7308 */ /* 0x0002700000002400 */
[----:B------:R-:W-:Y:S08]  /*3af0*/  HMMA.16816.F32.BF16 R12, R12, R50, R16 ;  /* 0x000000320c0c723c */ /* 0x000ff00000041810 */
[----:B------:R-:W-:Y:S01]  /*3b00*/  HMMA.16816.F32.BF16 R24, R8, R70, R32 ;  /* 0x000000460818723c */ /* 0x000fe20000041820 */
[----:B-1----:R-:W-:-:S04]  /*3b10*/  FMUL.FTZ R0, R45, c[0x0][0x320] ;  /* 0x0000c8002d007a20 */ /* 0x002fc80000410000 */
[----:B------:R1:W1:Y:S03]  /*3b20*/  MUFU.TANH R60, R0 ;  /* 0x00000000003c7308 */ /* 0x0002660000002400 */
[C---:B-----5:R-:W-:Y:S08]  /*3b30*/  HMMA.16816.F32.BF16 R16, R8.reuse, R36, R20 ;  /* 0x000000240810723c */ /* 0x060ff00000041814 */
[----:B------:R-:W-:Y:S01]  /*3b40*/  HMMA.16816.F32.BF16 R8, R8, R38, R12 ;  /* 0x000000260808723c */ /* 0x000fe2000004180c */
[----:B-1----:R-:W-:-:S02]  /*3b50*/  FMUL.FTZ R0, R46, c[0x0][0x320] ;  /* 0x0000c8002e007a20 */ /* 0x002fc40000410000 */
[----:B------:R-:W1:Y:S05]  /*3b60*/  MUFU.TANH R46, R41 ;  /* 0x00000029002e7308 */ /* 0x000e6a0000002400 */
[----:B------:R-:W-:Y:S02]  /*3b70*/  FMUL.FTZ R27, R27, c[0x0][0x320] ;  /* 0x0000c8001b1b7a20 */ /* 0x000fe40000410000 */
[----:B------:R-:W-:Y:S02]  /*3b80*/  FMUL.FTZ R24, R24, c[0x0][0x320] ;  /* 0x0000c80018187a20 */ /* 0x000fe40000410000 */
[----:B------:R-:W-:Y:S02]  /*3b90*/  FMUL.FTZ R25, R25, c[0x0][0x320] ;  /* 0x0000c80019197a20 */ /* 0x000fe40000410000 */
[----:B------:R-:W-:Y:S01]  /*3ba0*/  FMUL.FTZ R26, R26, c[0x0][0x320] ;  /* 0x0000c8001a1a7a20 */ /* 0x000fe20000410000 */
[----:B------:R5:W1:Y:S01]  /*3bb0*/  MUFU.TANH R53, R0 ;  /* 0x0000000000357308 */ /* 0x000a620000002400 */
[----:B------:R-:W-:-:S02]  /*3bc0*/  FMUL.FTZ R16, R16, c[0x0][0x320] ;  /* 0x0000c80010107a20 */ /* 0x000fc40000410000 */
[----:B------:R-:W-:Y:S02]  /*3bd0*/  FMUL.FTZ R17, R17, c[0x0][0x320] ;  /* 0x0000c80011117a20 */ /* 0x000fe40000410000 */
[----:B------:R-:W-:Y:S02]  /*3be0*/  FMUL.FTZ R18, R18, c[0x0][0x320] ;  /* 0x0000c80012127a20 */ /* 0x000fe40000410000 */
[----:B------:R-:W-:Y:S01]  /*3bf0*/  FMUL.FTZ R19, R19, c[0x0][0x320] ;  /* 0x0000c80013137a20 */ /* 0x000fe20000410000 */
[----:B------:R-:W1:Y:S01]  /*3c00*/  MUFU.TANH R32, R27 ;  /* 0x0000001b00207308 */ /* 0x000e620000002400 */
[----:B------:R-:W-:Y:S02]  /*3c10*/  FMUL.FTZ R8, R8, c[0x0][0x320] ;  /* 0x0000c80008087a20 */ /* 0x000fe40000410000 */
[----:B------:R-:W-:Y:S02]  /*3c20*/  FMUL.FTZ R9, R9, c[0x0][0x320] ;  /* 0x0000c80009097a20 */ /* 0x000fe40000410000 */
[----:B------:R-:W-:-:S02]  /*3c30*/  FMUL.FTZ R10, R10, c[0x0][0x320] ;  /* 0x0000c8000a0a7a20 */ /* 0x000fc40000410000 */
[----:B------:R-:W-:Y:S01]  /*3c40*/  FMUL.FTZ R11, R11, c[0x0][0x320] ;  /* 0x0000c8000b0b7a20 */ /* 0x000fe20000410000 */
[----:B------:R-:W1:Y:S01]  /*3c50*/  MUFU.TANH R35, R24 ;  /* 0x0000001800237308 */ /* 0x000e620000002400 */
[----:B-----5:R-:W-:-:S07]  /*3c60*/  FMUL.FTZ R0, R47, c[0x0][0x320] ;  /* 0x0000c8002f007a20 */ /* 0x020fce0000410000 */
[----:B------:R5:W1:Y:S08]  /*3c70*/  MUFU.TANH R52, R0 ;  /* 0x0000000000347308 */ /* 0x000a700000002400 */
[----:B------:R-:W1:Y:S01]  /*3c80*/  MUFU.TANH R47, R40 ;  /* 0x00000028002f7308 */ /* 0x000e620000002400 */
[----:B-----5:R-:W-:-:S07]  /*3c90*/  FMUL.FTZ R0, R42, c[0x0][0x320] ;  /* 0x0000c8002a007a20 */ /* 0x020fce0000410000 */
[----:B------:R-:W1:Y:S08]  /*3ca0*/  MUFU.TANH R34, R25 ;  /* 0x0000001900227308 */ /* 0x000e700000002400 */
        /* <DEDUP_REMOVED lines=13> */
[----:B------:R1:W1:Y:S01]  /*3d80*/  MUFU.TANH R29, R10 ;  /* 0x0000000a001d7308 */ /* 0x0002620000002400 */
[----:B-----5:R-:W-:-:S07]  /*3d90*/  FMUL.FTZ R0, R31, c[0x0][0x320] ;  /* 0x0000c8001f007a20 */ /* 0x020fce0000410000 */
[----:B------:R1:W1:Y:S08]  /*3da0*/  MUFU.TANH R30, R11 ;  /* 0x0000000b001e7308 */ /* 0x0002700000002400 */
[----:B------:R1:W1:Y:S08]  /*3db0*/  MUFU.TANH R40, R0 ;  /* 0x0000000000287308 */ /* 0x0002700000002400 */
[----:B------:R1:W1:Y:S01]  /*3dc0*/  MUFU.TANH R31, R26 ;  /* 0x0000001a001f7308 */ /* 0x0002620000002400 */
[----:B------:R-:W-:Y:S06]  /*3dd0*/  BAR.SYNC.DEFER_BLOCKING 0x0 ;  /* 0x0000000000007b1d */ /* 0x000fec0000010000 */
[----:B------:R-:W-:Y:S05]  /*3de0*/  @!P0 BRA `(.L_x_1216) ;  /* 0x0000024000008947 */ /* 0x000fea0003800000 */
[----:B--234-:R-:W-:Y:S01]  /*3df0*/  UIADD3 UR5, UR6, -0x2, URZ ;  /* 0xfffffffe06057890 */ /* 0x01cfe2000fffe03f */
[C---:B------:R-:W-:Y:S01]  /*3e00*/  IMAD.SHL.U32 R13, R142.reuse, 0x40, RZ ;  /* 0x000000408e0d7824 */ /* 0x040fe200078e00ff */
[----:B------:R-:W-:-:S02]  /*3e10*/  SHF.L.U64.HI R3, R142, 0x6, R143 ;  /* 0x000000068e037819 */ /* 0x000fc4000001028f */
[----:B------:R-:W-:Y:S02]  /*3e20*/  USHF.R.S32.HI UR4, URZ, 0x1f, UR5 ;  /* 0x0000001f3f047899 */ /* 0x000fe40008011405 */
[----:B------:R-:W-:Y:S01]  /*3e30*/  UIMAD UR15, UR15, UR5, URZ ;  /* 0x000000050f0f72a4 */ /* 0x000fe2000f8e023f */
[----:B------:R-:W-:-:S03]  /*3e40*/  IMAD.WIDE.U32 R8, R140, UR5, R144 ;  /* 0x000000058c087c25 */ /* 0x000fc6000f8e0090 */
[----:B------:R-:W-:Y:S02]  /*3e50*/  UIMAD UR4, UR4, UR16, UR15 ;  /* 0x00000010040472a4 */ /* 0x000fe4000f8e020f */
[----:B------:R-:W-:-:S04]  /*3e60*/  LEA R6, P2, R8, c[0x0][0x1c8], 0x1 ;  /* 0x0000720008067a11 */ /* 0x000fc800078408ff */
[----:B-1----:R-:W-:Y:S02]  /*3e70*/  IADD3 R0, R9, UR4, RZ ;  /* 0x0000000409007c10 */ /* 0x002fe4000fffe0ff */
[C---:B------:R-:W-:Y:S02]  /*3e80*/  IADD3 R10, P3, R13.reuse, R6, RZ ;  /* 0x000000060d0a7210 */ /* 0x040fe40007f7e0ff */
[----:B------:R-:W-:Y:S02]  /*3e90*/  LEA.HI.X R7, R8, c[0x0][0x1cc], R0, 0x1, P2 ;  /* 0x0000730008077a11 */ /* 0x000fe400010f0c00 */
[----:B------:R-:W-:-:S03]  /*3ea0*/  IADD3 R16, P1, P0, R13, 0x80, R6 ;  /* 0x000000800d107810 */ /* 0x000fc6000783e006 */
[--C-:B------:R-:W-:Y:S01]  /*3eb0*/  IMAD.X R11, R3, 0x1, R7.reuse, P3 ;  /* 0x00000001030b7824 */ /* 0x100fe200018e0607 */
[----:B------:R-:W-:Y:S01]  /*3ec0*/  LOP3.LUT P3, RZ, R185, 0x1, RZ, 0xc0, !PT ;  /* 0x00000001b9ff7812 */ /* 0x000fe2000786c0ff */
[----:B------:R-:W-:Y:S01]  /*3ed0*/  @!PT LDS RZ, [RZ] ;  /* 0x00000000fffff984 */ /* 0x000fe20000000800 */
[----:B------:R-:W-:Y:S01]  /*3ee0*/  @!PT LDS RZ, [RZ] ;  /* 0x00000000fffff984 */ /* 0x000fe20000000800 */
[----:B------:R-:W-:Y:S01]  /*3ef0*/  @!PT LDS RZ, [RZ] ;  /* 0x00000000fffff984 */ /* 0x000fe20000000800 */
[----:B------:R1:W-:Y:S01]  /*3f00*/  LDGSTS.E.BYPASS.LTC128B.128 [R247+0xc100], [R6.64], !P4 ;  /* 0x0c10000006f77fae */ /* 0x0003e2000e101d4a */
[--C-:B------:R-:W-:Y:S02]  /*3f10*/  IADD3.X R17, R3, RZ, R7.reuse, P1, P0 ;  /* 0x000000ff03117210 */ /* 0x100fe40000fe0407 */
[--C-:B------:R-:W-:Y:S01]  /*3f20*/  IADD3 R14, P1, P0, R13, 0x100, R6.reuse ;  /* 0x000001000d0e7810 */ /* 0x100fe2000783e006 */
[----:B------:R1:W-:Y:S03]  /*3f30*/  LDGSTS.E.BYPASS.LTC128B.128 [R247+0xf100], [R6.64+0x80], !P6 ;  /* 0x0f10008006f77fae */ /* 0x0003e6000f101d4a */
[----:B------:R-:W-:Y:S02]  /*3f40*/  IADD3.X R15, R3, RZ, R7, P1, P0 ;  /* 0x000000ff030f7210 */ /* 0x000fe40000fe0407 */
[----:B------:R-:W-:-:S02]  /*3f50*/  IADD3 R12, P2, P1, R13, 0x180, R6 ;  /* 0x000001800d0c7810 */ /* 0x000fc4000795e006 */
[----:B------:R-:W-:Y:S01]  /*3f60*/  IADD3 R8, P0, R10, R13, RZ ;  /* 0x0000000d0a087210 */ /* 0x000fe20007f1e0ff */
[----:B------:R1:W-:Y:S01]  /*3f70*/  LDGSTS.E.BYPASS.LTC128B.128 [R247+0x12100], [R6.64+0x100], !P3 ;  /* 0x1210010006f77fae */ /* 0x0003e2000d901d4a */
[----:B------:R-:W-:-:S03]  /*3f80*/  IADD3.X R13, R3, RZ, R7, P2, P1 ;  /* 0x000000ff030d7210 */ /* 0x000fc600017e2407 */
[----:B------:R1:W-:Y:S01]  /*3f90*/  LDGSTS.E.BYPASS.LTC128B.128 [R247+0x15100], [R6.64+0x180], !P5 ;  /* 0x1510018006f77fae */ /* 0x0003e2000e901d4a */
[----:B------:R-:W-:-:S03]  /*3fa0*/  IMAD.X R9, R11, 0x1, R3, P0 ;  /* 0x000000010b097824 */ /* 0x000fc600000e0603 */
[----:B------:R1:W-:Y:S04]  /*3fb0*/  LDGSTS.E.BYPASS.LTC128B.128 [R247+0xd100], [R10.64], !P4 ;  /* 0x0d1000000af77fae */ /* 0x0003e8000e101d4a */
[----:B------:R1:W-:Y:S04]  /*3fc0*/  LDGSTS.E.BYPASS.LTC128B.128 [R247+0x10100], [R16.64], !P6 ;  /* 0x1010000010f77fae */ /* 0x0003e8000f101d4a */
[----:B------:R1:W-:Y:S04]  /*3fd0*/  LDGSTS.E.BYPASS.LTC128B.128 [R247+0x13100], [R14.64], !P3 ;  /* 0x131000000ef77fae */ /* 0x0003e8000d901d4a */
[----:B------:R1:W-:Y:S04]  /*3fe0*/  LDGSTS.E.BYPASS.LTC128B.128 [R247+0x16100], [R12.64], !P5 ;  /* 0x161000000cf77fae */ /* 0x0003e8000e901d4a */
[----:B------:R1:W-:Y:S04]  /*3ff0*/  LDGSTS.E.BYPASS.LTC128B.128 [R247+0xe100], [R8.64], !P4 ;  /* 0x0e10000008f77fae */ /* 0x0003e8000e101d4a */
[----:B------:R1:W-:Y:S04]  /*4000*/  LDGSTS.E.BYPASS.LTC128B.128 [R247+0x11100], [R8.64+0x80], !P6 ;  /* 0x1110008008f77fae */ /* 0x0003e8000f101d4a */
[----:B------:R1:W-:Y:S04]  /*4010*/  LDGSTS.E.BYPASS.LTC128B.128 [R247+0x14100], [R8.64+0x100], !P3 ;  /* 0x1410010008f77fae */ /* 0x0003e8000d901d4a */
[----:B------:R1:W-:Y:S02]  /*4020*/  LDGSTS.E.BYPASS.LTC128B.128 [R247+0x17100], [R8.64+0x180], !P5 ;  /* 0x1710018008f77fae */ /* 0x0003e4000e901d4a */
.L_x_1216:
[----:B-1234-:R-:W-:Y:S01]  /*4030*/  LOP3.LUT R0, R141, 0xffffffe0, RZ, 0xc0, !PT ;  /* 0xffffffe08d007812 */ /* 0x01efe200078ec0ff */
[----:B------:R-:W-:Y:S01]  /*4040*/  ULDC UR4, c[0x0][0x1d0] ;  /* 0x0000740000047ab9 */ /* 0x000fe20000000800 */
[----:B------:R-:W-:Y:S01]  /*4050*/  STL [R1+0x3c], R219 ;  /* 0x00003cdb01007387 */ /* 0x000fe20000100800 */
[----:B------:R-:W-:Y:S01]  /*4060*/  UIADD3 UR4, UR7, UR4, URZ ;  /* 0x0000000407047290 */ /* 0x000fe2000fffe03f */
[----:B------:R-:W-:-:S02]  /*4070*/  IMAD.SHL.U32 R213, R5, 0x2, RZ ;  /* 0x0000000205d57824 */ /* 0x000fc400078e00ff */
[----:B------:R-:W-:Y:S01]  /*4080*/  IMAD.IADD R0, R184, 0x1, -R0 ;  /* 0x00000001b8007824 */ /* 0x000fe200078e0a00 */
[----:B------:R1:W-:Y:S01]  /*4090*/  STL [R1+0x38], R218 ;  /* 0x000038da01007387 */ /* 0x0003e20000100800 */
[----:B------:R-:W-:Y:S01]  /*40a0*/  IMAD R216, R2, 0x2, R213 ;  /* 0x0000000202d87824 */ /* 0x000fe200078e02d5 */
[----:B------:R-:W-:Y:S01]  /*40b0*/  LEA R214, R4, R213, 0x1 ;  /* 0x000000d504d67211 */ /* 0x000fe200078e08ff */
[----:B------:R-:W-:Y:S01]  /*40c0*/  IMAD.U32 R6, RZ, RZ, UR4 ;  /* 0x00000004ff067e24 */ /* 0x000fe2000f8e00ff */
[----:B------:R-:W-:Y:S01]  /*40d0*/  SHF.R.S32.HI R3, RZ, 0x1f, R0 ;  /* 0x0000001fff037819 */ /* 0x000fe20000011400 */
[----:B------:R-:W-:Y:S02]  /*40e0*/  STL [R1+0x34], R217 ;  /* 0x000034d901007387 */ /* 0x000fe40000100800 */
[----:B------:R-:W-:Y:S01]  /*40f0*/  IMAD R215, R2, 0x2, R214 ;  /* 0x0000000202d77824 */ /* 0x000fe200078e02d6 */
[----:B------:R-:W-:Y:S01]  /*4100*/  LEA.HI R3, R3, R0, RZ, 0x2 ;  /* 0x0000000003037211 */ /* 0x000fe200078f10ff */
[----:B------:R2:W-:Y:S03]  /*4110*/  STL [R1+0x30], R212 ;  /* 0x000030d401007387 */ /* 0x0005e60000100800 */
[----:B------:R-:W-:Y:S01]  /*4120*/  LOP3.LUT R3, R3, 0x7ffffffc, RZ, 0xc0, !PT ;  /* 0x7ffffffc03037812 */ /* 0x000fe200078ec0ff */
[----:B------:R-:W-:Y:S03]  /*4130*/  LDSM.16.MT88.4 R48, [R214+0x900] ;  /* 0x00090000d630783b */ /* 0x000fe60000004200 */
[----:B------:R-:W-:Y:S01]  /*4140*/  IADD3 R0, R0, -R3, RZ ;  /* 0x8000000300007210 */ /* 0x000fe20007ffe0ff */
[----:B------:R-:W-:Y:S04]  /*4150*/  LDSM.16.MT88.4 R56, [R215+0x900] ;  /* 0x00090000d738783b */ /* 0x000fe80000004200 */
[----:B------:R-:W-:Y:S01]  /*4160*/  IMAD R0, R0, -0x2, R6 ;  /* 0xfffffffe00007824 */ /* 0x000fe200078e0206 */
[----:B------:R-:W-:Y:S04]  /*4170*/  LDSM.16.MT88.4 R68, [R214+0x9100] ;  /* 0x00910000d644783b */ /* 0x000fe80000004200 */
[C---:B------:R-:W-:Y:S01]  /*4180*/  ISETP.GT.AND P0, PT, R0.reuse, RZ, PT ;  /* 0x000000ff0000720c */ /* 0x040fe20003f04270 */
[----:B------:R-:W-:Y:S01]  /*4190*/  LDSM.16.MT88.4 R108, [R214+0x3900] ;  /* 0x00390000d66c783b */ /* 0x000fe20000004200 */
[----:B------:R-:W-:-:S02]  /*41a0*/  ISETP.GT.AND P1, PT, R0, 0x1, PT ;  /* 0x000000010000780c */ /* 0x000fc40003f24270 */
[----:B------:R-:W-:Y:S01]  /*41b0*/  ISETP.GT.AND P2, PT, R0, 0x8, PT ;  /* 0x000000080000780c */ /* 0x000fe20003f44270 */
[----:B------:R-:W-:Y:S01]  /*41c0*/  LDSM.16.MT88.4 R104, [R216+0x3900] ;  /* 0x00390000d868783b */ /* 0x000fe20000004200 */
[----:B------:R-:W-:Y:S02]  /*41d0*/  FSEL R7, R120, -INF , P0 ;  /* 0xff80000078077808 */ /* 0x000fe40000000000 */
[----:B------:R-:W-:Y:S01]  /*41e0*/  FSEL R8, R119, -INF , P1 ;  /* 0xff80000077087808 */ /* 0x000fe20000800000 */
[----:B------:R-:W-:Y:S01]  /*41f0*/  LDSM.16.MT88.4 R120, [R216+0x9100] ;  /* 0x00910000d878783b */ /* 0x000fe20000004200 */
[----:B------:R-:W-:Y:S02]  /*4200*/  FSEL R16, R118, -INF , P0 ;  /* 0xff80000076107808 */ /* 0x000fe40000000000 */
[----:B------:R-:W-:Y:S01]  /*4210*/  ISETP.GT.AND P0, PT, R0, 0x9, PT ;  /* 0x000000090000780c */ /* 0x000fe20003f04270 */
[----:B------:R-:W-:Y:S01]  /*4220*/  LDSM.16.MT88.4 R96, [R213+0x6900] ;  /* 0x00690000d560783b */ /* 0x000fe20000004200 */
[----:B------:R-:W-:-:S02]  /*4230*/  FSEL R9, R116, -INF , P2 ;  /* 0xff80000074097808 */ /* 0x000fc40001000000 */
[----:B------:R-:W-:Y:S01]  /*4240*/  FMNMX.FTZ R132, R7, R8, !PT ;  /* 0x0000000807847209 */ /* 0x000fe20007810000 */
[----:B------:R-:W-:Y:S01]  /*4250*/  LDSM.16.MT88.4 R100, [R215+0x3900] ;  /* 0x00390000d764783b */ /* 0x000fe20000004200 */
[----:B------:R-:W-:Y:S02]  /*4260*/  FSEL R17, R117, -INF , P1 ;  /* 0xff80000075117808 */ /* 0x000fe40000800000 */
[----:B------:R-:W-:Y:S01]  /*4270*/  ISETP.GT.AND P1, PT, R0, 0x10, PT ;  /* 0x000000100000780c */ /* 0x000fe20003f24270 */
[----:B------:R-:W-:Y:S01]  /*4280*/  LDSM.16.MT88.4 R116, [R215+0x9100] ;  /* 0x00910000d774783b */ /* 0x000fe20000004200 */
[----:B------:R-:W-:Y:S02]  /*4290*/  FSEL R10, R95, -INF , P0 ;  /* 0xff8000005f0a7808 */ /* 0x000fe40000000000 */
[----:B------:R-:W-:Y:S01]  /*42a0*/  FMNMX.FTZ R132, R9, R132, !PT ;  /* 0x0000008409847209 */ /* 0x000fe20007810000 */
[----:B------:R-:W-:Y:S01]  /*42b0*/  LDSM.16.MT88.4 R112, [R214+0x6900] ;  /* 0x00690000d670783b */ /* 0x000fe20000004200 */
[----:B------:R-:W-:-:S02]  /*42c0*/  FSEL R18, R94, -INF , P2 ;  /* 0xff8000005e127808 */ /* 0x000fc40001000000 */
[----:B------:R-:W-:Y:S01]  /*42d0*/  ISETP.GT.AND P2, PT, R0, 0x11, PT ;  /* 0x000000110000780c */ /* 0x000fe20003f44270 */
[----:B------:R-:W0:Y:S01]  /*42e0*/  LDGDEPBAR ;  /* 0x00000000000079af */ /* 0x000e220000000000 */
[----:B------:R-:W-:Y:S02]  /*42f0*/  FSEL R11, R92, -INF , P1 ;  /* 0xff8000005c0b7808 */ /* 0x000fe40000800000 */
[----:B------:R-:W-:Y:S02]  /*4300*/  FMNMX.FTZ R132, R10, R132, !PT ;  /* 0x000000840a847209 */ /* 0x000fe40007810000 */
[----:B------:R-:W-:Y:S02]  /*4310*/  FSEL R19, R93, -INF , P0 ;  /* 0xff8000005d137808 */ /* 0x000fe40000000000 */
[----:B------:R-:W-:Y:S02]  /*4320*/  ISETP.GT.AND P0, PT, R0, 0x18, PT ;  /* 0x000000180000780c */ /* 0x000fe40003f04270 */
[----:B------:R-:W-:-:S02]  /*4330*/  FSEL R13, R89, -INF , P2 ;  /* 0xff800000590d7808 */ /* 0x000fc40001000000 */
[----:B------:R-:W-:Y:S02]  /*4340*/  FMNMX.FTZ R132, R11, R132, !PT ;  /* 0x000000840b847209 */ /* 0x000fe40007810000 */
[----:B------:R-:W-:Y:S02]  /*4350*/  FSEL R24, R88, -INF , P1 ;  /* 0xff80000058187808 */ /* 0x000fe40000800000 */
[----:B------:R-:W-:Y:S02]  /*4360*/  ISETP.GT.AND P1, PT, R0, 0x19, PT ;  /* 0x000000190000780c */ /* 0x000fe40003f24270 */
[----:B------:R-:W-:Y:S02]  /*4370*/  FSEL R14, R86, -INF , P0 ;  /* 0xff800000560e7808 */ /* 0x000fe40000000000 */
[----:B------:R-:W-:Y:S02]  /*4380*/  FMNMX.FTZ R132, R13, R132, !PT ;  /* 0x000000840d847209 */ /* 0x000fe40007810000 */
[----:B------:R-:W-:-:S02]  /*4390*/  FSEL R25, R87, -INF , P2 ;  /* 0xff80000057197808 */ /* 0x000fc40001000000 */
[----:B------:R-:W-:Y:S02]  /*43a0*/  ISETP.GT.AND P2, PT, R0, 0x20, PT ;  /* 0x000000200000780c */ /* 0x000fe40003f44270 */
[----:B------:R-:W-:Y:S02]  /*43b0*/  FSEL R15, R85, -INF , P1 ;  /* 0xff800000550f7808 */ /* 0x000fe40000800000 */
[----:B------:R-:W-:Y:S02]  /*43c0*/  FMNMX.FTZ R132, R14, R132, !PT ;  /* 0x000000840e847209 */ /* 0x000fe40007810000 */
[----:B------:R-:W-:Y:S02]  /*43d0*/  FSEL R26, R84, -INF , P0 ;  /* 0xff800000541a7808 */ /* 0x000fe40000000000 */
[----:B------:R-:W-:Y:S01]  /*43e0*/  ISETP.GT.AND P0, PT, R0, 0x21, PT ;  /* 0x000000210000780c */ /* 0x000fe20003f04270 */
[----:B------:R-:W-:Y:S01]  /*43f0*/  LDSM.16.MT88.4 R84, [R213+0x3900] ;  /* 0x00390000d554783b */ /* 0x000fe20000004200 */
[----:B------:R-:W-:-:S02]  /*4400*/  FSEL R133, R80, -INF , P2 ;  /* 0xff80000050857808 */ /* 0x000fc40001000000 */
[----:B------:R-:W-:Y:S02]  /*4410*/  FMNMX.FTZ R132, R15, R132, !PT ;  /* 0x000000840f847209 */ /* 0x000fe40007810000 */
[----:B------:R-:W-:Y:S02]  /*4420*/  FSEL R28, R81, -INF , P1 ;  /* 0xff800000511c7808 */ /* 0x000fe40000800000 */
[----:B------:R-:W-:Y:S02]  /*4430*/  ISETP.GT.AND P1, PT, R0, 0x28, PT ;  /* 0x000000280000780c */ /* 0x000fe40003f24270 */
[----:B------:R-:W-:Y:S02]  /*4440*/  FSEL R136, R78, -INF , P0 ;  /* 0xff8000004e887808 */ /* 0x000fe40000000000 */
[----:B------:R-:W-:Y:S02]  /*4450*/  FMNMX.FTZ R132, R133, R132, !PT ;  /* 0x0000008485847209 */ /* 0x000fe40007810000 */
[----:B------:R-:W-:-:S02]  /*4460*/  ISETP.GT.AND P3, PT, R0, 0x29, PT ;  /* 0x000000290000780c */ /* 0x000fc40003f64270 */
[----:B------:R-:W-:Y:S02]  /*4470*/  FSEL R135, R72, -INF , P1 ;  /* 0xff80000048877808 */ /* 0x000fe40000800000 */
[----:B------:R-:W-:Y:S02]  /*4480*/  FMNMX.FTZ R132, R136, R132, !PT ;  /* 0x0000008488847209 */ /* 0x000fe40007810000 */
[----:B------:R-:W-:Y:S02]  /*4490*/  FSEL R144, R76, -INF , P0 ;  /* 0xff8000004c907808 */ /* 0x000fe40000000000 */
[----:B------:R-:W-:Y:S02]  /*44a0*/  ISETP.GT.AND P0, PT, R0, 0x30, PT ;  /* 0x000000300000780c */ /* 0x000fe40003f04270 */
[----:B------:R-:W-:Y:S02]  /*44b0*/  FSEL R134, R64, -INF , P3 ;  /* 0xff80000040867808 */ /* 0x000fe40001800000 */
[----:B------:R-:W-:Y:S01]  /*44c0*/  FMNMX.FTZ R132, R135, R132, !PT ;  /* 0x0000008487847209 */ /* 0x000fe20007810000 */
[----:B------:R-:W-:Y:S01]  /*44d0*/  LDSM.16.MT88.4 R64, [R213+0x9100] ;  /* 0x00910000d540783b */ /* 0x000fe20000004200 */
[----:B------:R-:W-:-:S02]  /*44e0*/  FSEL R137, R77, -INF , P2 ;  /* 0xff8000004d897808 */ /* 0x000fc40001000000 */
[----:B------:R-:W-:Y:S02]  /*44f0*/  ISETP.GT.AND P2, PT, R0, 0x31, PT ;  /* 0x000000310000780c */ /* 0x000fe40003f44270 */
[----:B------:R-:W-:Y:S02]  /*4500*/  FSEL R207, R61, -INF , P0 ;  /* 0xff8000003dcf7808 */ /* 0x000fe40000000000 */
[----:B------:R-:W-:Y:S02]  /*4510*/  FMNMX.FTZ R3, R16, R17, !PT ;  /* 0x0000001110037209 */ /* 0x000fe40007810000 */
[----:B------:R-:W-:Y:S02]  /*4520*/  FMNMX.FTZ R132, R134, R132, !PT ;  /* 0x0000008486847209 */ /* 0x000fe40007810000 */
[----:B------:R-:W-:Y:S02]  /*4530*/  FSEL R138, R62, -INF , P3 ;  /* 0xff8000003e8a7808 */ /* 0x000fe40001800000 */
[----:B------:R-:W-:-:S02]  /*4540*/  ISETP.GT.AND P3, PT, R0, 0x38, PT ;  /* 0x000000380000780c */ /* 0x000fc40003f64270 */
[----:B------:R-:W-:Y:S02]  /*4550*/  FSEL R206, R60, -INF , P2 ;  /* 0xff8000003cce7808 */ /* 0x000fe40001000000 */
[----:B------:R-:W-:Y:S02]  /*4560*/  FMNMX.FTZ R3, R18, R3, !PT ;  /* 0x0000000312037209 */ /* 0x000fe40007810000 */
[----:B------:R-:W-:Y:S02]  /*4570*/  FMNMX.FTZ R132, R207, R132, !PT ;  /* 0x00000084cf847209 */ /* 0x000fe40007810000 */
[----:B------:R-:W-:Y:S02]  /*4580*/  FSEL R139, R63, -INF , P1 ;  /* 0xff8000003f8b7808 */ /* 0x000fe40000800000 */
[----:B------:R-:W-:Y:S01]  /*4590*/  ISETP.GT.AND P1, PT, R0, 0x39, PT ;  /* 0x000000390000780c */ /* 0x000fe20003f24270 */
[----:B------:R-:W-:Y:S01]  /*45a0*/  LDSM.16.MT88.4 R60, [R215+0x6100] ;  /* 0x00610000d73c783b */ /* 0x000fe20000004200 */
[----:B------:R-:W-:-:S02]  /*45b0*/  FSEL R204, R47, -INF , P3 ;  /* 0xff8000002fcc7808 */ /* 0x000fc40001800000 */
[----:B------:R-:W-:Y:S02]  /*45c0*/  FMNMX.FTZ R3, R19, R3, !PT ;  /* 0x0000000313037209 */ /* 0x000fe40007810000 */
[----:B------:R-:W-:Y:S02]  /*45d0*/  FMNMX.FTZ R132, R206, R132, !PT ;  /* 0x00000084ce847209 */ /* 0x000fe40007810000 */
[----:B------:R-:W-:Y:S02]  /*45e0*/  FSEL R208, R53, -INF , P0 ;  /* 0xff80000035d07808 */ /* 0x000fe40000000000 */
[----:B------:R-:W-:Y:S02]  /*45f0*/  ISETP.GT.AND P0, PT, R0, 0x40, PT ;  /* 0x000000400000780c */ /* 0x000fe40003f04270 */
[----:B------:R-:W-:Y:S02]  /*4600*/  FSEL R205, R46, -INF , P1 ;  /* 0xff8000002ecd7808 */ /* 0x000fe40000800000 */
[----:B------:R-:W-:-:S02]  /*4610*/  FMNMX.FTZ R3, R24, R3, !PT ;  /* 0x0000000318037209 */ /* 0x000fc40007810000 */
[----:B------:R-:W-:Y:S02]  /*4620*/  FMNMX.FTZ R132, R204, R132, !PT ;  /* 0x00000084cc847209 */ /* 0x000fe40007810000 */
[----:B------:R-:W-:Y:S02]  /*4630*/  FSEL R210, R45, -INF , P3 ;  /* 0xff8000002dd27808 */ /* 0x000fe40001800000 */
[----:B------:R-:W-:Y:S02]  /*4640*/  ISETP.GT.AND P3, PT, R0, 0x41, PT ;  /* 0x000000410000780c */ /* 0x000fe40003f64270 */
[----:B------:R-:W-:Y:S02]  /*4650*/  FSEL R148, R43, -INF , P0 ;  /* 0xff8000002b947808 */ /* 0x000fe40000000000 */
[----:B------:R-:W-:Y:S02]  /*4660*/  FMNMX.FTZ R3, R25, R3, !PT ;  /* 0x0000000319037209 */ /* 0x000fe40007810000 */
[----:B------:R-:W-:-:S02]  /*4670*/  FMNMX.FTZ R132, R205, R132, !PT ;  /* 0x00000084cd847209 */ /* 0x000fc40007810000 */
[----:B------:R-:W-:Y:S02]  /*4680*/  FSEL R209, R52, -INF , P2 ;  /* 0xff80000034d17808 */ /* 0x000fe40001000000 */
[----:B------:R-:W-:Y:S01]  /*4690*/  ISETP.GT.AND P2, PT, R0, 0x48, PT ;  /* 0x000000480000780c */ /* 0x000fe20003f44270 */
[----:B------:R-:W-:Y:S01]  /*46a0*/  LDSM.16.MT88.4 R52, [R213+0x3100] ;  /* 0x00310000d534783b */ /* 0x000fe20000004200 */
[----:B------:R-:W-:Y:S02]  /*46b0*/  FSEL R159, R42, -INF , P3 ;  /* 0xff8000002a9f7808 */ /* 0x000fe40001800000 */
[----:B------:R-:W-:Y:S02]  /*46c0*/  FMNMX.FTZ R3, R26, R3, !PT ;  /* 0x000000031a037209 */ /* 0x000fe40007810000 */
[----:B------:R-:W-:Y:S02]  /*46d0*/  FMNMX.FTZ R132, R148, R132, !PT ;  /* 0x0000008494847209 */ /* 0x000fe40007810000 */
[----:B------:R-:W-:-:S02]  /*46e0*/  FSEL R211, R44, -INF , P1 ;  /* 0xff8000002cd37808 */ /* 0x000fc40000800000 */
[----:B------:R-:W-:Y:S01]  /*46f0*/  ISETP.GT.AND P1, PT, R0, 0x49, PT ;  /* 0x000000490000780c */ /* 0x000fe20003f24270 */
[----:B------:R-:W-:Y:S01]  /*4700*/  LDSM.16.MT88.4 R44, [R216+0x900] ;  /* 0x00090000d82c783b */ /* 0x000fe20000004200 */
        /* <DEDUP_REMOVED lines=9> */
[----:B------:R-:W-:Y:S02]  /*47a0*/  ISETP.GT.AND P2, PT, R0, 0x51, PT ;  /* 0x000000510000780c */ /* 0x000fe40003f44270 */
        /* <DEDUP_REMOVED lines=14> */
[----:B------:R-:W-:Y:S01]  /*4890*/  FMNMX.FTZ R0, R208, R0, !PT ;  /* 0x00000000d0007209 */ /* 0x000fe20007810000 */
[----:B------:R-:W-:Y:S01]  /*48a0*/  LDSM.16.MT88.4 R20, [R213+0x100] ;  /* 0x00010000d514783b */ /* 0x000fe20000004200 */
[----:B------:R-:W-:Y:S02]  /*48b0*/  FMNMX.FTZ R132, R151, R132, !PT ;  /* 0x0000008497847209 */ /* 0x000fe40007810000 */
[----:B------:R-:W-:Y:S02]  /*48c0*/  FMNMX.FTZ R0, R209, R0, !PT ;  /* 0x00000000d1007209 */ /* 0x000fe40007810000 */
[----:B------:R-:W-:Y:S02]  /*48d0*/  FMNMX.FTZ R132, R150, R132, !PT ;  /* 0x0000008496847209 */ /* 0x000fe40007810000 */
[----:B------:R-:W-:-:S02]  /*48e0*/  FMNMX.FTZ R0, R210, R0, !PT ;  /* 0x00000000d2007209 */ /* 0x000fc40007810000 */
[----:B------:R-:W-:Y:S01]  /*48f0*/  FSEL R143, R40, -INF , P3 ;  /* 0xff800000288f7808 */ /* 0x000fe20001800000 */
[----:B------:R-:W3:Y:S01]  /*4900*/  SHFL.BFLY PT, R3, R132, 0x2, 0x1f ;  /* 0x0c401f0084037f89 */ /* 0x000ee200000e0000 */
[----:B------:R-:W-:Y:S02]  /*4910*/  FMNMX.FTZ R0, R211, R0, !PT ;  /* 0x00000000d3007209 */ /* 0x000fe40007810000 */
[----:B-1----:R-:W-:Y:S01]  /*4920*/  FSEL R218, R33, -INF , P2 ;  /* 0xff80000021da7808 */ /* 0x002fe20001000000 */
[----:B------:R-:W-:Y:S01]  /*4930*/  LDSM.16.MT88.4 R40, [R216+0x100] ;  /* 0x00010000d828783b */ /* 0x000fe20000004200 */
[----:B------:R-:W-:Y:S02]  /*4940*/  FMNMX.FTZ R0, R156, R0, !PT ;  /* 0x000000009c007209 */ /* 0x000fe40007810000 */
[----:B--2---:R-:W-:Y:S01]  /*4950*/  FSEL R212, R29, -INF , P1 ;  /* 0xff8000001dd47808 */ /* 0x004fe20000800000 */
[----:B------:R-:W-:Y:S01]  /*4960*/  LDSM.16.MT88.4 R32, [R213+0x900] ;  /* 0x00090000d520783b */ /* 0x000fe20000004200 */
[----:B------:R-:W-:-:S02]  /*4970*/  FMNMX.FTZ R0, R143, R0, !PT ;  /* 0x000000008f007209 */ /* 0x000fc40007810000 */
[----:B------:R-:W-:Y:S02]  /*4980*/  FSEL R149, R30, -INF , P0 ;  /* 0xff8000001e957808 */ /* 0x000fe40000000000 */
[----:B------:R-:W-:-:S04]  /*4990*/  FMNMX.FTZ R0, R146, R0, !PT ;  /* 0x0000000092007209 */ /* 0x000fc80007810000 */
[----:B------:R-:W-:-:S04]  /*49a0*/  FMNMX.FTZ R0, R250, R0, !PT ;  /* 0x00000000fa007209 */ /* 0x000fc80007810000 */
[----:B------:R-:W-:Y:S02]  /*49b0*/  FMNMX.FTZ R0, R147, R0, !PT ;  /* 0x0000000093007209 */ /* 0x000fe40007810000 */
[----:B---3--:R-:W-:Y:S02]  /*49c0*/  FMNMX.FTZ R132, R132, R3, !PT ;  /* 0x0000000384847209 */ /* 0x008fe40007810000 */
[----:B------:R-:W-:-:S03]  /*49d0*/  FMNMX.FTZ R3, R218, R0, !PT ;  /* 0x00000000da037209 */ /* 0x000fc60007810000 */
[----:B------:R-:W1:Y:S01]  /*49e0*/  SHFL.BFLY PT, R0, R132, 0x1, 0x1f ;  /* 0x0c201f0084007f89 */ /* 0x000e6200000e0000 */
[----:B------:R-:W-:-:S04]  /*49f0*/  FMNMX.FTZ R3, R212, R3, !PT ;  /* 0x00000003d4037209 */ /* 0x000fc80007810000 */
[----:B------:R-:W-:-:S05]  /*4a00*/  FMNMX.FTZ R3, R149, R3, !PT ;  /* 0x0000000395037209 */ /* 0x000fca0007810000 */
[----:B------:R-:W2:Y:S01]  /*4a10*/  SHFL.BFLY PT, R6, R3, 0x2, 0x1f ;  /* 0x0c401f0003067f89 */ /* 0x000ea200000e0000 */
[----:B-1----:R-:W-:-:S04]  /*4a20*/  FMNMX.FTZ R132, R132, R0, !PT ;  /* 0x0000000084847209 */ /* 0x002fc80007810000 */
        /* <DEDUP_REMOVED lines=19> */
[----:B------:R1:W2:Y:S02]  /*4b60*/  MUFU.EX2 R142, R0 ;  /* 0x00000000008e7308 */ /* 0x0002a40000000800 */
[----:B-1----:R-:W-:Y:S01]  /*4b70*/  FFMA.FTZ R0, R11, c[0x0][0x2d0], -R12 ;  /* 0x0000b4000b007a23 */ /* 0x002fe2000001080c */
[----:B--2---:R-:W-:-:S05]  /*4b80*/  F2FP.BF16.PACK_AB R10, R142, R219 ;  /* 0x000000db8e0a723e */ /* 0x004fca00000010ff */
[----:B------:R1:W2:Y:S02]  /*4b90*/  MUFU.EX2 R36, R0 ;  /* 0x0000000000247308 */ /* 0x0002a40000000800 */
[----:B-1----:R-:W-:Y:S02]  /*4ba0*/  FFMA.FTZ R0, R13, c[0x0][0x2d0], -R12 ;  /* 0x0000b4000d007a23 */ /* 0x002fe4000001080c */
[----:B--2---:R-:W-:-:S04]  /*4bb0*/  IMAD.MOV.U32 R13, RZ, RZ, R36 ;  /* 0x000000ffff0d7224 */ /* 0x004fc800078e0024 */
[----:B------:R1:W-:Y:S01]  /*4bc0*/  MUFU.EX2 R145, R0 ;  /* 0x0000000000917308 */ /* 0x0003e20000000800 */
[----:B------:R-:W-:Y:S01]  /*4bd0*/  LDSM.16.MT88.4 R36, [R215+0x100] ;  /* 0x00010000d724783b */ /* 0x000fe20000004200 */
[----:B-1----:R-:W-:-:S05]  /*4be0*/  FMUL.FTZ R0, R3, c[0x0][0x2d0] ;  /* 0x0000b40003007a20 */ /* 0x002fca0000410000 */
[----:B------:R-:W-:-:S05]  /*4bf0*/  FSEL R0, R0, RZ, P0 ;  /* 0x000000ff00007208 */ /* 0x000fca0000000000 */
[--C-:B------:R-:W-:Y:S02]  /*4c00*/  FFMA.FTZ R5, R17, c[0x0][0x2d0], -R0.reuse ;  /* 0x0000b40011057a23 */ /* 0x100fe40000010800 */
[--C-:B------:R-:W-:Y:S02]  /*4c10*/  FFMA.FTZ R6, R16, c[0x0][0x2d0], -R0.reuse ;  /* 0x0000b40010067a23 */ /* 0x100fe40000010800 */
[----:B------:R1:W2:Y:S01]  /*4c20*/  MUFU.EX2 R29, R5 ;  /* 0x00000005001d7308 */ /* 0x0002a20000000800 */
[----:B------:R-:W-:-:S07]  /*4c30*/  FFMA.FTZ R4, R26, c[0x0][0x2d0], -R0 ;  /* 0x0000b4001a047a23 */ /* 0x000fce0000010800 */
[----:B------:R-:W3:Y:S01]  /*4c40*/  MUFU.EX2 R141, R6 ;  /* 0x00000006008d7308 */ /* 0x000ee20000000800 */
[----:B-1----:R-:W-:-:S07]  /*4c50*/  FFMA.FTZ R5, R18, c[0x0][0x2d0], -R0 ;  /* 0x0000b40012057a23 */ /* 0x002fce0000010800 */
[----:B------:R1:W-:Y:S01]  /*4c60*/  MUFU.EX2 R251, R4 ;  /* 0x0000000400fb7308 */ /* 0x0003e20000000800 */
[----:B--2---:R-:W-:Y:S02]  /*4c70*/  MOV R2, R29 ;  /* 0x0000001d00027202 */ /* 0x004fe40000000f00 */
[----:B---3--:R-:W-:-:S05]  /*4c80*/  F2FP.BF16.PACK_AB R9, R29, R141 ;  /* 0x0000008d1d09723e */ /* 0x008fca00000010ff */
[----:B------:R2:W-:Y:S01]  /*4c90*/  MUFU.EX2 R15, R5 ;  /* 0x00000005000f7308 */ /* 0x0005e20000000800 */
[----:B------:R-:W-:Y:S01]  /*4ca0*/  F2FP.BF16.PACK_AB R6, R72, R164 ;  /* 0x000000a44806723e */ /* 0x000fe200000010ff */
[----:B-1----:R-:W-:-:S06]  /*4cb0*/  FFMA.FTZ R4, R28, c[0x0][0x2d0], -R0 ;  /* 0x0000b4001c047a23 */ /* 0x002fcc0000010800 */
[----:B------:R1:W3:Y:S01]  /*4cc0*/  MUFU.EX2 R140, R4 ;  /* 0x00000004008c7308 */ /* 0x0002e20000000800 */
[----:B--2---:R-:W-:-:S07]  /*4cd0*/  FFMA.FTZ R5, R19, c[0x0][0x2d0], -R0 ;  /* 0x0000b40013057a23 */ /* 0x004fce0000010800 */
[----:B------:R2:W4:Y:S01]  /*4ce0*/  MUFU.EX2 R14, R5 ;  /* 0x00000005000e7308 */ /* 0x0005220000000800 */
[----:B-1----:R-:W-:Y:S02]  /*4cf0*/  F2FP.BF16.PACK_AB R4, R145, R13 ;  /* 0x0000000d9104723e */ /* 0x002fe400000010ff */
[----:B---3--:R-:W-:Y:S01]  /*4d00*/  F2FP.BF16.PACK_AB R7, R140, R251 ;  /* 0x000000fb8c07723e */ /* 0x008fe200000010ff */
[----:B--2---:R-:W-:Y:S01]  /*4d10*/  FFMA.FTZ R5, R24, c[0x0][0x2d0], -R0 ;  /* 0x0000b40018057a23 */ /* 0x004fe20000010800 */
[----:B----4-:R-:W-:-:S03]  /*4d20*/  F2FP.BF16.PACK_AB R11, R14, R15 ;  /* 0x0000000f0e0b723e */ /* 0x010fc600000010ff */
[----:B------:R1:W-:Y:S04]  /*4d30*/  MUFU.EX2 R157, R5 ;  /* 0x00000005009d7308 */ /* 0x0003e80000000800 */
[C---:B------:R-:W-:Y:S08]  /*4d40*/  HMMA.16816.F32.BF16 R16, R8.reuse, R20, RZ ;  /* 0x000000140810723c */ /* 0x040ff000000418ff */
[----:B------:R-:W-:Y:S01]  /*4d50*/  HMMA.16816.F32.BF16 R92, R8, R54, RZ ;  /* 0x00000036085c723c */ /* 0x000fe200000418ff */
[----:B-1----:R-:W-:-:S02]  /*4d60*/  FFMA.FTZ R5, R25, c[0x0][0x2d0], -R0 ;  /* 0x0000b40019057a23 */ /* 0x002fc40000010800 */
[----:B------:R-:W1:Y:S02]  /*4d70*/  LDSM.16.MT88.4 R24, [R214+0x100] ;  /* 0x00010000d618783b */ /* 0x000e640000004200 */
[----:B------:R-:W2:Y:S03]  /*4d80*/  MUFU.EX2 R217, R5 ;  /* 0x0000000500d97308 */ /* 0x000ea60000000800 */
[C---:B------:R-:W-:Y:S08]  /*4d90*/  HMMA.16816.F32.BF16 R124, R8.reuse, R120, RZ ;  /* 0x00000078087c723c */ /* 0x040ff000000418ff */
[----:B------:R-:W-:Y:S01]  /*4da0*/  HMMA.16816.F32.BF16 R128, R8, R116, RZ ;  /* 0x000000740880723c */ /* 0x000fe200000418ff */
[----:B--2---:R-:W-:-:S07]  /*4db0*/  F2FP.BF16.PACK_AB R5, R217, R157 ;  /* 0x0000009dd905723e */ /* 0x004fce00000010ff */
[----:B------:R-:W-:Y:S08]  /*4dc0*/  HMMA.16816.F32.BF16 R120, R8, R122, RZ ;  /* 0x0000007a0878723c */ /* 0x000ff000000418ff */
[----:B------:R-:W-:Y:S08]  /*4dd0*/  HMMA.16816.F32.BF16 R200, R4, R32, R16 ;  /* 0x0000002004c8723c */ /* 0x000ff00000041810 */
[C---:B------:R-:W-:Y:S08]  /*4de0*/  HMMA.16816.F32.BF16 R16, R8.reuse, R22, RZ ;  /* 0x000000160810723c */ /* 0x040ff000000418ff */
[C---:B-1----:R-:W-:Y:S08]  /*4df0*/  HMMA.16816.F32.BF16 R28, R8.reuse, R24, RZ ;  /* 0x00000018081c723c */ /* 0x042ff000000418ff */
[----:B------:R-:W-:Y:S08]  /*4e00*/  HMMA.16816.F32.BF16 R24, R8, R26, RZ ;  /* 0x0000001a0818723c */ /* 0x000ff000000418ff */
[----:B------:R-:W-:Y:S01]  /*4e10*/  HMMA.16816.F32.BF16 R196, R4, R34, R16 ;  /* 0x0000002204c4723c */ /* 0x000fe20000041810 */
[----:B------:R-:W-:Y:S07]  /*4e20*/  LDSM.16.MT88.4 R32, [R215+0x3100] ;  /* 0x00310000d720783b */ /* 0x000fee0000004200 */
[C---:B------:R-:W-:Y:S08]  /*4e30*/  HMMA.16816.F32.BF16 R20, R8.reuse, R40, RZ ;  /* 0x000000280814723c */ /* 0x040ff000000418ff */
[C---:B------:R-:W-:Y:S08]  /*4e40*/  HMMA.16816.F32.BF16 R16, R8.reuse, R42, RZ ;  /* 0x0000002a0810723c */ /* 0x040ff000000418ff */
[----:B------:R-:W-:Y:S08]  /*4e50*/  HMMA.16816.F32.BF16 R40, R8, R36, RZ ;  /* 0x000000240828723c */ /* 0x000ff000000418ff */
[C---:B------:R-:W-:Y:S01]  /*4e60*/  HMMA.16816.F32.BF16 R152, R4.reuse, R50, R24 ;  /* 0x000000320498723c */ /* 0x040fe20000041818 */
[----:B------:R-:W1:Y:S07]  /*4e70*/  LDSM.16.MT88.4 R24, [R214+0x3100] ;  /* 0x00310000d618783b */ /* 0x000e6e0000004200 */
[C---:B------:R-:W-:Y:S01]  /*4e80*/  HMMA.16816.F32.BF16 R188, R4.reuse, R44, R20 ;  /* 0x0000002c04bc723c */ /* 0x040fe20000041814 */
[----:B------:R-:W2:Y:S07]  /*4e90*/  LDSM.16.MT88.4 R20, [R216+0x3100] ;  /* 0x00310000d814783b */ /* 0x000eae0000004200 */
[C---:B------:R-:W-:Y:S01]  /*4ea0*/  HMMA.16816.F32.BF16 R160, R4.reuse, R56, R40 ;  /* 0x0000003804a0723c */ /* 0x040fe20000041828 */
[----:B------:R-:W3:Y:S07]  /*4eb0*/  LDSM.16.MT88.4 R40, [R213+0x6100] ;  /* 0x00610000d528783b */ /* 0x000eee0000004200 */
[C---:B------:R-:W-:Y:S01]  /*4ec0*/  HMMA.16816.F32.BF16 R184, R4.reuse, R46, R16 ;  /* 0x0000002e04b8723c */ /* 0x040fe20000041810 */
[----:B------:R-:W-:Y:S07]  /*4ed0*/  LDSM.16.MT88.4 R44, [R214+0x6100] ;  /* 0x00610000d62c783b */ /* 0x000fee0000004200 */
[----:B------:R-:W-:Y:S01]  /*4ee0*/  HMMA.16816.F32.BF16 R192, R4, R48, R28 ;  /* 0x0000003004c0723c */ /* 0x000fe2000004181c */
[----:B------:R-:W4:Y:S07]  /*4ef0*/  LDSM.16.MT88.4 R48, [R216+0x6100] ;  /* 0x00610000d830783b */ /* 0x000f2e0000004200 */
[C---:B------:R-:W-:Y:S08]  /*4f00*/  HMMA.16816.F32.BF16 R16, R8.reuse, R52, RZ ;  /* 0x000000340810723c */ /* 0x040ff000000418ff */
[C---:B------:R-:W-:Y:S08]  /*4f10*/  HMMA.16816.F32.BF16 R28, R8.reuse, R38, RZ ;  /* 0x00000026081c723c */ /* 0x040ff000000418ff */
[----:B-1----:R-:W-:Y:S08]  /*4f20*/  HMMA.16816.F32.BF16 R80, R8, R26, RZ ;  /* 0x0000001a0850723c */ /* 0x002ff000000418ff */
[----:B------:R-:W-:Y:S07]  /*4f30*/  HMMA.16816.F32.BF16 R168, R4, R84, R16 ;  /* 0x0000005404a8723c */ /* 0x000fee0000041810 */
[----:B------:R-:W-:Y:S01]  /*4f40*/  IMAD.MOV.U32 R85, RZ, RZ, R73 ;  /* 0x000000ffff557224 */ /* 0x000fe200078e0049 */
[----:B------:R-:W-:Y:S01]  /*4f50*/  HMMA.16816.F32.BF16 R88, R8, R24, RZ ;  /* 0x000000180858723c */ /* 0x000fe200000418ff */
[----:B------:R-:W-:-:S07]  /*4f60*/  IMAD.MOV.U32 R84, RZ, RZ, R72 ;  /* 0x000000ffff547224 */ /* 0x000fce00078e0048 */
[C---:B--2---:R-:W-:Y:S08]  /*4f70*/  HMMA.16816.F32.BF16 R76, R8.reuse, R20, RZ ;  /* 0x00000014084c723c */ /* 0x044ff000000418ff */
[----:B---3--:R-:W-:Y:S08]  /*4f80*/  HMMA.16816.F32.BF16 R16, R8, R42, RZ ;  /* 0x0000002a0810723c */ /* 0x008ff000000418ff */
[----:B------:R-:W-:Y:S08]  /*4f90*/  HMMA.16816.F32.BF16 R180, R4, R58, R28 ;  /* 0x0000003a04b4723c */ /* 0x000ff0000004181c */
[C---:B------:R-:W-:Y:S08]  /*4fa0*/  HMMA.16816.F32.BF16 R28, R8.reuse, R32, RZ ;  /* 0x00000020081c723c */ /* 0x040ff000000418ff */
[C---:B------:R-:W-:Y:S08]  /*4fb0*/  HMMA.16816.F32.BF16 R36, R8.reuse, R22, RZ ;  /* 0x000000160824723c */ /* 0x040ff000000418ff */
[C---:B------:R-:W-:Y:S08]  /*4fc0*/  HMMA.16816.F32.BF16 R24, R8.reuse, R34, RZ ;  /* 0x000000220818723c */ /* 0x040ff000000418ff */
[C---:B------:R-:W-:Y:S08]  /*4fd0*/  HMMA.16816.F32.BF16 R20, R8.reuse, R40, RZ ;  /* 0x000000280814723c */ /* 0x040ff000000418ff */
[C---:B----4-:R-:W-:Y:S08]  /*4fe0*/  HMMA.16816.F32.BF16 R72, R8.reuse, R48, RZ ;  /* 0x000000300848723c */ /* 0x050ff000000418ff */
[C---:B------:R-:W-:Y:S08]  /*4ff0*/  HMMA.16816.F32.BF16 R56, R8.reuse, R50, RZ ;  /* 0x000000320838723c */ /* 0x040ff000000418ff */
[C---:B------:R-:W-:Y:S08]  /*5000*/  HMMA.16816.F32.BF16 R32, R8.reuse, R44, RZ ;  /* 0x0000002c0820723c */ /* 0x040ff000000418ff */
[C---:B------:R-:W-:Y:S08]  /*5010*/  HMMA.16816.F32.BF16 R40, R8.reuse, R46, RZ ;  /* 0x0000002e0828723c */ /* 0x040ff000000418ff */
[C---:B------:R-:W-:Y:S08]  /*5020*/  HMMA.16816.F32.BF16 R52, R8.reuse, R60, RZ ;  /* 0x0000003c0834723c */ /* 0x040ff000000418ff */
[C---:B------:R-:W-:Y:S08]  /*5030*/  HMMA.16816.F32.BF16 R48, R8.reuse, R62, RZ ;  /* 0x0000003e0830723c */ /* 0x040ff000000418ff */
[C---:B------:R-:W-:Y:S08]  /*5040*/  HMMA.16816.F32.BF16 R44, R8.reuse, R64, RZ ;  /* 0x00000040082c723c */ /* 0x040ff000000418ff */
[----:B------:R-:W-:Y:S08]  /*5050*/  HMMA.16816.F32.BF16 R60, R8, R68, RZ ;  /* 0x00000044083c723c */ /* 0x000ff000000418ff */
[----:B------:R-:W-:Y:S07]  /*5060*/  HMMA.16816.F32.BF16 R172, R4, R86, R92 ;  /* 0x0000005604ac723c */ /* 0x000fee000004185c */
[----:B------:R-:W-:Y:S01]  /*5070*/  IMAD.MOV.U32 R95, RZ, RZ, R157 ;  /* 0x000000ffff5f7224 */ /* 0x000fe200078e009d */
[----:B------:R-:W-:Y:S01]  /*5080*/  HMMA.16816.F32.BF16 R64, R8, R66, RZ ;  /* 0x000000420840723c */ /* 0x000fe200000418ff */
[----:B------:R-:W-:Y:S01]  /*5090*/  IMAD.MOV.U32 R87, RZ, RZ, R84 ;  /* 0x000000ffff577224 */ /* 0x000fe200078e0054 */
[----:B------:R-:W-:Y:S01]  /*50a0*/  MOV R84, R85 ;  /* 0x0000005500547202 */ /* 0x000fe20000000f00 */
[----:B------:R-:W-:-:S02]  /*50b0*/  IMAD.MOV.U32 R85, RZ, RZ, R2 ;  /* 0x000000ffff557224 */ /* 0x000fc400078e0002 */
[----:B------:R-:W-:Y:S02]  /*50c0*/  IMAD.MOV.U32 R2, RZ, RZ, R15 ;  /* 0x000000ffff027224 */ /* 0x000fe400078e000f */
[----:B------:R-:W-:Y:S01]  /*50d0*/  IMAD.MOV.U32 R15, RZ, RZ, R149 ;  /* 0x000000ffff0f7224 */ /* 0x000fe200078e0095 */
[----:B------:R-:W-:Y:S01]  /*50e0*/  HMMA.16816.F32.BF16 R68, R8, R70, RZ ;  /* 0x000000460844723c */ /* 0x000fe200000418ff */
[----:B------:R-:W-:-:S07]  /*50f0*/  IMAD.MOV.U32 R93, RZ, RZ, R143 ;  /* 0x000000ffff5d7224 */ /* 0x000fce00078e008f */
[----:B------:R-:W-:Y:S07]  /*5100*/  HMMA.16816.F32.BF16 R116, R8, R118, RZ ;  /* 0x000000760874723c */ /* 0x000fee00000418ff */
[----:B------:R-:W-:Y:S01]  /*5110*/  MOV R8, R165 ;  /* 0x000000a500087202 */ /* 0x000fe20000000f00 */
[----:B------:R-:W-:Y:S01]  /*5120*/  IMAD.MOV.U32 R9, RZ, RZ, R164 ;  /* 0x000000ffff097224 */ /* 0x000fe200078e00a4 */
[----:B------:R-:W-:Y:S01]  /*5130*/  MOV R11, R158 ;  /* 0x0000009e000b7202 */ /* 0x000fe20000000f00 */
[----:B------:R-:W-:Y:S01]  /*5140*/  IMAD.MOV.U32 R10, RZ, RZ, R159 ;  /* 0x000000ffff0a7224 */ /* 0x000fe200078e009f */
[----:B------:R-:W-:Y:S01]  /*5150*/  HMMA.16816.F32.BF16 R164, R4, R110, R80 ;  /* 0x0000006e04a4723c */ /* 0x000fe20000041850 */
[----:B------:R-:W-:-:S02]  /*5160*/  IMAD.MOV.U32 R94, RZ, RZ, R9 ;  /* 0x000000ffff5e7224 */ /* 0x000fc400078e0009 */
[----:B------:R-:W-:Y:S01]  /*5170*/  IMAD.MOV.U32 R86, RZ, RZ, R11 ;  /* 0x000000ffff567224 */ /* 0x000fe200078e000b */
[----:B------:R-:W-:-:S03]  /*5180*/  MOV R92, R10 ;  /* 0x0000000a005c7202 */ /* 0x000fc60000000f00 */
[----:B------:R-:W-:Y:S01]  /*5190*/  IMAD.MOV.U32 R80, RZ, RZ, R156 ;  /* 0x000000ffff507224 */ /* 0x000fe200078e009c */
[----:B------:R-:W-:Y:S01]  /*51a0*/  HMMA.16816.F32.BF16 R176, R4, R108, R88 ;  /* 0x0000006c04b0723c */ /* 0x000fe20000041858 */
[----:B------:R-:W-:Y:S01]  /*51b0*/  MOV R83, R151 ;  /* 0x0000009700537202 */ /* 0x000fe20000000f00 */
[----:B------:R-:W-:Y:S01]  /*51c0*/  IMAD.MOV.U32 R82, RZ, RZ, R150 ;  /* 0x000000ffff527224 */ /* 0x000fe200078e0096 */
[----:B------:R-:W-:-:S05]  /*51d0*/  MOV R81, R141 ;  /* 0x0000008d00517202 */ /* 0x000fca0000000f00 */
[C---:B------:R-:W-:Y:S07]  /*51e0*/  HMMA.16816.F32.BF16 R156, R4.reuse, R104, R76 ;  /* 0x00000068049c723c */ /* 0x040fee000004184c */
[----:B------:R-:W-:Y:S01]  /*51f0*/  MOV R105, R95 ;  /* 0x0000005f00697202 */ /* 0x000fe20000000f00 */
[----:B------:R-:W-:Y:S01]  /*5200*/  HMMA.16816.F32.BF16 R108, R4, R98, R16 ;  /* 0x00000062046c723c */ /* 0x000fe20000041810 */
[----:B------:R-:W-:Y:S01]  /*5210*/  IMAD.MOV.U32 R95, RZ, RZ, R8 ;  /* 0x000000ffff5f7224 */ /* 0x000fe200078e0008 */
[----:B------:R-:W1:Y:S01]  /*5220*/  LDSM.16.MT88.4 R16, [R216+0x6900] ;  /* 0x00690000d810783b */ /* 0x000e620000004200 */
[----:B------:R-:W-:-:S03]  /*5230*/  IMAD.MOV.U32 R104, RZ, RZ, R148 ;  /* 0x000000ffff687224 */ /* 0x000fc600078e0094 */
[----:B------:R-:W2:Y:S02]  /*5240*/  LDSM.16.MT88.4 R8, [R215+0x6900] ;  /* 0x00690000d708783b */ /* 0x000ea40000004200 */
[C---:B------:R-:W-:Y:S08]  /*5250*/  HMMA.16816.F32.BF16 R28, R4.reuse, R100, R28 ;  /* 0x00000064041c723c */ /* 0x040ff0000004181c */
[C---:B------:R-:W-:Y:S01]  /*5260*/  HMMA.16816.F32.BF16 R100, R4.reuse, R102, R24 ;  /* 0x000000660464723c */ /* 0x040fe20000041818 */
[----:B------:R-:W3:Y:S07]  /*5270*/  LDSM.16.MT88.4 R24, [R214+0x9900] ;  /* 0x00990000d618783b */ /* 0x000eee0000004200 */
[C---:B------:R-:W-:Y:S07]  /*5280*/  HMMA.16816.F32.BF16 R148, R4.reuse, R106, R36 ;  /* 0x0000006a0494723c */ /* 0x040fee0000041824 */
[----:B------:R-:W-:Y:S01]  /*5290*/  MOV R38, R142 ;  /* 0x0000008e00267202 */ /* 0x000fe20000000f00 */
[----:B------:R-:W-:Y:S01]  /*52a0*/  IMAD.MOV.U32 R39, RZ, RZ, R140 ;  /* 0x000000ffff277224 */ /* 0x000fe200078e008c */
[----:B------:R-:W-:Y:S01]  /*52b0*/  MOV R107, R94 ;  /* 0x0000005e006b7202 */ /* 0x000fe20000000f00 */
[----:B------:R-:W-:Y:S01]  /*52c0*/  HMMA.16816.F32.BF16 R140, R4, R96, R20 ;  /* 0x00000060048c723c */ /* 0x000fe20000041814 */
[----:B------:R-:W4:Y:S01]  /*52d0*/  LDSM.16.MT88.4 R20, [R213+0x9900] ;  /* 0x00990000d514783b */ /* 0x000f220000004200 */
[----:B------:R-:W-:-:S02]  /*52e0*/  IMAD.MOV.U32 R106, RZ, RZ, R92 ;  /* 0x000000ffff6a7224 */ /* 0x000fc400078e005c */
[----:B------:R-:W-:Y:S02]  /*52f0*/  IMAD.MOV.U32 R92, RZ, RZ, R146 ;  /* 0x000000ffff5c7224 */ /* 0x000fe400078e0092 */
[----:B------:R-:W-:Y:S02]  /*5300*/  IMAD.MOV.U32 R94, RZ, RZ, R145 ;  /* 0x000000ffff5e7224 */ /* 0x000fe400078e0091 */
[C---:B-1----:R-:W-:Y:S08]  /*5310*/  HMMA.16816.F32.BF16 R88, R4.reuse, R16, R72 ;  /* 0x000000100458723c */ /* 0x042ff00000041848 */
[C---:B------:R-:W-:Y:S01]  /*5320*/  HMMA.16816.F32.BF16 R76, R4.reuse, R18, R56 ;  /* 0x00000012044c723c */ /* 0x040fe20000041838 */
[----:B------:R-:W-:Y:S07]  /*5330*/  LDSM.16.MT88.4 R16, [R213+0x1100] ;  /* 0x00110000d510783b */ /* 0x000fee0000004200 */
[C---:B--2---:R-:W-:Y:S08]  /*5340*/  HMMA.16816.F32.BF16 R72, R4.reuse, R8, R52 ;  /* 0x000000080448723c */ /* 0x044ff00000041834 */
[C---:B------:R-:W-:Y:S01]  /*5350*/  HMMA.16816.F32.BF16 R56, R4.reuse, R10, R48 ;  /* 0x0000000a0438723c */ /* 0x040fe20000041830 */
[----:B------:R-:W1:Y:S07]  /*5360*/  LDSM.16.MT88.4 R8, [R216+0x9900] ;  /* 0x00990000d808783b */ /* 0x000e6e0000004200 */
[C---:B---3--:R-:W-:Y:S07]  /*5370*/  HMMA.16816.F32.BF16 R60, R4.reuse, R24, R60 ;  /* 0x00000018043c723c */ /* 0x048fee000004183c */
[----:B------:R-:W-:Y:S01]  /*5380*/  MOV R24, R87 ;  /* 0x0000005700187202 */ /* 0x000fe20000000f00 */
[----:B------:R-:W-:Y:S01]  /*5390*/  IMAD.MOV.U32 R87, RZ, RZ, R84 ;  /* 0x000000ffff577224 */ /* 0x000fe200078e0054 */
[----:B------:R-:W-:Y:S01]  /*53a0*/  HMMA.16816.F32.BF16 R68, R4, R26, R68 ;  /* 0x0000001a0444723c */ /* 0x000fe20000041844 */
[----:B------:R-:W-:Y:S01]  /*53b0*/  IMAD.MOV.U32 R84, RZ, RZ, R85 ;  /* 0x000000ffff547224 */ /* 0x000fe200078e0055 */
[----:B------:R-:W-:Y:S01]  /*53c0*/  MOV R85, R2 ;  /* 0x0000000200557202 */ /* 0x000fe20000000f00 */
[----:B------:R-:W-:-:S02]  /*53d0*/  FFMA.FTZ R2, R133, c[0x0][0x2d0], -R12 ;  /* 0x0000b40085027a23 */ /* 0x000fc4000001080c */
[----:B------:R-:W-:Y:S02]  /*53e0*/  IMAD.MOV.U32 R25, RZ, RZ, R38 ;  /* 0x000000ffff197224 */ /* 0x000fe400078e0026 */
[----:B------:R2:W-:Y:S01]  /*53f0*/  MUFU.EX2 R133, R2 ;  /* 0x0000000200857308 */ /* 0x0005e20000000800 */
[----:B------:R-:W-:Y:S01]  /*5400*/  IMAD.MOV.U32 R26, RZ, RZ, R15 ;  /* 0x000000ffff1a7224 */ /* 0x000fe200078e000f */
[----:B----4-:R-:W-:Y:S01]  /*5410*/  HMMA.16816.F32.BF16 R52, R4, R20, R44 ;  /* 0x000000140434723c */ /* 0x010fe2000004182c */
[----:B------:R-:W-:-:S07]  /*5420*/  IMAD.MOV.U32 R27, RZ, RZ, R39 ;  /* 0x000000ffff1b7224 */ /* 0x000fce00078e0027 */
[----:B------:R-:W-:Y:S01]  /*5430*/  HMMA.16816.F32.BF16 R64, R4, R22, R64 ;  /* 0x000000160440723c */ /* 0x000fe20000041840 */
[----:B------:R-:W3:Y:S01]  /*5440*/  LDSM.16.MT88.4 R20, [R215+0x9900] ;  /* 0x00990000d714783b */ /* 0x000ee20000004200 */
[----:B--2---:R-:W-:-:S06]  /*5450*/  FFMA.FTZ R2, R136, c[0x0][0x2d0], -R12 ;  /* 0x0000b40088027a23 */ /* 0x004fcc000001080c */
[C---:B-1----:R-:W-:Y:S01]  /*5460*/  HMMA.16816.F32.BF16 R48, R4.reuse, R8, R124 ;  /* 0x000000080430723c */ /* 0x042fe2000004187c */
[----:B------:R1:W2:Y:S06]  /*5470*/  MUFU.EX2 R15, R2 ;  /* 0x00000002000f7308 */ /* 0x0002ac0000000800 */
[----:B------:R-:W-:Y:S01]  /*5480*/  IMAD.MOV.U32 R124, RZ, RZ, R13 ;  /* 0x000000ffff7c7224 */ /* 0x000fe200078e000d */
[----:B------:R-:W-:Y:S01]  /*5490*/  HMMA.16816.F32.BF16 R44, R4, R10, R120 ;  /* 0x0000000a042c723c */ /* 0x000fe20000041878 */
[----:B------:R-:W4:Y:S01]  /*54a0*/  LDSM.16.MT88.4 R8, [R214+0x1100] ;  /* 0x00110000d608783b */ /* 0x000f220000004200 */
[----:B------:R-:W-:Y:S01]  /*54b0*/  IMAD.MOV.U32 R126, RZ, RZ, R105 ;  /* 0x000000ffff7e7224 */ /* 0x000fe200078e0069 */
[----:B------:R-:W-:Y:S01]  /*54c0*/  MOV R125, R80 ;  /* 0x00000050007d7202 */ /* 0x000fe20000000f00 */
[----:B------:R-:W-:-:S02]  /*54d0*/  IMAD.MOV.U32 R127, RZ, RZ, R104 ;  /* 0x000000ffff7f7224 */ /* 0x000fc400078e0068 */
[----:B------:R-:W-:Y:S01]  /*54e0*/  IMAD.MOV.U32 R104, RZ, RZ, R95 ;  /* 0x000000ffff687224 */ /* 0x000fe200078e005f */
[----:B------:R-:W-:Y:S01]  /*54f0*/  MOV R121, R126 ;  /* 0x0000007e00797202 */ /* 0x000fe20000000f00 */
[----:B------:R-:W-:Y:S01]  /*5500*/  IMAD.MOV.U32 R123, RZ, RZ, R87 ;  /* 0x000000ffff7b7224 */ /* 0x000fe200078e0057 */
[----:B------:R-:W-:Y:S01]  /*5510*/  MOV R87, R84 ;  /* 0x0000005400577202 */ /* 0x000fe20000000f00 */
[----:B-1----:R-:W-:Y:S01]  /*5520*/  FFMA.FTZ R2, R135, c[0x0][0x2d0], -R12 ;  /* 0x0000b40087027a23 */ /* 0x002fe2000001080c */
[----:B------:R-:W-:Y:S01]  /*5530*/  MOV R135, R93 ;  /* 0x0000005d00877202 */ /* 0x000fe20000000f00 */
[----:B------:R-:W-:Y:S01]  /*5540*/  HMMA.16816.F32.BF16 R96, R4, R112, R32 ;  /* 0x000000700460723c */ /* 0x000fe20000041820 */
[----:B------:R-:W-:Y:S01]  /*5550*/  IMAD.MOV.U32 R95, RZ, RZ, R14 ;  /* 0x000000ffff5f7224 */ /* 0x000fe200078e000e */
[----:B------:R1:W-:Y:S01]  /*5560*/  MUFU.EX2 R93, R2 ;  /* 0x00000002005d7308 */ /* 0x0003e20000000800 */
[----:B------:R-:W-:Y:S01]  /*5570*/  MOV R14, R147 ;  /* 0x00000093000e7202 */ /* 0x000fe20000000f00 */
[----:B------:R-:W-:-:S02]  /*5580*/  IMAD.MOV.U32 R120, RZ, RZ, R127 ;  /* 0x000000ffff787224 */ /* 0x000fc400078e007f */
[----:B------:R-:W-:Y:S01]  /*5590*/  IMAD.MOV.U32 R127, RZ, RZ, R106 ;  /* 0x000000ffff7f7224 */ /* 0x000fe200078e006a */
[----:B------:R-:W-:Y:S01]  /*55a0*/  MOV R34, R83 ;  /* 0x0000005300227202 */ /* 0x000fe20000000f00 */
[----:B------:R-:W-:Y:S01]  /*55b0*/  HMMA.16816.F32.BF16 R112, R4, R114, R40 ;  /* 0x000000720470723c */ /* 0x000fe20000041828 */
[----:B------:R-:W-:Y:S02]  /*55c0*/  IMAD.MOV.U32 R33, RZ, RZ, R82 ;  /* 0x000000ffff217224 */ /* 0x000fe400078e0052 */
[----:B------:R-:W-:Y:S02]  /*55d0*/  IMAD.MOV.U32 R35, RZ, RZ, R86 ;  /* 0x000000ffff237224 */ /* 0x000fe400078e0056 */
[----:B------:R-:W-:-:S03]  /*55e0*/  IMAD.MOV.U32 R122, RZ, RZ, R125 ;  /* 0x000000ffff7a7224 */ /* 0x000fc600078e007d */
[----:B---3--:R-:W-:Y:S01]  /*55f0*/  HMMA.16816.F32.BF16 R40, R4, R20, R128 ;  /* 0x000000140428723c */ /* 0x008fe20000041880 */
[----:B-1----:R-:W-:-:S04]  /*5600*/  FFMA.FTZ R2, R134, c[0x0][0x2d0], -R12 ;  /* 0x0000b40086027a23 */ /* 0x002fc8000001080c */
[----:B------:R1:W3:Y:S02]  /*5610*/  MUFU.EX2 R134, R2 ;  /* 0x0000000200867308 */ /* 0x0002e40000000800 */
[----:B------:R-:W-:Y:S01]  /*5620*/  IMAD.MOV.U32 R131, RZ, RZ, R135 ;  /* 0x000000ffff837224 */ /* 0x000fe200078e0087 */
[----:B------:R-:W-:Y:S01]  /*5630*/  HMMA.16816.F32.BF16 R36, R4, R22, R116 ;  /* 0x000000160424723c */ /* 0x000fe20000041874 */
[----:B------:R-:W4:Y:S01]  /*5640*/  LDSM.16.MT88.4 R20, [R216+0x1100] ;  /* 0x00110000d814783b */ /* 0x000f220000004200 */
[----:B------:R-:W-:Y:S01]  /*5650*/  MOV R135, R92 ;  /* 0x0000005c00877202 */ /* 0x000fe20000000f00 */
[----:B------:R-:W-:Y:S01]  /*5660*/  IMAD.MOV.U32 R129, RZ, RZ, R27 ;  /* 0x000000ffff817224 */ /* 0x000fe200078e001b */
[----:B------:R-:W-:Y:S01]  /*5670*/  MOV R130, R26 ;  /* 0x0000001a00827202 */ /* 0x000fe20000000f00 */
[----:B------:R-:W-:Y:S02]  /*5680*/  IMAD.MOV.U32 R128, RZ, RZ, R24 ;  /* 0x000000ffff807224 */ /* 0x000fe400078e0018 */
[----:B--2---:R-:W-:Y:S01]  /*5690*/  F2FP.BF16.PACK_AB R4, R15, R133 ;  /* 0x000000850f04723e */ /* 0x004fe200000010ff */
[----:B-1----:R-:W-:Y:S01]  /*56a0*/  FFMA.FTZ R2, R137, c[0x0][0x2d0], -R0 ;  /* 0x0000b40089027a23 */ /* 0x002fe20000010800 */
[----:B---3--:R-:W-:-:S03]  /*56b0*/  F2FP.BF16.PACK_AB R6, R134, R93 ;  /* 0x0000005d8606723e */ /* 0x008fc600000010ff */
[----:B------:R1:W-:Y:S02]  /*56c0*/  MUFU.EX2 R13, R2 ;  /* 0x00000002000d7308 */ /* 0x0003e40000000800 */
[----:B-1----:R-:W-:-:S06]  /*56d0*/  FFMA.FTZ R2, R144, c[0x0][0x2d0], -R0 ;  /* 0x0000b40090027a23 */ /* 0x002fcc0000010800 */
[----:B------:R1:W2:Y:S02]  /*56e0*/  MUFU.EX2 R84, R2 ;  /* 0x0000000200547308 */ /* 0x0002a40000000800 */
[----:B-1----:R-:W-:Y:S01]  /*56f0*/  FFMA.FTZ R2, R139, c[0x0][0x2d0], -R0 ;  /* 0x0000b4008b027a23 */ /* 0x002fe20000010800 */
[----:B--2---:R-:W-:-:S05]  /*5700*/  F2FP.BF16.PACK_AB R5, R84, R13 ;  /* 0x0000000d5405723e */ /* 0x004fca00000010ff */
[----:B------:R1:W-:Y:S02]  /*5710*/  MUFU.EX2 R32, R2 ;  /* 0x0000000200207308 */ /* 0x0003e40000000800 */
[----:B-1----:R-:W-:-:S06]  /*5720*/  FFMA.FTZ R2, R138, c[0x0][0x2d0], -R0 ;  /* 0x0000b4008a027a23 */ /* 0x002fcc0000010800 */
[----:B------:R-:W1:Y:S02]  /*5730*/  MUFU.EX2 R105, R2 ;  /* 0x0000000200697308 */ /* 0x000e640000000800 */
[----:B-1----:R-:W-:Y:S02]  /*5740*/  F2FP.BF16.PACK_AB R7, R105, R32 ;  /* 0x000000206907723e */ /* 0x002fe400000010ff */
[----:B------:R-:W-:Y:S02]  /*5750*/  MOV R2, R25 ;  /* 0x0000001900027202 */ /* 0x000fe40000000f00 */
[----:B------:R-:W-:Y:S03]  /*5760*/  LDSM.16.MT88.4 R24, [R214+0x7100] ;  /* 0x00710000d618783b */ /* 0x000fe60000004200 */
[C---:B------:R-:W-:Y:S07]  /*5770*/  HMMA.16816.F32.BF16 R136, R4.reuse, R16, R200 ;  /* 0x000000100488723c */ /* 0x040fee00000418c8 */
[----:B------:R-:W-:Y:S01]  /*5780*/  IMAD.MOV.U32 R201, RZ, RZ, R81 ;  /* 0x000000ffffc97224 */ /* 0x000fe200078e0051 */
[----:B----4-:R-:W-:Y:S01]  /*5790*/  HMMA.16816.F32.BF16 R144, R4, R8, R192 ;  /* 0x000000080490723c */ /* 0x010fe200000418c0 */
[----:B------:R-:W-:Y:S01]  /*57a0*/  IMAD.MOV.U32 R203, RZ, RZ, R32 ;  /* 0x000000ffffcb7224 */ /* 0x000fe200078e0020 */
[----:B------:R-:W-:Y:S01]  /*57b0*/  MOV R200, R34 ;  /* 0x0000002200c87202 */ /* 0x000fe20000000f00 */
[----:B------:R-:W-:-:S04]  /*57c0*/  IMAD.MOV.U32 R202, RZ, RZ, R33 ;  /* 0x000000ffffca7224 */ /* 0x000fc800078e0021 */
[----:B------:R-:W-:Y:S01]  /*57d0*/  MOV R194, R87 ;  /* 0x0000005700c27202 */ /* 0x000fe20000000f00 */
[C---:B------:R-:W-:Y:S01]  /*57e0*/  HMMA.16816.F32.BF16 R80, R4.reuse, R18, R196 ;  /* 0x000000120450723c */ /* 0x040fe200000418c4 */
[----:B------:R-:W-:Y:S01]  /*57f0*/  IMAD.MOV.U32 R193, RZ, RZ, R85 ;  /* 0x000000ffffc17224 */ /* 0x000fe200078e0055 */
[----:B------:R-:W1:Y:S01]  /*5800*/  LDSM.16.MT88.4 R16, [R215+0x1100] ;  /* 0x00110000d710783b */ /* 0x000e620000004200 */
[----:B------:R-:W-:Y:S02]  /*5810*/  IMAD.MOV.U32 R192, RZ, RZ, R84 ;  /* 0x000000ffffc07224 */ /* 0x000fe400078e0054 */
[----:B------:R-:W-:Y:S02]  /*5820*/  IMAD.MOV.U32 R195, RZ, RZ, R93 ;  /* 0x000000ffffc37224 */ /* 0x000fe400078e005d */
[----:B------:R-:W-:Y:S01]  /*5830*/  IMAD.MOV.U32 R196, RZ, RZ, R94 ;  /* 0x000000ffffc47224 */ /* 0x000fe200078e005e */
[C---:B------:R-:W-:Y:S01]  /*5840*/  HMMA.16816.F32.BF16 R84, R4.reuse, R10, R152 ;  /* 0x0000000a0454723c */ /* 0x040fe20000041898 */
[----:B------:R-:W2:Y:S01]  /*5850*/  LDSM.16.MT88.4 R8, [R213+0x4100] ;  /* 0x00410000d508783b */ /* 0x000ea20000004200 */
[----:B------:R-:W-:Y:S01]  /*5860*/  MOV R197, R95 ;  /* 0x0000005f00c57202 */ /* 0x000fe20000000f00 */
[----:B------:R-:W-:Y:S01]  /*5870*/  IMAD.MOV.U32 R199, RZ, RZ, R35 ;  /* 0x000000ffffc77224 */ /* 0x000fe200078e0023 */
[----:B------:R-:W-:Y:S01]  /*5880*/  MOV R198, R107 ;  /* 0x0000006b00c67202 */ /* 0x000fe20000000f00 */
[----:B------:R-:W-:Y:S03]  /*5890*/  LDSM.16.MT88.4 R32, [R213+0x7100] ;  /* 0x00710000d520783b */ /* 0x000fe60000004200 */
[C---:B------:R-:W-:Y:S07]  /*58a0*/  HMMA.16816.F32.BF16 R152, R4.reuse, R20, R188 ;  /* 0x000000140498723c */ /* 0x040fee00000418bc */
[----:B------:R-:W-:Y:S01]  /*58b0*/  IMAD.MOV.U32 R189, RZ, RZ, R104 ;  /* 0x000000ffffbd7224 */ /* 0x000fe200078e0068 */
[----:B------:R-:W-:Y:S01]  /*58c0*/  HMMA.16816.F32.BF16 R92, R4, R22, R184 ;  /* 0x00000016045c723c */ /* 0x000fe200000418b8 */
[----:B------:R-:W-:Y:S01]  /*58d0*/  IMAD.MOV.U32 R190, RZ, RZ, R105 ;  /* 0x000000ffffbe7224 */ /* 0x000fe200078e0069 */
[----:B------:R-:W3:Y:S01]  /*58e0*/  LDSM.16.MT88.4 R20, [R214+0x4100] ;  /* 0x00410000d614783b */ /* 0x000ee20000004200 */
[----:B------:R-:W-:Y:S01]  /*58f0*/  MOV R191, R123 ;  /* 0x0000007b00bf7202 */ /* 0x000fe20000000f00 */
[----:B------:R-:W-:-:S04]  /*5900*/  IMAD.MOV.U32 R123, RZ, RZ, R124 ;  /* 0x000000ffff7b7224 */ /* 0x000fc800078e007c */
[----:B------:R-:W-:Y:S01]  /*5910*/  IMAD.MOV.U32 R188, RZ, RZ, R123 ;  /* 0x000000ffffbc7224 */ /* 0x000fe200078e007b */
        /* <DEDUP_REMOVED lines=12> */
[C---:B--2---:R-:W-:Y:S01]  /*59e0*/  HMMA.16816.F32.BF16 R156, R4.reuse, R8, R28 ;  /* 0x00000008049c723c */ /* 0x044fe2000004181c */
[----:B------:R-:W-:Y:S07]  /*59f0*/  LDSM.16.MT88.4 R28, [R214+0xa100] ;  /* 0x00a10000d61c783b */ /* 0x000fee0000004200 */
[C---:B------:R-:W-:Y:S01]  /*5a00*/  HMMA.16816.F32.BF16 R116, R4.reuse, R10, R100 ;  /* 0x0000000a0474723c */ /* 0x040fe20000041864 */
[----:B------:R-:W2:Y:S07]  /*5a10*/  LDSM.16.MT88.4 R8, [R213+0xa100] ;  /* 0x00a10000d508783b */ /* 0x000eae0000004200 */
[C---:B------:R-:W-:Y:S07]  /*5a20*/  HMMA.16816.F32.BF16 R148, R4.reuse, R32, R140 ;  /* 0x000000200494723c */ /* 0x040fee000004188c */
[----:B------:R-:W-:Y:S01]  /*5a30*/  IMAD.MOV.U32 R33, RZ, RZ, R122 ;  /* 0x000000ffff217224 */ /* 0x000fe200078e007a */
[----:B------:R-:W-:Y:S01]  /*5a40*/  HMMA.16816.F32.BF16 R140, R4, R34, R108 ;  /* 0x00000022048c723c */ /* 0x000fe2000004186c */
[----:B------:R-:W-:-:S06]  /*5a50*/  IMAD.MOV.U32 R32, RZ, RZ, R131 ;  /* 0x000000ffff207224 */ /* 0x000fcc00078e0083 */
[----:B------:R-:W-:Y:S01]  /*5a60*/  MOV R108, R190 ;  /* 0x000000be006c7202 */ /* 0x000fe20000000f00 */
[----:B------:R-:W-:Y:S01]  /*5a70*/  IMAD.MOV.U32 R190, RZ, RZ, R198 ;  /* 0x000000ffffbe7224 */ /* 0x000fe200078e00c6 */
[----:B------:R-:W-:Y:S01]  /*5a80*/  MOV R198, R200 ;  /* 0x000000c800c67202 */ /* 0x000fe20000000f00 */
[----:B------:R-:W-:Y:S01]  /*5a90*/  IMAD.MOV.U32 R34, RZ, RZ, R127 ;  /* 0x000000ffff227224 */ /* 0x000fe200078e007f */
[----:B------:R-:W-:Y:S01]  /*5aa0*/  MOV R200, R121 ;  /* 0x0000007900c87202 */ /* 0x000fe20000000f00 */
[----:B------:R-:W-:Y:S01]  /*5ab0*/  IMAD.MOV.U32 R111, RZ, RZ, R120 ;  /* 0x000000ffff6f7224 */ /* 0x000fe200078e0078 */
[----:B------:R-:W-:Y:S01]  /*5ac0*/  HMMA.16816.F32.BF16 R124, R4, R24, R96 ;  /* 0x00000018047c723c */ /* 0x000fe20000041860 */
[----:B------:R-:W-:Y:S01]  /*5ad0*/  MOV R110, R197 ;  /* 0x000000c5006e7202 */ /* 0x000fe20000000f00 */
[----:B------:R-:W-:Y:S01]  /*5ae0*/  IMAD.MOV.U32 R35, RZ, RZ, R203 ;  /* 0x000000ffff237224 */ /* 0x000fe200078e00cb */
[----:B------:R-:W-:Y:S01]  /*5af0*/  MOV R203, R2 ;  /* 0x0000000200cb7202 */ /* 0x000fe20000000f00 */
[----:B------:R-:W-:-:S02]  /*5b00*/  IMAD.MOV.U32 R197, RZ, RZ, R199 ;  /* 0x000000ffffc57224 */ /* 0x000fc400078e00c7 */
[----:B------:R-:W-:Y:S02]  /*5b10*/  IMAD.MOV.U32 R109, RZ, RZ, R196 ;  /* 0x000000ffff6d7224 */ /* 0x000fe400078e00c4 */
[C---:B---3--:R-:W-:Y:S01]  /*5b20*/  HMMA.16816.F32.BF16 R120, R4.reuse, R20, R88 ;  /* 0x000000140478723c */ /* 0x048fe20000041858 */
[----:B------:R-:W-:Y:S02]  /*5b30*/  IMAD.MOV.U32 R24, RZ, RZ, R195 ;  /* 0x000000ffff187224 */ /* 0x000fe400078e00c3 */
[----:B------:R-:W-:Y:S01]  /*5b40*/  IMAD.MOV.U32 R199, RZ, RZ, R202 ;  /* 0x000000ffffc77224 */ /* 0x000fe200078e00ca */
[----:B------:R-:W-:Y:S01]  /*5b50*/  MOV R202, R130 ;  /* 0x0000008200ca7202 */ /* 0x000fe20000000f00 */
[----:B------:R-:W-:Y:S02]  /*5b60*/  FFMA.FTZ R2, R207, c[0x0][0x2d0], -R12 ;  /* 0x0000b400cf027a23 */ /* 0x000fe4000001080c */
[----:B------:R-:W-:Y:S01]  /*5b70*/  IMAD.MOV.U32 R196, RZ, RZ, R128 ;  /* 0x000000ffffc47224 */ /* 0x000fe200078e0080 */
[----:B-1----:R-:W-:Y:S01]  /*5b80*/  HMMA.16816.F32.BF16 R96, R4, R16, R72 ;  /* 0x000000100460723c */ /* 0x002fe20000041848 */
[----:B------:R-:W-:-:S02]  /*5b90*/  IMAD.MOV.U32 R195, RZ, RZ, R129 ;  /* 0x000000ffffc37224 */ /* 0x000fc400078e0081 */
[----:B------:R-:W-:Y:S01]  /*5ba0*/  IMAD.MOV.U32 R25, RZ, RZ, R189 ;  /* 0x000000ffff197224 */ /* 0x000fe200078e00bd */
[----:B------:R-:W-:-:S04]  /*5bb0*/  MOV R189, R251 ;  /* 0x000000fb00bd7202 */ /* 0x000fc80000000f00 */
[C---:B------:R-:W-:Y:S01]  /*5bc0*/  HMMA.16816.F32.BF16 R88, R4.reuse, R18, R56 ;  /* 0x000000120458723c */ /* 0x040fe20000041838 */
[----:B------:R-:W1:Y:S07]  /*5bd0*/  LDSM.16.MT88.4 R16, [R215+0xa100] ;  /* 0x00a10000d710783b */ /* 0x000e6e0000004200 */
[C---:B--2---:R-:W-:Y:S08]  /*5be0*/  HMMA.16816.F32.BF16 R72, R4.reuse, R8, R52 ;  /* 0x000000080448723c */ /* 0x044ff00000041834 */
[C---:B------:R-:W-:Y:S01]  /*5bf0*/  HMMA.16816.F32.BF16 R64, R4.reuse, R10, R64 ;  /* 0x0000000a0440723c */ /* 0x040fe20000041840 */
[----:B------:R-:W2:Y:S07]  /*5c00*/  LDSM.16.MT88.4 R8, [R216+0xa100] ;  /* 0x00a10000d808783b */ /* 0x000eae0000004200 */
[C---:B------:R-:W-:Y:S07]  /*5c10*/  HMMA.16816.F32.BF16 R128, R4.reuse, R26, R112 ;  /* 0x0000001a0480723c */ /* 0x040fee0000041870 */
[----:B------:R-:W-:Y:S01]  /*5c20*/  IMAD.MOV.U32 R115, RZ, RZ, R248 ;  /* 0x000000ffff737224 */ /* 0x000fe200078e00f8 */
[----:B------:R-:W-:Y:S01]  /*5c30*/  MOV R113, R250 ;  /* 0x000000fa00717202 */ /* 0x000fe20000000f00 */
[----:B------:R3:W-:Y:S01]  /*5c40*/  MUFU.EX2 R248, R2 ;  /* 0x0000000200f87308 */ /* 0x0007e20000000800 */
[----:B------:R-:W-:Y:S01]  /*5c50*/  HMMA.16816.F32.BF16 R100, R4, R22, R76 ;  /* 0x000000160464723c */ /* 0x000fe2000004184c */
[----:B------:R-:W-:Y:S01]  /*5c60*/  LDSM.16.MT88.4 R20, [R214+0x1900] ;  /* 0x00190000d614783b */ /* 0x000fe20000004200 */
[----:B------:R-:W-:-:S02]  /*5c70*/  IMAD.MOV.U32 R112, RZ, RZ, R249 ;  /* 0x000000ffff707224 */ /* 0x000fc400078e00f9 */
[----:B------:R-:W-:-:S03]  /*5c80*/  IMAD.MOV.U32 R114, RZ, RZ, R34 ;  /* 0x000000ffff727224 */ /* 0x000fc600078e0022 */
[----:B------:R-:W-:Y:S01]  /*5c90*/  MOV R79, R24 ;  /* 0x00000018004f7202 */ /* 0x000fe20000000f00 */
[----:B-1----:R-:W-:Y:S01]  /*5ca0*/  HMMA.16816.F32.BF16 R40, R4, R16, R40 ;  /* 0x000000100428723c */ /* 0x002fe20000041828 */
[----:B---3--:R-:W-:-:S07]  /*5cb0*/  FFMA.FTZ R2, R206, c[0x0][0x2d0], -R12 ;  /* 0x0000b400ce027a23 */ /* 0x008fce000001080c */
[C---:B------:R-:W-:Y:S01]  /*5cc0*/  HMMA.16816.F32.BF16 R36, R4.reuse, R18, R36 ;  /* 0x000000120424723c */ /* 0x040fe20000041824 */
[----:B------:R-:W-:Y:S01]  /*5cd0*/  LDSM.16.MT88.4 R16, [R216+0x1900] ;  /* 0x00190000d810783b */ /* 0x000fe20000004200 */
[----:B------:R1:W-:Y:S06]  /*5ce0*/  MUFU.EX2 R251, R2 ;  /* 0x0000000200fb7308 */ /* 0x0003ec0000000800 */
[C---:B--2---:R-:W-:Y:S08]  /*5cf0*/  HMMA.16816.F32.BF16 R48, R4.reuse, R8, R48 ;  /* 0x000000080430723c */ /* 0x044ff00000041830 */
[----:B------:R-:W-:Y:S01]  /*5d00*/  HMMA.16816.F32.BF16 R44, R4, R10, R44 ;  /* 0x0000000a042c723c */ /* 0x000fe2000004182c */
[----:B------:R-:W-:Y:S01]  /*5d10*/  LDSM.16.MT88.4 R8, [R215+0x1900] ;  /* 0x00190000d708783b */ /* 0x000fe20000004200 */
[----:B-1----:R-:W-:-:S02]  /*5d20*/  FFMA.FTZ R2, R204, c[0x0][0x2d0], -R12 ;  /* 0x0000b400cc027a23 */ /* 0x002fc4000001080c */
[----:B------:R-:W-:Y:S02]  /*5d30*/  IMAD.MOV.U32 R204, RZ, RZ, R115 ;  /* 0x000000ffffcc7224 */ /* 0x000fe400078e0073 */
[----:B------:R1:W-:Y:S01]  /*5d40*/  MUFU.EX2 R250, R2 ;  /* 0x0000000200fa7308 */ /* 0x0003e20000000800 */
[----:B------:R-:W-:Y:S01]  /*5d50*/  IMAD.MOV.U32 R115, RZ, RZ, R25 ;  /* 0x000000ffff737224 */ /* 0x000fe200078e0019 */
[C---:B------:R-:W-:Y:S01]  /*5d60*/  HMMA.16816.F32.BF16 R60, R4.reuse, R28, R60 ;  /* 0x0000001c043c723c */ /* 0x040fe2000004183c */
[----:B------:R-:W2:Y:S07]  /*5d70*/  LDSM.16.MT88.4 R24, [R213+0x1900] ;  /* 0x00190000d518783b */ /* 0x000eae0000004200 */
[----:B------:R-:W-:Y:S01]  /*5d80*/  HMMA.16816.F32.BF16 R68, R4, R30, R68 ;  /* 0x0000001e0444723c */ /* 0x000fe20000041844 */
[----:B------:R-:W-:Y:S01]  /*5d90*/  LDSM.16.MT88.4 R28, [R214+0x7900] ;  /* 0x00790000d61c783b */ /* 0x000fe20000004200 */
[----:B-1----:R-:W-:-:S05]  /*5da0*/  FFMA.FTZ R2, R205, c[0x0][0x2d0], -R12 ;  /* 0x0000b400cd027a23 */ /* 0x002fca000001080c */
[--C-:B------:R-:W-:Y:S01]  /*5db0*/  FFMA.FTZ R4, R210, c[0x0][0x2d0], -R0.reuse ;  /* 0x0000b400d2047a23 */ /* 0x100fe20000010800 */
[----:B------:R-:W-:Y:S01]  /*5dc0*/  MOV R210, R32 ;  /* 0x0000002000d27202 */ /* 0x000fe20000000f00 */
[----:B------:R1:W3:Y:S08]  /*5dd0*/  MUFU.EX2 R249, R2 ;  /* 0x0000000200f97308 */ /* 0x0002f00000000800 */
[----:B------:R4:W-:Y:S01]  /*5de0*/  MUFU.EX2 R205, R4 ;  /* 0x0000000400cd7308 */ /* 0x0009e20000000800 */
[----:B-1----:R-:W-:Y:S01]  /*5df0*/  FFMA.FTZ R2, R208, c[0x0][0x2d0], -R0 ;  /* 0x0000b400d0027a23 */ /* 0x002fe20000010800 */
[----:B---3--:R-:W-:-:S06]  /*5e00*/  F2FP.BF16.PACK_AB R6, R249, R250 ;  /* 0x000000faf906723e */ /* 0x008fcc00000010ff */
[----:B------:R1:W-:Y:S01]  /*5e10*/  MUFU.EX2 R208, R2 ;  /* 0x0000000200d07308 */ /* 0x0003e20000000800 */
[----:B----4-:R-:W-:Y:S01]  /*5e20*/  F2FP.BF16.PACK_AB R4, R251, R248 ;  /* 0x000000f8fb04723e */ /* 0x010fe200000010ff */
[----:B-1----:R-:W-:Y:S02]  /*5e30*/  FFMA.FTZ R2, R209, c[0x0][0x2d0], -R0 ;  /* 0x0000b400d1027a23 */ /* 0x002fe40000010800 */
[----:B------:R-:W-:-:S04]  /*5e40*/  IMAD.MOV.U32 R209, RZ, RZ, R35 ;  /* 0x000000ffffd17224 */ /* 0x000fc800078e0023 */
[----:B------:R1:W3:Y:S02]  /*5e50*/  MUFU.EX2 R207, R2 ;  /* 0x0000000200cf7308 */ /* 0x0002e40000000800 */
[----:B-1----:R-:W-:Y:S01]  /*5e60*/  FFMA.FTZ R2, R211, c[0x0][0x2d0], -R0 ;  /* 0x0000b400d3027a23 */ /* 0x002fe20000010800 */
[----:B---3--:R-:W-:Y:S01]  /*5e70*/  F2FP.BF16.PACK_AB R5, R207, R208 ;  /* 0x000000d0cf05723e */ /* 0x008fe200000010ff */
[----:B------:R-:W-:-:S04]  /*5e80*/  IMAD.MOV.U32 R211, RZ, RZ, R33 ;  /* 0x000000ffffd37224 */ /* 0x000fc800078e0021 */
[----:B------:R-:W1:Y:S01]  /*5e90*/  MUFU.EX2 R206, R2 ;  /* 0x0000000200ce7308 */ /* 0x000e620000000800 */
[----:B------:R-:W3:Y:S01]  /*5ea0*/  LDSM.16.MT88.4 R32, [R213+0x4900] ;  /* 0x00490000d520783b */ /* 0x000ee20000004200 */
[----:B-1----:R-:W-:Y:S01]  /*5eb0*/  F2FP.BF16.PACK_AB R7, R206, R205 ;  /* 0x000000cdce07723e */ /* 0x002fe200000010ff */
[----:B------:R-:W-:-:S06]  /*5ec0*/  IMAD.MOV.U32 R2, RZ, RZ, R79 ;  /* 0x000000ffff027224 */ /* 0x000fcc00078e004f */
[C---:B--2---:R-:W-:Y:S08]  /*5ed0*/  HMMA.16816.F32.BF16 R136, R4.reuse, R24, R136 ;  /* 0x000000180488723c */ /* 0x044ff00000041888 */
[C---:B------:R-:W-:Y:S01]  /*5ee0*/  HMMA.16816.F32.BF16 R52, R4.reuse, R26, R80 ;  /* 0x0000001a0434723c */ /* 0x040fe20000041850 */
[----:B------:R-:W1:Y:S07]  /*5ef0*/  LDSM.16.MT88.4 R24, [R214+0x4900] ;  /* 0x00490000d618783b */ /* 0x000e6e0000004200 */
[C---:B------:R-:W-:Y:S08]  /*5f00*/  HMMA.16816.F32.BF16 R144, R4.reuse, R20, R144 ;  /* 0x000000140490723c */ /* 0x040ff00000041890 */
[C---:B------:R-:W-:Y:S01]  /*5f10*/  HMMA.16816.F32.BF16 R56, R4.reuse, R22, R84 ;  /* 0x000000160438723c */ /* 0x040fe20000041854 */
[----:B------:R-:W2:Y:S07]  /*5f20*/  LDSM.16.MT88.4 R20, [R216+0x4900] ;  /* 0x00490000d814783b */ /* 0x000eae0000004200 */
[C---:B------:R-:W-:Y:S08]  /*5f30*/  HMMA.16816.F32.BF16 R152, R4.reuse, R16, R152 ;  /* 0x000000100498723c */ /* 0x040ff00000041898 */
[C---:B------:R-:W-:Y:S01]  /*5f40*/  HMMA.16816.F32.BF16 R76, R4.reuse, R18, R92 ;  /* 0x00000012044c723c */ /* 0x040fe2000004185c */
[----:B------:R-:W4:Y:S06]  /*5f50*/  LDSM.16.MT88.4 R16, [R215+0x4900] ;  /* 0x00490000d710783b */ /* 0x000f2c0000004200 */
[----:B------:R-:W-:Y:S01]  /*5f60*/  MOV R94, R114 ;  /* 0x00000072005e7202 */ /* 0x000fe20000000f00 */
[----:B------:R-:W-:Y:S01]  /*5f70*/  HMMA.16816.F32.BF16 R160, R4, R8, R160 ;  /* 0x0000000804a0723c */ /* 0x000fe200000418a0 */
[----:B------:R-:W-:-:S02]  /*5f80*/  IMAD.MOV.U32 R95, RZ, RZ, R115 ;  /* 0x000000ffff5f7224 */ /* 0x000fc400078e0073 */
[----:B------:R-:W-:Y:S01]  /*5f90*/  IMAD.MOV.U32 R92, RZ, RZ, R211 ;  /* 0x000000ffff5c7224 */ /* 0x000fe200078e00d3 */
[----:B------:R-:W-:Y:S01]  /*5fa0*/  MOV R211, R209 ;  /* 0x000000d100d37202 */ /* 0x000fe20000000f00 */
[----:B------:R-:W-:Y:S02]  /*5fb0*/  IMAD.MOV.U32 R93, RZ, RZ, R210 ;  /* 0x000000ffff5d7224 */ /* 0x000fe400078e00d2 */
[----:B------:R-:W-:Y:S01]  /*5fc0*/  IMAD.MOV.U32 R209, RZ, RZ, R108 ;  /* 0x000000ffffd17224 */ /* 0x000fe200078e006c */
[----:B------:R-:W-:Y:S01]  /*5fd0*/  HMMA.16816.F32.BF16 R80, R4, R10, R104 ;  /* 0x0000000a0450723c */ /* 0x000fe20000041868 */
[----:B------:R-:W4:Y:S01]  /*5fe0*/  LDSM.16.MT88.4 R8, [R213+0x7900] ;  /* 0x00790000d508783b */ /* 0x000f220000004200 */
[----:B------:R-:W-:-:S06]  /*5ff0*/  IMAD.MOV.U32 R210, RZ, RZ, R110 ;  /* 0x000000ffffd27224 */ /* 0x000fcc00078e006e */
[C---:B---3--:R-:W-:Y:S08]  /*6000*/  HMMA.16816.F32.BF16 R168, R4.reuse, R32, R168 ;  /* 0x0000002004a8723c */ /* 0x048ff000000418a8 */
[C---:B------:R-:W-:Y:S07]  /*6010*/  HMMA.16816.F32.BF16 R32, R4.reuse, R34, R184 ;  /* 0x000000220420723c */ /* 0x040fee00000418b8 */
[----:B------:R-:W-:Y:S01]  /*6020*/  IMAD.MOV.U32 R185, RZ, RZ, R112 ;  /* 0x000000ffffb97224 */ /* 0x000fe200078e0070 */
[----:B-1----:R-:W-:Y:S01]  /*6030*/  HMMA.16816.F32.BF16 R84, R4, R26, R180 ;  /* 0x0000001a0454723c */ /* 0x002fe200000418b4 */
[----:B------:R-:W-:Y:S01]  /*6040*/  IMAD.MOV.U32 R184, RZ, RZ, R113 ;  /* 0x000000ffffb87224 */ /* 0x000fe200078e0071 */
[----:B------:R-:W-:Y:S01]  /*6050*/  MOV R187, R2 ;  /* 0x0000000200bb7202 */ /* 0x000fe20000000f00 */
[----:B------:R-:W-:Y:S01]  /*6060*/  IMAD.MOV.U32 R2, RZ, RZ, R111 ;  /* 0x000000ffff027224 */ /* 0x000fe200078e006f */
[----:B------:R-:W-:-:S03]  /*6070*/  MOV R186, R109 ;  /* 0x0000006d00ba7202 */ /* 0x000fc60000000f00 */
[----:B------:R-:W-:Y:S01]  /*6080*/  FFMA.FTZ R2, R2, c[0x0][0x2d0], -R12 ;  /* 0x0000b40002027a23 */ /* 0x000fe2000001080c */
[C---:B--2---:R-:W-:Y:S08]  /*6090*/  HMMA.16816.F32.BF16 R104, R4.reuse, R20, R172 ;  /* 0x000000140468723c */ /* 0x044ff000000418ac */
[C---:B----4-:R-:W-:Y:S08]  /*60a0*/  HMMA.16816.F32.BF16 R112, R4.reuse, R16, R156 ;  /* 0x000000100470723c */ /* 0x050ff0000004189c */
[C---:B------:R-:W-:Y:S01]  /*60b0*/  HMMA.16816.F32.BF16 R116, R4.reuse, R18, R116 ;  /* 0x000000120474723c */ /* 0x040fe20000041874 */
[----:B------:R-:W1:Y:S07]  /*60c0*/  LDSM.16.MT88.4 R16, [R216+0x7900] ;  /* 0x00790000d810783b */ /* 0x000e6e0000004200 */
[C---:B------:R-:W-:Y:S08]  /*60d0*/  HMMA.16816.F32.BF16 R172, R4.reuse, R8, R148 ;  /* 0x0000000804ac723c */ /* 0x040ff00000041894 */
[C---:B------:R-:W-:Y:S01]  /*60e0*/  HMMA.16816.F32.BF16 R180, R4.reuse, R10, R140 ;  /* 0x0000000a04b4723c */ /* 0x040fe2000004188c */
[----:B------:R-:W2:Y:S07]  /*60f0*/  LDSM.16.MT88.4 R8, [R215+0x7900] ;  /* 0x00790000d708783b */ /* 0x000eae0000004200 */
[C---:B------:R-:W-:Y:S01]  /*6100*/  HMMA.16816.F32.BF16 R108, R4.reuse, R22, R164 ;  /* 0x00000016046c723c */ /* 0x040fe200000418a4 */
[----:B------:R-:W3:Y:S07]  /*6110*/  LDSM.16.MT88.4 R20, [R213+0xa900] ;  /* 0x00a90000d514783b */ /* 0x000eee0000004200 */
[C---:B------:R-:W-:Y:S07]  /*6120*/  HMMA.16816.F32.BF16 R156, R4.reuse, R30, R128 ;  /* 0x0000001e049c723c */ /* 0x040fee0000041880 */
[----:B------:R-:W-:Y:S01]  /*6130*/  IMAD.MOV.U32 R30, RZ, RZ, R94 ;  /* 0x000000ffff1e7224 */ /* 0x000fe200078e005e */
[----:B------:R-:W-:Y:S01]  /*6140*/  HMMA.16816.F32.BF16 R164, R4, R28, R124 ;  /* 0x0000001c04a4723c */ /* 0x000fe2000004187c */
[----:B------:R-:W-:-:S06]  /*6150*/  MOV R31, R95 ;  /* 0x0000005f001f7202 */ /* 0x000fcc0000000f00 */
[----:B------:R-:W-:Y:S01]  /*6160*/  MOV R28, R92 ;  /* 0x0000005c001c7202 */ /* 0x000fe20000000f00 */
[C---:B------:R-:W-:Y:S01]  /*6170*/  HMMA.16816.F32.BF16 R176, R4.reuse, R24, R176 ;  /* 0x0000001804b0723c */ /* 0x040fe200000418b0 */
[----:B------:R-:W-:Y:S01]  /*6180*/  IMAD.MOV.U32 R29, RZ, RZ, R93 ;  /* 0x000000ffff1d7224 */ /* 0x000fe200078e005d */
[----:B------:R-:W4:Y:S06]  /*6190*/  LDSM.16.MT88.4 R24, [R214+0xa900] ;  /* 0x00a90000d618783b */ /* 0x000f2c0000004200 */
[C---:B-1----:R-:W-:Y:S07]  /*61a0*/  HMMA.16816.F32.BF16 R148, R4.reuse, R16, R120 ;  /* 0x000000100494723c */ /* 0x042fee0000041878 */
[----:B------:R-:W-:Y:S01]  /*61b0*/  IMAD.MOV.U32 R16, RZ, RZ, R30 ;  /* 0x000000ffff107224 */ /* 0x000fe200078e001e */
[----:B--2---:R-:W-:Y:S01]  /*61c0*/  HMMA.16816.F32.BF16 R128, R4, R8, R96 ;  /* 0x000000080480723c */ /* 0x004fe20000041860 */
[----:B------:R-:W-:Y:S01]  /*61d0*/  MOV R30, R28 ;  /* 0x0000001c001e7202 */ /* 0x000fe20000000f00 */
[----:B------:R-:W-:-:S02]  /*61e0*/  IMAD.MOV.U32 R17, RZ, RZ, R31 ;  /* 0x000000ffff117224 */ /* 0x000fc400078e001f */
[----:B------:R-:W-:Y:S02]  /*61f0*/  IMAD.MOV.U32 R28, RZ, RZ, R184 ;  /* 0x000000ffff1c7224 */ /* 0x000fe400078e00b8 */
[----:B------:R-:W-:Y:S01]  /*6200*/  IMAD.MOV.U32 R31, RZ, RZ, R29 ;  /* 0x000000ffff1f7224 */ /* 0x000fe200078e001d */
[----:B------:R-:W-:Y:S01]  /*6210*/  MOV R29, R185 ;  /* 0x000000b9001d7202 */ /* 0x000fe20000000f00 */
[----:B------:R-:W-:Y:S01]  /*6220*/  HMMA.16816.F32.BF16 R124, R4, R10, R88 ;  /* 0x0000000a047c723c */ /* 0x000fe20000041858 */
[----:B------:R-:W1:Y:S01]  /*6230*/  LDSM.16.MT88.4 R8, [R216+0xa900] ;  /* 0x00a90000d808783b */ /* 0x000e620000004200 */
[----:B------:R-:W-:Y:S01]  /*6240*/  IMAD.MOV.U32 R184, RZ, RZ, R187 ;  /* 0x000000ffffb87224 */ /* 0x000fe200078e00bb */
[----:B------:R-:W-:Y:S01]  /*6250*/  MOV R187, R191 ;  /* 0x000000bf00bb7202 */ /* 0x000fe20000000f00 */
[----:B------:R-:W-:Y:S02]  /*6260*/  IMAD.MOV.U32 R185, RZ, RZ, R204 ;  /* 0x000000ffffb97224 */ /* 0x000fe400078e00cc */
[----:B------:R-:W-:-:S02]  /*6270*/  IMAD.MOV.U32 R191, RZ, RZ, R193 ;  /* 0x000000ffffbf7224 */ /* 0x000fc400078e00c1 */
[C---:B------:R-:W-:Y:S01]  /*6280*/  HMMA.16816.F32.BF16 R140, R4.reuse, R18, R100 ;  /* 0x00000012048c723c */ /* 0x040fe20000041864 */
[----:B------:R-:W-:Y:S01]  /*6290*/  IMAD.MOV.U32 R204, RZ, RZ, R192 ;  /* 0x000000ffffcc7224 */ /* 0x000fe200078e00c0 */
[----:B------:R-:W-:Y:S01]  /*62a0*/  MOV R192, R194 ;  /* 0x000000c200c07202 */ /* 0x000fe20000000f00 */
[----:B------:R-:W-:Y:S02]  /*62b0*/  IMAD.MOV.U32 R193, RZ, RZ, R201 ;  /* 0x000000ffffc17224 */ /* 0x000fe400078e00c9 */
[----:B------:R2:W-:Y:S01]  /*62c0*/  MUFU.EX2 R201, R2 ;  /* 0x0000000200c97308 */ /* 0x0005e20000000800 */
[----:B------:R-:W-:Y:S01]  /*62d0*/  IMAD.MOV.U32 R194, RZ, RZ, R219 ;  /* 0x000000ffffc27224 */ /* 0x000fe200078e00db */
[----:B------:R-:W-:Y:S01]  /*62e0*/  MOV R103, R17 ;  /* 0x0000001100677202 */ /* 0x000fe20000000f00 */
[----:B------:R-:W-:Y:S01]  /*62f0*/  IMAD.MOV.U32 R17, RZ, RZ, R31 ;  /* 0x000000ffff117224 */ /* 0x000fe200078e001f */
[----:B---3--:R-:W-:Y:S01]  /*6300*/  HMMA.16816.F32.BF16 R120, R4, R20, R72 ;  /* 0x000000140478723c */ /* 0x008fe20000041848 */
[----:B------:R-:W-:Y:S01]  /*6310*/  IMAD.MOV.U32 R31, RZ, RZ, R29 ;  /* 0x000000ffff1f7224 */ /* 0x000fe200078e001d */
[----:B------:R-:W-:Y:S01]  /*6320*/  MOV R29, R185 ;  /* 0x000000b9001d7202 */ /* 0x000fe20000000f00 */
[----:B------:R-:W-:Y:S01]  /*6330*/  IMAD.MOV.U32 R185, RZ, RZ, R204 ;  /* 0x000000ffffb97224 */ /* 0x000fe200078e00cc */
[----:B------:R3:W5:Y:S01]  /*6340*/  LDL.LU R219, [R1+0x3c] ;  /* 0x00003c0001db7983 */ /* 0x0007620000300800 */
[----:B------:R-:W-:Y:S01]  /*6350*/  IMAD.MOV.U32 R204, RZ, RZ, R192 ;  /* 0x000000ffffcc7224 */ /* 0x000fe200078e00c0 */
[----:B------:R-:W-:-:S02]  /*6360*/  MOV R192, R194 ;  /* 0x000000c200c07202 */ /* 0x000fc40000000f00 */
[----:B------:R-:W-:Y:S01]  /*6370*/  HMMA.16816.F32.BF16 R92, R4, R22, R64 ;  /* 0x00000016045c723c */ /* 0x000fe20000041840 */
[----:B--2---:R-:W-:Y:S01]  /*6380*/  FFMA.FTZ R2, R16, c[0x0][0x2d0], -R12 ;  /* 0x0000b40010027a23 */ /* 0x004fe2000001080c */
[----:B------:R-:W2:Y:S01]  /*6390*/  LDSM.16.MT88.4 R20, [R215+0xa900] ;  /* 0x00a90000d714783b */ /* 0x000ea20000004200 */
[----:B------:R-:W-:Y:S01]  /*63a0*/  IMAD.MOV.U32 R16, RZ, RZ, R30 ;  /* 0x000000ffff107224 */ /* 0x000fe200078e001e */
[----:B------:R-:W-:Y:S01]  /*63b0*/  MOV R30, R28 ;  /* 0x0000001c001e7202 */ /* 0x000fe20000000f00 */
[----:B------:R-:W-:-:S03]  /*63c0*/  IMAD.MOV.U32 R28, RZ, RZ, R184 ;  /* 0x000000ffff1c7224 */ /* 0x000fc600078e00b8 */
[----:B----4-:R-:W-:Y:S01]  /*63d0*/  HMMA.16816.F32.BF16 R72, R4, R24, R60 ;  /* 0x000000180448723c */ /* 0x010fe2000004183c */
[----:B------:R-:W-:Y:S01]  /*63e0*/  IMAD.MOV.U32 R184, RZ, RZ, R187 ;  /* 0x000000ffffb87224 */ /* 0x000fe200078e00bb */
[----:B------:R-:W-:Y:S01]  /*63f0*/  MOV R187, R191 ;  /* 0x000000bf00bb7202 */ /* 0x000fe20000000f00 */
[----:B------:R-:W-:Y:S02]  /*6400*/  IMAD.MOV.U32 R194, RZ, RZ, R202 ;  /* 0x000000ffffc27224 */ /* 0x000fe400078e00ca */
[----:B------:R4:W1:Y:S01]  /*6410*/  MUFU.EX2 R202, R2 ;  /* 0x0000000200ca7308 */ /* 0x0008620000000800 */
[----:B------:R-:W-:Y:S01]  /*6420*/  IMAD.MOV.U32 R191, RZ, RZ, R193 ;  /* 0x000000ffffbf7224 */ /* 0x000fe200078e00c1 */
[----:B------:R-:W-:Y:S01]  /*6430*/  MOV R101, R16 ;  /* 0x0000001000657202 */ /* 0x000fe20000000f00 */
[----:B------:R-:W-:Y:S01]  /*6440*/  IMAD.MOV.U32 R102, RZ, RZ, R17 ;  /* 0x000000ffff667224 */ /* 0x000fe200078e0011 */
[----:B------:R-:W-:Y:S01]  /*6450*/  MOV R16, R31 ;  /* 0x0000001f00107202 */ /* 0x000fe20000000f00 */
[----:B------:R-:W-:Y:S01]  /*6460*/  IMAD.MOV.U32 R17, RZ, RZ, R28 ;  /* 0x000000ffff117224 */ /* 0x000fe200078e001c */
[----:B------:R-:W-:Y:S01]  /*6470*/  MOV R31, R185 ;  /* 0x000000b9001f7202 */ /* 0x000fe20000000f00 */
[----:B------:R-:W-:Y:S01]  /*6480*/  IMAD.MOV.U32 R28, RZ, RZ, R184 ;  /* 0x000000ffff1c7224 */ /* 0x000fe200078e00b8 */
[----:B------:R-:W-:Y:S01]  /*6490*/  MOV R184, R204 ;  /* 0x000000cc00b87202 */ /* 0x000fe20000000f00 */
[----:B------:R-:W-:-:S02]  /*64a0*/  IMAD.MOV.U32 R185, RZ, RZ, R191 ;  /* 0x000000ffffb97224 */ /* 0x000fc400078e00bf */
[----:B----4-:R-:W-:Y:S02]  /*64b0*/  FFMA.FTZ R2, R103, c[0x0][0x2d0], -R12 ;  /* 0x0000b40067027a23 */ /* 0x010fe4000001080c */
[----:B------:R-:W-:Y:S02]  /*64c0*/  IMAD.MOV.U32 R103, RZ, RZ, R30 ;  /* 0x000000ffff677224 */ /* 0x000fe400078e001e */
[----:B------:R-:W-:Y:S01]  /*64d0*/  IMAD.MOV.U32 R30, RZ, RZ, R187 ;  /* 0x000000ffff1e7224 */ /* 0x000fe200078e00bb */
[----:B------:R-:W-:Y:S01]  /*64e0*/  MOV R187, R192 ;  /* 0x000000c000bb7202 */ /* 0x000fe20000000f00 */
[----:B------:R-:W-:Y:S02]  /*64f0*/  IMAD.MOV.U32 R192, RZ, RZ, R203 ;  /* 0x000000ffffc07224 */ /* 0x000fe400078e00cb */
[----:B------:R4:W-:Y:S01]  /*6500*/  MUFU.EX2 R203, R2 ;  /* 0x0000000200cb7308 */ /* 0x0009e20000000800 */
[----:B------:R-:W-:Y:S01]  /*6510*/  MOV R100, R103 ;  /* 0x0000006700647202 */ /* 0x000fe20000000f00 */
[----:B------:R-:W-:Y:S01]  /*6520*/  IMAD.MOV.U32 R103, RZ, RZ, R184 ;  /* 0x000000ffff677224 */ /* 0x000fe200078e00b8 */
[----:B------:R-:W-:Y:S01]  /*6530*/  MOV R184, R185 ;  /* 0x000000b900b87202 */ /* 0x000fe20000000f00 */
[----:B------:R-:W-:Y:S01]  /*6540*/  IMAD.MOV.U32 R99, RZ, RZ, R102 ;  /* 0x000000ffff637224 */ /* 0x000fe200078e0066 */
[----:B------:R-:W-:Y:S01]  /*6550*/  MOV R102, R17 ;  /* 0x0000001100667202 */ /* 0x000fe20000000f00 */
[----:B------:R-:W-:Y:S01]  /*6560*/  IMAD.MOV.U32 R185, RZ, RZ, R187 ;  /* 0x000000ffffb97224 */ /* 0x000fe200078e00bb */
[----:B------:R-:W-:Y:S01]  /*6570*/  MOV R187, R200 ;  /* 0x000000c800bb7202 */ /* 0x000fe20000000f00 */
[----:B----4-:R-:W-:-:S04]  /*6580*/  FFMA.FTZ R2, R252, c[0x0][0x2d0], -R12 ;  /* 0x0000b400fc027a23 */ /* 0x010fc8000001080c */
[----:B------:R4:W2:Y:S01]  /*6590*/  MUFU.EX2 R204, R2 ;  /* 0x0000000200cc7308 */ /* 0x0008a20000000800 */
[----:B-1----:R-:W-:Y:S01]  /*65a0*/  HMMA.16816.F32.BF16 R60, R4, R8, R48 ;  /* 0x00000008043c723c */ /* 0x002fe20000041830 */
[----:B----4-:R-:W-:Y:S02]  /*65b0*/  FFMA.FTZ R2, R101, c[0x0][0x2d0], -R0 ;  /* 0x0000b40065027a23 */ /* 0x010fe40000010800 */
[----:B------:R-:W-:-:S04]  /*65c0*/  IMAD.MOV.U32 R101, RZ, RZ, R16 ;  /* 0x000000ffff657224 */ /* 0x000fc800078e0010 */
[----:B------:R1:W-:Y:S01]  /*65d0*/  MUFU.EX2 R200, R2 ;  /* 0x0000000200c87308 */ /* 0x0003e20000000800 */
[----:B------:R-:W4:Y:S01]  /*65e0*/  LDSM.16.MT88.4 R16, [R213+0x2100] ;  /* 0x00210000d510783b */ /* 0x000f220000004200 */
[----:B------:R-:W-:Y:S03]  /*65f0*/  HMMA.16816.F32.BF16 R44, R4, R10, R44 ;  /* 0x0000000a042c723c */ /* 0x000fe6000004182c */
[----:B------:R-:W2:Y:S01]  /*6600*/  LDSM.16.MT88.4 R8, [R214+0x2100] ;  /* 0x00210000d608783b */ /* 0x000ea20000004200 */
[----:B-1----:R-:W-:Y:S02]  /*6610*/  FFMA.FTZ R2, R99, c[0x0][0x2d0], -R0 ;  /* 0x0000b40063027a23 */ /* 0x002fe40000010800 */
[----:B------:R-:W-:Y:S01]  /*6620*/  IMAD.MOV.U32 R99, RZ, RZ, R100 ;  /* 0x000000ffff637224 */ /* 0x000fe200078e0064 */
[----:B------:R-:W-:Y:S01]  /*6630*/  MOV R100, R101 ;  /* 0x0000006500647202 */ /* 0x000fe20000000f00 */
[----:B------:R-:W-:Y:S01]  /*6640*/  IMAD.MOV.U32 R101, RZ, RZ, R102 ;  /* 0x000000ffff657224 */ /* 0x000fe200078e0066 */
[----:B------:R-:W-:Y:S01]  /*6650*/  MOV R102, R103 ;  /* 0x0000006700667202 */ /* 0x000fe20000000f00 */
[----:B------:R-:W-:Y:S01]  /*6660*/  IMAD.MOV.U32 R103, RZ, RZ, R184 ;  /* 0x000000ffff677224 */ /* 0x000fe200078e00b8 */
[----:B------:R-:W-:Y:S01]  /*6670*/  MOV R184, R185 ;  /* 0x000000b900b87202 */ /* 0x000fe20000000f00 */
[----:B------:R-:W-:Y:S01]  /*6680*/  IMAD.MOV.U32 R185, RZ, RZ, R210 ;  /* 0x000000ffffb97224 */ /* 0x000fe200078e00d2 */
[----:B------:R-:W-:-:S02]  /*6690*/  MOV R210, R134 ;  /* 0x0000008600d27202 */ /* 0x000fc40000000f00 */
[----:B------:R1:W1:Y:S02]  /*66a0*/  MUFU.EX2 R134, R2 ;  /* 0x0000000200867308 */ /* 0x0002640000000800 */
[----:B-1----:R-:W-:-:S06]  /*66b0*/  FFMA.FTZ R2, R135, c[0x0][0x2d0], -R0 ;  /* 0x0000b40087027a23 */ /* 0x002fcc0000010800 */
[----:B------:R1:W-:Y:S02]  /*66c0*/  MUFU.EX2 R135, R2 ;  /* 0x0000000200877308 */ /* 0x0003e40000000800 */
[----:B-1----:R-:W-:Y:S02]  /*66d0*/  FFMA.FTZ R2, R99, c[0x0][0x2d0], -R0 ;  /* 0x0000b40063027a23 */ /* 0x002fe40000010800 */
[----:B------:R-:W-:Y:S01]  /*66e0*/  IMAD.MOV.U32 R99, RZ, RZ, R100 ;  /* 0x000000ffff637224 */ /* 0x000fe200078e0064 */
[----:B------:R-:W-:Y:S01]  /*66f0*/  MOV R100, R101 ;  /* 0x0000006500647202 */ /* 0x000fe20000000f00 */
[----:B------:R-:W-:Y:S01]  /*6700*/  IMAD.MOV.U32 R101, RZ, RZ, R102 ;  /* 0x000000ffff657224 */ /* 0x000fe200078e0066 */
[----:B------:R-:W-:Y:S01]  /*6710*/  MOV R102, R103 ;  /* 0x0000006700667202 */ /* 0x000fe20000000f00 */
[----:B------:R-:W-:Y:S01]  /*6720*/  IMAD.MOV.U32 R103, RZ, RZ, R184 ;  /* 0x000000ffff677224 */ /* 0x000fe200078e00b8 */
[----:B------:R-:W-:Y:S02]  /*6730*/  MOV R184, R133 ;  /* 0x0000008500b87202 */ /* 0x000fe40000000f00 */
[----:B------:R-:W1:Y:S01]  /*6740*/  MUFU.EX2 R133, R2 ;  /* 0x0000000200857308 */ /* 0x000e620000000800 */
[C---:B------:R-:W-:Y:S01]  /*6750*/  HMMA.16816.F32.BF16 R68, R4.reuse, R26, R68 ;  /* 0x0000001a0444723c */ /* 0x040fe20000041844 */
[----:B------:R-:W-:Y:S07]  /*6760*/  LDSM.16.MT88.4 R24, [R214+0x8100] ;  /* 0x00810000d618783b */ /* 0x000fee0000004200 */
[C---:B--2---:R-:W-:Y:S08]  /*6770*/  HMMA.16816.F32.BF16 R40, R4.reuse, R20, R40 ;  /* 0x000000140428723c */ /* 0x044ff00000041828 */
[----:B------:R-:W-:Y:S01]  /*6780*/  HMMA.16816.F32.BF16 R36, R4, R22, R36 ;  /* 0x000000160424723c */ /* 0x000fe20000041824 */
[----:B------:R-:W2:Y:S06]  /*6790*/  LDSM.16.MT88.4 R20, [R216+0x2100] ;  /* 0x00210000d814783b */ /* 0x000eac0000004200 */
[----:B------:R-:W-:-:S02]  /*67a0*/  F2FP.BF16.PACK_AB R4, R202, R201 ;  /* 0x000000c9ca04723e */ /* 0x000fc400000010ff */
[----:B------:R-:W-:Y:S02]  /*67b0*/  F2FP.BF16.PACK_AB R6, R204, R203 ;  /* 0x000000cbcc06723e */ /* 0x000fe400000010ff */
[----:B------:R-:W-:Y:S02]  /*67c0*/  F2FP.BF16.PACK_AB R5, R134, R200 ;  /* 0x000000c88605723e */ /* 0x000fe400000010ff */
[----:B-1----:R-:W-:-:S07]  /*67d0*/  F2FP.BF16.PACK_AB R7, R133, R135 ;  /* 0x000000878507723e */ /* 0x002fce00000010ff */
[C---:B----4-:R-:W-:Y:S08]  /*67e0*/  HMMA.16816.F32.BF16 R136, R4.reuse, R16, R136 ;  /* 0x000000100488723c */ /* 0x050ff00000041888 */
[C---:B------:R-:W-:Y:S01]  /*67f0*/  HMMA.16816.F32.BF16 R48, R4.reuse, R18, R52 ;  /* 0x000000120430723c */ /* 0x040fe20000041834 */
[----:B------:R-:W1:Y:S07]  /*6800*/  LDSM.16.MT88.4 R16, [R215+0x2100] ;  /* 0x00210000d710783b */ /* 0x000e6e0000004200 */
[C---:B------:R-:W-:Y:S08]  /*6810*/  HMMA.16816.F32.BF16 R144, R4.reuse, R8, R144 ;  /* 0x000000080490723c */ /* 0x040ff00000041890 */
[C---:B------:R-:W-:Y:S01]  /*6820*/  HMMA.16816.F32.BF16 R52, R4.reuse, R10, R56 ;  /* 0x0000000a0434723c */ /* 0x040fe20000041838 */
[----:B------:R-:W4:Y:S07]  /*6830*/  LDSM.16.MT88.4 R8, [R213+0x5100] ;  /* 0x00510000d508783b */ /* 0x000f2e0000004200 */
[C---:B--2---:R-:W-:Y:S08]  /*6840*/  HMMA.16816.F32.BF16 R152, R4.reuse, R20, R152 ;  /* 0x000000140498723c */ /* 0x044ff00000041898 */
[C---:B------:R-:W-:Y:S01]  /*6850*/  HMMA.16816.F32.BF16 R56, R4.reuse, R22, R76 ;  /* 0x000000160438723c */ /* 0x040fe2000004184c */
[----:B------:R-:W2:Y:S07]  /*6860*/  LDSM.16.MT88.4 R20, [R214+0x5100] ;  /* 0x00510000d614783b */ /* 0x000eae0000004200 */
[C---:B-1----:R-:W-:Y:S08]  /*6870*/  HMMA.16816.F32.BF16 R160, R4.reuse, R16, R160 ;  /* 0x0000001004a0723c */ /* 0x042ff000000418a0 */
[C---:B------:R-:W-:Y:S01]  /*6880*/  HMMA.16816.F32.BF16 R64, R4.reuse, R18, R80 ;  /* 0x000000120440723c */ /* 0x040fe20000041850 */
[----:B------:R-:W1:Y:S07]  /*6890*/  LDSM.16.MT88.4 R16, [R216+0x5100] ;  /* 0x00510000d810783b */ /* 0x000e6e0000004200 */
[C---:B----4-:R-:W-:Y:S08]  /*68a0*/  HMMA.16816.F32.BF16 R168, R4.reuse, R8, R168 ;  /* 0x0000000804a8723c */ /* 0x050ff000000418a8 */
[C---:B------:R-:W-:Y:S01]  /*68b0*/  HMMA.16816.F32.BF16 R76, R4.reuse, R10, R32 ;  /* 0x0000000a044c723c */ /* 0x040fe20000041820 */
[----:B------:R-:W4:Y:S04]  /*68c0*/  LDSM.16.MT88.4 R8, [R215+0x5100] ;  /* 0x00510000d708783b */ /* 0x000f280000004200 */
[----:B------:R-:W3:Y:S03]  /*68d0*/  LDSM.16.MT88.4 R32, [R213+0x8100] ;  /* 0x00810000d520783b */ /* 0x000ee60000004200 */
[----:B--2---:R-:W-:Y:S01]  /*68e0*/  HMMA.16816.F32.BF16 R80, R4, R22, R84 ;  /* 0x000000160450723c */ /* 0x004fe20000041854 */
[----:B------:R-:W-:Y:S01]  /*68f0*/  IMAD.MOV.U32 R2, RZ, RZ, R99 ;  /* 0x000000ffff027224 */ /* 0x000fe200078e0063 */
[----:B------:R-:W-:-:S06]  /*6900*/  MOV R252, R100 ;  /* 0x0000006400fc7202 */ /* 0x000fcc0000000f00 */
[C---:B------:R-:W-:Y:S01]  /*6910*/  HMMA.16816.F32.BF16 R176, R4.reuse, R20, R176 ;  /* 0x0000001404b0723c */ /* 0x040fe200000418b0 */
[----:B------:R-:W-:Y:S07]  /*6920*/  LDSM.16.MT88.4 R20, [R216+0x8100] ;  /* 0x00810000d814783b */ /* 0x000fee0000004200 */
[C---:B-1----:R-:W-:Y:S08]  /*6930*/  HMMA.16816.F32.BF16 R84, R4.reuse, R16, R104 ;  /* 0x000000100454723c */ /* 0x042ff00000041868 */
[C---:B------:R-:W-:Y:S01]  /*6940*/  HMMA.16816.F32.BF16 R88, R4.reuse, R18, R108 ;  /* 0x000000120458723c */ /* 0x040fe2000004186c */
[----:B------:R-:W1:Y:S07]  /*6950*/  LDSM.16.MT88.4 R16, [R215+0x8100] ;  /* 0x00810000d710783b */ /* 0x000e6e0000004200 */
[----:B----4-:R-:W-:Y:S07]  /*6960*/  HMMA.16816.F32.BF16 R96, R4, R8, R112 ;  /* 0x000000080460723c */ /* 0x010fee0000041870 */
[----:B------:R-:W-:Y:S01]  /*6970*/  IMAD.MOV.U32 R112, RZ, RZ, R101 ;  /* 0x000000ffff707224 */ /* 0x000fe200078e0065 */
[----:B------:R-:W-:Y:S01]  /*6980*/  MOV R113, R102 ;  /* 0x0000006600717202 */ /* 0x000fe20000000f00 */
[----:B------:R-:W-:-:S02]  /*6990*/  IMAD.MOV.U32 R114, RZ, RZ, R103 ;  /* 0x000000ffff727224 */ /* 0x000fc400078e0067 */
[----:B------:R-:W-:Y:S01]  /*69a0*/  HMMA.16816.F32.BF16 R100, R4, R10, R116 ;  /* 0x0000000a0464723c */ /* 0x000fe20000041874 */
[----:B------:R-:W2:Y:S01]  /*69b0*/  LDSM.16.MT88.4 R8, [R213+0xb100] ;  /* 0x00b10000d508783b */ /* 0x000ea20000004200 */
[----:B------:R-:W-:-:S05]  /*69c0*/  MOV R115, R30 ;  /* 0x0000001e00737202 */ /* 0x000fca0000000f00 */
[----:B------:R-:W-:Y:S01]  /*69d0*/  IMAD.MOV.U32 R117, RZ, RZ, R31 ;  /* 0x000000ffff757224 */ /* 0x000fe200078e001f */
[----:B------:R-:W-:Y:S01]  /*69e0*/  MOV R118, R28 ;  /* 0x0000001c00767202 */ /* 0x000fe20000000f00 */
[----:B------:R-:W-:Y:S01]  /*69f0*/  IMAD.MOV.U32 R119, RZ, RZ, R29 ;  /* 0x000000ffff777224 */ /* 0x000fe200078e001d */
[C---:B---3--:R-:W-:Y:S01]  /*6a00*/  HMMA.16816.F32.BF16 R104, R4.reuse, R32, R172 ;  /* 0x000000200468723c */ /* 0x048fe200000418ac */
[----:B------:R-:W-:Y:S01]  /*6a10*/  IMAD.MOV.U32 R193, RZ, RZ, R218 ;  /* 0x000000ffffc17224 */ /* 0x000fe200078e00da */
[----:B------:R-:W-:Y:S01]  /*6a20*/  MOV R191, R217 ;  /* 0x000000d900bf7202 */ /* 0x000fe20000000f00 */
[----:B------:R-:W-:Y:S01]  /*6a30*/  FFMA.FTZ R2, R2, c[0x0][0x2d0], -R12 ;  /* 0x0000b40002027a23 */ /* 0x000fe2000001080c */
[----:B------:R-:W-:Y:S03]  /*6a40*/  LDSM.16.MT88.4 R28, [R214+0xb100] ;  /* 0x00b10000d61c783b */ /* 0x000fe60000004200 */
[----:B------:R-:W-:Y:S01]  /*6a50*/  IMAD.MOV.U32 R175, RZ, RZ, R118 ;  /* 0x000000ffffaf7224 */ /* 0x000fe200078e0076 */
[C---:B------:R-:W-:Y:S01]  /*6a60*/  HMMA.16816.F32.BF16 R108, R4.reuse, R24, R164 ;  /* 0x00000018046c723c */ /* 0x040fe200000418a4 */
[----:B------:R-:W-:Y:S01]  /*6a70*/  MOV R174, R119 ;  /* 0x0000007700ae7202 */ /* 0x000fe20000000f00 */
[----:B------:R-:W-:Y:S01]  /*6a80*/  IMAD.MOV.U32 R173, RZ, RZ, R112 ;  /* 0x000000ffffad7224 */ /* 0x000fe200078e0070 */
[----:B------:R-:W-:Y:S01]  /*6a90*/  MOV R172, R113 ;  /* 0x0000007100ac7202 */ /* 0x000fe20000000f00 */
[----:B------:R-:W-:Y:S01]  /*6aa0*/  UIADD3 UR15, UR6, -0x2, URZ ;  /* 0xfffffffe060f7890 */ /* 0x000fe2000fffe03f */
[----:B------:R3:W5:Y:S02]  /*6ab0*/  LDL.LU R218, [R1+0x38] ;  /* 0x0000380001da7983 */ /* 0x0007640000300800 */
[----:B------:R-:W-:Y:S01]  /*6ac0*/  MOV R166, R117 ;  /* 0x0000007500a67202 */ /* 0x000fe20000000f00 */
[----:B------:R-:W-:Y:S01]  /*6ad0*/  HMMA.16816.F32.BF16 R32, R4, R34, R180 ;  /* 0x000000220420723c */ /* 0x000fe200000418b4 */
[----:B------:R-:W-:Y:S01]  /*6ae0*/  IMAD.MOV.U32 R167, RZ, RZ, R184 ;  /* 0x000000ffffa77224 */ /* 0x000fe200078e00b8 */
[----:B------:R-:W-:-:S06]  /*6af0*/  MOV R164, R185 ;  /* 0x000000b900a47202 */ /* 0x000fcc0000000f00 */
[C---:B-1----:R-:W-:Y:S01]  /*6b00*/  HMMA.16816.F32.BF16 R124, R4.reuse, R18, R124 ;  /* 0x00000012047c723c */ /* 0x042fe2000004187c */
[----:B------:R-:W-:Y:S01]  /*6b10*/  IMAD.MOV.U32 R183, RZ, RZ, R114 ;  /* 0x000000ffffb77224 */ /* 0x000fe200078e0072 */
[----:B------:R-:W-:Y:S01]  /*6b20*/  MOV R182, R115 ;  /* 0x0000007300b67202 */ /* 0x000fe20000000f00 */
[----:B------:R-:W-:Y:S01]  /*6b30*/  IMAD.MOV.U32 R165, RZ, RZ, R186 ;  /* 0x000000ffffa57224 */ /* 0x000fe200078e00ba */
[----:B------:R3:W5:Y:S04]  /*6b40*/  LDL.LU R217, [R1+0x34] ;  /* 0x0000340001d97983 */ /* 0x0007680000300800 */
[----:B------:R-:W-:Y:S01]  /*6b50*/  HMMA.16816.F32.BF16 R116, R4, R16, R128 ;  /* 0x000000100474723c */ /* 0x000fe20000041880 */
[----:B------:R-:W1:Y:S01]  /*6b60*/  LDSM.16.MT88.4 R16, [R215+0xb100] ;  /* 0x00b10000d710783b */ /* 0x000e620000004200 */
[----:B------:R-:W-:Y:S01]  /*6b70*/  MOV R180, R187 ;  /* 0x000000bb00b47202 */ /* 0x000fe20000000f00 */
[----:B------:R-:W-:-:S05]  /*6b80*/  IMAD.MOV.U32 R181, RZ, RZ, R188 ;  /* 0x000000ffffb57224 */ /* 0x000fca00078e00bc */
[C---:B------:R-:W-:Y:S08]  /*6b90*/  HMMA.16816.F32.BF16 R112, R4.reuse, R20, R148 ;  /* 0x000000140470723c */ /* 0x040ff00000041894 */
[----:B------:R-:W-:Y:S01]  /*6ba0*/  HMMA.16816.F32.BF16 R20, R4, R22, R140 ;  /* 0x000000160414723c */ /* 0x000fe2000004188c */
[----:B------:R-:W-:Y:S02]  /*6bb0*/  MOV R148, R193 ;  /* 0x000000c100947202 */ /* 0x000fe40000000f00 */
[----:B------:R-:W-:-:S04]  /*6bc0*/  MOV R150, R195 ;  /* 0x000000c300967202 */ /* 0x000fc80000000f00 */
[----:B------:R-:W-:Y:S01]  /*6bd0*/  IMAD.MOV.U32 R142, RZ, RZ, R198 ;  /* 0x000000ffff8e7224 */ /* 0x000fe200078e00c6 */
[----:B------:R-:W-:Y:S01]  /*6be0*/  HMMA.16816.F32.BF16 R24, R4, R26, R156 ;  /* 0x0000001a0418723c */ /* 0x000fe2000004189c */
[----:B------:R-:W-:-:S03]  /*6bf0*/  MOV R141, R197 ;  /* 0x000000c5008d7202 */ /* 0x000fc60000000f00 */
[----:B------:R-:W-:-:S03]  /*6c00*/  MOV R140, R142 ;  /* 0x0000008e008c7202 */ /* 0x000fc60000000f00 */
[----:B------:R-:W-:Y:S01]  /*6c10*/  MOV R156, R189 ;  /* 0x000000bd009c7202 */ /* 0x000fe20000000f00 */
[----:B------:R-:W-:Y:S01]  /*6c20*/  IMAD.MOV.U32 R157, RZ, RZ, R190 ;  /* 0x000000ffff9d7224 */ /* 0x000fe200078e00be */
[----:B------:R-:W-:Y:S01]  /*6c30*/  MOV R158, R191 ;  /* 0x000000bf009e7202 */ /* 0x000fe20000000f00 */
[----:B--2---:R-:W-:Y:S01]  /*6c40*/  HMMA.16816.F32.BF16 R184, R4, R8, R120 ;  /* 0x0000000804b8723c */ /* 0x004fe20000041878 */
[----:B------:R-:W-:Y:S02]  /*6c50*/  MOV R142, R148 ;  /* 0x00000094008e7202 */ /* 0x000fe40000000f00 */
[----:B------:R-:W-:-:S05]  /*6c60*/  MOV R143, R199 ;  /* 0x000000c7008f7202 */ /* 0x000fca0000000f00 */
[----:B------:R-:W-:Y:S01]  /*6c70*/  HMMA.16816.F32.BF16 R188, R4, R10, R92 ;  /* 0x0000000a04bc723c */ /* 0x000fe2000004185c */
[----:B------:R-:W2:Y:S01]  /*6c80*/  LDSM.16.MT88.4 R8, [R216+0xb100] ;  /* 0x00b10000d808783b */ /* 0x000ea20000004200 */
[----:B------:R-:W-:Y:S02]  /*6c90*/  MOV R148, R150 ;  /* 0x0000009600947202 */ /* 0x000fe40000000f00 */
[----:B------:R-:W-:Y:S01]  /*6ca0*/  MOV R150, R156 ;  /* 0x0000009c00967202 */ /* 0x000fe20000000f00 */
        /* <DEDUP_REMOVED lines=9> */
[----:B------:R4:W-:Y:S01]  /*6d40*/  MUFU.EX2 R13, R2 ;  /* 0x00000002000d7308 */ /* 0x0009e20000000800 */
[----:B------:R-:W-:-:S02]  /*6d50*/  IMAD.MOV.U32 R159, RZ, RZ, R192 ;  /* 0x000000ffff9f7224 */ /* 0x000fc400078e00c0 */
[----:B------:R-:W-:Y:S02]  /*6d60*/  IMAD.MOV.U32 R149, RZ, RZ, R151 ;  /* 0x000000ffff957224 */ /* 0x000fe400078e0097 */
[----:B------:R-:W-:Y:S02]  /*6d70*/  IMAD.MOV.U32 R151, RZ, RZ, R157 ;  /* 0x000000ffff977224 */ /* 0x000fe400078e009d */
[----:B------:R-:W-:Y:S02]  /*6d80*/  IMAD.MOV.U32 R157, RZ, RZ, R159 ;  /* 0x000000ffff9d7224 */ /* 0x000fe400078e009f */
[----:B------:R-:W-:Y:S02]  /*6d90*/  IMAD.MOV.U32 R159, RZ, RZ, R165 ;  /* 0x000000ffff9f7224 */ /* 0x000fe400078e00a5 */
[----:B----4-:R-:W-:Y:S01]  /*6da0*/  FFMA.FTZ R2, R131, c[0x0][0x2d0], -R12 ;  /* 0x0000b40083027a23 */ /* 0x010fe2000001080c */
        /* <DEDUP_REMOVED lines=8> */
[----:B------:R-:W-:Y:S02]  /*6e30*/  IMAD.MOV.U32 R15, RZ, RZ, R212 ;  /* 0x000000ffff0f7224 */ /* 0x000fe400078e00d4 */
[----:B------:R-:W-:Y:S01]  /*6e40*/  IMAD.MOV.U32 R150, RZ, RZ, R151 ;  /* 0x000000ffff967224 */ /* 0x000fe200078e0097 */
[----:B------:R-:W-:Y:S01]  /*6e50*/  MOV R151, R156 ;  /* 0x0000009c00977202 */ /* 0x000fe20000000f00 */
[----:B------:R-:W-:Y:S01]  /*6e60*/  IMAD.MOV.U32 R156, RZ, RZ, R157 ;  /* 0x000000ffff9c7224 */ /* 0x000fe200078e009d */
[----:B------:R-:W-:Y:S01]  /*6e70*/  MOV R157, R158 ;  /* 0x0000009e009d7202 */ /* 0x000fe20000000f00 */
[----:B------:R-:W-:Y:S01]  /*6e80*/  IMAD.MOV.U32 R158, RZ, RZ, R159 ;  /* 0x000000ffff9e7224 */ /* 0x000fe200078e009f */
[----:B------:R-:W-:Y:S01]  /*6e90*/  MOV R159, R15 ;  /* 0x0000000f009f7202 */ /* 0x000fe20000000f00 */
[----:B------:R-:W-:Y:S01]  /*6ea0*/  IMAD.MOV.U32 R15, RZ, RZ, R14 ;  /* 0x000000ffff0f7224 */ /* 0x000fe200078e000e */
[C---:B-1----:R-:W-:Y:S01]  /*6eb0*/  HMMA.16816.F32.BF16 R40, R4.reuse, R16, R40 ;  /* 0x000000100428723c */ /* 0x042fe20000041828 */
[----:B------:R1:W4:Y:S07]  /*6ec0*/  MUFU.EX2 R14, R2 ;  /* 0x00000002000e7308 */ /* 0x00032e0000000800 */
[----:B------:R-:W-:Y:S01]  /*6ed0*/  HMMA.16816.F32.BF16 R36, R4, R18, R36 ;  /* 0x000000120424723c */ /* 0x000fe20000041824 */
[----:B------:R-:W-:Y:S01]  /*6ee0*/  IMAD.MOV.U32 R17, RZ, RZ, R164 ;  /* 0x000000ffff117224 */ /* 0x000fe200078e00a4 */
[----:B------:R-:W-:-:S06]  /*6ef0*/  MOV R95, R142 ;  /* 0x0000008e005f7202 */ /* 0x000fcc0000000f00 */
[----:B--2---:R-:W-:Y:S01]  /*6f00*/  HMMA.16816.F32.BF16 R44, R4, R10, R44 ;  /* 0x0000000a042c723c */ /* 0x004fe2000004182c */
[----:B-1----:R-:W-:Y:S01]  /*6f10*/  FFMA.FTZ R2, R131, c[0x0][0x2d0], -R12 ;  /* 0x0000b40083027a23 */ /* 0x002fe2000001080c */
[----:B------:R-:W-:Y:S01]  /*6f20*/  MOV R131, R140 ;  /* 0x0000008c00837202 */ /* 0x000fe20000000f00 */
[----:B------:R-:W-:-:S05]  /*6f30*/  IMAD.MOV.U32 R140, RZ, RZ, R15 ;  /* 0x000000ffff8c7224 */ /* 0x000fca00078e000f */
[----:B------:R-:W-:Y:S01]  /*6f40*/  HMMA.16816.F32.BF16 R192, R4, R28, R72 ;  /* 0x0000001c04c0723c */ /* 0x000fe20000041848 */
[----:B------:R1:W-:Y:S01]  /*6f50*/  MUFU.EX2 R15, R2 ;  /* 0x00000002000f7308 */ /* 0x0003e20000000800 */
[----:B------:R-:W-:Y:S01]  /*6f60*/  MOV R16, R165 ;  /* 0x000000a500107202 */ /* 0x000fe20000000f00 */
[----:B------:R-:W-:Y:S01]  /*6f70*/  IMAD.MOV.U32 R19, RZ, RZ, R166 ;  /* 0x000000ffff137224 */ /* 0x000fe200078e00a6 */
[----:B------:R-:W-:-:S04]  /*6f80*/  MOV R18, R167 ;  /* 0x000000a700127202 */ /* 0x000fc80000000f00 */
[----:B------:R-:W-:Y:S01]  /*6f90*/  HMMA.16816.F32.BF16 R196, R4, R30, R68 ;  /* 0x0000001e04c4723c */ /* 0x000fe20000041844 */
[----:B------:R-:W2:Y:S01]  /*6fa0*/  LDSM.16.MT88.4 R164, [R215+0x2900] ;  /* 0x00290000d7a4783b */ /* 0x000ea20000004200 */
[----:B------:R-:W-:Y:S01]  /*6fb0*/  MOV R129, R156 ;  /* 0x0000009c00817202 */ /* 0x000fe20000000f00 */
[----:B------:R-:W-:Y:S01]  /*6fc0*/  IMAD.MOV.U32 R130, RZ, RZ, R157 ;  /* 0x000000ffff827224 */ /* 0x000fe200078e009d */
[----:B------:R-:W-:Y:S01]  /*6fd0*/  MOV R121, R148 ;  /* 0x0000009400797202 */ /* 0x000fe20000000f00 */
[----:B------:R-:W-:Y:S01]  /*6fe0*/  IMAD.MOV.U32 R120, RZ, RZ, R143 ;  /* 0x000000ffff787224 */ /* 0x000fe200078e008f */
[----:B------:R-:W-:Y:S01]  /*6ff0*/  MOV R123, R150 ;  /* 0x00000096007b7202 */ /* 0x000fe20000000f00 */
[----:B------:R-:W-:Y:S01]  /*7000*/  IMAD.MOV.U32 R122, RZ, RZ, R149 ;  /* 0x000000ffff7a7224 */ /* 0x000fe200078e0095 */
[----:B------:R-:W-:Y:S01]  /*7010*/  LDSM.16.MT88.4 R72, [R213+0x8900] ;  /* 0x00890000d548783b */ /* 0x000fe20000004200 */
[----:B-1----:R-:W-:Y:S01]  /*7020*/  FFMA.FTZ R2, R131, c[0x0][0x2d0], -R12 ;  /* 0x0000b40083027a23 */ /* 0x002fe2000001080c */
[----:B------:R-:W-:-:S02]  /*7030*/  UISETP.GE.AND UP0, UPT, UR15, UR8, UPT ;  /* 0x000000080f00728c */ /* 0x000fc4000bf06270 */
[----:B------:R3:W5:Y:S01]  /*7040*/  LDL.LU R212, [R1+0x30] ;  /* 0x0000300001d47983 */ /* 0x0007620000300800 */
[----:B------:R1:W1:Y:S01]  /*7050*/  MUFU.EX2 R12, R2 ;  /* 0x00000002000c7308 */ /* 0x0002620000000800 */
[----:B------:R-:W-:Y:S01]  /*7060*/  HMMA.16816.F32.BF16 R28, R4, R8, R60 ;  /* 0x00000008041c723c */ /* 0x000fe2000004183c */
[----:B-1----:R-:W-:-:S06]  /*7070*/  FFMA.FTZ R2, R140, c[0x0][0x2d0], -R0 ;  /* 0x0000b4008c027a23 */ /* 0x002fcc0000010800 */
[----:B------:R1:W-:Y:S02]  /*7080*/  MUFU.EX2 R11, R2 ;  /* 0x00000002000b7308 */ /* 0x0003e40000000800 */
[----:B-1----:R-:W-:Y:S01]  /*7090*/  FFMA.FTZ R2, R141, c[0x0][0x2d0], -R0 ;  /* 0x0000b4008d027a23 */ /* 0x002fe20000010800 */
[----:B------:R-:W-:Y:S01]  /*70a0*/  MOV R131, R158 ;  /* 0x0000009e00837202 */ /* 0x000fe20000000f00 */
[----:B------:R-:W-:Y:S01]  /*70b0*/  IMAD.MOV.U32 R128, RZ, RZ, R151 ;  /* 0x000000ffff807224 */ /* 0x000fe200078e0097 */
[----:B------:R-:W-:-:S03]  /*70c0*/  MOV R93, R121 ;  /* 0x00000079005d7202 */ /* 0x000fc60000000f00 */
[----:B------:R1:W1:Y:S01]  /*70d0*/  MUFU.EX2 R10, R2 ;  /* 0x00000002000a7308 */ /* 0x0002620000000800 */
[----:B------:R-:W-:Y:S01]  /*70e0*/  IMAD.MOV.U32 R92, RZ, RZ, R120 ;  /* 0x000000ffff5c7224 */ /* 0x000fe200078e0078 */
[----:B------:R-:W-:Y:S01]  /*70f0*/  LDSM.16.MT88.4 R140, [R213+0x2900] ;  /* 0x00290000d58c783b */ /* 0x000fe20000004200 */
[----:B------:R-:W-:-:S03]  /*7100*/  IMAD.MOV.U32 R94, RZ, RZ, R122 ;  /* 0x000000ffff5e7224 */ /* 0x000fc600078e007a */
[----:B------:R-:W-:Y:S01]  /*7110*/  LDSM.16.MT88.4 R148, [R214+0x2900] ;  /* 0x00290000d694783b */ /* 0x000fe20000004200 */
[--C-:B-1----:R-:W-:Y:S02]  /*7120*/  FFMA.FTZ R2, R159, c[0x0][0x2d0], -R0.reuse ;  /* 0x0000b4009f027a23 */ /* 0x102fe40000010800 */
[----:B------:R-:W-:Y:S01]  /*7130*/  FFMA.FTZ R0, R95, c[0x0][0x2d0], -R0 ;  /* 0x0000b4005f007a23 */ /* 0x000fe20000010800 */
[----:B------:R-:W1:Y:S01]  /*7140*/  LDSM.16.MT88.4 R156, [R216+0x2900] ;  /* 0x00290000d89c783b */ /* 0x000e620000004200 */
[----:B------:R-:W-:Y:S08]  /*7150*/  MUFU.EX2 R8, R2 ;  /* 0x0000000200087308 */ /* 0x000ff00000000800 */
[----:B------:R-:W2:Y:S01]  /*7160*/  MUFU.EX2 R9, R0 ;  /* 0x0000000000097308 */ /* 0x000ea20000000800 */
[----:B------:R-:W-:Y:S01]  /*7170*/  MOV R95, R123 ;  /* 0x0000007b005f7202 */ /* 0x000fe20000000f00 */
[----:B------:R-:W-:Y:S01]  /*7180*/  IMAD.MOV.U32 R120, RZ, RZ, R128 ;  /* 0x000000ffff787224 */ /* 0x000fe200078e0080 */
[----:B------:R-:W-:Y:S01]  /*7190*/  MOV R121, R129 ;  /* 0x0000008100797202 */ /* 0x000fe20000000f00 */
[----:B------:R-:W-:Y:S01]  /*71a0*/  IMAD.MOV.U32 R122, RZ, RZ, R130 ;  /* 0x000000ffff7a7224 */ /* 0x000fe200078e0082 */
[----:B------:R-:W-:-:S02]  /*71b0*/  MOV R123, R131 ;  /* 0x00000083007b7202 */ /* 0x000fc40000000f00 */
[----:B----4-:R-:W-:Y:S02]  /*71c0*/  F2FP.BF16.PACK_AB R128, R14, R13 ;  /* 0x0000000d0e80723e */ /* 0x010fe400000010ff */
[----:B------:R-:W-:Y:S02]  /*71d0*/  F2FP.BF16.PACK_AB R130, R12, R15 ;  /* 0x0000000f0c82723e */ /* 0x000fe400000010ff */
[----:B------:R-:W-:Y:S02]  /*71e0*/  F2FP.BF16.PACK_AB R129, R10, R11 ;  /* 0x0000000b0a81723e */ /* 0x000fe400000010ff */
[----:B--2---:R-:W-:-:S07]  /*71f0*/  F2FP.BF16.PACK_AB R131, R9, R8 ;  /* 0x000000080983723e */ /* 0x004fce00000010ff */
[C---:B------:R-:W-:Y:S08]  /*7200*/  HMMA.16816.F32.BF16 R160, R128.reuse, R164, R160 ;  /* 0x000000a480a0723c */ /* 0x040ff000000418a0 */
[C---:B------:R-:W-:Y:S01]  /*7210*/  HMMA.16816.F32.BF16 R164, R128.reuse, R166, R64 ;  /* 0x000000a680a4723c */ /* 0x040fe20000041840 */
[----:B------:R-:W2:Y:S07]  /*7220*/  LDSM.16.MT88.4 R64, [R215+0x5900] ;  /* 0x00590000d740783b */ /* 0x000eae0000004200 */
[C---:B-1----:R-:W-:Y:S08]  /*7230*/  HMMA.16816.F32.BF16 R152, R128.reuse, R156, R152 ;  /* 0x0000009c8098723c */ /* 0x042ff00000041898 */
[C---:B------:R-:W-:Y:S01]  /*7240*/  HMMA.16816.F32.BF16 R156, R128.reuse, R158, R56 ;  /* 0x0000009e809c723c */ /* 0x040fe20000041838 */
[----:B------:R-:W1:Y:S01]  /*7250*/  LDSM.16.MT88.4 R56, [R216+0x5900] ;  /* 0x00590000d838783b */ /* 0x000e620000004200 */
        /* <DEDUP_REMOVED lines=10> */
[----:B------:R-:W-:Y:S01]  /*7300*/  FADD.FTZ R2, R2, R0 ;  /* 0x0000000002027221 */ /* 0x000fe20000010000 */
[----:B------:R-:W-:Y:S01]  /*7310*/  MOV R4, R123 ;  /* 0x0000007b00047202 */ /* 0x000fe20000000f00 */
[----:B------:R-:W-:Y:S01]  /*7320*/  IMAD.MOV.U32 R123, RZ, RZ, R182 ;  /* 0x000000ffff7b7224 */ /* 0x000fe200078e00b6 */
[----:B------:R-:W-:Y:S01]  /*7330*/  HMMA.16816.F32.BF16 R136, R128, R140, R136 ;  /* 0x0000008c8088723c */ /* 0x000fe20000041888 */
[----:B------:R-:W-:Y:S01]  /*7340*/  FADD.FTZ R0, R121, R120 ;  /* 0x0000007879007221 */ /* 0x000fe20000010000 */
[----:B------:R-:W-:Y:S01]  /*7350*/  LDSM.16.MT88.4 R172, [R213+0x5900] ;  /* 0x00590000d5ac783b */ /* 0x000fe20000004200 */
[----:B------:R-:W-:-:S02]  /*7360*/  FADD.FTZ R2, R122, R2 ;  /* 0x000000027a027221 */ /* 0x000fc40000010000 */
[----:B------:R-:W-:Y:S02]  /*7370*/  FADD.FTZ R0, R123, R0 ;  /* 0x000000007b007221 */ /* 0x000fe40000010000 */
[----:B------:R-:W-:Y:S01]  /*7380*/  LDSM.16.MT88.4 R120, [R216+0xb900] ;  /* 0x00b90000d878783b */ /* 0x000fe20000004200 */
[C---:B--2---:R-:W-:Y:S03]  /*7390*/  HMMA.16816.F32.BF16 R60, R128.reuse, R64, R96 ;  /* 0x00000040803c723c */ /* 0x044fe60000041860 */
[----:B------:R-:W2:Y:S05]  /*73a0*/  LDSM.16.MT88.4 R96, [R215+0x8900] ;  /* 0x00890000d760783b */ /* 0x000eaa0000004200 */
[C---:B------:R-:W-:Y:S07]  /*73b0*/  HMMA.16816.F32.BF16 R64, R128.reuse, R66, R100 ;  /* 0x000000428040723c */ /* 0x040fee0000041864 */
[----:B------:R-:W-:Y:S01]  /*73c0*/  IMAD.MOV.U32 R102, RZ, RZ, R94 ;  /* 0x000000ffff667224 */ /* 0x000fe200078e005e */
[----:B------:R-:W-:Y:S01]  /*73d0*/  MOV R103, R95 ;  /* 0x0000005f00677202 */ /* 0x000fe20000000f00 */
[----:B------:R-:W-:Y:S02]  /*73e0*/  HMMA.16816.F32.BF16 R140, R128, R142, R48 ;  /* 0x0000008e808c723c */ /* 0x000fe40000041830 */
[----:B------:R-:W-:-:S02]  /*73f0*/  FADD.FTZ R2, R102, R2 ;  /* 0x0000000266027221 */ /* 0x000fc40000010000 */
[----:B------:R-:W-:-:S03]  /*7400*/  FADD.FTZ R0, R103, R0 ;  /* 0x0000000067007221 */ /* 0x000fc60000010000 */
[----:B------:R-:W-:Y:S01]  /*7410*/  MOV R48, R181 ;  /* 0x000000b500307202 */ /* 0x000fe20000000f00 */
[----:B------:R-:W-:Y:S01]  /*7420*/  IMAD.MOV.U32 R49, RZ, RZ, R180 ;  /* 0x000000ffff317224 */ /* 0x000fe200078e00b4 */
[----:B------:R-:W-:Y:S01]  /*7430*/  MOV R50, R93 ;  /* 0x0000005d00327202 */ /* 0x000fe20000000f00 */
[----:B------:R-:W-:Y:S01]  /*7440*/  IMAD.MOV.U32 R51, RZ, RZ, R92 ;  /* 0x000000ffff337224 */ /* 0x000fe200078e005c */
[----:B------:R-:W-:Y:S01]  /*7450*/  HMMA.16816.F32.BF16 R144, R128, R148, R144 ;  /* 0x000000948090723c */ /* 0x000fe20000041890 */
[----:B------:R-:W-:Y:S01]  /*7460*/  FADD.FTZ R2, R48, R2 ;  /* 0x0000000230027221 */ /* 0x000fe20000010000 */
[----:B------:R-:W4:Y:S01]  /*7470*/  LDSM.16.MT88.4 R180, [R214+0x5900] ;  /* 0x00590000d6b4783b */ /* 0x000f220000004200 */
[----:B------:R-:W-:Y:S02]  /*7480*/  FADD.FTZ R0, R49, R0 ;  /* 0x0000000031007221 */ /* 0x000fe40000010000 */
[----:B------:R-:W-:Y:S02]  /*7490*/  FADD.FTZ R2, R4, R2 ;  /* 0x0000000204027221 */ /* 0x000fe40000010000 */
[----:B------:R-:W-:-:S02]  /*74a0*/  FADD.FTZ R0, R5, R0 ;  /* 0x0000000005007221 */ /* 0x000fc40000010000 */
[----:B------:R-:W-:Y:S02]  /*74b0*/  FADD.FTZ R2, R6, R2 ;  /* 0x0000000206027221 */ /* 0x000fe40000010000 */
[----:B------:R-:W-:Y:S02]  /*74c0*/  FADD.FTZ R0, R7, R0 ;  /* 0x0000000007007221 */ /* 0x000fe40000010000 */
[----:B------:R-:W-:Y:S01]  /*74d0*/  FADD.FTZ R2, R50, R2 ;  /* 0x0000000232027221 */ /* 0x000fe20000010000 */
[----:B------:R-:W-:Y:S01]  /*74e0*/  HMMA.16816.F32.BF16 R148, R128, R150, R52 ;  /* 0x000000968094723c */ /* 0x000fe20000041834 */
[----:B------:R-:W-:Y:S01]  /*74f0*/  FADD.FTZ R0, R51, R0 ;  /* 0x0000000033007221 */ /* 0x000fe20000010000 */
[----:B------:R-:W2:Y:S01]  /*7500*/  LDSM.16.MT88.4 R4, [R215+0xb900] ;  /* 0x00b90000d704783b */ /* 0x000ea20000004200 */
[----:B------:R-:W-:Y:S02]  /*7510*/  FADD.FTZ R2, R18, R2 ;  /* 0x0000000212027221 */ /* 0x000fe40000010000 */
[----:B------:R-:W-:-:S03]  /*7520*/  FADD.FTZ R0, R19, R0 ;  /* 0x0000000013007221 */ /* 0x000fc60000010000 */
[----:B-1----:R-:W-:Y:S01]  /*7530*/  HMMA.16816.F32.BF16 R52, R128, R56, R84 ;  /* 0x000000388034723c */ /* 0x002fe20000041854 */
[----:B------:R-:W-:Y:S02]  /*7540*/  FADD.FTZ R2, R16, R2 ;  /* 0x0000000210027221 */ /* 0x000fe40000010000 */
[----:B------:R-:W-:-:S05]  /*7550*/  FADD.FTZ R0, R17, R0 ;  /* 0x0000000011007221 */ /* 0x000fca0000010000 */
[----:B------:R-:W-:Y:S01]  /*7560*/  HMMA.16816.F32.BF16 R56, R128, R58, R88 ;  /* 0x0000003a8038723c */ /* 0x000fe20000041858 */
[----:B------:R-:W1:Y:S01]  /*7570*/  LDSM.16.MT88.4 R88, [R216+0x8900] ;  /* 0x00890000d858783b */ /* 0x000e620000004200 */
[----:B------:R-:W-:Y:S02]  /*7580*/  FADD.FTZ R2, R252, R2 ;  /* 0x00000002fc027221 */ /* 0x000fe40000010000 */
[----:B------:R-:W-:Y:S02]  /*7590*/  FADD.FTZ R0, R211, R0 ;  /* 0x00000000d3007221 */ /* 0x000fe40000010000 */
[----:B------:R-:W-:Y:S02]  /*75a0*/  FADD.FTZ R2, R210, R2 ;  /* 0x00000002d2027221 */ /* 0x000fe40000010000 */
[----:B------:R-:W-:Y:S02]  /*75b0*/  FADD.FTZ R0, R209, R0 ;  /* 0x00000000d1007221 */ /* 0x000fe40000010000 */
[----:B------:R-:W-:-:S02]  /*75c0*/  FADD.FTZ R2, R248, R2 ;  /* 0x00000002f8027221 */ /* 0x000fc40000010000 */
[----:B------:R-:W-:Y:S02]  /*75d0*/  FADD.FTZ R0, R208, R0 ;  /* 0x00000000d0007221 */ /* 0x000fe40000010000 */
[----:B------:R-:W-:Y:S02]  /*75e0*/  FADD.FTZ R2, R251, R2 ;  /* 0x00000002fb027221 */ /* 0x000fe40000010000 */
[----:B------:R-:W-:Y:S02]  /*75f0*/  FADD.FTZ R0, R207, R0 ;  /* 0x00000000cf007221 */ /* 0x000fe40000010000 */
[----:B------:R-:W-:Y:S02]  /*7600*/  FADD.FTZ R2, R250, R2 ;  /* 0x00000002fa027221 */ /* 0x000fe40000010000 */
[----:B------:R-:W-:Y:S02]  /*7610*/  FADD.FTZ R0, R205, R0 ;  /* 0x00000000cd007221 */ /* 0x000fe40000010000 */
[----:B------:R-:W-:-:S02]  /*7620*/  FADD.FTZ R2, R249, R2 ;  /* 0x00000002f9027221 */ /* 0x000fc40000010000 */
[----:B------:R-:W-:Y:S02]  /*7630*/  FADD.FTZ R0, R206, R0 ;  /* 0x00000000ce007221 */ /* 0x000fe40000010000 */
[----:B------:R-:W-:Y:S02]  /*7640*/  FADD.FTZ R2, R201, R2 ;  /* 0x00000002c9027221 */ /* 0x000fe40000010000 */
[----:B------:R-:W-:Y:S01]  /*7650*/  FADD.FTZ R0, R200, R0 ;  /* 0x00000000c8007221 */ /* 0x000fe20000010000 */
[----:B--2---:R-:W-:Y:S01]  /*7660*/  HMMA.16816.F32.BF16 R92, R128, R96, R116 ;  /* 0x00000060805c723c */ /* 0x004fe20000041874 */
[----:B------:R-:W-:Y:S02]  /*7670*/  FADD.FTZ R2, R202, R2 ;  /* 0x00000002ca027221 */ /* 0x000fe40000010000 */
[----:B------:R-:W-:-:S05]  /*7680*/  FADD.FTZ R0, R134, R0 ;  /* 0x0000000086007221 */ /* 0x000fca0000010000 */
[C---:B------:R-:W-:Y:S08]  /*7690*/  HMMA.16816.F32.BF16 R96, R128.reuse, R98, R124 ;  /* 0x000000628060723c */ /* 0x040ff0000004187c */
[C---:B----4-:R-:W-:Y:S08]  /*76a0*/  HMMA.16816.F32.BF16 R176, R128.reuse, R180, R176 ;  /* 0x000000b480b0723c */ /* 0x050ff000000418b0 */
[C---:B------:R-:W-:Y:S07]  /*76b0*/  HMMA.16816.F32.BF16 R124, R128.reuse, R4, R40 ;  /* 0x00000004807c723c */ /* 0x040fee0000041828 */
[----:B------:R-:W-:Y:S01]  /*76c0*/  FADD.FTZ R4, R203, R2 ;  /* 0x00000002cb047221 */ /* 0x000fe20000010000 */
[----:B------:R-:W-:Y:S01]  /*76d0*/  HMMA.16816.F32.BF16 R180, R128, R182, R80 ;  /* 0x000000b680b4723c */ /* 0x000fe20000041850 */
[----:B------:R-:W2:Y:S01]  /*76e0*/  LDSM.16.MT88.4 R80, [R214+0x8900] ;  /* 0x00890000d650783b */ /* 0x000ea20000004200 */
[----:B------:R-:W-:-:S02]  /*76f0*/  FADD.FTZ R2, R135, R0 ;  /* 0x0000000087027221 */ /* 0x000fc40000010000 */
[----:B------:R-:W-:-:S04]  /*7700*/  FADD.FTZ R0, R204, R4 ;  /* 0x00000004cc007221 */ /* 0x000fc80000010000 */
[----:B------:R-:W-:Y:S01]  /*7710*/  HMMA.16816.F32.BF16 R68, R128, R72, R104 ;  /* 0x000000488044723c */ /* 0x000fe20000041868 */
[----:B------:R-:W4:Y:S01]  /*7720*/  LDSM.16.MT88.4 R104, [R213+0xb900] ;  /* 0x00b90000d568783b */ /* 0x000f220000004200 */
[----:B------:R-:W-:-:S06]  /*7730*/  FADD.FTZ R2, R133, R2 ;  /* 0x0000000285027221 */ /* 0x000fcc0000010000 */
[----:B-1----:R-:W-:Y:S01]  /*7740*/  HMMA.16816.F32.BF16 R84, R128, R88, R112 ;  /* 0x000000588054723c */ /* 0x002fe20000041870 */
        /* <DEDUP_REMOVED lines=8> */
[----:B------:R-:W-:-:S05]  /*77d0*/  FADD.FTZ R0, R9, R2 ;  /* 0x0000000209007221 */ /* 0x000fca0000010000 */
[----:B------:R3:W-:Y:S04]  /*77e0*/  STL [R1+0x4], R0 ;  /* 0x0000040001007387 */ /* 0x0007e80000100800 */
[----:B------:R3:W-:Y:S01]  /*77f0*/  STL [R1], R4 ;  /* 0x0000000401007387 */ /* 0x0007e20000100800 */
[----:B------:R-:W-:Y:S01]  /*7800*/  PLOP3.LUT P0, PT, PT, PT, UP0, 0x80, 0x0 ;  /* 0x000000000000781c */ /* 0x000fe20003f0f008 */
[C---:B------:R-:W-:Y:S08]  /*7810*/  HMMA.16816.F32.BF16 R168, R128.reuse, R172, R168 ;  /* 0x000000ac80a8723c */ /* 0x040ff000000418a8 */
[C---:B------:R-:W-:Y:S08]  /*7820*/  HMMA.16816.F32.BF16 R172, R128.reuse, R174, R76 ;  /* 0x000000ae80ac723c */ /* 0x040ff0000004184c */
[C---:B--2---:R-:W-:Y:S08]  /*7830*/  HMMA.16816.F32.BF16 R76, R128.reuse, R80, R108 ;  /* 0x00000050804c723c */ /* 0x044ff0000004186c */
[C---:B----4-:R-:W-:Y:S08]  /*7840*/  HMMA.16816.F32.BF16 R100, R128.reuse, R104, R184 ;  /* 0x000000688064723c */ /* 0x050ff000000418b8 */
[C---:B-1----:R-:W-:Y:S08]  /*7850*/  HMMA.16816.F32.BF16 R108, R128.reuse, R112, R192 ;  /* 0x00000070806c723c */ /* 0x042ff000000418c0 */
        /* <DEDUP_REMOVED lines=8> */
[----:B------:R-:W-:Y:S08]  /*78e0*/  @!P0 BRA `(.L_x_1217) ;  /* 0x00004e7000008947 */ /* 0x000ff00003800000 */
[----:B---3--:R-:W2:Y:S01]  /*78f0*/  LDL.LU.64 R16, [R1+0x10] ;  /* 0x0000100001107983 */ /* 0x008ea20000300a00 */
[----:B------:R-:W-:Y:S01]  /*7900*/  IMAD.MOV.U32 R134, RZ, RZ, R3 ;  /* 0x000000ffff867224 */ /* 0x000fe200078e0003 */
[----:B------:R-:W-:Y:S01]  /*7910*/  ULDC.64 UR6, c[0x0][0x208] ;  /* 0x0000820000067ab9 */ /* 0x000fe20000000a00 */
[----:B------:R-:W-:Y:S01]  /*7920*/  IMAD.MOV.U32 R133, RZ, RZ, R132 ;  /* 0x000000ffff857224 */ /* 0x000fe200078e0084 */
[----:B------:R-:W3:Y:S01]  /*7930*/  LDL.LU.64 R210, [R1+0x28] ;  /* 0x0000280001d27983 */ /* 0x000ee20000300a00 */
[----:B------:R-:W-:Y:S01]  /*7940*/  ULDC.64 UR4, c[0x0][0x1e0] ;  /* 0x0000780000047ab9 */ /* 0x000fe20000000a00 */
[----:B--2---:R-:W-:-:S02]  /*7950*/  MOV R3, R17 ;  /* 0x0000001100037202 */ /* 0x004fc40000000f00 */
[----:B---3--:R-:W-:-:S05]  /*7960*/  MOV R2, R210 ;  /* 0x000000d200027202 */ /* 0x008fca0000000f00 */
[----:B------:R1:W-:Y:S02]  /*7970*/  STL.64 [R1+0x10], R2 ;  /* 0x0000100201007387 */ /* 0x0003e40000100a00 */
.L_x_1218:
[----:B------:R-:W2:Y:S01]  /*7980*/  LDL.64 R204, [R1+0x10] ;  /* 0x0000100001cc7983 */ /* 0x000ea20000100a00 */
[----:B------:R-:W-:Y:S04]  /*7990*/  DEPBAR.LE SB0, 0x0 ;  /* 0x000080000000791a */ /* 0x000fe80000000000 */
[----:B------:R-:W-:Y:S01]  /*79a0*/  USHF.R.S32.HI UR14, URZ, 0x1f, UR15 ;  /* 0x0000001f3f0e7899 */ /* 0x000fe2000801140f */
[----:B------:R-:W3:Y:S01]  /*79b0*/  LDL R135, [R1+0x8] ;  /* 0x0000080001877983 */ /* 0x000ee20000100800 */
[----:B------:R-:W-:Y:S02]  /*79c0*/  UIMAD.WIDE.U32 UR16, UR15, UR6, URZ ;  /* 0x000000060f1072a5 */ /* 0x000fe4000f8e003f */
[----:B------:R-:W-:Y:S01]  /*79d0*/  UIMAD UR14, UR14, UR6, URZ ;  /* 0x000000060e0e72a4 */ /* 0x000fe2000f8e023f */
[----:B------:R-:W-:Y:S01]  /*79e0*/  BAR.SYNC.DEFER_BLOCKING 0x0 ;  /* 0x0000000000007b1d */ /* 0x000fe20000010000 */
[----:B------:R-:W-:Y:S02]  /*79f0*/  UISETP.GT.AND UP0, UPT, UR15, UR8, UPT ;  /* 0x000000080f00728c */ /* 0x000fe4000bf04270 */
[----:B------:R-:W-:Y:S01]  /*7a00*/  UIMAD UR14, UR15, UR7, UR14 ;  /* 0x000000070f0e72a4 */ /* 0x000fe2000f8e020e */
[----:B-1----:R-:W-:Y:S01]  /*7a10*/  MOV R2, UR16 ;  /* 0x0000001000027c02 */ /* 0x002fe20008000f00 */
[----:B------:R-:W-:Y:S02]  /*7a20*/  UIADD3 UR15, UR15, -0x1, URZ ;  /* 0xffffffff0f0f7890 */ /* 0x000fe4000fffe03f */
[----:B------:R-:W-:Y:S04]  /*7a30*/  UIADD3 UR14, UR17, UR14, URZ ;  /* 0x0000000e110e7290 */ /* 0x000fe8000fffe03f */
[----:B------:R-:W-:Y:S02]  /*7a40*/  UIMAD UR14, UR14, 0x60, URZ ;  /* 0x000000600e0e78a4 */ /* 0x000fe4000f8e023f */
[----:B------:R-:W-:Y:S01]  /*7a50*/  @UP0 UIMAD.WIDE.U32 UR16, UR15, UR4, URZ ;  /* 0x000000040f1002a5 */ /* 0x000fe2000f8e003f */
[----:B-----5:R-:W-:Y:S08]  /*7a60*/  LDSM.16.M88.4 R48, [R219+0x18100] ;  /* 0x01810000db30783b */ /* 0x020ff00000000200 */
[----:B------:R-:W1:Y:S08]  /*7a70*/  LDSM.16.M88.4 R8, [R212+0xc100] ;  /* 0x00c10000d408783b */ /* 0x000e700000000200 */
[----:B------:R-:W4:Y:S08]  /*7a80*/  LDSM.16.M88.4 R16, [R212+0xc900] ;  /* 0x00c90000d410783b */ /* 0x000f300000000200 */
[----:B------:R-:W4:Y:S08]  /*7a90*/  LDSM.16.M88.4 R24, [R212+0xd100] ;  /* 0x00d10000d418783b */ /* 0x000f300000000200 */
[----:B------:R-:W4:Y:S08]  /*7aa0*/  LDSM.16.M88.4 R32, [R212+0xd900] ;  /* 0x00d90000d420783b */ /* 0x000f300000000200 */
[----:B------:R-:W4:Y:S01]  /*7ab0*/  LDSM.16.M88.4 R40, [R212+0xe100] ;  /* 0x00e10000d428783b */ /* 0x000f220000000200 */
[C---:B-1----:R-:W-:Y:S07]  /*7ac0*/  HMMA.16816.F32.BF16 R4, R48.reuse, R8, RZ ;  /* 0x000000083004723c */ /* 0x042fee00000418ff */
[----:B------:R-:W1:Y:S01]  /*7ad0*/  LDSM.16.M88.4 R184, [R212+0xe900] ;  /* 0x00e90000d4b8783b */ /* 0x000e620000000200 */
[C---:B------:R-:W-:Y:S07]  /*7ae0*/  HMMA.16816.F32.BF16 R8, R48.reuse, R10, RZ ;  /* 0x0000000a3008723c */ /* 0x040fee00000418ff */
[----:B------:R-:W-:Y:S01]  /*7af0*/  LDSM.16.M88.4 R188, [R220+0x18100] ;  /* 0x01810000dcbc783b */ /* 0x000fe20000000200 */
[C---:B----4-:R-:W-:Y:S07]  /*7b00*/  HMMA.16816.F32.BF16 R12, R48.reuse, R16, RZ ;  /* 0x00000010300c723c */ /* 0x050fee00000418ff */
[----:B------:R-:W4:Y:S01]  /*7b10*/  LDSM.16.M88.4 R192, [R223] ;  /* 0x00000000dfc0783b */ /* 0x000f220000000200 */
[C---:B------:R-:W-:Y:S07]  /*7b20*/  HMMA.16816.F32.BF16 R16, R48.reuse, R18, RZ ;  /* 0x000000123010723c */ /* 0x040fee00000418ff */
[----:B------:R-:W1:Y:S01]  /*7b30*/  LDSM.16.M88.4 R196, [R246] ;  /* 0x00000000f6c4783b */ /* 0x000e620000000200 */
[C---:B------:R-:W-:Y:S07]  /*7b40*/  HMMA.16816.F32.BF16 R20, R48.reuse, R24, RZ ;  /* 0x000000183014723c */ /* 0x040fee00000418ff */
[----:B------:R-:W1:Y:S01]  /*7b50*/  LDSM.16.M88.4 R200, [R245] ;  /* 0x00000000f5c8783b */ /* 0x000e620000000200 */
[C---:B------:R-:W-:Y:S08]  /*7b60*/  HMMA.16816.F32.BF16 R24, R48.reuse, R26, RZ ;  /* 0x0000001a3018723c */ /* 0x040ff000000418ff */
[C---:B------:R-:W-:Y:S08]  /*7b70*/  HMMA.16816.F32.BF16 R28, R48.reuse, R32, RZ ;  /* 0x00000020301c723c */ /* 0x040ff000000418ff */
[C---:B------:R-:W-:Y:S08]  /*7b80*/  HMMA.16816.F32.BF16 R32, R48.reuse, R34, RZ ;  /* 0x000000223020723c */ /* 0x040ff000000418ff */
[C---:B------:R-:W-:Y:S08]  /*7b90*/  HMMA.16816.F32.BF16 R36, R48.reuse, R40, RZ ;  /* 0x000000283024723c */ /* 0x040ff000000418ff */
[C---:B------:R-:W-:Y:S08]  /*7ba0*/  HMMA.16816.F32.BF16 R40, R48.reuse, R42, RZ ;  /* 0x0000002a3028723c */ /* 0x040ff000000418ff */
[C---:B-1----:R-:W-:Y:S08]  /*7bb0*/  HMMA.16816.F32.BF16 R44, R48.reuse, R184, RZ ;  /* 0x000000b8302c723c */ /* 0x042ff000000418ff */
[----:B------:R-:W-:Y:S01]  /*7bc0*/  HMMA.16816.F32.BF16 R48, R48, R186, RZ ;  /* 0x000000ba3030723c */ /* 0x000fe200000418ff */
[----:B------:R-:W1:Y:S07]  /*7bd0*/  LDSM.16.M88.4 R184, [R244] ;  /* 0x00000000f4b8783b */ /* 0x000e6e0000000200 */
[C---:B----4-:R-:W-:Y:S08]  /*7be0*/  HMMA.16816.F32.BF16 R4, R188.reuse, R192, R4 ;  /* 0x000000c0bc04723c */ /* 0x050ff00000041804 */
[C---:B------:R-:W-:Y:S01]  /*7bf0*/  HMMA.16816.F32.BF16 R8, R188.reuse, R194, R8 ;  /* 0x000000c2bc08723c */ /* 0x040fe20000041808 */
[----:B------:R-:W4:Y:S07]  /*7c00*/  LDSM.16.M88.4 R192, [R243] ;  /* 0x00000000f3c0783b */ /* 0x000f2e0000000200 */
[C---:B------:R-:W-:Y:S08]  /*7c10*/  HMMA.16816.F32.BF16 R12, R188.reuse, R196, R12 ;  /* 0x000000c4bc0c723c */ /* 0x040ff0000004180c */
[C---:B------:R-:W-:Y:S01]  /*7c20*/  HMMA.16816.F32.BF16 R16, R188.reuse, R198, R16 ;  /* 0x000000c6bc10723c */ /* 0x040fe20000041810 */
[----:B------:R-:W4:Y:S07]  /*7c30*/  LDSM.16.M88.4 R196, [R242] ;  /* 0x00000000f2c4783b */ /* 0x000f2e0000000200 */
[C---:B------:R-:W-:Y:S08]  /*7c40*/  HMMA.16816.F32.BF16 R20, R188.reuse, R200, R20 ;  /* 0x000000c8bc14723c */ /* 0x040ff00000041814 */
[C---:B------:R-:W-:Y:S08]  /*7c50*/  HMMA.16816.F32.BF16 R24, R188.reuse, R202, R24 ;  /* 0x000000cabc18723c */ /* 0x040ff00000041818 */
[C---:B-1----:R-:W-:Y:S08]  /*7c60*/  HMMA.16816.F32.BF16 R28, R188.reuse, R184, R28 ;  /* 0x000000b8bc1c723c */ /* 0x042ff0000004181c */
[C---:B------:R-:W-:Y:S08]  /*7c70*/  HMMA.16816.F32.BF16 R32, R188.reuse, R186, R32 ;  /* 0x000000babc20723c */ /* 0x040ff00000041820 */
[C---:B----4-:R-:W-:Y:S08]  /*7c80*/  HMMA.16816.F32.BF16 R36, R188.reuse, R192, R36 ;  /* 0x000000c0bc24723c */ /* 0x050ff00000041824 */
[C---:B------:R-:W-:Y:S08]  /*7c90*/  HMMA.16816.F32.BF16 R40, R188.reuse, R194, R40 ;  /* 0x000000c2bc28723c */ /* 0x040ff00000041828 */
[C---:B------:R-:W-:Y:S08]  /*7ca0*/  HMMA.16816.F32.BF16 R44, R188.reuse, R196, R44 ;  /* 0x000000c4bc2c723c */ /* 0x040ff0000004182c */
[----:B------:R-:W-:Y:S04]  /*7cb0*/  HMMA.16816.F32.BF16 R48, R188, R198, R48 ;  /* 0x000000c6bc30723c */ /* 0x000fe80000041830 */
[----:B--2---:R-:W-:Y:S05]  /*7cc0*/  IMAD.WIDE.U32 R2, R2, 0x60, R204 ;  /* 0x0000006002027825 */ /* 0x004fea00078e00cc */
[----:B------:R-:W-:Y:S03]  /*7cd0*/  SHF.L.U32 R0, R2, 0x1, RZ ;  /* 0x0000000102007819 */ /* 0x000fe600000006ff */
[----:B------:R-:W-:Y:S01]  /*7ce0*/  IADD3 R132, R3, UR14, RZ ;  /* 0x0000000e03847c10 */ /* 0x000fe2000fffe0ff */
[----:B------:R-:W-:Y:S01]  /*7cf0*/  @UP0 USHF.R.S32.HI UR14, URZ, 0x1f, UR15 ;  /* 0x0000001f3f0e0899 */ /* 0x000fe2000801140f */
[----:B------:R-:W-:Y:S02]  /*7d00*/  IADD3 R3, P3, R0, 0x80, RZ ;  /* 0x0000008000037810 */ /* 0x000fe40007f7e0ff */
[----:B------:R-:W-:Y:S01]  /*7d10*/  SHF.L.U64.HI R132, R2, 0x1, R132 ;  /* 0x0000000102847819 */ /* 0x000fe20000010284 */
[----:B------:R-:W-:Y:S01]  /*7d20*/  @UP0 UIMAD UR14, UR14, UR4, URZ ;  /* 0x000000040e0e02a4 */ /* 0x000fe2000f8e023f */
[----:B------:R-:W-:Y:S02]  /*7d30*/  IADD3 R2, P0, R0, c[0x0][0x1f8], RZ ;  /* 0x00007e0000027a10 */ /* 0x000fe40007f1e0ff */
[----:B------:R-:W-:Y:S01]  /*7d40*/  IADD3 R184, P2, R3, c[0x0][0x1f8], RZ ;  /* 0x00007e0003b87a10 */ /* 0x000fe20007f5e0ff */
[----:B------:R-:W-:Y:S01]  /*7d50*/  @UP0 UIMAD UR14, UR15, UR5, UR14 ;  /* 0x000000050f0e02a4 */ /* 0x000fe2000f8e020e */
[----:B------:R-:W-:Y:S02]  /*7d60*/  IADD3.X R3, R132, c[0x0][0x1fc], RZ, P0, !PT ;  /* 0x00007f0084037a10 */ /* 0x000fe400007fe4ff */
[--C-:B------:R-:W-:Y:S01]  /*7d70*/  IADD3.X R185, RZ, c[0x0][0x1fc], R132.reuse, P2, P3 ;  /* 0x00007f00ffb97a10 */ /* 0x100fe200017e6484 */
[----:B------:R-:W-:Y:S01]  /*7d80*/  @UP0 UIADD3 UR14, UR17, UR14, URZ ;  /* 0x0000000e110e0290 */ /* 0x000fe2000fffe03f */
[----:B---3--:R-:W-:Y:S01]  /*7d90*/  LOP3.LUT P3, RZ, R135, 0x1, RZ, 0xc0, !PT ;  /* 0x0000000187ff7812 */ /* 0x008fe2000786c0ff */
[----:B------:R-:W-:Y:S01]  /*7da0*/  @!PT LDS RZ, [RZ] ;  /* 0x00000000fffff984 */ /* 0x000fe20000000800 */
[----:B------:R-:W-:Y:S01]  /*7db0*/  @!PT LDS RZ, [RZ] ;  /* 0x00000000fffff984 */ /* 0x000fe20000000800 */
[----:B------:R-:W-:Y:S01]  /*7dc0*/  @!PT LDS RZ, [RZ] ;  /* 0x00000000fffff984 */ /* 0x000fe20000000800 */
[----:B------:R1:W-:Y:S01]  /*7dd0*/  LDGSTS.E.BYPASS.LTC128B.128 [R247+0x100], [R2.64], !P4 ;  /* 0x0010000002f77fae */ /* 0x0003e2000e101d4a */
[C---:B------:R-:W-:Y:S01]  /*7de0*/  IADD3 R200, P1, R0.reuse, 0x100, RZ ;  /* 0x0000010000c87810 */ /* 0x040fe20007f3e0ff */
[----:B------:R-:W-:Y:S01]  /*7df0*/  @UP0 UIMAD UR14, UR14, 0x60, URZ ;  /* 0x000000600e0e08a4 */ /* 0x000fe2000f8e023f */
[----:B------:R-:W-:Y:S02]  /*7e00*/  IADD3 R0, P2, R0, 0x180, RZ ;  /* 0x0000018000007810 */ /* 0x000fe40007f5e0ff */
[----:B------:R-:W-:Y:S03]  /*7e10*/  IADD3 R200, P0, R200, c[0x0][0x1f8], RZ ;  /* 0x00007e00c8c87a10 */ /* 0x000fe60007f1e0ff */
[----:B------:R2:W-:Y:S01]  /*7e20*/  LDGSTS.E.BYPASS.LTC128B.128 [R247+0x3100], [R184.64], !P6 ;  /* 0x03100000b8f77fae */ /* 0x0005e2000f101d4a */
[--C-:B------:R-:W-:Y:S02]  /*7e30*/  IADD3.X R201, RZ, c[0x0][0x1fc], R132.reuse, P0, P1 ;  /* 0x00007f00ffc97a10 */ /* 0x100fe400007e2484 */
[----:B------:R-:W-:Y:S04]  /*7e40*/  IADD3 R186, P1, R0, c[0x0][0x1f8], RZ ;  /* 0x00007e0000ba7a10 */ /* 0x000fe80007f3e0ff */
[----:B------:R-:W-:Y:S01]  /*7e50*/  IADD3.X R187, RZ, c[0x0][0x1fc], R132, P1, P2 ;  /* 0x00007f00ffbb7a10 */ /* 0x000fe20000fe4484 */
[----:B------:R3:W-:Y:S08]  /*7e60*/  LDGSTS.E.BYPASS.LTC128B.128 [R247+0x6100], [R200.64], !P3 ;  /* 0x06100000c8f77fae */ /* 0x0007f0000d901d4a */
[----:B------:R4:W-:Y:S01]  /*7e70*/  LDGSTS.E.BYPASS.LTC128B.128 [R247+0x9100], [R186.64], !P5 ;  /* 0x09100000baf77fae */ /* 0x0009e2000e901d4a */
[----:B-1----:R-:W-:Y:S04]  /*7e80*/  IADD3 R2, P0, R2, UR12, RZ ;  /* 0x0000000c02027c10 */ /* 0x002fe8000ff1e0ff */
[----:B------:R-:W-:Y:S02]  /*7e90*/  IADD3.X R3, R3, UR13, RZ, P0, !PT ;  /* 0x0000000d03037c10 */ /* 0x000fe400087fe4ff */
[----:B--2---:R-:W-:Y:S03]  /*7ea0*/  IADD3 R184, P0, R2, UR12, RZ ;  /* 0x0000000c02b87c10 */ /* 0x004fe6000ff1e0ff */
[----:B------:R1:W-:Y:S01]  /*7eb0*/  LDGSTS.E.BYPASS.LTC128B.128 [R247+0x1100], [R2.64], !P4 ;  /* 0x0110000002f77fae */ /* 0x0003e2000e101d4a */
[----:B------:R-:W-:Y:S02]  /*7ec0*/  IADD3.X R185, R3, UR13, RZ, P0, !PT ;  /* 0x0000000d03b97c10 */ /* 0x000fe400087fe4ff */
[----:B------:R-:W-:Y:S05]  /*7ed0*/  PLOP3.LUT P0, PT, PT, PT, UP0, 0x80, 0x0 ;  /* 0x000000000000781c */ /* 0x000fea0003f0f008 */
[----:B------:R1:W-:Y:S08]  /*7ee0*/  LDGSTS.E.BYPASS.LTC128B.128 [R247+0x4100], [R2.64+0x80], !P6 ;  /* 0x0410008002f77fae */ /* 0x0003f0000f101d4a */
[----:B------:R1:W-:Y:S08]  /*7ef0*/  LDGSTS.E.BYPASS.LTC128B.128 [R247+0x7100], [R2.64+0x100], !P3 ;  /* 0x0710010002f77fae */ /* 0x0003f0000d901d4a */
[----:B------:R1:W-:Y:S08]  /*7f00*/  LDGSTS.E.BYPASS.LTC128B.128 [R247+0xa100], [R2.64+0x180], !P5 ;  /* 0x0a10018002f77fae */ /* 0x0003f0000e901d4a */
[----:B------:R4:W-:Y:S08]  /*7f10*/  LDGSTS.E.BYPASS.LTC128B.128 [R247+0x2100], [R184.64], !P4 ;  /* 0x02100000b8f77fae */ /* 0x0009f0000e101d4a */
[----:B------:R4:W-:Y:S08]  /*7f20*/  LDGSTS.E.BYPASS.LTC128B.128 [R247+0x5100], [R184.64+0x80], !P6 ;  /* 0x05100080b8f77fae */ /* 0x0009f0000f101d4a */
[----:B------:R4:W-:Y:S08]  /*7f30*/  LDGSTS.E.BYPASS.LTC128B.128 [R247+0x8100], [R184.64+0x100], !P3 ;  /* 0x08100100b8f77fae */ /* 0x0009f0000d901d4a */
[----:B------:R4:W-:Y:S08]  /*7f40*/  LDGSTS.E.BYPASS.LTC128B.128 [R247+0xb100], [R184.64+0x180], !P5 ;  /* 0x0b100180b8f77fae */ /* 0x0009f0000e901d4a */
[----:B------:R-:W-:Y:S08]  /*7f50*/  LDSM.16.M88.4 R192, [R218+0xc100] ;  /* 0x00c10000dac0783b */ /* 0x000ff00000000200 */
[----:B---3--:R-:W-:Y:S08]  /*7f60*/  LDSM.16.M88.4 R200, [R218+0xc900] ;  /* 0x00c90000dac8783b */ /* 0x008ff00000000200 */
[----:B------:R-:W-:Y:S08]  /*7f70*/  LDSM.16.M88.4 R204, [R218+0xd100] ;  /* 0x00d10000dacc783b */ /* 0x000ff00000000200 */
[----:B----4-:R-:W2:Y:S08]  /*7f80*/  LDSM.16.M88.4 R184, [R222+0x18100] ;  /* 0x01810000deb8783b */ /* 0x010eb00000000200 */
[----:B------:R-:W0:Y:S08]  /*7f90*/  LDGDEPBAR ;  /* 0x00000000000079af */ /* 0x000e300000000000 */
[----:B------:R-:W3:Y:S08]  /*7fa0*/  LDSM.16.M88.4 R208, [R218+0xd900] ;  /* 0x00d90000dad0783b */ /* 0x000ef00000000200 */
[----:B------:R-:W4:Y:S08]  /*7fb0*/  LDSM.16.M88.4 R188, [R218+0xe100] ;  /* 0x00e10000dabc783b */ /* 0x000f300000000200 */
[----:B------:R-:W1:Y:S01]  /*7fc0*/  LDSM.16.M88.4 R196, [R218+0xe900] ;  /* 0x00e90000dac4783b */ /* 0x000e620000000200 */
[C---:B--2---:R-:W-:Y:S08]  /*7fd0*/  HMMA.16816.F32.BF16 R4, R184.reuse, R192, R4 ;  /* 0x000000c0b804723c */ /* 0x044ff00000041804 */
[C---:B------:R-:W-:Y:S01]  /*7fe0*/  HMMA.16816.F32.BF16 R8, R184.reuse, R194, R8 ;  /* 0x000000c2b808723c */ /* 0x040fe20000041808 */
[----:B------:R-:W-:Y:S07]  /*7ff0*/  LDSM.16.M88.4 R192, [R217] ;  /* 0x00000000d9c0783b */ /* 0x000fee0000000200 */
[C---:B------:R-:W-:Y:S08]  /*8000*/  HMMA.16816.F32.BF16 R12, R184.reuse, R200, R12 ;  /* 0x000000c8b80c723c */ /* 0x040ff0000004180c */
[C---:B------:R-:W-:Y:S01]  /*8010*/  HMMA.16816.F32.BF16 R16, R184.reuse, R202, R16 ;  /* 0x000000cab810723c */ /* 0x040fe20000041810 */
[----:B------:R-:W-:Y:S07]  /*8020*/  LDSM.16.M88.4 R200, [R217+0x800] ;  /* 0x00080000d9c8783b */ /* 0x000fee0000000200 */
[C---:B------:R-:W-:Y:S08]  /*8030*/  HMMA.16816.F32.BF16 R20, R184.reuse, R204, R20 ;  /* 0x000000ccb814723c */ /* 0x040ff00000041814 */
[C---:B------:R-:W-:Y:S01]  /*8040*/  HMMA.16816.F32.BF16 R24, R184.reuse, R206, R24 ;  /* 0x000000ceb818723c */ /* 0x040fe20000041818 */
[----:B------:R-:W-:Y:S07]  /*8050*/  LDSM.16.M88.4 R204, [R217+0x1000] ;  /* 0x00100000d9cc783b */ /* 0x000fee0000000200 */
[C---:B---3--:R-:W-:Y:S08]  /*8060*/  HMMA.16816.F32.BF16 R28, R184.reuse, R208, R28 ;  /* 0x000000d0b81c723c */ /* 0x048ff0000004181c */
[C---:B------:R-:W-:Y:S01]  /*8070*/  HMMA.16816.F32.BF16 R32, R184.reuse, R210, R32 ;  /* 0x000000d2b820723c */ /* 0x040fe20000041820 */
[----:B------:R-:W-:Y:S07]  /*8080*/  LDSM.16.M88.4 R208, [R217+0x1800] ;  /* 0x00180000d9d0783b */ /* 0x000fee0000000200 */
[C---:B----4-:R-:W-:Y:S08]  /*8090*/  HMMA.16816.F32.BF16 R36, R184.reuse, R188, R36 ;  /* 0x000000bcb824723c */ /* 0x050ff00000041824 */
[C---:B------:R-:W-:Y:S01]  /*80a0*/  HMMA.16816.F32.BF16 R40, R184.reuse, R190, R40 ;  /* 0x000000beb828723c */ /* 0x040fe20000041828 */
[----:B------:R-:W2:Y:S07]  /*80b0*/  LDSM.16.M88.4 R188, [R221+0x18100] ;  /* 0x01810000ddbc783b */ /* 0x000eae0000000200 */
[C---:B-1----:R-:W-:Y:S08]  /*80c0*/  HMMA.16816.F32.BF16 R44, R184.reuse, R196, R44 ;  /* 0x000000c4b82c723c */ /* 0x042ff0000004182c */
[----:B------:R-:W-:Y:S01]  /*80d0*/  HMMA.16816.F32.BF16 R48, R184, R198, R48 ;  /* 0x000000c6b830723c */ /* 0x000fe20000041830 */
[----:B------:R-:W1:Y:S08]  /*80e0*/  LDSM.16.M88.4 R184, [R217+0x2000] ;  /* 0x00200000d9b8783b */ /* 0x000e700000000200 */
[----:B------:R-:W3:Y:S01]  /*80f0*/  LDSM.16.M88.4 R196, [R217+0x2800] ;  /* 0x00280000d9c4783b */ /* 0x000ee20000000200 */
[C---:B--2---:R-:W-:Y:S08]  /*8100*/  HMMA.16816.F32.BF16 R4, R188.reuse, R192, R4 ;  /* 0x000000c0bc04723c */ /* 0x044ff00000041804 */
[C---:B------:R-:W-:Y:S01]  /*8110*/  HMMA.16816.F32.BF16 R8, R188.reuse, R194, R8 ;  /* 0x000000c2bc08723c */ /* 0x040fe20000041808 */
[----:B------:R-:W-:Y:S07]  /*8120*/  LDSM.16.M88.4 R192, [R212+0xf100] ;  /* 0x00f10000d4c0783b */ /* 0x000fee0000000200 */
[C---:B------:R-:W-:Y:S08]  /*8130*/  HMMA.16816.F32.BF16 R12, R188.reuse, R200, R12 ;  /* 0x000000c8bc0c723c */ /* 0x040ff0000004180c */
        /* <DEDUP_REMOVED lines=8> */
[C---:B-1----:R-:W-:Y:S08]  /*81c0*/  HMMA.16816.F32.BF16 R36, R188.reuse, R184, R36 ;  /* 0x000000b8bc24723c */ /* 0x042ff00000041824 */
[C---:B------:R-:W-:Y:S01]  /*81d0*/  HMMA.16816.F32.BF16 R40, R188.reuse, R186, R40 ;  /* 0x000000babc28723c */ /* 0x040fe20000041828 */
[----:B------:R-:W1:Y:S07]  /*81e0*/  LDSM.16.M88.4 R184, [R219+0x1c100] ;  /* 0x01c10000dbb8783b */ /* 0x000e6e0000000200 */
[C---:B---3--:R-:W-:Y:S08]  /*81f0*/  HMMA.16816.F32.BF16 R44, R188.reuse, R196, R44 ;  /* 0x000000c4bc2c723c */ /* 0x048ff0000004182c */
[----:B------:R-:W-:Y:S01]  /*8200*/  HMMA.16816.F32.BF16 R48, R188, R198, R48 ;  /* 0x000000c6bc30723c */ /* 0x000fe20000041830 */
[----:B------:R-:W2:Y:S08]  /*8210*/  LDSM.16.M88.4 R188, [R212+0x11100] ;  /* 0x01110000d4bc783b */ /* 0x000eb00000000200 */
[----:B------:R-:W3:Y:S01]  /*8220*/  LDSM.16.M88.4 R196, [R212+0x11900] ;  /* 0x01190000d4c4783b */ /* 0x000ee20000000200 */
[C---:B-1----:R-:W-:Y:S08]  /*8230*/  HMMA.16816.F32.BF16 R4, R184.reuse, R192, R4 ;  /* 0x000000c0b804723c */ /* 0x042ff00000041804 */
[C---:B------:R-:W-:Y:S01]  /*8240*/  HMMA.16816.F32.BF16 R8, R184.reuse, R194, R8 ;  /* 0x000000c2b808723c */ /* 0x040fe20000041808 */
[----:B------:R-:W-:Y:S07]  /*8250*/  LDSM.16.M88.4 R192, [R241] ;  /* 0x00000000f1c0783b */ /* 0x000fee0000000200 */
[C---:B------:R-:W-:Y:S08]  /*8260*/  HMMA.16816.F32.BF16 R12, R184.reuse, R200, R12 ;  /* 0x000000c8b80c723c */ /* 0x040ff0000004180c */
        /* <DEDUP_REMOVED lines=8> */
[C---:B--2---:R-:W-:Y:S08]  /*82f0*/  HMMA.16816.F32.BF16 R36, R184.reuse, R188, R36 ;  /* 0x000000bcb824723c */ /* 0x044ff00000041824 */
[C---:B------:R-:W-:Y:S01]  /*8300*/  HMMA.16816.F32.BF16 R40, R184.reuse, R190, R40 ;  /* 0x000000beb828723c */ /* 0x040fe20000041828 */
[----:B------:R-:W1:Y:S07]  /*8310*/  LDSM.16.M88.4 R188, [R220+0x1c100] ;  /* 0x01c10000dcbc783b */ /* 0x000e6e0000000200 */
[C---:B---3--:R-:W-:Y:S08]  /*8320*/  HMMA.16816.F32.BF16 R44, R184.reuse, R196, R44 ;  /* 0x000000c4b82c723c */ /* 0x048ff0000004182c */
[----:B------:R-:W-:Y:S01]  /*8330*/  HMMA.16816.F32.BF16 R48, R184, R198, R48 ;  /* 0x000000c6b830723c */ /* 0x000fe20000041830 */
[----:B------:R-:W2:Y:S08]  /*8340*/  LDSM.16.M88.4 R184, [R237] ;  /* 0x00000000edb8783b */ /* 0x000eb00000000200 */
[----:B------:R-:W3:Y:S01]  /*8350*/  LDSM.16.M88.4 R196, [R236] ;  /* 0x00000000ecc4783b */ /* 0x000ee20000000200 */
[C---:B-1----:R-:W-:Y:S08]  /*8360*/  HMMA.16816.F32.BF16 R4, R188.reuse, R192, R4 ;  /* 0x000000c0bc04723c */ /* 0x042ff00000041804 */
        /* <DEDUP_REMOVED lines=11> */
[C---:B--2---:R-:W-:Y:S08]  /*8420*/  HMMA.16816.F32.BF16 R36, R188.reuse, R184, R36 ;  /* 0x000000b8bc24723c */ /* 0x044ff00000041824 */
        /* <DEDUP_REMOVED lines=100> */
[----:B------:R-:W-:Y:S01]  /*8a70*/  LDSM.16.M88.4 R196, [R219+0x24100] ;  /* 0x02410000dbc4783b */ /* 0x000fe20000000200 */
[C---:B-1----:R-:W-:Y:S08]  /*8a80*/  HMMA.16816.F32.BF16 R4, R188.reuse, R192, R4 ;  /* 0x000000c0bc04723c */ /* 0x042ff00000041804 */
[C---:B------:R-:W-:Y:S01]  /*8a90*/  HMMA.16816.F32.BF16 R8, R188.reuse, R194, R8 ;  /* 0x000000c2bc08723c */ /* 0x040fe20000041808 */
[----:B------:R-:W1:Y:S07]  /*8aa0*/  LDSM.16.M88.4 R192, [R217+0x8800] ;  /* 0x00880000d9c0783b */ /* 0x000e6e0000000200 */
        /* <DEDUP_REMOVED lines=8> */
[----:B------:R-:W4:Y:S07]  /*8b30*/  LDSM.16.M88.4 R208, [R212+0x16100] ;  /* 0x01610000d4d0783b */ /* 0x000f2e0000000200 */
[C---:B--2---:R-:W-:Y:S08]  /*8b40*/  HMMA.16816.F32.BF16 R36, R188.reuse, R184, R36 ;  /* 0x000000b8bc24723c */ /* 0x044ff00000041824 */
[C---:B------:R-:W-:Y:S01]  /*8b50*/  HMMA.16816.F32.BF16 R40, R188.reuse, R186, R40 ;  /* 0x000000babc28723c */ /* 0x040fe20000041828 */
[----:B------:R-:W2:Y:S07]  /*8b60*/  LDSM.16.M88.4 R184, [R212+0x16900] ;  /* 0x01690000d4b8783b */ /* 0x000eae0000000200 */
[C---:B-1----:R-:W-:Y:S08]  /*8b70*/  HMMA.16816.F32.BF16 R44, R188.reuse, R192, R44 ;  /* 0x000000c0bc2c723c */ /* 0x042ff0000004182c */
[----:B------:R-:W-:Y:S01]  /*8b80*/  HMMA.16816.F32.BF16 R48, R188, R194, R48 ;  /* 0x000000c2bc30723c */ /* 0x000fe20000041830 */
[----:B------:R-:W1:Y:S07]  /*8b90*/  LDSM.16.M88.4 R188, [R212+0x17100] ;  /* 0x01710000d4bc783b */ /* 0x000e6e0000000200 */
[C---:B---3--:R-:W-:Y:S01]  /*8ba0*/  HMMA.16816.F32.BF16 R4, R196.reuse, R200, R4 ;  /* 0x000000c8c404723c */ /* 0x048fe20000041804 */
[----:B------:R-:W3:Y:S07]  /*8bb0*/  LDSM.16.M88.4 R192, [R212+0x17900] ;  /* 0x01790000d4c0783b */ /* 0x000eee0000000200 */
[C---:B------:R-:W-:Y:S01]  /*8bc0*/  HMMA.16816.F32.BF16 R8, R196.reuse, R202, R8 ;  /* 0x000000cac408723c */ /* 0x040fe20000041808 */
[----:B------:R-:W-:Y:S07]  /*8bd0*/  LDSM.16.M88.4 R200, [R220+0x24100] ;  /* 0x02410000dcc8783b */ /* 0x000fee0000000200 */
[C---:B----4-:R-:W-:Y:S08]  /*8be0*/  HMMA.16816.F32.BF16 R12, R196.reuse, R204, R12 ;  /* 0x000000ccc40c723c */ /* 0x050ff0000004180c */
[C---:B------:R-:W-:Y:S01]  /*8bf0*/  HMMA.16816.F32.BF16 R16, R196.reuse, R206, R16 ;  /* 0x000000cec410723c */ /* 0x040fe20000041810 */
[----:B------:R-:W4:Y:S07]  /*8c00*/  LDSM.16.M88.4 R204, [R229] ;  /* 0x00000000e5cc783b */ /* 0x000f2e0000000200 */
[C---:B------:R-:W-:Y:S08]  /*8c10*/  HMMA.16816.F32.BF16 R20, R196.reuse, R208, R20 ;  /* 0x000000d0c414723c */ /* 0x040ff00000041814 */
[C---:B------:R-:W-:Y:S01]  /*8c20*/  HMMA.16816.F32.BF16 R24, R196.reuse, R210, R24 ;  /* 0x000000d2c418723c */ /* 0x040fe20000041818 */
[----:B------:R-:W4:Y:S07]  /*8c30*/  LDSM.16.M88.4 R208, [R228] ;  /* 0x00000000e4d0783b */ /* 0x000f2e0000000200 */
[C---:B--2---:R-:W-:Y:S08]  /*8c40*/  HMMA.16816.F32.BF16 R28, R196.reuse, R184, R28 ;  /* 0x000000b8c41c723c */ /* 0x044ff0000004181c */
[C---:B------:R-:W-:Y:S01]  /*8c50*/  HMMA.16816.F32.BF16 R32, R196.reuse, R186, R32 ;  /* 0x000000bac420723c */ /* 0x040fe20000041820 */
[----:B------:R-:W2:Y:S07]  /*8c60*/  LDSM.16.M88.4 R184, [R227] ;  /* 0x00000000e3b8783b */ /* 0x000eae0000000200 */
[C---:B-1----:R-:W-:Y:S08]  /*8c70*/  HMMA.16816.F32.BF16 R36, R196.reuse, R188, R36 ;  /* 0x000000bcc424723c */ /* 0x042ff00000041824 */
[C---:B------:R-:W-:Y:S01]  /*8c80*/  HMMA.16816.F32.BF16 R40, R196.reuse, R190, R40 ;  /* 0x000000bec428723c */ /* 0x040fe20000041828 */
[----:B------:R-:W1:Y:S07]  /*8c90*/  LDSM.16.M88.4 R188, [R226] ;  /* 0x00000000e2bc783b */ /* 0x000e6e0000000200 */
[C---:B---3--:R-:W-:Y:S08]  /*8ca0*/  HMMA.16816.F32.BF16 R44, R196.reuse, R192, R44 ;  /* 0x000000c0c42c723c */ /* 0x048ff0000004182c */
[----:B------:R-:W-:Y:S01]  /*8cb0*/  HMMA.16816.F32.BF16 R48, R196, R194, R48 ;  /* 0x000000c2c430723c */ /* 0x000fe20000041830 */
[----:B------:R-:W3:Y:S07]  /*8cc0*/  LDSM.16.M88.4 R192, [R225] ;  /* 0x00000000e1c0783b */ /* 0x000eee0000000200 */
[C---:B----4-:R-:W-:Y:S01]  /*8cd0*/  HMMA.16816.F32.BF16 R4, R200.reuse, R204, R4 ;  /* 0x000000ccc804723c */ /* 0x050fe20000041804 */
[----:B------:R-:W4:Y:S07]  /*8ce0*/  LDSM.16.M88.4 R196, [R224] ;  /* 0x00000000e0c4783b */ /* 0x000f2e0000000200 */
[C---:B------:R-:W-:Y:S01]  /*8cf0*/  HMMA.16816.F32.BF16 R8, R200.reuse, R206, R8 ;  /* 0x000000cec808723c */ /* 0x040fe20000041808 */
[----:B------:R-:W-:Y:S07]  /*8d00*/  LDSM.16.M88.4 R204, [R222+0x24100] ;  /* 0x02410000decc783b */ /* 0x000fee0000000200 */
[C---:B------:R-:W-:Y:S08]  /*8d10*/  HMMA.16816.F32.BF16 R12, R200.reuse, R208, R12 ;  /* 0x000000d0c80c723c */ /* 0x040ff0000004180c */
[C---:B------:R-:W-:Y:S01]  /*8d20*/  HMMA.16816.F32.BF16 R16, R200.reuse, R210, R16 ;  /* 0x000000d2c810723c */ /* 0x040fe20000041810 */
[----:B------:R-:W4:Y:S07]  /*8d30*/  LDSM.16.M88.4 R208, [R218+0x15100] ;  /* 0x01510000dad0783b */ /* 0x000f2e0000000200 */
        /* <DEDUP_REMOVED lines=9> */
[C---:B----4-:R-:W-:Y:S08]  /*8dd0*/  HMMA.16816.F32.BF16 R44, R200.reuse, R196, R44 ;  /* 0x000000c4c82c723c */ /* 0x050ff0000004182c */
[----:B------:R-:W-:Y:S01]  /*8de0*/  HMMA.16816.F32.BF16 R48, R200, R198, R48 ;  /* 0x000000c6c830723c */ /* 0x000fe20000041830 */
[----:B------:R-:W4:Y:S07]  /*8df0*/  LDSM.16.M88.4 R196, [R218+0x17100] ;  /* 0x01710000dac4783b */ /* 0x000f2e0000000200 */
[C---:B------:R-:W-:Y:S01]  /*8e00*/  HMMA.16816.F32.BF16 R4, R204.reuse, R208, R4 ;  /* 0x000000d0cc04723c */ /* 0x040fe20000041804 */
[----:B------:R-:W-:Y:S07]  /*8e10*/  LDSM.16.M88.4 R200, [R221+0x24100] ;  /* 0x02410000ddc8783b */ /* 0x000fee0000000200 */
[C---:B------:R-:W-:Y:S01]  /*8e20*/  HMMA.16816.F32.BF16 R8, R204.reuse, R210, R8 ;  /* 0x000000d2cc08723c */ /* 0x040fe20000041808 */
[----:B------:R-:W-:Y:S07]  /*8e30*/  LDSM.16.M88.4 R208, [R217+0x9000] ;  /* 0x00900000d9d0783b */ /* 0x000fee0000000200 */
[C---:B--2---:R-:W-:Y:S08]  /*8e40*/  HMMA.16816.F32.BF16 R12, R204.reuse, R184, R12 ;  /* 0x000000b8cc0c723c */ /* 0x044ff0000004180c */
[C---:B------:R-:W-:Y:S01]  /*8e50*/  HMMA.16816.F32.BF16 R16, R204.reuse, R186, R16 ;  /* 0x000000bacc10723c */ /* 0x040fe20000041810 */
[----:B------:R-:W2:Y:S07]  /*8e60*/  LDSM.16.M88.4 R184, [R218+0x17900] ;  /* 0x01790000dab8783b */ /* 0x000eae0000000200 */
[C---:B-1----:R-:W-:Y:S08]  /*8e70*/  HMMA.16816.F32.BF16 R20, R204.reuse, R188, R20 ;  /* 0x000000bccc14723c */ /* 0x042ff00000041814 */
[C---:B------:R-:W-:Y:S08]  /*8e80*/  HMMA.16816.F32.BF16 R24, R204.reuse, R190, R24 ;  /* 0x000000becc18723c */ /* 0x040ff00000041818 */
[C---:B---3--:R-:W-:Y:S08]  /*8e90*/  HMMA.16816.F32.BF16 R28, R204.reuse, R192, R28 ;  /* 0x000000c0cc1c723c */ /* 0x048ff0000004181c */
[C---:B------:R-:W-:Y:S08]  /*8ea0*/  HMMA.16816.F32.BF16 R32, R204.reuse, R194, R32 ;  /* 0x000000c2cc20723c */ /* 0x040ff00000041820 */
[C---:B----4-:R-:W-:Y:S08]  /*8eb0*/  HMMA.16816.F32.BF16 R36, R204.reuse, R196, R36 ;  /* 0x000000c4cc24723c */ /* 0x050ff00000041824 */
[C---:B------:R-:W-:Y:S08]  /*8ec0*/  HMMA.16816.F32.BF16 R40, R204.reuse, R198, R40 ;  /* 0x000000c6cc28723c */ /* 0x040ff00000041828 */
[C---:B--2---:R-:W-:Y:S08]  /*8ed0*/  HMMA.16816.F32.BF16 R44, R204.reuse, R184, R44 ;  /* 0x000000b8cc2c723c */ /* 0x044ff0000004182c */
[----:B------:R-:W-:Y:S01]  /*8ee0*/  HMMA.16816.F32.BF16 R48, R204, R186, R48 ;  /* 0x000000bacc30723c */ /* 0x000fe20000041830 */
[----:B------:R-:W1:Y:S07]  /*8ef0*/  LDSM.16.M88.4 R184, [R217+0x9800] ;  /* 0x00980000d9b8783b */ /* 0x000e6e0000000200 */
[C---:B------:R-:W-:Y:S08]  /*8f00*/  HMMA.16816.F32.BF16 R4, R200.reuse, R208, R4 ;  /* 0x000000d0c804723c */ /* 0x040ff00000041804 */
[C---:B------:R-:W-:Y:S11]  /*8f10*/  HMMA.16816.F32.BF16 R8, R200.reuse, R210, R8 ;  /* 0x000000d2c808723c */ /* 0x040ff60000041808 */
[----:B------:R-:W-:Y:S05]  /*8f20*/  @!UPT UIADD3 URZ, URZ, URZ, URZ ;  /* 0x0000003f3f3ff290 */ /* 0x000fea000fffe03f */
[----:B------:R-:W-:Y:S02]  /*8f30*/  FMUL.FTZ R4, R4, c[0x0][0x320] ;  /* 0x0000c80004047a20 */ /* 0x000fe40000410000 */
[----:B------:R-:W-:Y:S02]  /*8f40*/  FMUL.FTZ R5, R5, c[0x0][0x320] ;  /* 0x0000c80005057a20 */ /* 0x000fe40000410000 */
[----:B------:R-:W-:Y:S01]  /*8f50*/  FMUL.FTZ R6, R6, c[0x0][0x320] ;  /* 0x0000c80006067a20 */ /* 0x000fe20000410000 */
[----:B------:R-:W2:Y:S01]  /*8f60*/  MUFU.TANH R188, R4 ;  /* 0x0000000400bc7308 */ /* 0x000ea20000002400 */
[----:B------:R-:W-:Y:S02]  /*8f70*/  FMUL.FTZ R7, R7, c[0x0][0x320] ;  /* 0x0000c80007077a20 */ /* 0x000fe40000410000 */
[----:B------:R-:W-:Y:S01]  /*8f80*/  FMUL.FTZ R8, R8, c[0x0][0x320] ;  /* 0x0000c80008087a20 */ /* 0x000fe20000410000 */
[C---:B-1----:R-:W-:Y:S03]  /*8f90*/  HMMA.16816.F32.BF16 R12, R200.reuse, R184, R12 ;  /* 0x000000b8c80c723c */ /* 0x042fe6000004180c */
[----:B------:R-:W-:Y:S02]  /*8fa0*/  FMUL.FTZ R9, R9, c[0x0][0x320] ;  /* 0x0000c80009097a20 */ /* 0x000fe40000410000 */
[----:B------:R-:W-:Y:S01]  /*8fb0*/  FMUL.FTZ R10, R10, c[0x0][0x320] ;  /* 0x0000c8000a0a7a20 */ /* 0x000fe20000410000 */
[----:B------:R-:W1:Y:S01]  /*8fc0*/  MUFU.TANH R190, R5 ;  /* 0x0000000500be7308 */ /* 0x000e620000002400 */
[----:B------:R-:W-:Y:S01]  /*8fd0*/  FMUL.FTZ R11, R11, c[0x0][0x320] ;  /* 0x0000c8000b0b7a20 */ /* 0x000fe20000410000 */
[C---:B------:R-:W-:Y:S08]  /*8fe0*/  HMMA.16816.F32.BF16 R16, R200.reuse, R186, R16 ;  /* 0x000000bac810723c */ /* 0x040ff00000041810 */
[----:B------:R-:W3:Y:S01]  /*8ff0*/  MUFU.TANH R193, R6 ;  /* 0x0000000600c17308 */ /* 0x000ee20000002400 */
[----:B--2---:R-:W-:Y:S07]  /*9000*/  FMNMX.FTZ R0, R188, R133, !PT ;  /* 0x00000085bc007209 */ /* 0x004fee0007810000 */
[----:B------:R-:W-:Y:S02]  /*9010*/  FMUL.FTZ R12, R12, c[0x0][0x320] ;  /* 0x0000c8000c0c7a20 */ /* 0x000fe40000410000 */
[----:B------:R2:W4:Y:S01]  /*9020*/  MUFU.TANH R194, R7 ;  /* 0x0000000700c27308 */ /* 0x0005220000002400 */
[----:B------:R-:W-:Y:S02]  /*9030*/  FMUL.FTZ R13, R13, c[0x0][0x320] ;  /* 0x0000c8000d0d7a20 */ /* 0x000fe40000410000 */
[----:B------:R-:W-:Y:S01]  /*9040*/  FMUL.FTZ R14, R14, c[0x0][0x320] ;  /* 0x0000c8000e0e7a20 */ /* 0x000fe20000410000 */
[----:B-1----:R-:W-:Y:S01]  /*9050*/  FMNMX.FTZ R0, R190, R0, !PT ;  /* 0x00000000be007209 */ /* 0x002fe20007810000 */
[----:B------:R-:W-:Y:S02]  /*9060*/  FMUL.FTZ R15, R15, c[0x0][0x320] ;  /* 0x0000c8000f0f7a20 */ /* 0x000fe40000410000 */
[----:B------:R-:W-:Y:S02]  /*9070*/  FMUL.FTZ R16, R16, c[0x0][0x320] ;  /* 0x0000c80010107a20 */ /* 0x000fe40000410000 */
[----:B------:R-:W-:Y:S01]  /*9080*/  FMUL.FTZ R17, R17, c[0x0][0x320] ;  /* 0x0000c80011117a20 */ /* 0x000fe20000410000 */
[----:B------:R-:W1:Y:S01]  /*9090*/  MUFU.TANH R189, R8 ;  /* 0x0000000800bd7308 */ /* 0x000e620000002400 */
[----:B------:R-:W-:Y:S02]  /*90a0*/  FMUL.FTZ R18, R18, c[0x0][0x320] ;  /* 0x0000c80012127a20 */ /* 0x000fe40000410000 */
[----:B------:R-:W-:Y:S01]  /*90b0*/  FMUL.FTZ R19, R19, c[0x0][0x320] ;  /* 0x0000c80013137a20 */ /* 0x000fe20000410000 */
[----:B---3--:R-:W-:Y:S06]  /*90c0*/  FMNMX.FTZ R2, R193, R134, !PT ;  /* 0x00000086c1027209 */ /* 0x008fec0007810000 */
[----:B------:R-:W3:Y:S01]  /*90d0*/  MUFU.TANH R185, R9 ;  /* 0x0000000900b97308 */ /* 0x000ee20000002400 */
[----:B--2---:R-:W2:Y:S01]  /*90e0*/  LDSM.16.M88.4 R4, [R217+0xa000] ;  /* 0x00a00000d904783b */ /* 0x004ea20000000200 */
[----:B----4-:R-:W-:Y:S08]  /*90f0*/  FMNMX.FTZ R2, R194, R2, !PT ;  /* 0x00000002c2027209 */ /* 0x010ff00007810000 */
[----:B------:R-:W4:Y:S01]  /*9100*/  MUFU.TANH R191, R10 ;  /* 0x0000000a00bf7308 */ /* 0x000f220000002400 */
[----:B-1----:R-:W-:Y:S09]  /*9110*/  FMNMX.FTZ R0, R189, R0, !PT ;  /* 0x00000000bd007209 */ /* 0x002ff20007810000 */
[----:B------:R1:W1:Y:S01]  /*9120*/  MUFU.TANH R192, R11 ;  /* 0x0000000b00c07308 */ /* 0x0002620000002400 */
[----:B---3--:R-:W-:Y:S09]  /*9130*/  FMNMX.FTZ R0, R185, R0, !PT ;  /* 0x00000000b9007209 */ /* 0x008ff20007810000 */
[----:B------:R-:W3:Y:S01]  /*9140*/  MUFU.TANH R187, R12 ;  /* 0x0000000c00bb7308 */ /* 0x000ee20000002400 */
[----:B----4-:R-:W-:Y:S09]  /*9150*/  FMNMX.FTZ R2, R191, R2, !PT ;  /* 0x00000002bf027209 */ /* 0x010ff20007810000 */
[----:B------:R-:W4:Y:S01]  /*9160*/  MUFU.TANH R196, R14 ;  /* 0x0000000e00c47308 */ /* 0x000f220000002400 */
[C---:B--2---:R-:W-:Y:S01]  /*9170*/  HMMA.16816.F32.BF16 R20, R200.reuse, R4, R20 ;  /* 0x00000004c814723c */ /* 0x044fe20000041814 */
[----:B-1----:R-:W1:Y:S02]  /*9180*/  LDSM.16.M88.4 R8, [R217+0xa800] ;  /* 0x00a80000d908783b */ /* 0x002e640000000200 */
[----:B------:R-:W-:Y:S06]  /*9190*/  FMNMX.FTZ R2, R192, R2, !PT ;  /* 0x00000002c0027209 */ /* 0x000fec0007810000 */
[----:B------:R-:W-:Y:S01]  /*91a0*/  MUFU.TANH R198, R16 ;  /* 0x0000001000c67308 */ /* 0x000fe20000002400 */
[C---:B------:R-:W-:Y:S01]  /*91b0*/  HMMA.16816.F32.BF16 R24, R200.reuse, R6, R24 ;  /* 0x00000006c818723c */ /* 0x040fe20000041818 */
[----:B------:R-:W2:Y:S02]  /*91c0*/  LDSM.16.M88.4 R4, [R217+0xb000] ;  /* 0x00b00000d904783b */ /* 0x000ea40000000200 */
[----:B---3--:R-:W-:Y:S06]  /*91d0*/  FMNMX.FTZ R0, R187, R0, !PT ;  /* 0x00000000bb007209 */ /* 0x008fec0007810000 */
[----:B------:R-:W3:Y:S03]  /*91e0*/  MUFU.TANH R197, R15 ;  /* 0x0000000f00c57308 */ /* 0x000ee60000002400 */
[----:B----4-:R-:W-:Y:S02]  /*91f0*/  FMNMX.FTZ R2, R196, R2, !PT ;  /* 0x00000002c4027209 */ /* 0x010fe40007810000 */
[----:B------:R-:W-:Y:S02]  /*9200*/  FMUL.FTZ R22, R22, c[0x0][0x320] ;  /* 0x0000c80016167a20 */ /* 0x000fe40000410000 */
[----:B------:R-:W-:Y:S03]  /*9210*/  FMUL.FTZ R23, R23, c[0x0][0x320] ;  /* 0x0000c80017177a20 */ /* 0x000fe60000410000 */
[----:B------:R-:W-:Y:S01]  /*9220*/  MUFU.TANH R199, R17 ;  /* 0x0000001100c77308 */ /* 0x000fe20000002400 */
[----:B------:R-:W-:Y:S02]  /*9230*/  FMUL.FTZ R20, R20, c[0x0][0x320] ;  /* 0x0000c80014147a20 */ /* 0x000fe40000410000 */
[----:B------:R-:W-:Y:S02]  /*9240*/  FMUL.FTZ R21, R21, c[0x0][0x320] ;  /* 0x0000c80015157a20 */ /* 0x000fe40000410000 */
[----:B------:R-:W-:Y:S02]  /*9250*/  FMUL.FTZ R26, R26, c[0x0][0x320] ;  /* 0x0000c8001a1a7a20 */ /* 0x000fe40000410000 */
[----:B------:R-:W-:Y:S02]  /*9260*/  FMUL.FTZ R24, R24, c[0x0][0x320] ;  /* 0x0000c80018187a20 */ /* 0x000fe40000410000 */
[----:B------:R-:W-:Y:S01]  /*9270*/  FMUL.FTZ R27, R27, c[0x0][0x320] ;  /* 0x0000c8001b1b7a20 */ /* 0x000fe20000410000 */
[----:B------:R-:W-:Y:S01]  /*9280*/  MUFU.TANH R208, R22 ;  /* 0x0000001600d07308 */ /* 0x000fe20000002400 */
[----:B------:R-:W-:Y:S01]  /*9290*/  FMUL.FTZ R25, R25, c[0x0][0x320] ;  /* 0x0000c80019197a20 */ /* 0x000fe20000410000 */
[----:B---3--:R-:W-:Y:S01]  /*92a0*/  FMNMX.FTZ R2, R197, R2, !PT ;  /* 0x00000002c5027209 */ /* 0x008fe20007810000 */
[C---:B-1----:R-:W-:Y:S07]  /*92b0*/  HMMA.16816.F32.BF16 R28, R200.reuse, R8, R28 ;  /* 0x00000008c81c723c */ /* 0x042fee000004181c */
[----:B------:R-:W-:Y:S01]  /*92c0*/  MUFU.TANH R249, R23 ;  /* 0x0000001700f97308 */ /* 0x000fe20000002400 */
[C---:B------:R-:W-:Y:S01]  /*92d0*/  HMMA.16816.F32.BF16 R32, R200.reuse, R10, R32 ;  /* 0x0000000ac820723c */ /* 0x040fe20000041820 */
[----:B------:R-:W1:Y:S01]  /*92e0*/  LDSM.16.M88.4 R8, [R217+0xb800] ;  /* 0x00b80000d908783b */ /* 0x000e620000000200 */
[----:B------:R-:W-:Y:S06]  /*92f0*/  DEPBAR.LE SB0, 0x0 ;  /* 0x000080000000791a */ /* 0x000fec0000000000 */
[C---:B--2---:R-:W-:Y:S01]  /*9300*/  HMMA.16816.F32.BF16 R36, R200.reuse, R4, R36 ;  /* 0x00000004c824723c */ /* 0x044fe20000041824 */
[----:B------:R-:W-:Y:S07]  /*9310*/  BAR.SYNC.DEFER_BLOCKING 0x0 ;  /* 0x0000000000007b1d */ /* 0x000fee0000010000 */
[C---:B------:R-:W-:Y:S04]  /*9320*/  HMMA.16816.F32.BF16 R40, R200.reuse, R6, R40 ;  /* 0x00000006c828723c */ /* 0x040fe80000041828 */
[----:B------:R-:W-:Y:S02]  /*9330*/  FMUL.FTZ R28, R28, c[0x0][0x320] ;  /* 0x0000c8001c1c7a20 */ /* 0x000fe40000410000 */
[----:B------:R-:W-:Y:S01]  /*9340*/  FMUL.FTZ R29, R29, c[0x0][0x320] ;  /* 0x0000c8001d1d7a20 */ /* 0x000fe20000410000 */
[----:B------:R-:W-:Y:S01]  /*9350*/  MOV R6, UR16 ;  /* 0x0000001000067c02 */ /* 0x000fe20008000f00 */
[----:B------:R-:W-:Y:S01]  /*9360*/  FMUL.FTZ R30, R30, c[0x0][0x320] ;  /* 0x0000c8001e1e7a20 */ /* 0x000fe20000410000 */
[----:B------:R-:W-:Y:S03]  /*9370*/  @UP0 USHF.L.U64.HI UR16, UR4, 0x6, UR5 ;  /* 0x0000000604100899 */ /* 0x000fe60008010205 */
[----:B------:R-:W-:Y:S01]  /*9380*/  FMUL.FTZ R31, R31, c[0x0][0x320] ;  /* 0x0000c8001f1f7a20 */ /* 0x000fe20000410000 */
[----:B------:R-:W-:Y:S01]  /*9390*/  MOV R7, UR17 ;  /* 0x0000001100077c02 */ /* 0x000fe20008000f00 */
[----:B------:R-:W-:Y:S02]  /*93a0*/  FMUL.FTZ R35, R35, c[0x0][0x320] ;  /* 0x0000c80023237a20 */ /* 0x000fe40000410000 */
[----:B------:R-:W-:Y:S01]  /*93b0*/  FMUL.FTZ R36, R36, c[0x0][0x320] ;  /* 0x0000c80024247a20 */ /* 0x000fe20000410000 */
[----:B------:R-:W2:Y:S01]  /*93c0*/  MUFU.TANH R16, R28 ;  /* 0x0000001c00107308 */ /* 0x000ea20000002400 */
[----:B------:R-:W-:Y:S02]  /*93d0*/  FMUL.FTZ R37, R37, c[0x0][0x320] ;  /* 0x0000c80025257a20 */ /* 0x000fe40000410000 */
[----:B------:R-:W-:Y:S02]  /*93e0*/  FMUL.FTZ R38, R38, c[0x0][0x320] ;  /* 0x0000c80026267a20 */ /* 0x000fe40000410000 */
[----:B------:R-:W-:Y:S02]  /*93f0*/  FMUL.FTZ R39, R39, c[0x0][0x320] ;  /* 0x0000c80027277a20 */ /* 0x000fe40000410000 */
[----:B------:R-:W-:Y:S01]  /*9400*/  FMUL.FTZ R40, R40, c[0x0][0x320] ;  /* 0x0000c80028287a20 */ /* 0x000fe20000410000 */
[C---:B-1----:R-:W-:Y:S01]  /*9410*/  HMMA.16816.F32.BF16 R44, R200.reuse, R8, R44 ;  /* 0x00000008c82c723c */ /* 0x042fe2000004182c */
[----:B------:R-:W3:Y:S01]  /*9420*/  LDL.64 R8, [R1+0x20] ;  /* 0x0000200001087983 */ /* 0x000ee20000100a00 */
[----:B------:R-:W-:Y:S01]  /*9430*/  MUFU.TANH R135, R36 ;  /* 0x0000002400877308 */ /* 0x000fe20000002400 */
[----:B------:R-:W-:Y:S02]  /*9440*/  FMUL.FTZ R32, R32, c[0x0][0x320] ;  /* 0x0000c80020207a20 */ /* 0x000fe40000410000 */
[----:B------:R-:W-:Y:S02]  /*9450*/  FMUL.FTZ R33, R33, c[0x0][0x320] ;  /* 0x0000c80021217a20 */ /* 0x000fe40000410000 */
[----:B------:R-:W-:Y:S01]  /*9460*/  FMUL.FTZ R41, R41, c[0x0][0x320] ;  /* 0x0000c80029297a20 */ /* 0x000fe20000410000 */
[----:B------:R-:W-:Y:S01]  /*9470*/  HMMA.16816.F32.BF16 R48, R200, R10, R48 ;  /* 0x0000000ac830723c */ /* 0x000fe20000041830 */
[----:B------:R-:W4:Y:S03]  /*9480*/  LDL.64 R10, [R1+0x18] ;  /* 0x00001800010a7983 */ /* 0x000f260000100a00 */
[----:B------:R-:W1:Y:S01]  /*9490*/  MUFU.TANH R195, R13 ;  /* 0x0000000d00c37308 */ /* 0x000e620000002400 */
[----:B------:R-:W-:Y:S02]  /*94a0*/  FMUL.FTZ R34, R34, c[0x0][0x320] ;  /* 0x0000c80022227a20 */ /* 0x000fe40000410000 */
[----:B------:R-:W-:Y:S01]  /*94b0*/  FMUL.FTZ R42, R42, c[0x0][0x320] ;  /* 0x0000c8002a2a7a20 */ /* 0x000fe20000410000 */
[----:B--2---:R-:W-:Y:S01]  /*94c0*/  MOV R201, R16 ;  /* 0x0000001000c97202 */ /* 0x004fe20000000f00 */
[----:B------:R-:W-:Y:S05]  /*94d0*/  FMUL.FTZ R43, R43, c[0x0][0x320] ;  /* 0x0000c8002b2b7a20 */ /* 0x000fea0000410000 */
[----:B------:R-:W2:Y:S02]  /*94e0*/  MUFU.TANH R206, R20 ;  /* 0x0000001400ce7308 */ /* 0x000ea40000002400 */
[----:B------:R-:W-:Y:S02]  /*94f0*/  FMUL.FTZ R44, R44, c[0x0][0x320] ;  /* 0x0000c8002c2c7a20 */ /* 0x000fe40000410000 */
[----:B------:R-:W-:Y:S02]  /*9500*/  FMUL.FTZ R45, R45, c[0x0][0x320] ;  /* 0x0000c8002d2d7a20 */ /* 0x000fe40000410000 */
[----:B------:R-:W-:Y:S02]  /*9510*/  FMUL.FTZ R46, R46, c[0x0][0x320] ;  /* 0x0000c8002e2e7a20 */ /* 0x000fe40000410000 */
[----:B------:R-:W-:Y:S02]  /*9520*/  FMUL.FTZ R47, R47, c[0x0][0x320] ;  /* 0x0000c8002f2f7a20 */ /* 0x000fe40000410000 */
[----:B------:R-:W2:Y:S01]  /*9530*/  MUFU.TANH R204, R18 ;  /* 0x0000001200cc7308 */ /* 0x000ea20000002400 */
[----:B------:R-:W-:Y:S02]  /*9540*/  FMUL.FTZ R49, R49, c[0x0][0x320] ;  /* 0x0000c80031317a20 */ /* 0x000fe40000410000 */
[----:B------:R-:W-:Y:S01]  /*9550*/  FMUL.FTZ R48, R48, c[0x0][0x320] ;  /* 0x0000c80030307a20 */ /* 0x000fe20000410000 */
[----:B-1----:R-:W-:Y:S01]  /*9560*/  FMNMX.FTZ R0, R195, R0, !PT ;  /* 0x00000000c3007209 */ /* 0x002fe20007810000 */
[----:B------:R-:W-:Y:S03]  /*9570*/  FMUL.FTZ R50, R50, c[0x0][0x320] ;  /* 0x0000c80032327a20 */ /* 0x000fe60000410000 */
[----:B------:R-:W-:Y:S02]  /*9580*/  FMNMX.FTZ R0, R198, R0, !PT ;  /* 0x00000000c6007209 */ /* 0x000fe40007810000 */
[----:B------:R-:W1:Y:S02]  /*9590*/  MUFU.TANH R207, R21 ;  /* 0x0000001500cf7308 */ /* 0x000e640000002400 */
[----:B------:R-:W-:Y:S04]  /*95a0*/  FMNMX.FTZ R0, R199, R0, !PT ;  /* 0x00000000c7007209 */ /* 0x000fe80007810000 */
[----:B--2---:R-:W-:Y:S04]  /*95b0*/  FMNMX.FTZ R0, R206, R0, !PT ;  /* 0x00000000ce007209 */ /* 0x004fe80007810000 */
[----:B------:R-:W2:Y:S01]  /*95c0*/  MUFU.TANH R205, R19 ;  /* 0x0000001300cd7308 */ /* 0x000ea20000002400 */
[----:B------:R-:W-:Y:S09]  /*95d0*/  FMNMX.FTZ R2, R204, R2, !PT ;  /* 0x00000002cc027209 */ /* 0x000ff20007810000 */
[----:B------:R-:W2:Y:S01]  /*95e0*/  MUFU.TANH R186, R33 ;  /* 0x0000002100ba7308 */ /* 0x000ea20000002400 */
[----:B-1----:R-:W-:Y:S09]  /*95f0*/  FMNMX.FTZ R0, R207, R0, !PT ;  /* 0x00000000cf007209 */ /* 0x002ff20007810000 */
[----:B------:R1:W-:Y:S01]  /*9600*/  MUFU.TANH R33, R49 ;  /* 0x0000003100217308 */ /* 0x0003e20000002400 */
[----:B--2---:R-:W-:Y:S04]  /*9610*/  FMNMX.FTZ R2, R205, R2, !PT ;  /* 0x00000002cd027209 */ /* 0x004fe80007810000 */
[----:B------:R-:W-:Y:S05]  /*9620*/  FMNMX.FTZ R2, R208, R2, !PT ;  /* 0x00000002d0027209 */ /* 0x000fea0007810000 */
[----:B------:R-:W2:Y:S01]  /*9630*/  MUFU.TANH R250, R24 ;  /* 0x0000001800fa7308 */ /* 0x000ea20000002400 */
[----:B------:R-:W-:Y:S02]  /*9640*/  FMNMX.FTZ R2, R249, R2, !PT ;  /* 0x00000002f9027209 */ /* 0x000fe40007810000 */
[----:B------:R-:W-:Y:S07]  /*9650*/  MOV R200, R186 ;  /* 0x000000ba00c87202 */ /* 0x000fee0000000f00 */
[----:B------:R-:W2:Y:S01]  /*9660*/  MUFU.TANH R251, R25 ;  /* 0x0000001900fb7308 */ /* 0x000ea20000002400 */
[----:B-1----:R-:W-:Y:S09]  /*9670*/  MOV R49, R135 ;  /* 0x0000008700317202 */ /* 0x002ff20000000f00 */
[----:B------:R-:W1:Y:S01]  /*9680*/  MUFU.TANH R12, R29 ;  /* 0x0000001d000c7308 */ /* 0x000e620000002400 */
[----:B--2---:R-:W-:Y:S09]  /*9690*/  FMNMX.FTZ R0, R250, R0, !PT ;  /* 0x00000000fa007209 */ /* 0x004ff20007810000 */
[----:B------:R-:W2:Y:S01]  /*96a0*/  MUFU.TANH R252, R26 ;  /* 0x0000001a00fc7308 */ /* 0x000ea20000002400 */
[----:B------:R-:W-:Y:S04]  /*96b0*/  FMNMX.FTZ R0, R251, R0, !PT ;  /* 0x00000000fb007209 */ /* 0x000fe80007810000 */
[----:B------:R-:W-:Y:S05]  /*96c0*/  FMNMX.FTZ R0, R201, R0, !PT ;  /* 0x00000000c9007209 */ /* 0x000fea0007810000 */
[----:B------:R-:W2:Y:S01]  /*96d0*/  MUFU.TANH R209, R27 ;  /* 0x0000001b00d17308 */ /* 0x000ea20000002400 */
[----:B-1----:R-:W-:Y:S04]  /*96e0*/  MOV R202, R12 ;  /* 0x0000000c00ca7202 */ /* 0x002fe80000000f00 */
[----:B------:R-:W-:Y:S05]  /*96f0*/  FMNMX.FTZ R0, R202, R0, !PT ;  /* 0x00000000ca007209 */ /* 0x000fea0007810000 */
[----:B------:R-:W1:Y:S01]  /*9700*/  MUFU.TANH R211, R30 ;  /* 0x0000001e00d37308 */ /* 0x000e620000002400 */
[----:B--2---:R-:W-:Y:S09]  /*9710*/  FMNMX.FTZ R2, R252, R2, !PT ;  /* 0x00000002fc027209 */ /* 0x004ff20007810000 */
[----:B------:R-:W-:Y:S01]  /*9720*/  MUFU.TANH R184, R31 ;  /* 0x0000001f00b87308 */ /* 0x000fe20000002400 */
[----:B------:R-:W-:Y:S09]  /*9730*/  FMNMX.FTZ R2, R209, R2, !PT ;  /* 0x00000002d1027209 */ /* 0x000ff20007810000 */
[----:B------:R-:W-:Y:S01]  /*9740*/  MUFU.TANH R248, R34 ;  /* 0x0000002200f87308 */ /* 0x000fe20000002400 */
[----:B-1----:R-:W-:Y:S09]  /*9750*/  FMNMX.FTZ R2, R211, R2, !PT ;  /* 0x00000002d3027209 */ /* 0x002ff20007810000 */
[----:B------:R-:W1:Y:S10]  /*9760*/  MUFU.TANH R210, R32 ;  /* 0x0000002000d27308 */ /* 0x000e740000002400 */
[----:B------:R2:W-:Y:S10]  /*9770*/  MUFU.TANH R34, R48 ;  /* 0x0000003000227308 */ /* 0x0005f40000002400 */
[----:B------:R-:W2:Y:S01]  /*9780*/  MUFU.TANH R3, R37 ;  /* 0x0000002500037308 */ /* 0x000ea20000002400 */
[----:B-1----:R-:W-:Y:S04]  /*9790*/  FMNMX.FTZ R0, R210, R0, !PT ;  /* 0x00000000d2007209 */ /* 0x002fe80007810000 */
[----:B------:R-:W-:Y:S05]  /*97a0*/  FMNMX.FTZ R0, R200, R0, !PT ;  /* 0x00000000c8007209 */ /* 0x000fea0007810000 */
[----:B------:R1:W-:Y:S01]  /*97b0*/  MUFU.TANH R135, R50 ;  /* 0x0000003200877308 */ /* 0x0003e20000002400 */
[----:B------:R-:W-:Y:S02]  /*97c0*/  FMNMX.FTZ R0, R49, R0, !PT ;  /* 0x0000000031007209 */ /* 0x000fe40007810000 */
[----:B--2---:R-:W-:Y:S04]  /*97d0*/  MOV R48, R184 ;  /* 0x000000b800307202 */ /* 0x004fe80000000f00 */
[----:B------:R-:W-:Y:S03]  /*97e0*/  FMNMX.FTZ R2, R48, R2, !PT ;  /* 0x0000000230027209 */ /* 0x000fe60007810000 */
[----:B------:R-:W2:Y:S01]  /*97f0*/  MUFU.TANH R15, R35 ;  /* 0x00000023000f7308 */ /* 0x000ea20000002400 */
[----:B------:R-:W-:Y:S09]  /*9800*/  FMNMX.FTZ R2, R248, R2, !PT ;  /* 0x00000002f8027209 */ /* 0x000ff20007810000 */
[----:B------:R-:W2:Y:S01]  /*9810*/  MUFU.TANH R14, R40 ;  /* 0x00000028000e7308 */ /* 0x000ea20000002400 */
[----:B-1----:R-:W-:Y:S09]  /*9820*/  MOV R50, R3 ;  /* 0x0000000300327202 */ /* 0x002ff20000000f00 */
[----:B------:R-:W1:Y:S01]  /*9830*/  MUFU.TANH R13, R41 ;  /* 0x00000029000d7308 */ /* 0x000e620000002400 */
[----:B--2---:R-:W-:Y:S02]  /*9840*/  FMNMX.FTZ R3, R15, R2, !PT ;  /* 0x000000020f037209 */ /* 0x004fe40007810000 */
[----:B------:R-:W-:Y:S01]  /*9850*/  FMNMX.FTZ R2, R50, R0, !PT ;  /* 0x0000000032027209 */ /* 0x000fe20007810000 */
[----:B------:R-:W-:Y:S06]  /*9860*/  FMUL.FTZ R0, R51, c[0x0][0x320] ;  /* 0x0000c80033007a20 */ /* 0x000fec0000410000 */
[----:B------:R-:W2:Y:S01]  /*9870*/  MUFU.TANH R20, R44 ;  /* 0x0000002c00147308 */ /* 0x000ea20000002400 */
[----:B------:R-:W-:Y:S09]  /*9880*/  FMNMX.FTZ R2, R14, R2, !PT ;  /* 0x000000020e027209 */ /* 0x000ff20007810000 */
[----:B------:R2:W-:Y:S01]  /*9890*/  MUFU.TANH R184, R0 ;  /* 0x0000000000b87308 */ /* 0x0005e20000002400 */
[----:B-1----:R-:W-:Y:S09]  /*98a0*/  MOV R203, R13 ;  /* 0x0000000d00cb7202 */ /* 0x002ff20000000f00 */
[----:B------:R-:W1:Y:S10]  /*98b0*/  MUFU.TANH R16, R45 ;  /* 0x0000002d00107308 */ /* 0x000e740000002400 */
[----:B------:R-:W1:Y:S01]  /*98c0*/  MUFU.TANH R26, R38 ;  /* 0x00000026001a7308 */ /* 0x000e620000002400 */
[----:B--2---:R-:W-:Y:S04]  /*98d0*/  FMNMX.FTZ R0, R203, R2, !PT ;  /* 0x00000002cb007209 */ /* 0x004fe80007810000 */
[----:B------:R-:W-:Y:S05]  /*98e0*/  FMNMX.FTZ R0, R20, R0, !PT ;  /* 0x0000000014007209 */ /* 0x000fea0007810000 */
[----:B------:R-:W2:Y:S01]  /*98f0*/  MUFU.TANH R132, R42 ;  /* 0x0000002a00847308 */ /* 0x000ea20000002400 */
[----:B-1----:R-:W-:Y:S09]  /*9900*/  FMNMX.FTZ R0, R16, R0, !PT ;  /* 0x0000000010007209 */ /* 0x002ff20007810000 */
[----:B------:R-:W1:Y:S01]  /*9910*/  MUFU.TANH R21, R39 ;  /* 0x0000002700157308 */ /* 0x000e620000002400 */
[----:B------:R-:W-:Y:S09]  /*9920*/  FMNMX.FTZ R3, R26, R3, !PT ;  /* 0x000000031a037209 */ /* 0x000ff20007810000 */
[----:B------:R-:W3:Y:S01]  /*9930*/  MUFU.TANH R25, R43 ;  /* 0x0000002b00197308 */ /* 0x000ee20000002400 */
[----:B--2---:R-:W-:Y:S02]  /*9940*/  MOV R51, R132 ;  /* 0x0000008400337202 */ /* 0x004fe40000000f00 */
[----:B------:R-:W-:Y:S04]  /*9950*/  FMNMX.FTZ R132, R34, R0, !PT ;  /* 0x0000000022847209 */ /* 0x000fe80007810000 */
[----:B------:R-:W-:Y:S03]  /*9960*/  FMNMX.FTZ R132, R33, R132, !PT ;  /* 0x0000008421847209 */ /* 0x000fe60007810000 */
[----:B------:R-:W2:Y:S01]  /*9970*/  MUFU.TANH R17, R46 ;  /* 0x0000002e00117308 */ /* 0x000ea20000002400 */
[----:B-1----:R-:W-:Y:S02]  /*9980*/  FMNMX.FTZ R3, R21, R3, !PT ;  /* 0x0000000315037209 */ /* 0x002fe40007810000 */
[----:B----4-:R-:W-:Y:S02]  /*9990*/  @P0 MOV R5, R11 ;  /* 0x0000000b00050202 */ /* 0x010fe40000000f00 */
[----:B------:R-:W-:Y:S02]  /*99a0*/  FMNMX.FTZ R2, R51, R3, !PT ;  /* 0x0000000333027209 */ /* 0x000fe40007810000 */
[----:B------:R-:W1:Y:S03]  /*99b0*/  SHFL.BFLY PT, R3, R132, 0x2, 0x1f ;  /* 0x0c401f0084037f89 */ /* 0x000e6600000e0000 */
[----:B------:R-:W4:Y:S01]  /*99c0*/  MUFU.TANH R35, R47 ;  /* 0x0000002f00237308 */ /* 0x000f220000002400 */
[----:B---3--:R-:W-:Y:S04]  /*99d0*/  FMNMX.FTZ R2, R25, R2, !PT ;  /* 0x0000000219027209 */ /* 0x008fe80007810000 */
[----:B--2---:R-:W-:Y:S02]  /*99e0*/  FMNMX.FTZ R2, R17, R2, !PT ;  /* 0x0000000211027209 */ /* 0x004fe40007810000 */
[----:B-1----:R-:W-:Y:S02]  /*99f0*/  FMNMX.FTZ R132, R132, R3, !PT ;  /* 0x0000000384847209 */ /* 0x002fe40007810000 */
[----:B----4-:R-:W-:Y:S03]  /*9a00*/  FMNMX.FTZ R0, R35, R2, !PT ;  /* 0x0000000223007209 */ /* 0x010fe60007810000 */
[----:B------:R-:W1:Y:S01]  /*9a10*/  SHFL.BFLY PT, R4, R132, 0x1, 0x1f ;  /* 0x0c201f0084047f89 */ /* 0x000e6200000e0000 */
[----:B------:R-:W-:Y:S04]  /*9a20*/  FMNMX.FTZ R0, R135, R0, !PT ;  /* 0x0000000087007209 */ /* 0x000fe80007810000 */
[----:B------:R-:W-:Y:S05]  /*9a30*/  FMNMX.FTZ R0, R184, R0, !PT ;  /* 0x00000000b8007209 */ /* 0x000fea0007810000 */
[----:B------:R-:W2:Y:S01]  /*9a40*/  SHFL.BFLY PT, R2, R0, 0x2, 0x1f ;  /* 0x0c401f0000027f89 */ /* 0x000ea200000e0000 */
[----:B-1----:R-:W-:Y:S02]  /*9a50*/  FMNMX.FTZ R132, R132, R4, !PT ;  /* 0x0000000484847209 */ /* 0x002fe40007810000 */
[----:B------:R-:W-:Y:S03]  /*9a60*/  @P0 MOV R4, R8 ;  /* 0x0000000800040202 */ /* 0x000fe60000000f00 */
[----:B------:R-:W-:Y:S02]  /*9a70*/  FMUL.FTZ R186, R132, c[0x0][0x2d0] ;  /* 0x0000b40084ba7a20 */ /* 0x000fe40000410000 */
[----:B------:R-:W-:Y:S01]  /*9a80*/  @P0 IMAD.WIDE.U32 R4, R6, 0x60, R4 ;  /* 0x0000006006040825 */ /* 0x000fe200078e0004 */
[----:B--2---:R-:W-:Y:S03]  /*9a90*/  FMNMX.FTZ R0, R0, R2, !PT ;  /* 0x0000000200007209 */ /* 0x004fe60007810000 */
[--C-:B------:R-:W-:Y:S01]  /*9aa0*/  FFMA.FTZ R10, R189, c[0x0][0x2d0], -R186.reuse ;  /* 0x0000b400bd0a7a23 */ /* 0x100fe200000108ba */
[----:B------:R-:W-:Y:S01]  /*9ab0*/  @P0 IADD3 R6, R5, UR14, RZ ;  /* 0x0000000e05060c10 */ /* 0x000fe2000fffe0ff */
[----:B------:R-:W-:Y:S01]  /*9ac0*/  FFMA.FTZ R5, R188, c[0x0][0x2d0], -R186 ;  /* 0x0000b400bc057a23 */ /* 0x000fe200000108ba */
[C---:B------:R-:W-:Y:S01]  /*9ad0*/  @P0 SHF.L.U32 R7, R4.reuse, 0x1, RZ ;  /* 0x0000000104070819 */ /* 0x040fe200000006ff */
[----:B------:R1:W-:Y:S01]  /*9ae0*/  MUFU.EX2 R24, R10 ;  /* 0x0000000a00187308 */ /* 0x0003e20000000800 */
[----:B------:R-:W-:Y:S01]  /*9af0*/  @P0 SHF.L.U64.HI R6, R4, 0x1, R6 ;  /* 0x0000000104060819 */ /* 0x000fe20000010206 */
[----:B------:R-:W2:Y:S01]  /*9b00*/  SHFL.BFLY PT, R3, R0, 0x1, 0x1f ;  /* 0x0c201f0000037f89 */ /* 0x000ea200000e0000 */
[C---:B------:R-:W-:Y:S01]  /*9b10*/  @P0 IADD3 R8, P2, R7.reuse, 0x80, RZ ;  /* 0x0000008007080810 */ /* 0x040fe20007f5e0ff */
[----:B------:R-:W-:Y:S01]  /*9b20*/  @UP0 USHF.L.U32 UR14, UR4, 0x6, URZ ;  /* 0x00000006040e0899 */ /* 0x000fe2000800063f */
[----:B------:R-:W-:Y:S01]  /*9b30*/  FADD.FTZ R2, -R132, R133 ;  /* 0x0000008584027221 */ /* 0x000fe20000010100 */
[----:B------:R-:W-:Y:S02]  /*9b40*/  MOV R188, R35 ;  /* 0x0000002300bc7202 */ /* 0x000fe40000000f00 */
[----:B------:R-:W-:Y:S02]  /*9b50*/  @P0 IADD3 R8, P1, R8, c[0x0][0x1c8], RZ ;  /* 0x0000720008080a10 */ /* 0x000fe40007f3e0ff */
[----:B------:R3:W4:Y:S02]  /*9b60*/  MUFU.EX2 R11, R5 ;  /* 0x00000005000b7308 */ /* 0x0007240000000800 */
[----:B------:R-:W-:Y:S02]  /*9b70*/  @P0 IADD3.X R9, RZ, c[0x0][0x1cc], R6, P1, P2 ;  /* 0x00007300ff090a10 */ /* 0x000fe40000fe4406 */
[C---:B------:R-:W-:Y:S02]  /*9b80*/  @P0 IADD3 R4, P1, R7.reuse, c[0x0][0x1c8], RZ ;  /* 0x0000720007040a10 */ /* 0x040fe40007f3e0ff */
[----:B------:R-:W-:Y:S01]  /*9b90*/  @P0 IADD3 R12, P2, R7, 0x100, RZ ;  /* 0x00000100070c0810 */ /* 0x000fe20007f5e0ff */
[--C-:B-1----:R-:W-:Y:S01]  /*9ba0*/  FFMA.FTZ R10, R185, c[0x0][0x2d0], -R186.reuse ;  /* 0x0000b400b90a7a23 */ /* 0x102fe200000108ba */
[----:B--2---:R-:W-:Y:S01]  /*9bb0*/  FMNMX.FTZ R3, R0, R3, !PT ;  /* 0x0000000300037209 */ /* 0x004fe20007810000 */
[----:B------:R-:W-:Y:S02]  /*9bc0*/  FMUL.FTZ R0, R2, c[0x0][0x2d0] ;  /* 0x0000b40002007a20 */ /* 0x000fe40000410000 */
[----:B------:R-:W-:Y:S02]  /*9bd0*/  MUFU.EX2 R32, R10 ;  /* 0x0000000a00207308 */ /* 0x000fe40000000800 */
[----:B------:R-:W-:Y:S02]  /*9be0*/  FMUL.FTZ R133, R3, c[0x0][0x2d0] ;  /* 0x0000b40003857a20 */ /* 0x000fe40000410000 */
[----:B---3--:R-:W-:Y:S01]  /*9bf0*/  FFMA.FTZ R5, R190, c[0x0][0x2d0], -R186 ;  /* 0x0000b400be057a23 */ /* 0x008fe200000108ba */
[----:B----4-:R-:W-:Y:S01]  /*9c00*/  MOV R189, R11 ;  /* 0x0000000b00bd7202 */ /* 0x010fe20000000f00 */
[--C-:B------:R-:W-:Y:S01]  /*9c10*/  FFMA.FTZ R135, R135, c[0x0][0x2d0], -R133.reuse ;  /* 0x0000b40087877a23 */ /* 0x100fe20000010885 */
[----:B------:R-:W-:Y:S03]  /*9c20*/  MOV R190, R20 ;  /* 0x0000001400be7202 */ /* 0x000fe60000000f00 */
[----:B------:R1:W-:Y:S10]  /*9c30*/  MUFU.EX2 R18, R5 ;  /* 0x0000000500127308 */ /* 0x0003f40000000800 */
[----:B------:R2:W3:Y:S10]  /*9c40*/  MUFU.EX2 R2, R0 ;  /* 0x0000000000027308 */ /* 0x0004f40000000800 */
[----:B------:R-:W-:Y:S01]  /*9c50*/  MUFU.EX2 R135, R135 ;  /* 0x0000008700877308 */ /* 0x000fe20000000800 */
[----:B-1----:R-:W-:Y:S02]  /*9c60*/  @P0 IADD3.X R5, R6, c[0x0][0x1cc], RZ, P1, !PT ;  /* 0x0000730006050a10 */ /* 0x002fe40000ffe4ff */
[----:B------:R-:W-:Y:S03]  /*9c70*/  @P0 IADD3 R12, P1, R12, c[0x0][0x1c8], RZ ;  /* 0x000072000c0c0a10 */ /* 0x000fe60007f3e0ff */
[----:B------:R1:W-:Y:S01]  /*9c80*/  @P0 LDGSTS.E.BYPASS.LTC128B.128 [R247+0xc100], [R4.64], !P4 ;  /* 0x0c10000004f70fae */ /* 0x0003e2000e101d4a */
[----:B------:R-:W-:Y:S02]  /*9c90*/  @P0 IADD3.X R13, RZ, c[0x0][0x1cc], R6, P1, P2 ;  /* 0x00007300ff0d0a10 */ /* 0x000fe40000fe4406 */
[----:B------:R-:W-:Y:S01]  /*9ca0*/  @P0 IADD3 R7, P2, R7, 0x180, RZ ;  /* 0x0000018007070810 */ /* 0x000fe20007f5e0ff */
[----:B--2---:R-:W-:Y:S01]  /*9cb0*/  FADD.FTZ R0, -R3, R134 ;  /* 0x0000008603007221 */ /* 0x004fe20000010100 */
[----:B------:R-:W-:Y:S01]  /*9cc0*/  MOV R134, R15 ;  /* 0x0000000f00867202 */ /* 0x000fe20000000f00 */
[----:B---3--:R-:W-:Y:S02]  /*9cd0*/  FMUL.FTZ R41, R2, R173 ;  /* 0x000000ad02297220 */ /* 0x008fe40000410000 */
[----:B------:R2:W-:Y:S01]  /*9ce0*/  @P0 LDGSTS.E.BYPASS.LTC128B.128 [R247+0xf100], [R8.64], !P6 ;  /* 0x0f10000008f70fae */ /* 0x0005e2000f101d4a */
[----:B------:R-:W-:Y:S01]  /*9cf0*/  @P0 IADD3 R10, P1, R7, c[0x0][0x1c8], RZ ;  /* 0x00007200070a0a10 */ /* 0x000fe20007f3e0ff */
[--C-:B------:R-:W-:Y:S01]  /*9d00*/  FFMA.FTZ R7, R193, c[0x0][0x2d0], -R133.reuse ;  /* 0x0000b400c1077a23 */ /* 0x100fe20000010885 */
[----:B------:R-:W-:Y:S01]  /*9d10*/  MOV R193, R16 ;  /* 0x0000001000c17202 */ /* 0x000fe20000000f00 */
[----:B------:R-:W-:Y:S01]  /*9d20*/  FMUL.FTZ R0, R0, c[0x0][0x2d0] ;  /* 0x0000b40000007a20 */ /* 0x000fe20000410000 */
[----:B------:R-:W-:Y:S01]  /*9d30*/  @P0 IADD3.X R11, RZ, c[0x0][0x1cc], R6, P1, P2 ;  /* 0x00007300ff0b0a10 */ /* 0x000fe20000fe4406 */
[----:B------:R3:W-:Y:S01]  /*9d40*/  MUFU.EX2 R185, R7 ;  /* 0x0000000700b97308 */ /* 0x0007e20000000800 */
[C---:B------:R-:W-:Y:S01]  /*9d50*/  FMUL.FTZ R16, R2.reuse, R148 ;  /* 0x0000009402107220 */ /* 0x040fe20000410000 */
[----:B------:R4:W-:Y:S01]  /*9d60*/  @P0 LDGSTS.E.BYPASS.LTC128B.128 [R247+0x12100], [R12.64], !P3 ;  /* 0x121000000cf70fae */ /* 0x0009e2000d901d4a */
[----:B------:R-:W-:Y:S01]  /*9d70*/  MOV R148, R17 ;  /* 0x0000001100947202 */ /* 0x000fe20000000f00 */
[C---:B------:R-:W-:Y:S01]  /*9d80*/  FMUL.FTZ R17, R2.reuse, R149 ;  /* 0x0000009502117220 */ /* 0x040fe20000410000 */
[----:B------:R-:W-:Y:S01]  /*9d90*/  MOV R149, R18 ;  /* 0x0000001200957202 */ /* 0x000fe20000000f00 */
[C---:B------:R-:W-:Y:S02]  /*9da0*/  FMUL.FTZ R52, R2.reuse, R52 ;  /* 0x0000003402347220 */ /* 0x040fe40000410000 */
[C---:B------:R-:W-:Y:S02]  /*9db0*/  FMUL.FTZ R53, R2.reuse, R53 ;  /* 0x0000003502357220 */ /* 0x040fe40000410000 */
[----:B------:R4:W-:Y:S01]  /*9dc0*/  @P0 LDGSTS.E.BYPASS.LTC128B.128 [R247+0x15100], [R10.64], !P5 ;  /* 0x151000000af70fae */ /* 0x0009e2000e901d4a */
[----:B------:R-:W4:Y:S01]  /*9dd0*/  MUFU.EX2 R0, R0 ;  /* 0x0000000000007308 */ /* 0x000f220000000800 */
[----:B------:R-:W-:Y:S01]  /*9de0*/  FMUL.FTZ R56, R2, R56 ;  /* 0x0000003802387220 */ /* 0x000fe20000410000 */
[----:B-1----:R-:W-:Y:S01]  /*9df0*/  @P0 IADD3 R4, P1, R4, UR14, RZ ;  /* 0x0000000e04040c10 */ /* 0x002fe2000ff3e0ff */
[C---:B------:R-:W-:Y:S02]  /*9e00*/  FMUL.FTZ R57, R2.reuse, R57 ;  /* 0x0000003902397220 */ /* 0x040fe40000410000 */
[C---:B------:R-:W-:Y:S01]  /*9e10*/  FMUL.FTZ R60, R2.reuse, R60 ;  /* 0x0000003c023c7220 */ /* 0x040fe20000410000 */
[----:B------:R-:W-:Y:S01]  /*9e20*/  @P0 IADD3.X R5, R5, UR16, RZ, P1, !PT ;  /* 0x0000001005050c10 */ /* 0x000fe20008ffe4ff */
[----:B------:R-:W-:Y:S01]  /*9e30*/  FMUL.FTZ R61, R2, R61 ;  /* 0x0000003d023d7220 */ /* 0x000fe20000410000 */
[----:B------:R-:W-:Y:S01]  /*9e40*/  @P0 IADD3 R6, P1, R4, UR14, RZ ;  /* 0x0000000e04060c10 */ /* 0x000fe2000ff3e0ff */
[----:B------:R-:W-:Y:S02]  /*9e50*/  FMUL.FTZ R64, R2, R64 ;  /* 0x0000004002407220 */ /* 0x000fe40000410000 */
[----:B------:R1:W-:Y:S01]  /*9e60*/  @P0 LDGSTS.E.BYPASS.LTC128B.128 [R247+0xd100], [R4.64], !P4 ;  /* 0x0d10000004f70fae */ /* 0x0003e2000e101d4a */
[--C-:B--2---:R-:W-:Y:S01]  /*9e70*/  FFMA.FTZ R8, R194, c[0x0][0x2d0], -R133.reuse ;  /* 0x0000b400c2087a23 */ /* 0x104fe20000010885 */
[----:B---3--:R-:W-:Y:S01]  /*9e80*/  @P0 IADD3.X R7, R5, UR16, RZ, P1, !PT ;  /* 0x0000001005070c10 */ /* 0x008fe20008ffe4ff */
[C---:B------:R-:W-:Y:S01]  /*9e90*/  FMUL.FTZ R9, R2.reuse, R141 ;  /* 0x0000008d02097220 */ /* 0x040fe20000410000 */
[----:B------:R-:W-:Y:S01]  /*9ea0*/  MOV R194, R34 ;  /* 0x0000002200c27202 */ /* 0x000fe20000000f00 */
[----:B------:R2:W3:Y:S01]  /*9eb0*/  MUFU.EX2 R19, R8 ;  /* 0x0000000800137308 */ /* 0x0004e20000000800 */
[C---:B------:R-:W-:Y:S02]  /*9ec0*/  FMUL.FTZ R65, R2.reuse, R65 ;  /* 0x0000004102417220 */ /* 0x040fe40000410000 */
[----:B------:R1:W-:Y:S01]  /*9ed0*/  @P0 LDGSTS.E.BYPASS.LTC128B.128 [R247+0x10100], [R4.64+0x80], !P6 ;  /* 0x1010008004f70fae */ /* 0x0003e2000f101d4a */
[C---:B------:R-:W-:Y:S02]  /*9ee0*/  FMUL.FTZ R68, R2.reuse, R68 ;  /* 0x0000004402447220 */ /* 0x040fe40000410000 */
[----:B------:R-:W-:Y:S02]  /*9ef0*/  FMUL.FTZ R69, R2, R69 ;  /* 0x0000004502457220 */ /* 0x000fe40000410000 */
[C---:B----4-:R-:W-:Y:S02]  /*9f00*/  FMUL.FTZ R34, R0.reuse, R166 ;  /* 0x000000a600227220 */ /* 0x050fe40000410000 */
[C---:B------:R-:W-:Y:S01]  /*9f10*/  FMUL.FTZ R10, R0.reuse, R142 ;  /* 0x0000008e000a7220 */ /* 0x040fe20000410000 */
[----:B------:R1:W-:Y:S01]  /*9f20*/  @P0 LDGSTS.E.BYPASS.LTC128B.128 [R247+0x13100], [R4.64+0x100], !P3 ;  /* 0x1310010004f70fae */ /* 0x0003e2000d901d4a */
[C---:B------:R-:W-:Y:S02]  /*9f30*/  FMUL.FTZ R11, R0.reuse, R143 ;  /* 0x0000008f000b7220 */ /* 0x040fe40000410000 */
[C---:B------:R-:W-:Y:S02]  /*9f40*/  FMUL.FTZ R35, R0.reuse, R167 ;  /* 0x000000a700237220 */ /* 0x040fe40000410000 */
[C---:B------:R-:W-:Y:S02]  /*9f50*/  FMUL.FTZ R42, R0.reuse, R174 ;  /* 0x000000ae002a7220 */ /* 0x040fe40000410000 */
[C---:B------:R-:W-:Y:S01]  /*9f60*/  FMUL.FTZ R43, R0.reuse, R175 ;  /* 0x000000af002b7220 */ /* 0x040fe20000410000 */
[----:B------:R1:W-:Y:S01]  /*9f70*/  @P0 LDGSTS.E.BYPASS.LTC128B.128 [R247+0x16100], [R4.64+0x180], !P5 ;  /* 0x1610018004f70fae */ /* 0x0003e2000e901d4a */
[C---:B------:R-:W-:Y:S02]  /*9f80*/  FMUL.FTZ R54, R0.reuse, R54 ;  /* 0x0000003600367220 */ /* 0x040fe40000410000 */
[----:B------:R-:W-:Y:S02]  /*9f90*/  FMUL.FTZ R55, R0, R55 ;  /* 0x0000003700377220 */ /* 0x000fe40000410000 */
[----:B--2---:R-:W-:Y:S02]  /*9fa0*/  FMUL.FTZ R8, R2, R140 ;  /* 0x0000008c02087220 */ /* 0x004fe40000410000 */
[C---:B------:R-:W-:Y:S01]  /*9fb0*/  FMUL.FTZ R58, R0.reuse, R58 ;  /* 0x0000003a003a7220 */ /* 0x040fe20000410000 */
[----:B------:R2:W-:Y:S01]  /*9fc0*/  @P0 LDGSTS.E.BYPASS.LTC128B.128 [R247+0xe100], [R6.64], !P4 ;  /* 0x0e10000006f70fae */ /* 0x0005e2000e101d4a */
[C---:B------:R-:W-:Y:S02]  /*9fd0*/  FMUL.FTZ R59, R0.reuse, R59 ;  /* 0x0000003b003b7220 */ /* 0x040fe40000410000 */
[C---:B------:R-:W-:Y:S02]  /*9fe0*/  FMUL.FTZ R62, R0.reuse, R62 ;  /* 0x0000003e003e7220 */ /* 0x040fe40000410000 */
[C---:B------:R-:W-:Y:S02]  /*9ff0*/  FMUL.FTZ R63, R0.reuse, R63 ;  /* 0x0000003f003f7220 */ /* 0x040fe40000410000 */
[C---:B------:R-:W-:Y:S01]  /*a000*/  FMUL.FTZ R66, R0.reuse, R66 ;  /* 0x0000004200427220 */ /* 0x040fe20000410000 */
[----:B------:R2:W-:Y:S01]  /*a010*/  @P0 LDGSTS.E.BYPASS.LTC128B.128 [R247+0x11100], [R6.64+0x80], !P6 ;  /* 0x1110008006f70fae */ /* 0x0005e2000f101d4a */
[C---:B------:R-:W-:Y:S02]  /*a020*/  FMUL.FTZ R67, R0.reuse, R67 ;  /* 0x0000004300437220 */ /* 0x040fe40000410000 */
[C---:B------:R-:W-:Y:S02]  /*a030*/  FMUL.FTZ R70, R0.reuse, R70 ;  /* 0x0000004600467220 */ /* 0x040fe40000410000 */
[----:B------:R-:W-:Y:S02]  /*a040*/  FMUL.FTZ R71, R0, R71 ;  /* 0x0000004700477220 */ /* 0x000fe40000410000 */
[C---:B------:R-:W-:Y:S01]  /*a050*/  FMUL.FTZ R72, R2.reuse, R72 ;  /* 0x0000004802487220 */ /* 0x040fe20000410000 */
[----:B------:R2:W-:Y:S01]  /*a060*/  @P0 LDGSTS.E.BYPASS.LTC128B.128 [R247+0x14100], [R6.64+0x100], !P3 ;  /* 0x1410010006f70fae */ /* 0x0005e2000d901d4a */
[C---:B------:R-:W-:Y:S02]  /*a070*/  FMUL.FTZ R73, R2.reuse, R73 ;  /* 0x0000004902497220 */ /* 0x040fe40000410000 */
[--C-:B-1----:R-:W-:Y:S01]  /*a080*/  FFMA.FTZ R4, R191, c[0x0][0x2d0], -R133.reuse ;  /* 0x0000b400bf047a23 */ /* 0x102fe20000010885 */
[----:B------:R-:W-:Y:S01]  /*a090*/  MOV R191, R14 ;  /* 0x0000000e00bf7202 */ /* 0x000fe20000000f00 */
[----:B------:R-:W-:Y:S01]  /*a0a0*/  FMUL.FTZ R5, R2, R137 ;  /* 0x0000008902057220 */ /* 0x000fe20000410000 */
[----:B---3--:R-:W-:Y:S01]  /*a0b0*/  F2FP.BF16.PACK_AB R137, R19, R185 ;  /* 0x000000b91389723e */ /* 0x008fe200000010ff */
[----:B------:R1:W-:Y:S01]  /*a0c0*/  MUFU.EX2 R27, R4 ;  /* 0x00000004001b7308 */ /* 0x0003e20000000800 */
[----:B------:R2:W-:Y:S01]  /*a0d0*/  @P0 LDGSTS.E.BYPASS.LTC128B.128 [R247+0x17100], [R6.64+0x180], !P5 ;  /* 0x1710018006f70fae */ /* 0x0005e2000e901d4a */
[C---:B------:R-:W-:Y:S02]  /*a0e0*/  FMUL.FTZ R74, R0.reuse, R74 ;  /* 0x0000004a004a7220 */ /* 0x040fe40000410000 */
[----:B------:R-:W-:Y:S02]  /*a0f0*/  FMUL.FTZ R75, R0, R75 ;  /* 0x0000004b004b7220 */ /* 0x000fe40000410000 */
[C---:B------:R-:W-:Y:S02]  /*a100*/  FMUL.FTZ R76, R2.reuse, R76 ;  /* 0x0000004c024c7220 */ /* 0x040fe40000410000 */
[----:B------:R-:W-:Y:S01]  /*a110*/  FMUL.FTZ R77, R2, R77 ;  /* 0x0000004d024d7220 */ /* 0x000fe20000410000 */
[----:B------:R-:W3:Y:S01]  /*a120*/  LDSM.16.MT88.4 R12, [R213+0x100] ;  /* 0x00010000d50c783b */ /* 0x000ee20000004200 */
[C---:B------:R-:W-:Y:S02]  /*a130*/  FMUL.FTZ R78, R0.reuse, R78 ;  /* 0x0000004e004e7220 */ /* 0x040fe40000410000 */
[----:B------:R-:W-:Y:S02]  /*a140*/  FMUL.FTZ R79, R0, R79 ;  /* 0x0000004f004f7220 */ /* 0x000fe40000410000 */
[C---:B------:R-:W-:Y:S02]  /*a150*/  FMUL.FTZ R80, R2.reuse, R80 ;  /* 0x0000005002507220 */ /* 0x040fe40000410000 */
[----:B------:R-:W-:Y:S01]  /*a160*/  FMUL.FTZ R81, R2, R81 ;  /* 0x0000005102517220 */ /* 0x000fe20000410000 */
[----:B------:R-:W-:Y:S01]  /*a170*/  LDSM.16.MT88.4 R28, [R216+0x100] ;  /* 0x00010000d81c783b */ /* 0x000fe20000004200 */
[C---:B------:R-:W-:Y:S02]  /*a180*/  FMUL.FTZ R82, R0.reuse, R82 ;  /* 0x0000005200527220 */ /* 0x040fe40000410000 */
[----:B------:R-:W-:Y:S02]  /*a190*/  FMUL.FTZ R83, R0, R83 ;  /* 0x0000005300537220 */ /* 0x000fe40000410000 */
[----:B------:R-:W-:Y:S02]  /*a1a0*/  FMUL.FTZ R84, R2, R84 ;  /* 0x0000005402547220 */ /* 0x000fe40000410000 */
[--C-:B-1----:R-:W-:Y:S01]  /*a1b0*/  FFMA.FTZ R4, R192, c[0x0][0x2d0], -R133.reuse ;  /* 0x0000b400c0047a23 */ /* 0x102fe20000010885 */
[----:B------:R-:W-:Y:S01]  /*a1c0*/  MOV R192, R21 ;  /* 0x0000001500c07202 */ /* 0x000fe20000000f00 */
[----:B------:R-:W-:Y:S01]  /*a1d0*/  LDSM.16.MT88.4 R36, [R215+0x100] ;  /* 0x00010000d724783b */ /* 0x000fe20000004200 */
[----:B------:R-:W-:Y:S01]  /*a1e0*/  FMUL.FTZ R85, R2, R85 ;  /* 0x0000005502557220 */ /* 0x000fe20000410000 */
[----:B------:R-:W1:Y:S01]  /*a1f0*/  MUFU.EX2 R40, R4 ;  /* 0x0000000400287308 */ /* 0x000e620000000800 */
[----:B--2---:R-:W-:Y:S01]  /*a200*/  FMUL.FTZ R6, R0, R138 ;  /* 0x0000008a00067220 */ /* 0x004fe20000410000 */
[----:B------:R-:W-:Y:S01]  /*a210*/  F2FP.BF16.PACK_AB R138, R32, R24 ;  /* 0x00000018208a723e */ /* 0x000fe200000010ff */
[C---:B------:R-:W-:Y:S02]  /*a220*/  FMUL.FTZ R7, R0.reuse, R139 ;  /* 0x0000008b00077220 */ /* 0x040fe40000410000 */
[C---:B------:R-:W-:Y:S01]  /*a230*/  FMUL.FTZ R86, R0.reuse, R86 ;  /* 0x0000005600567220 */ /* 0x040fe20000410000 */
[----:B------:R-:W2:Y:S01]  /*a240*/  LDSM.16.MT88.4 R20, [R214+0x100] ;  /* 0x00010000d614783b */ /* 0x000ea20000004200 */
[----:B------:R-:W-:Y:S02]  /*a250*/  FMUL.FTZ R87, R0, R87 ;  /* 0x0000005700577220 */ /* 0x000fe40000410000 */
[C---:B------:R-:W-:Y:S02]  /*a260*/  FMUL.FTZ R88, R2.reuse, R88 ;  /* 0x0000005802587220 */ /* 0x040fe40000410000 */
[----:B------:R-:W-:Y:S02]  /*a270*/  FMUL.FTZ R89, R2, R89 ;  /* 0x0000005902597220 */ /* 0x000fe40000410000 */
[C---:B------:R-:W-:Y:S01]  /*a280*/  FMUL.FTZ R90, R0.reuse, R90 ;  /* 0x0000005a005a7220 */ /* 0x040fe20000410000 */
[----:B------:R-:W4:Y:S01]  /*a290*/  LDSM.16.MT88.4 R44, [R213+0x3100] ;  /* 0x00310000d52c783b */ /* 0x000f220000004200 */
[----:B------:R-:W-:Y:S02]  /*a2a0*/  FMUL.FTZ R91, R0, R91 ;  /* 0x0000005b005b7220 */ /* 0x000fe40000410000 */
[C---:B------:R-:W-:Y:S02]  /*a2b0*/  FMUL.FTZ R92, R2.reuse, R92 ;  /* 0x0000005c025c7220 */ /* 0x040fe40000410000 */
[----:B------:R-:W-:Y:S02]  /*a2c0*/  FMUL.FTZ R93, R2, R93 ;  /* 0x0000005d025d7220 */ /* 0x000fe40000410000 */
[C---:B------:R-:W-:Y:S01]  /*a2d0*/  FMUL.FTZ R94, R0.reuse, R94 ;  /* 0x0000005e005e7220 */ /* 0x040fe20000410000 */
[----:B------:R-:W4:Y:S01]  /*a2e0*/  LDSM.16.MT88.4 R140, [R214+0x3100] ;  /* 0x00310000d68c783b */ /* 0x000f220000004200 */
[----:B------:R-:W-:Y:S01]  /*a2f0*/  FMUL.FTZ R95, R0, R95 ;  /* 0x0000005f005f7220 */ /* 0x000fe20000410000 */
[----:B-1----:R-:W-:Y:S01]  /*a300*/  F2FP.BF16.PACK_AB R139, R40, R27 ;  /* 0x0000001b288b723e */ /* 0x002fe200000010ff */
[----:B------:R-:W-:Y:S01]  /*a310*/  FMUL.FTZ R4, R2, R136 ;  /* 0x0000008802047220 */ /* 0x000fe20000410000 */
[----:B------:R-:W-:Y:S01]  /*a320*/  F2FP.BF16.PACK_AB R136, R18, R189 ;  /* 0x000000bd1288723e */ /* 0x000fe200000010ff */
[C---:B------:R-:W-:Y:S01]  /*a330*/  FMUL.FTZ R18, R0.reuse, R150 ;  /* 0x0000009600127220 */ /* 0x040fe20000410000 */
[----:B------:R-:W-:Y:S01]  /*a340*/  MOV R150, R19 ;  /* 0x0000001300967202 */ /* 0x000fe20000000f00 */
[----:B------:R-:W-:Y:S01]  /*a350*/  FMUL.FTZ R19, R0, R151 ;  /* 0x0000009700137220 */ /* 0x000fe20000410000 */
[----:B------:R-:W0:Y:S01]  /*a360*/  LDGDEPBAR ;  /* 0x00000000000079af */ /* 0x000e220000000000 */
[----:B------:R-:W-:Y:S01]  /*a370*/  MOV R151, R40 ;  /* 0x0000002800977202 */ /* 0x000fe20000000f00 */
[C---:B------:R-:W-:Y:S01]  /*a380*/  FMUL.FTZ R40, R2.reuse, R172 ;  /* 0x000000ac02287220 */ /* 0x040fe20000410000 */
[C---:B---3--:R-:W-:Y:S05]  /*a390*/  HMMA.16816.F32.BF16 R4, R136.reuse, R12, R4 ;  /* 0x0000000c8804723c */ /* 0x048fea0000041804 */
[C---:B------:R-:W-:Y:S02]  /*a3a0*/  FMUL.FTZ R96, R2.reuse, R96 ;  /* 0x0000006002607220 */ /* 0x040fe40000410000 */
[C---:B------:R-:W-:Y:S01]  /*a3b0*/  FMUL.FTZ R12, R2.reuse, R144 ;  /* 0x00000090020c7220 */ /* 0x040fe20000410000 */
[C---:B------:R-:W-:Y:S04]  /*a3c0*/  HMMA.16816.F32.BF16 R8, R136.reuse, R14, R8 ;  /* 0x0000000e8808723c */ /* 0x040fe80000041808 */
[C---:B------:R-:W-:Y:S02]  /*a3d0*/  FMUL.FTZ R13, R2.reuse, R145 ;  /* 0x00000091020d7220 */ /* 0x040fe40000410000 */
[----:B------:R-:W-:Y:S02]  /*a3e0*/  FMUL.FTZ R97, R2, R97 ;  /* 0x0000006102617220 */ /* 0x000fe40000410000 */
[C---:B------:R-:W-:Y:S04]  /*a3f0*/  FMUL.FTZ R14, R0.reuse, R146 ;  /* 0x00000092000e7220 */ /* 0x040fe80000410000 */
[C---:B------:R-:W-:Y:S02]  /*a400*/  FMUL.FTZ R15, R0.reuse, R147 ;  /* 0x00000093000f7220 */ /* 0x040fe40000410000 */
[----:B------:R-:W1:Y:S01]  /*a410*/  LDSM.16.MT88.4 R144, [R216+0x3100] ;  /* 0x00310000d890783b */ /* 0x000e620000004200 */
[C---:B------:R-:W-:Y:S02]  /*a420*/  FMUL.FTZ R98, R0.reuse, R98 ;  /* 0x0000006200627220 */ /* 0x040fe40000410000 */
[----:B------:R-:W-:Y:S02]  /*a430*/  FMUL.FTZ R99, R0, R99 ;  /* 0x0000006300637220 */ /* 0x000fe40000410000 */
[C---:B--2---:R-:W-:Y:S03]  /*a440*/  HMMA.16816.F32.BF16 R12, R136.reuse, R20, R12 ;  /* 0x00000014880c723c */ /* 0x044fe6000004180c */
[C---:B------:R-:W-:Y:S02]  /*a450*/  FMUL.FTZ R100, R2.reuse, R100 ;  /* 0x0000006402647220 */ /* 0x040fe40000410000 */
        /* <DEDUP_REMOVED lines=11> */
[C---:B------:R-:W-:Y:S01]  /*a510*/  FMUL.FTZ R32, R2.reuse, R164 ;  /* 0x000000a402207220 */ /* 0x040fe20000410000 */
[----:B------:R-:W-:Y:S01]  /*a520*/  MOV R166, R154 ;  /* 0x0000009a00a67202 */ /* 0x000fe20000000f00 */
[C---:B------:R-:W-:Y:S01]  /*a530*/  FMUL.FTZ R33, R2.reuse, R165 ;  /* 0x000000a502217220 */ /* 0x040fe20000410000 */
[----:B------:R-:W-:Y:S01]  /*a540*/  MOV R155, R24 ;  /* 0x00000018009b7202 */ /* 0x000fe20000000f00 */
[C---:B------:R-:W-:Y:S01]  /*a550*/  FMUL.FTZ R24, R2.reuse, R156 ;  /* 0x0000009c02187220 */ /* 0x040fe20000410000 */
[C---:B------:R-:W-:Y:S03]  /*a560*/  HMMA.16816.F32.BF16 R20, R136.reuse, R28, R20 ;  /* 0x0000001c8814723c */ /* 0x040fe60000041814 */
[----:B------:R-:W-:Y:S01]  /*a570*/  MOV R156, R25 ;  /* 0x00000019009c7202 */ /* 0x000fe20000000f00 */
[----:B------:R-:W-:Y:S01]  /*a580*/  FMUL.FTZ R25, R2, R157 ;  /* 0x0000009d02197220 */ /* 0x000fe20000410000 */
[----:B------:R-:W-:Y:S01]  /*a590*/  MOV R157, R26 ;  /* 0x0000001a009d7202 */ /* 0x000fe20000000f00 */
[----:B------:R-:W-:Y:S01]  /*a5a0*/  FMUL.FTZ R26, R0, R158 ;  /* 0x0000009e001a7220 */ /* 0x000fe20000410000 */
[----:B------:R-:W-:Y:S01]  /*a5b0*/  MOV R158, R148 ;  /* 0x00000094009e7202 */ /* 0x000fe20000000f00 */
[C---:B------:R-:W-:Y:S01]  /*a5c0*/  FMUL.FTZ R28, R2.reuse, R160 ;  /* 0x000000a0021c7220 */ /* 0x040fe20000410000 */
[----:B------:R-:W-:Y:S03]  /*a5d0*/  MOV R160, R134 ;  /* 0x0000008600a07202 */ /* 0x000fe60000000f00 */
[----:B------:R-:W-:Y:S01]  /*a5e0*/  MOV R175, R158 ;  /* 0x0000009e00af7202 */ /* 0x000fe20000000f00 */
[C---:B------:R-:W-:Y:S03]  /*a5f0*/  HMMA.16816.F32.BF16 R24, R136.reuse, R30, R24 ;  /* 0x0000001e8818723c */ /* 0x040fe60000041818 */
[----:B------:R-:W-:Y:S01]  /*a600*/  FMUL.FTZ R29, R2, R161 ;  /* 0x000000a1021d7220 */ /* 0x000fe20000410000 */
[----:B------:R-:W-:Y:S01]  /*a610*/  MOV R161, R50 ;  /* 0x0000003200a17202 */ /* 0x000fe20000000f00 */
[--C-:B------:R-:W-:Y:S01]  /*a620*/  FFMA.FTZ R134, R187, c[0x0][0x2d0], -R186.reuse ;  /* 0x0000b400bb867a23 */ /* 0x100fe200000108ba */
[----:B------:R-:W-:Y:S01]  /*a630*/  MOV R164, R48 ;  /* 0x0000003000a47202 */ /* 0x000fe20000000f00 */
[C---:B------:R-:W-:Y:S01]  /*a640*/  FMUL.FTZ R30, R0.reuse, R162 ;  /* 0x000000a2001e7220 */ /* 0x040fe20000410000 */
[----:B------:R-:W-:Y:S01]  /*a650*/  MOV R162, R155 ;  /* 0x0000009b00a27202 */ /* 0x000fe20000000f00 */
[----:B------:R-:W-:Y:S03]  /*a660*/  FMUL.FTZ R31, R0, R163 ;  /* 0x000000a3001f7220 */ /* 0x000fe60000410000 */
[----:B------:R-:W-:Y:S01]  /*a670*/  MOV R155, R151 ;  /* 0x00000097009b7202 */ /* 0x000fe20000000f00 */
[----:B------:R-:W-:Y:S01]  /*a680*/  FMUL.FTZ R48, R2, R180 ;  /* 0x000000b402307220 */ /* 0x000fe20000410000 */
[----:B------:R-:W-:Y:S01]  /*a690*/  MOV R187, R210 ;  /* 0x000000d200bb7202 */ /* 0x000fe20000000f00 */
[C---:B------:R-:W-:Y:S01]  /*a6a0*/  FMUL.FTZ R50, R0.reuse, R182 ;  /* 0x000000b600327220 */ /* 0x040fe20000410000 */
[C---:B------:R-:W-:Y:S03]  /*a6b0*/  HMMA.16816.F32.BF16 R28, R136.reuse, R36, R28 ;  /* 0x00000024881c723c */ /* 0x040fe6000004181c */
[----:B------:R-:W-:Y:S01]  /*a6c0*/  MOV R182, R248 ;  /* 0x000000f800b67202 */ /* 0x000fe20000000f00 */
[C---:B------:R-:W-:Y:S01]  /*a6d0*/  FMUL.FTZ R102, R0.reuse, R102 ;  /* 0x0000006600667220 */ /* 0x040fe20000410000 */
[----:B------:R-:W-:Y:S01]  /*a6e0*/  MOV R167, R155 ;  /* 0x0000009b00a77202 */ /* 0x000fe20000000f00 */
[----:B------:R-:W-:Y:S01]  /*a6f0*/  FMUL.FTZ R103, R0, R103 ;  /* 0x0000006700677220 */ /* 0x000fe20000410000 */
[----:B------:R-:W-:Y:S01]  /*a700*/  MOV R191, R51 ;  /* 0x0000003300bf7202 */ /* 0x000fe20000000f00 */
[C---:B------:R-:W-:Y:S04]  /*a710*/  HMMA.16816.F32.BF16 R32, R136.reuse, R38, R32 ;  /* 0x000000268820723c */ /* 0x040fe80000041820 */
[C---:B------:R-:W-:Y:S01]  /*a720*/  FMUL.FTZ R36, R2.reuse, R168 ;  /* 0x000000a802247220 */ /* 0x040fe20000410000 */
[----:B------:R-:W-:Y:S01]  /*a730*/  MOV R163, R49 ;  /* 0x0000003100a37202 */ /* 0x000fe20000000f00 */
[----:B------:R2:W-:Y:S01]  /*a740*/  MUFU.EX2 R168, R134 ;  /* 0x0000008600a87308 */ /* 0x0005e20000000800 */
[----:B------:R-:W-:Y:S02]  /*a750*/  FMUL.FTZ R37, R2, R169 ;  /* 0x000000a902257220 */ /* 0x000fe40000410000 */
[C---:B------:R-:W-:Y:S03]  /*a760*/  FMUL.FTZ R38, R0.reuse, R170 ;  /* 0x000000aa00267220 */ /* 0x040fe60000410000 */
[----:B------:R-:W-:Y:S01]  /*a770*/  FMUL.FTZ R39, R0, R171 ;  /* 0x000000ab00277220 */ /* 0x000fe20000410000 */
[----:B------:R-:W-:Y:S01]  /*a780*/  MOV R180, R163 ;  /* 0x000000a300b47202 */ /* 0x000fe20000000f00 */
[----:B------:R-:W-:Y:S01]  /*a790*/  FMUL.FTZ R49, R2, R181 ;  /* 0x000000b502317220 */ /* 0x000fe20000410000 */
[----:B------:R-:W-:Y:S01]  /*a7a0*/  MOV R181, R160 ;  /* 0x000000a000b57202 */ /* 0x000fe20000000f00 */
[----:B------:R-:W-:Y:S01]  /*a7b0*/  FMUL.FTZ R51, R0, R183 ;  /* 0x000000b700337220 */ /* 0x000fe20000410000 */
[----:B------:R-:W-:Y:S01]  /*a7c0*/  MOV R160, R153 ;  /* 0x0000009900a07202 */ /* 0x000fe20000000f00 */
[C---:B------:R-:W-:Y:S01]  /*a7d0*/  FMUL.FTZ R104, R2.reuse, R104 ;  /* 0x0000006802687220 */ /* 0x040fe20000410000 */
[C---:B----4-:R-:W-:Y:S03]  /*a7e0*/  HMMA.16816.F32.BF16 R36, R136.reuse, R44, R36 ;  /* 0x0000002c8824723c */ /* 0x050fe60000041824 */
[----:B------:R-:W-:Y:S01]  /*a7f0*/  MOV R183, R211 ;  /* 0x000000d300b77202 */ /* 0x000fe20000000f00 */
[----:B------:R-:W-:Y:S02]  /*a800*/  FMUL.FTZ R105, R2, R105 ;  /* 0x0000006902697220 */ /* 0x000fe40000410000 */
[----:B------:R-:W-:Y:S02]  /*a810*/  FMUL.FTZ R106, R0, R106 ;  /* 0x0000006a006a7220 */ /* 0x000fe40000410000 */
[C---:B------:R-:W-:Y:S04]  /*a820*/  HMMA.16816.F32.BF16 R40, R136.reuse, R46, R40 ;  /* 0x0000002e8828723c */ /* 0x040fe80000041828 */
[--C-:B--2---:R-:W-:Y:S01]  /*a830*/  FFMA.FTZ R134, R195, c[0x0][0x2d0], -R186.reuse ;  /* 0x0000b400c3867a23 */ /* 0x104fe200000108ba */
[----:B------:R-:W-:Y:S01]  /*a840*/  MOV R195, R164 ;  /* 0x000000a400c37202 */ /* 0x000fe20000000f00 */
[C---:B------:R-:W-:Y:S01]  /*a850*/  FMUL.FTZ R44, R2.reuse, R176 ;  /* 0x000000b0022c7220 */ /* 0x040fe20000410000 */
[----:B------:R-:W-:Y:S01]  /*a860*/  MOV R176, R156 ;  /* 0x0000009c00b07202 */ /* 0x000fe20000000f00 */
[----:B------:R-:W-:Y:S01]  /*a870*/  FMUL.FTZ R45, R2, R177 ;  /* 0x000000b1022d7220 */ /* 0x000fe20000410000 */
[----:B------:R-:W-:Y:S01]  /*a880*/  MOV R156, R150 ;  /* 0x00000096009c7202 */ /* 0x000fe20000000f00 */
[----:B------:R2:W3:Y:S02]  /*a890*/  MUFU.EX2 R169, R134 ;  /* 0x0000008600a97308 */ /* 0x0004e40000000800 */
[----:B------:R-:W-:Y:S01]  /*a8a0*/  MOV R177, R157 ;  /* 0x0000009d00b17202 */ /* 0x000fe20000000f00 */
[C---:B------:R-:W-:Y:S01]  /*a8b0*/  FMUL.FTZ R46, R0.reuse, R178 ;  /* 0x000000b2002e7220 */ /* 0x040fe20000410000 */
[----:B------:R-:W-:Y:S01]  /*a8c0*/  MOV R157, R149 ;  /* 0x00000095009d7202 */ /* 0x000fe20000000f00 */
[C---:B------:R-:W-:Y:S01]  /*a8d0*/  FMUL.FTZ R47, R0.reuse, R179 ;  /* 0x000000b3002f7220 */ /* 0x040fe20000410000 */
[----:B------:R-:W4:Y:S01]  /*a8e0*/  LDSM.16.MT88.4 R148, [R215+0x3100] ;  /* 0x00310000d794783b */ /* 0x000f220000004200 */
[----:B------:R-:W-:Y:S01]  /*a8f0*/  MOV R179, R161 ;  /* 0x000000a100b37202 */ /* 0x000fe20000000f00 */
[----:B------:R-:W-:Y:S01]  /*a900*/  FMUL.FTZ R107, R0, R107 ;  /* 0x0000006b006b7220 */ /* 0x000fe20000410000 */
[----:B------:R-:W-:Y:S01]  /*a910*/  MOV R161, R152 ;  /* 0x0000009800a17202 */ /* 0x000fe20000000f00 */
[C---:B------:R-:W-:Y:S01]  /*a920*/  FMUL.FTZ R108, R2.reuse, R108 ;  /* 0x0000006c026c7220 */ /* 0x040fe20000410000 */
[----:B------:R-:W-:Y:S01]  /*a930*/  MOV R178, R159 ;  /* 0x0000009f00b27202 */ /* 0x000fe20000000f00 */
[C---:B------:R-:W-:Y:S02]  /*a940*/  HMMA.16816.F32.BF16 R44, R136.reuse, R140, R44 ;  /* 0x0000008c882c723c */ /* 0x040fe4000004182c */
[----:B------:R-:W-:Y:S01]  /*a950*/  LDSM.16.MT88.4 R152, [R216+0x900] ;  /* 0x00090000d898783b */ /* 0x000fe20000004200 */
[----:B------:R-:W-:Y:S01]  /*a960*/  MOV R174, R157 ;  /* 0x0000009d00ae7202 */ /* 0x000fe20000000f00 */
[----:B------:R-:W-:Y:S01]  /*a970*/  FMUL.FTZ R109, R2, R109 ;  /* 0x0000006d026d7220 */ /* 0x000fe20000410000 */
[----:B------:R-:W-:Y:S01]  /*a980*/  MOV R173, R156 ;  /* 0x0000009c00ad7202 */ /* 0x000fe20000000f00 */
[C---:B------:R-:W-:Y:S02]  /*a990*/  FMUL.FTZ R110, R0.reuse, R110 ;  /* 0x0000006e006e7220 */ /* 0x040fe40000410000 */
[C---:B------:R-:W-:Y:S02]  /*a9a0*/  HMMA.16816.F32.BF16 R48, R136.reuse, R142, R48 ;  /* 0x0000008e8830723c */ /* 0x040fe40000041830 */
[----:B------:R-:W3:Y:S02]  /*a9b0*/  LDSM.16.MT88.4 R140, [R213+0x6100] ;  /* 0x00610000d58c783b */ /* 0x000ee40000004200 */
[----:B------:R-:W-:Y:S02]  /*a9c0*/  FMUL.FTZ R111, R0, R111 ;  /* 0x0000006f006f7220 */ /* 0x000fe40000410000 */
[----:B------:R-:W-:Y:S02]  /*a9d0*/  FMUL.FTZ R112, R2, R112 ;  /* 0x0000007002707220 */ /* 0x000fe40000410000 */
[C---:B-1----:R-:W-:Y:S02]  /*a9e0*/  HMMA.16816.F32.BF16 R52, R136.reuse, R144, R52 ;  /* 0x000000908834723c */ /* 0x042fe40000041834 */
[----:B------:R-:W-:Y:S02]  /*a9f0*/  LDSM.16.MT88.4 R156, [R215+0x900] ;  /* 0x00090000d79c783b */ /* 0x000fe40000004200 */
[--C-:B--2---:R-:W-:Y:S01]  /*aa00*/  FFMA.FTZ R134, R196, c[0x0][0x2d0], -R133.reuse ;  /* 0x0000b400c4867a23 */ /* 0x104fe20000010885 */
[----:B------:R-:W-:Y:S01]  /*aa10*/  MOV R196, R202 ;  /* 0x000000ca00c47202 */ /* 0x000fe20000000f00 */
[----:B------:R-:W-:Y:S02]  /*aa20*/  FMUL.FTZ R113, R2, R113 ;  /* 0x0000007102717220 */ /* 0x000fe40000410000 */
[C---:B------:R-:W-:Y:S01]  /*aa30*/  HMMA.16816.F32.BF16 R56, R136.reuse, R146, R56 ;  /* 0x000000928838723c */ /* 0x040fe20000041838 */
[----:B------:R1:W-:Y:S01]  /*aa40*/  MUFU.EX2 R248, R134 ;  /* 0x0000008600f87308 */ /* 0x0003e20000000800 */
[----:B------:R-:W2:Y:S02]  /*aa50*/  LDSM.16.MT88.4 R144, [R214+0x6100] ;  /* 0x00610000d690783b */ /* 0x000ea40000004200 */
[C---:B------:R-:W-:Y:S02]  /*aa60*/  FMUL.FTZ R114, R0.reuse, R114 ;  /* 0x0000007200727220 */ /* 0x040fe40000410000 */
[----:B------:R-:W-:Y:S02]  /*aa70*/  FMUL.FTZ R115, R0, R115 ;  /* 0x0000007300737220 */ /* 0x000fe40000410000 */
[C---:B------:R-:W-:Y:S01]  /*aa80*/  FMUL.FTZ R116, R2.reuse, R116 ;  /* 0x0000007402747220 */ /* 0x040fe20000410000 */
[C---:B----4-:R-:W-:Y:S03]  /*aa90*/  HMMA.16816.F32.BF16 R60, R136.reuse, R148, R60 ;  /* 0x00000094883c723c */ /* 0x050fe6000004183c */
[----:B------:R-:W-:Y:S02]  /*aaa0*/  FMUL.FTZ R117, R2, R117 ;  /* 0x0000007502757220 */ /* 0x000fe40000410000 */
[C---:B------:R-:W-:Y:S02]  /*aab0*/  FMUL.FTZ R118, R0.reuse, R118 ;  /* 0x0000007600767220 */ /* 0x040fe40000410000 */
[----:B------:R-:W-:Y:S01]  /*aac0*/  FMUL.FTZ R119, R0, R119 ;  /* 0x0000007700777220 */ /* 0x000fe20000410000 */
[C---:B------:R-:W-:Y:S01]  /*aad0*/  HMMA.16816.F32.BF16 R64, R136.reuse, R150, R64 ;  /* 0x000000968840723c */ /* 0x040fe20000041840 */
[----:B------:R-:W4:Y:S03]  /*aae0*/  LDSM.16.MT88.4 R148, [R216+0x6100] ;  /* 0x00610000d894783b */ /* 0x000f260000004200 */
[C---:B------:R-:W-:Y:S02]  /*aaf0*/  FMUL.FTZ R120, R2.reuse, R120 ;  /* 0x0000007802787220 */ /* 0x040fe40000410000 */
[----:B------:R-:W-:Y:S02]  /*ab00*/  FMUL.FTZ R121, R2, R121 ;  /* 0x0000007902797220 */ /* 0x000fe40000410000 */
[C---:B---3--:R-:W-:Y:S04]  /*ab10*/  HMMA.16816.F32.BF16 R68, R136.reuse, R140, R68 ;  /* 0x0000008c8844723c */ /* 0x048fe80000041844 */
[--C-:B-1----:R-:W-:Y:S01]  /*ab20*/  FFMA.FTZ R134, R197, c[0x0][0x2d0], -R133.reuse ;  /* 0x0000b400c5867a23 */ /* 0x102fe20000010885 */
[----:B------:R-:W-:Y:S01]  /*ab30*/  MOV R197, R209 ;  /* 0x000000d100c57202 */ /* 0x000fe20000000f00 */
[C---:B------:R-:W-:Y:S02]  /*ab40*/  FMUL.FTZ R122, R0.reuse, R122 ;  /* 0x0000007a007a7220 */ /* 0x040fe40000410000 */
[C---:B------:R-:W-:Y:S01]  /*ab50*/  HMMA.16816.F32.BF16 R72, R136.reuse, R142, R72 ;  /* 0x0000008e8848723c */ /* 0x040fe20000041848 */
[----:B------:R1:W3:Y:S01]  /*ab60*/  MUFU.EX2 R211, R134 ;  /* 0x0000008600d37308 */ /* 0x0002e20000000800 */
[----:B------:R-:W3:Y:S02]  /*ab70*/  LDSM.16.MT88.4 R140, [R215+0x6100] ;  /* 0x00610000d78c783b */ /* 0x000ee40000004200 */
        /* <DEDUP_REMOVED lines=9> */
[----:B------:R-:W-:Y:S01]  /*ac10*/  FMUL.FTZ R129, R2, R129 ;  /* 0x0000008102817220 */ /* 0x000fe20000410000 */
[C---:B----4-:R-:W-:Y:S03]  /*ac20*/  HMMA.16816.F32.BF16 R84, R136.reuse, R148, R84 ;  /* 0x000000948854723c */ /* 0x050fe60000041854 */
[--C-:B-1----:R-:W-:Y:S02]  /*ac30*/  FFMA.FTZ R134, R198, c[0x0][0x2d0], -R186.reuse ;  /* 0x0000b400c6867a23 */ /* 0x102fe400000108ba */
[C---:B------:R-:W-:Y:S02]  /*ac40*/  FMUL.FTZ R130, R0.reuse, R130 ;  /* 0x0000008200827220 */ /* 0x040fe40000410000 */
[----:B------:R1:W-:Y:S01]  /*ac50*/  MUFU.EX2 R170, R134 ;  /* 0x0000008600aa7308 */ /* 0x0003e20000000800 */
[C---:B------:R-:W-:Y:S01]  /*ac60*/  HMMA.16816.F32.BF16 R88, R136.reuse, R150, R88 ;  /* 0x000000968858723c */ /* 0x040fe20000041858 */
[----:B------:R-:W4:Y:S03]  /*ac70*/  LDSM.16.MT88.4 R148, [R214+0x9100] ;  /* 0x00910000d694783b */ /* 0x000f260000004200 */
[----:B------:R-:W-:Y:S04]  /*ac80*/  FMUL.FTZ R131, R0, R131 ;  /* 0x0000008300837220 */ /* 0x000fe80000410000 */
[C---:B---3--:R-:W-:Y:S08]  /*ac90*/  HMMA.16816.F32.BF16 R92, R136.reuse, R140, R92 ;  /* 0x0000008c885c723c */ /* 0x048ff0000004185c */
[C---:B------:R-:W-:Y:S01]  /*aca0*/  HMMA.16816.F32.BF16 R96, R136.reuse, R142, R96 ;  /* 0x0000008e8860723c */ /* 0x040fe20000041860 */
[----:B------:R-:W3:Y:S03]  /*acb0*/  LDSM.16.MT88.4 R140, [R216+0x9100] ;  /* 0x00910000d88c783b */ /* 0x000ee60000004200 */
[--C-:B-1----:R-:W-:Y:S04]  /*acc0*/  FFMA.FTZ R134, R199, c[0x0][0x2d0], -R186.reuse ;  /* 0x0000b400c7867a23 */ /* 0x102fe800000108ba */
[C---:B--2---:R-:W-:Y:S01]  /*acd0*/  HMMA.16816.F32.BF16 R100, R136.reuse, R144, R100 ;  /* 0x000000908864723c */ /* 0x044fe20000041864 */
[----:B------:R1:W2:Y:S07]  /*ace0*/  MUFU.EX2 R171, R134 ;  /* 0x0000008600ab7308 */ /* 0x0002ae0000000800 */
[C---:B------:R-:W-:Y:S01]  /*acf0*/  HMMA.16816.F32.BF16 R104, R136.reuse, R146, R104 ;  /* 0x000000928868723c */ /* 0x040fe20000041868 */
[----:B------:R-:W2:Y:S07]  /*ad00*/  LDSM.16.MT88.4 R144, [R215+0x9100] ;  /* 0x00910000d790783b */ /* 0x000eae0000004200 */
[C---:B----4-:R-:W-:Y:S08]  /*ad10*/  HMMA.16816.F32.BF16 R108, R136.reuse, R148, R108 ;  /* 0x00000094886c723c */ /* 0x050ff0000004186c */
[C---:B------:R-:W-:Y:S01]  /*ad20*/  HMMA.16816.F32.BF16 R112, R136.reuse, R150, R112 ;  /* 0x000000968870723c */ /* 0x040fe20000041870 */
[----:B------:R-:W-:Y:S03]  /*ad30*/  LDSM.16.MT88.4 R148, [R214+0x900] ;  /* 0x00090000d694783b */ /* 0x000fe60000004200 */
[--C-:B-1----:R-:W-:Y:S04]  /*ad40*/  FFMA.FTZ R134, R204, c[0x0][0x2d0], -R133.reuse ;  /* 0x0000b400cc867a23 */ /* 0x102fe80000010885 */
[----:B------:R1:W-:Y:S01]  /*ad50*/  MUFU.EX2 R210, R134 ;  /* 0x0000008600d27308 */ /* 0x0003e20000000800 */
[C---:B---3--:R-:W-:Y:S08]  /*ad60*/  HMMA.16816.F32.BF16 R116, R136.reuse, R140, R116 ;  /* 0x0000008c8874723c */ /* 0x048ff00000041874 */
[C---:B------:R-:W-:Y:S01]  /*ad70*/  HMMA.16816.F32.BF16 R120, R136.reuse, R142, R120 ;  /* 0x0000008e8878723c */ /* 0x040fe20000041878 */
[----:B------:R-:W3:Y:S07]  /*ad80*/  LDSM.16.MT88.4 R140, [R213+0x900] ;  /* 0x00090000d58c783b */ /* 0x000eee0000004200 */
[C---:B--2---:R-:W-:Y:S04]  /*ad90*/  HMMA.16816.F32.BF16 R124, R136.reuse, R144, R124 ;  /* 0x00000090887c723c */ /* 0x044fe8000004187c */
[--C-:B-1----:R-:W-:Y:S04]  /*ada0*/  FFMA.FTZ R134, R205, c[0x0][0x2d0], -R133.reuse ;  /* 0x0000b400cd867a23 */ /* 0x102fe80000010885 */
[----:B------:R-:W-:Y:S01]  /*adb0*/  HMMA.16816.F32.BF16 R128, R136, R146, R128 ;  /* 0x000000928880723c */ /* 0x000fe20000041880 */
[----:B------:R-:W1:Y:S01]  /*adc0*/  LDSM.16.MT88.4 R144, [R213+0x3900] ;  /* 0x00390000d590783b */ /* 0x000e620000004200 */
[----:B------:R-:W2:Y:S05]  /*add0*/  MUFU.EX2 R209, R134 ;  /* 0x0000008600d17308 */ /* 0x000eaa0000000800 */
[----:B------:R-:W-:Y:S02]  /*ade0*/  F2FP.BF16.PACK_AB R136, R169, R168 ;  /* 0x000000a8a988723e */ /* 0x000fe400000010ff */
[----:B------:R-:W-:Y:S03]  /*adf0*/  F2FP.BF16.PACK_AB R137, R211, R248 ;  /* 0x000000f8d389723e */ /* 0x000fe600000010ff */
[----:B------:R-:W-:Y:S02]  /*ae00*/  F2FP.BF16.PACK_AB R138, R171, R170 ;  /* 0x000000aaab8a723e */ /* 0x000fe400000010ff */
[----:B--2---:R-:W-:Y:S01]  /*ae10*/  F2FP.BF16.PACK_AB R139, R209, R210 ;  /* 0x000000d2d18b723e */ /* 0x004fe200000010ff */
[--C-:B------:R-:W-:Y:S04]  /*ae20*/  FFMA.FTZ R134, R206, c[0x0][0x2d0], -R186.reuse ;  /* 0x0000b400ce867a23 */ /* 0x100fe800000108ba */
[----:B------:R2:W-:Y:S02]  /*ae30*/  MUFU.EX2 R163, R134 ;  /* 0x0000008600a37308 */ /* 0x0005e40000000800 */
[C---:B---3--:R-:W-:Y:S08]  /*ae40*/  HMMA.16816.F32.BF16 R4, R136.reuse, R140, R4 ;  /* 0x0000008c8804723c */ /* 0x048ff00000041804 */
[C---:B------:R-:W-:Y:S01]  /*ae50*/  HMMA.16816.F32.BF16 R8, R136.reuse, R142, R8 ;  /* 0x0000008e8808723c */ /* 0x040fe20000041808 */
[----:B------:R-:W3:Y:S07]  /*ae60*/  LDSM.16.MT88.4 R140, [R214+0x3900] ;  /* 0x00390000d68c783b */ /* 0x000eee0000004200 */
[C---:B------:R-:W-:Y:S04]  /*ae70*/  HMMA.16816.F32.BF16 R12, R136.reuse, R148, R12 ;  /* 0x00000094880c723c */ /* 0x040fe8000004180c */
[--C-:B--2---:R-:W-:Y:S04]  /*ae80*/  FFMA.FTZ R134, R207, c[0x0][0x2d0], -R186.reuse ;  /* 0x0000b400cf867a23 */ /* 0x104fe800000108ba */
[C---:B------:R-:W-:Y:S01]  /*ae90*/  HMMA.16816.F32.BF16 R16, R136.reuse, R150, R16 ;  /* 0x000000968810723c */ /* 0x040fe20000041810 */
[----:B------:R-:W2:Y:S01]  /*aea0*/  LDSM.16.MT88.4 R148, [R216+0x3900] ;  /* 0x00390000d894783b */ /* 0x000ea20000004200 */
[----:B------:R4:W1:Y:S06]  /*aeb0*/  MUFU.EX2 R164, R134 ;  /* 0x0000008600a47308 */ /* 0x00086c0000000800 */
[C---:B------:R-:W-:Y:S08]  /*aec0*/  HMMA.16816.F32.BF16 R20, R136.reuse, R152, R20 ;  /* 0x000000988814723c */ /* 0x040ff00000041814 */
[C---:B------:R-:W-:Y:S01]  /*aed0*/  HMMA.16816.F32.BF16 R24, R136.reuse, R154, R24 ;  /* 0x0000009a8818723c */ /* 0x040fe20000041818 */
[----:B------:R-:W2:Y:S07]  /*aee0*/  LDSM.16.MT88.4 R152, [R215+0x3900] ;  /* 0x00390000d798783b */ /* 0x000eae0000004200 */
[C---:B------:R-:W-:Y:S04]  /*aef0*/  HMMA.16816.F32.BF16 R28, R136.reuse, R156, R28 ;  /* 0x0000009c881c723c */ /* 0x040fe8000004181c */
[--C-:B----4-:R-:W-:Y:S04]  /*af00*/  FFMA.FTZ R134, R208, c[0x0][0x2d0], -R133.reuse ;  /* 0x0000b400d0867a23 */ /* 0x110fe80000010885 */
[C---:B------:R-:W-:Y:S01]  /*af10*/  HMMA.16816.F32.BF16 R32, R136.reuse, R158, R32 ;  /* 0x0000009e8820723c */ /* 0x040fe20000041820 */
[----:B------:R-:W4:Y:S01]  /*af20*/  LDSM.16.MT88.4 R156, [R213+0x6900] ;  /* 0x00690000d59c783b */ /* 0x000f220000004200 */
[----:B------:R2:W-:Y:S06]  /*af30*/  MUFU.EX2 R206, R134 ;  /* 0x0000008600ce7308 */ /* 0x0005ec0000000800 */
[C---:B-1----:R-:W-:Y:S08]  /*af40*/  HMMA.16816.F32.BF16 R36, R136.reuse, R144, R36 ;  /* 0x000000908824723c */ /* 0x042ff00000041824 */
[C---:B------:R-:W-:Y:S01]  /*af50*/  HMMA.16816.F32.BF16 R40, R136.reuse, R146, R40 ;  /* 0x000000928828723c */ /* 0x040fe20000041828 */
[----:B------:R-:W1:Y:S07]  /*af60*/  LDSM.16.MT88.4 R144, [R214+0x6900] ;  /* 0x00690000d690783b */ /* 0x000e6e0000004200 */
[C---:B---3--:R-:W-:Y:S04]  /*af70*/  HMMA.16816.F32.BF16 R44, R136.reuse, R140, R44 ;  /* 0x0000008c882c723c */ /* 0x048fe8000004182c */
[--C-:B--2---:R-:W-:Y:S04]  /*af80*/  FFMA.FTZ R134, R249, c[0x0][0x2d0], -R133.reuse ;  /* 0x0000b400f9867a23 */ /* 0x104fe80000010885 */
[C---:B------:R-:W-:Y:S01]  /*af90*/  HMMA.16816.F32.BF16 R48, R136.reuse, R142, R48 ;  /* 0x0000008e8830723c */ /* 0x040fe20000041830 */
[----:B------:R-:W2:Y:S01]  /*afa0*/  LDSM.16.MT88.4 R140, [R216+0x6900] ;  /* 0x00690000d88c783b */ /* 0x000ea20000004200 */
[----:B------:R3:W-:Y:S06]  /*afb0*/  MUFU.EX2 R205, R134 ;  /* 0x0000008600cd7308 */ /* 0x0007ec0000000800 */
[C---:B------:R-:W-:Y:S08]  /*afc0*/  HMMA.16816.F32.BF16 R52, R136.reuse, R148, R52 ;  /* 0x000000948834723c */ /* 0x040ff00000041834 */
[C---:B------:R-:W-:Y:S01]  /*afd0*/  HMMA.16816.F32.BF16 R56, R136.reuse, R150, R56 ;  /* 0x000000968838723c */ /* 0x040fe20000041838 */
[----:B------:R-:W2:Y:S07]  /*afe0*/  LDSM.16.MT88.4 R148, [R215+0x6900] ;  /* 0x00690000d794783b */ /* 0x000eae0000004200 */
[C---:B------:R-:W-:Y:S04]  /*aff0*/  HMMA.16816.F32.BF16 R60, R136.reuse, R152, R60 ;  /* 0x00000098883c723c */ /* 0x040fe8000004183c */
[--C-:B---3--:R-:W-:Y:S04]  /*b000*/  FFMA.FTZ R134, R250, c[0x0][0x2d0], -R186.reuse ;  /* 0x0000b400fa867a23 */ /* 0x108fe800000108ba */
[C---:B------:R-:W-:Y:S01]  /*b010*/  HMMA.16816.F32.BF16 R64, R136.reuse, R154, R64 ;  /* 0x0000009a8840723c */ /* 0x040fe20000041840 */
[----:B------:R-:W3:Y:S01]  /*b020*/  LDSM.16.MT88.4 R152, [R213+0x9900] ;  /* 0x00990000d598783b */ /* 0x000ee20000004200 */
[----:B------:R2:W-:Y:S06]  /*b030*/  MUFU.EX2 R165, R134 ;  /* 0x0000008600a57308 */ /* 0x0005ec0000000800 */
[C---:B----4-:R-:W-:Y:S08]  /*b040*/  HMMA.16816.F32.BF16 R68, R136.reuse, R156, R68 ;  /* 0x0000009c8844723c */ /* 0x050ff00000041844 */
[C---:B------:R-:W-:Y:S01]  /*b050*/  HMMA.16816.F32.BF16 R72, R136.reuse, R158, R72 ;  /* 0x0000009e8848723c */ /* 0x040fe20000041848 */
[----:B------:R-:W-:Y:S07]  /*b060*/  LDSM.16.MT88.4 R156, [R216+0x1100] ;  /* 0x00110000d89c783b */ /* 0x000fee0000004200 */
[C---:B-1----:R-:W-:Y:S04]  /*b070*/  HMMA.16816.F32.BF16 R76, R136.reuse, R144, R76 ;  /* 0x00000090884c723c */ /* 0x042fe8000004184c */
[--C-:B--2---:R-:W-:Y:S04]  /*b080*/  FFMA.FTZ R134, R251, c[0x0][0x2d0], -R186.reuse ;  /* 0x0000b400fb867a23 */ /* 0x104fe800000108ba */
[C---:B------:R-:W-:Y:S01]  /*b090*/  HMMA.16816.F32.BF16 R80, R136.reuse, R146, R80 ;  /* 0x000000928850723c */ /* 0x040fe20000041850 */
[----:B------:R-:W1:Y:S01]  /*b0a0*/  LDSM.16.MT88.4 R144, [R214+0x9900] ;  /* 0x00990000d690783b */ /* 0x000e620000004200 */
[----:B------:R2:W4:Y:S06]  /*b0b0*/  MUFU.EX2 R172, R134 ;  /* 0x0000008600ac7308 */ /* 0x00052c0000000800 */
[C---:B------:R-:W-:Y:S08]  /*b0c0*/  HMMA.16816.F32.BF16 R84, R136.reuse, R140, R84 ;  /* 0x0000008c8854723c */ /* 0x040ff00000041854 */
[C---:B------:R-:W-:Y:S01]  /*b0d0*/  HMMA.16816.F32.BF16 R88, R136.reuse, R142, R88 ;  /* 0x0000008e8858723c */ /* 0x040fe20000041858 */
[----:B------:R-:W4:Y:S07]  /*b0e0*/  LDSM.16.MT88.4 R140, [R216+0x9900] ;  /* 0x00990000d88c783b */ /* 0x000f2e0000004200 */
[C---:B------:R-:W-:Y:S04]  /*b0f0*/  HMMA.16816.F32.BF16 R92, R136.reuse, R148, R92 ;  /* 0x00000094885c723c */ /* 0x040fe8000004185c */
[--C-:B--2---:R-:W-:Y:S04]  /*b100*/  FFMA.FTZ R134, R252, c[0x0][0x2d0], -R133.reuse ;  /* 0x0000b400fc867a23 */ /* 0x104fe80000010885 */
[C---:B------:R-:W-:Y:S01]  /*b110*/  HMMA.16816.F32.BF16 R96, R136.reuse, R150, R96 ;  /* 0x000000968860723c */ /* 0x040fe20000041860 */
[----:B------:R-:W2:Y:S01]  /*b120*/  LDSM.16.MT88.4 R148, [R215+0x9900] ;  /* 0x00990000d794783b */ /* 0x000ea20000004200 */
[----:B------:R4:W-:Y:S06]  /*b130*/  MUFU.EX2 R202, R134 ;  /* 0x0000008600ca7308 */ /* 0x0009ec0000000800 */
[C---:B---3--:R-:W-:Y:S08]  /*b140*/  HMMA.16816.F32.BF16 R100, R136.reuse, R152, R100 ;  /* 0x000000988864723c */ /* 0x048ff00000041864 */
[C---:B------:R-:W-:Y:S01]  /*b150*/  HMMA.16816.F32.BF16 R104, R136.reuse, R154, R104 ;  /* 0x0000009a8868723c */ /* 0x040fe20000041868 */
[----:B------:R-:W3:Y:S07]  /*b160*/  LDSM.16.MT88.4 R152, [R213+0x1100] ;  /* 0x00110000d598783b */ /* 0x000eee0000004200 */
[C---:B-1----:R-:W-:Y:S04]  /*b170*/  HMMA.16816.F32.BF16 R108, R136.reuse, R144, R108 ;  /* 0x00000090886c723c */ /* 0x042fe8000004186c */
[--C-:B----4-:R-:W-:Y:S01]  /*b180*/  FFMA.FTZ R134, R197, c[0x0][0x2d0], -R133.reuse ;  /* 0x0000b400c5867a23 */ /* 0x110fe20000010885 */
[----:B------:R-:W-:Y:S03]  /*b190*/  MOV R197, R201 ;  /* 0x000000c900c57202 */ /* 0x000fe60000000f00 */
[C---:B------:R-:W-:Y:S01]  /*b1a0*/  HMMA.16816.F32.BF16 R112, R136.reuse, R146, R112 ;  /* 0x000000928870723c */ /* 0x040fe20000041870 */
[----:B------:R-:W1:Y:S01]  /*b1b0*/  LDSM.16.MT88.4 R144, [R214+0x1100] ;  /* 0x00110000d690783b */ /* 0x000e620000004200 */
[----:B------:R4:W1:Y:S06]  /*b1c0*/  MUFU.EX2 R201, R134 ;  /* 0x0000008600c97308 */ /* 0x00086c0000000800 */
[C---:B------:R-:W-:Y:S08]  /*b1d0*/  HMMA.16816.F32.BF16 R116, R136.reuse, R140, R116 ;  /* 0x0000008c8874723c */ /* 0x040ff00000041874 */
[C---:B------:R-:W-:Y:S01]  /*b1e0*/  HMMA.16816.F32.BF16 R120, R136.reuse, R142, R120 ;  /* 0x0000008e8878723c */ /* 0x040fe20000041878 */
[----:B------:R-:W3:Y:S07]  /*b1f0*/  LDSM.16.MT88.4 R140, [R215+0x1100] ;  /* 0x00110000d78c783b */ /* 0x000eee0000004200 */
[C---:B--2---:R-:W-:Y:S04]  /*b200*/  HMMA.16816.F32.BF16 R124, R136.reuse, R148, R124 ;  /* 0x00000094887c723c */ /* 0x044fe8000004187c */
[--C-:B----4-:R-:W-:Y:S04]  /*b210*/  FFMA.FTZ R134, R197, c[0x0][0x2d0], -R186.reuse ;  /* 0x0000b400c5867a23 */ /* 0x110fe800000108ba */
[----:B------:R-:W-:Y:S01]  /*b220*/  HMMA.16816.F32.BF16 R128, R136, R150, R128 ;  /* 0x000000968880723c */ /* 0x000fe20000041880 */
[----:B------:R-:W2:Y:S01]  /*b230*/  LDSM.16.MT88.4 R148, [R213+0x4100] ;  /* 0x00410000d594783b */ /* 0x000ea20000004200 */
[----:B------:R4:W-:Y:S05]  /*b240*/  MUFU.EX2 R252, R134 ;  /* 0x0000008600fc7308 */ /* 0x0009ea0000000800 */
[----:B------:R-:W-:Y:S02]  /*b250*/  F2FP.BF16.PACK_AB R136, R164, R163 ;  /* 0x000000a3a488723e */ /* 0x000fe400000010ff */
[----:B------:R-:W-:Y:S03]  /*b260*/  F2FP.BF16.PACK_AB R138, R172, R165 ;  /* 0x000000a5ac8a723e */ /* 0x000fe600000010ff */
[----:B------:R-:W-:Y:S02]  /*b270*/  F2FP.BF16.PACK_AB R137, R205, R206 ;  /* 0x000000cecd89723e */ /* 0x000fe400000010ff */
[----:B-1----:R-:W-:Y:S07]  /*b280*/  F2FP.BF16.PACK_AB R139, R201, R202 ;  /* 0x000000cac98b723e */ /* 0x002fee00000010ff */
[C---:B---3--:R-:W-:Y:S03]  /*b290*/  HMMA.16816.F32.BF16 R4, R136.reuse, R152, R4 ;  /* 0x000000988804723c */ /* 0x048fe60000041804 */
[--C-:B----4-:R-:W-:Y:S05]  /*b2a0*/  FFMA.FTZ R134, R196, c[0x0][0x2d0], -R186.reuse ;  /* 0x0000b400c4867a23 */ /* 0x110fea00000108ba */
[C---:B------:R-:W-:Y:S01]  /*b2b0*/  HMMA.16816.F32.BF16 R8, R136.reuse, R154, R8 ;  /* 0x0000009a8808723c */ /* 0x040fe20000041808 */
[----:B------:R-:W1:Y:S01]  /*b2c0*/  LDSM.16.MT88.4 R152, [R214+0x4100] ;  /* 0x00410000d698783b */ /* 0x000e620000004200 */
[----:B------:R3:W4:Y:S06]  /*b2d0*/  MUFU.EX2 R251, R134 ;  /* 0x0000008600fb7308 */ /* 0x00072c0000000800 */
[C---:B------:R-:W-:Y:S08]  /*b2e0*/  HMMA.16816.F32.BF16 R12, R136.reuse, R144, R12 ;  /* 0x00000090880c723c */ /* 0x040ff0000004180c */
[C---:B------:R-:W-:Y:S01]  /*b2f0*/  HMMA.16816.F32.BF16 R16, R136.reuse, R146, R16 ;  /* 0x000000928810723c */ /* 0x040fe20000041810 */
[----:B------:R-:W1:Y:S07]  /*b300*/  LDSM.16.MT88.4 R144, [R216+0x4100] ;  /* 0x00410000d890783b */ /* 0x000e6e0000004200 */
[C---:B------:R-:W-:Y:S04]  /*b310*/  HMMA.16816.F32.BF16 R20, R136.reuse, R156, R20 ;  /* 0x0000009c8814723c */ /* 0x040fe80000041814 */
[--C-:B---3--:R-:W-:Y:S01]  /*b320*/  FFMA.FTZ R134, R183, c[0x0][0x2d0], -R133.reuse ;  /* 0x0000b400b7867a23 */ /* 0x108fe20000010885 */
[----:B------:R-:W-:Y:S03]  /*b330*/  MOV R183, R200 ;  /* 0x000000c800b77202 */ /* 0x000fe60000000f00 */
[C---:B------:R-:W-:Y:S01]  /*b340*/  HMMA.16816.F32.BF16 R24, R136.reuse, R158, R24 ;  /* 0x0000009e8818723c */ /* 0x040fe20000041818 */
[----:B------:R-:W-:Y:S01]  /*b350*/  LDSM.16.MT88.4 R156, [R213+0x7100] ;  /* 0x00710000d59c783b */ /* 0x000fe20000004200 */
[----:B------:R3:W-:Y:S06]  /*b360*/  MUFU.EX2 R200, R134 ;  /* 0x0000008600c87308 */ /* 0x0007ec0000000800 */
[C---:B------:R-:W-:Y:S08]  /*b370*/  HMMA.16816.F32.BF16 R28, R136.reuse, R140, R28 ;  /* 0x0000008c881c723c */ /* 0x040ff0000004181c */
[C---:B------:R-:W-:Y:S01]  /*b380*/  HMMA.16816.F32.BF16 R32, R136.reuse, R142, R32 ;  /* 0x0000008e8820723c */ /* 0x040fe20000041820 */
[----:B------:R-:W4:Y:S07]  /*b390*/  LDSM.16.MT88.4 R140, [R215+0x4100] ;  /* 0x00410000d78c783b */ /* 0x000f2e0000004200 */
[C---:B--2---:R-:W-:Y:S04]  /*b3a0*/  HMMA.16816.F32.BF16 R36, R136.reuse, R148, R36 ;  /* 0x000000948824723c */ /* 0x044fe80000041824 */
[--C-:B---3--:R-:W-:Y:S04]  /*b3b0*/  FFMA.FTZ R134, R195, c[0x0][0x2d0], -R133.reuse ;  /* 0x0000b400c3867a23 */ /* 0x108fe80000010885 */
[C---:B------:R-:W-:Y:S01]  /*b3c0*/  HMMA.16816.F32.BF16 R40, R136.reuse, R150, R40 ;  /* 0x000000968828723c */ /* 0x040fe20000041828 */
[----:B------:R-:W2:Y:S01]  /*b3d0*/  LDSM.16.MT88.4 R148, [R214+0x7100] ;  /* 0x00710000d694783b */ /* 0x000ea20000004200 */
[----:B------:R3:W2:Y:S06]  /*b3e0*/  MUFU.EX2 R199, R134 ;  /* 0x0000008600c77308 */ /* 0x0006ac0000000800 */
[C---:B-1----:R-:W-:Y:S08]  /*b3f0*/  HMMA.16816.F32.BF16 R44, R136.reuse, R152, R44 ;  /* 0x00000098882c723c */ /* 0x042ff0000004182c */
[C---:B------:R-:W-:Y:S01]  /*b400*/  HMMA.16816.F32.BF16 R48, R136.reuse, R154, R48 ;  /* 0x0000009a8830723c */ /* 0x040fe20000041830 */
[----:B------:R-:W1:Y:S07]  /*b410*/  LDSM.16.MT88.4 R152, [R216+0x7100] ;  /* 0x00710000d898783b */ /* 0x000e6e0000004200 */
[C---:B------:R-:W-:Y:S04]  /*b420*/  HMMA.16816.F32.BF16 R52, R136.reuse, R144, R52 ;  /* 0x000000908834723c */ /* 0x040fe80000041834 */
[--C-:B---3--:R-:W-:Y:S04]  /*b430*/  FFMA.FTZ R134, R183, c[0x0][0x2d0], -R186.reuse ;  /* 0x0000b400b7867a23 */ /* 0x108fe800000108ba */
[C---:B------:R-:W-:Y:S01]  /*b440*/  HMMA.16816.F32.BF16 R56, R136.reuse, R146, R56 ;  /* 0x000000928838723c */ /* 0x040fe20000041838 */
[----:B------:R-:W3:Y:S01]  /*b450*/  LDSM.16.MT88.4 R144, [R215+0x7100] ;  /* 0x00710000d790783b */ /* 0x000ee20000004200 */
[----:B------:R1:W-:Y:S06]  /*b460*/  MUFU.EX2 R249, R134 ;  /* 0x0000008600f97308 */ /* 0x0003ec0000000800 */
[C---:B----4-:R-:W-:Y:S08]  /*b470*/  HMMA.16816.F32.BF16 R60, R136.reuse, R140, R60 ;  /* 0x0000008c883c723c */ /* 0x050ff0000004183c */
[C---:B------:R-:W-:Y:S01]  /*b480*/  HMMA.16816.F32.BF16 R64, R136.reuse, R142, R64 ;  /* 0x0000008e8840723c */ /* 0x040fe20000041840 */
[----:B------:R-:W4:Y:S07]  /*b490*/  LDSM.16.MT88.4 R140, [R213+0xa100] ;  /* 0x00a10000d58c783b */ /* 0x000f2e0000004200 */
[C---:B------:R-:W-:Y:S04]  /*b4a0*/  HMMA.16816.F32.BF16 R68, R136.reuse, R156, R68 ;  /* 0x0000009c8844723c */ /* 0x040fe80000041844 */
[--C-:B-1----:R-:W-:Y:S03]  /*b4b0*/  FFMA.FTZ R134, R182, c[0x0][0x2d0], -R133.reuse ;  /* 0x0000b400b6867a23 */ /* 0x102fe60000010885 */
[--C-:B------:R-:W-:Y:S01]  /*b4c0*/  FFMA.FTZ R156, R187, c[0x0][0x2d0], -R186.reuse ;  /* 0x0000b400bb9c7a23 */ /* 0x100fe200000108ba */
[C---:B------:R-:W-:Y:S01]  /*b4d0*/  HMMA.16816.F32.BF16 R72, R136.reuse, R158, R72 ;  /* 0x0000009e8848723c */ /* 0x040fe20000041848 */
[----:B------:R1:W-:Y:S07]  /*b4e0*/  MUFU.EX2 R198, R134 ;  /* 0x0000008600c67308 */ /* 0x0003ee0000000800 */
[C---:B--2---:R-:W-:Y:S03]  /*b4f0*/  HMMA.16816.F32.BF16 R76, R136.reuse, R148, R76 ;  /* 0x00000094884c723c */ /* 0x044fe6000004184c */
[----:B------:R2:W2:Y:S05]  /*b500*/  MUFU.EX2 R250, R156 ;  /* 0x0000009c00fa7308 */ /* 0x0004aa0000000800 */
[C---:B------:R-:W-:Y:S01]  /*b510*/  HMMA.16816.F32.BF16 R80, R136.reuse, R150, R80 ;  /* 0x000000968850723c */ /* 0x040fe20000041850 */
[----:B------:R-:W4:Y:S07]  /*b520*/  LDSM.16.MT88.4 R148, [R214+0xa100] ;  /* 0x00a10000d694783b */ /* 0x000f2e0000004200 */
[C---:B------:R-:W-:Y:S04]  /*b530*/  HMMA.16816.F32.BF16 R84, R136.reuse, R152, R84 ;  /* 0x000000988854723c */ /* 0x040fe80000041854 */
[--C-:B-1----:R-:W-:Y:S04]  /*b540*/  FFMA.FTZ R134, R181, c[0x0][0x2d0], -R133.reuse ;  /* 0x0000b400b5867a23 */ /* 0x102fe80000010885 */
[C---:B------:R-:W-:Y:S01]  /*b550*/  HMMA.16816.F32.BF16 R88, R136.reuse, R154, R88 ;  /* 0x0000009a8858723c */ /* 0x040fe20000041858 */
[----:B------:R-:W1:Y:S01]  /*b560*/  LDSM.16.MT88.4 R152, [R216+0xa100] ;  /* 0x00a10000d898783b */ /* 0x000e620000004200 */
[----:B------:R4:W1:Y:S06]  /*b570*/  MUFU.EX2 R197, R134 ;  /* 0x0000008600c57308 */ /* 0x00086c0000000800 */
[C---:B---3--:R-:W-:Y:S01]  /*b580*/  HMMA.16816.F32.BF16 R92, R136.reuse, R144, R92 ;  /* 0x00000090885c723c */ /* 0x048fe2000004185c */
[----:B--2---:R-:W-:Y:S07]  /*b590*/  LDSM.16.MT88.4 R156, [R215+0x1900] ;  /* 0x00190000d79c783b */ /* 0x004fee0000004200 */
[C---:B------:R-:W-:Y:S01]  /*b5a0*/  HMMA.16816.F32.BF16 R96, R136.reuse, R146, R96 ;  /* 0x000000928860723c */ /* 0x040fe20000041860 */
[----:B------:R-:W2:Y:S07]  /*b5b0*/  LDSM.16.MT88.4 R144, [R215+0xa100] ;  /* 0x00a10000d790783b */ /* 0x000eae0000004200 */
[C---:B----4-:R-:W-:Y:S04]  /*b5c0*/  HMMA.16816.F32.BF16 R100, R136.reuse, R140, R100 ;  /* 0x0000008c8864723c */ /* 0x050fe80000041864 */
[--C-:B------:R-:W-:Y:S01]  /*b5d0*/  FFMA.FTZ R134, R180, c[0x0][0x2d0], -R186.reuse ;  /* 0x0000b400b4867a23 */ /* 0x100fe200000108ba */
[----:B------:R-:W-:Y:S03]  /*b5e0*/  MOV R180, R189 ;  /* 0x000000bd00b47202 */ /* 0x000fe60000000f00 */
[C---:B------:R-:W-:Y:S01]  /*b5f0*/  HMMA.16816.F32.BF16 R104, R136.reuse, R142, R104 ;  /* 0x0000008e8868723c */ /* 0x040fe20000041868 */
[----:B------:R-:W3:Y:S01]  /*b600*/  LDSM.16.MT88.4 R140, [R213+0x1900] ;  /* 0x00190000d58c783b */ /* 0x000ee20000004200 */
[----:B------:R4:W-:Y:S06]  /*b610*/  MUFU.EX2 R208, R134 ;  /* 0x0000008600d07308 */ /* 0x0009ec0000000800 */
[C---:B------:R-:W-:Y:S08]  /*b620*/  HMMA.16816.F32.BF16 R108, R136.reuse, R148, R108 ;  /* 0x00000094886c723c */ /* 0x040ff0000004186c */
[C---:B------:R-:W-:Y:S01]  /*b630*/  HMMA.16816.F32.BF16 R112, R136.reuse, R150, R112 ;  /* 0x000000968870723c */ /* 0x040fe20000041870 */
[----:B------:R-:W3:Y:S07]  /*b640*/  LDSM.16.MT88.4 R148, [R214+0x1900] ;  /* 0x00190000d694783b */ /* 0x000eee0000004200 */
[C---:B-1----:R-:W-:Y:S04]  /*b650*/  HMMA.16816.F32.BF16 R116, R136.reuse, R152, R116 ;  /* 0x000000988874723c */ /* 0x042fe80000041874 */
[--C-:B----4-:R-:W-:Y:S02]  /*b660*/  FFMA.FTZ R134, R179, c[0x0][0x2d0], -R186.reuse ;  /* 0x0000b400b3867a23 */ /* 0x110fe400000108ba */
[----:B------:R-:W4:Y:S02]  /*b670*/  LDL.LU R179, [R1] ;  /* 0x0000000001b37983 */ /* 0x000f240000300800 */
[C---:B------:R-:W-:Y:S01]  /*b680*/  HMMA.16816.F32.BF16 R120, R136.reuse, R154, R120 ;  /* 0x0000009a8878723c */ /* 0x040fe20000041878 */
[----:B------:R1:W1:Y:S01]  /*b690*/  MUFU.EX2 R207, R134 ;  /* 0x0000008600cf7308 */ /* 0x0002620000000800 */
[----:B------:R-:W3:Y:S06]  /*b6a0*/  LDSM.16.MT88.4 R152, [R216+0x1900] ;  /* 0x00190000d898783b */ /* 0x000eec0000004200 */
[C---:B--2---:R-:W-:Y:S08]  /*b6b0*/  HMMA.16816.F32.BF16 R124, R136.reuse, R144, R124 ;  /* 0x00000090887c723c */ /* 0x044ff0000004187c */
[----:B------:R-:W-:Y:S01]  /*b6c0*/  HMMA.16816.F32.BF16 R128, R136, R146, R128 ;  /* 0x000000928880723c */ /* 0x000fe20000041880 */
[----:B------:R-:W2:Y:S06]  /*b6d0*/  LDSM.16.MT88.4 R144, [R213+0x4900] ;  /* 0x00490000d590783b */ /* 0x000eac0000004200 */
[----:B------:R-:W-:Y:S02]  /*b6e0*/  F2FP.BF16.PACK_AB R136, R251, R252 ;  /* 0x000000fcfb88723e */ /* 0x000fe400000010ff */
[----:B------:R-:W-:Y:S03]  /*b6f0*/  F2FP.BF16.PACK_AB R137, R199, R200 ;  /* 0x000000c8c789723e */ /* 0x000fe600000010ff */
[----:B------:R-:W-:Y:S01]  /*b700*/  F2FP.BF16.PACK_AB R138, R249, R250 ;  /* 0x000000faf98a723e */ /* 0x000fe200000010ff */
[--C-:B-1----:R-:W-:Y:S01]  /*b710*/  FFMA.FTZ R134, R177, c[0x0][0x2d0], -R133.reuse ;  /* 0x0000b400b1867a23 */ /* 0x102fe20000010885 */
[----:B------:R-:W-:Y:S02]  /*b720*/  F2FP.BF16.PACK_AB R139, R197, R198 ;  /* 0x000000c6c58b723e */ /* 0x000fe400000010ff */
[----:B------:R-:W-:Y:S02]  /*b730*/  MOV R177, R176 ;  /* 0x000000b000b17202 */ /* 0x000fe40000000f00 */
[----:B------:R-:W-:Y:S02]  /*b740*/  MOV R176, R193 ;  /* 0x000000c100b07202 */ /* 0x000fe40000000f00 */
[----:B------:R1:W-:Y:S01]  /*b750*/  MUFU.EX2 R193, R134 ;  /* 0x0000008600c17308 */ /* 0x0003e20000000800 */
[C---:B---3--:R-:W-:Y:S08]  /*b760*/  HMMA.16816.F32.BF16 R4, R136.reuse, R140, R4 ;  /* 0x0000008c8804723c */ /* 0x048ff00000041804 */
[C---:B------:R-:W-:Y:S01]  /*b770*/  HMMA.16816.F32.BF16 R8, R136.reuse, R142, R8 ;  /* 0x0000008e8808723c */ /* 0x040fe20000041808 */
[----:B------:R-:W3:Y:S07]  /*b780*/  LDSM.16.MT88.4 R140, [R214+0x4900] ;  /* 0x00490000d68c783b */ /* 0x000eee0000004200 */
[C---:B------:R-:W-:Y:S04]  /*b790*/  HMMA.16816.F32.BF16 R12, R136.reuse, R148, R12 ;  /* 0x00000094880c723c */ /* 0x040fe8000004180c */
[--C-:B-1----:R-:W-:Y:S04]  /*b7a0*/  FFMA.FTZ R134, R192, c[0x0][0x2d0], -R133.reuse ;  /* 0x0000b400c0867a23 */ /* 0x102fe80000010885 */
[C---:B------:R-:W-:Y:S01]  /*b7b0*/  HMMA.16816.F32.BF16 R16, R136.reuse, R150, R16 ;  /* 0x000000968810723c */ /* 0x040fe20000041810 */
[----:B------:R-:W1:Y:S01]  /*b7c0*/  LDSM.16.MT88.4 R148, [R216+0x4900] ;  /* 0x00490000d894783b */ /* 0x000e620000004200 */
[----:B------:R2:W1:Y:S06]  /*b7d0*/  MUFU.EX2 R192, R134 ;  /* 0x0000008600c07308 */ /* 0x00046c0000000800 */
[C---:B------:R-:W-:Y:S08]  /*b7e0*/  HMMA.16816.F32.BF16 R20, R136.reuse, R152, R20 ;  /* 0x000000988814723c */ /* 0x040ff00000041814 */
[C---:B------:R-:W-:Y:S01]  /*b7f0*/  HMMA.16816.F32.BF16 R24, R136.reuse, R154, R24 ;  /* 0x0000009a8818723c */ /* 0x040fe20000041818 */
[----:B------:R-:W1:Y:S07]  /*b800*/  LDSM.16.MT88.4 R152, [R215+0x4900] ;  /* 0x00490000d798783b */ /* 0x000e6e0000004200 */
[C---:B------:R-:W-:Y:S04]  /*b810*/  HMMA.16816.F32.BF16 R28, R136.reuse, R156, R28 ;  /* 0x0000009c881c723c */ /* 0x040fe8000004181c */
[--C-:B--2---:R-:W-:Y:S01]  /*b820*/  FFMA.FTZ R134, R178, c[0x0][0x2d0], -R186.reuse ;  /* 0x0000b400b2867a23 */ /* 0x104fe200000108ba */
[----:B------:R-:W-:Y:S03]  /*b830*/  MOV R178, R167 ;  /* 0x000000a700b27202 */ /* 0x000fe60000000f00 */
[C---:B------:R-:W-:Y:S01]  /*b840*/  HMMA.16816.F32.BF16 R32, R136.reuse, R158, R32 ;  /* 0x0000009e8820723c */ /* 0x040fe20000041820 */
[----:B------:R-:W2:Y:S01]  /*b850*/  LDSM.16.MT88.4 R156, [R213+0x7900] ;  /* 0x00790000d59c783b */ /* 0x000ea20000004200 */
[----:B------:R1:W-:Y:S06]  /*b860*/  MUFU.EX2 R204, R134 ;  /* 0x0000008600cc7308 */ /* 0x0003ec0000000800 */
[C---:B------:R-:W-:Y:S08]  /*b870*/  HMMA.16816.F32.BF16 R36, R136.reuse, R144, R36 ;  /* 0x000000908824723c */ /* 0x040ff00000041824 */
[C---:B------:R-:W-:Y:S01]  /*b880*/  HMMA.16816.F32.BF16 R40, R136.reuse, R146, R40 ;  /* 0x000000928828723c */ /* 0x040fe20000041828 */
[----:B------:R-:W2:Y:S07]  /*b890*/  LDSM.16.MT88.4 R144, [R214+0x7900] ;  /* 0x00790000d690783b */ /* 0x000eae0000004200 */
[C---:B---3--:R-:W-:Y:S04]  /*b8a0*/  HMMA.16816.F32.BF16 R44, R136.reuse, R140, R44 ;  /* 0x0000008c882c723c */ /* 0x048fe8000004182c */
        /* <DEDUP_REMOVED lines=8> */
[--C-:B---3--:R-:W-:Y:S04]  /*b930*/  FFMA.FTZ R134, R191, c[0x0][0x2d0], -R133.reuse ;  /* 0x0000b400bf867a23 */ /* 0x108fe80000010885 */
[C---:B------:R-:W-:Y:S01]  /*b940*/  HMMA.16816.F32.BF16 R64, R136.reuse, R154, R64 ;  /* 0x0000009a8840723c */ /* 0x040fe20000041840 */
[----:B------:R-:W3:Y:S01]  /*b950*/  LDSM.16.MT88.4 R152, [R213+0xa900] ;  /* 0x00a90000d598783b */ /* 0x000ee20000004200 */
[----:B------:R1:W-:Y:S06]  /*b960*/  MUFU.EX2 R191, R134 ;  /* 0x0000008600bf7308 */ /* 0x0003ec0000000800 */
[C---:B--2---:R-:W-:Y:S08]  /*b970*/  HMMA.16816.F32.BF16 R68, R136.reuse, R156, R68 ;  /* 0x0000009c8844723c */ /* 0x044ff00000041844 */
[C---:B------:R-:W-:Y:S01]  /*b980*/  HMMA.16816.F32.BF16 R72, R136.reuse, R158, R72 ;  /* 0x0000009e8848723c */ /* 0x040fe20000041848 */
[----:B------:R-:W-:Y:S07]  /*b990*/  LDSM.16.MT88.4 R156, [R213+0x5100] ;  /* 0x00510000d59c783b */ /* 0x000fee0000004200 */
[C---:B------:R-:W-:Y:S04]  /*b9a0*/  HMMA.16816.F32.BF16 R76, R136.reuse, R144, R76 ;  /* 0x00000090884c723c */ /* 0x040fe8000004184c */
[--C-:B-1----:R-:W-:Y:S01]  /*b9b0*/  FFMA.FTZ R134, R177, c[0x0][0x2d0], -R133.reuse ;  /* 0x0000b400b1867a23 */ /* 0x102fe20000010885 */
[----:B------:R-:W-:Y:S03]  /*b9c0*/  MOV R177, R190 ;  /* 0x000000be00b17202 */ /* 0x000fe60000000f00 */
        /* <DEDUP_REMOVED lines=12> */
[C---:B---3--:R-:W-:Y:S08]  /*ba90*/  HMMA.16816.F32.BF16 R100, R136.reuse, R152, R100 ;  /* 0x000000988864723c */ /* 0x048ff00000041864 */
[C---:B------:R-:W-:Y:S01]  /*baa0*/  HMMA.16816.F32.BF16 R104, R136.reuse, R154, R104 ;  /* 0x0000009a8868723c */ /* 0x040fe20000041868 */
[----:B------:R-:W-:Y:S07]  /*bab0*/  LDSM.16.MT88.4 R152, [R215+0x2100] ;  /* 0x00210000d798783b */ /* 0x000fee0000004200 */
[C---:B-1----:R-:W-:Y:S04]  /*bac0*/  HMMA.16816.F32.BF16 R108, R136.reuse, R144, R108 ;  /* 0x00000090886c723c */ /* 0x042fe8000004186c */
[----:B------:R-:W-:Y:S01]  /*bad0*/  FFMA.FTZ R134, R176, c[0x0][0x2d0], -R186 ;  /* 0x0000b400b0867a23 */ /* 0x000fe200000108ba */
[----:B------:R-:W-:Y:S03]  /*bae0*/  MOV R176, R173 ;  /* 0x000000ad00b07202 */ /* 0x000fe60000000f00 */
[C---:B------:R-:W-:Y:S01]  /*baf0*/  HMMA.16816.F32.BF16 R112, R136.reuse, R146, R112 ;  /* 0x000000928870723c */ /* 0x040fe20000041870 */
[----:B------:R-:W1:Y:S01]  /*bb00*/  LDSM.16.MT88.4 R144, [R213+0x2100] ;  /* 0x00210000d590783b */ /* 0x000e620000004200 */
[----:B------:R3:W1:Y:S06]  /*bb10*/  MUFU.EX2 R195, R134 ;  /* 0x0000008600c37308 */ /* 0x00066c0000000800 */
[C---:B------:R-:W-:Y:S08]  /*bb20*/  HMMA.16816.F32.BF16 R116, R136.reuse, R140, R116 ;  /* 0x0000008c8874723c */ /* 0x040ff00000041874 */
[C---:B------:R-:W-:Y:S01]  /*bb30*/  HMMA.16816.F32.BF16 R120, R136.reuse, R142, R120 ;  /* 0x0000008e8878723c */ /* 0x040fe20000041878 */
[----:B------:R-:W1:Y:S07]  /*bb40*/  LDSM.16.MT88.4 R140, [R214+0x2100] ;  /* 0x00210000d68c783b */ /* 0x000e6e0000004200 */
[C---:B--2---:R-:W-:Y:S04]  /*bb50*/  HMMA.16816.F32.BF16 R124, R136.reuse, R148, R124 ;  /* 0x00000094887c723c */ /* 0x044fe8000004187c */
[--C-:B---3--:R-:W-:Y:S04]  /*bb60*/  FFMA.FTZ R134, R175, c[0x0][0x2d0], -R133.reuse ;  /* 0x0000b400af867a23 */ /* 0x108fe80000010885 */
[----:B------:R-:W-:Y:S01]  /*bb70*/  HMMA.16816.F32.BF16 R128, R136, R150, R128 ;  /* 0x000000968880723c */ /* 0x000fe20000041880 */
[----:B------:R-:W2:Y:S01]  /*bb80*/  LDSM.16.MT88.4 R148, [R216+0x2100] ;  /* 0x00210000d894783b */ /* 0x000ea20000004200 */
[----:B------:R3:W-:Y:S05]  /*bb90*/  MUFU.EX2 R189, R134 ;  /* 0x0000008600bd7308 */ /* 0x0007ea0000000800 */
[----:B------:R-:W-:Y:S02]  /*bba0*/  F2FP.BF16.PACK_AB R136, R207, R208 ;  /* 0x000000d0cf88723e */ /* 0x000fe400000010ff */
[----:B------:R-:W-:Y:S03]  /*bbb0*/  F2FP.BF16.PACK_AB R137, R192, R193 ;  /* 0x000000c1c089723e */ /* 0x000fe600000010ff */
[----:B------:R-:W-:Y:S01]  /*bbc0*/  F2FP.BF16.PACK_AB R138, R203, R204 ;  /* 0x000000cccb8a723e */ /* 0x000fe200000010ff */
[----:B----4-:R-:W-:Y:S01]  /*bbd0*/  FFMA.FTZ R2, R2, R179, R180 ;  /* 0x000000b302027223 */ /* 0x010fe200000100b4 */
[----:B------:R-:W-:Y:S01]  /*bbe0*/  F2FP.BF16.PACK_AB R139, R190, R191 ;  /* 0x000000bfbe8b723e */ /* 0x000fe200000010ff */
[----:B------:R-:W-:Y:S01]  /*bbf0*/  LDSM.16.MT88.4 R180, [R214+0x5900] ;  /* 0x00590000d6b4783b */ /* 0x000fe20000004200 */
[----:B------:R-:W-:Y:S02]  /*bc00*/  MOV R179, R178 ;  /* 0x000000b200b37202 */ /* 0x000fe40000000f00 */
[----:B------:R-:W-:Y:S03]  /*bc10*/  MOV R178, R185 ;  /* 0x000000b900b27202 */ /* 0x000fe60000000f00 */
[C---:B-1----:R-:W-:Y:S03]  /*bc20*/  HMMA.16816.F32.BF16 R4, R136.reuse, R144, R4 ;  /* 0x000000908804723c */ /* 0x042fe60000041804 */
[--C-:B---3--:R-:W-:Y:S02]  /*bc30*/  FFMA.FTZ R134, R188, c[0x0][0x2d0], -R133.reuse ;  /* 0x0000b400bc867a23 */ /* 0x108fe40000010885 */
[----:B------:R-:W-:Y:S03]  /*bc40*/  FFMA.FTZ R133, R184, c[0x0][0x2d0], -R133 ;  /* 0x0000b400b8857a23 */ /* 0x000fe60000010885 */
[C---:B------:R-:W-:Y:S01]  /*bc50*/  HMMA.16816.F32.BF16 R8, R136.reuse, R146, R8 ;  /* 0x000000928808723c */ /* 0x040fe20000041808 */
[----:B------:R-:W1:Y:S01]  /*bc60*/  LDSM.16.MT88.4 R144, [R214+0x5100] ;  /* 0x00510000d690783b */ /* 0x000e620000004200 */
[----:B------:R3:W4:Y:S02]  /*bc70*/  MUFU.EX2 R188, R134 ;  /* 0x0000008600bc7308 */ /* 0x0007240000000800 */
[----:B------:R-:W-:Y:S04]  /*bc80*/  F2FP.BF16.PACK_AB R184, R195, R196 ;  /* 0x000000c4c3b8723e */ /* 0x000fe800000010ff */
[C---:B------:R-:W-:Y:S04]  /*bc90*/  HMMA.16816.F32.BF16 R12, R136.reuse, R140, R12 ;  /* 0x0000008c880c723c */ /* 0x040fe8000004180c */
[----:B------:R-:W1:Y:S04]  /*bca0*/  MUFU.EX2 R133, R133 ;  /* 0x0000008500857308 */ /* 0x000e680000000800 */
[C---:B------:R-:W-:Y:S01]  /*bcb0*/  HMMA.16816.F32.BF16 R16, R136.reuse, R142, R16 ;  /* 0x0000008e8810723c */ /* 0x040fe20000041810 */
[----:B------:R-:W1:Y:S07]  /*bcc0*/  LDSM.16.MT88.4 R140, [R216+0x5100] ;  /* 0x00510000d88c783b */ /* 0x000e6e0000004200 */
[C---:B--2---:R-:W-:Y:S04]  /*bcd0*/  HMMA.16816.F32.BF16 R20, R136.reuse, R148, R20 ;  /* 0x000000948814723c */ /* 0x044fe80000041814 */
[--C-:B---3--:R-:W-:Y:S01]  /*bce0*/  FFMA.FTZ R134, R194, c[0x0][0x2d0], -R186.reuse ;  /* 0x0000b400c2867a23 */ /* 0x108fe200000108ba */
[----:B----4-:R-:W-:Y:S03]  /*bcf0*/  F2FP.BF16.PACK_AB R185, R188, R189 ;  /* 0x000000bdbcb9723e */ /* 0x010fe600000010ff */
[C---:B------:R-:W-:Y:S01]  /*bd00*/  HMMA.16816.F32.BF16 R24, R136.reuse, R150, R24 ;  /* 0x000000968818723c */ /* 0x040fe20000041818 */
[----:B------:R-:W2:Y:S01]  /*bd10*/  LDSM.16.MT88.4 R148, [R215+0x5100] ;  /* 0x00510000d794783b */ /* 0x000ea20000004200 */
[----:B------:R3:W-:Y:S02]  /*bd20*/  MUFU.EX2 R194, R134 ;  /* 0x0000008600c27308 */ /* 0x0007e40000000800 */
[----:B-1----:R-:W-:Y:S04]  /*bd30*/  F2FP.BF16.PACK_AB R187, R133, R135 ;  /* 0x0000008785bb723e */ /* 0x002fe800000010ff */
[C---:B------:R-:W-:Y:S08]  /*bd40*/  HMMA.16816.F32.BF16 R28, R136.reuse, R152, R28 ;  /* 0x00000098881c723c */ /* 0x040ff0000004181c */
[C---:B------:R-:W-:Y:S01]  /*bd50*/  HMMA.16816.F32.BF16 R32, R136.reuse, R154, R32 ;  /* 0x0000009a8820723c */ /* 0x040fe20000041820 */
[----:B------:R-:W1:Y:S07]  /*bd60*/  LDSM.16.MT88.4 R152, [R213+0x8100] ;  /* 0x00810000d598783b */ /* 0x000e6e0000004200 */
[C---:B------:R-:W-:Y:S04]  /*bd70*/  HMMA.16816.F32.BF16 R36, R136.reuse, R156, R36 ;  /* 0x0000009c8824723c */ /* 0x040fe80000041824 */
[----:B---3--:R-:W-:Y:S04]  /*bd80*/  FFMA.FTZ R134, R166, c[0x0][0x2d0], -R186 ;  /* 0x0000b400a6867a23 */ /* 0x008fe800000108ba */
[C---:B------:R-:W-:Y:S01]  /*bd90*/  HMMA.16816.F32.BF16 R40, R136.reuse, R158, R40 ;  /* 0x0000009e8828723c */ /* 0x040fe20000041828 */
[----:B------:R-:W3:Y:S01]  /*bda0*/  LDSM.16.MT88.4 R156, [R214+0x8100] ;  /* 0x00810000d69c783b */ /* 0x000ee20000004200 */
[----:B------:R-:W4:Y:S06]  /*bdb0*/  MUFU.EX2 R134, R134 ;  /* 0x0000008600867308 */ /* 0x000f2c0000000800 */
[C---:B------:R-:W-:Y:S08]  /*bdc0*/  HMMA.16816.F32.BF16 R44, R136.reuse, R144, R44 ;  /* 0x00000090882c723c */ /* 0x040ff0000004182c */
[C---:B------:R-:W-:Y:S01]  /*bdd0*/  HMMA.16816.F32.BF16 R48, R136.reuse, R146, R48 ;  /* 0x000000928830723c */ /* 0x040fe20000041830 */
[----:B------:R-:W3:Y:S07]  /*bde0*/  LDSM.16.MT88.4 R144, [R216+0x8100] ;  /* 0x00810000d890783b */ /* 0x000eee0000004200 */
[C---:B------:R-:W-:Y:S04]  /*bdf0*/  HMMA.16816.F32.BF16 R52, R136.reuse, R140, R52 ;  /* 0x0000008c8834723c */ /* 0x040fe80000041834 */
[----:B----4-:R-:W-:Y:S04]  /*be00*/  F2FP.BF16.PACK_AB R186, R134, R194 ;  /* 0x000000c286ba723e */ /* 0x010fe800000010ff */
        /* <DEDUP_REMOVED lines=10> */
[----:B------:R-:W-:Y:S07]  /*beb0*/  LDSM.16.MT88.4 R156, [R216+0x2900] ;  /* 0x00290000d89c783b */ /* 0x000fee0000004200 */
[C---:B------:R-:W-:Y:S08]  /*bec0*/  HMMA.16816.F32.BF16 R84, R136.reuse, R144, R84 ;  /* 0x000000908854723c */ /* 0x040ff00000041854 */
        /* <DEDUP_REMOVED lines=11> */
[C---:B---3--:R-:W-:Y:S07]  /*bf80*/  HMMA.16816.F32.BF16 R116, R136.reuse, R144, R116 ;  /* 0x000000908874723c */ /* 0x048fee0000041874 */
[----:B------:R-:W-:Y:S01]  /*bf90*/  MOV R144, R165 ;  /* 0x000000a500907202 */ /* 0x000fe20000000f00 */
[C---:B------:R-:W-:Y:S04]  /*bfa0*/  HMMA.16816.F32.BF16 R120, R136.reuse, R146, R120 ;  /* 0x000000928878723c */ /* 0x040fe80000041878 */
[----:B------:R-:W-:Y:S02]  /*bfb0*/  MOV R145, R164 ;  /* 0x000000a400917202 */ /* 0x000fe40000000f00 */
[----:B------:R-:W3:Y:S01]  /*bfc0*/  LDSM.16.MT88.4 R164, [R215+0x2900] ;  /* 0x00290000d7a4783b */ /* 0x000ee20000004200 */
[----:B------:R-:W-:Y:S01]  /*bfd0*/  MOV R147, R172 ;  /* 0x000000ac00937202 */ /* 0x000fe20000000f00 */
[C---:B----4-:R-:W-:Y:S06]  /*bfe0*/  HMMA.16816.F32.BF16 R124, R136.reuse, R140, R124 ;  /* 0x0000008c887c723c */ /* 0x050fec000004187c */
[----:B------:R-:W4:Y:S02]  /*bff0*/  LDSM.16.MT88.4 R172, [R213+0x5900] ;  /* 0x00590000d5ac783b */ /* 0x000f240000004200 */
[----:B------:R-:W-:Y:S08]  /*c000*/  HMMA.16816.F32.BF16 R128, R136, R142, R128 ;  /* 0x0000008e8880723c */ /* 0x000ff00000041880 */
[C---:B--2---:R-:W-:Y:S07]  /*c010*/  HMMA.16816.F32.BF16 R136, R184.reuse, R148, R4 ;  /* 0x00000094b888723c */ /* 0x044fee0000041804 */
[----:B------:R-:W-:Y:S01]  /*c020*/  MOV R4, R147 ;  /* 0x0000009300047202 */ /* 0x000fe20000000f00 */
[C---:B------:R-:W-:Y:S04]  /*c030*/  HMMA.16816.F32.BF16 R140, R184.reuse, R150, R8 ;  /* 0x00000096b88c723c */ /* 0x040fe80000041808 */
[----:B------:R-:W-:Y:S02]  /*c040*/  MOV R5, R144 ;  /* 0x0000009000057202 */ /* 0x000fe40000000f00 */
[----:B------:R-:W-:Y:S02]  /*c050*/  MOV R6, R145 ;  /* 0x0000009100067202 */ /* 0x000fe40000000f00 */
[C---:B-1----:R-:W-:Y:S01]  /*c060*/  HMMA.16816.F32.BF16 R144, R184.reuse, R152, R12 ;  /* 0x00000098b890723c */ /* 0x042fe2000004180c */
[----:B------:R-:W-:Y:S03]  /*c070*/  LDSM.16.MT88.4 R12, [R213+0x8900] ;  /* 0x00890000d50c783b */ /* 0x000fe60000004200 */
[----:B------:R-:W-:Y:S02]  /*c080*/  MOV R7, R163 ;  /* 0x000000a300077202 */ /* 0x000fe40000000f00 */
[----:B------:R-:W-:Y:S02]  /*c090*/  MOV R9, R162 ;  /* 0x000000a200097202 */ /* 0x000fe40000000f00 */
[C---:B------:R-:W-:Y:S01]  /*c0a0*/  HMMA.16816.F32.BF16 R148, R184.reuse, R154, R16 ;  /* 0x0000009ab894723c */ /* 0x040fe20000041810 */
[----:B------:R-:W-:Y:S03]  /*c0b0*/  LDSM.16.MT88.4 R16, [R214+0x8900] ;  /* 0x00890000d610783b */ /* 0x000fe60000004200 */
[----:B------:R-:W-:Y:S02]  /*c0c0*/  MOV R10, R161 ;  /* 0x000000a1000a7202 */ /* 0x000fe40000000f00 */
[----:B------:R-:W-:Y:S02]  /*c0d0*/  MOV R11, R160 ;  /* 0x000000a0000b7202 */ /* 0x000fe40000000f00 */
[C---:B------:R-:W-:Y:S01]  /*c0e0*/  HMMA.16816.F32.BF16 R152, R184.reuse, R156, R20 ;  /* 0x0000009cb898723c */ /* 0x040fe20000041814 */
[----:B------:R-:W-:Y:S07]  /*c0f0*/  LDSM.16.MT88.4 R20, [R216+0x8900] ;  /* 0x00890000d814783b */ /* 0x000fee0000004200 */
[C---:B------:R-:W-:Y:S01]  /*c100*/  HMMA.16816.F32.BF16 R156, R184.reuse, R158, R24 ;  /* 0x0000009eb89c723c */ /* 0x040fe20000041818 */
[----:B------:R-:W-:Y:S07]  /*c110*/  LDSM.16.MT88.4 R24, [R215+0x8900] ;  /* 0x00890000d718783b */ /* 0x000fee0000004200 */
[C---:B---3--:R-:W-:Y:S07]  /*c120*/  HMMA.16816.F32.BF16 R160, R184.reuse, R164, R28 ;  /* 0x000000a4b8a0723c */ /* 0x048fee000004181c */
        /* <DEDUP_REMOVED lines=8> */
[C---:B----4-:R-:W-:Y:S03]  /*c1b0*/  HMMA.16816.F32.BF16 R168, R184.reuse, R172, R36 ;  /* 0x000000acb8a8723c */ /* 0x050fe60000041824 */
[----:B------:R-:W-:Y:S02]  /*c1c0*/  MOV R28, R7 ;  /* 0x00000007001c7202 */ /* 0x000fe40000000f00 */
[----:B------:R-:W1:Y:S02]  /*c1d0*/  LDSM.16.MT88.4 R4, [R216+0x5900] ;  /* 0x00590000d804783b */ /* 0x000e640000004200 */
[----:B------:R-:W-:Y:S01]  /*c1e0*/  MOV R36, R9 ;  /* 0x0000000900247202 */ /* 0x000fe20000000f00 */
[C---:B------:R-:W-:Y:S04]  /*c1f0*/  HMMA.16816.F32.BF16 R172, R184.reuse, R174, R40 ;  /* 0x000000aeb8ac723c */ /* 0x040fe80000041828 */
[----:B------:R-:W-:Y:S01]  /*c200*/  MOV R37, R10 ;  /* 0x0000000a00257202 */ /* 0x000fe20000000f00 */
[----:B------:R-:W2:Y:S01]  /*c210*/  LDL.LU R40, [R1+0x4] ;  /* 0x0000040001287983 */ /* 0x000ea20000300800 */
[----:B------:R-:W-:Y:S02]  /*c220*/  MOV R38, R11 ;  /* 0x0000000b00267202 */ /* 0x000fe40000000f00 */
[----:B------:R-:W-:Y:S01]  /*c230*/  MOV R39, R179 ;  /* 0x000000b300277202 */ /* 0x000fe20000000f00 */
[----:B------:R-:W3:Y:S03]  /*c240*/  LDSM.16.MT88.4 R8, [R215+0x5900] ;  /* 0x00590000d708783b */ /* 0x000ee60000004200 */
[----:B------:R-:W-:Y:S02]  /*c250*/  MOV R41, R178 ;  /* 0x000000b200297202 */ /* 0x000fe40000000f00 */
[----:B------:R-:W-:Y:S02]  /*c260*/  MOV R42, R177 ;  /* 0x000000b1002a7202 */ /* 0x000fe40000000f00 */
[----:B------:R-:W-:Y:S02]  /*c270*/  MOV R43, R176 ;  /* 0x000000b0002b7202 */ /* 0x000fe40000000f00 */
[C---:B------:R-:W-:Y:S03]  /*c280*/  HMMA.16816.F32.BF16 R176, R184.reuse, R180, R44 ;  /* 0x000000b4b8b0723c */ /* 0x040fe6000004182c */
[----:B------:R-:W-:Y:S04]  /*c290*/  FADD.FTZ R2, R42, R2 ;  /* 0x000000022a027221 */ /* 0x000fe80000010000 */
[----:B------:R-:W-:Y:S01]  /*c2a0*/  FADD.FTZ R2, R36, R2 ;  /* 0x0000000224027221 */ /* 0x000fe20000010000 */
[C---:B------:R-:W-:Y:S04]  /*c2b0*/  HMMA.16816.F32.BF16 R180, R184.reuse, R182, R48 ;  /* 0x000000b6b8b4723c */ /* 0x040fe80000041830 */
[----:B------:R-:W-:Y:S04]  /*c2c0*/  FADD.FTZ R2, R38, R2 ;  /* 0x0000000226027221 */ /* 0x000fe80000010000 */
[----:B------:R-:W-:Y:S01]  /*c2d0*/  FADD.FTZ R2, R32, R2 ;  /* 0x0000000220027221 */ /* 0x000fe20000010000 */
[C---:B-1----:R-:W-:Y:S03]  /*c2e0*/  HMMA.16816.F32.BF16 R52, R184.reuse, R4, R52 ;  /* 0x00000004b834723c */ /* 0x042fe60000041834 */
[----:B------:R-:W-:Y:S04]  /*c2f0*/  FADD.FTZ R2, R33, R2 ;  /* 0x0000000221027221 */ /* 0x000fe80000010000 */
[----:B------:R-:W-:Y:S01]  /*c300*/  FADD.FTZ R2, R34, R2 ;  /* 0x0000000222027221 */ /* 0x000fe20000010000 */
[C---:B------:R-:W-:Y:S01]  /*c310*/  HMMA.16816.F32.BF16 R56, R184.reuse, R6, R56 ;  /* 0x00000006b838723c */ /* 0x040fe20000041838 */
[----:B------:R-:W1:Y:S03]  /*c320*/  LDSM.16.MT88.4 R4, [R213+0xb900] ;  /* 0x00b90000d504783b */ /* 0x000e660000004200 */
[----:B------:R-:W-:Y:S04]  /*c330*/  FADD.FTZ R2, R35, R2 ;  /* 0x0000000223027221 */ /* 0x000fe80000010000 */
[C---:B---3--:R-:W-:Y:S04]  /*c340*/  HMMA.16816.F32.BF16 R60, R184.reuse, R8, R60 ;  /* 0x00000008b83c723c */ /* 0x048fe8000004183c */
[----:B------:R-:W-:Y:S04]  /*c350*/  FADD.FTZ R2, R28, R2 ;  /* 0x000000021c027221 */ /* 0x000fe80000010000 */
[C---:B------:R-:W-:Y:S01]  /*c360*/  HMMA.16816.F32.BF16 R64, R184.reuse, R10, R64 ;  /* 0x0000000ab840723c */ /* 0x040fe20000041840 */
[----:B------:R-:W3:Y:S03]  /*c370*/  LDSM.16.MT88.4 R8, [R214+0xb900] ;  /* 0x00b90000d608783b */ /* 0x000ee60000004200 */
[----:B------:R-:W-:Y:S04]  /*c380*/  FADD.FTZ R2, R29, R2 ;  /* 0x000000021d027221 */ /* 0x000fe80000010000 */
[C---:B------:R-:W-:Y:S04]  /*c390*/  HMMA.16816.F32.BF16 R68, R184.reuse, R12, R68 ;  /* 0x0000000cb844723c */ /* 0x040fe80000041844 */
[----:B------:R-:W-:Y:S04]  /*c3a0*/  FADD.FTZ R2, R30, R2 ;  /* 0x000000021e027221 */ /* 0x000fe80000010000 */
[C---:B------:R-:W-:Y:S01]  /*c3b0*/  HMMA.16816.F32.BF16 R72, R184.reuse, R14, R72 ;  /* 0x0000000eb848723c */ /* 0x040fe20000041848 */
[----:B------:R-:W4:Y:S03]  /*c3c0*/  LDSM.16.MT88.4 R12, [R216+0xb900] ;  /* 0x00b90000d80c783b */ /* 0x000f260000004200 */
[----:B------:R-:W-:Y:S04]  /*c3d0*/  FADD.FTZ R2, R31, R2 ;  /* 0x000000021f027221 */ /* 0x000fe80000010000 */
[C---:B------:R-:W-:Y:S04]  /*c3e0*/  HMMA.16816.F32.BF16 R76, R184.reuse, R16, R76 ;  /* 0x00000010b84c723c */ /* 0x040fe8000004184c */
        /* <DEDUP_REMOVED lines=11> */
[C---:B-1----:R-:W-:Y:S04]  /*c4a0*/  HMMA.16816.F32.BF16 R100, R184.reuse, R4, R100 ;  /* 0x00000004b864723c */ /* 0x042fe80000041864 */
[----:B------:R-:W-:Y:S04]  /*c4b0*/  FADD.FTZ R2, R204, R2 ;  /* 0x00000002cc027221 */ /* 0x000fe80000010000 */
[----:B------:R-:W-:Y:S01]  /*c4c0*/  FADD.FTZ R2, R203, R2 ;  /* 0x00000002cb027221 */ /* 0x000fe20000010000 */
[C---:B------:R-:W-:Y:S01]  /*c4d0*/  HMMA.16816.F32.BF16 R104, R184.reuse, R6, R104 ;  /* 0x00000006b868723c */ /* 0x040fe20000041868 */
[----:B------:R-:W1:Y:S07]  /*c4e0*/  LDSM.16.MT88.4 R4, [R215+0xb900] ;  /* 0x00b90000d704783b */ /* 0x000e6e0000004200 */
[C---:B---3--:R-:W-:Y:S08]  /*c4f0*/  HMMA.16816.F32.BF16 R108, R184.reuse, R8, R108 ;  /* 0x00000008b86c723c */ /* 0x048ff0000004186c */
[C---:B------:R-:W-:Y:S08]  /*c500*/  HMMA.16816.F32.BF16 R112, R184.reuse, R10, R112 ;  /* 0x0000000ab870723c */ /* 0x040ff00000041870 */
[C---:B----4-:R-:W-:Y:S08]  /*c510*/  HMMA.16816.F32.BF16 R116, R184.reuse, R12, R116 ;  /* 0x0000000cb874723c */ /* 0x050ff00000041874 */
[C---:B------:R-:W-:Y:S08]  /*c520*/  HMMA.16816.F32.BF16 R120, R184.reuse, R14, R120 ;  /* 0x0000000eb878723c */ /* 0x040ff00000041878 */
[C---:B-1----:R-:W-:Y:S08]  /*c530*/  HMMA.16816.F32.BF16 R124, R184.reuse, R4, R124 ;  /* 0x00000004b87c723c */ /* 0x042ff0000004187c */
[----:B------:R-:W-:Y:S04]  /*c540*/  HMMA.16816.F32.BF16 R128, R184, R6, R128 ;  /* 0x00000006b880723c */ /* 0x000fe80000041880 */
[----:B--2---:R-:W-:Y:S04]  /*c550*/  FFMA.FTZ R0, R0, R40, R41 ;  /* 0x0000002800007223 */ /* 0x004fe80000010029 */
[----:B------:R-:W-:Y:S04]  /*c560*/  FADD.FTZ R0, R43, R0 ;  /* 0x000000002b007221 */ /* 0x000fe80000010000 */
        /* <DEDUP_REMOVED lines=17> */
[----:B------:R-:W-:Y:S02]  /*c680*/  FADD.FTZ R4, R190, R0 ;  /* 0x00000000be047221 */ /* 0x000fe40000010000 */
[----:B------:R-:W-:Y:S02]  /*c690*/  FADD.FTZ R0, R196, R2 ;  /* 0x00000002c4007221 */ /* 0x000fe40000010000 */
[----:B------:R-:W-:Y:S02]  /*c6a0*/  FADD.FTZ R4, R189, R4 ;  /* 0x00000004bd047221 */ /* 0x000fe40000010000 */
[----:B------:R-:W-:Y:S02]  /*c6b0*/  FADD.FTZ R0, R195, R0 ;  /* 0x00000000c3007221 */ /* 0x000fe40000010000 */
[----:B------:R-:W-:Y:S02]  /*c6c0*/  FADD.FTZ R4, R188, R4 ;  /* 0x00000004bc047221 */ /* 0x000fe40000010000 */
[----:B------:R-:W-:Y:S02]  /*c6d0*/  FADD.FTZ R2, R194, R0 ;  /* 0x00000000c2027221 */ /* 0x000fe40000010000 */
[----:B------:R-:W-:Y:S02]  /*c6e0*/  FADD.FTZ R0, R135, R4 ;  /* 0x0000000487007221 */ /* 0x000fe40000010000 */
[----:B------:R-:W-:Y:S01]  /*c6f0*/  FADD.FTZ R2, R134, R2 ;  /* 0x0000000286027221 */ /* 0x000fe20000010000 */
[----:B------:R-:W-:Y:S01]  /*c700*/  MOV R134, R3 ;  /* 0x0000000300867202 */ /* 0x000fe20000000f00 */
[----:B------:R-:W-:Y:S01]  /*c710*/  FADD.FTZ R0, R133, R0 ;  /* 0x0000000085007221 */ /* 0x000fe20000010000 */
[----:B------:R-:W-:Y:S02]  /*c720*/  MOV R133, R132 ;  /* 0x0000008400857202 */ /* 0x000fe40000000f00 */
[----:B------:R1:W-:Y:S04]  /*c730*/  STL [R1], R2 ;  /* 0x0000000201007387 */ /* 0x0003e80000100800 */
[----:B------:R1:W-:Y:S01]  /*c740*/  STL [R1+0x4], R0 ;  /* 0x0000040001007387 */ /* 0x0003e20000100800 */
[----:B------:R-:W-:-:S05]  /*c750*/  @P0 BRA `(.L_x_1218) ;  /* 0xffffb22000000947 */ /* 0x000fca000383ffff */
.L_x_1217:
[----:B-1-3--:R-:W2:Y:S04]  /*c760*/  LDL.LU R0, [R1] ;  /* 0x0000000001007983 */ /* 0x00aea80000300800 */
        /* <DEDUP_REMOVED lines=8> */
[----:B------:R-:W1:Y:S01]  /*c7f0*/  SHFL.BFLY PT, R0, R6, 0x1, 0x1f ;  /* 0x0c201f0006007f89 */ /* 0x000e6200000e0000 */
[----:B------:R-:W-:-:S03]  /*c800*/  MOV R2, RZ ;  /* 0x000000ff00027202 */ /* 0x000fc60000000f00 */
[----:B------:R-:W2:Y:S01]  /*c810*/  SHFL.BFLY PT, R4, R7, 0x1, 0x1f ;  /* 0x0c201f0007047f89 */ /* 0x000ea200000e0000 */
[----:B-1----:R-:W-:Y:S01]  /*c820*/  FADD.FTZ R6, R6, R0 ;  /* 0x0000000006067221 */ /* 0x002fe20000010000 */
[----:B------:R-:W-:Y:S01]  /*c830*/  MOV R0, RZ ;  /* 0x000000ff00007202 */ /* 0x000fe20000000f00 */
[----:B--2---:R-:W-:-:S03]  /*c840*/  FADD.FTZ R7, R4, R7 ;  /* 0x0000000704077221 */ /* 0x004fc60000010000 */
[----:B------:R-:W-:Y:S02]  /*c850*/  FSETP.NE.FTZ.AND P1, PT, R6, RZ, PT ;  /* 0x000000ff0600720b */ /* 0x000fe40003f35000 */
[----:B------:R-:W-:-:S11]  /*c860*/  FSETP.NE.FTZ.AND P0, PT, R7, RZ, PT ;  /* 0x000000ff0700720b */ /* 0x000fd60003f15000 */
        /* <DEDUP_REMOVED lines=140> */
.L_x_1209:
        /* <DEDUP_REMOVED lines=311> */
.L_x_1221:
[----:B------:R-:W-:Y:S05]  /*e4a0*/  BSYNC B0 ;  /* 0x0000000000007941 */ /* 0x000fea0003800000 */
.L_x_1220:
        /* <DEDUP_REMOVED lines=195> */
.L_x_1219:
        /* <DEDUP_REMOVED lines=50> */
.L_x_1222:
        /* <DEDUP_REMOVED lines=16> */
.L_x_5203:


//--------------------- .text._ZN7cutlass13device_kernelIN5flash19enable_sm80_to_sm89INS1_16FlashAttnFwdSm80INS1_25CollectiveMainloopFwdSm80ILi8ELi1ELb0EN4cute5tupleIJNS5_1CILi128EEENS7_ILi64EEENS7_ILi256EEEEEELi256ENS_10bfloat16_tEfNS_4arch4Sm80ELb0ELb0ELb1ELb1ELb0ELb0ELb1ELb1EEENS1_21CollectiveEpilogueFwdINS6_IJS8_SA_S9_EEENS6_IJNS7_ILi1EEESI_SI_EEESC_SE_Li256ELb1ELb1ELb1ELb0EEENS1_36VarlenDynamicPersistentTileSchedulerILi128ELi64ELi256ELi256ELb1ELb1ELb0ELb0ELb1ELb1EEEEEEEEEvNT_6ParamsE --------------------------
	.section	.text._ZN7cutlass13device_kernelIN5flash19enable_sm80_to_sm89INS1_16FlashAttnFwdSm80INS1_25CollectiveMainloopFwdSm80ILi8ELi1ELb0EN4cute5tupleIJNS5_1CILi128EEENS7_ILi64EEENS7_ILi256EEEEEELi256ENS_10bfloat16_tEfNS_4arch4Sm80ELb0ELb0ELb1ELb1ELb0ELb0ELb1ELb1EEENS1_21CollectiveEpilogueFwdINS6_IJS8_SA_S9_EEENS6_IJNS7_ILi1EEESI_SI_EEESC_SE_Li256ELb1ELb1ELb1ELb0EEENS1_36VarlenDynamicPersistentTileSchedulerILi128ELi64ELi256ELi256ELb1ELb1ELb0ELb0ELb1ELb1EEEEEEEEEvNT_6ParamsE,"ax",@progbits
	.sectioninfo	@"SHI_REGISTERS=255"
	.align	128
.text._ZN7cutlass13device_kernelIN5flash19enable_sm80_to_sm89INS1_16FlashAttnFwdSm80INS1_25CollectiveMainloopFwdSm80ILi8ELi1ELb0EN4cute5tupleIJNS5_1CILi128EEENS7_ILi64EEENS7_ILi256EEEEEELi256ENS_10bfloat16_tEfNS_4arch4Sm80ELb0ELb0ELb1ELb1ELb0ELb0ELb1ELb1EEENS1_21CollectiveEpilogueFwdINS6_IJS8_SA_S9_EEENS6_IJNS7_ILi1EEESI_SI_EEESC_SE_Li256ELb1ELb1ELb1ELb0EEENS1_36VarlenDynamicPersistentTileSchedulerILi128ELi64ELi256ELi256ELb1ELb1ELb0ELb0ELb1ELb1EEEEEEEEEvNT_6ParamsE:
        .type           _ZN7cutlass13device_kernelIN5flash19enable_sm80_to_sm89INS1_16FlashAttnFwdSm80INS1_25CollectiveMainloopFwdSm80ILi8ELi1ELb0EN4cute5tupleIJNS5_1CILi128EEENS7_ILi64EEENS7_ILi256EEEEEELi256ENS_10bfloat16_tEfNS_4arch4Sm80ELb0ELb0ELb1ELb1ELb0ELb0ELb1ELb1EEENS1_21CollectiveEpilogueFwdINS6_IJS8_SA_S9_EEENS6_IJNS7_ILi1EEESI_SI_EEESC_SE_Li256ELb1ELb1ELb1ELb0EEENS1_36VarlenDynamicPersistentTileSchedulerILi128ELi64ELi256ELi256ELb1ELb1ELb0ELb0ELb1ELb1EEEEEEEEEvNT_6ParamsE,@function
        .size           _ZN7cutlass13device_kernelIN5flash19enable_sm80_to_sm89INS1_16FlashAttnFwdSm80INS1_25CollectiveMainloopFwdSm80ILi8ELi1ELb0EN4cute5tupleIJNS5_1CILi128EEENS7_ILi64EEENS7_ILi256EEEEEELi256ENS_10bfloat16_tEfNS_4arch4Sm80ELb0ELb0ELb1ELb1ELb0ELb0ELb1ELb1EEENS1_21CollectiveEpilogueFwdINS6_IJS8_SA_S9_EEENS6_IJNS7_ILi1EEESI_SI_EEESC_SE_Li256ELb1ELb1ELb1ELb0EEENS1_36VarlenDynamicPersistentTileSchedulerILi128ELi64ELi256ELi256ELb1ELb1ELb0ELb0ELb1ELb1EEEEEEEEEvNT_6ParamsE,(.L_x_5204 - _ZN7cutlass13device_kernelIN5flash19enable_sm80_to_sm89INS1_16FlashAttnFwdSm80INS1_25CollectiveMainloopFwdSm80ILi8ELi1ELb0EN4cute5tupleIJNS5_1CILi128EEENS7_ILi64EEENS7_ILi256EEEEEELi256ENS_10bfloat16_tEfNS_4arch4Sm80ELb0ELb0ELb1ELb1ELb0ELb0ELb1ELb1EEENS1_21CollectiveEpilogueFwdINS6_IJS8_SA_S9_EEENS6_IJNS7_ILi1EEESI_SI_EEESC_SE_Li256ELb1ELb1ELb1ELb0EEENS1_36VarlenDynamicPersistentTileSchedulerILi128ELi64ELi256ELi256ELb1ELb1ELb0ELb0ELb1ELb1EEEEEEEEEvNT_6ParamsE)
        .other          _ZN7cutlass13device_kernelIN5flash19enable_sm80_to_sm89INS1_16FlashAttnFwdSm80INS1_25CollectiveMainloopFwdSm80ILi8ELi1ELb0EN4cute5tupleIJNS5_1CILi128EEENS7_ILi64EEENS7_ILi256EEEEEELi256ENS_10bfloat16_tEfNS_4arch4Sm80ELb0ELb0ELb1ELb1ELb0ELb0ELb1ELb1EEENS1_21CollectiveEpilogueFwdINS6_IJS8_SA_S9_EEENS6_IJNS7_ILi1EEESI_SI_EEESC_SE_Li256ELb1ELb1ELb1ELb0EEENS1_36VarlenDynamicPersistentTileSchedulerILi128ELi64ELi256ELi256ELb1ELb1ELb0ELb0ELb1ELb1EEEEEEEEEvNT_6ParamsE,@"STO_CUDA_ENTRY STV_DEFAULT"
_ZN7cutlass13device_kernelIN5flash19enable_sm80_to_sm89INS1_16FlashAttnFwdSm80INS1_25CollectiveMainloopFwdSm80ILi8ELi1ELb0EN4cute5tupleIJNS5_1CILi128EEENS7_ILi64EEENS7_ILi256EEEEEELi256ENS_10bfloat16_tEfNS_4arch4Sm80ELb0ELb0ELb1ELb1ELb0ELb0ELb1ELb1EEENS1_21CollectiveEpilogueFwdINS6_IJS8_SA_S9_EEENS6_IJNS7_ILi1EEESI_SI_EEESC_SE_Li256ELb1ELb1ELb1ELb0EEENS1_36VarlenDynamicPersistentTileSchedulerILi128ELi64ELi256ELi256ELb1ELb1ELb0ELb0ELb1ELb1EEEEEEEEEvNT_6ParamsE:
        /* <DEDUP_REMOVED lines=54> */
.L_x_1228:
        /* <DEDUP_REMOVED lines=17> */
.L_x_1316:
        /* <DEDUP_REMOVED lines=16> */
.L_x_1317:
[----:B--2---:R-:W-:-:S05]  /*0570*/  IMAD R0, R0, c[0x0][0x538], RZ ;  /* 0x00014e0000007a24 */ /* 0x004fca00078e02ff */
[----:B------:R-:W-:-:S04]  /*0580*/  IADD3 R6, R0, R6, RZ ;  /* 0x0000000600067210 */ /* 0x000fc80007ffe0ff */
[----:B------:R-:W-:-:S13]  /*0590*/  ISETP.GT.AND P0, PT, R6, UR4, PT ;  /* 0x0000000406007c0c */ /* 0x000fda000bf04270 */
[----:B-1----:R-:W-:Y:S05]  /*05a0*/  @!P0 BRA `(.L_x_1228) ;  /* 0xfffffdb000008947 */ /* 0x002fea000383ffff */
.L_x_1224:
[----:B------:R-:W-:-:S05]  /*05b0*/  IADD3 R12, -R0, R6, RZ ;  /* 0x00000006000c7210 */ /* 0x000fca0007ffe1ff */
[----:B------:R-:W-:-:S05]  /*05c0*/  IMAD R0, R4, c[0x0][0x538], R12 ;  /* 0x00014e0004007a24 */ /* 0x000fca00078e020c */
[----:B------:R-:W-:Y:S01]  /*05d0*/  ISETP.GT.AND P0, PT, R0, UR4, PT ;  /* 0x0000000400007c0c */ /* 0x000fe2000bf04270 */
[----:B------:R-:W-:-:S12]  /*05e0*/  BRA.DIV ~URZ, `(.L_x_1229) ;  /* 0x0000f5927f007947 */ /* 0x000fd8000b800000 */
[----:B------:R-:W-:-:S04]  /*05f0*/  VOTE.ANY R6, PT, !P0 ;  /* 0x0000000000067806 */ /* 0x000fc800040e0100 */
.L_x_1318:
[----:B------:R1:W2:Y:S01]  /*0600*/  POPC R13, R6 ;  /* 0x00000006000d7309 */ /* 0x0002a20000000000 */
[----:B------:R-:W-:Y:S05]  /*0610*/  BRA.DIV ~URZ, `(.L_x_1230) ;  /* 0x0000f5b27f007947 */ /* 0x000fea000b800000 */
[----:B--2---:R-:W2:Y:S04]  /*0620*/  SHFL.IDX PT, R11, R8, R13, 0x1f ;  /* 0x00001f0d080b7589 */ /* 0x004ea800000e0000 */
[----:B------:R3:W4:Y:S02]  /*0630*/  SHFL.IDX PT, R10, R7, R13, 0x1f ;  /* 0x00001f0d070a7589 */ /* 0x00072400000e0000 */
[----:B---3--:R-:W-:Y:S02]  /*0640*/  MOV R7, RZ ;  /* 0x000000ff00077202 */ /* 0x008fe40000000f00 */
.L_x_1319:
[----:B--2-4-:R-:W-:Y:S01]  /*0650*/  ISETP.NE.AND P0, PT, R6, RZ, PT ;  /* 0x000000ff0600720c */ /* 0x014fe20003f05270 */
[----:B------:R-:W-:-:S12]  /*0660*/  BSSY B0, `(.L_x_1231) ;  /* 0x0000005000007945 */ /* 0x000fd80003800000 */
[----:B------:R-:W-:Y:S05]  /*0670*/  @!P0 BRA `(.L_x_1232) ;  /* 0x0000003000008947 */ /* 0x000fea0003800000 */
[----:B------:R-:W-:Y:S01]  /*0680*/  IADD3 R3, R13, -0x1, RZ ;  /* 0xffffffff0d037810 */ /* 0x000fe20007ffe0ff */
[----:B------:R-:W-:Y:S05]  /*0690*/  BRA.DIV ~URZ, `(.L_x_1233) ;  /* 0x0000f6127f007947 */ /* 0x000fea000b800000 */
[----:B------:R2:W3:Y:S02]  /*06a0*/  SHFL.IDX PT, R7, R4, R3, 0x1f ;  /* 0x00001f0304077589 */ /* 0x0004e400000e0000 */
.L_x_1232:
[----:B------:R-:W-:Y:S05]  /*06b0*/  BSYNC B0 ;  /* 0x0000000000007941 */ /* 0x000fea0003800000 */
.L_x_1231:
        /* <DEDUP_REMOVED lines=69> */
.L_x_1225:
[----:B------:R-:W-:Y:S01]  /*0b10*/  MOV R0, UR4 ;  /* 0x0000000400007c02 */ /* 0x000fe20008000f00 */
[----:B------:R-:W-:Y:S04]  /*0b20*/  STL [R1+0x24], RZ ;  /* 0x000024ff01007387 */ /* 0x000fe80000100800 */
[----:B------:R-:W-:Y:S04]  /*0b30*/  STL [R1+0x28], RZ ;  /* 0x000028ff01007387 */ /* 0x000fe80000100800 */
[----:B------:R1:W-:Y:S02]  /*0b40*/  STL [R1+0x20], R0 ;  /* 0x0000200001007387 */ /* 0x0003e40000100800 */
[----:B-1----:R-:W-:-:S05]  /*0b50*/  MOV R0, c[0x0][0x53c] ;  /* 0x00014f0000007a02 */ /* 0x002fca0000000f00 */
[----:B------:R1:W-:Y:S02]  /*0b60*/  STL [R1+0x2c], R0 ;  /* 0x00002c0001007387 */ /* 0x0003e40000100800 */
.L_x_1234:
        /* <DEDUP_REMOVED lines=8> */
.L_x_1223:
[----:B------:R-:W2:Y:S02]  /*0bf0*/  LDL R0, [R1+0x2c] ;  /* 0x00002c0001007983 */ /* 0x000ea40000100800 */
[----:B--2---:R-:W-:-:S13]  /*0c00*/  ISETP.GE.AND P0, PT, R0, c[0x0][0x53c], PT ;  /* 0x00014f0000007a0c */ /* 0x004fda0003f06270 */
[----:B------:R-:W-:Y:S05]  /*0c10*/  @P0 EXIT ;  /* 0x000000000000094d */ /* 0x000fea0003800000 */
[----:B------:R-:W2:Y:S02]  /*0c20*/  S2R R15, SR_TID.X ;  /* 0x00000000000f7919 */ /* 0x000ea40000002100 */
[----:B--2---:R-:W-:-:S04]  /*0c30*/  SHF.R.S32.HI R10, RZ, 0x1f, R15 ;  /* 0x0000001fff0a7819 */ /* 0x004fc8000001140f */
[CC--:B------:R-:W-:Y:S02]  /*0c40*/  LEA.HI R2, R10.reuse, R15.reuse, RZ, 0x4 ;  /* 0x0000000f0a027211 */ /* 0x0c0fe400078f20ff */
[----:B-1----:R-:W-:Y:S02]  /*0c50*/  LEA.HI R7, R10, R15, RZ, 0x3 ;  /* 0x0000000f0a077211 */ /* 0x002fe400078f18ff */
[----:B------:R-:W-:Y:S02]  /*0c60*/  SHF.R.S32.HI R3, RZ, 0x4, R2 ;  /* 0x00000004ff037819 */ /* 0x000fe40000011402 */
[----:B------:R-:W-:Y:S02]  /*0c70*/  LOP3.LUT R9, R7, 0xfffffff8, RZ, 0xc0, !PT ;  /* 0xfffffff807097812 */ /* 0x000fe400078ec0ff */
[----:B------:R-:W-:Y:S02]  /*0c80*/  LEA.HI R0, R2, R3, RZ, 0x1 ;  /* 0x0000000302007211 */ /* 0x000fe400078f08ff */
[----:B------:R-:W-:Y:S01]  /*0c90*/  SHF.R.S32.HI R17, RZ, 0x3, R7 ;  /* 0x00000003ff117819 */ /* 0x000fe20000011407 */
[----:B------:R-:W-:Y:S01]  /*0ca0*/  IMAD.IADD R9, R15, 0x1, -R9 ;  /* 0x000000010f097824 */ /* 0x000fe200078e0a09 */
[----:B------:R-:W-:-:S02]  /*0cb0*/  LOP3.LUT R0, R0, 0xfffffffe, RZ, 0xc0, !PT ;  /* 0xfffffffe00007812 */ /* 0x000fc400078ec0ff */
[----:B------:R-:W-:Y:S01]  /*0cc0*/  LEA.HI R11, R10, R15, RZ, 0x2 ;  /* 0x0000000f0a0b7211 */ /* 0x000fe200078f10ff */
[----:B------:R-:W-:Y:S02]  /*0cd0*/  IMAD.SHL.U32 R4, R17, 0x40, RZ ;  /* 0x0000004011047824 */ /* 0x000fe400078e00ff */
[----:B------:R-:W-:Y:S01]  /*0ce0*/  IMAD.IADD R13, R3, 0x1, -R0 ;  /* 0x00000001030d7824 */ /* 0x000fe200078e0a00 */
[----:B------:R-:W-:Y:S01]  /*0cf0*/  LOP3.LUT R0, R2, 0xfffffff0, RZ, 0xc0, !PT ;  /* 0xfffffff002007812 */ /* 0x000fe200078ec0ff */
[C---:B------:R-:W-:Y:S01]  /*0d00*/  IMAD.SHL.U32 R18, R9.reuse, 0x8, RZ ;  /* 0x0000000809127824 */ /* 0x040fe200078e00ff */
[--C-:B------:R-:W-:Y:S01]  /*0d10*/  SHF.R.S32.HI R8, RZ, 0x2, R11.reuse ;  /* 0x00000002ff087819 */ /* 0x100fe2000001140b */
[----:B------:R-:W-:Y:S01]  /*0d20*/  IMAD.SHL.U32 R6, R9, 0x40, RZ ;  /* 0x0000004009067824 */ /* 0x000fe200078e00ff */
[----:B------:R-:W-:Y:S01]  /*0d30*/  SHF.R.S32.HI R3, RZ, 0x1f, R11 ;  /* 0x0000001fff037819 */ /* 0x000fe2000001140b */
[----:B------:R-:W-:Y:S01]  /*0d40*/  IMAD.IADD R2, R15, 0x1, -R0 ;  /* 0x000000010f027824 */ /* 0x000fe200078e0a00 */
[----:B------:R-:W-:-:S02]  /*0d50*/  LOP3.LUT R0, R4, 0x1c0, RZ, 0xc0, !PT ;  /* 0x000001c004007812 */ /* 0x000fc400078ec0ff */
[----:B------:R-:W-:Y:S02]  /*0d60*/  LEA.HI R3, R3, R8, RZ, 0x3 ;  /* 0x0000000803037211 */ /* 0x000fe400078f18ff */
[----:B------:R-:W-:Y:S02]  /*0d70*/  SHF.R.S32.HI R12, RZ, 0x1f, R2 ;  /* 0x0000001fff0c7819 */ /* 0x000fe40000011402 */
[----:B------:R-:W-:Y:S02]  /*0d80*/  LOP3.LUT R4, R3, 0xfffffff8, RZ, 0xc0, !PT ;  /* 0xfffffff803047812 */ /* 0x000fe400078ec0ff */
[----:B------:R-:W-:Y:S02]  /*0d90*/  LOP3.LUT R5, R0, 0x38, R18, 0xf8, !PT ;  /* 0x0000003800057812 */ /* 0x000fe400078ef812 */
[----:B------:R-:W-:Y:S01]  /*0da0*/  SHF.R.U32.HI R3, RZ, 0x3, R0 ;  /* 0x00000003ff037819 */ /* 0x000fe20000011600 */
[----:B------:R-:W-:Y:S01]  /*0db0*/  IMAD.IADD R8, R8, 0x1, -R4 ;  /* 0x0000000108087824 */ /* 0x000fe200078e0a04 */
[----:B------:R-:W-:-:S02]  /*0dc0*/  LOP3.LUT R0, R6, 0x1c0, RZ, 0xc0, !PT ;  /* 0x000001c006007812 */ /* 0x000fc400078ec0ff */
[----:B------:R-:W-:Y:S02]  /*0dd0*/  LEA.HI R12, R12, R2, RZ, 0x3 ;  /* 0x000000020c0c7211 */ /* 0x000fe400078f18ff */
[----:B------:R-:W-:Y:S02]  /*0de0*/  LOP3.LUT R5, R5, R3, RZ, 0x3c, !PT ;  /* 0x0000000305057212 */ /* 0x000fe400078e3cff */
[----:B------:R-:W-:Y:S02]  /*0df0*/  LOP3.LUT R3, R0, 0x8, R7, 0xf8, !PT ;  /* 0x0000000800037812 */ /* 0x000fe400078ef807 */
[----:B------:R-:W-:Y:S02]  /*0e00*/  SHF.R.U32.HI R0, RZ, 0x3, R0 ;  /* 0x00000003ff007819 */ /* 0x000fe40000011600 */
[----:B------:R-:W-:Y:S02]  /*0e10*/  LEA.HI R7, R10, R15, RZ, 0x5 ;  /* 0x0000000f0a077211 */ /* 0x000fe400078f28ff */
[----:B------:R-:W-:-:S02]  /*0e20*/  LOP3.LUT R4, R12, 0xfffffff8, RZ, 0xc0, !PT ;  /* 0xfffffff80c047812 */ /* 0x000fc400078ec0ff */
[----:B------:R-:W-:Y:S02]  /*0e30*/  LEA.HI R6, R10, R15, RZ, 0x6 ;  /* 0x0000000f0a067211 */ /* 0x000fe400078f30ff */
[----:B------:R-:W-:Y:S01]  /*0e40*/  LOP3.LUT R14, R3, R0, RZ, 0x3c, !PT ;  /* 0x00000000030e7212 */ /* 0x000fe200078e3cff */
[----:B------:R-:W-:Y:S01]  /*0e50*/  IMAD.IADD R10, R2, 0x1, -R4 ;  /* 0x00000001020a7824 */ /* 0x000fe200078e0a04 */
[----:B------:R-:W-:Y:S01]  /*0e60*/  LOP3.LUT R0, R7, 0xffffffe0, RZ, 0xc0, !PT ;  /* 0xffffffe007007812 */ /* 0x000fe200078ec0ff */
[----:B------:R-:W-:Y:S01]  /*0e70*/  IMAD.SHL.U32 R4, R6, 0x8, RZ ;  /* 0x0000000806047824 */ /* 0x000fe200078e00ff */
[--C-:B------:R-:W-:Y:S02]  /*0e80*/  SHF.R.S32.HI R6, RZ, 0x5, R7.reuse ;  /* 0x00000005ff067819 */ /* 0x100fe40000011407 */
[----:B------:R-:W-:Y:S01]  /*0e90*/  SHF.R.S32.HI R2, RZ, 0x1f, R7 ;  /* 0x0000001fff027819 */ /* 0x000fe20000011407 */
[----:B------:R-:W-:Y:S01]  /*0ea0*/  IMAD.IADD R16, R15, 0x1, -R0 ;  /* 0x000000010f107824 */ /* 0x000fe200078e0a00 */
[----:B------:R-:W-:Y:S01]  /*0eb0*/  LOP3.LUT R3, R11, 0xfffffffc, RZ, 0xc0, !PT ;  /* 0xfffffffc0b037812 */ /* 0x000fe200078ec0ff */
[----:B------:R-:W-:Y:S01]  /*0ec0*/  IMAD.SHL.U32 R7, R13, 0x8, RZ ;  /* 0x000000080d077824 */ /* 0x000fe200078e00ff */
[----:B------:R-:W-:Y:S01]  /*0ed0*/  LEA.HI R0, R2, R6, RZ, 0x3 ;  /* 0x0000000602007211 */ /* 0x000fe200078f18ff */
[----:B------:R-:W-:Y:S01]  /*0ee0*/  IMAD.SHL.U32 R2, R10, 0x40, RZ ;  /* 0x000000400a027824 */ /* 0x000fe200078e00ff */
[----:B------:R-:W-:-:S02]  /*0ef0*/  SHF.R.S32.HI R11, RZ, 0x1f, R16 ;  /* 0x0000001fff0b7819 */ /* 0x000fc40000011410 */
[----:B------:R-:W-:Y:S02]  /*0f00*/  LOP3.LUT R0, R0, 0xffffff8, RZ, 0xc0, !PT ;  /* 0x0ffffff800007812 */ /* 0x000fe400078ec0ff */
[----:B------:R-:W-:Y:S02]  /*0f10*/  LEA.HI R11, R11, R16, RZ, 0x2 ;  /* 0x000000100b0b7211 */ /* 0x000fe400078f10ff */
[----:B------:R-:W-:Y:S02]  /*0f20*/  LOP3.LUT R2, R2, 0x1c0, RZ, 0xc0, !PT ;  /* 0x000001c002027812 */ /* 0x000fe400078ec0ff */
[----:B------:R-:W-:Y:S01]  /*0f30*/  LOP3.LUT R219, R5, 0x7ffffe00, R4, 0xf8, !PT ;  /* 0x7ffffe0005db7812 */ /* 0x000fe200078ef804 */
[----:B------:R-:W-:Y:S01]  /*0f40*/  IMAD.IADD R5, R15, 0x1, -R3 ;  /* 0x000000010f057824 */ /* 0x000fe200078e0a03 */
[----:B------:R-:W-:Y:S01]  /*0f50*/  LOP3.LUT R7, R2, 0x8, R7, 0xf8, !PT ;  /* 0x0000000802077812 */ /* 0x000fe200078ef807 */
[----:B------:R-:W-:Y:S01]  /*0f60*/  IMAD.IADD R3, R6, 0x1, -R0 ;  /* 0x0000000106037824 */ /* 0x000fe200078e0a00 */
[----:B------:R-:W-:Y:S01]  /*0f70*/  SHF.R.S32.HI R0, RZ, 0x2, R11 ;  /* 0x00000002ff007819 */ /* 0x000fe2000001140b */
[----:B------:R-:W-:Y:S01]  /*0f80*/  IMAD.SHL.U32 R219, R219, 0x2, RZ ;  /* 0x00000002dbdb7824 */ /* 0x000fe200078e00ff */
[----:B------:R-:W-:-:S02]  /*0f90*/  SHF.R.U32.HI R2, RZ, 0x3, R2 ;  /* 0x00000003ff027819 */ /* 0x000fc40000011602 */
[C---:B------:R-:W-:Y:S01]  /*0fa0*/  LOP3.LUT R4, R8.reuse, 0x1, RZ, 0xc0, !PT ;  /* 0x0000000108047812 */ /* 0x040fe200078ec0ff */
[----:B------:R-:W-:Y:S01]  /*0fb0*/  IMAD R15, R3, 0x10, R0 ;  /* 0x00000010030f7824 */ /* 0x000fe200078e0200 */
[----:B------:R-:W-:Y:S01]  /*0fc0*/  LOP3.LUT R7, R7, R2, RZ, 0x3c, !PT ;  /* 0x0000000207077212 */ /* 0x000fe200078e3cff */
[----:B------:R-:W-:Y:S01]  /*0fd0*/  IMAD.SHL.U32 R2, R8, 0x40, RZ ;  /* 0x0000004008027824 */ /* 0x000fe200078e00ff */
[----:B------:R-:W-:Y:S01]  /*0fe0*/  LEA.HI R0, R5, R5, RZ, 0x1 ;  /* 0x0000000505007211 */ /* 0x000fe200078f08ff */
[----:B------:R-:W-:Y:S01]  /*0ff0*/  IMAD.SHL.U32 R3, R12, 0x40, RZ ;  /* 0x000000400c037824 */ /* 0x000fe200078e00ff */
[----:B------:R-:W-:Y:S01]  /*1000*/  ISETP.NE.U32.AND P0, PT, R4, 0x1, PT ;  /* 0x000000010400780c */ /* 0x000fe20003f05070 */
[----:B------:R-:W-:Y:S01]  /*1010*/  IMAD.SHL.U32 R4, R6, 0x400, RZ ;  /* 0x0000040006047824 */ /* 0x000fe200078e00ff */
[----:B------:R-:W-:Y:S01]  /*1020*/  LOP3.LUT R0, R0, 0x1ffffffe, RZ, 0xc0, !PT ;  /* 0x1ffffffe00007812 */ /* 0x000fe200078ec0ff */
[----:B------:R-:W-:Y:S01]  /*1030*/  STL [R1+0xe4], R15 ;  /* 0x0000e40f01007387 */ /* 0x000fe20000100800 */
[----:B------:R-:W-:-:S02]  /*1040*/  LOP3.LUT R2, R2, 0x1c0, RZ, 0xc0, !PT ;  /* 0x000001c002027812 */ /* 0x000fc400078ec0ff */
[----:B------:R-:W-:Y:S01]  /*1050*/  LOP3.LUT R3, R3, 0xfffffe00, RZ, 0xc0, !PT ;  /* 0xfffffe0003037812 */ /* 0x000fe200078ec0ff */
[C---:B------:R-:W-:Y:S01]  /*1060*/  IMAD.IADD R12, R5.reuse, 0x1, -R0 ;  /* 0x00000001050c7824 */ /* 0x040fe200078e0a00 */
[----:B------:R-:W-:Y:S01]  /*1070*/  LEA.HI R2, R2, R2, RZ, 0x1d ;  /* 0x0000000202027211 */ /* 0x000fe200078fe8ff */
[----:B------:R-:W-:Y:S01]  /*1080*/  IMAD R5, R5, 0x2, R4 ;  /* 0x0000000205057824 */ /* 0x000fe200078e0204 */
[----:B------:R-:W-:Y:S01]  /*1090*/  R2P PR, R8, 0x6 ;  /* 0x0000000608007804 */ /* 0x000fe20000000000 */
[----:B------:R-:W-:Y:S01]  /*10a0*/  IMAD R0, R13, 0x200, R14 ;  /* 0x000002000d007824 */ /* 0x000fe200078e020e */
[-C--:B------:R-:W-:Y:S01]  /*10b0*/  IADD3 R4, R7, R3.reuse, R4 ;  /* 0x0000000307047210 */ /* 0x080fe20007ffe004 */
[----:B------:R-:W-:Y:S01]  /*10c0*/  IMAD.IADD R8, R5, 0x1, R2 ;  /* 0x0000000105087824 */ /* 0x000fe200078e0202 */
[----:B------:R-:W-:Y:S01]  /*10d0*/  LOP3.LUT R5, R7, R3, RZ, 0xfc, !PT ;  /* 0x0000000307057212 */ /* 0x000fe200078efcff */
[----:B------:R-:W-:Y:S01]  /*10e0*/  IMAD R3, R9, 0x20, R17 ;  /* 0x0000002009037824 */ /* 0x000fe200078e0211 */
[----:B------:R-:W-:Y:S01]  /*10f0*/  SHF.R.S32.HI R19, RZ, 0x1f, R18 ;  /* 0x0000001fff137819 */ /* 0x000fe20000011412 */
[----:B------:R-:W-:Y:S01]  /*1100*/  IMAD.MOV.U32 R13, RZ, RZ, 0x20 ;  /* 0x00000020ff0d7424 */ /* 0x000fe200078e00ff */
[----:B------:R-:W-:-:S02]  /*1110*/  IADD3 R7, R18, 0x40, RZ ;  /* 0x0000004012077810 */ /* 0x000fc40007ffe0ff */
[----:B------:R1:W-:Y:S01]  /*1120*/  STL [R1+0xa4], R3 ;  /* 0x0000a40301007387 */ /* 0x0003e20000100800 */
[C---:B------:R-:W-:Y:S02]  /*1130*/  IADD3 R6, R18.reuse, 0xc0, RZ ;  /* 0x000000c012067810 */ /* 0x040fe40007ffe0ff */
[C---:B------:R-:W-:Y:S01]  /*1140*/  LOP3.LUT P3, RZ, R9.reuse, 0x4, RZ, 0xc0, !PT ;  /* 0x0000000409ff7812 */ /* 0x040fe2000786c0ff */
[----:B------:R-:W-:Y:S01]  /*1150*/  STL.64 [R1], R18 ;  /* 0x0000001201007387 */ /* 0x000fe20000100a00 */
[----:B------:R-:W-:Y:S02]  /*1160*/  LOP3.LUT P4, RZ, R9, 0x2, RZ, 0xc0, !PT ;  /* 0x0000000209ff7812 */ /* 0x000fe4000788c0ff */
[----:B------:R-:W-:Y:S01]  /*1170*/  IADD3 R252, R18, 0x80, RZ ;  /* 0x0000008012fc7810 */ /* 0x000fe20007ffe0ff */
[----:B------:R2:W-:Y:S01]  /*1180*/  STL [R1+0x8], R7 ;  /* 0x0000080701007387 */ /* 0x0005e20000100800 */
[----:B------:R-:W-:Y:S02]  /*1190*/  SHF.R.S32.HI R9, RZ, 0x1f, R7 ;  /* 0x0000001fff097819 */ /* 0x000fe40000011407 */
[C---:B------:R-:W-:Y:S01]  /*11a0*/  LOP3.LUT P6, RZ, R10.reuse, 0x2, RZ, 0xc0, !PT ;  /* 0x000000020aff7812 */ /* 0x040fe200078cc0ff */
[----:B------:R3:W-:Y:S01]  /*11b0*/  STL [R1+0xc], R6 ;  /* 0x00000c0601007387 */ /* 0x0007e20000100800 */
[----:B------:R-:W-:Y:S01]  /*11c0*/  LOP3.LUT P5, RZ, R10, 0x4, RZ, 0xc0, !PT ;  /* 0x000000040aff7812 */ /* 0x000fe200078ac0ff */
[----:B------:R-:W-:Y:S01]  /*11d0*/  IMAD.MOV.U32 R10, RZ, RZ, 0x40 ;  /* 0x00000040ff0a7424 */ /* 0x000fe200078e00ff */
[----:B------:R-:W-:Y:S01]  /*11e0*/  LEA R192, R0, 0x8100, 0x1 ;  /* 0x0000810000c07811 */ /* 0x000fe200078e08ff */
[----:B------:R4:W-:Y:S01]  /*11f0*/  STL [R1+0x3c], R9 ;  /* 0x00003c0901007387 */ /* 0x0009e20000100800 */
[----:B------:R-:W-:-:S02]  /*1200*/  LEA R199, R4, 0x10100, 0x1 ;  /* 0x0001010004c77811 */ /* 0x000fc400078e08ff */
[C---:B------:R-:W-:Y:S02]  /*1210*/  SEL R2, R10.reuse, 0xffffffc0, !P3 ;  /* 0xffffffc00a027807 */ /* 0x040fe40005800000 */
[----:B------:R-:W-:Y:S02]  /*1220*/  SEL R0, R10, 0xffffffc0, !P5 ;  /* 0xffffffc00a007807 */ /* 0x000fe40006800000 */
[C---:B------:R-:W-:Y:S01]  /*1230*/  IADD3 R203, R192.reuse, 0x20, RZ ;  /* 0x00000020c0cb7810 */ /* 0x040fe20007ffe0ff */
[----:B------:R-:W-:Y:S01]  /*1240*/  IMAD.IADD R198, R192, 0x1, R2 ;  /* 0x00000001c0c67824 */ /* 0x000fe200078e0202 */
[----:B-1----:R-:W-:Y:S01]  /*1250*/  LOP3.LUT R3, R11, 0x7ffffffc, RZ, 0xc0, !PT ;  /* 0x7ffffffc0b037812 */ /* 0x002fe200078ec0ff */
[----:B------:R-:W-:Y:S01]  /*1260*/  IMAD R11, R12, 0x8, R15 ;  /* 0x000000080c0b7824 */ /* 0x000fe200078e020f */
[----:B------:R-:W-:Y:S01]  /*1270*/  @P4 IADD3 R203, R192, -0x20, RZ ;  /* 0xffffffe0c0cb4810 */ /* 0x000fe20007ffe0ff */
[----:B------:R-:W-:Y:S01]  /*1280*/  IMAD.IADD R202, R199, 0x1, R0 ;  /* 0x00000001c7ca7824 */ /* 0x000fe200078e0200 */
[----:B------:R-:W-:Y:S01]  /*1290*/  LEA R193, R5, 0x100, 0x1 ;  /* 0x0000010005c17811 */ /* 0x000fe200078e08ff */
[----:B------:R-:W-:Y:S01]  /*12a0*/  IMAD.IADD R3, R16, 0x1, -R3 ;  /* 0x0000000110037824 */ /* 0x000fe200078e0a03 */
[C---:B------:R-:W-:Y:S01]  /*12b0*/  IADD3 R218, R203.reuse, 0x800, RZ ;  /* 0x00000800cbda7810 */ /* 0x040fe20007ffe0ff */
[----:B------:R-:W-:Y:S01]  /*12c0*/  IMAD.IADD R195, R2, 0x1, R203 ;  /* 0x0000000102c37824 */ /* 0x000fe200078e02cb */
[----:B--2---:R-:W-:Y:S01]  /*12d0*/  SHF.R.S32.HI R7, RZ, 0x1f, R252 ;  /* 0x0000001fff077819 */ /* 0x004fe200000114fc */
[----:B------:R-:W-:Y:S01]  /*12e0*/  IMAD.IADD R197, R0, 0x1, R193 ;  /* 0x0000000100c57824 */ /* 0x000fe200078e02c1 */
[----:B------:R-:W-:-:S02]  /*12f0*/  IADD3 R217, R203, 0x1000, RZ ;  /* 0x00001000cbd97810 */ /* 0x000fc40007ffe0ff */
[----:B---3--:R-:W-:Y:S01]  /*1300*/  SHF.R.S32.HI R6, RZ, 0x1f, R6 ;  /* 0x0000001fff067819 */ /* 0x008fe20000011406 */
[----:B------:R1:W-:Y:S01]  /*1310*/  STL [R1+0x38], R7 ;  /* 0x0000380701007387 */ /* 0x0003e20000100800 */
[----:B------:R-:W-:Y:S01]  /*1320*/  IADD3 R216, R203, 0x1800, RZ ;  /* 0x00001800cbd87810 */ /* 0x000fe20007ffe0ff */
[----:B----4-:R-:W-:Y:S02]  /*1330*/  IMAD.SHL.U32 R9, R3, 0x2, RZ ;  /* 0x0000000203097824 */ /* 0x010fe400078e00ff */
[----:B------:R2:W-:Y:S01]  /*1340*/  STL [R1+0x34], R6 ;  /* 0x0000340601007387 */ /* 0x0005e20000100800 */
[----:B------:R-:W-:Y:S02]  /*1350*/  SEL R3, R13, 0xffffffe0, !P6 ;  /* 0xffffffe00d037807 */ /* 0x000fe40007000000 */
[----:B------:R-:W-:Y:S01]  /*1360*/  IADD3 R215, R203, 0x2000, RZ ;  /* 0x00002000cbd77810 */ /* 0x000fe20007ffe0ff */
[----:B------:R3:W-:Y:S01]  /*1370*/  STL [R1+0xe8], R11 ;  /* 0x0000e80b01007387 */ /* 0x0007e20000100800 */
[----:B------:R-:W-:Y:S01]  /*1380*/  IADD3 R23, R9, 0x90, RZ ;  /* 0x0000009009177810 */ /* 0x000fe20007ffe0ff */
[----:B------:R-:W-:Y:S01]  /*1390*/  IMAD.IADD R200, R199, 0x1, R3 ;  /* 0x00000001c7c87824 */ /* 0x000fe200078e0203 */
[C---:B------:R-:W-:Y:S01]  /*13a0*/  IADD3 R22, R9.reuse, 0x98, RZ ;  /* 0x0000009809167810 */ /* 0x040fe20007ffe0ff */
[----:B------:R-:W-:Y:S01]  /*13b0*/  STL [R1+0x10], R9 ;  /* 0x0000100901007387 */ /* 0x000fe20000100800 */
[----:B------:R-:W-:Y:S01]  /*13c0*/  IADD3 R21, R9, 0xa0, RZ ;  /* 0x000000a009157810 */ /* 0x000fe20007ffe0ff */
[----:B------:R-:W-:Y:S01]  /*13d0*/  IMAD.IADD R194, R3, 0x1, R193 ;  /* 0x0000000103c27824 */ /* 0x000fe200078e02c1 */
[C---:B------:R-:W-:Y:S01]  /*13e0*/  IADD3 R20, R9.reuse, 0xa8, RZ ;  /* 0x000000a809147810 */ /* 0x040fe20007ffe0ff */
[----:B------:R-:W-:Y:S01]  /*13f0*/  IMAD.IADD R201, R200, 0x1, R0 ;  /* 0x00000001c8c97824 */ /* 0x000fe200078e0200 */
[C---:B------:R-:W-:Y:S01]  /*1400*/  IADD3 R19, R9.reuse, 0xb0, RZ ;  /* 0x000000b009137810 */ /* 0x040fe20007ffe0ff */
[----:B------:R-:W-:Y:S01]  /*1410*/  IMAD.IADD R196, R0, 0x1, R194 ;  /* 0x0000000100c47824 */ /* 0x000fe200078e02c2 */
[----:B------:R-:W-:-:S02]  /*1420*/  IADD3 R18, R9, 0xb8, RZ ;  /* 0x000000b809127810 */ /* 0x000fc40007ffe0ff */
[C---:B------:R-:W-:Y:S02]  /*1430*/  IADD3 R17, R9.reuse, 0xc0, RZ ;  /* 0x000000c009117810 */ /* 0x040fe40007ffe0ff */
[C---:B------:R-:W-:Y:S02]  /*1440*/  IADD3 R16, R9.reuse, 0xc8, RZ ;  /* 0x000000c809107810 */ /* 0x040fe40007ffe0ff */
[----:B------:R-:W-:Y:S02]  /*1450*/  IADD3 R15, R9, 0xd0, RZ ;  /* 0x000000d0090f7810 */ /* 0x000fe40007ffe0ff */
[----:B-1----:R-:W-:Y:S02]  /*1460*/  SEL R7, R13, 0xffffffe0, !P1 ;  /* 0xffffffe00d077807 */ /* 0x002fe40004800000 */
[----:B--2---:R-:W-:Y:S02]  /*1470*/  SEL R6, R10, 0xffffffc0, !P2 ;  /* 0xffffffc00a067807 */ /* 0x004fe40005000000 */
[----:B------:R-:W-:-:S02]  /*1480*/  IADD3 R10, R9, 0x10, RZ ;  /* 0x00000010090a7810 */ /* 0x000fc40007ffe0ff */
[C---:B---3--:R-:W-:Y:S02]  /*1490*/  IADD3 R11, R9.reuse, 0x8, RZ ;  /* 0x00000008090b7810 */ /* 0x048fe40007ffe0ff */
[C---:B------:R-:W-:Y:S02]  /*14a0*/  IADD3 R14, R9.reuse, 0xd8, RZ ;  /* 0x000000d8090e7810 */ /* 0x040fe40007ffe0ff */
[C---:B------:R-:W-:Y:S01]  /*14b0*/  IADD3 R13, R9.reuse, 0xe0, RZ ;  /* 0x000000e0090d7810 */ /* 0x040fe20007ffe0ff */
[----:B------:R1:W-:Y:S01]  /*14c0*/  STL [R1+0x64], R11 ;  /* 0x0000640b01007387 */ /* 0x0003e20000100800 */
[----:B------:R-:W-:Y:S02]  /*14d0*/  IADD3 R12, R9, 0xe8, RZ ;  /* 0x000000e8090c7810 */ /* 0x000fe40007ffe0ff */
[C---:B------:R-:W-:Y:S01]  /*14e0*/  IADD3 R214, R203.reuse, 0x2800, RZ ;  /* 0x00002800cbd67810 */ /* 0x040fe20007ffe0ff */
[----:B------:R2:W-:Y:S01]  /*14f0*/  STL [R1+0x60], R10 ;  /* 0x0000600a01007387 */ /* 0x0005e20000100800 */
[----:B------:R-:W-:-:S02]  /*1500*/  IADD3 R213, R203, 0x3000, RZ ;  /* 0x00003000cbd57810 */ /* 0x000fc40007ffe0ff */
[C---:B------:R-:W-:Y:S01]  /*1510*/  IADD3 R212, R203.reuse, 0x3800, RZ ;  /* 0x00003800cbd47810 */ /* 0x040fe20007ffe0ff */
[----:B------:R-:W-:Y:S01]  /*1520*/  STL [R1+0xa0], R23 ;  /* 0x0000a01701007387 */ /* 0x000fe20000100800 */
[C---:B------:R-:W-:Y:S02]  /*1530*/  IADD3 R211, R203.reuse, 0x4000, RZ ;  /* 0x00004000cbd37810 */ /* 0x040fe40007ffe0ff */
[C---:B------:R-:W-:Y:S01]  /*1540*/  IADD3 R210, R203.reuse, 0x4800, RZ ;  /* 0x00004800cbd27810 */ /* 0x040fe20007ffe0ff */
[----:B------:R3:W-:Y:S01]  /*1550*/  STL [R1+0x9c], R22 ;  /* 0x00009c1601007387 */ /* 0x0007e20000100800 */
[C---:B------:R-:W-:Y:S02]  /*1560*/  IADD3 R209, R203.reuse, 0x5000, RZ ;  /* 0x00005000cbd17810 */ /* 0x040fe40007ffe0ff */
[C---:B------:R-:W-:Y:S01]  /*1570*/  IADD3 R208, R203.reuse, 0x5800, RZ ;  /* 0x00005800cbd07810 */ /* 0x040fe20007ffe0ff */
[----:B------:R4:W-:Y:S01]  /*1580*/  STL [R1+0x98], R21 ;  /* 0x0000981501007387 */ /* 0x0009e20000100800 */
[----:B------:R-:W-:-:S02]  /*1590*/  IADD3 R207, R203, 0x6000, RZ ;  /* 0x00006000cbcf7810 */ /* 0x000fc40007ffe0ff */
[C---:B------:R-:W-:Y:S01]  /*15a0*/  IADD3 R206, R203.reuse, 0x6800, RZ ;  /* 0x00006800cbce7810 */ /* 0x040fe20007ffe0ff */
[----:B------:R-:W-:Y:S01]  /*15b0*/  STL [R1+0x94], R20 ;  /* 0x0000941401007387 */ /* 0x000fe20000100800 */
[C---:B------:R-:W-:Y:S02]  /*15c0*/  IADD3 R205, R203.reuse, 0x7000, RZ ;  /* 0x00007000cbcd7810 */ /* 0x040fe40007ffe0ff */
[----:B------:R-:W-:Y:S01]  /*15d0*/  IADD3 R204, R203, 0x7800, RZ ;  /* 0x00007800cbcc7810 */ /* 0x000fe20007ffe0ff */
[----:B------:R5:W-:Y:S01]  /*15e0*/  STL [R1+0x90], R19 ;  /* 0x0000901301007387 */ /* 0x000be20000100800 */
[C---:B-1----:R-:W-:Y:S02]  /*15f0*/  IADD3 R11, R9.reuse, 0xf0, RZ ;  /* 0x000000f0090b7810 */ /* 0x042fe40007ffe0ff */
[----:B------:R-:W-:Y:S01]  /*1600*/  IADD3 R9, R9, 0xf8, RZ ;  /* 0x000000f809097810 */ /* 0x000fe20007ffe0ff */
[----:B------:R1:W-:Y:S01]  /*1610*/  STL [R1+0x8c], R18 ;  /* 0x00008c1201007387 */ /* 0x0003e20000100800 */
[----:B--2---:R-:W-:-:S02]  /*1620*/  LEA R10, R8, 0x80, 0x1 ;  /* 0x00000080080a7811 */ /* 0x004fc400078e08ff */
[----:B------:R-:W-:Y:S01]  /*1630*/  SHF.R.S32.HI R8, RZ, 0x1f, R23 ;  /* 0x0000001fff087819 */ /* 0x000fe20000011417 */
[----:B------:R-:W-:Y:S04]  /*1640*/  STL [R1+0x88], R17 ;  /* 0x0000881101007387 */ /* 0x000fe80000100800 */
[----:B------:R2:W-:Y:S01]  /*1650*/  STL [R1+0x84], R16 ;  /* 0x0000841001007387 */ /* 0x0005e20000100800 */
[----:B---3--:R-:W-:-:S03]  /*1660*/  SHF.R.S32.HI R22, RZ, 0x1f, R22 ;  /* 0x0000001fff167819 */ /* 0x008fc60000011416 */
[----:B------:R3:W-:Y:S01]  /*1670*/  STL [R1+0x80], R15 ;  /* 0x0000800f01007387 */ /* 0x0007e20000100800 */
[----:B----4-:R-:W-:-:S03]  /*1680*/  SHF.R.S32.HI R21, RZ, 0x1f, R21 ;  /* 0x0000001fff157819 */ /* 0x010fc60000011415 */
[----:B------:R-:W-:Y:S04]  /*1690*/  STL [R1+0x7c], R14 ;  /* 0x00007c0e01007387 */ /* 0x000fe80000100800 */
[----:B------:R4:W-:Y:S01]  /*16a0*/  STL [R1+0x78], R13 ;  /* 0x0000780d01007387 */ /* 0x0009e20000100800 */
[----:B-----5:R-:W-:-:S03]  /*16b0*/  SHF.R.S32.HI R19, RZ, 0x1f, R19 ;  /* 0x0000001fff137819 */ /* 0x020fc60000011413 */
[----:B------:R5:W-:Y:S01]  /*16c0*/  STL [R1+0x74], R12 ;  /* 0x0000740c01007387 */ /* 0x000be20000100800 */
[----:B-1----:R-:W-:-:S03]  /*16d0*/  SHF.R.S32.HI R18, RZ, 0x1f, R18 ;  /* 0x0000001fff127819 */ /* 0x002fc60000011412 */
[----:B------:R-:W-:Y:S04]  /*16e0*/  STL [R1+0x70], R11 ;  /* 0x0000700b01007387 */ /* 0x000fe80000100800 */
[----:B------:R1:W-:Y:S01]  /*16f0*/  STL [R1+0x6c], R9 ;  /* 0x00006c0901007387 */ /* 0x0003e20000100800 */
[----:B--2---:R-:W-:-:S03]  /*1700*/  SHF.R.S32.HI R16, RZ, 0x1f, R16 ;  /* 0x0000001fff107819 */ /* 0x004fc60000011410 */
[----:B------:R-:W-:Y:S01]  /*1710*/  STL [R1+0x40], R10 ;  /* 0x0000400a01007387 */ /* 0x000fe20000100800 */
[----:B---3--:R-:W-:-:S03]  /*1720*/  SHF.R.S32.HI R15, RZ, 0x1f, R15 ;  /* 0x0000001fff0f7819 */ /* 0x008fc6000001140f */
[----:B------:R2:W-:Y:S04]  /*1730*/  STL [R1+0xdc], R8 ;  /* 0x0000dc0801007387 */ /* 0x0005e80000100800 */
[----:B------:R-:W-:Y:S01]  /*1740*/  STL [R1+0xd8], R22 ;  /* 0x0000d81601007387 */ /* 0x000fe20000100800 */
[----:B----4-:R-:W-:-:S03]  /*1750*/  SHF.R.S32.HI R13, RZ, 0x1f, R13 ;  /* 0x0000001fff0d7819 */ /* 0x010fc6000001140d */
[----:B------:R-:W-:Y:S01]  /*1760*/  STL [R1+0xd4], R21 ;  /* 0x0000d41501007387 */ /* 0x000fe20000100800 */
[----:B-----5:R-:W-:Y:S02]  /*1770*/  SHF.R.S32.HI R12, RZ, 0x1f, R12 ;  /* 0x0000001fff0c7819 */ /* 0x020fe4000001140c */
[----:B-1----:R-:W-:Y:S02]  /*1780*/  SHF.R.S32.HI R9, RZ, 0x1f, R9 ;  /* 0x0000001fff097819 */ /* 0x002fe40000011409 */
[----:B--2---:R-:W-:-:S05]  /*1790*/  SHF.R.S32.HI R8, RZ, 0x1f, R20 ;  /* 0x0000001fff087819 */ /* 0x004fca0000011414 */
[----:B------:R1:W-:Y:S04]  /*17a0*/  STL [R1+0xd0], R8 ;  /* 0x0000d00801007387 */ /* 0x0003e80000100800 */
[----:B------:R-:W-:Y:S04]  /*17b0*/  STL [R1+0xcc], R19 ;  /* 0x0000cc1301007387 */ /* 0x000fe80000100800 */
[----:B------:R-:W-:Y:S01]  /*17c0*/  STL [R1+0xc8], R18 ;  /* 0x0000c81201007387 */ /* 0x000fe20000100800 */
[----:B-1----:R-:W-:-:S05]  /*17d0*/  SHF.R.S32.HI R8, RZ, 0x1f, R17 ;  /* 0x0000001fff087819 */ /* 0x002fca0000011411 */
[----:B------:R1:W-:Y:S04]  /*17e0*/  STL [R1+0xc4], R8 ;  /* 0x0000c40801007387 */ /* 0x0003e80000100800 */
[----:B------:R-:W-:Y:S04]  /*17f0*/  STL [R1+0xc0], R16 ;  /* 0x0000c01001007387 */ /* 0x000fe80000100800 */
[----:B------:R-:W-:Y:S01]  /*1800*/  STL [R1+0xbc], R15 ;  /* 0x0000bc0f01007387 */ /* 0x000fe20000100800 */
[----:B-1----:R-:W-:-:S05]  /*1810*/  SHF.R.S32.HI R8, RZ, 0x1f, R14 ;  /* 0x0000001fff087819 */ /* 0x002fca000001140e */
[----:B------:R1:W-:Y:S04]  /*1820*/  STL [R1+0xb8], R8 ;  /* 0x0000b80801007387 */ /* 0x0003e80000100800 */
[----:B------:R-:W-:Y:S04]  /*1830*/  STL [R1+0xb4], R13 ;  /* 0x0000b40d01007387 */ /* 0x000fe80000100800 */
[----:B------:R-:W-:Y:S01]  /*1840*/  STL [R1+0xb0], R12 ;  /* 0x0000b00c01007387 */ /* 0x000fe20000100800 */
[----:B-1----:R-:W-:Y:S01]  /*1850*/  SHF.R.S32.HI R8, RZ, 0x1f, R11 ;  /* 0x0000001fff087819 */ /* 0x002fe2000001140b */
[----:B------:R-:W-:-:S04]  /*1860*/  IMAD.IADD R11, R10, 0x1, R6 ;  /* 0x000000010a0b7824 */ /* 0x000fc800078e0206 */
[----:B------:R1:W-:Y:S04]  /*1870*/  STL [R1+0xac], R8 ;  /* 0x0000ac0801007387 */ /* 0x0003e80000100800 */
[----:B------:R2:W-:Y:S04]  /*1880*/  STL [R1+0xa8], R9 ;  /* 0x0000a80901007387 */ /* 0x0005e80000100800 */
[----:B------:R-:W-:Y:S01]  /*1890*/  STL [R1+0x5c], R11 ;  /* 0x00005c0b01007387 */ /* 0x000fe20000100800 */
[C---:B-1----:R-:W-:Y:S02]  /*18a0*/  IADD3 R8, R10.reuse, -0x10, RZ ;  /* 0xfffffff00a087810 */ /* 0x042fe40007ffe0ff */
[C---:B------:R-:W-:Y:S01]  /*18b0*/  @P0 IADD3 R8, R10.reuse, 0x10, RZ ;  /* 0x000000100a080810 */ /* 0x040fe20007ffe0ff */
[----:B--2---:R-:W-:-:S04]  /*18c0*/  IMAD.IADD R9, R10, 0x1, R7 ;  /* 0x000000010a097824 */ /* 0x004fc800078e0207 */
[----:B------:R-:W-:Y:S02]  /*18d0*/  IMAD.IADD R4, R6, 0x1, R8 ;  /* 0x0000000106047824 */ /* 0x000fe400078e0208 */
[----:B------:R-:W-:Y:S01]  /*18e0*/  IMAD.IADD R2, R9, 0x1, R6 ;  /* 0x0000000109027824 */ /* 0x000fe200078e0206 */
[----:B------:R-:W-:Y:S04]  /*18f0*/  STL [R1+0x4c], R9 ;  /* 0x00004c0901007387 */ /* 0x000fe80000100800 */
[----:B------:R1:W-:Y:S04]  /*1900*/  STL [R1+0x58], R2 ;  /* 0x0000580201007387 */ /* 0x0003e80000100800 */
[----:B------:R-:W-:Y:S04]  /*1910*/  STL [R1+0x44], R8 ;  /* 0x0000440801007387 */ /* 0x000fe80000100800 */
[----:B------:R-:W-:Y:S01]  /*1920*/  STL [R1+0x54], R4 ;  /* 0x0000540401007387 */ /* 0x000fe20000100800 */
[----:B-1----:R-:W-:-:S05]  /*1930*/  IMAD.IADD R2, R7, 0x1, R8 ;  /* 0x0000000107027824 */ /* 0x002fca00078e0208 */
[----:B------:R1:W-:Y:S02]  /*1940*/  STL [R1+0x48], R2 ;  /* 0x0000480201007387 */ /* 0x0003e40000100800 */
[----:B-1----:R-:W-:-:S05]  /*1950*/  IMAD.IADD R2, R2, 0x1, R6 ;  /* 0x0000000102027824 */ /* 0x002fca00078e0206 */
[----:B------:R1:W-:Y:S02]  /*1960*/  STL [R1+0x50], R2 ;  /* 0x0000500201007387 */ /* 0x0003e40000100800 */
.L_x_1315:
[----:B------:R-:W2:Y:S01]  /*1970*/  LDL R0, [R1+0x2c] ;  /* 0x00002c0001007983 */ /* 0x000ea20000100800 */
[----:B------:R-:W-:Y:S01]  /*1980*/  IMAD.MOV.U32 R13, RZ, RZ, 0x4 ;  /* 0x00000004ff0d7424 */ /* 0x000fe200078e00ff */
[----:B------:R-:W-:Y:S02]  /*1990*/  ISETP.NE.U32.AND P0, PT, RZ, c[0x0][0x370], PT ;  /* 0x0000dc00ff007a0c */ /* 0x000fe40003f05070 */
[----:B------:R-:W3:Y:S02]  /*19a0*/  LDL R11, [R1+0x28] ;  /* 0x00002800010b7983 */ /* 0x000ee40000100800 */
[----:B------:R-:W-:Y:S01]  /*19b0*/  ISETP.NE.AND.EX P0, PT, RZ, c[0x0][0x374], PT, P0 ;  /* 0x0000dd00ff007a0c */ /* 0x000fe20003f05300 */
[----:B-12---:R-:W-:-:S05]  /*19c0*/  IMAD.WIDE R2, R0, R13, c[0x0][0x588] ;  /* 0x0001620000027625 */ /* 0x006fca00078e020d */
[----:B------:R-:W2:Y:S01]  /*19d0*/  LDG.E R114, [R2.64] ;  /* 0x0000000602727981 */ /* 0x000ea2000c1e1900 */
[----:B------:R-:W-:Y:S01]  /*19e0*/  ISETP.NE.U32.AND P5, PT, RZ, c[0x0][0x360], PT ;  /* 0x0000d800ff007a0c */ /* 0x000fe20003fa5070 */
[----:B------:R-:W-:Y:S01]  /*19f0*/  CS2R R6, SRZ ;  /* 0x0000000000067805 */ /* 0x000fe2000001ff00 */
        /* <DEDUP_REMOVED lines=9> */
[----:B------:R-:W-:Y:S02]  /*1a90*/  @P0 LEA.HI.X R3, R114, c[0x0][0x374], R115, 0x2, P1 ;  /* 0x0000dd0072030a11 */ /* 0x000fe400008f1473 */
[----:B------:R-:W-:-:S03]  /*1aa0*/  ISETP.NE.U32.AND P1, PT, RZ, c[0x0][0x350], PT ;  /* 0x0000d400ff007a0c */ /* 0x000fc60003f25070 */
[----:B------:R2:W5:Y:S01]  /*1ab0*/  @P0 LDG.E R7, [R2.64] ;  /* 0x0000000602070981 */ /* 0x000562000c1e1900 */
[----:B------:R-:W-:Y:S02]  /*1ac0*/  ISETP.NE.AND.EX P1, PT, RZ, c[0x0][0x354], PT, P1 ;  /* 0x0000d500ff007a0c */ /* 0x000fe40003f25310 */
[C---:B------:R-:W-:Y:S02]  /*1ad0*/  @P5 LEA R8, P0, R114.reuse, c[0x0][0x360], 0x2 ;  /* 0x0000d80072085a11 */ /* 0x040fe400078010ff */
[C-C-:B------:R-:W-:Y:S02]  /*1ae0*/  LEA.HI.X R5, R114.reuse, c[0x0][0x34c], R115.reuse, 0x2, P4 ;  /* 0x0000d30072057a11 */ /* 0x140fe400020f1473 */
[----:B------:R-:W-:-:S03]  /*1af0*/  @P5 LEA.HI.X R9, R114, c[0x0][0x364], R115, 0x2, P0 ;  /* 0x0000d90072095a11 */ /* 0x000fc600000f1473 */
[----:B------:R1:W5:Y:S04]  /*1b00*/  @P2 LDG.E R6, [R4.64] ;  /* 0x0000000604062981 */ /* 0x000368000c1e1900 */
[----:B------:R1:W5:Y:S01]  /*1b10*/  @P5 LDG.E R18, [R8.64] ;  /* 0x0000000608125981 */ /* 0x000362000c1e1900 */
[----:B--2---:R-:W-:-:S04]  /*1b20*/  LEA R2, P3, R114, c[0x0][0x350], 0x2 ;  /* 0x0000d40072027a11 */ /* 0x004fc800078610ff */
[----:B------:R-:W-:-:S05]  /*1b30*/  LEA.HI.X R3, R114, c[0x0][0x354], R115, 0x2, P3 ;  /* 0x0000d50072037a11 */ /* 0x000fca00018f1473 */
[----:B------:R1:W5:Y:S01]  /*1b40*/  @P1 LDG.E R10, [R2.64] ;  /* 0x00000006020a1981 */ /* 0x000362000c1e1900 */
[----:B---3--:R-:W-:-:S05]  /*1b50*/  LOP3.LUT R107, R11, 0xffff, RZ, 0xc0, !PT ;  /* 0x0000ffff0b6b7812 */ /* 0x008fca00078ec0ff */
[----:B------:R1:W-:Y:S01]  /*1b60*/  STL [R1+0x1c], R107 ;  /* 0x00001c6b01007387 */ /* 0x0003e20000100800 */
[----:B------:R-:W-:Y:S01]  /*1b70*/  YIELD ;  /* 0x0000000000007946 */ /* 0x000fe20003800000 */
[----:B------:R-:W-:Y:S05]  /*1b80*/  @P5 BRA `(.L_x_1235) ;  /* 0x0000005000005947 */ /* 0x000fea0003800000 */
[----:B-----5:R-:W-:Y:S01]  /*1b90*/  MOV R18, c[0x0][0x168] ;  /* 0x00005a0000127a02 */ /* 0x020fe20000000f00 */
[----:B------:R-:W-:Y:S05]  /*1ba0*/  @!P2 BRA `(.L_x_1235) ;  /* 0x000000300000a947 */ /* 0x000fea0003800000 */
[----:B-1----:R-:W2:Y:S04]  /*1bb0*/  LDG.E R8, [R4.64] ;  /* 0x0000000604087981 */ /* 0x002ea8000c1e1900 */
[----:B------:R-:W2:Y:S02]  /*1bc0*/  LDG.E R0, [R4.64+0x4] ;  /* 0x0000040604007981 */ /* 0x000ea4000c1e1900 */
[----:B--2---:R-:W-:Y:S02]  /*1bd0*/  IADD3 R18, -R8, R0, RZ ;  /* 0x0000000008127210 */ /* 0x004fe40007ffe1ff */
.L_x_1235:
[----:B------:R-:W-:-:S04]  /*1be0*/  ISETP.NE.U32.AND P0, PT, RZ, c[0x0][0x368], PT ;  /* 0x0000da00ff007a0c */ /* 0x000fc80003f05070 */
[----:B------:R-:W-:-:S13]  /*1bf0*/  ISETP.NE.AND.EX P0, PT, RZ, c[0x0][0x36c], PT, P0 ;  /* 0x0000db00ff007a0c */ /* 0x000fda0003f05300 */
[----:B------:R-:W-:Y:S05]  /*1c00*/  @!P0 BRA `(.L_x_1236) ;  /* 0x0000004000008947 */ /* 0x000fea0003800000 */
[----:B-1----:R-:W-:-:S04]  /*1c10*/  LEA R2, P0, R114, c[0x0][0x368], 0x2 ;  /* 0x0000da0072027a11 */ /* 0x002fc800078010ff */
[----:B------:R-:W-:-:S05]  /*1c20*/  LEA.HI.X R3, R114, c[0x0][0x36c], R115, 0x2, P0 ;  /* 0x0000db0072037a11 */ /* 0x000fca00000f1473 */
[----:B------:R1:W5:Y:S01]  /*1c30*/  LDG.E R0, [R2.64] ;  /* 0x0000000602007981 */ /* 0x000362000c1e1900 */
[----:B------:R-:W-:Y:S05]  /*1c40*/  BRA `(.L_x_1237) ;  /* 0x0000005000007947 */ /* 0x000fea0003800000 */
.L_x_1236:
[----:B------:R-:W-:Y:S01]  /*1c50*/  MOV R0, c[0x0][0x1d0] ;  /* 0x0000740000007a02 */ /* 0x000fe20000000f00 */
[----:B------:R-:W-:Y:S05]  /*1c60*/  @!P1 BRA `(.L_x_1237) ;  /* 0x0000003000009947 */ /* 0x000fea0003800000 */
[----:B-1----:R-:W2:Y:S04]  /*1c70*/  LDG.E R4, [R2.64] ;  /* 0x0000000602047981 */ /* 0x002ea8000c1e1900 */
[----:B------:R-:W2:Y:S02]  /*1c80*/  LDG.E R0, [R2.64+0x4] ;  /* 0x0000040602007981 */ /* 0x000ea4000c1e1900 */
[----:B--2---:R-:W-:-:S04]  /*1c90*/  IADD3 R0, -R4, R0, RZ ;  /* 0x0000000004007210 */ /* 0x004fc80007ffe1ff */
.L_x_1237:
[C---:B-1----:R-:W-:Y:S01]  /*1ca0*/  LOP3.LUT R2, R11.reuse, 0xff000000, RZ, 0xc0, !PT ;  /* 0xff0000000b027812 */ /* 0x042fe200078ec0ff */
[--C-:B-----5:R-:W-:Y:S01]  /*1cb0*/  IMAD.IADD R19, R0, 0x1, -R7.reuse ;  /* 0x0000000100137824 */ /* 0x120fe200078e0a07 */
[----:B------:R-:W-:Y:S01]  /*1cc0*/  LOP3.LUT R3, R11, 0xff0000, RZ, 0xc0, !PT ;  /* 0x00ff00000b037812 */ /* 0x000fe200078ec0ff */
[----:B------:R-:W-:Y:S01]  /*1cd0*/  BSSY B0, `(.L_x_1238) ;  /* 0x000002d000007945 */ /* 0x000fe20003800000 */
[----:B------:R-:W-:Y:S01]  /*1ce0*/  SHF.R.U32.HI R4, RZ, 0x8, R2 ;  /* 0x00000008ff047819 */ /* 0x000fe20000011602 */
[----:B------:R-:W-:Y:S01]  /*1cf0*/  IMAD.IADD R12, R10, 0x1, R7 ;  /* 0x000000010a0c7824 */ /* 0x000fe200078e0207 */
[----:B------:R-:W-:-:S02]  /*1d00*/  ISETP.GE.AND P0, PT, R19, 0x1, PT ;  /* 0x000000011300780c */ /* 0x000fc40003f06270 */
[----:B------:R-:W-:Y:S02]  /*1d10*/  LEA.HI R3, R3, R4, RZ, 0x10 ;  /* 0x0000000403037211 */ /* 0x000fe400078f80ff */
[----:B------:R-:W-:Y:S02]  /*1d20*/  IADD3 R0, R19, 0x3f, RZ ;  /* 0x0000003f13007810 */ /* 0x000fe40007ffe0ff */
[----:B------:R-:W-:Y:S02]  /*1d30*/  LOP3.LUT R14, R3, 0xff, RZ, 0xc0, !PT ;  /* 0x000000ff030e7812 */ /* 0x000fe400078ec0ff */
[----:B------:R-:W-:Y:S02]  /*1d40*/  SHF.R.U32.HI R5, RZ, 0x10, R3 ;  /* 0x00000010ff057819 */ /* 0x000fe40000011603 */
[----:B------:R-:W-:Y:S01]  /*1d50*/  SHF.R.S32.HI R2, RZ, 0x1f, R0 ;  /* 0x0000001fff027819 */ /* 0x000fe20000011400 */
[----:B------:R1:W-:Y:S03]  /*1d60*/  STL [R1+0x68], R14 ;  /* 0x0000680e01007387 */ /* 0x0003e60000100800 */
[----:B------:R-:W-:Y:S01]  /*1d70*/  LEA.HI R0, R2, R0, RZ, 0x6 ;  /* 0x0000000002007211 */ /* 0x000fe200078f30ff */
[----:B------:R1:W-:Y:S01]  /*1d80*/  STL [R1+0x28], R5 ;  /* 0x0000280501007387 */ /* 0x0003e20000100800 */
[----:B------:R-:W-:-:S02]  /*1d90*/  IMAD.MOV.U32 R2, RZ, RZ, RZ ;  /* 0x000000ffff027224 */ /* 0x000fc400078e00ff */
[----:B------:R-:W-:Y:S01]  /*1da0*/  SHF.R.S32.HI R8, RZ, 0x6, R0 ;  /* 0x00000006ff087819 */ /* 0x000fe20000011400 */
        /* <DEDUP_REMOVED lines=31> */
.L_x_1239:
[----:B------:R-:W-:Y:S05]  /*1fa0*/  BSYNC B0 ;  /* 0x0000000000007941 */ /* 0x000fea0003800000 */
.L_x_1238:
        /* <DEDUP_REMOVED lines=73> */
[----:B------:R-:W2:Y:S01]  /*2440*/  LDL R102, [R1+0x24] ;  /* 0x0000240001667983 */ /* 0x000ea20000100800 */
[----:B------:R-:W-:-:S03]  /*2450*/  ISETP.NE.U32.AND P0, PT, RZ, c[0x0][0x340], PT ;  /* 0x0000d000ff007a0c */ /* 0x000fc60003f05070 */
[----:B------:R-:W3:Y:S04]  /*2460*/  LDL R106, [R1+0x8] ;  /* 0x00000800016a7983 */ /* 0x000ee80000100800 */
[----:B------:R-:W4:Y:S01]  /*2470*/  LDL.64 R110, [R1] ;  /* 0x00000000016e7983 */ /* 0x000f220000100a00 */
[----:B------:R-:W-:-:S03]  /*2480*/  ISETP.NE.AND.EX P0, PT, RZ, c[0x0][0x344], PT, P0 ;  /* 0x0000d100ff007a0c */ /* 0x000fc60003f05300 */
[----:B------:R-:W5:Y:S10]  /*2490*/  LDL R21, [R1+0xc] ;  /* 0x00000c0001157983 */ /* 0x000f740000100800 */
[----:B------:R-:W-:-:S05]  /*24a0*/  @P0 IMAD.WIDE R2, R114, R13, c[0x0][0x340] ;  /* 0x0000d00072020625 */ /* 0x000fca00078e020d */
[----:B------:R1:W4:Y:S04]  /*24b0*/  @P0 LDG.E R11, [R2.64] ;  /* 0x00000006020b0981 */ /* 0x000328000c1e1900 */
[----:B------:R-:W1:Y:S01]  /*24c0*/  S2R R8, SR_TID.X ;  /* 0x0000000000087919 */ /* 0x000e620000002100 */
[----:B------:R-:W-:-:S05]  /*24d0*/  SHF.R.S32.HI R0, RZ, 0x1f, R6 ;  /* 0x0000001fff007819 */ /* 0x000fca0000011406 */
[----:B------:R-:W-:-:S04]  /*24e0*/  IMAD R0, R0, c[0x0][0x178], RZ ;  /* 0x00005e0000007a24 */ /* 0x000fc800078e02ff */
[----:B------:R-:W-:Y:S02]  /*24f0*/  IMAD R0, R6, c[0x0][0x17c], R0 ;  /* 0x00005f0006007a24 */ /* 0x000fe400078e0200 */
[----:B-1----:R-:W-:-:S05]  /*2500*/  IMAD.MOV.U32 R2, RZ, RZ, c[0x0][0x2c4] ;  /* 0x0000b100ff027624 */ /* 0x002fca00078e00ff */
[----:B------:R-:W-:Y:S01]  /*2510*/  ISETP.NE.AND P3, PT, R2, 0x1, PT ;  /* 0x000000010200780c */ /* 0x000fe20003f65270 */
[----:B------:R-:W-:Y:S01]  /*2520*/  IMAD.WIDE.U32 R2, R6, c[0x0][0x178], RZ ;  /* 0x00005e0006027a25 */ /* 0x000fe200078e00ff */
[----:B------:R-:W-:-:S03]  /*2530*/  SHF.R.S32.HI R103, RZ, 0x1f, R8 ;  /* 0x0000001fff677819 */ /* 0x000fc60000011408 */
[----:B------:R-:W-:Y:S01]  /*2540*/  IMAD.IADD R3, R3, 0x1, R0 ;  /* 0x0000000103037824 */ /* 0x000fe200078e0200 */
[----:B------:R-:W-:Y:S02]  /*2550*/  LEA.HI R103, R103, R8, RZ, 0x3 ;  /* 0x0000000867677211 */ /* 0x000fe400078f18ff */
[----:B------:R-:W-:Y:S01]  /*2560*/  SEL R7, R115, RZ, !P2 ;  /* 0x000000ff73077207 */ /* 0x000fe20005000000 */
[----:B------:R-:W-:Y:S01]  /*2570*/  IMAD.WIDE.U32 R2, R107, c[0x0][0x1b8], R2 ;  /* 0x00006e006b027a25 */ /* 0x000fe200078e0002 */
[----:B------:R-:W-:-:S03]  /*2580*/  SHF.R.S32.HI R103, RZ, 0x3, R103 ;  /* 0x00000003ff677819 */ /* 0x000fc60000011467 */
[----:B------:R-:W-:Y:S01]  /*2590*/  IMAD R5, R107, c[0x0][0x1bc], R3 ;  /* 0x00006f006b057a24 */ /* 0x000fe200078e0203 */
[----:B------:R-:W-:Y:S01]  /*25a0*/  SEL R3, R114, RZ, !P2 ;  /* 0x000000ff72037207 */ /* 0x000fe20005000000 */
[----:B------:R-:W-:Y:S01]  /*25b0*/  IMAD R8, R7, c[0x0][0x1c0], RZ ;  /* 0x0000700007087a24 */ /* 0x000fe200078e02ff */
[----:B------:R-:W-:-:S03]  /*25c0*/  SHF.R.S32.HI R7, RZ, 0x1f, R12 ;  /* 0x0000001fff077819 */ /* 0x000fc6000001140c */
[----:B------:R-:W-:Y:S01]  /*25d0*/  IMAD R14, R3, c[0x0][0x1c4], R8 ;  /* 0x00007100030e7a24 */ /* 0x000fe200078e0208 */
[----:B------:R-:W-:Y:S02]  /*25e0*/  IADD3 R96, R224, -0x1, RZ ;  /* 0xffffffffe0607810 */ /* 0x000fe40007ffe0ff */
[----:B--2---:R-:W-:-:S05]  /*25f0*/  LEA R6, R102, R4, 0x7 ;  /* 0x0000000466067211 */ /* 0x004fca00078e38ff */
[----:B------:R-:W-:-:S04]  /*2600*/  @P3 IMAD.HI.U32 R4, R6, c[0x0][0x2c8], RZ ;  /* 0x0000b20006043a27 */ /* 0x000fc800078e00ff */
[----:B------:R-:W-:Y:S01]  /*2610*/  IMAD.MOV.U32 R0, RZ, RZ, R6 ;  /* 0x000000ffff007224 */ /* 0x000fe200078e0006 */
[----:B------:R-:W-:Y:S01]  /*2620*/  @P3 SHF.R.U32.HI R0, RZ, c[0x0][0x2cc], R4 ;  /* 0x0000b300ff003a19 */ /* 0x000fe20000011604 */
[----:B------:R-:W-:Y:S01]  /*2630*/  IMAD.MOV.U32 R4, RZ, RZ, R2 ;  /* 0x000000ffff047224 */ /* 0x000fe200078e0002 */
[----:B------:R-:W-:-:S03]  /*2640*/  IADD3 R2, P2, R103, R12, RZ ;  /* 0x0000000c67027210 */ /* 0x000fc60007f5e0ff */
[----:B------:R-:W-:Y:S01]  /*2650*/  IMAD.WIDE.U32 R4, R3, c[0x0][0x1c0], R4 ;  /* 0x0000700003047a25 */ /* 0x000fe200078e0004 */
[----:B------:R-:W-:-:S05]  /*2660*/  LEA.HI.X.SX32 R3, R103, R7, 0x1, P2 ;  /* 0x0000000767037211 */ /* 0x000fca00010f0eff */
[C---:B------:R-:W-:Y:S02]  /*2670*/  IMAD R15, R3.reuse, c[0x0][0x1e0], RZ ;  /* 0x00007800030f7a24 */ /* 0x040fe400078e02ff */
[----:B------:R-:W-:Y:S01]  /*2680*/  IMAD R3, R3, c[0x0][0x208], RZ ;  /* 0x0000820003037a24 */ /* 0x000fe200078e02ff */
[----:B---3--:R-:W-:Y:S01]  /*2690*/  ISETP.GE.AND P5, PT, R106, c[0x0][0x1d4], PT ;  /* 0x000075006a007a0c */ /* 0x008fe20003fa6270 */
[C---:B------:R-:W-:Y:S02]  /*26a0*/  IMAD R16, R2.reuse, c[0x0][0x1e4], R15 ;  /* 0x0000790002107a24 */ /* 0x040fe400078e020f */
[----:B----4-:R-:W-:Y:S01]  /*26b0*/  IMAD.WIDE.U32 R8, R2, c[0x0][0x1e0], R110 ;  /* 0x0000780002087a25 */ /* 0x010fe200078e006e */
[----:B------:R-:W-:-:S03]  /*26c0*/  ISETP.GE.AND P4, PT, R110, c[0x0][0x1d4], PT ;  /* 0x000075006e007a0c */ /* 0x000fc60003f86270 */
[----:B------:R-:W-:Y:S01]  /*26d0*/  IMAD.WIDE.U32 R12, R2, c[0x0][0x208], R110 ;  /* 0x00008200020c7a25 */ /* 0x000fe200078e006e */
[----:B------:R-:W-:-:S03]  /*26e0*/  SEL R7, RZ, 0xffffffff, P5 ;  /* 0xffffffffff077807 */ /* 0x000fc60002800000 */
[----:B------:R-:W-:Y:S01]  /*26f0*/  IMAD R15, R2, c[0x0][0x20c], R3 ;  /* 0x00008300020f7a24 */ /* 0x000fe200078e0203 */
[----:B------:R-:W-:Y:S02]  /*2700*/  SHF.R.S32.HI R2, RZ, 0x1f, R0 ;  /* 0x0000001fff027819 */ /* 0x000fe40000011400 */
[----:B------:R-:W-:Y:S02]  /*2710*/  IADD3 R3, R5, R14, RZ ;  /* 0x0000000e05037210 */ /* 0x000fe40007ffe0ff */
[----:B------:R-:W-:Y:S01]  /*2720*/  SEL R10, RZ, 0x1, P4 ;  /* 0x00000001ff0a7807 */ /* 0x000fe20002000000 */
[----:B------:R-:W-:Y:S01]  /*2730*/  IMAD R5, R2, c[0x0][0x1b0], RZ ;  /* 0x00006c0002057a24 */ /* 0x000fe200078e02ff */
[----:B------:R-:W-:Y:S01]  /*2740*/  SHF.L.U32 R17, R7, 0x1, RZ ;  /* 0x0000000107117819 */ /* 0x000fe200000006ff */
[----:B------:R-:W-:Y:S02]  /*2750*/  IMAD.MOV.U32 R2, RZ, RZ, R4 ;  /* 0x000000ffff027224 */ /* 0x000fe400078e0004 */
[----:B------:R-:W-:Y:S01]  /*2760*/  IMAD.MOV R7, RZ, RZ, -R0 ;  /* 0x000000ffff077224 */ /* 0x000fe200078e0a00 */
[----:B------:R-:W-:Y:S01]  /*2770*/  LOP3.LUT R17, R17, 0x2, R10, 0xe2, !PT ;  /* 0x0000000211117812 */ /* 0x000fe200078ee20a */
[----:B------:R-:W-:-:S02]  /*2780*/  IMAD R4, R0, c[0x0][0x1b4], R5 ;  /* 0x00006d0000047a24 */ /* 0x000fc400078e0205 */
[----:B------:R-:W-:Y:S01]  /*2790*/  IMAD.WIDE.U32 R2, R0, c[0x0][0x1b0], R2 ;  /* 0x00006c0000027a25 */ /* 0x000fe200078e0002 */
[----:B------:R-:W-:-:S03]  /*27a0*/  ISETP.GE.AND P2, PT, R252, c[0x0][0x1d4], PT ;  /* 0x00007500fc007a0c */ /* 0x000fc60003f46270 */
[----:B------:R-:W-:Y:S01]  /*27b0*/  IMAD R10, R7, c[0x0][0x2c4], R6 ;  /* 0x0000b100070a7a24 */ /* 0x000fe200078e0206 */
[----:B-----5:R-:W-:Y:S02]  /*27c0*/  ISETP.GE.AND P6, PT, R21, c[0x0][0x1d4], PT ;  /* 0x0000750015007a0c */ /* 0x020fe40003fc6270 */
[----:B------:R-:W-:Y:S02]  /*27d0*/  IADD3 R5, R9, R16, RZ ;  /* 0x0000001009057210 */ /* 0x000fe40007ffe0ff */
[----:B------:R-:W-:Y:S01]  /*27e0*/  IADD3 R3, R3, R4, RZ ;  /* 0x0000000403037210 */ /* 0x000fe20007ffe0ff */
[----:B------:R-:W-:Y:S01]  /*27f0*/  IMAD.MOV.U32 R4, RZ, RZ, R8 ;  /* 0x000000ffff047224 */ /* 0x000fe200078e0008 */
[----:B------:R-:W-:Y:S02]  /*2800*/  SHF.R.S32.HI R0, RZ, 0x1f, R10 ;  /* 0x0000001fff007819 */ /* 0x000fe4000001140a */
[----:B------:R-:W-:Y:S02]  /*2810*/  SEL R14, RZ, 0x4, P2 ;  /* 0x00000004ff0e7807 */ /* 0x000fe40001000000 */
[----:B------:R-:W-:Y:S01]  /*2820*/  SEL R6, RZ, 0x8, P6 ;  /* 0x00000008ff067807 */ /* 0x000fe20003000000 */
[----:B------:R-:W-:-:S03]  /*2830*/  IMAD.WIDE.U32 R8, R107, c[0x0][0x1e8], R4 ;  /* 0x00007a006b087a25 */ /* 0x000fc600078e0004 */
[----:B------:R-:W-:Y:S01]  /*2840*/  LOP3.LUT R28, R6, R17, R14, 0xfe, !PT ;  /* 0x00000011061c7212 */ /* 0x000fe200078efe0e */
[----:B------:R-:W-:Y:S01]  /*2850*/  IMAD R4, R0, c[0x0][0x1a8], RZ ;  /* 0x00006a0000047a24 */ /* 0x000fe200078e02ff */
[----:B------:R-:W-:Y:S01]  /*2860*/  MOV R6, R12 ;  /* 0x0000000c00067202 */ /* 0x000fe20000000f00 */
[----:B------:R-:W-:Y:S01]  /*2870*/  IMAD.IADD R7, R13, 0x1, R15 ;  /* 0x000000010d077824 */ /* 0x000fe200078e020f */
[----:B------:R-:W-:Y:S01]  /*2880*/  @P0 SHF.R.S32.HI R0, RZ, 0x1f, R11 ;  /* 0x0000001fff000819 */ /* 0x000fe2000001140b */
[----:B------:R-:W-:Y:S02]  /*2890*/  @!P0 IMAD.MOV.U32 R0, RZ, RZ, R115 ;  /* 0x000000ffff008224 */ /* 0x000fe400078e0073 */
[----:B------:R-:W-:Y:S02]  /*28a0*/  IMAD R12, R10, c[0x0][0x1ac], R4 ;  /* 0x00006b000a0c7a24 */ /* 0x000fe400078e0204 */
[----:B------:R-:W-:Y:S01]  /*28b0*/  IMAD.WIDE.U32 R4, R107, c[0x0][0x210], R6 ;  /* 0x000084006b047a25 */ /* 0x000fe200078e0006 */
[----:B------:R-:W-:-:S02]  /*28c0*/  SEL R6, R0, RZ, !P1 ;  /* 0x000000ff00067207 */ /* 0x000fc40004800000 */
[----:B------:R-:W-:Y:S01]  /*28d0*/  @!P0 MOV R11, R114 ;  /* 0x00000072000b8202 */ /* 0x000fe20000000f00 */
[----:B------:R-:W-:-:S03]  /*28e0*/  IMAD.WIDE.U32 R2, R10, c[0x0][0x1a8], R2 ;  /* 0x00006a000a027a25 */ /* 0x000fc600078e0002 */
[----:B------:R-:W-:Y:S01]  /*28f0*/  SEL R0, R11, RZ, !P1 ;  /* 0x000000ff0b007207 */ /* 0x000fe20004800000 */
[----:B------:R-:W-:Y:S01]  /*2900*/  IMAD.IADD R3, R3, 0x1, R12 ;  /* 0x0000000103037824 */ /* 0x000fe200078e020c */
[----:B------:R-:W-:Y:S01]  /*2910*/  LEA R15, P0, R2, c[0x0][0x160], 0x1 ;  /* 0x00005800020f7a11 */ /* 0x000fe200078008ff */
[C---:B------:R-:W-:Y:S02]  /*2920*/  IMAD R7, R6.reuse, c[0x0][0x1f0], RZ ;  /* 0x00007c0006077a24 */ /* 0x040fe400078e02ff */
[C---:B------:R-:W-:Y:S02]  /*2930*/  IMAD R5, R107.reuse, c[0x0][0x214], R5 ;  /* 0x000085006b057a24 */ /* 0x040fe400078e0205 */
[----:B------:R-:W-:Y:S02]  /*2940*/  IMAD R6, R6, c[0x0][0x218], RZ ;  /* 0x0000860006067a24 */ /* 0x000fe400078e02ff */
[----:B------:R-:W-:Y:S01]  /*2950*/  IMAD R9, R107, c[0x0][0x1ec], R9 ;  /* 0x00007b006b097a24 */ /* 0x000fe200078e0209 */
[----:B------:R-:W-:Y:S01]  /*2960*/  LEA.HI.X R14, R2, c[0x0][0x164], R3, 0x1, P0 ;  /* 0x00005900020e7a11 */ /* 0x000fe200000f0c03 */
[----:B------:R-:W-:-:S02]  /*2970*/  IMAD R2, R0, c[0x0][0x21c], R6 ;  /* 0x0000870000027a24 */ /* 0x000fc400078e0206 */
[----:B------:R-:W-:Y:S01]  /*2980*/  IMAD.WIDE.U32 R230, R0, c[0x0][0x218], R4 ;  /* 0x0000860000e67a25 */ /* 0x000fe200078e0004 */
[----:B------:R-:W-:-:S03]  /*2990*/  P2R R98, PR, RZ, 0x20 ;  /* 0x00000020ff627803 */ /* 0x000fc60000000000 */
[C---:B------:R-:W-:Y:S02]  /*29a0*/  IMAD R3, R0.reuse, c[0x0][0x1f4], R7 ;  /* 0x00007d0000037a24 */ /* 0x040fe400078e0207 */
[----:B------:R-:W-:Y:S01]  /*29b0*/  IMAD.WIDE.U32 R228, R0, c[0x0][0x1f0], R8 ;  /* 0x00007c0000e47a25 */ /* 0x000fe200078e0008 */
[----:B------:R-:W-:Y:S02]  /*29c0*/  P2R R99, PR, RZ, 0x10 ;  /* 0x00000010ff637803 */ /* 0x000fe40000000000 */
[----:B------:R-:W-:Y:S01]  /*29d0*/  P2R R20, PR, RZ, 0x4 ;  /* 0x00000004ff147803 */ /* 0x000fe20000000000 */
[----:B------:R-:W-:Y:S01]  /*29e0*/  IMAD.IADD R227, R229, 0x1, R3 ;  /* 0x00000001e5e37824 */ /* 0x000fe200078e0203 */
[----:B------:R-:W-:Y:S02]  /*29f0*/  ISETP.GE.AND P5, PT, R110, c[0x0][0x198], PT ;  /* 0x000066006e007a0c */ /* 0x000fe40003fa6270 */
[----:B------:R-:W-:Y:S02]  /*2a00*/  ISETP.GE.AND P4, PT, R106, c[0x0][0x198], PT ;  /* 0x000066006a007a0c */ /* 0x000fe40003f86270 */
[----:B------:R-:W-:-:S02]  /*2a10*/  ISETP.GE.AND P3, PT, R252, c[0x0][0x198], PT ;  /* 0x00006600fc007a0c */ /* 0x000fc40003f66270 */
[----:B------:R-:W-:Y:S02]  /*2a20*/  LEA R12, R102, R103, 0x7 ;  /* 0x00000067660c7211 */ /* 0x000fe400078e38ff */
[----:B------:R-:W-:Y:S02]  /*2a30*/  IADD3 R235, R231, R2, RZ ;  /* 0x00000002e7eb7210 */ /* 0x000fe40007ffe0ff */
[----:B------:R-:W-:Y:S01]  /*2a40*/  ISETP.GE.AND P2, PT, R21, c[0x0][0x198], PT ;  /* 0x0000660015007a0c */ /* 0x000fe20003f46270 */
[----:B------:R-:W-:Y:S10]  /*2a50*/  BRA.DIV ~URZ, `(.L_x_1241) ;  /* 0x0000d2b27f007947 */ /* 0x000ff4000b800000 */
[----:B------:R1:W2:Y:S02]  /*2a60*/  SHFL.IDX PT, R4, R14, RZ, 0x181f ;  /* 0x00181fff0e047589 */ /* 0x0002a400000e0000 */
.L_x_1320:
[----:B------:R-:W-:Y:S05]  /*2a70*/  BRA.DIV ~URZ, `(.L_x_1242) ;  /* 0x0000d3027f007947 */ /* 0x000fea000b800000 */
[----:B------:R3:W4:Y:S02]  /*2a80*/  SHFL.IDX PT, R0, R15, RZ, 0x181f ;  /* 0x00181fff0f007589 */ /* 0x00072400000e0000 */
.L_x_1321:
[----:B------:R-:W-:Y:S01]  /*2a90*/  IMAD R13, R18, c[0x0][0x2c4], RZ ;  /* 0x0000b100120d7a24 */ /* 0x000fe200078e02ff */
[----:B------:R-:W-:Y:S04]  /*2aa0*/  BSSY B0, `(.L_x_1243) ;  /* 0x0000018000007945 */ /* 0x000fe80003800000 */
[----:B------:R-:W-:-:S13]  /*2ab0*/  ISETP.GE.AND P0, PT, R12, R13, PT ;  /* 0x0000000d0c00720c */ /* 0x000fda0003f06270 */
[----:B------:R-:W-:Y:S05]  /*2ac0*/  @P0 BRA `(.L_x_1244) ;  /* 0x0000015000000947 */ /* 0x000fea0003800000 */
[----:B------:R-:W5:Y:S04]  /*2ad0*/  LDL.64 R8, [R1] ;  /* 0x0000000001087983 */ /* 0x000f680000100a00 */
[----:B---3--:R-:W3:Y:S04]  /*2ae0*/  LDL R3, [R1+0x8] ;  /* 0x0000080001037983 */ /* 0x008ee80000100800 */
[----:B----4-:R-:W4:Y:S04]  /*2af0*/  LDL R6, [R1+0x3c] ;  /* 0x00003c0001067983 */ /* 0x010f280000100800 */
[----:B--2---:R-:W2:Y:S04]  /*2b00*/  LDL R2, [R1+0x38] ;  /* 0x0000380001027983 */ /* 0x004ea80000100800 */
[----:B------:R-:W2:Y:S04]  /*2b10*/  LDL R5, [R1+0xc] ;  /* 0x00000c0001057983 */ /* 0x000ea80000100800 */
[----:B------:R-:W2:Y:S01]  /*2b20*/  LDL R16, [R1+0x34] ;  /* 0x0000340001107983 */ /* 0x000ea20000100800 */
[----:B-----5:R-:W-:-:S04]  /*2b30*/  LEA R10, P0, R8, R0, 0x1 ;  /* 0x00000000080a7211 */ /* 0x020fc800078008ff */
[----:B------:R-:W-:Y:S02]  /*2b40*/  LEA.HI.X R11, R8, R4, R9, 0x1, P0 ;  /* 0x00000004080b7211 */ /* 0x000fe400000f0c09 */
[----:B---3--:R-:W-:-:S03]  /*2b50*/  LEA R8, P0, R3, R0, 0x1 ;  /* 0x0000000003087211 */ /* 0x008fc600078008ff */
[----:B------:R-:W-:Y:S01]  /*2b60*/  @!PT LDS RZ, [RZ] ;  /* 0x00000000fffff984 */ /* 0x000fe20000000800 */
[----:B------:R-:W-:Y:S01]  /*2b70*/  @!PT LDS RZ, [RZ] ;  /* 0x00000000fffff984 */ /* 0x000fe20000000800 */
[----:B------:R-:W-:Y:S01]  /*2b80*/  @!PT LDS RZ, [RZ] ;  /* 0x00000000fffff984 */ /* 0x000fe20000000800 */
[----:B------:R3:W-:Y:S01]  /*2b90*/  LDGSTS.E.BYPASS.LTC128B.128 [R219+0x10100], [R10.64], !P5 ;  /* 0x101000000adb7fae */ /* 0x0007e2000e901d46 */
[----:B----4-:R-:W-:Y:S02]  /*2ba0*/  LEA.HI.X R9, R3, R4, R6, 0x1, P0 ;  /* 0x0000000403097211 */ /* 0x010fe400000f0c06 */
[----:B------:R-:W-:-:S03]  /*2bb0*/  LEA R6, P0, R252, R0, 0x1 ;  /* 0x00000000fc067211 */ /* 0x000fc600078008ff */
[----:B------:R3:W-:Y:S01]  /*2bc0*/  LDGSTS.E.BYPASS.LTC128B.128 [R219+0x14100], [R8.64], !P4 ;  /* 0x1410000008db7fae */ /* 0x0007e2000e101d46 */
[----:B--2---:R-:W-:Y:S02]  /*2bd0*/  LEA.HI.X R7, R252, R4, R2, 0x1, P0 ;  /* 0x00000004fc077211 */ /* 0x004fe400000f0c02 */
[----:B------:R-:W-:-:S03]  /*2be0*/  LEA R2, P0, R5, R0, 0x1 ;  /* 0x0000000005027211 */ /* 0x000fc600078008ff */
[----:B------:R3:W-:Y:S01]  /*2bf0*/  LDGSTS.E.BYPASS.LTC128B.128 [R219+0x18100], [R6.64], !P3 ;  /* 0x1810000006db7fae */ /* 0x0007e2000d901d46 */
[----:B------:R-:W-:-:S05]  /*2c00*/  LEA.HI.X R3, R5, R4, R16, 0x1, P0 ;  /* 0x0000000405037211 */ /* 0x000fca00000f0c10 */
[----:B------:R3:W-:Y:S04]  /*2c10*/  LDGSTS.E.BYPASS.LTC128B.128 [R219+0x1c100], [R2.64], !P2 ;  /* 0x1c10000002db7fae */ /* 0x0007e8000d101d46 */
.L_x_1244:
[----:B------:R-:W-:Y:S05]  /*2c20*/  BSYNC B0 ;  /* 0x0000000000007941 */ /* 0x000fea0003800000 */
.L_x_1243:
[----:B------:R-:W-:Y:S05]  /*2c30*/  BRA.DIV ~URZ, `(.L_x_1245) ;  /* 0x0000d1a27f007947 */ /* 0x000fea000b800000 */
[----:B--2---:R2:W1:Y:S04]  /*2c40*/  SHFL.IDX PT, R4, R14, 0x1, 0x181f ;  /* 0x00381f000e047f89 */ /* 0x00446800000e0000 */
[----:B----4-:R2:W4:Y:S02]  /*2c50*/  SHFL.IDX PT, R0, R15, 0x1, 0x181f ;  /* 0x00381f000f007f89 */ /* 0x01052400000e0000 */
.L_x_1322:
[----:B---3--:R-:W-:Y:S01]  /*2c60*/  IADD3 R2, R12, 0x20, RZ ;  /* 0x000000200c027810 */ /* 0x008fe20007ffe0ff */
[----:B------:R-:W-:Y:S03]  /*2c70*/  BSSY B0, `(.L_x_1246) ;  /* 0x0000018000007945 */ /* 0x000fe60003800000 */
[----:B------:R-:W-:-:S13]  /*2c80*/  ISETP.GE.AND P0, PT, R2, R13, PT ;  /* 0x0000000d0200720c */ /* 0x000fda0003f06270 */
[----:B------:R-:W-:Y:S05]  /*2c90*/  @P0 BRA `(.L_x_1247) ;  /* 0x0000015000000947 */ /* 0x000fea0003800000 */
[----:B------:R-:W3:Y:S04]  /*2ca0*/  LDL.64 R8, [R1] ;  /* 0x0000000001087983 */ /* 0x000ee80000100a00 */
[----:B------:R-:W5:Y:S04]  /*2cb0*/  LDL R6, [R1+0x8] ;  /* 0x0000080001067983 */ /* 0x000f680000100800 */
[----:B--2---:R-:W2:Y:S04]  /*2cc0*/  LDL R7, [R1+0x3c] ;  /* 0x00003c0001077983 */ /* 0x004ea80000100800 */
[----:B----4-:R-:W4:Y:S04]  /*2cd0*/  LDL R3, [R1+0x38] ;  /* 0x0000380001037983 */ /* 0x010f280000100800 */
[----:B------:R-:W4:Y:S04]  /*2ce0*/  LDL R5, [R1+0xc] ;  /* 0x00000c0001057983 */ /* 0x000f280000100800 */
[----:B------:R-:W4:Y:S01]  /*2cf0*/  LDL R16, [R1+0x34] ;  /* 0x0000340001107983 */ /* 0x000f220000100800 */
[----:B---3--:R-:W-:-:S04]  /*2d00*/  LEA R10, P0, R8, R0, 0x1 ;  /* 0x00000000080a7211 */ /* 0x008fc800078008ff */
[----:B-1----:R-:W-:Y:S02]  /*2d10*/  LEA.HI.X R11, R8, R4, R9, 0x1, P0 ;  /* 0x00000004080b7211 */ /* 0x002fe400000f0c09 */
[----:B-----5:R-:W-:-:S03]  /*2d20*/  LEA R8, P0, R6, R0, 0x1 ;  /* 0x0000000006087211 */ /* 0x020fc600078008ff */
[----:B------:R-:W-:Y:S01]  /*2d30*/  @!PT LDS RZ, [RZ] ;  /* 0x00000000fffff984 */ /* 0x000fe20000000800 */
[----:B------:R-:W-:Y:S01]  /*2d40*/  @!PT LDS RZ, [RZ] ;  /* 0x00000000fffff984 */ /* 0x000fe20000000800 */
[----:B------:R-:W-:Y:S01]  /*2d50*/  @!PT LDS RZ, [RZ] ;  /* 0x00000000fffff984 */ /* 0x000fe20000000800 */
[----:B------:R1:W-:Y:S01]  /*2d60*/  LDGSTS.E.BYPASS.LTC128B.128 [R219+0x11100], [R10.64], !P5 ;  /* 0x111000000adb7fae */ /* 0x0003e2000e901d46 */
[----:B--2---:R-:W-:Y:S02]  /*2d70*/  LEA.HI.X R9, R6, R4, R7, 0x1, P0 ;  /* 0x0000000406097211 */ /* 0x004fe400000f0c07 */
[----:B------:R-:W-:-:S03]  /*2d80*/  LEA R6, P0, R252, R0, 0x1 ;  /* 0x00000000fc067211 */ /* 0x000fc600078008ff */
[----:B------:R1:W-:Y:S01]  /*2d90*/  LDGSTS.E.BYPASS.LTC128B.128 [R219+0x15100], [R8.64], !P4 ;  /* 0x1510000008db7fae */ /* 0x0003e2000e101d46 */
[----:B----4-:R-:W-:Y:S02]  /*2da0*/  LEA.HI.X R7, R252, R4, R3, 0x1, P0 ;  /* 0x00000004fc077211 */ /* 0x010fe400000f0c03 */
[----:B------:R-:W-:-:S03]  /*2db0*/  LEA R2, P0, R5, R0, 0x1 ;  /* 0x0000000005027211 */ /* 0x000fc600078008ff */
[----:B------:R1:W-:Y:S01]  /*2dc0*/  LDGSTS.E.BYPASS.LTC128B.128 [R219+0x19100], [R6.64], !P3 ;  /* 0x1910000006db7fae */ /* 0x0003e2000d901d46 */
[----:B------:R-:W-:-:S05]  /*2dd0*/  LEA.HI.X R3, R5, R4, R16, 0x1, P0 ;  /* 0x0000000405037211 */ /* 0x000fca00000f0c10 */
[----:B------:R1:W-:Y:S04]  /*2de0*/  LDGSTS.E.BYPASS.LTC128B.128 [R219+0x1d100], [R2.64], !P2 ;  /* 0x1d10000002db7fae */ /* 0x0003e8000d101d46 */
.L_x_1247:
[----:B------:R-:W-:Y:S05]  /*2df0*/  BSYNC B0 ;  /* 0x0000000000007941 */ /* 0x000fea0003800000 */
.L_x_1246:
[----:B------:R-:W-:Y:S05]  /*2e00*/  BRA.DIV ~URZ, `(.L_x_1248) ;  /* 0x0000d0927f007947 */ /* 0x000fea000b800000 */
[----:B-1----:R1:W3:Y:S02]  /*2e10*/  SHFL.IDX PT, R4, R14, 0x2, 0x181f ;  /* 0x00581f000e047f89 */ /* 0x0022e400000e0000 */
.L_x_1323:
[----:B------:R-:W-:Y:S05]  /*2e20*/  BRA.DIV ~URZ, `(.L_x_1249) ;  /* 0x0000d0e27f007947 */ /* 0x000fea000b800000 */
[----:B----4-:R4:W1:Y:S02]  /*2e30*/  SHFL.IDX PT, R0, R15, 0x2, 0x181f ;  /* 0x00581f000f007f89 */ /* 0x01086400000e0000 */
.L_x_1324:
[----:B------:R-:W-:Y:S01]  /*2e40*/  IADD3 R2, R12, 0x40, RZ ;  /* 0x000000400c027810 */ /* 0x000fe20007ffe0ff */
[----:B------:R-:W-:Y:S03]  /*2e50*/  BSSY B0, `(.L_x_1250) ;  /* 0x0000018000007945 */ /* 0x000fe60003800000 */
[----:B------:R-:W-:-:S13]  /*2e60*/  ISETP.GE.AND P0, PT, R2, R13, PT ;  /* 0x0000000d0200720c */ /* 0x000fda0003f06270 */
[----:B------:R-:W-:Y:S05]  /*2e70*/  @P0 BRA `(.L_x_1251) ;  /* 0x0000015000000947 */ /* 0x000fea0003800000 */
[----:B------:R-:W5:Y:S04]  /*2e80*/  LDL.64 R8, [R1] ;  /* 0x0000000001087983 */ /* 0x000f680000100a00 */
[----:B--2---:R-:W2:Y:S04]  /*2e90*/  LDL R6, [R1+0x8] ;  /* 0x0000080001067983 */ /* 0x004ea80000100800 */
[----:B----4-:R-:W4:Y:S04]  /*2ea0*/  LDL R7, [R1+0x3c] ;  /* 0x00003c0001077983 */ /* 0x010f280000100800 */
[----:B---3--:R-:W3:Y:S04]  /*2eb0*/  LDL R3, [R1+0x38] ;  /* 0x0000380001037983 */ /* 0x008ee80000100800 */
[----:B------:R-:W3:Y:S04]  /*2ec0*/  LDL R5, [R1+0xc] ;  /* 0x00000c0001057983 */ /* 0x000ee80000100800 */
[----:B------:R-:W3:Y:S01]  /*2ed0*/  LDL R16, [R1+0x34] ;  /* 0x0000340001107983 */ /* 0x000ee20000100800 */
[----:B-1---5:R-:W-:-:S04]  /*2ee0*/  LEA R10, P0, R8, R0, 0x1 ;  /* 0x00000000080a7211 */ /* 0x022fc800078008ff */
[----:B------:R-:W-:Y:S02]  /*2ef0*/  LEA.HI.X R11, R8, R4, R9, 0x1, P0 ;  /* 0x00000004080b7211 */ /* 0x000fe400000f0c09 */
[----:B--2---:R-:W-:-:S03]  /*2f00*/  LEA R8, P0, R6, R0, 0x1 ;  /* 0x0000000006087211 */ /* 0x004fc600078008ff */
[----:B------:R-:W-:Y:S01]  /*2f10*/  @!PT LDS RZ, [RZ] ;  /* 0x00000000fffff984 */ /* 0x000fe20000000800 */
[----:B------:R-:W-:Y:S01]  /*2f20*/  @!PT LDS RZ, [RZ] ;  /* 0x00000000fffff984 */ /* 0x000fe20000000800 */
[----:B------:R-:W-:Y:S01]  /*2f30*/  @!PT LDS RZ, [RZ] ;  /* 0x00000000fffff984 */ /* 0x000fe20000000800 */
[----:B------:R1:W-:Y:S01]  /*2f40*/  LDGSTS.E.BYPASS.LTC128B.128 [R219+0x12100], [R10.64], !P5 ;  /* 0x121000000adb7fae */ /* 0x0003e2000e901d46 */
[----:B----4-:R-:W-:Y:S02]  /*2f50*/  LEA.HI.X R9, R6, R4, R7, 0x1, P0 ;  /* 0x0000000406097211 */ /* 0x010fe400000f0c07 */
[----:B------:R-:W-:-:S03]  /*2f60*/  LEA R6, P0, R252, R0, 0x1 ;  /* 0x00000000fc067211 */ /* 0x000fc600078008ff */
[----:B------:R1:W-:Y:S01]  /*2f70*/  LDGSTS.E.BYPASS.LTC128B.128 [R219+0x16100], [R8.64], !P4 ;  /* 0x1610000008db7fae */ /* 0x0003e2000e101d46 */
[----:B---3--:R-:W-:Y:S02]  /*2f80*/  LEA.HI.X R7, R252, R4, R3, 0x1, P0 ;  /* 0x00000004fc077211 */ /* 0x008fe400000f0c03 */
[----:B------:R-:W-:-:S03]  /*2f90*/  LEA R2, P0, R5, R0, 0x1 ;  /* 0x0000000005027211 */ /* 0x000fc600078008ff */
[----:B------:R1:W-:Y:S01]  /*2fa0*/  LDGSTS.E.BYPASS.LTC128B.128 [R219+0x1a100], [R6.64], !P3 ;  /* 0x1a10000006db7fae */ /* 0x0003e2000d901d46 */
[----:B------:R-:W-:-:S05]  /*2fb0*/  LEA.HI.X R3, R5, R4, R16, 0x1, P0 ;  /* 0x0000000405037211 */ /* 0x000fca00000f0c10 */
[----:B------:R1:W-:Y:S04]  /*2fc0*/  LDGSTS.E.BYPASS.LTC128B.128 [R219+0x1e100], [R2.64], !P2 ;  /* 0x1e10000002db7fae */ /* 0x0003e8000d101d46 */
.L_x_1251:
[----:B------:R-:W-:Y:S05]  /*2fd0*/  BSYNC B0 ;  /* 0x0000000000007941 */ /* 0x000fea0003800000 */
.L_x_1250:
[----:B------:R-:W-:Y:S05]  /*2fe0*/  BRA.DIV ~URZ, `(.L_x_1252) ;  /* 0x0000cf827f007947 */ /* 0x000fea000b800000 */
[----:B---3--:R3:W2:Y:S04]  /*2ff0*/  SHFL.IDX PT, R4, R14, 0x3, 0x181f ;  /* 0x00781f000e047f89 */ /* 0x0086a800000e0000 */
[----:B-1----:R3:W1:Y:S02]  /*3000*/  SHFL.IDX PT, R0, R15, 0x3, 0x181f ;  /* 0x00781f000f007f89 */ /* 0x00266400000e0000 */
.L_x_1325:
[----:B------:R-:W5:Y:S04]  /*3010*/  LDL.64 R6, [R1] ;  /* 0x0000000001067983 */ /* 0x000f680000100a00 */
[----:B---3--:R-:W3:Y:S04]  /*3020*/  LDL R3, [R1+0x8] ;  /* 0x0000080001037983 */ /* 0x008ee80000100800 */
[----:B----4-:R-:W4:Y:S04]  /*3030*/  LDL R5, [R1+0x3c] ;  /* 0x00003c0001057983 */ /* 0x010f280000100800 */
[----:B--2---:R-:W2:Y:S04]  /*3040*/  LDL R10, [R1+0x38] ;  /* 0x00003800010a7983 */ /* 0x004ea80000100800 */
[----:B------:R-:W2:Y:S04]  /*3050*/  LDL R11, [R1+0xc] ;  /* 0x00000c00010b7983 */ /* 0x000ea80000100800 */
[----:B------:R-:W2:Y:S01]  /*3060*/  LDL R14, [R1+0x34] ;  /* 0x00003400010e7983 */ /* 0x000ea20000100800 */
[----:B------:R-:W-:Y:S01]  /*3070*/  IADD3 R2, R12, 0x60, RZ ;  /* 0x000000600c027810 */ /* 0x000fe20007ffe0ff */
[----:B------:R-:W-:-:S02]  /*3080*/  IMAD R97, R96, -0x40, R19 ;  /* 0xffffffc060617824 */ /* 0x000fc400078e0213 */
[----:B------:R-:W2:Y:S01]  /*3090*/  LDL R133, [R1+0x18] ;  /* 0x0000180001857983 */ /* 0x000ea20000100800 */
[----:B------:R-:W-:-:S13]  /*30a0*/  ISETP.GE.AND P1, PT, R2, R13, PT ;  /* 0x0000000d0200720c */ /* 0x000fda0003f26270 */
[----:B-1---5:R-:W-:-:S04]  /*30b0*/  @!P1 LEA R8, P0, R6, R0, 0x1 ;  /* 0x0000000006089211 */ /* 0x022fc800078008ff */
[----:B------:R-:W-:Y:S02]  /*30c0*/  @!P1 LEA.HI.X R9, R6, R4, R7, 0x1, P0 ;  /* 0x0000000406099211 */ /* 0x000fe400000f0c07 */
[----:B---3--:R-:W-:-:S03]  /*30d0*/  @!P1 LEA R6, P0, R3, R0, 0x1 ;  /* 0x0000000003069211 */ /* 0x008fc600078008ff */
[----:B------:R-:W-:Y:S01]  /*30e0*/  @!PT LDS RZ, [RZ] ;  /* 0x00000000fffff984 */ /* 0x000fe20000000800 */
[----:B------:R-:W-:Y:S01]  /*30f0*/  @!PT LDS RZ, [RZ] ;  /* 0x00000000fffff984 */ /* 0x000fe20000000800 */
[----:B------:R-:W-:Y:S01]  /*3100*/  @!PT LDS RZ, [RZ] ;  /* 0x00000000fffff984 */ /* 0x000fe20000000800 */
[----:B------:R1:W-:Y:S01]  /*3110*/  @!P1 LDGSTS.E.BYPASS.LTC128B.128 [R219+0x13100], [R8.64], !P5 ;  /* 0x1310000008db9fae */ /* 0x0003e2000e901d46 */
[----:B----4-:R-:W-:-:S03]  /*3120*/  @!P1 LEA.HI.X R7, R3, R4, R5, 0x1, P0 ;  /* 0x0000000403079211 */ /* 0x010fc600000f0c05 */
[----:B------:R-:W3:Y:S01]  /*3130*/  S2R R5, SR_TID.X ;  /* 0x0000000000057919 */ /* 0x000ee20000002100 */
[----:B------:R-:W-:-:S03]  /*3140*/  @!P1 LEA R2, P0, R252, R0, 0x1 ;  /* 0x00000000fc029211 */ /* 0x000fc600078008ff */
[----:B------:R4:W-:Y:S01]  /*3150*/  @!P1 LDGSTS.E.BYPASS.LTC128B.128 [R219+0x17100], [R6.64], !P4 ;  /* 0x1710000006db9fae */ /* 0x0009e2000e101d46 */
[----:B--2---:R-:W-:-:S05]  /*3160*/  @!P1 LEA.HI.X R3, R252, R4, R10, 0x1, P0 ;  /* 0x00000004fc039211 */ /* 0x004fca00000f0c0a */
[----:B------:R2:W-:Y:S01]  /*3170*/  @!P1 LDGSTS.E.BYPASS.LTC128B.128 [R219+0x1b100], [R2.64], !P3 ;  /* 0x1b10000002db9fae */ /* 0x0005e2000d901d46 */
[----:B---3--:R-:W-:-:S04]  /*3180*/  SHF.R.S32.HI R10, RZ, 0x1f, R5 ;  /* 0x0000001fff0a7819 */ /* 0x008fc80000011405 */
[----:B------:R-:W-:-:S04]  /*3190*/  LEA.HI R10, R10, R5, RZ, 0x3 ;  /* 0x000000050a0a7211 */ /* 0x000fc800078f18ff */
[----:B------:R-:W-:Y:S02]  /*31a0*/  SHF.R.S32.HI R10, RZ, 0x3, R10 ;  /* 0x00000003ff0a7819 */ /* 0x000fe4000001140a */
[----:B----4-:R-:W-:-:S03]  /*31b0*/  SHF.R.S32.HI R6, RZ, 0x1f, R96 ;  /* 0x0000001fff067819 */ /* 0x010fc60000011460 */
[----:B------:R-:W-:Y:S01]  /*31c0*/  IMAD.IADD R5, R19, 0x1, -R10 ;  /* 0x0000000113057824 */ /* 0x000fe200078e0a0a */
[----:B--2---:R-:W-:-:S03]  /*31d0*/  @!P1 LEA R2, P0, R11, R0, 0x1 ;  /* 0x000000000b029211 */ /* 0x004fc600078008ff */
[----:B------:R-:W-:Y:S01]  /*31e0*/  IMAD R0, R96, -0x40, R5 ;  /* 0xffffffc060007824 */ /* 0x000fe200078e0205 */
[----:B------:R-:W-:Y:S01]  /*31f0*/  @!P1 LEA.HI.X R3, R11, R4, R14, 0x1, P0 ;  /* 0x000000040b039211 */ /* 0x000fe200000f0c0e */
[----:B------:R-:W-:-:S03]  /*3200*/  IMAD R7, R6, c[0x0][0x1e0], RZ ;  /* 0x0000780006077a24 */ /* 0x000fc600078e02ff */
[----:B------:R-:W-:Y:S01]  /*3210*/  ISETP.GE.AND P0, PT, R0, 0x1, PT ;  /* 0x000000010000780c */ /* 0x000fe20003f06270 */
[----:B------:R2:W-:Y:S01]  /*3220*/  @!P1 LDGSTS.E.BYPASS.LTC128B.128 [R219+0x1f100], [R2.64], !P2 ;  /* 0x1f10000002db9fae */ /* 0x0005e2000d101d46 */
[----:B------:R-:W-:-:S03]  /*3230*/  IMAD.WIDE.U32 R4, R96, c[0x0][0x1e0], RZ ;  /* 0x0000780060047a25 */ /* 0x000fc600078e00ff */
[----:B------:R-:W0:Y:S01]  /*3240*/  LDGDEPBAR ;  /* 0x00000000000079af */ /* 0x000e220000000000 */
[----:B------:R-:W-:Y:S01]  /*3250*/  IMAD R7, R96, c[0x0][0x1e4], R7 ;  /* 0x0000790060077a24 */ /* 0x000fe200078e0207 */
[----:B------:R-:W-:Y:S02]  /*3260*/  WARPSYNC 0xffffffff ;  /* 0xffffffff00007948 */ /* 0x000fe40003800000 */
[----:B------:R-:W-:Y:S01]  /*3270*/  BAR.SYNC.DEFER_BLOCKING 0x0 ;  /* 0x0000000000007b1d */ /* 0x000fe20000010000 */
[----:B------:R-:W-:Y:S02]  /*3280*/  ISETP.GE.AND P2, PT, R0, 0x21, PT ;  /* 0x000000210000780c */ /* 0x000fe40003f46270 */
[----:B------:R-:W-:Y:S02]  /*3290*/  LEA R0, P1, R4, R228, 0x6 ;  /* 0x000000e404007211 */ /* 0x000fe400078230ff */
[----:B------:R-:W-:Y:S02]  /*32a0*/  ISETP.NE.AND P3, PT, R99, RZ, PT ;  /* 0x000000ff6300720c */ /* 0x000fe40003f65270 */
[----:B------:R-:W-:-:S02]  /*32b0*/  ISETP.NE.AND P4, PT, R98, RZ, PT ;  /* 0x000000ff6200720c */ /* 0x000fc40003f85270 */
[----:B------:R-:W-:Y:S01]  /*32c0*/  ISETP.NE.AND P5, PT, R20, RZ, PT ;  /* 0x000000ff1400720c */ /* 0x000fe20003fa5270 */
[----:B--2---:R-:W-:Y:S02]  /*32d0*/  IMAD.IADD R2, R5, 0x1, R7 ;  /* 0x0000000105027824 */ /* 0x004fe400078e0207 */
[----:B------:R-:W-:-:S03]  /*32e0*/  IMAD.MOV.U32 R3, RZ, RZ, 0x20 ;  /* 0x00000020ff037424 */ /* 0x000fc600078e00ff */
[----:B------:R-:W-:Y:S01]  /*32f0*/  LEA.HI.X R2, R4, R227, R2, 0x6, P1 ;  /* 0x000000e304027211 */ /* 0x000fe200008f3402 */
[----:B-1----:R-:W-:Y:S01]  /*3300*/  IMAD.WIDE.U32 R8, R3, c[0x0][0x1e0], RZ ;  /* 0x0000780003087a25 */ /* 0x002fe200078e00ff */
[----:B------:R-:W-:-:S03]  /*3310*/  @P0 LEA R4, P1, R0, c[0x0][0x1c8], 0x1 ;  /* 0x0000720000040a11 */ /* 0x000fc600078208ff */
[----:B------:R-:W-:Y:S01]  /*3320*/  IMAD R3, R3, c[0x0][0x1e4], RZ ;  /* 0x0000790003037a24 */ /* 0x000fe200078e02ff */
[C---:B------:R-:W-:Y:S02]  /*3330*/  @P0 LEA.HI.X R5, R0.reuse, c[0x0][0x1cc], R2, 0x1, P1 ;  /* 0x0000730000050a11 */ /* 0x040fe400008f0c02 */
[----:B------:R-:W-:-:S03]  /*3340*/  @P2 IADD3 R0, P1, R0, R8, RZ ;  /* 0x0000000800002210 */ /* 0x000fc60007f3e0ff */
[----:B------:R-:W-:Y:S01]  /*3350*/  @!PT LDS RZ, [RZ] ;  /* 0x00000000fffff984 */ /* 0x000fe20000000800 */
[----:B------:R-:W-:Y:S01]  /*3360*/  @!PT LDS RZ, [RZ] ;  /* 0x00000000fffff984 */ /* 0x000fe20000000800 */
[----:B------:R-:W-:Y:S01]  /*3370*/  @!PT LDS RZ, [RZ] ;  /* 0x00000000fffff984 */ /* 0x000fe20000000800 */
[----:B------:R1:W-:Y:S01]  /*3380*/  @P0 LDGSTS.E.BYPASS.LTC128B.128 [R219+0x8100], [R4.64], !P3 ;  /* 0x0810000004db0fae */ /* 0x0003e2000d901d46 */
[----:B------:R-:W-:Y:S02]  /*3390*/  @P2 IADD3.X R3, R2, R9, R3, P1, !PT ;  /* 0x0000000902032210 */ /* 0x000fe40000ffe403 */
[C---:B------:R-:W-:Y:S01]  /*33a0*/  @P2 LEA R2, P1, R0.reuse, c[0x0][0x1c8], 0x1 ;  /* 0x0000720000022a11 */ /* 0x040fe200078208ff */
[----:B------:R1:W-:Y:S03]  /*33b0*/  @P0 LDGSTS.E.BYPASS.LTC128B.128 [R219+0xa100], [R4.64+0x80], !P4 ;  /* 0x0a10008004db0fae */ /* 0x0003e6000e101d46 */
[----:B------:R-:W-:Y:S01]  /*33c0*/  @P2 LEA.HI.X R3, R0, c[0x0][0x1cc], R3, 0x1, P1 ;  /* 0x0000730000032a11 */ /* 0x000fe200008f0c03 */
[----:B------:R1:W-:Y:S04]  /*33d0*/  @P0 LDGSTS.E.BYPASS.LTC128B.128 [R219+0xc100], [R4.64+0x100], !P5 ;  /* 0x0c10010004db0fae */ /* 0x0003e8000e901d46 */
[----:B------:R1:W-:Y:S04]  /*33e0*/  @P0 LDGSTS.E.BYPASS.LTC128B.128 [R219+0xe100], [R4.64+0x180], !P6 ;  /* 0x0e10018004db0fae */ /* 0x0003e8000f101d46 */
[----:B------:R2:W-:Y:S04]  /*33f0*/  @P2 LDGSTS.E.BYPASS.LTC128B.128 [R219+0x9100], [R2.64], !P3 ;  /* 0x0910000002db2fae */ /* 0x0005e8000d901d46 */
[----:B------:R2:W-:Y:S04]  /*3400*/  @P2 LDGSTS.E.BYPASS.LTC128B.128 [R219+0xb100], [R2.64+0x80], !P4 ;  /* 0x0b10008002db2fae */ /* 0x0005e8000e101d46 */
[----:B------:R2:W-:Y:S04]  /*3410*/  @P2 LDGSTS.E.BYPASS.LTC128B.128 [R219+0xd100], [R2.64+0x100], !P5 ;  /* 0x0d10010002db2fae */ /* 0x0005e8000e901d46 */
[----:B------:R2:W-:Y:S04]  /*3420*/  @P2 LDGSTS.E.BYPASS.LTC128B.128 [R219+0xf100], [R2.64+0x180], !P6 ;  /* 0x0f10018002db2fae */ /* 0x0005e8000f101d46 */
[----:B------:R-:W0:Y:S01]  /*3430*/  LDGDEPBAR ;  /* 0x00000000000079af */ /* 0x000e220000000000 */
[----:B------:R-:W-:-:S04]  /*3440*/  IMAD R0, R6, c[0x0][0x208], RZ ;  /* 0x0000820006007a24 */ /* 0x000fc800078e02ff */
[C---:B------:R-:W-:Y:S02]  /*3450*/  IMAD R6, R96.reuse, c[0x0][0x20c], R0 ;  /* 0x0000830060067a24 */ /* 0x040fe400078e0200 */
[----:B-1----:R-:W-:-:S05]  /*3460*/  IMAD.WIDE.U32 R4, R96, c[0x0][0x208], RZ ;  /* 0x0000820060047a25 */ /* 0x002fca00078e00ff */
[----:B------:R-:W-:Y:S02]  /*3470*/  LEA R0, P1, R4, R230, 0x6 ;  /* 0x000000e604007211 */ /* 0x000fe400078230ff */
[----:B--2---:R-:W-:Y:S01]  /*3480*/  IADD3 R3, R5, R6, RZ ;  /* 0x0000000605037210 */ /* 0x004fe20007ffe0ff */
[----:B------:R-:W-:-:S04]  /*3490*/  DEPBAR.LE SB0, 0x1 ;  /* 0x000080400000791a */ /* 0x000fc80000000000 */
[----:B------:R-:W-:-:S04]  /*34a0*/  DEPBAR.LE SB0, 0x0 ;  /* 0x000080000000791a */ /* 0x000fc80000000000 */
[----:B------:R-:W-:Y:S01]  /*34b0*/  BAR.SYNC.DEFER_BLOCKING 0x0 ;  /* 0x0000000000007b1d */ /* 0x000fe20000010000 */
[----:B------:R-:W-:Y:S01]  /*34c0*/  LEA R2, P0, R0, c[0x0][0x1f8], 0x1 ;  /* 0x00007e0000027a11 */ /* 0x000fe200078008ff */
[----:B------:R-:W-:Y:S01]  /*34d0*/  IMAD.MOV.U32 R5, RZ, RZ, c[0x0][0x208] ;  /* 0x00008200ff057624 */ /* 0x000fe200078e00ff */
[----:B------:R-:W-:Y:S02]  /*34e0*/  LEA.HI.X R3, R4, R235, R3, 0x6, P1 ;  /* 0x000000eb04037211 */ /* 0x000fe400008f3403 */
[----:B------:R-:W-:Y:S01]  /*34f0*/  LOP3.LUT R4, R28, 0x1, RZ, 0xc0, !PT ;  /* 0x000000011c047812 */ /* 0x000fe200078ec0ff */
[----:B------:R-:W-:Y:S01]  /*3500*/  IMAD.MOV.U32 R6, RZ, RZ, c[0x0][0x20c] ;  /* 0x00008300ff067624 */ /* 0x000fe200078e00ff */
[----:B------:R-:W-:Y:S02]  /*3510*/  LEA.HI.X R3, R0, c[0x0][0x1fc], R3, 0x1, P0 ;  /* 0x00007f0000037a11 */ /* 0x000fe400000f0c03 */
[----:B------:R-:W-:Y:S02]  /*3520*/  LEA R12, P0, R5, R2, 0x6 ;  /* 0x00000002050c7211 */ /* 0x000fe400078030ff */
[----:B------:R-:W-:-:S02]  /*3530*/  ISETP.NE.U32.AND P3, PT, R4, 0x1, PT ;  /* 0x000000010400780c */ /* 0x000fc40003f65070 */
[----:B------:R-:W-:Y:S02]  /*3540*/  IADD3 R0, -R10, R97, RZ ;  /* 0x000000610a007210 */ /* 0x000fe40007ffe1ff */
[----:B------:R-:W-:Y:S02]  /*3550*/  LEA.HI.X R13, R5, R3, R6, 0x6, P0 ;  /* 0x00000003050d7211 */ /* 0x000fe400000f3406 */
[----:B------:R-:W-:Y:S02]  /*3560*/  ISETP.LT.OR P0, PT, R0, 0x1, P3 ;  /* 0x000000010000780c */ /* 0x000fe40001f01670 */
[----:B------:R-:W-:Y:S01]  /*3570*/  LOP3.LUT P2, RZ, R28, 0x2, RZ, 0xc0, !PT ;  /* 0x000000021cff7812 */ /* 0x000fe2000784c0ff */
[----:B------:R-:W-:Y:S04]  /*3580*/  LDSM.16.M88.4 R4, [R199] ;  /* 0x00000000c704783b */ /* 0x000fe80000000200 */
[----:B------:R-:W1:Y:S04]  /*3590*/  LDSM.16.M88.4 R20, [R192] ;  /* 0x00000000c014783b */ /* 0x000e680000000200 */
[----:B------:R-:W2:Y:S04]  /*35a0*/  LDSM.16.M88.4 R16, [R192+0x800] ;  /* 0x00080000c010783b */ /* 0x000ea80000000200 */
[----:B------:R-:W3:Y:S04]  /*35b0*/  LDSM.16.M88.4 R24, [R192+0x1000] ;  /* 0x00100000c018783b */ /* 0x000ee80000000200 */
[----:B------:R-:W4:Y:S04]  /*35c0*/  LDSM.16.M88.4 R32, [R192+0x1800] ;  /* 0x00180000c020783b */ /* 0x000f280000000200 */
[----:B------:R-:W-:Y:S04]  /*35d0*/  LDSM.16.M88.4 R8, [R200] ;  /* 0x00000000c808783b */ /* 0x000fe80000000200 */
[----:B------:R-:W5:Y:S04]  /*35e0*/  LDSM.16.M88.4 R48, [R203] ;  /* 0x00000000cb30783b */ /* 0x000f680000000200 */
[----:B------:R-:W1:Y:S04]  /*35f0*/  LDSM.16.M88.4 R60, [R218] ;  /* 0x00000000da3c783b */ /* 0x000e680000000200 */
[----:B------:R-:W1:Y:S04]  /*3600*/  LDSM.16.M88.4 R64, [R217] ;  /* 0x00000000d940783b */ /* 0x000e680000000200 */
[----:B------:R-:W1:Y:S04]  /*3610*/  LDSM.16.M88.4 R76, [R216] ;  /* 0x00000000d84c783b */ /* 0x000e680000000200 */
[----:B------:R-:W-:Y:S01]  /*3620*/  @!PT LDS RZ, [RZ] ;  /* 0x00000000fffff984 */ /* 0x000fe20000000800 */
[----:B------:R-:W-:Y:S01]  /*3630*/  @!PT LDS RZ, [RZ] ;  /* 0x00000000fffff984 */ /* 0x000fe20000000800 */
[----:B------:R-:W-:Y:S01]  /*3640*/  @!PT LDS RZ, [RZ] ;  /* 0x00000000fffff984 */ /* 0x000fe20000000800 */
[----:B------:R1:W-:Y:S01]  /*3650*/  LDGSTS.E.BYPASS.LTC128B.128 [R219+0x100], [R2.64], !P0 ;  /* 0x0010000002db7fae */ /* 0x0003e2000c101d46 */
[----:B------:R-:W-:-:S02]  /*3660*/  ISETP.LT.OR P0, PT, R0, 0x1, !P2 ;  /* 0x000000010000780c */ /* 0x000fc40005701670 */
[----:B------:R-:W-:-:S11]  /*3670*/  LOP3.LUT P1, RZ, R28, 0x4, RZ, 0xc0, !PT ;  /* 0x000000041cff7812 */ /* 0x000fd6000782c0ff */
[----:B------:R2:W-:Y:S01]  /*3680*/  LDGSTS.E.BYPASS.LTC128B.128 [R219+0x2100], [R2.64+0x80], !P0 ;  /* 0x0210008002db7fae */ /* 0x0005e2000c101d46 */
[C---:B------:R-:W-:Y:S02]  /*3690*/  ISETP.LT.OR P0, PT, R0.reuse, 0x1, !P1 ;  /* 0x000000010000780c */ /* 0x040fe40004f01670 */
[C---:B------:R-:W-:Y:S02]  /*36a0*/  ISETP.LT.OR P3, PT, R0.reuse, 0x21, P3 ;  /* 0x000000210000780c */ /* 0x040fe40001f61670 */
[----:B------:R-:W-:-:S09]  /*36b0*/  ISETP.LT.OR P2, PT, R0, 0x21, !P2 ;  /* 0x000000210000780c */ /* 0x000fd20005741670 */
[----:B------:R2:W-:Y:S01]  /*36c0*/  LDGSTS.E.BYPASS.LTC128B.128 [R219+0x4100], [R2.64+0x100], !P0 ;  /* 0x0410010002db7fae */ /* 0x0005e2000c101d46 */
[----:B------:R-:W-:-:S04]  /*36d0*/  LOP3.LUT P0, RZ, R28, 0x8, RZ, 0xc0, !PT ;  /* 0x000000081cff7812 */ /* 0x000fc8000780c0ff */
[C---:B------:R-:W-:Y:S02]  /*36e0*/  ISETP.LT.OR P4, PT, R0.reuse, 0x1, !P0 ;  /* 0x000000010000780c */ /* 0x040fe40004781670 */
[C---:B------:R-:W-:Y:S02]  /*36f0*/  ISETP.LT.OR P1, PT, R0.reuse, 0x21, !P1 ;  /* 0x000000210000780c */ /* 0x040fe40004f21670 */
[----:B------:R-:W-:Y:S01]  /*3700*/  ISETP.LT.OR P0, PT, R0, 0x21, !P0 ;  /* 0x000000210000780c */ /* 0x000fe20004701670 */
[C---:B-1----:R-:W-:Y:S08]  /*3710*/  HMMA.16816.F32.BF16 R28, R4.reuse, R20, RZ ;  /* 0x00000014041c723c */ /* 0x042ff000000418ff */
[----:B------:R1:W-:Y:S01]  /*3720*/  LDGSTS.E.BYPASS.LTC128B.128 [R219+0x6100], [R2.64+0x180], !P4 ;  /* 0x0610018002db7fae */ /* 0x0003e2000e101d46 */
[C---:B------:R-:W-:Y:S03]  /*3730*/  HMMA.16816.F32.BF16 R20, R4.reuse, R22, RZ ;  /* 0x000000160414723c */ /* 0x040fe600000418ff */
[----:B------:R1:W-:Y:S04]  /*3740*/  LDGSTS.E.BYPASS.LTC128B.128 [R219+0x1100], [R12.64], !P3 ;  /* 0x011000000cdb7fae */ /* 0x0003e8000d901d46 */
[----:B------:R1:W-:Y:S01]  /*3750*/  LDGSTS.E.BYPASS.LTC128B.128 [R219+0x3100], [R12.64+0x80], !P2 ;  /* 0x031000800cdb7fae */ /* 0x0003e2000d101d46 */
[C---:B--2---:R-:W-:Y:S03]  /*3760*/  HMMA.16816.F32.BF16 R36, R4.reuse, R16, RZ ;  /* 0x000000100424723c */ /* 0x044fe600000418ff */
[----:B------:R1:W-:Y:S04]  /*3770*/  LDGSTS.E.BYPASS.LTC128B.128 [R219+0x5100], [R12.64+0x100], !P1 ;  /* 0x051001000cdb7fae */ /* 0x0003e8000c901d46 */
[----:B------:R1:W-:Y:S01]  /*3780*/  LDGSTS.E.BYPASS.LTC128B.128 [R219+0x7100], [R12.64+0x180], !P0 ;  /* 0x071001800cdb7fae */ /* 0x0003e2000c101d46 */
[C---:B------:R-:W-:Y:S03]  /*3790*/  HMMA.16816.F32.BF16 R40, R4.reuse, R18, RZ ;  /* 0x000000120428723c */ /* 0x040fe600000418ff */
[----:B------:R-:W-:Y:S04]  /*37a0*/  LDSM.16.M88.4 R68, [R198] ;  /* 0x00000000c644783b */ /* 0x000fe80000000200 */
[----:B------:R-:W-:Y:S01]  /*37b0*/  LDSM.16.M88.4 R72, [R198+0x800] ;  /* 0x00080000c648783b */ /* 0x000fe20000000200 */
[C---:B---3--:R-:W-:Y:S03]  /*37c0*/  HMMA.16816.F32.BF16 R44, R4.reuse, R24, RZ ;  /* 0x00000018042c723c */ /* 0x048fe600000418ff */
[----:B------:R-:W-:Y:S04]  /*37d0*/  LDSM.16.M88.4 R84, [R198+0x1000] ;  /* 0x00100000c654783b */ /* 0x000fe80000000200 */
[----:B------:R-:W-:Y:S01]  /*37e0*/  LDSM.16.M88.4 R80, [R195+0x800] ;  /* 0x00080000c350783b */ /* 0x000fe20000000200 */
[C---:B------:R-:W-:Y:S03]  /*37f0*/  HMMA.16816.F32.BF16 R52, R4.reuse, R26, RZ ;  /* 0x0000001a0434723c */ /* 0x040fe600000418ff */
[----:B------:R-:W-:Y:S04]  /*3800*/  LDSM.16.M88.4 R88, [R195+0x1000] ;  /* 0x00100000c358783b */ /* 0x000fe80000000200 */
[----:B------:R-:W0:Y:S04]  /*3810*/  LDGDEPBAR ;  /* 0x00000000000079af */ /* 0x000e280000000000 */
[----:B-1----:R-:W1:Y:S01]  /*3820*/  LDSM.16.M88.4 R12, [R202] ;  /* 0x00000000ca0c783b */ /* 0x002e620000000200 */
[C---:B----4-:R-:W-:Y:S08]  /*3830*/  HMMA.16816.F32.BF16 R56, R4.reuse, R32, RZ ;  /* 0x000000200438723c */ /* 0x050ff000000418ff */
[----:B------:R-:W-:Y:S01]  /*3840*/  HMMA.16816.F32.BF16 R16, R4, R34, RZ ;  /* 0x000000220410723c */ /* 0x000fe200000418ff */
[----:B------:R-:W-:Y:S07]  /*3850*/  LDSM.16.M88.4 R4, [R201] ;  /* 0x00000000c904783b */ /* 0x000fee0000000200 */
[C---:B-----5:R-:W-:Y:S08]  /*3860*/  HMMA.16816.F32.BF16 R24, R8.reuse, R48, R28 ;  /* 0x000000300818723c */ /* 0x060ff0000004181c */
[C---:B------:R-:W-:Y:S01]  /*3870*/  HMMA.16816.F32.BF16 R28, R8.reuse, R50, R20 ;  /* 0x00000032081c723c */ /* 0x040fe20000041814 */
[----:B------:R-:W2:Y:S04]  /*3880*/  LDSM.16.M88.4 R20, [R198+0x1800] ;  /* 0x00180000c614783b */ /* 0x000ea80000000200 */
[----:B------:R-:W-:Y:S03]  /*3890*/  LDSM.16.M88.4 R48, [R195+0x1800] ;  /* 0x00180000c330783b */ /* 0x000fe60000000200 */
[C---:B------:R-:W-:Y:S08]  /*38a0*/  HMMA.16816.F32.BF16 R32, R8.reuse, R60, R36 ;  /* 0x0000003c0820723c */ /* 0x040ff00000041824 */
[C---:B------:R-:W-:Y:S01]  /*38b0*/  HMMA.16816.F32.BF16 R36, R8.reuse, R62, R40 ;  /* 0x0000003e0824723c */ /* 0x040fe20000041828 */
[----:B------:R-:W3:Y:S07]  /*38c0*/  LDSM.16.M88.4 R60, [R195] ;  /* 0x00000000c33c783b */ /* 0x000eee0000000200 */
[C---:B------:R-:W-:Y:S08]  /*38d0*/  HMMA.16816.F32.BF16 R40, R8.reuse, R64, R44 ;  /* 0x000000400828723c */ /* 0x040ff0000004182c */
[C---:B------:R-:W-:Y:S01]  /*38e0*/  HMMA.16816.F32.BF16 R44, R8.reuse, R66, R52 ;  /* 0x00000042082c723c */ /* 0x040fe20000041834 */
[----:B------:R-:W-:Y:S07]  /*38f0*/  LDSM.16.M88.4 R64, [R192+0x2800] ;  /* 0x00280000c040783b */ /* 0x000fee0000000200 */
[C---:B------:R-:W-:Y:S01]  /*3900*/  HMMA.16816.F32.BF16 R52, R8.reuse, R76, R56 ;  /* 0x0000004c0834723c */ /* 0x040fe20000041838 */
[----:B------:R-:W-:Y:S07]  /*3910*/  LDSM.16.M88.4 R56, [R192+0x2000] ;  /* 0x00200000c038783b */ /* 0x000fee0000000200 */
[----:B------:R-:W-:Y:S01]  /*3920*/  HMMA.16816.F32.BF16 R16, R8, R78, R16 ;  /* 0x0000004e0810723c */ /* 0x000fe20000041810 */
[----:B------:R-:W4:Y:S04]  /*3930*/  LDSM.16.M88.4 R8, [R199+0x4000] ;  /* 0x00400000c708783b */ /* 0x000f280000000200 */
[----:B------:R-:W-:Y:S03]  /*3940*/  LDSM.16.M88.4 R76, [R214] ;  /* 0x00000000d64c783b */ /* 0x000fe60000000200 */
        /* <DEDUP_REMOVED lines=8> */
[----:B------:R-:W1:Y:S07]  /*39d0*/  LDSM.16.M88.4 R84, [R192+0x3000] ;  /* 0x00300000c054783b */ /* 0x000e6e0000000200 */
[C---:B--2---:R-:W-:Y:S08]  /*39e0*/  HMMA.16816.F32.BF16 R52, R12.reuse, R20, R52 ;  /* 0x000000140c34723c */ /* 0x044ff00000041834 */
[----:B------:R-:W-:Y:S01]  /*39f0*/  HMMA.16816.F32.BF16 R12, R12, R22, R16 ;  /* 0x000000160c0c723c */ /* 0x000fe20000041810 */
[----:B------:R-:W2:Y:S04]  /*3a00*/  LDSM.16.M88.4 R20, [R192+0x3800] ;  /* 0x00380000c014783b */ /* 0x000ea80000000200 */
[----:B------:R-:W-:Y:S03]  /*3a10*/  LDSM.16.M88.4 R16, [R200+0x4000] ;  /* 0x00400000c810783b */ /* 0x000fe60000000200 */
[C---:B---3--:R-:W-:Y:S08]  /*3a20*/  HMMA.16816.F32.BF16 R24, R4.reuse, R60, R24 ;  /* 0x0000003c0418723c */ /* 0x048ff00000041818 */
[C---:B------:R-:W-:Y:S01]  /*3a30*/  HMMA.16816.F32.BF16 R28, R4.reuse, R62, R28 ;  /* 0x0000003e041c723c */ /* 0x040fe2000004181c */
[----:B------:R-:W3:Y:S07]  /*3a40*/  LDSM.16.M88.4 R60, [R215] ;  /* 0x00000000d73c783b */ /* 0x000eee0000000200 */
[C---:B------:R-:W-:Y:S08]  /*3a50*/  HMMA.16816.F32.BF16 R32, R4.reuse, R80, R32 ;  /* 0x000000500420723c */ /* 0x040ff00000041820 */
[C---:B------:R-:W-:Y:S01]  /*3a60*/  HMMA.16816.F32.BF16 R36, R4.reuse, R82, R36 ;  /* 0x000000520424723c */ /* 0x040fe20000041824 */
[----:B------:R-:W-:Y:S07]  /*3a70*/  LDSM.16.M88.4 R80, [R198+0x3000] ;  /* 0x00300000c650783b */ /* 0x000fee0000000200 */
[C---:B------:R-:W-:Y:S08]  /*3a80*/  HMMA.16816.F32.BF16 R40, R4.reuse, R88, R40 ;  /* 0x000000580428723c */ /* 0x040ff00000041828 */
[C---:B------:R-:W-:Y:S01]  /*3a90*/  HMMA.16816.F32.BF16 R44, R4.reuse, R90, R44 ;  /* 0x0000005a042c723c */ /* 0x040fe2000004182c */
[----:B------:R-:W5:Y:S07]  /*3aa0*/  LDSM.16.M88.4 R88, [R213] ;  /* 0x00000000d558783b */ /* 0x000f6e0000000200 */
[C---:B------:R-:W-:Y:S08]  /*3ab0*/  HMMA.16816.F32.BF16 R52, R4.reuse, R48, R52 ;  /* 0x000000300434723c */ /* 0x040ff00000041834 */
[----:B------:R-:W-:Y:S01]  /*3ac0*/  HMMA.16816.F32.BF16 R12, R4, R50, R12 ;  /* 0x00000032040c723c */ /* 0x000fe2000004180c */
[----:B------:R-:W-:Y:S04]  /*3ad0*/  LDSM.16.M88.4 R4, [R202+0x4000] ;  /* 0x00400000ca04783b */ /* 0x000fe80000000200 */
[----:B------:R-:W-:Y:S03]  /*3ae0*/  LDSM.16.M88.4 R48, [R198+0x3800] ;  /* 0x00380000c630783b */ /* 0x000fe60000000200 */
[C---:B----4-:R-:W-:Y:S08]  /*3af0*/  HMMA.16816.F32.BF16 R24, R8.reuse, R56, R24 ;  /* 0x000000380818723c */ /* 0x050ff00000041818 */
[C---:B------:R-:W-:Y:S01]  /*3b00*/  HMMA.16816.F32.BF16 R28, R8.reuse, R58, R28 ;  /* 0x0000003a081c723c */ /* 0x040fe2000004181c */
[----:B------:R-:W4:Y:S07]  /*3b10*/  LDSM.16.M88.4 R56, [R212] ;  /* 0x00000000d438783b */ /* 0x000f2e0000000200 */
[C---:B------:R-:W-:Y:S08]  /*3b20*/  HMMA.16816.F32.BF16 R32, R8.reuse, R64, R32 ;  /* 0x000000400820723c */ /* 0x040ff00000041820 */
[C---:B------:R-:W-:Y:S01]  /*3b30*/  HMMA.16816.F32.BF16 R36, R8.reuse, R66, R36 ;  /* 0x000000420824723c */ /* 0x040fe20000041824 */
[----:B------:R-:W-:Y:S07]  /*3b40*/  LDSM.16.M88.4 R64, [R195+0x2000] ;  /* 0x00200000c340783b */ /* 0x000fee0000000200 */
[C---:B-1----:R-:W-:Y:S08]  /*3b50*/  HMMA.16816.F32.BF16 R40, R8.reuse, R84, R40 ;  /* 0x000000540828723c */ /* 0x042ff00000041828 */
[C---:B------:R-:W-:Y:S01]  /*3b60*/  HMMA.16816.F32.BF16 R44, R8.reuse, R86, R44 ;  /* 0x00000056082c723c */ /* 0x040fe2000004182c */
[----:B------:R-:W-:Y:S07]  /*3b70*/  LDSM.16.M88.4 R84, [R192+0x5000] ;  /* 0x00500000c054783b */ /* 0x000fee0000000200 */
[C---:B--2---:R-:W-:Y:S08]  /*3b80*/  HMMA.16816.F32.BF16 R52, R8.reuse, R20, R52 ;  /* 0x000000140834723c */ /* 0x044ff00000041834 */
[----:B------:R-:W-:Y:S01]  /*3b90*/  HMMA.16816.F32.BF16 R20, R8, R22, R12 ;  /* 0x000000160814723c */ /* 0x000fe2000004180c */
[----:B------:R-:W1:Y:S07]  /*3ba0*/  LDSM.16.M88.4 R12, [R201+0x4000] ;  /* 0x00400000c90c783b */ /* 0x000e6e0000000200 */
[C---:B---3--:R-:W-:Y:S08]  /*3bb0*/  HMMA.16816.F32.BF16 R8, R16.reuse, R60, R24 ;  /* 0x0000003c1008723c */ /* 0x048ff00000041818 */
[C---:B------:R-:W-:Y:S01]  /*3bc0*/  HMMA.16816.F32.BF16 R28, R16.reuse, R62, R28 ;  /* 0x0000003e101c723c */ /* 0x040fe2000004181c */
[----:B------:R-:W-:Y:S07]  /*3bd0*/  LDSM.16.M88.4 R60, [R195+0x3800] ;  /* 0x00380000c33c783b */ /* 0x000fee0000000200 */
[C---:B------:R-:W-:Y:S08]  /*3be0*/  HMMA.16816.F32.BF16 R32, R16.reuse, R76, R32 ;  /* 0x0000004c1020723c */ /* 0x040ff00000041820 */
[C---:B------:R-:W-:Y:S01]  /*3bf0*/  HMMA.16816.F32.BF16 R36, R16.reuse, R78, R36 ;  /* 0x0000004e1024723c */ /* 0x040fe20000041824 */
[----:B------:R-:W2:Y:S07]  /*3c00*/  LDSM.16.M88.4 R76, [R195+0x2800] ;  /* 0x00280000c34c783b */ /* 0x000eae0000000200 */
[C---:B-----5:R-:W-:Y:S08]  /*3c10*/  HMMA.16816.F32.BF16 R40, R16.reuse, R88, R40 ;  /* 0x000000581028723c */ /* 0x060ff00000041828 */
[C---:B------:R-:W-:Y:S01]  /*3c20*/  HMMA.16816.F32.BF16 R44, R16.reuse, R90, R44 ;  /* 0x0000005a102c723c */ /* 0x040fe2000004182c */
[----:B------:R-:W3:Y:S07]  /*3c30*/  LDSM.16.M88.4 R88, [R195+0x3000] ;  /* 0x00300000c358783b */ /* 0x000eee0000000200 */
[C---:B----4-:R-:W-:Y:S08]  /*3c40*/  HMMA.16816.F32.BF16 R52, R16.reuse, R56, R52 ;  /* 0x000000381034723c */ /* 0x050ff00000041834 */
[----:B------:R-:W-:Y:S01]  /*3c50*/  HMMA.16816.F32.BF16 R24, R16, R58, R20 ;  /* 0x0000003a1018723c */ /* 0x000fe20000041814 */
[----:B------:R-:W-:Y:S04]  /*3c60*/  LDSM.16.M88.4 R16, [R199+0x8000] ;  /* 0x00800000c710783b */ /* 0x000fe80000000200 */
[----:B------:R-:W-:Y:S03]  /*3c70*/  LDSM.16.M88.4 R56, [R192+0x5800] ;  /* 0x00580000c038783b */ /* 0x000fe60000000200 */
[C---:B------:R-:W-:Y:S08]  /*3c80*/  HMMA.16816.F32.BF16 R20, R4.reuse, R68, R8 ;  /* 0x000000440414723c */ /* 0x040ff00000041808 */
[C---:B------:R-:W-:Y:S01]  /*3c90*/  HMMA.16816.F32.BF16 R8, R4.reuse, R70, R28 ;  /* 0x000000460408723c */ /* 0x040fe2000004181c */
[----:B------:R-:W4:Y:S07]  /*3ca0*/  LDSM.16.M88.4 R68, [R192+0x4000] ;  /* 0x00400000c044783b */ /* 0x000f2e0000000200 */
[C---:B------:R-:W-:Y:S08]  /*3cb0*/  HMMA.16816.F32.BF16 R32, R4.reuse, R72, R32 ;  /* 0x000000480420723c */ /* 0x040ff00000041820 */
[C---:B------:R-:W-:Y:S01]  /*3cc0*/  HMMA.16816.F32.BF16 R36, R4.reuse, R74, R36 ;  /* 0x0000004a0424723c */ /* 0x040fe20000041824 */
[----:B------:R-:W5:Y:S07]  /*3cd0*/  LDSM.16.M88.4 R72, [R192+0x4800] ;  /* 0x00480000c048783b */ /* 0x000f6e0000000200 */
[C---:B------:R-:W-:Y:S08]  /*3ce0*/  HMMA.16816.F32.BF16 R40, R4.reuse, R80, R40 ;  /* 0x000000500428723c */ /* 0x040ff00000041828 */
[C---:B------:R-:W-:Y:S01]  /*3cf0*/  HMMA.16816.F32.BF16 R44, R4.reuse, R82, R44 ;  /* 0x00000052042c723c */ /* 0x040fe2000004182c */
[----:B------:R-:W-:Y:S07]  /*3d00*/  LDSM.16.M88.4 R80, [R198+0x4800] ;  /* 0x00480000c650783b */ /* 0x000fee0000000200 */
[C---:B------:R-:W-:Y:S08]  /*3d10*/  HMMA.16816.F32.BF16 R52, R4.reuse, R48, R52 ;  /* 0x000000300434723c */ /* 0x040ff00000041834 */
[----:B------:R-:W-:Y:S08]  /*3d20*/  HMMA.16816.F32.BF16 R28, R4, R50, R24 ;  /* 0x00000032041c723c */ /* 0x000ff00000041818 */
[C---:B-1----:R-:W-:Y:S08]  /*3d30*/  HMMA.16816.F32.BF16 R24, R12.reuse, R64, R20 ;  /* 0x000000400c18723c */ /* 0x042ff00000041814 */
[C---:B------:R-:W-:Y:S01]  /*3d40*/  HMMA.16816.F32.BF16 R20, R12.reuse, R66, R8 ;  /* 0x000000420c14723c */ /* 0x040fe20000041808 */
[----:B------:R-:W-:Y:S04]  /*3d50*/  LDSM.16.M88.4 R8, [R200+0x8000] ;  /* 0x00800000c808783b */ /* 0x000fe80000000200 */
[----:B------:R-:W1:Y:S03]  /*3d60*/  LDSM.16.M88.4 R64, [R211] ;  /* 0x00000000d340783b */ /* 0x000e660000000200 */
[C---:B--2---:R-:W-:Y:S08]  /*3d70*/  HMMA.16816.F32.BF16 R4, R12.reuse, R76, R32 ;  /* 0x0000004c0c04723c */ /* 0x044ff00000041820 */
[C---:B------:R-:W-:Y:S01]  /*3d80*/  HMMA.16816.F32.BF16 R36, R12.reuse, R78, R36 ;  /* 0x0000004e0c24723c */ /* 0x040fe20000041824 */
[----:B------:R-:W2:Y:S07]  /*3d90*/  LDSM.16.M88.4 R76, [R210] ;  /* 0x00000000d24c783b */ /* 0x000eae0000000200 */
[C---:B---3--:R-:W-:Y:S08]  /*3da0*/  HMMA.16816.F32.BF16 R40, R12.reuse, R88, R40 ;  /* 0x000000580c28723c */ /* 0x048ff00000041828 */
[C---:B------:R-:W-:Y:S01]  /*3db0*/  HMMA.16816.F32.BF16 R44, R12.reuse, R90, R44 ;  /* 0x0000005a0c2c723c */ /* 0x040fe2000004182c */
[----:B------:R-:W3:Y:S07]  /*3dc0*/  LDSM.16.M88.4 R88, [R209] ;  /* 0x00000000d158783b */ /* 0x000eee0000000200 */
[C---:B------:R-:W-:Y:S08]  /*3dd0*/  HMMA.16816.F32.BF16 R52, R12.reuse, R60, R52 ;  /* 0x0000003c0c34723c */ /* 0x040ff00000041834 */
[----:B------:R-:W-:Y:S01]  /*3de0*/  HMMA.16816.F32.BF16 R32, R12, R62, R28 ;  /* 0x0000003e0c20723c */ /* 0x000fe2000004181c */
[----:B------:R-:W1:Y:S07]  /*3df0*/  LDSM.16.M88.4 R60, [R208] ;  /* 0x00000000d03c783b */ /* 0x000e6e0000000200 */
[C---:B----4-:R-:W-:Y:S08]  /*3e00*/  HMMA.16816.F32.BF16 R28, R16.reuse, R68, R24 ;  /* 0x00000044101c723c */ /* 0x050ff00000041818 */
[C---:B------:R-:W-:Y:S01]  /*3e10*/  HMMA.16816.F32.BF16 R24, R16.reuse, R70, R20 ;  /* 0x000000461018723c */ /* 0x040fe20000041814 */
[----:B------:R-:W-:Y:S07]  /*3e20*/  LDSM.16.M88.4 R68, [R195+0x4000] ;  /* 0x00400000c344783b */ /* 0x000fee0000000200 */
[C---:B-----5:R-:W-:Y:S01]  /*3e30*/  HMMA.16816.F32.BF16 R20, R16.reuse, R72, R4 ;  /* 0x000000481014723c */ /* 0x060fe20000041804 */
[----:B------:R-:W-:Y:S07]  /*3e40*/  LDSM.16.M88.4 R4, [R202+0x8000] ;  /* 0x00800000ca04783b */ /* 0x000fee0000000200 */
[C---:B------:R-:W-:Y:S01]  /*3e50*/  HMMA.16816.F32.BF16 R12, R16.reuse, R74, R36 ;  /* 0x0000004a100c723c */ /* 0x040fe20000041824 */
[----:B------:R-:W4:Y:S07]  /*3e60*/  LDSM.16.M88.4 R72, [R198+0x4000] ;  /* 0x00400000c648783b */ /* 0x000f2e0000000200 */
[C---:B------:R-:W-:Y:S08]  /*3e70*/  HMMA.16816.F32.BF16 R40, R16.reuse, R84, R40 ;  /* 0x000000541028723c */ /* 0x040ff00000041828 */
[C---:B------:R-:W-:Y:S01]  /*3e80*/  HMMA.16816.F32.BF16 R48, R16.reuse, R86, R44 ;  /* 0x000000561030723c */ /* 0x040fe2000004182c */
[----:B------:R-:W5:Y:S07]  /*3e90*/  LDSM.16.M88.4 R84, [R198+0x5000] ;  /* 0x00500000c654783b */ /* 0x000f6e0000000200 */
[C---:B------:R-:W-:Y:S08]  /*3ea0*/  HMMA.16816.F32.BF16 R44, R16.reuse, R56, R52 ;  /* 0x00000038102c723c */ /* 0x040ff00000041834 */
[----:B------:R-:W-:Y:S08]  /*3eb0*/  HMMA.16816.F32.BF16 R36, R16, R58, R32 ;  /* 0x0000003a1024723c */ /* 0x000ff00000041820 */
[C---:B-1----:R-:W-:Y:S08]  /*3ec0*/  HMMA.16816.F32.BF16 R32, R8.reuse, R64, R28 ;  /* 0x000000400820723c */ /* 0x042ff0000004181c */
[C---:B------:R-:W-:Y:S01]  /*3ed0*/  HMMA.16816.F32.BF16 R28, R8.reuse, R66, R24 ;  /* 0x00000042081c723c */ /* 0x040fe20000041818 */
[----:B------:R-:W1:Y:S07]  /*3ee0*/  LDSM.16.M88.4 R64, [R198+0x5800] ;  /* 0x00580000c640783b */ /* 0x000e6e0000000200 */
[C---:B--2---:R-:W-:Y:S01]  /*3ef0*/  HMMA.16816.F32.BF16 R24, R8.reuse, R76, R20 ;  /* 0x0000004c0818723c */ /* 0x044fe20000041814 */
[----:B------:R-:W2:Y:S07]  /*3f00*/  LDSM.16.M88.4 R20, [R201+0x8000] ;  /* 0x00800000c914783b */ /* 0x000eae0000000200 */
[C---:B------:R-:W-:Y:S01]  /*3f10*/  HMMA.16816.F32.BF16 R16, R8.reuse, R78, R12 ;  /* 0x0000004e0810723c */ /* 0x040fe2000004180c */
[----:B------:R-:W1:Y:S07]  /*3f20*/  LDSM.16.M88.4 R76, [R195+0x4800] ;  /* 0x00480000c34c783b */ /* 0x000e6e0000000200 */
[C---:B---3--:R-:W-:Y:S01]  /*3f30*/  HMMA.16816.F32.BF16 R12, R8.reuse, R88, R40 ;  /* 0x00000058080c723c */ /* 0x048fe20000041828 */
[----:B------:R-:W-:Y:S07]  /*3f40*/  LDSM.16.M88.4 R40, [R195+0x5000] ;  /* 0x00500000c328783b */ /* 0x000fee0000000200 */
[C---:B------:R-:W-:Y:S08]  /*3f50*/  HMMA.16816.F32.BF16 R56, R8.reuse, R90, R48 ;  /* 0x0000005a0838723c */ /* 0x040ff00000041830 */
[C---:B------:R-:W-:Y:S08]  /*3f60*/  HMMA.16816.F32.BF16 R48, R8.reuse, R60, R44 ;  /* 0x0000003c0830723c */ /* 0x040ff0000004182c */
[----:B------:R-:W-:Y:S01]  /*3f70*/  HMMA.16816.F32.BF16 R44, R8, R62, R36 ;  /* 0x0000003e082c723c */ /* 0x000fe20000041824 */
[----:B------:R-:W-:Y:S07]  /*3f80*/  LDSM.16.M88.4 R60, [R192+0x6000] ;  /* 0x00600000c03c783b */ /* 0x000fee0000000200 */
[C---:B----4-:R-:W-:Y:S08]  /*3f90*/  HMMA.16816.F32.BF16 R36, R4.reuse, R72, R32 ;  /* 0x000000480424723c */ /* 0x050ff00000041820 */
[C---:B------:R-:W-:Y:S01]  /*3fa0*/  HMMA.16816.F32.BF16 R52, R4.reuse, R82, R16 ;  /* 0x000000520434723c */ /* 0x040fe20000041810 */
[----:B------:R-:W3:Y:S07]  /*3fb0*/  LDSM.16.M88.4 R16, [R199+0xc000] ;  /* 0x00c00000c710783b */ /* 0x000eee0000000200 */
[C---:B------:R-:W-:Y:S08]  /*3fc0*/  HMMA.16816.F32.BF16 R32, R4.reuse, R80, R24 ;  /* 0x000000500420723c */ /* 0x040ff00000041818 */
[C---:B-----5:R-:W-:Y:S01]  /*3fd0*/  HMMA.16816.F32.BF16 R24, R4.reuse, R84, R12 ;  /* 0x000000540418723c */ /* 0x060fe2000004180c */
[----:B------:R-:W-:Y:S07]  /*3fe0*/  LDSM.16.M88.4 R12, [R200+0xc000] ;  /* 0x00c00000c80c783b */ /* 0x000fee0000000200 */
[C---:B------:R-:W-:Y:S01]  /*3ff0*/  HMMA.16816.F32.BF16 R8, R4.reuse, R86, R56 ;  /* 0x000000560408723c */ /* 0x040fe20000041838 */
[----:B------:R-:W4:Y:S04]  /*4000*/  LDSM.16.M88.4 R84, [R195+0x5800] ;  /* 0x00580000c354783b */ /* 0x000f280000000200 */
[----:B------:R-:W-:Y:S03]  /*4010*/  LDSM.16.M88.4 R56, [R195+0x6000] ;  /* 0x00600000c338783b */ /* 0x000fe60000000200 */
[C---:B------:R-:W-:Y:S01]  /*4020*/  HMMA.16816.F32.BF16 R28, R4.reuse, R74, R28 ;  /* 0x0000004a041c723c */ /* 0x040fe2000004181c */
[----:B------:R-:W-:Y:S07]  /*4030*/  LDSM.16.M88.4 R72, [R192+0x7800] ;  /* 0x00780000c048783b */ /* 0x000fee0000000200 */
[C---:B-1----:R-:W-:Y:S08]  /*4040*/  HMMA.16816.F32.BF16 R48, R4.reuse, R64, R48 ;  /* 0x000000400430723c */ /* 0x042ff00000041830 */
[----:B------:R-:W-:Y:S01]  /*4050*/  HMMA.16816.F32.BF16 R92, R4, R66, R44 ;  /* 0x00000042045c723c */ /* 0x000fe2000004182c */
[----:B------:R-:W-:Y:S04]  /*4060*/  LDSM.16.M88.4 R64, [R206] ;  /* 0x00000000ce40783b */ /* 0x000fe80000000200 */
[----:B------:R-:W-:Y:S03]  /*4070*/  LDSM.16.M88.4 R44, [R192+0x7000] ;  /* 0x00700000c02c783b */ /* 0x000fe60000000200 */
[C---:B--2---:R-:W-:Y:S01]  /*4080*/  HMMA.16816.F32.BF16 R4, R20.reuse, R68, R36 ;  /* 0x000000441404723c */ /* 0x044fe20000041824 */
[----:B------:R-:W1:Y:S07]  /*4090*/  LDSM.16.M88.4 R36, [R207] ;  /* 0x00000000cf24783b */ /* 0x000e6e0000000200 */
[C---:B------:R-:W-:Y:S08]  /*40a0*/  HMMA.16816.F32.BF16 R28, R20.reuse, R70, R28 ;  /* 0x00000046141c723c */ /* 0x040ff0000004181c */
[----:B------:R-:W-:Y:S01]  /*40b0*/  HMMA.16816.F32.BF16 R68, R20, R78, R52 ;  /* 0x0000004e1444723c */ /* 0x000fe20000041834 */
[----:B------:R-:W2:Y:S07]  /*40c0*/  LDSM.16.M88.4 R52, [R192+0x6800] ;  /* 0x00680000c034783b */ /* 0x000eae0000000200 */
[----:B---3--:R-:W-:Y:S08]  /*40d0*/  HMMA.16816.F32.BF16 R4, R16, R60, R4 ;  /* 0x0000003c1004723c */ /* 0x008ff00000041804 */
[C---:B------:R-:W-:Y:S08]  /*40e0*/  HMMA.16816.F32.BF16 R32, R20.reuse, R76, R32 ;  /* 0x0000004c1420723c */ /* 0x040ff00000041820 */
[C---:B------:R-:W-:Y:S01]  /*40f0*/  HMMA.16816.F32.BF16 R76, R20.reuse, R42, R8 ;  /* 0x0000002a144c723c */ /* 0x040fe20000041808 */
[----:B------:R-:W-:Y:S07]  /*4100*/  LDSM.16.M88.4 R8, [R202+0xc000] ;  /* 0x00c00000ca08783b */ /* 0x000fee0000000200 */
[----:B----4-:R-:W-:Y:S01]  /*4110*/  HMMA.16816.F32.BF16 R88, R20, R84, R48 ;  /* 0x000000541458723c */ /* 0x010fe20000041830 */
[----:B------:R-:W3:Y:S07]  /*4120*/  LDSM.16.M88.4 R48, [R198+0x6000] ;  /* 0x00600000c630783b */ /* 0x000eee0000000200 */
[----:B------:R-:W-:Y:S01]  /*4130*/  HMMA.16816.F32.BF16 R28, R16, R62, R28 ;  /* 0x0000003e101c723c */ /* 0x000fe2000004181c */
[----:B------:R-:W-:Y:S07]  /*4140*/  LDSM.16.M88.4 R60, [R198+0x6800] ;  /* 0x00680000c63c783b */ /* 0x000fee0000000200 */
[----:B------:R-:W-:Y:S08]  /*4150*/  HMMA.16816.F32.BF16 R80, R20, R40, R24 ;  /* 0x000000281450723c */ /* 0x000ff00000041818 */
[C---:B-1----:R-:W-:Y:S01]  /*4160*/  HMMA.16816.F32.BF16 R24, R12.reuse, R36, R4 ;  /* 0x000000240c18723c */ /* 0x042fe20000041804 */
[----:B------:R-:W1:Y:S07]  /*4170*/  LDSM.16.M88.4 R4, [R201+0xc000] ;  /* 0x00c00000c904783b */ /* 0x000e6e0000000200 */
[----:B------:R-:W-:Y:S08]  /*4180*/  HMMA.16816.F32.BF16 R28, R12, R38, R28 ;  /* 0x000000260c1c723c */ /* 0x000ff0000004181c */
[----:B--2---:R-:W-:Y:S08]  /*4190*/  HMMA.16816.F32.BF16 R32, R16, R52, R32 ;  /* 0x000000341020723c */ /* 0x004ff00000041820 */
[----:B---3--:R-:W-:Y:S08]  /*41a0*/  HMMA.16816.F32.BF16 R24, R8, R48, R24 ;  /* 0x000000300818723c */ /* 0x008ff00000041818 */
[----:B------:R-:W-:Y:S01]  /*41b0*/  HMMA.16816.F32.BF16 R40, R16, R54, R68 ;  /* 0x000000361028723c */ /* 0x000fe20000041844 */
[----:B------:R-:W2:Y:S04]  /*41c0*/  LDSM.16.M88.4 R68, [R205] ;  /* 0x00000000cd44783b */ /* 0x000ea80000000200 */
[----:B------:R-:W3:Y:S03]  /*41d0*/  LDSM.16.M88.4 R52, [R195+0x6800] ;  /* 0x00680000c334783b */ /* 0x000ee60000000200 */
[----:B------:R-:W-:Y:S08]  /*41e0*/  HMMA.16816.F32.BF16 R28, R8, R50, R28 ;  /* 0x00000032081c723c */ /* 0x000ff0000004181c */
[----:B------:R-:W-:Y:S08]  /*41f0*/  HMMA.16816.F32.BF16 R36, R12, R64, R32 ;  /* 0x000000400c24723c */ /* 0x000ff00000041820 */
[----:B-1----:R-:W-:Y:S08]  /*4200*/  HMMA.16816.F32.BF16 R48, R4, R56, R24 ;  /* 0x000000380430723c */ /* 0x002ff00000041818 */
[----:B------:R-:W-:Y:S08]  /*4210*/  HMMA.16816.F32.BF16 R84, R20, R86, R92 ;  /* 0x000000561454723c */ /* 0x000ff0000004185c */
[----:B------:R-:W-:Y:S08]  /*4220*/  HMMA.16816.F32.BF16 R20, R16, R44, R80 ;  /* 0x0000002c1014723c */ /* 0x000ff00000041850 */
[----:B------:R-:W-:Y:S08]  /*4230*/  HMMA.16816.F32.BF16 R32, R12, R66, R40 ;  /* 0x000000420c20723c */ /* 0x000ff00000041828 */
[----:B------:R-:W-:Y:S01]  /*4240*/  HMMA.16816.F32.BF16 R28, R4, R58, R28 ;  /* 0x0000003a041c723c */ /* 0x000fe2000004181c */
[----:B------:R-:W1:Y:S07]  /*4250*/  LDSM.16.M88.4 R56, [R198+0x7000] ;  /* 0x00700000c638783b */ /* 0x000e6e0000000200 */
[----:B------:R-:W-:Y:S01]  /*4260*/  HMMA.16816.F32.BF16 R36, R8, R60, R36 ;  /* 0x0000003c0824723c */ /* 0x000fe20000041824 */
[----:B------:R-:W-:-:S07]  /*4270*/  FMUL.FTZ R0, R48, c[0x0][0x320] ;  /* 0x0000c80030007a20 */ /* 0x000fce0000410000 */
[----:B------:R-:W-:Y:S01]  /*4280*/  HMMA.16816.F32.BF16 R44, R16, R46, R76 ;  /* 0x0000002e102c723c */ /* 0x000fe2000004184c */
[----:B------:R4:W1:Y:S07]  /*4290*/  MUFU.TANH R78, R0 ;  /* 0x00000000004e7308 */ /* 0x00086e0000002400 */
[----:B--2---:R-:W-:Y:S01]  /*42a0*/  HMMA.16816.F32.BF16 R24, R12, R68, R20 ;  /* 0x000000440c18723c */ /* 0x004fe20000041814 */
[----:B----4-:R-:W-:-:S07]  /*42b0*/  FMUL.FTZ R0, R49, c[0x0][0x320] ;  /* 0x0000c80031007a20 */ /* 0x010fce0000410000 */
[----:B------:R-:W-:Y:S01]  /*42c0*/  HMMA.16816.F32.BF16 R20, R8, R62, R32 ;  /* 0x0000003e0814723c */ /* 0x000fe20000041820 */
[----:B------:R-:W2:Y:S01]  /*42d0*/  LDSM.16.M88.4 R60, [R204] ;  /* 0x00000000cc3c783b */ /* 0x000ea20000000200 */
[----:B------:R4:W1:Y:S06]  /*42e0*/  MUFU.TANH R77, R0 ;  /* 0x00000000004d7308 */ /* 0x00086c0000002400 */
[----:B---3--:R-:W-:Y:S01]  /*42f0*/  HMMA.16816.F32.BF16 R36, R4, R52, R36 ;  /* 0x000000340424723c */ /* 0x008fe20000041824 */
[----:B----4-:R-:W-:-:S04]  /*4300*/  FMUL.FTZ R0, R50, c[0x0][0x320] ;  /* 0x0000c80032007a20 */ /* 0x010fc80000410000 */
[----:B------:R3:W4:Y:S03]  /*4310*/  MUFU.TANH R76, R0 ;  /* 0x00000000004c7308 */ /* 0x0007260000002400 */
[----:B------:R-:W-:Y:S01]  /*4320*/  HMMA.16816.F32.BF16 R64, R16, R72, R88 ;  /* 0x000000481040723c */ /* 0x000fe20000041858 */
[----:B---3--:R-:W-:Y:S02]  /*4330*/  FMUL.FTZ R0, R51, c[0x0][0x320] ;  /* 0x0000c80033007a20 */ /* 0x008fe40000410000 */
[----:B------:R-:W3:Y:S02]  /*4340*/  LDSM.16.M88.4 R48, [R195+0x7000] ;  /* 0x00700000c330783b */ /* 0x000ee40000000200 */
[----:B------:R5:W1:Y:S03]  /*4350*/  MUFU.TANH R73, R0 ;  /* 0x0000000000497308 */ /* 0x000a660000002400 */
[----:B------:R-:W-:Y:S01]  /*4360*/  HMMA.16816.F32.BF16 R40, R12, R70, R44 ;  /* 0x000000460c28723c */ /* 0x000fe2000004182c */
[----:B------:R-:W2:Y:S01]  /*4370*/  LDSM.16.M88.4 R44, [R198+0x7800] ;  /* 0x00780000c62c783b */ /* 0x000ea20000000200 */
[----:B-----5:R-:W-:-:S04]  /*4380*/  FMUL.FTZ R0, R28, c[0x0][0x320] ;  /* 0x0000c8001c007a20 */ /* 0x020fc80000410000 */
[----:B------:R5:W2:Y:S02]  /*4390*/  MUFU.TANH R72, R0 ;  /* 0x0000000000487308 */ /* 0x000aa40000002400 */
[----:B-1----:R-:W-:Y:S01]  /*43a0*/  HMMA.16816.F32.BF16 R32, R8, R56, R24 ;  /* 0x000000380820723c */ /* 0x002fe20000041818 */
[----:B-----5:R-:W-:-:S05]  /*43b0*/  FMUL.FTZ R0, R29, c[0x0][0x320] ;  /* 0x0000c8001d007a20 */ /* 0x020fca0000410000 */
[----:B------:R1:W1:Y:S02]  /*43c0*/  MUFU.TANH R68, R0 ;  /* 0x0000000000447308 */ /* 0x0002640000002400 */
[----:B------:R-:W-:Y:S01]  /*43d0*/  HMMA.16816.F32.BF16 R24, R4, R54, R20 ;  /* 0x000000360418723c */ /* 0x000fe20000041814 */
[----:B-1----:R-:W-:-:S05]  /*43e0*/  FMUL.FTZ R0, R30, c[0x0][0x320] ;  /* 0x0000c8001e007a20 */ /* 0x002fca0000410000 */
[----:B------:R1:W1:Y:S02]  /*43f0*/  MUFU.TANH R69, R0 ;  /* 0x0000000000457308 */ /* 0x0002640000002400 */
[----:B------:R-:W-:Y:S01]  /*4400*/  HMMA.16816.F32.BF16 R16, R16, R74, R84 ;  /* 0x0000004a1010723c */ /* 0x000fe20000041854 */
[----:B-1----:R-:W-:-:S05]  /*4410*/  FMUL.FTZ R0, R31, c[0x0][0x320] ;  /* 0x0000c8001f007a20 */ /* 0x002fca0000410000 */
[----:B------:R1:W1:Y:S02]  /*4420*/  MUFU.TANH R56, R0 ;  /* 0x0000000000387308 */ /* 0x0002640000002400 */
[----:B--2---:R-:W-:Y:S01]  /*4430*/  HMMA.16816.F32.BF16 R20, R12, R60, R64 ;  /* 0x0000003c0c14723c */ /* 0x004fe20000041840 */
[----:B-1----:R-:W-:-:S05]  /*4440*/  FMUL.FTZ R0, R36, c[0x0][0x320] ;  /* 0x0000c80024007a20 */ /* 0x002fca0000410000 */
[----:B------:R1:W2:Y:S02]  /*4450*/  MUFU.TANH R55, R0 ;  /* 0x0000000000377308 */ /* 0x0002a40000002400 */
[----:B------:R-:W-:Y:S01]  /*4460*/  HMMA.16816.F32.BF16 R28, R8, R58, R40 ;  /* 0x0000003a081c723c */ /* 0x000fe20000041828 */
[----:B-1----:R-:W-:-:S05]  /*4470*/  FMUL.FTZ R0, R37, c[0x0][0x320] ;  /* 0x0000c80025007a20 */ /* 0x002fca0000410000 */
[----:B------:R1:W1:Y:S02]  /*4480*/  MUFU.TANH R54, R0 ;  /* 0x0000000000367308 */ /* 0x0002640000002400 */
[----:B---3--:R-:W-:Y:S01]  /*4490*/  HMMA.16816.F32.BF16 R32, R4, R48, R32 ;  /* 0x000000300420723c */ /* 0x008fe20000041820 */
[----:B-1----:R-:W-:-:S05]  /*44a0*/  FMUL.FTZ R0, R38, c[0x0][0x320] ;  /* 0x0000c80026007a20 */ /* 0x002fca0000410000 */
[----:B------:R1:W3:Y:S02]  /*44b0*/  MUFU.TANH R53, R0 ;  /* 0x0000000000357308 */ /* 0x0002e40000002400 */
[----:B------:R-:W-:Y:S01]  /*44c0*/  HMMA.16816.F32.BF16 R12, R12, R62, R16 ;  /* 0x0000003e0c0c723c */ /* 0x000fe20000041810 */
[----:B-1----:R-:W-:Y:S02]  /*44d0*/  FMUL.FTZ R0, R39, c[0x0][0x320] ;  /* 0x0000c80027007a20 */ /* 0x002fe40000410000 */
[----:B------:R-:W1:Y:S05]  /*44e0*/  LDSM.16.M88.4 R36, [R195+0x7800] ;  /* 0x00780000c324783b */ /* 0x000e6a0000000200 */
[----:B------:R-:W-:Y:S01]  /*44f0*/  HMMA.16816.F32.BF16 R16, R8, R44, R20 ;  /* 0x0000002c0810723c */ /* 0x000fe20000041814 */
[----:B------:R5:W1:Y:S01]  /*4500*/  MUFU.TANH R52, R0 ;  /* 0x0000000000347308 */ /* 0x000a620000002400 */
[----:B------:R-:W-:Y:S01]  /*4510*/  ISETP.GT.AND P0, PT, R96, R133, PT ;  /* 0x000000856000720c */ /* 0x000fe20003f04270 */
[----:B------:R-:W-:-:S04]  /*4520*/  DEPBAR.LE SB0, 0x0 ;  /* 0x000080000000791a */ /* 0x000fc80000000000 */
[----:B-----5:R-:W-:-:S04]  /*4530*/  FMUL.FTZ R0, R24, c[0x0][0x320] ;  /* 0x0000c80018007a20 */ /* 0x020fc80000410000 */
[----:B------:R5:W1:Y:S01]  /*4540*/  MUFU.TANH R43, R0 ;  /* 0x00000000002b7308 */ /* 0x000a620000002400 */
[----:B------:R-:W-:Y:S01]  /*4550*/  HMMA.16816.F32.BF16 R20, R4, R50, R28 ;  /* 0x000000320414723c */ /* 0x000fe2000004181c */
[----:B-----5:R-:W-:-:S06]  /*4560*/  FMUL.FTZ R0, R25, c[0x0][0x320] ;  /* 0x0000c80019007a20 */ /* 0x020fcc0000410000 */
[----:B------:R5:W1:Y:S02]  /*4570*/  MUFU.TANH R48, R0 ;  /* 0x0000000000307308 */ /* 0x000a640000002400 */
[----:B-----5:R-:W-:-:S06]  /*4580*/  FMUL.FTZ R0, R26, c[0x0][0x320] ;  /* 0x0000c8001a007a20 */ /* 0x020fcc0000410000 */
[----:B------:R5:W1:Y:S02]  /*4590*/  MUFU.TANH R42, R0 ;  /* 0x00000000002a7308 */ /* 0x000a640000002400 */
[----:B-----5:R-:W-:-:S06]  /*45a0*/  FMUL.FTZ R0, R27, c[0x0][0x320] ;  /* 0x0000c8001b007a20 */ /* 0x020fcc0000410000 */
[----:B------:R5:W1:Y:S01]  /*45b0*/  MUFU.TANH R41, R0 ;  /* 0x0000000000297308 */ /* 0x000a620000002400 */
[----:B------:R-:W-:Y:S01]  /*45c0*/  HMMA.16816.F32.BF16 R8, R8, R46, R12 ;  /* 0x0000002e0808723c */ /* 0x000fe2000004180c */
[----:B-----5:R-:W-:-:S06]  /*45d0*/  FMUL.FTZ R0, R32, c[0x0][0x320] ;  /* 0x0000c80020007a20 */ /* 0x020fcc0000410000 */
[----:B------:R5:W2:Y:S01]  /*45e0*/  MUFU.TANH R40, R0 ;  /* 0x0000000000287308 */ /* 0x000aa20000002400 */
[----:B-1----:R-:W-:Y:S01]  /*45f0*/  HMMA.16816.F32.BF16 R12, R4, R36, R16 ;  /* 0x00000024040c723c */ /* 0x002fe20000041810 */
[----:B-----5:R-:W-:-:S06]  /*4600*/  FMUL.FTZ R0, R33, c[0x0][0x320] ;  /* 0x0000c80021007a20 */ /* 0x020fcc0000410000 */
[----:B------:R1:W1:Y:S02]  /*4610*/  MUFU.TANH R32, R0 ;  /* 0x0000000000207308 */ /* 0x0002640000002400 */
[----:B-1----:R-:W-:-:S06]  /*4620*/  FMUL.FTZ R0, R34, c[0x0][0x320] ;  /* 0x0000c80022007a20 */ /* 0x002fcc0000410000 */
[----:B------:R1:W1:Y:S02]  /*4630*/  MUFU.TANH R34, R0 ;  /* 0x0000000000227308 */ /* 0x0002640000002400 */
[----:B-1----:R-:W-:-:S06]  /*4640*/  FMUL.FTZ R0, R35, c[0x0][0x320] ;  /* 0x0000c80023007a20 */ /* 0x002fcc0000410000 */
[----:B------:R1:W1:Y:S02]  /*4650*/  MUFU.TANH R33, R0 ;  /* 0x0000000000217308 */ /* 0x0002640000002400 */
[----:B-1----:R-:W-:-:S06]  /*4660*/  FMUL.FTZ R0, R20, c[0x0][0x320] ;  /* 0x0000c80014007a20 */ /* 0x002fcc0000410000 */
[----:B------:R1:W1:Y:S01]  /*4670*/  MUFU.TANH R28, R0 ;  /* 0x00000000001c7308 */ /* 0x0002620000002400 */
[----:B------:R-:W-:Y:S01]  /*4680*/  HMMA.16816.F32.BF16 R4, R4, R38, R8 ;  /* 0x000000260404723c */ /* 0x000fe20000041808 */
        /* <DEDUP_REMOVED lines=25> */
[----:B-1234-:R-:W-:Y:S01]  /*4820*/  IADD3 R0, R224, -0x2, RZ ;  /* 0xfffffffee0007810 */ /* 0x01efe20007ffe0ff */
[----:B------:R-:W-:Y:S01]  /*4830*/  IMAD.MOV.U32 R6, RZ, RZ, c[0x0][0x1e4] ;  /* 0x00007900ff067624 */ /* 0x000fe200078e00ff */
[----:B------:R-:W-:Y:S02]  /*4840*/  ISETP.NE.AND P3, PT, R99, RZ, PT ;  /* 0x000000ff6300720c */ /* 0x000fe40003f65270 */
[----:B------:R-:W-:Y:S01]  /*4850*/  SHF.R.S32.HI R2, RZ, 0x1f, R0 ;  /* 0x0000001fff027819 */ /* 0x000fe20000011400 */
[----:B------:R-:W-:Y:S01]  /*4860*/  IMAD.WIDE.U32 R4, R0, c[0x0][0x1e0], RZ ;  /* 0x0000780000047a25 */ /* 0x000fe200078e00ff */
[----:B------:R-:W-:-:S03]  /*4870*/  ISETP.NE.AND P4, PT, R98, RZ, PT ;  /* 0x000000ff6200720c */ /* 0x000fc60003f85270 */
        /* <DEDUP_REMOVED lines=21> */
.L_x_1254:
[----:B--234-:R-:W-:Y:S05]  /*49d0*/  BSYNC B0 ;  /* 0x0000000000007941 */ /* 0x01cfea0003800000 */
.L_x_1253:
[----:B-1----:R-:W2:Y:S04]  /*49e0*/  LDL R0, [R1+0x10] ;  /* 0x0000100001007983 */ /* 0x002ea80000100800 */
[----:B------:R-:W-:Y:S04]  /*49f0*/  LDSM.16.MT88.4 R44, [R194+0x800] ;  /* 0x00080000c22c783b */ /* 0x000fe80000004200 */
[----:B------:R-:W-:Y:S04]  /*4a00*/  LDSM.16.MT88.4 R36, [R197] ;  /* 0x00000000c524783b */ /* 0x000fe80000004200 */
[----:B------:R-:W-:Y:S04]  /*4a10*/  LDSM.16.MT88.4 R64, [R194+0x2800] ;  /* 0x00280000c240783b */ /* 0x000fe80000004200 */
[----:B------:R-:W0:Y:S01]  /*4a20*/  LDGDEPBAR ;  /* 0x00000000000079af */ /* 0x000e220000000000 */
[----:B--2---:R-:W-:-:S05]  /*4a30*/  IMAD.IADD R0, R97, 0x1, -R0 ;  /* 0x0000000161007824 */ /* 0x004fca00078e0a00 */
[C---:B------:R-:W-:Y:S02]  /*4a40*/  ISETP.GT.AND P1, PT, R0.reuse, RZ, PT ;  /* 0x000000ff0000720c */ /* 0x040fe40003f24270 */
[C---:B------:R-:W-:Y:S02]  /*4a50*/  ISETP.GT.AND P0, PT, R0.reuse, 0x1, PT ;  /* 0x000000010000780c */ /* 0x040fe40003f04270 */
[----:B------:R-:W-:Y:S02]  /*4a60*/  ISETP.GT.AND P6, PT, R0, 0x8, PT ;  /* 0x000000080000780c */ /* 0x000fe40003fc4270 */
[----:B------:R-:W-:Y:S02]  /*4a70*/  FSEL R5, R78, -INF , P1 ;  /* 0xff8000004e057808 */ /* 0x000fe40000800000 */
[----:B------:R-:W-:Y:S02]  /*4a80*/  FSEL R6, R77, -INF , P0 ;  /* 0xff8000004d067808 */ /* 0x000fe40000000000 */
[----:B------:R-:W-:-:S02]  /*4a90*/  ISETP.GT.AND P5, PT, R0, 0x9, PT ;  /* 0x000000090000780c */ /* 0x000fc40003fa4270 */
[----:B------:R-:W-:Y:S02]  /*4aa0*/  FSEL R7, R72, -INF , P6 ;  /* 0xff80000048077808 */ /* 0x000fe40003000000 */
        /* <DEDUP_REMOVED lines=18> */
[----:B------:R-:W-:Y:S01]  /*4bd0*/  FMNMX.FTZ R2, R11, R2, !PT ;  /* 0x000000020b027209 */ /* 0x000fe20007810000 */
[----:B------:R-:W-:Y:S01]  /*4be0*/  LDSM.16.MT88.4 R48, [R197+0x800] ;  /* 0x00080000c530783b */ /* 0x000fe20000004200 */
[----:B------:R-:W-:Y:S02]  /*4bf0*/  FSEL R13, R69, -INF , P6 ;  /* 0xff800000450d7808 */ /* 0x000fe40003000000 */
[----:B------:R-:W-:Y:S02]  /*4c00*/  ISETP.GT.AND P6, PT, R0, 0x21, PT ;  /* 0x000000210000780c */ /* 0x000fe40003fc4270 */
[----:B------:R-:W-:Y:S02]  /*4c10*/  FSEL R104, R40, -INF , P0 ;  /* 0xff80000028687808 */ /* 0x000fe40000000000 */
        /* <DEDUP_REMOVED lines=14> */
[----:B------:R-:W-:Y:S01]  /*4d00*/  LDSM.16.MT88.4 R52, [R196] ;  /* 0x00000000c434783b */ /* 0x000fe20000004200 */
        /* <DEDUP_REMOVED lines=9> */
[----:B------:R-:W-:Y:S01]  /*4da0*/  ISETP.GT.AND P1, PT, R0, 0x38, PT ;  /* 0x000000380000780c */ /* 0x000fe20003f24270 */
[----:B------:R-:W-:Y:S01]  /*4db0*/  LDSM.16.MT88.4 R40, [R196+0x800] ;  /* 0x00080000c428783b */ /* 0x000fe20000004200 */
[----:B------:R-:W-:Y:S02]  /*4dc0*/  FSEL R99, R22, -INF , P2 ;  /* 0xff80000016637808 */ /* 0x000fe40001000000 */
[----:B------:R-:W-:Y:S02]  /*4dd0*/  FMNMX.FTZ R2, R100, R2, !PT ;  /* 0x0000000264027209 */ /* 0x000fe40007810000 */
[----:B------:R-:W-:-:S02]  /*4de0*/  FSEL R105, R34, -INF , P0 ;  /* 0xff80000022697808 */ /* 0x000fc40000000000 */
[----:B------:R-:W-:Y:S02]  /*4df0*/  FMNMX.FTZ R3, R20, R3, !PT ;  /* 0x0000000314037209 */ /* 0x000fe40007810000 */
[----:B------:R-:W-:Y:S02]  /*4e00*/  ISETP.GT.AND P0, PT, R0, 0x39, PT ;  /* 0x000000390000780c */ /* 0x000fe40003f04270 */
[----:B------:R-:W-:Y:S02]  /*4e10*/  FSEL R95, R16, -INF , P1 ;  /* 0xff800000105f7808 */ /* 0x000fe40000800000 */
[----:B------:R-:W-:Y:S02]  /*4e20*/  FMNMX.FTZ R0, R99, R2, !PT ;  /* 0x0000000263007209 */ /* 0x000fe40007810000 */
        /* <DEDUP_REMOVED lines=9> */
[----:B------:R-:W-:Y:S01]  /*4ec0*/  FMNMX.FTZ R2, R98, R2, !PT ;  /* 0x0000000262027209 */ /* 0x000fe20007810000 */
[----:B------:R-:W-:Y:S01]  /*4ed0*/  LDSM.16.MT88.4 R32, [R193+0x800] ;  /* 0x00080000c120783b */ /* 0x000fe20000004200 */
[----:B------:R-:W-:Y:S02]  /*4ee0*/  FSEL R96, R30, -INF , P4 ;  /* 0xff8000001e607808 */ /* 0x000fe40002000000 */
[----:B------:R-:W-:Y:S02]  /*4ef0*/  FMNMX.FTZ R2, R97, R2, !PT ;  /* 0x0000000261027209 */ /* 0x000fe40007810000 */
[----:B------:R-:W-:Y:S02]  /*4f00*/  FSEL R94, R27, -INF , P3 ;  /* 0xff8000001b5e7808 */ /* 0x000fe40001800000 */
[----:B------:R-:W-:Y:S02]  /*4f10*/  FMNMX.FTZ R2, R96, R2, !PT ;  /* 0x0000000260027209 */ /* 0x000fe40007810000 */
[----:B------:R-:W-:-:S02]  /*4f20*/  FSEL R93, R26, -INF , P2 ;  /* 0xff8000001a5d7808 */ /* 0x000fc40001000000 */
[----:B------:R-:W-:Y:S02]  /*4f30*/  FMNMX.FTZ R2, R94, R2, !PT ;  /* 0x000000025e027209 */ /* 0x000fe40007810000 */
[----:B------:R-:W-:Y:S02]  /*4f40*/  FSEL R91, R25, -INF , P1 ;  /* 0xff800000195b7808 */ /* 0x000fe40000800000 */
[----:B------:R-:W-:Y:S02]  /*4f50*/  FMNMX.FTZ R2, R93, R2, !PT ;  /* 0x000000025d027209 */ /* 0x000fe40007810000 */
[----:B------:R-:W-:Y:S02]  /*4f60*/  FSEL R90, R24, -INF , P0 ;  /* 0xff800000185a7808 */ /* 0x000fe40000000000 */
[----:B------:R-:W-:Y:S02]  /*4f70*/  FMNMX.FTZ R2, R91, R2, !PT ;  /* 0x000000025b027209 */ /* 0x000fe40007810000 */
[----:B-1----:R-:W-:-:S02]  /*4f80*/  FMNMX.FTZ R0, R0, R3, !PT ;  /* 0x0000000300007209 */ /* 0x002fc40007810000 */
[----:B------:R-:W-:-:S03]  /*4f90*/  FMNMX.FTZ R2, R90, R2, !PT ;  /* 0x000000025a027209 */ /* 0x000fc60007810000 */
        /* <DEDUP_REMOVED lines=8> */
[----:B------:R-:W-:-:S04]  /*5020*/  FFMA.FTZ R3, R5, c[0x0][0x2d0], -R2 ;  /* 0x0000b40005037a23 */ /* 0x000fc80000010802 */
[----:B------:R2:W-:Y:S01]  /*5030*/  MUFU.EX2 R80, R3 ;  /* 0x0000000300507308 */ /* 0x0005e20000000800 */
[----:B-1----:R-:W-:Y:S01]  /*5040*/  FMNMX.FTZ R16, R0, R4, !PT ;  /* 0x0000000400107209 */ /* 0x002fe20007810000 */
[--C-:B------:R-:W-:Y:S02]  /*5050*/  FFMA.FTZ R0, R9, c[0x0][0x2d0], -R2.reuse ;  /* 0x0000b40009007a23 */ /* 0x100fe40000010802 */
[----:B--2---:R-:W-:Y:S01]  /*5060*/  FFMA.FTZ R3, R6, c[0x0][0x2d0], -R2 ;  /* 0x0000b40006037a23 */ /* 0x004fe20000010802 */
[----:B------:R-:W-:-:S03]  /*5070*/  FSETP.NEU.FTZ.AND P0, PT, R16, -INF , PT ;  /* 0xff8000001000780b */ /* 0x000fc60003f1d000 */
[----:B------:R1:W-:Y:S08]  /*5080*/  MUFU.EX2 R82, R0 ;  /* 0x0000000000527308 */ /* 0x0003f00000000800 */
[----:B------:R2:W3:Y:S01]  /*5090*/  MUFU.EX2 R79, R3 ;  /* 0x00000003004f7308 */ /* 0x0004e20000000800 */
[----:B-1----:R-:W-:-:S05]  /*50a0*/  FMUL.FTZ R0, R16, c[0x0][0x2d0] ;  /* 0x0000b40010007a20 */ /* 0x002fca0000410000 */
[----:B------:R-:W-:Y:S01]  /*50b0*/  FSEL R0, R0, RZ, P0 ;  /* 0x000000ff00007208 */ /* 0x000fe20000000000 */
[--C-:B--2---:R-:W-:Y:S02]  /*50c0*/  FFMA.FTZ R3, R7, c[0x0][0x2d0], -R2.reuse ;  /* 0x0000b40007037a23 */ /* 0x104fe40000010802 */
[----:B------:R-:W1:Y:S02]  /*50d0*/  LDSM.16.MT88.4 R4, [R193] ;  /* 0x00000000c104783b */ /* 0x000e640000004200 */
[----:B------:R2:W-:Y:S02]  /*50e0*/  MUFU.EX2 R81, R3 ;  /* 0x0000000300517308 */ /* 0x0005e40000000800 */
[----:B--2---:R-:W-:Y:S01]  /*50f0*/  FFMA.FTZ R3, R8, c[0x0][0x2d0], -R2 ;  /* 0x0000b40008037a23 */ /* 0x004fe20000010802 */
[----:B---3--:R-:W-:-:S05]  /*5100*/  F2FP.BF16.PACK_AB R8, R79, R80 ;  /* 0x000000504f08723e */ /* 0x008fca00000010ff */
[----:B------:R2:W3:Y:S02]  /*5110*/  MUFU.EX2 R83, R3 ;  /* 0x0000000300537308 */ /* 0x0004e40000000800 */
[----:B--2---:R-:W-:Y:S01]  /*5120*/  FFMA.FTZ R3, R10, c[0x0][0x2d0], -R2 ;  /* 0x0000b4000a037a23 */ /* 0x004fe20000010802 */
[----:B---3--:R-:W-:-:S05]  /*5130*/  F2FP.BF16.PACK_AB R10, R83, R81 ;  /* 0x00000051530a723e */ /* 0x008fca00000010ff */
[----:B------:R2:W-:Y:S02]  /*5140*/  MUFU.EX2 R84, R3 ;  /* 0x0000000300547308 */ /* 0x0005e40000000800 */
[----:B--2---:R-:W-:-:S06]  /*5150*/  FFMA.FTZ R3, R11, c[0x0][0x2d0], -R2 ;  /* 0x0000b4000b037a23 */ /* 0x004fcc0000010802 */
[----:B------:R2:W-:Y:S02]  /*5160*/  MUFU.EX2 R86, R3 ;  /* 0x0000000300567308 */ /* 0x0005e40000000800 */
[----:B--2---:R-:W-:-:S06]  /*5170*/  FFMA.FTZ R3, R12, c[0x0][0x2d0], -R0 ;  /* 0x0000b4000c037a23 */ /* 0x004fcc0000010800 */
[----:B------:R2:W-:Y:S02]  /*5180*/  MUFU.EX2 R77, R3 ;  /* 0x00000003004d7308 */ /* 0x0005e40000000800 */
[----:B--2---:R-:W-:-:S06]  /*5190*/  FFMA.FTZ R3, R14, c[0x0][0x2d0], -R0 ;  /* 0x0000b4000e037a23 */ /* 0x004fcc0000010800 */
[----:B------:R2:W3:Y:S02]  /*51a0*/  MUFU.EX2 R76, R3 ;  /* 0x00000003004c7308 */ /* 0x0004e40000000800 */
[--C-:B--2---:R-:W-:Y:S01]  /*51b0*/  FFMA.FTZ R3, R13, c[0x0][0x2d0], -R0.reuse ;  /* 0x0000b4000d037a23 */ /* 0x104fe20000010800 */
[----:B---3--:R-:W-:Y:S01]  /*51c0*/  F2FP.BF16.PACK_AB R9, R76, R77 ;  /* 0x0000004d4c09723e */ /* 0x008fe200000010ff */
[----:B------:R-:W2:Y:S04]  /*51d0*/  LDSM.16.MT88.4 R12, [R194] ;  /* 0x00000000c20c783b */ /* 0x000ea80000004200 */
[----:B------:R3:W-:Y:S02]  /*51e0*/  MUFU.EX2 R78, R3 ;  /* 0x00000003004e7308 */ /* 0x0007e40000000800 */
[----:B---3--:R-:W-:-:S06]  /*51f0*/  FFMA.FTZ R3, R18, c[0x0][0x2d0], -R0 ;  /* 0x0000b40012037a23 */ /* 0x008fcc0000010800 */
[----:B------:R3:W4:Y:S02]  /*5200*/  MUFU.EX2 R18, R3 ;  /* 0x0000000300127308 */ /* 0x0007240000000800 */
[----:B---3--:R-:W-:Y:S01]  /*5210*/  FFMA.FTZ R3, R17, c[0x0][0x2d0], -R2 ;  /* 0x0000b40011037a23 */ /* 0x008fe20000010802 */
[----:B----4-:R-:W-:-:S05]  /*5220*/  F2FP.BF16.PACK_AB R11, R18, R78 ;  /* 0x0000004e120b723e */ /* 0x010fca00000010ff */
[----:B------:R3:W-:Y:S02]  /*5230*/  MUFU.EX2 R87, R3 ;  /* 0x0000000300577308 */ /* 0x0007e40000000800 */
[----:B-1----:R-:W-:Y:S01]  /*5240*/  HMMA.16816.F32.BF16 R24, R8, R4, RZ ;  /* 0x000000040818723c */ /* 0x002fe200000418ff */
[----:B---3--:R-:W-:-:S05]  /*5250*/  FFMA.FTZ R3, R19, c[0x0][0x2d0], -R0 ;  /* 0x0000b40013037a23 */ /* 0x008fca0000010800 */
[----:B------:R1:W-:Y:S02]  /*5260*/  MUFU.EX2 R19, R3 ;  /* 0x0000000300137308 */ /* 0x0003e40000000800 */
[----:B-1----:R-:W-:-:S06]  /*5270*/  FFMA.FTZ R3, R20, c[0x0][0x2d0], -R0 ;  /* 0x0000b40014037a23 */ /* 0x002fcc0000010800 */
[----:B------:R1:W3:Y:S02]  /*5280*/  MUFU.EX2 R85, R3 ;  /* 0x0000000300557308 */ /* 0x0002e40000000800 */
[----:B-1----:R-:W-:Y:S02]  /*5290*/  FFMA.FTZ R3, R21, c[0x0][0x2d0], -R0 ;  /* 0x0000b40015037a23 */ /* 0x002fe40000010800 */
[C---:B------:R-:W-:Y:S04]  /*52a0*/  HMMA.16816.F32.BF16 R20, R8.reuse, R6, RZ ;  /* 0x000000060814723c */ /* 0x040fe800000418ff */
[----:B------:R1:W-:Y:S04]  /*52b0*/  MUFU.EX2 R89, R3 ;  /* 0x0000000300597308 */ /* 0x0003e80000000800 */
[----:B--2---:R-:W-:Y:S07]  /*52c0*/  HMMA.16816.F32.BF16 R4, R8, R12, RZ ;  /* 0x0000000c0804723c */ /* 0x004fee00000418ff */
[----:B------:R-:W-:-:S02]  /*52d0*/  F2FP.BF16.PACK_AB R12, R84, R82 ;  /* 0x00000052540c723e */ /* 0x000fc400000010ff */
[----:B---3--:R-:W-:Y:S01]  /*52e0*/  F2FP.BF16.PACK_AB R13, R85, R19 ;  /* 0x00000013550d723e */ /* 0x008fe200000010ff */
[----:B-1----:R-:W-:Y:S02]  /*52f0*/  FFMA.FTZ R3, R28, c[0x0][0x2d0], -R0 ;  /* 0x0000b4001c037a23 */ /* 0x002fe40000010800 */
[----:B------:R-:W-:Y:S02]  /*5300*/  HMMA.16816.F32.BF16 R28, R8, R14, RZ ;  /* 0x0000000e081c723c */ /* 0x000fe400000418ff */
[----:B------:R-:W1:Y:S05]  /*5310*/  MUFU.EX2 R88, R3 ;  /* 0x0000000300587308 */ /* 0x000e6a0000000800 */
[----:B------:R-:W-:-:S02]  /*5320*/  F2FP.BF16.PACK_AB R14, R87, R86 ;  /* 0x00000056570e723e */ /* 0x000fc400000010ff */
[----:B-1----:R-:W-:Y:S11]  /*5330*/  F2FP.BF16.PACK_AB R15, R88, R89 ;  /* 0x00000059580f723e */ /* 0x002ff600000010ff */
[----:B------:R-:W-:Y:S04]  /*5340*/  @!UPT UIADD3 URZ, URZ, URZ, URZ ;  /* 0x0000003f3f3ff290 */ /* 0x000fe8000fffe03f */
[C---:B------:R-:W-:Y:S08]  /*5350*/  HMMA.16816.F32.BF16 R28, R12.reuse, R46, R28 ;  /* 0x0000002e0c1c723c */ /* 0x040ff0000004181c */
[----:B------:R-:W-:Y:S08]  /*5360*/  HMMA.16816.F32.BF16 R60, R12, R34, R20 ;  /* 0x000000220c3c723c */ /* 0x000ff00000041814 */
[----:B------:R-:W-:Y:S08]  /*5370*/  HMMA.16816.F32.BF16 R20, R8, R38, RZ ;  /* 0x000000260814723c */ /* 0x000ff000000418ff */
[----:B------:R-:W-:Y:S01]  /*5380*/  HMMA.16816.F32.BF16 R136, R12, R32, R24 ;  /* 0x000000200c88723c */ /* 0x000fe20000041818 */
[----:B------:R-:W-:-:S02]  /*5390*/  IMAD.MOV.U32 R111, RZ, RZ, R28 ;  /* 0x000000ffff6f7224 */ /* 0x000fc400078e001c */
[----:B------:R-:W-:Y:S02]  /*53a0*/  IMAD.MOV.U32 R110, RZ, RZ, R29 ;  /* 0x000000ffff6e7224 */ /* 0x000fe400078e001d */
[----:B------:R-:W-:Y:S02]  /*53b0*/  IMAD.MOV.U32 R109, RZ, RZ, R30 ;  /* 0x000000ffff6d7224 */ /* 0x000fe400078e001e */
[----:B------:R-:W-:Y:S01]  /*53c0*/  IMAD.MOV.U32 R108, RZ, RZ, R31 ;  /* 0x000000ffff6c7224 */ /* 0x000fe200078e001f */
[----:B------:R-:W-:Y:S01]  /*53d0*/  HMMA.16816.F32.BF16 R24, R8, R36, RZ ;  /* 0x000000240818723c */ /* 0x000fe200000418ff */
[----:B------:R-:W1:Y:S01]  /*53e0*/  LDSM.16.MT88.4 R28, [R193+0x2000] ;  /* 0x00200000c11c783b */ /* 0x000e620000004200 */
[----:B------:R-:W-:Y:S02]  /*53f0*/  IMAD.MOV.U32 R107, RZ, RZ, R60 ;  /* 0x000000ffff6b7224 */ /* 0x000fe400078e003c */
[----:B------:R-:W-:Y:S01]  /*5400*/  IMAD.MOV.U32 R106, RZ, RZ, R61 ;  /* 0x000000ffff6a7224 */ /* 0x000fe200078e003d */
[----:B------:R-:W-:Y:S01]  /*5410*/  LDSM.16.MT88.4 R36, [R197+0x2000] ;  /* 0x00200000c524783b */ /* 0x000fe20000004200 */
[----:B------:R-:W-:-:S02]  /*5420*/  IMAD.MOV.U32 R17, RZ, RZ, R62 ;  /* 0x000000ffff117224 */ /* 0x000fc400078e003e */
[C---:B------:R-:W-:Y:S01]  /*5430*/  HMMA.16816.F32.BF16 R20, R12.reuse, R50, R20 ;  /* 0x000000320c14723c */ /* 0x040fe20000041814 */
[----:B------:R-:W-:Y:S02]  /*5440*/  IMAD.MOV.U32 R3, RZ, RZ, R63 ;  /* 0x000000ffff037224 */ /* 0x000fe400078e003f */
[----:B------:R-:W-:Y:S05]  /*5450*/  LDSM.16.MT88.4 R60, [R197+0x2800] ;  /* 0x00280000c53c783b */ /* 0x000fea0000004200 */
[C---:B------:R-:W-:Y:S01]  /*5460*/  HMMA.16816.F32.BF16 R144, R12.reuse, R44, R4 ;  /* 0x0000002c0c90723c */ /* 0x040fe20000041804 */
[----:B------:R-:W2:Y:S07]  /*5470*/  LDSM.16.MT88.4 R44, [R194+0x2000] ;  /* 0x00200000c22c783b */ /* 0x000eae0000004200 */
[----:B------:R-:W-:Y:S01]  /*5480*/  HMMA.16816.F32.BF16 R152, R12, R48, R24 ;  /* 0x000000300c98723c */ /* 0x000fe20000041818 */
[----:B------:R-:W3:Y:S07]  /*5490*/  LDSM.16.MT88.4 R48, [R193+0x2800] ;  /* 0x00280000c130783b */ /* 0x000eee0000004200 */
[----:B------:R-:W-:Y:S01]  /*54a0*/  HMMA.16816.F32.BF16 R32, R8, R54, RZ ;  /* 0x000000360820723c */ /* 0x000fe200000418ff */
[----:B------:R-:W-:-:S02]  /*54b0*/  IMAD.MOV.U32 R115, RZ, RZ, R20 ;  /* 0x000000ffff737224 */ /* 0x000fc400078e0014 */
[----:B------:R-:W-:Y:S02]  /*54c0*/  IMAD.MOV.U32 R114, RZ, RZ, R21 ;  /* 0x000000ffff727224 */ /* 0x000fe400078e0015 */
[----:B------:R-:W-:Y:S02]  /*54d0*/  IMAD.MOV.U32 R113, RZ, RZ, R22 ;  /* 0x000000ffff717224 */ /* 0x000fe400078e0016 */
[----:B------:R-:W-:Y:S01]  /*54e0*/  IMAD.MOV.U32 R112, RZ, RZ, R23 ;  /* 0x000000ffff707224 */ /* 0x000fe200078e0017 */
[C---:B------:R-:W-:Y:S01]  /*54f0*/  HMMA.16816.F32.BF16 R4, R8.reuse, R52, RZ ;  /* 0x000000340804723c */ /* 0x040fe200000418ff */
[----:B------:R-:W-:Y:S07]  /*5500*/  LDSM.16.MT88.4 R52, [R194+0x4000] ;  /* 0x00400000c234783b */ /* 0x000fee0000004200 */
[----:B-1----:R-:W-:Y:S08]  /*5510*/  HMMA.16816.F32.BF16 R20, R8, R30, RZ ;  /* 0x0000001e0814723c */ /* 0x002ff000000418ff */
[C---:B------:R-:W-:Y:S08]  /*5520*/  HMMA.16816.F32.BF16 R68, R12.reuse, R42, R32 ;  /* 0x0000002a0c44723c */ /* 0x040ff00000041820 */
[----:B------:R-:W-:Y:S08]  /*5530*/  HMMA.16816.F32.BF16 R160, R12, R40, R4 ;  /* 0x000000280ca0723c */ /* 0x000ff00000041804 */
[C---:B------:R-:W-:Y:S08]  /*5540*/  HMMA.16816.F32.BF16 R24, R8.reuse, R28, RZ ;  /* 0x0000001c0818723c */ /* 0x040ff000000418ff */
[----:B--2---:R-:W-:Y:S01]  /*5550*/  HMMA.16816.F32.BF16 R4, R8, R44, RZ ;  /* 0x0000002c0804723c */ /* 0x004fe200000418ff */
[----:B------:R-:W-:-:S02]  /*5560*/  IMAD.MOV.U32 R119, RZ, RZ, R68 ;  /* 0x000000ffff777224 */ /* 0x000fc400078e0044 */
[----:B------:R-:W-:Y:S02]  /*5570*/  IMAD.MOV.U32 R118, RZ, RZ, R69 ;  /* 0x000000ffff767224 */ /* 0x000fe400078e0045 */
[----:B------:R-:W-:Y:S02]  /*5580*/  IMAD.MOV.U32 R117, RZ, RZ, R70 ;  /* 0x000000ffff757224 */ /* 0x000fe400078e0046 */
[----:B------:R-:W-:Y:S01]  /*5590*/  IMAD.MOV.U32 R116, RZ, RZ, R71 ;  /* 0x000000ffff747224 */ /* 0x000fe200078e0047 */
[----:B---3--:R-:W-:Y:S01]  /*55a0*/  HMMA.16816.F32.BF16 R20, R12, R50, R20 ;  /* 0x000000320c14723c */ /* 0x008fe20000041814 */
[----:B------:R-:W-:Y:S07]  /*55b0*/  LDSM.16.MT88.4 R68, [R193+0x4800] ;  /* 0x00480000c144783b */ /* 0x000fee0000004200 */
[C---:B------:R-:W-:Y:S01]  /*55c0*/  HMMA.16816.F32.BF16 R40, R8.reuse, R46, RZ ;  /* 0x0000002e0828723c */ /* 0x040fe200000418ff */
[----:B------:R-:W1:Y:S07]  /*55d0*/  LDSM.16.MT88.4 R44, [R196+0x2800] ;  /* 0x00280000c42c783b */ /* 0x000e6e0000004200 */
[----:B------:R-:W-:Y:S08]  /*55e0*/  HMMA.16816.F32.BF16 R32, R8, R36, RZ ;  /* 0x000000240820723c */ /* 0x000ff000000418ff */
[----:B------:R-:W-:Y:S01]  /*55f0*/  HMMA.16816.F32.BF16 R244, R12, R48, R24 ;  /* 0x000000300cf4723c */ /* 0x000fe20000041818 */
[----:B------:R-:W-:Y:S01]  /*5600*/  IMAD.MOV.U32 R37, RZ, RZ, R22 ;  /* 0x000000ffff257224 */ /* 0x000fe200078e0016 */
[----:B------:R-:W-:-:S05]  /*5610*/  MOV R36, R23 ;  /* 0x0000001700247202 */ /* 0x000fca0000000f00 */
[----:B------:R-:W-:Y:S01]  /*5620*/  IMAD.MOV.U32 R49, RZ, RZ, R20 ;  /* 0x000000ffff317224 */ /* 0x000fe200078e0014 */
[----:B------:R-:W-:Y:S01]  /*5630*/  HMMA.16816.F32.BF16 R240, R12, R64, R4 ;  /* 0x000000400cf0723c */ /* 0x000fe20000041804 */
[----:B------:R-:W-:-:S07]  /*5640*/  IMAD.MOV.U32 R48, RZ, RZ, R21 ;  /* 0x000000ffff307224 */ /* 0x000fce00078e0015 */
[C---:B------:R-:W-:Y:S07]  /*5650*/  HMMA.16816.F32.BF16 R20, R8.reuse, R58, RZ ;  /* 0x0000003a0814723c */ /* 0x040fee00000418ff */
[----:B------:R-:W-:Y:S01]  /*5660*/  IMAD.MOV.U32 R58, RZ, RZ, R37 ;  /* 0x000000ffff3a7224 */ /* 0x000fe200078e0025 */
[----:B------:R-:W-:Y:S01]  /*5670*/  HMMA.16816.F32.BF16 R4, R8, R72, RZ ;  /* 0x000000480804723c */ /* 0x000fe200000418ff */
[----:B------:R-:W-:-:S06]  /*5680*/  IMAD.MOV.U32 R59, RZ, RZ, R36 ;  /* 0x000000ffff3b7224 */ /* 0x000fcc00078e0024 */
[----:B------:R-:W-:Y:S01]  /*5690*/  IMAD.MOV.U32 R72, RZ, RZ, R111 ;  /* 0x000000ffff487224 */ /* 0x000fe200078e006f */
[----:B------:R-:W-:Y:S01]  /*56a0*/  HMMA.16816.F32.BF16 R28, R8, R38, RZ ;  /* 0x00000026081c723c */ /* 0x000fe200000418ff */
[----:B------:R-:W2:Y:S01]  /*56b0*/  LDSM.16.MT88.4 R36, [R194+0x4800] ;  /* 0x00480000c224783b */ /* 0x000ea20000004200 */
[----:B------:R-:W-:-:S06]  /*56c0*/  IMAD.MOV.U32 R73, RZ, RZ, R110 ;  /* 0x000000ffff497224 */ /* 0x000fcc00078e006e */
[C---:B------:R-:W-:Y:S01]  /*56d0*/  HMMA.16816.F32.BF16 R184, R12.reuse, R60, R32 ;  /* 0x0000003c0cb8723c */ /* 0x040fe20000041820 */
[----:B------:R-:W3:Y:S06]  /*56e0*/  LDSM.16.MT88.4 R32, [R197+0x4000] ;  /* 0x00400000c520783b */ /* 0x000eec0000004200 */
[----:B------:R-:W-:Y:S01]  /*56f0*/  IMAD.MOV.U32 R60, RZ, RZ, R119 ;  /* 0x000000ffff3c7224 */ /* 0x000fe200078e0077 */
[----:B-1----:R-:W-:Y:S01]  /*5700*/  HMMA.16816.F32.BF16 R188, R12, R46, R20 ;  /* 0x0000002e0cbc723c */ /* 0x002fe20000041814 */
[----:B------:R-:W-:-:S06]  /*5710*/  IMAD.MOV.U32 R61, RZ, RZ, R118 ;  /* 0x000000ffff3d7224 */ /* 0x000fcc00078e0076 */
[----:B------:R-:W-:Y:S01]  /*5720*/  MOV R46, R113 ;  /* 0x00000071002e7202 */ /* 0x000fe20000000f00 */
[----:B------:R-:W-:Y:S01]  /*5730*/  HMMA.16816.F32.BF16 R176, R12, R68, R4 ;  /* 0x000000440cb0723c */ /* 0x000fe20000041804 */
[----:B------:R-:W-:-:S07]  /*5740*/  IMAD.MOV.U32 R47, RZ, RZ, R112 ;  /* 0x000000ffff2f7224 */ /* 0x000fce00078e0070 */
[----:B------:R-:W-:Y:S07]  /*5750*/  HMMA.16816.F32.BF16 R24, R8, R56, RZ ;  /* 0x000000380818723c */ /* 0x000fee00000418ff */
[----:B------:R-:W-:Y:S01]  /*5760*/  IMAD.MOV.U32 R56, RZ, RZ, R49 ;  /* 0x000000ffff387224 */ /* 0x000fe200078e0031 */
[----:B------:R-:W-:Y:S01]  /*5770*/  HMMA.16816.F32.BF16 R236, R12, R66, R40 ;  /* 0x000000420cec723c */ /* 0x000fe20000041828 */
[----:B------:R-:W1:Y:S01]  /*5780*/  LDSM.16.MT88.4 R40, [R196+0x4000] ;  /* 0x00400000c428783b */ /* 0x000e620000004200 */
[----:B------:R-:W-:-:S06]  /*5790*/  IMAD.MOV.U32 R57, RZ, RZ, R48 ;  /* 0x000000ffff397224 */ /* 0x000fcc00078e0030 */
[C---:B------:R-:W-:Y:S07]  /*57a0*/  HMMA.16816.F32.BF16 R20, R8.reuse, R52, RZ ;  /* 0x000000340814723c */ /* 0x040fee00000418ff */
[----:B------:R-:W-:Y:S01]  /*57b0*/  IMAD.MOV.U32 R52, RZ, RZ, R107 ;  /* 0x000000ffff347224 */ /* 0x000fe200078e006b */
[----:B------:R-:W-:Y:S01]  /*57c0*/  HMMA.16816.F32.BF16 R4, R8, R54, RZ ;  /* 0x000000360804723c */ /* 0x000fe200000418ff */
[----:B------:R-:W-:-:S06]  /*57d0*/  IMAD.MOV.U32 R53, RZ, RZ, R106 ;  /* 0x000000ffff357224 */ /* 0x000fcc00078e006a */
[----:B------:R-:W-:Y:S01]  /*57e0*/  IMAD.MOV.U32 R54, RZ, RZ, R17 ;  /* 0x000000ffff367224 */ /* 0x000fe200078e0011 */
[C---:B------:R-:W-:Y:S01]  /*57f0*/  HMMA.16816.F32.BF16 R220, R12.reuse, R62, R28 ;  /* 0x0000003e0cdc723c */ /* 0x040fe2000004181c */
[----:B------:R-:W4:Y:S01]  /*5800*/  LDSM.16.MT88.4 R28, [R197+0x4800] ;  /* 0x00480000c51c783b */ /* 0x000f220000004200 */
[----:B------:R-:W-:Y:S02]  /*5810*/  FADD.FTZ R17, R77, R76 ;  /* 0x0000004c4d117221 */ /* 0x000fe40000010000 */
[----:B------:R-:W-:Y:S02]  /*5820*/  IMAD.MOV.U32 R55, RZ, RZ, R3 ;  /* 0x000000ffff377224 */ /* 0x000fe400078e0003 */
[----:B------:R-:W-:Y:S02]  /*5830*/  FADD.FTZ R3, R80, R79 ;  /* 0x0000004f50037221 */ /* 0x000fe40000010000 */
[----:B------:R-:W-:Y:S01]  /*5840*/  HMMA.16816.F32.BF16 R180, R12, R44, R24 ;  /* 0x0000002c0cb4723c */ /* 0x000fe20000041818 */
[----:B------:R-:W-:-:S02]  /*5850*/  IMAD.MOV.U32 R62, RZ, RZ, R117 ;  /* 0x000000ffff3e7224 */ /* 0x000fc400078e0075 */
[----:B------:R-:W-:Y:S02]  /*5860*/  IMAD.MOV.U32 R63, RZ, RZ, R116 ;  /* 0x000000ffff3f7224 */ /* 0x000fe400078e0074 */
[----:B------:R-:W-:Y:S02]  /*5870*/  FADD.FTZ R3, R81, R3 ;  /* 0x0000000351037221 */ /* 0x000fe40000010000 */
[----:B------:R-:W-:Y:S01]  /*5880*/  IMAD.MOV.U32 R44, RZ, RZ, R115 ;  /* 0x000000ffff2c7224 */ /* 0x000fe200078e0073 */
[----:B--2---:R-:W-:Y:S01]  /*5890*/  HMMA.16816.F32.BF16 R148, R12, R36, R20 ;  /* 0x000000240c94723c */ /* 0x004fe20000041814 */
[----:B------:R-:W-:Y:S02]  /*58a0*/  IMAD.MOV.U32 R45, RZ, RZ, R114 ;  /* 0x000000ffff2d7224 */ /* 0x000fe400078e0072 */
[----:B------:R-:W-:-:S04]  /*58b0*/  FADD.FTZ R3, R83, R3 ;  /* 0x0000000353037221 */ /* 0x000fc80000010000 */
[----:B------:R-:W-:Y:S01]  /*58c0*/  FADD.FTZ R3, R82, R3 ;  /* 0x0000000352037221 */ /* 0x000fe20000010000 */
[----:B------:R-:W-:Y:S01]  /*58d0*/  HMMA.16816.F32.BF16 R156, R12, R38, R4 ;  /* 0x000000260c9c723c */ /* 0x000fe20000041804 */
[----:B------:R-:W2:Y:S02]  /*58e0*/  LDSM.16.MT88.4 R36, [R196+0x4800] ;  /* 0x00480000c424783b */ /* 0x000ea40000004200 */
[----:B------:R-:W-:-:S05]  /*58f0*/  FADD.FTZ R3, R84, R3 ;  /* 0x0000000354037221 */ /* 0x000fca0000010000 */
[C---:B------:R-:W-:Y:S07]  /*5900*/  HMMA.16816.F32.BF16 R24, R8.reuse, R74, RZ ;  /* 0x0000004a0818723c */ /* 0x040fee00000418ff */
[----:B------:R-:W-:Y:S01]  /*5910*/  IMAD.MOV.U32 R74, RZ, RZ, R109 ;  /* 0x000000ffff4a7224 */ /* 0x000fe200078e006d */
[----:B---3--:R-:W-:Y:S01]  /*5920*/  HMMA.16816.F32.BF16 R20, R8, R34, RZ ;  /* 0x000000220814723c */ /* 0x008fe200000418ff */
[----:B------:R-:W-:-:S06]  /*5930*/  IMAD.MOV.U32 R75, RZ, RZ, R108 ;  /* 0x000000ffff4b7224 */ /* 0x000fcc00078e006c */
[--C-:B------:R-:W-:Y:S01]  /*5940*/  FFMA.FTZ R35, R95, c[0x0][0x2d0], -R2.reuse ;  /* 0x0000b4005f237a23 */ /* 0x100fe20000010802 */
[----:B-1----:R-:W-:Y:S01]  /*5950*/  HMMA.16816.F32.BF16 R4, R8, R40, RZ ;  /* 0x000000280804723c */ /* 0x002fe200000418ff */
[----:B------:R-:W-:-:S06]  /*5960*/  FFMA.FTZ R34, R92, c[0x0][0x2d0], -R2 ;  /* 0x0000b4005c227a23 */ /* 0x000fcc0000010802 */
[--C-:B------:R-:W-:Y:S01]  /*5970*/  FFMA.FTZ R40, R94, c[0x0][0x2d0], -R0.reuse ;  /* 0x0000b4005e287a23 */ /* 0x100fe20000010800 */
[----:B------:R-:W-:Y:S01]  /*5980*/  HMMA.16816.F32.BF16 R164, R12, R70, R24 ;  /* 0x000000460ca4723c */ /* 0x000fe20000041818 */
[----:B------:R-:W-:-:S07]  /*5990*/  FFMA.FTZ R41, R93, c[0x0][0x2d0], -R0 ;  /* 0x0000b4005d297a23 */ /* 0x000fce0000010800 */
[----:B------:R-:W-:Y:S07]  /*59a0*/  HMMA.16816.F32.BF16 R24, R8, R32, RZ ;  /* 0x000000200818723c */ /* 0x000fee00000418ff */
[--C-:B------:R-:W-:Y:S01]  /*59b0*/  FFMA.FTZ R32, R100, c[0x0][0x2d0], -R2.reuse ;  /* 0x0000b40064207a23 */ /* 0x100fe20000010802 */
[----:B----4-:R-:W-:Y:S01]  /*59c0*/  HMMA.16816.F32.BF16 R140, R12, R30, R20 ;  /* 0x0000001e0c8c723c */ /* 0x010fe20000041814 */
[----:B------:R-:W1:Y:S01]  /*59d0*/  LDSM.16.MT88.4 R20, [R193+0x6000] ;  /* 0x00600000c114783b */ /* 0x000e620000004200 */
[----:B------:R-:W-:-:S06]  /*59e0*/  FFMA.FTZ R33, R99, c[0x0][0x2d0], -R2 ;  /* 0x0000b40063217a23 */ /* 0x000fcc0000010802 */
[----:B--2---:R-:W-:Y:S07]  /*59f0*/  HMMA.16816.F32.BF16 R112, R12, R36, R4 ;  /* 0x000000240c70723c */ /* 0x004fee0000041804 */
[--C-:B------:R-:W-:Y:S01]  /*5a00*/  FFMA.FTZ R36, R98, c[0x0][0x2d0], -R0.reuse ;  /* 0x0000b40062247a23 */ /* 0x100fe20000010800 */
[----:B------:R-:W-:Y:S07]  /*5a10*/  HMMA.16816.F32.BF16 R4, R8, R42, RZ ;  /* 0x0000002a0804723c */ /* 0x000fee00000418ff */
[--C-:B------:R-:W-:Y:S01]  /*5a20*/  FFMA.FTZ R42, R91, c[0x0][0x2d0], -R0.reuse ;  /* 0x0000b4005b2a7a23 */ /* 0x100fe20000010800 */
[----:B------:R-:W-:Y:S01]  /*5a30*/  HMMA.16816.F32.BF16 R108, R12, R28, R24 ;  /* 0x0000001c0c6c723c */ /* 0x000fe20000041818 */
[----:B------:R-:W2:Y:S01]  /*5a40*/  LDSM.16.MT88.4 R28, [R193+0x6800] ;  /* 0x00680000c11c783b */ /* 0x000ea20000004200 */
[----:B------:R-:W-:-:S03]  /*5a50*/  FFMA.FTZ R43, R90, c[0x0][0x2d0], -R0 ;  /* 0x0000b4005a2b7a23 */ /* 0x000fc60000010800 */
[----:B------:R-:W3:Y:S11]  /*5a60*/  LDSM.16.MT88.4 R24, [R194+0x6000] ;  /* 0x00600000c218783b */ /* 0x000ef60000004200 */
[----:B------:R-:W-:Y:S07]  /*5a70*/  HMMA.16816.F32.BF16 R116, R12, R38, R4 ;  /* 0x000000260c74723c */ /* 0x000fee0000041804 */
[--C-:B------:R-:W-:Y:S01]  /*5a80*/  FFMA.FTZ R38, R97, c[0x0][0x2d0], -R0.reuse ;  /* 0x0000b40061267a23 */ /* 0x100fe20000010800 */
[----:B-1----:R-:W-:Y:S01]  /*5a90*/  HMMA.16816.F32.BF16 R4, R8, R20, RZ ;  /* 0x000000140804723c */ /* 0x002fe200000418ff */
[----:B------:R-:W-:Y:S11]  /*5aa0*/  FFMA.FTZ R39, R96, c[0x0][0x2d0], -R0 ;  /* 0x0000b40060277a23 */ /* 0x000ff60000010800 */
[----:B------:R-:W-:Y:S11]  /*5ab0*/  @!UPT UIADD3 URZ, URZ, URZ, URZ ;  /* 0x0000003f3f3ff290 */ /* 0x000ff6000fffe03f */
[----:B------:R-:W-:Y:S01]  /*5ac0*/  @!UPT UIADD3 URZ, URZ, URZ, URZ ;  /* 0x0000003f3f3ff290 */ /* 0x000fe2000fffe03f */
[----:B--2---:R-:W-:Y:S07]  /*5ad0*/  HMMA.16816.F32.BF16 R120, R12, R28, R4 ;  /* 0x0000001c0c78723c */ /* 0x004fee0000041804 */
[----:B------:R-:W-:-:S04]  /*5ae0*/  FADD.FTZ R4, R78, R17 ;  /* 0x000000114e047221 */ /* 0x000fc80000010000 */
[----:B------:R-:W-:Y:S02]  /*5af0*/  FADD.FTZ R17, R18, R4 ;  /* 0x0000000412117221 */ /* 0x000fe40000010000 */
[----:B------:R-:W-:Y:S01]  /*5b00*/  HMMA.16816.F32.BF16 R4, R8, R22, RZ ;  /* 0x000000160804723c */ /* 0x000fe200000418ff */
[----:B------:R-:W1:Y:S01]  /*5b10*/  LDSM.16.MT88.4 R20, [R194+0x6800] ;  /* 0x00680000c214783b */ /* 0x000e620000004200 */
[----:B------:R-:W-:Y:S02]  /*5b20*/  FFMA.FTZ R18, R102, c[0x0][0x2d0], -R2 ;  /* 0x0000b40066127a23 */ /* 0x000fe40000010802 */
[----:B------:R-:W-:Y:S02]  /*5b30*/  FADD.FTZ R17, R19, R17 ;  /* 0x0000001113117221 */ /* 0x000fe40000010000 */
[----:B------:R-:W-:-:S06]  /*5b40*/  FFMA.FTZ R19, R105, c[0x0][0x2d0], -R0 ;  /* 0x0000b40069137a23 */ /* 0x000fcc0000010800 */
[----:B------:R-:W-:Y:S11]  /*5b50*/  MUFU.EX2 R19, R19 ;  /* 0x0000001300137308 */ /* 0x000ff60000000800 */
[----:B------:R-:W-:Y:S01]  /*5b60*/  @!UPT UIADD3 URZ, URZ, URZ, URZ ;  /* 0x0000003f3f3ff290 */ /* 0x000fe2000fffe03f */
[----:B------:R-:W-:Y:S01]  /*5b70*/  HMMA.16816.F32.BF16 R172, R12, R30, R4 ;  /* 0x0000001e0cac723c */ /* 0x000fe20000041804 */
[----:B------:R-:W2:Y:S07]  /*5b80*/  LDSM.16.MT88.4 R28, [R197+0x6000] ;  /* 0x00600000c51c783b */ /* 0x000eae0000004200 */
[----:B---3--:R-:W-:Y:S11]  /*5b90*/  HMMA.16816.F32.BF16 R4, R8, R24, RZ ;  /* 0x000000180804723c */ /* 0x008ff600000418ff */
[----:B------:R-:W-:Y:S11]  /*5ba0*/  @!UPT UIADD3 URZ, URZ, URZ, URZ ;  /* 0x0000003f3f3ff290 */ /* 0x000ff6000fffe03f */
[----:B------:R-:W-:Y:S02]  /*5bb0*/  @!UPT UIADD3 URZ, URZ, URZ, URZ ;  /* 0x0000003f3f3ff290 */ /* 0x000fe4000fffe03f */
[----:B-1----:R-:W-:Y:S08]  /*5bc0*/  HMMA.16816.F32.BF16 R168, R12, R20, R4 ;  /* 0x000000140ca8723c */ /* 0x002ff00000041804 */
[----:B------:R-:W-:Y:S01]  /*5bd0*/  HMMA.16816.F32.BF16 R4, R8, R26, RZ ;  /* 0x0000001a0804723c */ /* 0x000fe200000418ff */
[----:B------:R-:W1:Y:S11]  /*5be0*/  LDSM.16.MT88.4 R24, [R197+0x6800] ;  /* 0x00680000c518783b */ /* 0x000e760000004200 */
[----:B------:R-:W-:Y:S11]  /*5bf0*/  @!UPT UIADD3 URZ, URZ, URZ, URZ ;  /* 0x0000003f3f3ff290 */ /* 0x000ff6000fffe03f */
[----:B------:R-:W-:Y:S01]  /*5c00*/  @!UPT UIADD3 URZ, URZ, URZ, URZ ;  /* 0x0000003f3f3ff290 */ /* 0x000fe2000fffe03f */
[----:B------:R-:W-:Y:S07]  /*5c10*/  HMMA.16816.F32.BF16 R124, R12, R22, R4 ;  /* 0x000000160c7c723c */ /* 0x000fee0000041804 */
[----:B------:R-:W-:Y:S01]  /*5c20*/  FADD.FTZ R4, R86, R3 ;  /* 0x0000000356047221 */ /* 0x000fe20000010000 */
[----:B--2---:R-:W-:Y:S01]  /*5c30*/  HMMA.16816.F32.BF16 R20, R8, R28, RZ ;  /* 0x0000001c0814723c */ /* 0x004fe200000418ff */
[--C-:B------:R-:W-:Y:S02]  /*5c40*/  FFMA.FTZ R3, R104, c[0x0][0x2d0], -R2.reuse ;  /* 0x0000b40068037a23 */ /* 0x100fe40000010802 */
[----:B------:R-:W-:-:S02]  /*5c50*/  FFMA.FTZ R6, R103, c[0x0][0x2d0], -R2 ;  /* 0x0000b40067067a23 */ /* 0x000fc40000010802 */
[----:B------:R-:W-:Y:S02]  /*5c60*/  FFMA.FTZ R7, R101, c[0x0][0x2d0], -R2 ;  /* 0x0000b40065077a23 */ /* 0x000fe40000010802 */
[----:B------:R-:W2:Y:S01]  /*5c70*/  MUFU.EX2 R3, R3 ;  /* 0x0000000300037308 */ /* 0x000ea20000000800 */
[----:B------:R-:W-:Y:S02]  /*5c80*/  FADD.FTZ R4, R87, R4 ;  /* 0x0000000457047221 */ /* 0x000fe40000010000 */
[----:B------:R-:W-:-:S04]  /*5c90*/  FADD.FTZ R5, R85, R17 ;  /* 0x0000001155057221 */ /* 0x000fc80000010000 */
[----:B------:R-:W-:Y:S01]  /*5ca0*/  FADD.FTZ R5, R89, R5 ;  /* 0x0000000559057221 */ /* 0x000fe20000010000 */
[----:B------:R-:W3:Y:S03]  /*5cb0*/  MUFU.EX2 R2, R6 ;  /* 0x0000000600027308 */ /* 0x000ee60000000800 */
[----:B------:R-:W-:Y:S02]  /*5cc0*/  FADD.FTZ R37, R88, R5 ;  /* 0x0000000558257221 */ /* 0x000fe40000010000 */
[----:B--2---:R-:W-:-:S04]  /*5cd0*/  FADD.FTZ R0, R3, R4 ;  /* 0x0000000403007221 */ /* 0x004fc80000010000 */
[----:B-1----:R-:W-:Y:S01]  /*5ce0*/  HMMA.16816.F32.BF16 R64, R12, R24, R20 ;  /* 0x000000180c40723c */ /* 0x002fe20000041814 */
[----:B------:R-:W-:Y:S01]  /*5cf0*/  MUFU.EX2 R5, R32 ;  /* 0x0000002000057308 */ /* 0x000fe20000000800 */
[C---:B---3--:R-:W-:Y:S01]  /*5d00*/  FADD.FTZ R6, R2.reuse, R0 ;  /* 0x0000000002067221 */ /* 0x048fe20000010000 */
[----:B------:R-:W-:-:S05]  /*5d10*/  F2FP.BF16.PACK_AB R4, R2, R3 ;  /* 0x000000030204723e */ /* 0x000fca00000010ff */
[----:B------:R-:W-:Y:S01]  /*5d20*/  HMMA.16816.F32.BF16 R20, R8, R30, RZ ;  /* 0x0000001e0814723c */ /* 0x000fe200000418ff */
[----:B------:R-:W1:Y:S08]  /*5d30*/  MUFU.EX2 R2, R18 ;  /* 0x0000001200027308 */ /* 0x000e700000000800 */
[----:B------:R-:W2:Y:S08]  /*5d40*/  MUFU.EX2 R0, R7 ;  /* 0x0000000700007308 */ /* 0x000eb00000000800 */
[----:B------:R-:W3:Y:S01]  /*5d50*/  MUFU.EX2 R3, R33 ;  /* 0x0000002100037308 */ /* 0x000ee20000000800 */
[----:B-1----:R-:W-:-:S06]  /*5d60*/  FADD.FTZ R6, R2, R6 ;  /* 0x0000000602067221 */ /* 0x002fcc0000010000 */
[----:B------:R-:W-:Y:S01]  /*5d70*/  HMMA.16816.F32.BF16 R48, R12, R26, R20 ;  /* 0x0000001a0c30723c */ /* 0x000fe20000041814 */
[C---:B--2---:R-:W-:Y:S01]  /*5d80*/  FADD.FTZ R6, R0.reuse, R6 ;  /* 0x0000000600067221 */ /* 0x044fe20000010000 */
[----:B------:R-:W1:Y:S05]  /*5d90*/  MUFU.EX2 R17, R35 ;  /* 0x0000002300117308 */ /* 0x000e6a0000000800 */
[----:B------:R-:W-:Y:S01]  /*5da0*/  FADD.FTZ R20, R5, R6 ;  /* 0x0000000605147221 */ /* 0x000fe20000010000 */
[----:B------:R-:W-:Y:S01]  /*5db0*/  F2FP.BF16.PACK_AB R6, R0, R2 ;  /* 0x000000020006723e */ /* 0x000fe200000010ff */
[----:B------:R-:W-:Y:S01]  /*5dc0*/  FADD.FTZ R2, R19, R37 ;  /* 0x0000002513027221 */ /* 0x000fe20000010000 */
[----:B------:R-:W2:Y:S01]  /*5dd0*/  MUFU.EX2 R7, R34 ;  /* 0x0000002200077308 */ /* 0x000ea20000000800 */
[C---:B---3--:R-:W-:Y:S01]  /*5de0*/  FADD.FTZ R0, R3.reuse, R20 ;  /* 0x0000001403007221 */ /* 0x048fe20000010000 */
[----:B------:R-:W-:Y:S01]  /*5df0*/  F2FP.BF16.PACK_AB R128, R3, R5 ;  /* 0x000000050380723e */ /* 0x000fe200000010ff */
[----:B------:R-:W3:Y:S05]  /*5e00*/  LDSM.16.MT88.4 R20, [R196+0x6000] ;  /* 0x00600000c414783b */ /* 0x000eea0000004200 */
[----:B------:R-:W4:Y:S01]  /*5e10*/  MUFU.EX2 R18, R36 ;  /* 0x0000002400127308 */ /* 0x000f220000000800 */
[----:B-1----:R-:W-:-:S04]  /*5e20*/  FADD.FTZ R0, R17, R0 ;  /* 0x0000000011007221 */ /* 0x002fc80000010000 */
[C---:B--2---:R-:W-:Y:S01]  /*5e30*/  FADD.FTZ R251, R7.reuse, R0 ;  /* 0x0000000007fb7221 */ /* 0x044fe20000010000 */
[----:B------:R-:W-:Y:S02]  /*5e40*/  F2FP.BF16.PACK_AB R130, R7, R17 ;  /* 0x000000110782723e */ /* 0x000fe400000010ff */
[----:B------:R-:W-:Y:S01]  /*5e50*/  MUFU.EX2 R3, R39 ;  /* 0x0000002700037308 */ /* 0x000fe20000000800 */
[C---:B----4-:R-:W-:Y:S01]  /*5e60*/  FADD.FTZ R0, R18.reuse, R2 ;  /* 0x0000000212007221 */ /* 0x050fe20000010000 */
[----:B------:R-:W-:-:S06]  /*5e70*/  F2FP.BF16.PACK_AB R5, R18, R19 ;  /* 0x000000131205723e */ /* 0x000fcc00000010ff */
[----:B------:R-:W1:Y:S08]  /*5e80*/  MUFU.EX2 R7, R38 ;  /* 0x0000002600077308 */ /* 0x000e700000000800 */
[----:B------:R-:W-:Y:S08]  /*5e90*/  MUFU.EX2 R18, R40 ;  /* 0x0000002800127308 */ /* 0x000ff00000000800 */
[----:B------:R-:W2:Y:S01]  /*5ea0*/  MUFU.EX2 R17, R41 ;  /* 0x0000002900117308 */ /* 0x000ea20000000800 */
[C---:B---3--:R-:W-:Y:S07]  /*5eb0*/  HMMA.16816.F32.BF16 R24, R8.reuse, R20, RZ ;  /* 0x000000140818723c */ /* 0x048fee00000418ff */
[----:B------:R-:W3:Y:S01]  /*5ec0*/  MUFU.EX2 R2, R42 ;  /* 0x0000002a00027308 */ /* 0x000ee20000000800 */
[----:B------:R-:W-:Y:S07]  /*5ed0*/  HMMA.16816.F32.BF16 R20, R8, R22, RZ ;  /* 0x000000160814723c */ /* 0x000fee00000418ff */
[----:B-1----:R-:W-:Y:S01]  /*5ee0*/  FADD.FTZ R8, R7, R0 ;  /* 0x0000000007087221 */ /* 0x002fe20000010000 */
[----:B------:R-:W-:Y:S01]  /*5ef0*/  F2FP.BF16.PACK_AB R7, R3, R7 ;  /* 0x000000070307723e */ /* 0x000fe200000010ff */
[----:B------:R-:W1:Y:S01]  /*5f00*/  MUFU.EX2 R0, R43 ;  /* 0x0000002b00007308 */ /* 0x000e620000000800 */
[----:B--2---:R-:W-:Y:S01]  /*5f10*/  F2FP.BF16.PACK_AB R129, R17, R18 ;  /* 0x000000121181723e */ /* 0x004fe200000010ff */
[----:B------:R-:W-:-:S04]  /*5f20*/  FADD.FTZ R8, R3, R8 ;  /* 0x0000000803087221 */ /* 0x000fc80000010000 */
[----:B------:R-:W-:-:S04]  /*5f30*/  FADD.FTZ R8, R18, R8 ;  /* 0x0000000812087221 */ /* 0x000fc80000010000 */
[----:B------:R-:W-:-:S04]  /*5f40*/  FADD.FTZ R8, R17, R8 ;  /* 0x0000000811087221 */ /* 0x000fc80000010000 */
[----:B---3--:R-:W-:Y:S02]  /*5f50*/  FADD.FTZ R3, R2, R8 ;  /* 0x0000000802037221 */ /* 0x008fe40000010000 */
[----:B------:R-:W2:Y:S01]  /*5f60*/  LDSM.16.MT88.4 R8, [R196+0x6800] ;  /* 0x00680000c408783b */ /* 0x000ea20000004200 */
[C---:B-1----:R-:W-:Y:S01]  /*5f70*/  F2FP.BF16.PACK_AB R131, R0.reuse, R2 ;  /* 0x000000020083723e */ /* 0x042fe200000010ff */
[----:B------:R-:W-:Y:S01]  /*5f80*/  FADD.FTZ R250, R0, R3 ;  /* 0x0000000300fa7221 */ /* 0x000fe20000010000 */
[----:B------:R-:W-:-:S04]  /*5f90*/  IADD3 R0, R224, -0x2, RZ ;  /* 0xfffffffee0007810 */ /* 0x000fc80007ffe0ff */
[----:B------:R-:W-:Y:S01]  /*5fa0*/  ISETP.GE.AND P0, PT, R0, R133, PT ;  /* 0x000000850000720c */ /* 0x000fe20003f06270 */
[C---:B--2---:R-:W-:Y:S08]  /*5fb0*/  HMMA.16816.F32.BF16 R32, R12.reuse, R8, R24 ;  /* 0x000000080c20723c */ /* 0x044ff00000041818 */
[----:B------:R-:W-:Y:S01]  /*5fc0*/  HMMA.16816.F32.BF16 R24, R12, R10, R20 ;  /* 0x0000000a0c18723c */ /* 0x000fe20000041814 */
[----:B------:R-:W1:Y:S04]  /*5fd0*/  LDSM.16.MT88.4 R8, [R193+0x1000] ;  /* 0x00100000c108783b */ /* 0x000e680000004200 */
[----:B------:R-:W2:Y:S04]  /*5fe0*/  LDSM.16.MT88.4 R12, [R194+0x1000] ;  /* 0x00100000c20c783b */ /* 0x000ea80000004200 */
[----:B------:R-:W3:Y:S01]  /*5ff0*/  LDSM.16.MT88.4 R20, [R194+0x7000] ;  /* 0x00700000c214783b */ /* 0x000ee20000004200 */
        /* <DEDUP_REMOVED lines=27> */
[----:B------:R-:W1:Y:S07]  /*61b0*/  LDSM.16.MT88.4 R164, [R196+0x1800] ;  /* 0x00180000c4a4783b */ /* 0x000e6e0000004200 */
[C---:B------:R-:W-:Y:S01]  /*61c0*/  HMMA.16816.F32.BF16 R88, R4.reuse, R8, R176 ;  /* 0x000000080458723c */ /* 0x040fe200000418b0 */
[----:B------:R-:W-:Y:S07]  /*61d0*/  LDSM.16.MT88.4 R8, [R197+0x5000] ;  /* 0x00500000c508783b */ /* 0x000fee0000004200 */
[C---:B--2---:R-:W-:Y:S01]  /*61e0*/  HMMA.16816.F32.BF16 R100, R4.reuse, R14, R156 ;  /* 0x0000000e0464723c */ /* 0x044fe2000004189c */
[----:B------:R-:W2:Y:S07]  /*61f0*/  LDSM.16.MT88.4 R156, [R197+0x1800] ;  /* 0x00180000c59c783b */ /* 0x000eae0000004200 */
[----:B------:R-:W-:Y:S01]  /*6200*/  HMMA.16816.F32.BF16 R96, R4, R12, R148 ;  /* 0x0000000c0460723c */ /* 0x000fe20000041894 */
[----:B------:R-:W3:Y:S04]  /*6210*/  LDSM.16.MT88.4 R12, [R196+0x5000] ;  /* 0x00500000c40c783b */ /* 0x000ee80000004200 */
[----:B------:R-:W4:Y:S03]  /*6220*/  LDSM.16.MT88.4 R148, [R194+0x1800] ;  /* 0x00180000c294783b */ /* 0x000f260000004200 */
[C---:B-1----:R-:W-:Y:S08]  /*6230*/  HMMA.16816.F32.BF16 R160, R128.reuse, R164, R160 ;  /* 0x000000a480a0723c */ /* 0x042ff000000418a0 */
[C---:B------:R-:W-:Y:S08]  /*6240*/  HMMA.16816.F32.BF16 R164, R128.reuse, R166, R44 ;  /* 0x000000a680a4723c */ /* 0x040ff0000004182c */
[C---:B--2---:R-:W-:Y:S08]  /*6250*/  HMMA.16816.F32.BF16 R152, R128.reuse, R156, R152 ;  /* 0x0000009c8098723c */ /* 0x044ff00000041898 */
[----:B------:R-:W-:Y:S01]  /*6260*/  HMMA.16816.F32.BF16 R156, R128, R158, R40 ;  /* 0x0000009e809c723c */ /* 0x000fe20000041828 */
[----:B------:R-:W1:Y:S07]  /*6270*/  LDSM.16.MT88.4 R40, [R193+0x3800] ;  /* 0x00380000c128783b */ /* 0x000e6e0000004200 */
[C---:B---3--:R-:W-:Y:S08]  /*6280*/  HMMA.16816.F32.BF16 R112, R4.reuse, R12, R112 ;  /* 0x0000000c0470723c */ /* 0x048ff00000041870 */
[----:B------:R-:W-:Y:S01]  /*6290*/  HMMA.16816.F32.BF16 R116, R4, R14, R116 ;  /* 0x0000000e0474723c */ /* 0x000fe20000041874 */
[----:B------:R-:W2:Y:S07]  /*62a0*/  LDSM.16.MT88.4 R12, [R197+0x7000] ;  /* 0x00700000c50c783b */ /* 0x000eae0000004200 */
[C---:B----4-:R-:W-:Y:S08]  /*62b0*/  HMMA.16816.F32.BF16 R144, R128.reuse, R148, R144 ;  /* 0x000000948090723c */ /* 0x050ff00000041890 */
[----:B------:R-:W-:Y:S08]  /*62c0*/  HMMA.16816.F32.BF16 R148, R128, R150, R36 ;  /* 0x000000968094723c */ /* 0x000ff00000041824 */
[----:B------:R-:W-:Y:S08]  /*62d0*/  HMMA.16816.F32.BF16 R104, R4, R8, R108 ;  /* 0x000000080468723c */ /* 0x000ff0000004186c */
[C---:B-1----:R-:W-:Y:S08]  /*62e0*/  HMMA.16816.F32.BF16 R36, R128.reuse, R40, R52 ;  /* 0x000000288024723c */ /* 0x042ff00000041834 */
[----:B------:R-:W-:Y:S01]  /*62f0*/  HMMA.16816.F32.BF16 R40, R128, R42, R56 ;  /* 0x0000002a8028723c */ /* 0x000fe20000041838 */
[----:B------:R-:W1:Y:S07]  /*6300*/  LDSM.16.MT88.4 R56, [R197+0x3800] ;  /* 0x00380000c538783b */ /* 0x000e6e0000004200 */
[C---:B--2---:R-:W-:Y:S01]  /*6310*/  HMMA.16816.F32.BF16 R20, R4.reuse, R12, R64 ;  /* 0x0000000c0414723c */ /* 0x044fe20000041840 */
[----:B------:R-:W-:Y:S07]  /*6320*/  LDSM.16.MT88.4 R64, [R196+0x3800] ;  /* 0x00380000c440783b */ /* 0x000fee0000004200 */
[C---:B------:R-:W-:Y:S01]  /*6330*/  HMMA.16816.F32.BF16 R12, R4.reuse, R14, R48 ;  /* 0x0000000e040c723c */ /* 0x040fe20000041830 */
[----:B------:R-:W2:Y:S07]  /*6340*/  LDSM.16.MT88.4 R48, [R194+0x3800] ;  /* 0x00380000c230783b */ /* 0x000eae0000004200 */
[----:B------:R-:W-:Y:S01]  /*6350*/  HMMA.16816.F32.BF16 R108, R4, R10, R140 ;  /* 0x0000000a046c723c */ /* 0x000fe2000004188c */
[----:B------:R-:W-:Y:S04]  /*6360*/  LDSM.16.MT88.4 R8, [R193+0x7000] ;  /* 0x00700000c108783b */ /* 0x000fe80000004200 */
[----:B------:R-:W-:Y:S03]  /*6370*/  LDSM.16.MT88.4 R140, [R193+0x1800] ;  /* 0x00180000c18c783b */ /* 0x000fe60000004200 */
[C---:B-1----:R-:W-:Y:S01]  /*6380*/  HMMA.16816.F32.BF16 R52, R128.reuse, R56, R72 ;  /* 0x000000388034723c */ /* 0x042fe20000041848 */
[----:B------:R-:W1:Y:S07]  /*6390*/  LDSM.16.MT88.4 R72, [R193+0x5800] ;  /* 0x00580000c148783b */ /* 0x000e6e0000004200 */
[C---:B------:R-:W-:Y:S08]  /*63a0*/  HMMA.16816.F32.BF16 R56, R128.reuse, R58, R76 ;  /* 0x0000003a8038723c */ /* 0x040ff0000004184c */
[C---:B--2---:R-:W-:Y:S08]  /*63b0*/  HMMA.16816.F32.BF16 R44, R128.reuse, R48, R60 ;  /* 0x00000030802c723c */ /* 0x044ff0000004183c */
[C---:B------:R-:W-:Y:S08]  /*63c0*/  HMMA.16816.F32.BF16 R48, R128.reuse, R50, R68 ;  /* 0x000000328030723c */ /* 0x040ff00000041844 */
[C---:B------:R-:W-:Y:S01]  /*63d0*/  HMMA.16816.F32.BF16 R60, R128.reuse, R64, R80 ;  /* 0x00000040803c723c */ /* 0x040fe20000041850 */
[----:B------:R-:W2:Y:S07]  /*63e0*/  LDSM.16.MT88.4 R80, [R194+0x5800] ;  /* 0x00580000c250783b */ /* 0x000eae0000004200 */
[C---:B------:R-:W-:Y:S08]  /*63f0*/  HMMA.16816.F32.BF16 R64, R128.reuse, R66, R84 ;  /* 0x000000428040723c */ /* 0x040ff00000041854 */
[----:B-1----:R-:W-:Y:S01]  /*6400*/  HMMA.16816.F32.BF16 R68, R128, R72, R88 ;  /* 0x000000488044723c */ /* 0x002fe20000041858 */
[----:B------:R-:W1:Y:S07]  /*6410*/  LDSM.16.MT88.4 R88, [R197+0x5800] ;  /* 0x00580000c558783b */ /* 0x000e6e0000004200 */
[C---:B------:R-:W-:Y:S08]  /*6420*/  HMMA.16816.F32.BF16 R120, R4.reuse, R8, R120 ;  /* 0x000000080478723c */ /* 0x040ff00000041878 */
[----:B------:R-:W-:Y:S01]  /*6430*/  HMMA.16816.F32.BF16 R172, R4, R10, R172 ;  /* 0x0000000a04ac723c */ /* 0x000fe200000418ac */
[----:B------:R-:W3:Y:S07]  /*6440*/  LDSM.16.MT88.4 R8, [R196+0x7000] ;  /* 0x00700000c408783b */ /* 0x000eee0000004200 */
[C---:B------:R-:W-:Y:S08]  /*6450*/  HMMA.16816.F32.BF16 R72, R128.reuse, R74, R92 ;  /* 0x0000004a8048723c */ /* 0x040ff0000004185c */
[C---:B--2---:R-:W-:Y:S01]  /*6460*/  HMMA.16816.F32.BF16 R76, R128.reuse, R80, R96 ;  /* 0x00000050804c723c */ /* 0x044fe20000041860 */
[----:B------:R-:W2:Y:S07]  /*6470*/  LDSM.16.MT88.4 R96, [R196+0x5800] ;  /* 0x00580000c460783b */ /* 0x000eae0000004200 */
[C---:B------:R-:W-:Y:S08]  /*6480*/  HMMA.16816.F32.BF16 R80, R128.reuse, R82, R100 ;  /* 0x000000528050723c */ /* 0x040ff00000041864 */
[C---:B-1----:R-:W-:Y:S01]  /*6490*/  HMMA.16816.F32.BF16 R84, R128.reuse, R88, R104 ;  /* 0x000000588054723c */ /* 0x042fe20000041868 */
[----:B------:R-:W1:Y:S07]  /*64a0*/  LDSM.16.MT88.4 R104, [R193+0x7800] ;  /* 0x00780000c168783b */ /* 0x000e6e0000004200 */
[----:B------:R-:W-:Y:S08]  /*64b0*/  HMMA.16816.F32.BF16 R88, R128, R90, R108 ;  /* 0x0000005a8058723c */ /* 0x000ff0000004186c */
[C---:B---3--:R-:W-:Y:S08]  /*64c0*/  HMMA.16816.F32.BF16 R32, R4.reuse, R8, R32 ;  /* 0x000000080420723c */ /* 0x048ff00000041820 */
[----:B------:R-:W-:Y:S01]  /*64d0*/  HMMA.16816.F32.BF16 R24, R4, R10, R24 ;  /* 0x0000000a0418723c */ /* 0x000fe20000041818 */
[----:B------:R-:W-:Y:S07]  /*64e0*/  LDSM.16.MT88.4 R4, [R196+0x7800] ;  /* 0x00780000c404783b */ /* 0x000fee0000004200 */
[C---:B--2---:R-:W-:Y:S01]  /*64f0*/  HMMA.16816.F32.BF16 R92, R128.reuse, R96, R112 ;  /* 0x00000060805c723c */ /* 0x044fe20000041870 */
[----:B------:R-:W2:Y:S07]  /*6500*/  LDSM.16.MT88.4 R112, [R194+0x7800] ;  /* 0x00780000c270783b */ /* 0x000eae0000004200 */
[C---:B------:R-:W-:Y:S08]  /*6510*/  HMMA.16816.F32.BF16 R96, R128.reuse, R98, R116 ;  /* 0x000000628060723c */ /* 0x040ff00000041874 */
[C---:B-1----:R-:W-:Y:S01]  /*6520*/  HMMA.16816.F32.BF16 R100, R128.reuse, R104, R120 ;  /* 0x000000688064723c */ /* 0x042fe20000041878 */
[----:B------:R-:W1:Y:S07]  /*6530*/  LDSM.16.MT88.4 R120, [R197+0x7800] ;  /* 0x00780000c578783b */ /* 0x000e6e0000004200 */
[C---:B------:R-:W-:Y:S08]  /*6540*/  HMMA.16816.F32.BF16 R136, R128.reuse, R140, R136 ;  /* 0x0000008c8088723c */ /* 0x040ff00000041888 */
[C---:B------:R-:W-:Y:S08]  /*6550*/  HMMA.16816.F32.BF16 R140, R128.reuse, R142, R28 ;  /* 0x0000008e808c723c */ /* 0x040ff0000004181c */
[C---:B------:R-:W-:Y:S08]  /*6560*/  HMMA.16816.F32.BF16 R104, R128.reuse, R106, R172 ;  /* 0x0000006a8068723c */ /* 0x040ff000000418ac */
[C---:B--2---:R-:W-:Y:S08]  /*6570*/  HMMA.16816.F32.BF16 R108, R128.reuse, R112, R168 ;  /* 0x00000070806c723c */ /* 0x044ff000000418a8 */
[C---:B------:R-:W-:Y:S08]  /*6580*/  HMMA.16816.F32.BF16 R112, R128.reuse, R114, R124 ;  /* 0x000000728070723c */ /* 0x040ff0000004187c */
[C---:B-1----:R-:W-:Y:S08]  /*6590*/  HMMA.16816.F32.BF16 R116, R128.reuse, R120, R20 ;  /* 0x000000788074723c */ /* 0x042ff00000041814 */
[C---:B------:R-:W-:Y:S08]  /*65a0*/  HMMA.16816.F32.BF16 R120, R128.reuse, R122, R12 ;  /* 0x0000007a8078723c */ /* 0x040ff0000004180c */
[C---:B------:R-:W-:Y:S08]  /*65b0*/  HMMA.16816.F32.BF16 R124, R128.reuse, R4, R32 ;  /* 0x00000004807c723c */ /* 0x040ff00000041820 */
[----:B------:R-:W-:Y:S01]  /*65c0*/  HMMA.16816.F32.BF16 R128, R128, R6, R24 ;  /* 0x000000068080723c */ /* 0x000fe20000041818 */
[----:B------:R-:W-:Y:S07]  /*65d0*/  @!UPT UIADD3 URZ, URZ, URZ, URZ ;  /* 0x0000003f3f3ff290 */ /* 0x000fee000fffe03f */
[----:B------:R-:W-:Y:S11]  /*65e0*/  @!P0 BRA `(.L_x_1255) ;  /* 0x0000383000008947 */ /* 0x000ff60003800000 */
[----:B------:R-:W-:Y:S02]  /*65f0*/  MOV R220, R0 ;  /* 0x0000000000dc7202 */ /* 0x000fe40000000f00 */
[----:B------:R-:W-:-:S02]  /*6600*/  MOV R134, R16 ;  /* 0x0000001000867202 */ /* 0x000fc40000000f00 */
[----:B------:R-:W-:Y:S02]  /*6610*/  MOV R133, R132 ;  /* 0x0000008400857202 */ /* 0x000fe40000000f00 */
.L_x_1256:
[----:B------:R-:W2:Y:S01]  /*6620*/  LDL.64 R10, [R1] ;  /* 0x00000000010a7983 */ /* 0x000ea20000100a00 */
[----:B------:R-:W-:Y:S01]  /*6630*/  SHF.R.S32.HI R0, RZ, 0x1f, R220 ;  /* 0x0000001fff007819 */ /* 0x000fe200000114dc */
[----:B------:R-:W-:Y:S04]  /*6640*/  DEPBAR.LE SB0, 0x0 ;  /* 0x000080000000791a */ /* 0x000fe80000000000 */
[----:B------:R-:W3:Y:S01]  /*6650*/  LDL R9, [R1+0x8] ;  /* 0x0000080001097983 */ /* 0x000ee20000100800 */
[----:B------:R-:W-:Y:S01]  /*6660*/  WARPSYNC 0xffffffff ;  /* 0xffffffff00007948 */ /* 0x000fe20003800000 */
[----:B------:R-:W-:Y:S02]  /*6670*/  IMAD R0, R0, c[0x0][0x208], RZ ;  /* 0x0000820000007a24 */ /* 0x000fe400078e02ff */
[----:B------:R-:W-:Y:S01]  /*6680*/  BAR.SYNC.DEFER_BLOCKING 0x0 ;  /* 0x0000000000007b1d */ /* 0x000fe20000010000 */
[----:B------:R-:W-:Y:S01]  /*6690*/  IMAD.WIDE.U32 R4, R220, c[0x0][0x208], RZ ;  /* 0x00008200dc047a25 */ /* 0x000fe200078e00ff */
[C---:B------:R-:W-:Y:S02]  /*66a0*/  IADD3 R14, P2, R230.reuse, 0x40, RZ ;  /* 0x00000040e60e7810 */ /* 0x040fe40007f5e0ff */
[----:B------:R-:W-:Y:S01]  /*66b0*/  IADD3 R15, P3, R230, 0x80, RZ ;  /* 0x00000080e60f7810 */ /* 0x000fe20007f7e0ff */
[----:B------:R-:W-:Y:S01]  /*66c0*/  IMAD R0, R220, c[0x0][0x20c], R0 ;  /* 0x00008300dc007a24 */ /* 0x000fe200078e0200 */
[C---:B------:R-:W-:Y:S02]  /*66d0*/  SHF.L.U32 R3, R4.reuse, 0x6, RZ ;  /* 0x0000000604037819 */ /* 0x040fe400000006ff */
[-C--:B------:R-:W-:Y:S02]  /*66e0*/  IADD3.X R20, RZ, R235.reuse, RZ, P2, !PT ;  /* 0x000000ebff147210 */ /* 0x080fe400017fe4ff */
[----:B------:R-:W-:Y:S02]  /*66f0*/  IADD3 R0, R5, R0, RZ ;  /* 0x0000000005007210 */ /* 0x000fe40007ffe0ff */
[C---:B------:R-:W-:Y:S02]  /*6700*/  IADD3 R2, P1, R3.reuse, R230, RZ ;  /* 0x000000e603027210 */ /* 0x040fe40007f3e0ff */
[----:B------:R-:W-:Y:S02]  /*6710*/  SHF.L.U64.HI R0, R4, 0x6, R0 ;  /* 0x0000000604007819 */ /* 0x000fe40000010200 */
[C---:B------:R-:W-:Y:S02]  /*6720*/  IADD3 R4, P0, R3.reuse, R14, RZ ;  /* 0x0000000e03047210 */ /* 0x040fe40007f1e0ff */
[CC--:B------:R-:W-:Y:S02]  /*6730*/  IADD3.X R5, R0.reuse, R235.reuse, RZ, P1, !PT ;  /* 0x000000eb00057210 */ /* 0x0c0fe40000ffe4ff */
[----:B------:R-:W-:Y:S02]  /*6740*/  IADD3.X R8, R0, R20, RZ, P0, !PT ;  /* 0x0000001400087210 */ /* 0x000fe400007fe4ff */
[----:B------:R-:W-:Y:S02]  /*6750*/  LEA R12, P1, R4, c[0x0][0x1f8], 0x1 ;  /* 0x00007e00040c7a11 */ /* 0x000fe400078208ff */
[----:B------:R-:W-:Y:S01]  /*6760*/  LEA R6, P2, R2, c[0x0][0x1f8], 0x1 ;  /* 0x00007e0002067a11 */ /* 0x000fe200078408ff */
[----:B------:R-:W4:Y:S01]  /*6770*/  LDL R23, [R1+0xc] ;  /* 0x00000c0001177983 */ /* 0x000f220000100800 */
[----:B------:R-:W-:Y:S02]  /*6780*/  LEA.HI.X R13, R4, c[0x0][0x1fc], R8, 0x1, P1 ;  /* 0x00007f00040d7a11 */ /* 0x000fe400008f0c08 */
[----:B------:R-:W-:Y:S01]  /*6790*/  LEA.HI.X R7, R2, c[0x0][0x1fc], R5, 0x1, P2 ;  /* 0x00007f0002077a11 */ /* 0x000fe200010f0c05 */
[----:B------:R-:W-:Y:S01]  /*67a0*/  LDSM.16.M88.4 R32, [R199] ;  /* 0x00000000c720783b */ /* 0x000fe20000000200 */
[----:B------:R-:W-:Y:S02]  /*67b0*/  ISETP.GE.AND P2, PT, R252, c[0x0][0x1d4], PT ;  /* 0x00007500fc007a0c */ /* 0x000fe40003f46270 */
[----:B------:R-:W-:Y:S02]  /*67c0*/  IADD3.X R21, RZ, R235, RZ, P3, !PT ;  /* 0x000000ebff157210 */ /* 0x000fe40001ffe4ff */
[----:B------:R-:W-:Y:S03]  /*67d0*/  IADD3 R2, P4, R3, R15, RZ ;  /* 0x0000000f03027210 */ /* 0x000fe60007f9e0ff */
[----:B------:R-:W-:Y:S01]  /*67e0*/  LDSM.16.M88.4 R16, [R192+0x800] ;  /* 0x00080000c010783b */ /* 0x000fe20000000200 */
[----:B------:R-:W-:Y:S02]  /*67f0*/  LEA R4, P3, R2, c[0x0][0x1f8], 0x1 ;  /* 0x00007e0002047a11 */ /* 0x000fe400078608ff */
[----:B------:R-:W-:Y:S04]  /*6800*/  IADD3.X R5, R0, R21, RZ, P4, !PT ;  /* 0x0000001500057210 */ /* 0x000fe800027fe4ff */
[----:B------:R-:W-:Y:S01]  /*6810*/  LEA.HI.X R5, R2, c[0x0][0x1fc], R5, 0x1, P3 ;  /* 0x00007f0002057a11 */ /* 0x000fe200018f0c05 */
[----:B------:R-:W-:Y:S08]  /*6820*/  LDSM.16.M88.4 R24, [R192+0x1000] ;  /* 0x00100000c018783b */ /* 0x000ff00000000200 */
[----:B------:R-:W-:Y:S08]  /*6830*/  LDSM.16.M88.4 R168, [R192+0x1800] ;  /* 0x00180000c0a8783b */ /* 0x000ff00000000200 */
[----:B------:R-:W-:Y:S08]  /*6840*/  LDSM.16.M88.4 R172, [R200] ;  /* 0x00000000c8ac783b */ /* 0x000ff00000000200 */
[----:B------:R-:W-:Y:S08]  /*6850*/  LDSM.16.M88.4 R176, [R203] ;  /* 0x00000000cbb0783b */ /* 0x000ff00000000200 */
[----:B------:R-:W-:Y:S08]  /*6860*/  LDSM.16.M88.4 R180, [R218] ;  /* 0x00000000dab4783b */ /* 0x000ff00000000200 */
[----:B------:R-:W-:Y:S08]  /*6870*/  LDSM.16.M88.4 R184, [R217] ;  /* 0x00000000d9b8783b */ /* 0x000ff00000000200 */
[----:B------:R-:W-:Y:S08]  /*6880*/  LDSM.16.M88.4 R188, [R216] ;  /* 0x00000000d8bc783b */ /* 0x000ff00000000200 */
[----:B------:R-:W5:Y:S01]  /*6890*/  LDL R132, [R1+0x18] ;  /* 0x0000180001847983 */ /* 0x000f620000100800 */
[----:B--2---:R-:W-:Y:S02]  /*68a0*/  ISETP.GE.AND P0, PT, R10, c[0x0][0x1d4], PT ;  /* 0x000075000a007a0c */ /* 0x004fe40003f06270 */
[----:B---3--:R-:W-:Y:S02]  /*68b0*/  ISETP.GE.AND P1, PT, R9, c[0x0][0x1d4], PT ;  /* 0x0000750009007a0c */ /* 0x008fe40003f26270 */
[----:B------:R-:W1:Y:S09]  /*68c0*/  LDSM.16.M88.4 R8, [R192] ;  /* 0x00000000c008783b */ /* 0x000e720000000200 */
[----:B------:R-:W-:Y:S01]  /*68d0*/  @!PT LDS RZ, [RZ] ;  /* 0x00000000fffff984 */ /* 0x000fe20000000800 */
[----:B------:R-:W-:Y:S01]  /*68e0*/  @!PT LDS RZ, [RZ] ;  /* 0x00000000fffff984 */ /* 0x000fe20000000800 */
[----:B------:R-:W-:Y:S01]  /*68f0*/  @!PT LDS RZ, [RZ] ;  /* 0x00000000fffff984 */ /* 0x000fe20000000800 */
[----:B------:R2:W-:Y:S08]  /*6900*/  LDGSTS.E.BYPASS.LTC128B.128 [R219+0x100], [R6.64], !P0 ;  /* 0x0010000006db7fae */ /* 0x0005f0000c101d46 */
[----:B------:R3:W-:Y:S08]  /*6910*/  LDGSTS.E.BYPASS.LTC128B.128 [R219+0x2100], [R12.64], !P1 ;  /* 0x021000000cdb7fae */ /* 0x0007f0000c901d46 */
[----:B------:R1:W-:Y:S01]  /*6920*/  LDGSTS.E.BYPASS.LTC128B.128 [R219+0x4100], [R4.64], !P2 ;  /* 0x0410000004db7fae */ /* 0x0003e2000d101d46 */
[----:B--2---:R-:W-:Y:S02]  /*6930*/  IADD3 R7, P3, R230, 0xc0, RZ ;  /* 0x000000c0e6077810 */ /* 0x004fe40007f7e0ff */
[----:B------:R-:W-:Y:S02]  /*6940*/  MOV R6, c[0x0][0x208] ;  /* 0x0000820000067a02 */ /* 0x000fe40000000f00 */
[----:B------:R-:W-:Y:S02]  /*6950*/  IADD3.X R22, RZ, R235, RZ, P3, !PT ;  /* 0x000000ebff167210 */ /* 0x000fe40001ffe4ff */
[----:B----4-:R-:W-:Y:S02]  /*6960*/  ISETP.GE.AND P3, PT, R23, c[0x0][0x1d4], PT ;  /* 0x0000750017007a0c */ /* 0x010fe40003f66270 */
[C---:B------:R-:W-:Y:S02]  /*6970*/  LEA R2, P4, R6.reuse, R3, 0x5 ;  /* 0x0000000306027211 */ /* 0x040fe400078828ff */
[----:B-1----:R-:W-:Y:S02]  /*6980*/  MOV R4, c[0x0][0x20c] ;  /* 0x0000830000047a02 */ /* 0x002fe40000000f00 */
[----:B------:R-:W-:Y:S02]  /*6990*/  IADD3 R5, P5, R3, R7, RZ ;  /* 0x0000000703057210 */ /* 0x000fe40007fbe0ff */
[----:B------:R-:W-:Y:S02]  /*69a0*/  LEA.HI.X R3, R6, R0, R4, 0x5, P4 ;  /* 0x0000000006037211 */ /* 0x000fe400020f2c04 */
[C---:B------:R-:W-:Y:S02]  /*69b0*/  LEA R4, P4, R5.reuse, c[0x0][0x1f8], 0x1 ;  /* 0x00007e0005047a11 */ /* 0x040fe400078808ff */
[----:B------:R-:W-:Y:S04]  /*69c0*/  IADD3.X R0, R0, R22, RZ, P5, !PT ;  /* 0x0000001600007210 */ /* 0x000fe80002ffe4ff */
[----:B------:R-:W-:Y:S02]  /*69d0*/  LEA.HI.X R5, R5, c[0x0][0x1fc], R0, 0x1, P4 ;  /* 0x00007f0005057a11 */ /* 0x000fe400020f0c00 */
[----:B------:R-:W-:Y:S03]  /*69e0*/  IADD3 R6, P4, R2, R230, RZ ;  /* 0x000000e602067210 */ /* 0x000fe60007f9e0ff */
[----:B------:R1:W-:Y:S01]  /*69f0*/  LDGSTS.E.BYPASS.LTC128B.128 [R219+0x6100], [R4.64], !P3 ;  /* 0x0610000004db7fae */ /* 0x0003e2000d901d46 */
[----:B---3--:R-:W-:Y:S02]  /*6a00*/  LEA R12, P5, R6, c[0x0][0x1f8], 0x1 ;  /* 0x00007e00060c7a11 */ /* 0x008fe400078a08ff */
[C---:B-1----:R-:W-:Y:S02]  /*6a10*/  IADD3.X R4, R3.reuse, R235, RZ, P4, !PT ;  /* 0x000000eb03047210 */ /* 0x042fe400027fe4ff */
[----:B------:R-:W-:Y:S02]  /*6a20*/  IADD3 R0, P4, R2, R14, RZ ;  /* 0x0000000e02007210 */ /* 0x000fe40007f9e0ff */
[----:B------:R-:W-:Y:S02]  /*6a30*/  LEA.HI.X R13, R6, c[0x0][0x1fc], R4, 0x1, P5 ;  /* 0x00007f00060d7a11 */ /* 0x000fe400028f0c04 */
[----:B------:R-:W-:Y:S02]  /*6a40*/  LEA R14, P5, R0, c[0x0][0x1f8], 0x1 ;  /* 0x00007e00000e7a11 */ /* 0x000fe400078a08ff */
[C---:B------:R-:W-:Y:S01]  /*6a50*/  IADD3.X R5, R3.reuse, R20, RZ, P4, !PT ;  /* 0x0000001403057210 */ /* 0x040fe200027fe4ff */
[----:B------:R1:W-:Y:S01]  /*6a60*/  LDGSTS.E.BYPASS.LTC128B.128 [R219+0x1100], [R12.64], !P0 ;  /* 0x011000000cdb7fae */ /* 0x0003e2000c101d46 */
[----:B------:R-:W-:Y:S02]  /*6a70*/  IADD3 R4, P4, R2, R15, RZ ;  /* 0x0000000f02047210 */ /* 0x000fe40007f9e0ff */
[----:B------:R-:W-:Y:S02]  /*6a80*/  LEA.HI.X R15, R0, c[0x0][0x1fc], R5, 0x1, P5 ;  /* 0x00007f00000f7a11 */ /* 0x000fe400028f0c05 */
[----:B------:R-:W-:Y:S02]  /*6a90*/  LEA R20, P5, R4, c[0x0][0x1f8], 0x1 ;  /* 0x00007e0004147a11 */ /* 0x000fe400078a08ff */
[C---:B------:R-:W-:Y:S01]  /*6aa0*/  IADD3.X R5, R3.reuse, R21, RZ, P4, !PT ;  /* 0x0000001503057210 */ /* 0x040fe200027fe4ff */
[----:B------:R1:W-:Y:S01]  /*6ab0*/  LDGSTS.E.BYPASS.LTC128B.128 [R219+0x3100], [R14.64], !P1 ;  /* 0x031000000edb7fae */ /* 0x0003e2000c901d46 */
[----:B------:R-:W-:Y:S02]  /*6ac0*/  IADD3 R0, P4, R2, R7, RZ ;  /* 0x0000000702007210 */ /* 0x000fe40007f9e0ff */
[----:B------:R-:W-:Y:S02]  /*6ad0*/  LEA.HI.X R21, R4, c[0x0][0x1fc], R5, 0x1, P5 ;  /* 0x00007f0004157a11 */ /* 0x000fe400028f0c05 */
[C---:B------:R-:W-:Y:S03]  /*6ae0*/  HMMA.16816.F32.BF16 R4, R32.reuse, R8, RZ ;  /* 0x000000082004723c */ /* 0x040fe600000418ff */
[----:B------:R2:W-:Y:S01]  /*6af0*/  LDGSTS.E.BYPASS.LTC128B.128 [R219+0x5100], [R20.64], !P2 ;  /* 0x0510000014db7fae */ /* 0x0005e2000d101d46 */
[----:B------:R-:W-:Y:S02]  /*6b00*/  IADD3.X R3, R3, R22, RZ, P4, !PT ;  /* 0x0000001603037210 */ /* 0x000fe400027fe4ff */
[C---:B------:R-:W-:Y:S02]  /*6b10*/  LEA R2, P4, R0.reuse, c[0x0][0x1f8], 0x1 ;  /* 0x00007e0000027a11 */ /* 0x040fe400078808ff */
[C---:B------:R-:W-:Y:S04]  /*6b20*/  HMMA.16816.F32.BF16 R8, R32.reuse, R10, RZ ;  /* 0x0000000a2008723c */ /* 0x040fe800000418ff */
[----:B------:R-:W-:Y:S02]  /*6b30*/  LEA.HI.X R3, R0, c[0x0][0x1fc], R3, 0x1, P4 ;  /* 0x00007f0000037a11 */ /* 0x000fe400020f0c03 */
[C---:B-----5:R-:W-:Y:S02]  /*6b40*/  ISETP.GT.AND P4, PT, R220.reuse, R132, PT ;  /* 0x00000084dc00720c */ /* 0x060fe40003f84270 */
[----:B------:R-:W-:Y:S01]  /*6b50*/  IADD3 R220, R220, -0x1, RZ ;  /* 0xffffffffdcdc7810 */ /* 0x000fe20007ffe0ff */
[----:B------:R3:W-:Y:S01]  /*6b60*/  LDGSTS.E.BYPASS.LTC128B.128 [R219+0x7100], [R2.64], !P3 ;  /* 0x0710000002db7fae */ /* 0x0007e2000d901d46 */
[C---:B-1----:R-:W-:Y:S07]  /*6b70*/  HMMA.16816.F32.BF16 R12, R32.reuse, R16, RZ ;  /* 0x00000010200c723c */ /* 0x042fee00000418ff */
[----:B------:R-:W0:Y:S01]  /*6b80*/  LDGDEPBAR ;  /* 0x00000000000079af */ /* 0x000e220000000000 */
[C---:B------:R-:W-:Y:S08]  /*6b90*/  HMMA.16816.F32.BF16 R16, R32.reuse, R18, RZ ;  /* 0x000000122010723c */ /* 0x040ff000000418ff */
[C---:B--2---:R-:W-:Y:S08]  /*6ba0*/  HMMA.16816.F32.BF16 R20, R32.reuse, R24, RZ ;  /* 0x000000182014723c */ /* 0x044ff000000418ff */
[C---:B------:R-:W-:Y:S08]  /*6bb0*/  HMMA.16816.F32.BF16 R24, R32.reuse, R26, RZ ;  /* 0x0000001a2018723c */ /* 0x040ff000000418ff */
[C---:B------:R-:W-:Y:S08]  /*6bc0*/  HMMA.16816.F32.BF16 R28, R32.reuse, R168, RZ ;  /* 0x000000a8201c723c */ /* 0x040ff000000418ff */
[----:B------:R-:W-:Y:S01]  /*6bd0*/  HMMA.16816.F32.BF16 R32, R32, R170, RZ ;  /* 0x000000aa2020723c */ /* 0x000fe200000418ff */
[----:B------:R-:W-:Y:S07]  /*6be0*/  LDSM.16.M88.4 R168, [R202] ;  /* 0x00000000caa8783b */ /* 0x000fee0000000200 */
[C---:B------:R-:W-:Y:S08]  /*6bf0*/  HMMA.16816.F32.BF16 R4, R172.reuse, R176, R4 ;  /* 0x000000b0ac04723c */ /* 0x040ff00000041804 */
[C---:B------:R-:W-:Y:S01]  /*6c00*/  HMMA.16816.F32.BF16 R8, R172.reuse, R178, R8 ;  /* 0x000000b2ac08723c */ /* 0x040fe20000041808 */
[----:B------:R-:W1:Y:S07]  /*6c10*/  LDSM.16.M88.4 R176, [R198] ;  /* 0x00000000c6b0783b */ /* 0x000e6e0000000200 */
[C---:B------:R-:W-:Y:S08]  /*6c20*/  HMMA.16816.F32.BF16 R12, R172.reuse, R180, R12 ;  /* 0x000000b4ac0c723c */ /* 0x040ff0000004180c */
[C---:B------:R-:W-:Y:S01]  /*6c30*/  HMMA.16816.F32.BF16 R16, R172.reuse, R182, R16 ;  /* 0x000000b6ac10723c */ /* 0x040fe20000041810 */
[----:B------:R-:W2:Y:S07]  /*6c40*/  LDSM.16.M88.4 R180, [R198+0x800] ;  /* 0x00080000c6b4783b */ /* 0x000eae0000000200 */
[C---:B------:R-:W-:Y:S08]  /*6c50*/  HMMA.16816.F32.BF16 R20, R172.reuse, R184, R20 ;  /* 0x000000b8ac14723c */ /* 0x040ff00000041814 */
[C---:B------:R-:W-:Y:S01]  /*6c60*/  HMMA.16816.F32.BF16 R24, R172.reuse, R186, R24 ;  /* 0x000000baac18723c */ /* 0x040fe20000041818 */
[----:B------:R-:W-:Y:S07]  /*6c70*/  LDSM.16.M88.4 R184, [R198+0x1800] ;  /* 0x00180000c6b8783b */ /* 0x000fee0000000200 */
[C---:B------:R-:W-:Y:S08]  /*6c80*/  HMMA.16816.F32.BF16 R28, R172.reuse, R188, R28 ;  /* 0x000000bcac1c723c */ /* 0x040ff0000004181c */
[----:B------:R-:W-:Y:S01]  /*6c90*/  HMMA.16816.F32.BF16 R32, R172, R190, R32 ;  /* 0x000000beac20723c */ /* 0x000fe20000041820 */
[----:B------:R-:W4:Y:S07]  /*6ca0*/  LDSM.16.M88.4 R172, [R198+0x1000] ;  /* 0x00100000c6ac783b */ /* 0x000f2e0000000200 */
[C---:B-1----:R-:W-:Y:S08]  /*6cb0*/  HMMA.16816.F32.BF16 R4, R168.reuse, R176, R4 ;  /* 0x000000b0a804723c */ /* 0x042ff00000041804 */
[C---:B------:R-:W-:Y:S01]  /*6cc0*/  HMMA.16816.F32.BF16 R8, R168.reuse, R178, R8 ;  /* 0x000000b2a808723c */ /* 0x040fe20000041808 */
[----:B------:R-:W-:Y:S07]  /*6cd0*/  LDSM.16.M88.4 R176, [R195] ;  /* 0x00000000c3b0783b */ /* 0x000fee0000000200 */
[C---:B--2---:R-:W-:Y:S08]  /*6ce0*/  HMMA.16816.F32.BF16 R12, R168.reuse, R180, R12 ;  /* 0x000000b4a80c723c */ /* 0x044ff0000004180c */
[C---:B------:R-:W-:Y:S01]  /*6cf0*/  HMMA.16816.F32.BF16 R16, R168.reuse, R182, R16 ;  /* 0x000000b6a810723c */ /* 0x040fe20000041810 */
[----:B------:R-:W-:Y:S07]  /*6d00*/  LDSM.16.M88.4 R180, [R195+0x800] ;  /* 0x00080000c3b4783b */ /* 0x000fee0000000200 */
[C---:B----4-:R-:W-:Y:S08]  /*6d10*/  HMMA.16816.F32.BF16 R20, R168.reuse, R172, R20 ;  /* 0x000000aca814723c */ /* 0x050ff00000041814 */
[C---:B------:R-:W-:Y:S01]  /*6d20*/  HMMA.16816.F32.BF16 R24, R168.reuse, R174, R24 ;  /* 0x000000aea818723c */ /* 0x040fe20000041818 */
[----:B------:R-:W1:Y:S07]  /*6d30*/  LDSM.16.M88.4 R172, [R201] ;  /* 0x00000000c9ac783b */ /* 0x000e6e0000000200 */
[C---:B------:R-:W-:Y:S08]  /*6d40*/  HMMA.16816.F32.BF16 R28, R168.reuse, R184, R28 ;  /* 0x000000b8a81c723c */ /* 0x040ff0000004181c */
[----:B------:R-:W-:Y:S01]  /*6d50*/  HMMA.16816.F32.BF16 R32, R168, R186, R32 ;  /* 0x000000baa820723c */ /* 0x000fe20000041820 */
[----:B------:R-:W2:Y:S08]  /*6d60*/  LDSM.16.M88.4 R168, [R195+0x1000] ;  /* 0x00100000c3a8783b */ /* 0x000eb00000000200 */
[----:B------:R-:W4:Y:S01]  /*6d70*/  LDSM.16.M88.4 R184, [R195+0x1800] ;  /* 0x00180000c3b8783b */ /* 0x000f220000000200 */
[C---:B-1----:R-:W-:Y:S08]  /*6d80*/  HMMA.16816.F32.BF16 R4, R172.reuse, R176, R4 ;  /* 0x000000b0ac04723c */ /* 0x042ff00000041804 */
        /* <DEDUP_REMOVED lines=8> */
[C---:B----4-:R-:W-:Y:S08]  /*6e10*/  HMMA.16816.F32.BF16 R28, R172.reuse, R184, R28 ;  /* 0x000000b8ac1c723c */ /* 0x050ff0000004181c */
[----:B------:R-:W-:Y:S01]  /*6e20*/  HMMA.16816.F32.BF16 R32, R172, R186, R32 ;  /* 0x000000baac20723c */ /* 0x000fe20000041820 */
[----:B------:R-:W2:Y:S08]  /*6e30*/  LDSM.16.M88.4 R172, [R192+0x3000] ;  /* 0x00300000c0ac783b */ /* 0x000eb00000000200 */
[----:B------:R-:W4:Y:S01]  /*6e40*/  LDSM.16.M88.4 R184, [R192+0x3800] ;  /* 0x00380000c0b8783b */ /* 0x000f220000000200 */
[C---:B-1----:R-:W-:Y:S08]  /*6e50*/  HMMA.16816.F32.BF16 R4, R168.reuse, R176, R4 ;  /* 0x000000b0a804723c */ /* 0x042ff00000041804 */
        /* <DEDUP_REMOVED lines=8> */
[C---:B----4-:R-:W-:Y:S08]  /*6ee0*/  HMMA.16816.F32.BF16 R28, R168.reuse, R184, R28 ;  /* 0x000000b8a81c723c */ /* 0x050ff0000004181c */
[----:B------:R-:W-:Y:S01]  /*6ef0*/  HMMA.16816.F32.BF16 R32, R168, R186, R32 ;  /* 0x000000baa820723c */ /* 0x000fe20000041820 */
[----:B------:R-:W2:Y:S08]  /*6f00*/  LDSM.16.M88.4 R168, [R213] ;  /* 0x00000000d5a8783b */ /* 0x000eb00000000200 */
[----:B------:R-:W4:Y:S01]  /*6f10*/  LDSM.16.M88.4 R184, [R212] ;  /* 0x00000000d4b8783b */ /* 0x000f220000000200 */
        /* <DEDUP_REMOVED lines=122> */
[----:B------:R-:W4:Y:S07]  /*76c0*/  LDSM.16.M88.4 R180, [R201+0xc000] ;  /* 0x00c00000c9b4783b */ /* 0x000f2e0000000200 */
[C---:B--2---:R-:W-:Y:S08]  /*76d0*/  HMMA.16816.F32.BF16 R20, R168.reuse, R172, R20 ;  /* 0x000000aca814723c */ /* 0x044ff00000041814 */
[C---:B------:R-:W-:Y:S08]  /*76e0*/  HMMA.16816.F32.BF16 R24, R168.reuse, R174, R24 ;  /* 0x000000aea818723c */ /* 0x040ff00000041818 */
[C---:B-1----:R-:W-:Y:S08]  /*76f0*/  HMMA.16816.F32.BF16 R28, R168.reuse, R176, R28 ;  /* 0x000000b0a81c723c */ /* 0x042ff0000004181c */
[----:B------:R-:W-:Y:S01]  /*7700*/  HMMA.16816.F32.BF16 R32, R168, R178, R32 ;  /* 0x000000b2a820723c */ /* 0x000fe20000041820 */
[----:B------:R-:W1:Y:S07]  /*7710*/  LDSM.16.M88.4 R168, [R195+0x6800] ;  /* 0x00680000c3a8783b */ /* 0x000e6e0000000200 */
[C---:B----4-:R-:W-:Y:S08]  /*7720*/  HMMA.16816.F32.BF16 R4, R180.reuse, R184, R4 ;  /* 0x000000b8b404723c */ /* 0x050ff00000041804 */
[C---:B------:R-:W-:Y:S11]  /*7730*/  HMMA.16816.F32.BF16 R8, R180.reuse, R186, R8 ;  /* 0x000000bab408723c */ /* 0x040ff60000041808 */
[----:B------:R-:W-:Y:S05]  /*7740*/  @!UPT UIADD3 URZ, URZ, URZ, URZ ;  /* 0x0000003f3f3ff290 */ /* 0x000fea000fffe03f */
[----:B------:R-:W-:Y:S04]  /*7750*/  FMUL.FTZ R0, R4, c[0x0][0x320] ;  /* 0x0000c80004007a20 */ /* 0x000fe80000410000 */
[----:B------:R2:W4:Y:S04]  /*7760*/  MUFU.TANH R176, R0 ;  /* 0x0000000000b07308 */ /* 0x0005280000002400 */
[----:B---3--:R-:W-:Y:S01]  /*7770*/  FMUL.FTZ R2, R11, c[0x0][0x320] ;  /* 0x0000c8000b027a20 */ /* 0x008fe20000410000 */
[C---:B-1----:R-:W-:Y:S05]  /*7780*/  HMMA.16816.F32.BF16 R12, R180.reuse, R168, R12 ;  /* 0x000000a8b40c723c */ /* 0x042fea000004180c */
[----:B------:R1:W-:Y:S03]  /*7790*/  MUFU.TANH R174, R2 ;  /* 0x0000000200ae7308 */ /* 0x0003e60000002400 */
[C---:B------:R-:W-:Y:S04]  /*77a0*/  HMMA.16816.F32.BF16 R16, R180.reuse, R170, R16 ;  /* 0x000000aab410723c */ /* 0x040fe80000041810 */
[----:B--2---:R-:W-:Y:S04]  /*77b0*/  FMUL.FTZ R0, R5, c[0x0][0x320] ;  /* 0x0000c80005007a20 */ /* 0x004fe80000410000 */
[----:B------:R2:W3:Y:S11]  /*77c0*/  MUFU.TANH R175, R0 ;  /* 0x0000000000af7308 */ /* 0x0004f60000002400 */
[----:B------:R-:W-:Y:S05]  /*77d0*/  @!UPT UIADD3 URZ, URZ, URZ, URZ ;  /* 0x0000003f3f3ff290 */ /* 0x000fea000fffe03f */
[----:B-1----:R-:W-:Y:S04]  /*77e0*/  FMUL.FTZ R2, R19, c[0x0][0x320] ;  /* 0x0000c80013027a20 */ /* 0x002fe80000410000 */
[----:B------:R-:W-:Y:S01]  /*77f0*/  MUFU.TANH R225, R2 ;  /* 0x0000000200e17308 */ /* 0x000fe20000002400 */
[----:B--2---:R-:W-:Y:S09]  /*7800*/  FMUL.FTZ R0, R6, c[0x0][0x320] ;  /* 0x0000c80006007a20 */ /* 0x004ff20000410000 */
[----:B------:R1:W-:Y:S02]  /*7810*/  MUFU.TANH R177, R0 ;  /* 0x0000000000b17308 */ /* 0x0003e40000002400 */
[----:B-1----:R-:W-:Y:S02]  /*7820*/  FMUL.FTZ R0, R7, c[0x0][0x320] ;  /* 0x0000c80007007a20 */ /* 0x002fe40000410000 */
[----:B------:R-:W1:Y:S06]  /*7830*/  LDSM.16.M88.4 R4, [R195+0x7000] ;  /* 0x00700000c304783b */ /* 0x000e6c0000000200 */
[----:B------:R2:W-:Y:S02]  /*7840*/  MUFU.TANH R178, R0 ;  /* 0x0000000000b27308 */ /* 0x0005e40000002400 */
[----:B--2---:R-:W-:Y:S08]  /*7850*/  FMUL.FTZ R0, R8, c[0x0][0x320] ;  /* 0x0000c80008007a20 */ /* 0x004ff00000410000 */
[----:B------:R2:W5:Y:S01]  /*7860*/  MUFU.TANH R173, R0 ;  /* 0x0000000000ad7308 */ /* 0x0005620000002400 */
[C---:B-1----:R-:W-:Y:S08]  /*7870*/  HMMA.16816.F32.BF16 R20, R180.reuse, R4, R20 ;  /* 0x00000004b414723c */ /* 0x042ff00000041814 */
[C---:B------:R-:W-:Y:S04]  /*7880*/  HMMA.16816.F32.BF16 R24, R180.reuse, R6, R24 ;  /* 0x00000006b418723c */ /* 0x040fe80000041818 */
[----:B--2---:R-:W-:Y:S04]  /*7890*/  FMUL.FTZ R0, R9, c[0x0][0x320] ;  /* 0x0000c80009007a20 */ /* 0x004fe80000410000 */
[----:B------:R1:W2:Y:S11]  /*78a0*/  MUFU.TANH R169, R0 ;  /* 0x0000000000a97308 */ /* 0x0002b60000002400 */
[----:B------:R-:W-:Y:S05]  /*78b0*/  @!UPT UIADD3 URZ, URZ, URZ, URZ ;  /* 0x0000003f3f3ff290 */ /* 0x000fea000fffe03f */
[----:B------:R-:W-:Y:S02]  /*78c0*/  FMUL.FTZ R2, R27, c[0x0][0x320] ;  /* 0x0000c8001b027a20 */ /* 0x000fe40000410000 */
[----:B------:R-:W-:Y:S02]  /*78d0*/  FMUL.FTZ R5, R25, c[0x0][0x320] ;  /* 0x0000c80019057a20 */ /* 0x000fe40000410000 */
[----:B------:R2:W-:Y:S01]  /*78e0*/  MUFU.TANH R243, R2 ;  /* 0x0000000200f37308 */ /* 0x0005e20000002400 */
[----:B-1----:R-:W-:Y:S02]  /*78f0*/  FMUL.FTZ R0, R10, c[0x0][0x320] ;  /* 0x0000c8000a007a20 */ /* 0x002fe40000410000 */
[----:B------:R-:W1:Y:S01]  /*7900*/  LDSM.16.M88.4 R8, [R195+0x7800] ;  /* 0x00780000c308783b */ /* 0x000e620000000200 */
[----:B------:R-:W-:Y:S06]  /*7910*/  DEPBAR.LE SB0, 0x0 ;  /* 0x000080000000791a */ /* 0x000fec0000000000 */
[----:B------:R3:W-:Y:S01]  /*7920*/  MUFU.TANH R172, R0 ;  /* 0x0000000000ac7308 */ /* 0x0007e20000002400 */
[----:B------:R-:W-:Y:S01]  /*7930*/  BAR.SYNC.DEFER_BLOCKING 0x0 ;  /* 0x0000000000007b1d */ /* 0x000fe20000010000 */
[----:B--2---:R-:W-:Y:S04]  /*7940*/  @P4 IMAD.WIDE.U32 R2, R220, c[0x0][0x1e0], RZ ;  /* 0x00007800dc024a25 */ /* 0x004fe800078e00ff */
[----:B---3--:R-:W-:Y:S04]  /*7950*/  FMUL.FTZ R0, R12, c[0x0][0x320] ;  /* 0x0000c8000c007a20 */ /* 0x008fe80000410000 */
[----:B------:R2:W3:Y:S01]  /*7960*/  MUFU.TANH R171, R0 ;  /* 0x0000000000ab7308 */ /* 0x0004e20000002400 */
[C---:B-1----:R-:W-:Y:S09]  /*7970*/  HMMA.16816.F32.BF16 R28, R180.reuse, R8, R28 ;  /* 0x00000008b41c723c */ /* 0x042ff2000004181c */
[----:B------:R4:W-:Y:S03]  /*7980*/  MUFU.TANH R240, R5 ;  /* 0x0000000500f07308 */ /* 0x0009e60000002400 */
[----:B------:R-:W-:Y:S01]  /*7990*/  @P4 MOV R9, c[0x0][0x1e4] ;  /* 0x0000790000094a02 */ /* 0x000fe20000000f00 */
[----:B------:R-:W-:Y:S03]  /*79a0*/  HMMA.16816.F32.BF16 R32, R180, R10, R32 ;  /* 0x0000000ab420723c */ /* 0x000fe60000041820 */
[----:B--2---:R-:W-:Y:S04]  /*79b0*/  FMUL.FTZ R0, R13, c[0x0][0x320] ;  /* 0x0000c8000d007a20 */ /* 0x004fe80000410000 */
[----:B------:R1:W2:Y:S05]  /*79c0*/  MUFU.TANH R179, R0 ;  /* 0x0000000000b37308 */ /* 0x0002aa0000002400 */
[----:B------:R-:W-:Y:S02]  /*79d0*/  FMUL.FTZ R4, R28, c[0x0][0x320] ;  /* 0x0000c8001c047a20 */ /* 0x000fe40000410000 */
[----:B------:R-:W-:Y:S01]  /*79e0*/  FMUL.FTZ R10, R30, c[0x0][0x320] ;  /* 0x0000c8001e0a7a20 */ /* 0x000fe20000410000 */
[----:B----4-:R-:W-:Y:S02]  /*79f0*/  FMNMX.FTZ R5, R176, R133, !PT ;  /* 0x00000085b0057209 */ /* 0x010fe40007810000 */
[----:B------:R4:W-:Y:S02]  /*7a00*/  MUFU.TANH R249, R4 ;  /* 0x0000000400f97308 */ /* 0x0009e40000002400 */
[----:B------:R-:W-:Y:S04]  /*7a10*/  FMNMX.FTZ R5, R175, R5, !PT ;  /* 0x00000005af057209 */ /* 0x000fe80007810000 */
[----:B-----5:R-:W-:Y:S04]  /*7a20*/  FMNMX.FTZ R7, R173, R5, !PT ;  /* 0x00000005ad077209 */ /* 0x020fe80007810000 */
[----:B------:R-:W-:Y:S01]  /*7a30*/  MUFU.TANH R248, R10 ;  /* 0x0000000a00f87308 */ /* 0x000fe20000002400 */
[----:B-1----:R-:W-:Y:S02]  /*7a40*/  FMUL.FTZ R0, R14, c[0x0][0x320] ;  /* 0x0000c8000e007a20 */ /* 0x002fe40000410000 */
[----:B------:R-:W-:Y:S07]  /*7a50*/  FMUL.FTZ R14, R33, c[0x0][0x320] ;  /* 0x0000c800210e7a20 */ /* 0x000fee0000410000 */
[----:B------:R1:W-:Y:S01]  /*7a60*/  MUFU.TANH R184, R0 ;  /* 0x0000000000b87308 */ /* 0x0003e20000002400 */
[----:B----4-:R-:W-:Y:S09]  /*7a70*/  FMUL.FTZ R4, R29, c[0x0][0x320] ;  /* 0x0000c8001d047a20 */ /* 0x010ff20000410000 */
[----:B------:R-:W-:Y:S10]  /*7a80*/  MUFU.TANH R246, R4 ;  /* 0x0000000400f67308 */ /* 0x000ff40000002400 */
[----:B------:R-:W-:Y:S01]  /*7a90*/  MUFU.TANH R245, R14 ;  /* 0x0000000e00f57308 */ /* 0x000fe20000002400 */
[----:B-1----:R-:W-:Y:S02]  /*7aa0*/  FMUL.FTZ R0, R15, c[0x0][0x320] ;  /* 0x0000c8000f007a20 */ /* 0x002fe40000410000 */
[----:B------:R-:W-:Y:S07]  /*7ab0*/  FMUL.FTZ R15, R31, c[0x0][0x320] ;  /* 0x0000c8001f0f7a20 */ /* 0x000fee0000410000 */
[----:B------:R1:W-:Y:S10]  /*7ac0*/  MUFU.TANH R185, R0 ;  /* 0x0000000000b97308 */ /* 0x0003f40000002400 */
[----:B------:R-:W-:Y:S01]  /*7ad0*/  MUFU.TANH R244, R15 ;  /* 0x0000000f00f47308 */ /* 0x000fe20000002400 */
[----:B-1----:R-:W-:Y:S09]  /*7ae0*/  FMUL.FTZ R0, R16, c[0x0][0x320] ;  /* 0x0000c80010007a20 */ /* 0x002ff20000410000 */
[----:B------:R1:W4:Y:S02]  /*7af0*/  MUFU.TANH R186, R0 ;  /* 0x0000000000ba7308 */ /* 0x0003240000002400 */
[----:B-1----:R-:W-:Y:S08]  /*7b00*/  FMUL.FTZ R0, R17, c[0x0][0x320] ;  /* 0x0000c80011007a20 */ /* 0x002ff00000410000 */
[----:B------:R1:W5:Y:S02]  /*7b10*/  MUFU.TANH R187, R0 ;  /* 0x0000000000bb7308 */ /* 0x0003640000002400 */
[----:B-1----:R-:W-:Y:S08]  /*7b20*/  FMUL.FTZ R0, R18, c[0x0][0x320] ;  /* 0x0000c80012007a20 */ /* 0x002ff00000410000 */
[----:B------:R1:W-:Y:S02]  /*7b30*/  MUFU.TANH R188, R0 ;  /* 0x0000000000bc7308 */ /* 0x0003e40000002400 */
[----:B-1----:R-:W-:Y:S08]  /*7b40*/  FMUL.FTZ R0, R20, c[0x0][0x320] ;  /* 0x0000c80014007a20 */ /* 0x002ff00000410000 */
[----:B------:R1:W1:Y:S02]  /*7b50*/  MUFU.TANH R239, R0 ;  /* 0x0000000000ef7308 */ /* 0x0002640000002400 */
[----:B-1----:R-:W-:Y:S08]  /*7b60*/  FMUL.FTZ R0, R21, c[0x0][0x320] ;  /* 0x0000c80015007a20 */ /* 0x002ff00000410000 */
[----:B------:R1:W1:Y:S02]  /*7b70*/  MUFU.TANH R238, R0 ;  /* 0x0000000000ee7308 */ /* 0x0002640000002400 */
[----:B-1----:R-:W-:Y:S08]  /*7b80*/  FMUL.FTZ R0, R22, c[0x0][0x320] ;  /* 0x0000c80016007a20 */ /* 0x002ff00000410000 */
[----:B------:R1:W-:Y:S02]  /*7b90*/  MUFU.TANH R237, R0 ;  /* 0x0000000000ed7308 */ /* 0x0003e40000002400 */
[----:B-1----:R-:W-:Y:S08]  /*7ba0*/  FMUL.FTZ R0, R23, c[0x0][0x320] ;  /* 0x0000c80017007a20 */ /* 0x002ff00000410000 */
[----:B------:R1:W-:Y:S02]  /*7bb0*/  MUFU.TANH R236, R0 ;  /* 0x0000000000ec7308 */ /* 0x0003e40000002400 */
[----:B-1----:R-:W-:Y:S08]  /*7bc0*/  FMUL.FTZ R0, R24, c[0x0][0x320] ;  /* 0x0000c80018007a20 */ /* 0x002ff00000410000 */
[----:B------:R1:W1:Y:S02]  /*7bd0*/  MUFU.TANH R241, R0 ;  /* 0x0000000000f17308 */ /* 0x0002640000002400 */
[----:B-1----:R-:W-:Y:S08]  /*7be0*/  FMUL.FTZ R0, R26, c[0x0][0x320] ;  /* 0x0000c8001a007a20 */ /* 0x002ff00000410000 */
[----:B------:R1:W-:Y:S02]  /*7bf0*/  MUFU.TANH R242, R0 ;  /* 0x0000000000f27308 */ /* 0x0003e40000002400 */
[----:B-1----:R-:W-:Y:S05]  /*7c00*/  @P4 SHF.R.S32.HI R0, RZ, 0x1f, R220 ;  /* 0x0000001fff004819 */ /* 0x002fea00000114dc */
[----:B------:R-:W-:Y:S04]  /*7c10*/  @P4 IMAD R0, R0, c[0x0][0x1e0], RZ ;  /* 0x0000780000004a24 */ /* 0x000fe800078e02ff */
[----:B------:R-:W-:Y:S05]  /*7c20*/  @P4 IMAD R0, R220, c[0x0][0x1e4], R0 ;  /* 0x00007900dc004a24 */ /* 0x000fea00078e0200 */
[----:B------:R-:W-:Y:S02]  /*7c30*/  @P4 IADD3 R0, R3, R0, RZ ;  /* 0x0000000003004210 */ /* 0x000fe40007ffe0ff */
[C---:B------:R-:W-:Y:S02]  /*7c40*/  @P4 SHF.L.U32 R3, R2.reuse, 0x6, RZ ;  /* 0x0000000602034819 */ /* 0x040fe400000006ff */
[----:B------:R-:W-:Y:S02]  /*7c50*/  @P4 SHF.L.U64.HI R2, R2, 0x6, R0 ;  /* 0x0000000602024819 */ /* 0x000fe40000010200 */
[----:B------:R-:W-:Y:S02]  /*7c60*/  @P4 MOV R0, c[0x0][0x1e0] ;  /* 0x0000780000004a02 */ /* 0x000fe40000000f00 */
[----:B------:R-:W-:Y:S02]  /*7c70*/  @P4 IADD3 R6, P6, R3, R228, RZ ;  /* 0x000000e403064210 */ /* 0x000fe40007fde0ff */
[----:B------:R-:W-:Y:S02]  /*7c80*/  @P4 LEA R4, P5, R0, R3, 0x5 ;  /* 0x0000000300044211 */ /* 0x000fe400078a28ff */
[----:B------:R-:W-:Y:S02]  /*7c90*/  @P4 IADD3.X R8, R2, R227, RZ, P6, !PT ;  /* 0x000000e302084210 */ /* 0x000fe400037fe4ff */
[----:B------:R-:W-:Y:S02]  /*7ca0*/  @P4 LEA R20, P6, R6, c[0x0][0x1c8], 0x1 ;  /* 0x0000720006144a11 */ /* 0x000fe400078c08ff */
[----:B------:R-:W-:Y:S02]  /*7cb0*/  @P4 LEA.HI.X R5, R0, R2, R9, 0x5, P5 ;  /* 0x0000000200054211 */ /* 0x000fe400028f2c09 */
[----:B------:R-:W-:Y:S02]  /*7cc0*/  FMNMX.FTZ R0, R169, R7, !PT ;  /* 0x00000007a9007209 */ /* 0x000fe40007810000 */
[----:B------:R-:W-:Y:S01]  /*7cd0*/  @P4 LEA.HI.X R21, R6, c[0x0][0x1cc], R8, 0x1, P6 ;  /* 0x0000730006154a11 */ /* 0x000fe200030f0c08 */
[----:B------:R-:W-:Y:S01]  /*7ce0*/  FMUL.FTZ R6, R32, c[0x0][0x320] ;  /* 0x0000c80020067a20 */ /* 0x000fe20000410000 */
[----:B---3--:R-:W-:Y:S02]  /*7cf0*/  FMNMX.FTZ R0, R171, R0, !PT ;  /* 0x00000000ab007209 */ /* 0x008fe40007810000 */
[C---:B------:R-:W-:Y:S01]  /*7d00*/  @P4 IADD3 R7, P5, R228.reuse, 0x40, RZ ;  /* 0x00000040e4074810 */ /* 0x040fe20007fbe0ff */
[----:B------:R1:W3:Y:S01]  /*7d10*/  MUFU.TANH R247, R6 ;  /* 0x0000000600f77308 */ /* 0x0002e20000002400 */
[----:B------:R-:W-:Y:S01]  /*7d20*/  @P4 IADD3 R9, P6, R228, 0x80, RZ ;  /* 0x00000080e4094810 */ /* 0x000fe20007fde0ff */
[----:B------:R-:W-:Y:S01]  /*7d30*/  @!PT LDS RZ, [RZ] ;  /* 0x00000000fffff984 */ /* 0x000fe20000000800 */
[----:B------:R-:W-:Y:S01]  /*7d40*/  @!PT LDS RZ, [RZ] ;  /* 0x00000000fffff984 */ /* 0x000fe20000000800 */
[----:B------:R-:W-:Y:S01]  /*7d50*/  @!PT LDS RZ, [RZ] ;  /* 0x00000000fffff984 */ /* 0x000fe20000000800 */
[----:B------:R1:W-:Y:S01]  /*7d60*/  @P4 LDGSTS.E.BYPASS.LTC128B.128 [R219+0x8100], [R20.64], !P0 ;  /* 0x0810000014db4fae */ /* 0x0003e2000c101d46 */
[----:B--2---:R-:W-:Y:S02]  /*7d70*/  FMNMX.FTZ R0, R179, R0, !PT ;  /* 0x00000000b3007209 */ /* 0x004fe40007810000 */
[-C--:B------:R-:W-:Y:S02]  /*7d80*/  @P4 IADD3.X R10, RZ, R227.reuse, RZ, P5, !PT ;  /* 0x000000e3ff0a4210 */ /* 0x080fe40002ffe4ff */
[----:B------:R-:W-:Y:S02]  /*7d90*/  @P4 IADD3.X R11, RZ, R227, RZ, P6, !PT ;  /* 0x000000e3ff0b4210 */ /* 0x000fe400037fe4ff */
[----:B----4-:R-:W-:Y:S02]  /*7da0*/  FMNMX.FTZ R13, R186, R0, !PT ;  /* 0x00000000ba0d7209 */ /* 0x010fe40007810000 */
[----:B------:R-:W-:Y:S02]  /*7db0*/  @P4 IADD3 R0, P5, R3, R9, RZ ;  /* 0x0000000903004210 */ /* 0x000fe40007fbe0ff */
[----:B------:R-:W-:Y:S04]  /*7dc0*/  FMNMX.FTZ R8, R177, R134, !PT ;  /* 0x00000086b1087209 */ /* 0x000fe80007810000 */
[----:B------:R-:W-:Y:S02]  /*7dd0*/  FMNMX.FTZ R12, R178, R8, !PT ;  /* 0x00000008b20c7209 */ /* 0x000fe40007810000 */
[----:B-----5:R-:W-:Y:S02]  /*7de0*/  FMNMX.FTZ R8, R187, R13, !PT ;  /* 0x0000000dbb087209 */ /* 0x020fe40007810000 */
[----:B------:R-:W-:Y:S02]  /*7df0*/  @P4 IADD3.X R13, R2, R11, RZ, P5, !PT ;  /* 0x0000000b020d4210 */ /* 0x000fe40002ffe4ff */
[----:B------:R-:W-:Y:S02]  /*7e00*/  @P4 LEA R16, P5, R0, c[0x0][0x1c8], 0x1 ;  /* 0x0000720000104a11 */ /* 0x000fe400078a08ff */
[----:B------:R-:W-:Y:S02]  /*7e10*/  FMNMX.FTZ R12, R172, R12, !PT ;  /* 0x0000000cac0c7209 */ /* 0x000fe40007810000 */
[----:B------:R-:W-:Y:S01]  /*7e20*/  @P4 LEA.HI.X R17, R0, c[0x0][0x1cc], R13, 0x1, P5 ;  /* 0x0000730000114a11 */ /* 0x000fe200028f0c0d */
[----:B------:R-:W-:Y:S01]  /*7e30*/  FMUL.FTZ R13, R34, c[0x0][0x320] ;  /* 0x0000c800220d7a20 */ /* 0x000fe20000410000 */
[----:B------:R-:W-:Y:S01]  /*7e40*/  FMNMX.FTZ R8, R239, R8, !PT ;  /* 0x00000008ef087209 */ /* 0x000fe20007810000 */
[----:B------:R-:W-:Y:S01]  /*7e50*/  FMUL.FTZ R0, R35, c[0x0][0x320] ;  /* 0x0000c80023007a20 */ /* 0x000fe20000410000 */
[----:B-1----:R-:W-:Y:S01]  /*7e60*/  @P4 IADD3 R6, P6, R3, R7, RZ ;  /* 0x0000000703064210 */ /* 0x002fe20007fde0ff */
[----:B------:R1:W2:Y:S01]  /*7e70*/  MUFU.TANH R135, R13 ;  /* 0x0000000d00877308 */ /* 0x0002a20000002400 */
[----:B------:R-:W-:Y:S02]  /*7e80*/  FMNMX.FTZ R12, R174, R12, !PT ;  /* 0x0000000cae0c7209 */ /* 0x000fe40007810000 */
[----:B------:R-:W-:Y:S02]  /*7e90*/  FMNMX.FTZ R8, R238, R8, !PT ;  /* 0x00000008ee087209 */ /* 0x000fe40007810000 */
[----:B------:R-:W-:Y:S02]  /*7ea0*/  @P4 IADD3.X R14, R2, R10, RZ, P6, !PT ;  /* 0x0000000a020e4210 */ /* 0x000fe400037fe4ff */
[----:B------:R-:W-:Y:S02]  /*7eb0*/  @P4 LEA R18, P6, R6, c[0x0][0x1c8], 0x1 ;  /* 0x0000720006124a11 */ /* 0x000fe400078c08ff */
[----:B------:R-:W-:Y:S01]  /*7ec0*/  FMNMX.FTZ R12, R184, R12, !PT ;  /* 0x0000000cb80c7209 */ /* 0x000fe20007810000 */
[----:B------:R4:W5:Y:S01]  /*7ed0*/  MUFU.TANH R168, R0 ;  /* 0x0000000000a87308 */ /* 0x0009620000002400 */
[----:B------:R-:W-:Y:S02]  /*7ee0*/  FMNMX.FTZ R8, R241, R8, !PT ;  /* 0x00000008f1087209 */ /* 0x000fe40007810000 */
[----:B------:R-:W-:Y:S02]  /*7ef0*/  @P4 LEA.HI.X R19, R6, c[0x0][0x1cc], R14, 0x1, P6 ;  /* 0x0000730006134a11 */ /* 0x000fe400030f0c0e */
[----:B------:R-:W-:Y:S02]  /*7f00*/  FMNMX.FTZ R6, R240, R8, !PT ;  /* 0x00000008f0067209 */ /* 0x000fe40007810000 */
[----:B------:R-:W-:Y:S01]  /*7f10*/  FMNMX.FTZ R12, R185, R12, !PT ;  /* 0x0000000cb90c7209 */ /* 0x000fe20007810000 */
[----:B------:R2:W-:Y:S01]  /*7f20*/  @P4 LDGSTS.E.BYPASS.LTC128B.128 [R219+0xa100], [R18.64], !P1 ;  /* 0x0a10000012db4fae */ /* 0x0005e2000c901d46 */
[----:B------:R-:W-:Y:S02]  /*7f30*/  FMNMX.FTZ R8, R249, R6, !PT ;  /* 0x00000006f9087209 */ /* 0x000fe40007810000 */
[----:B------:R-:W-:Y:S02]  /*7f40*/  FMNMX.FTZ R12, R188, R12, !PT ;  /* 0x0000000cbc0c7209 */ /* 0x000fe40007810000 */
[----:B------:R-:W-:Y:S02]  /*7f50*/  @P4 IADD3 R6, P5, R228, 0xc0, RZ ;  /* 0x000000c0e4064810 */ /* 0x000fe40007fbe0ff */
[----:B-1----:R-:W-:Y:S01]  /*7f60*/  FMNMX.FTZ R13, R225, R12, !PT ;  /* 0x0000000ce10d7209 */ /* 0x002fe20007810000 */
[----:B------:R1:W-:Y:S01]  /*7f70*/  @P4 LDGSTS.E.BYPASS.LTC128B.128 [R219+0xc100], [R16.64], !P2 ;  /* 0x0c10000010db4fae */ /* 0x0003e2000d101d46 */
[----:B------:R-:W-:Y:S02]  /*7f80*/  FMNMX.FTZ R12, R246, R8, !PT ;  /* 0x00000008f60c7209 */ /* 0x000fe40007810000 */
[----:B------:R-:W-:Y:S02]  /*7f90*/  @P4 IADD3 R3, P6, R3, R6, RZ ;  /* 0x0000000603034210 */ /* 0x000fe40007fde0ff */
[----:B------:R-:W-:Y:S02]  /*7fa0*/  @P4 IADD3.X R8, RZ, R227, RZ, P5, !PT ;  /* 0x000000e3ff084210 */ /* 0x000fe40002ffe4ff */
[----:B---3--:R-:W-:Y:S02]  /*7fb0*/  FMNMX.FTZ R12, R247, R12, !PT ;  /* 0x0000000cf70c7209 */ /* 0x008fe40007810000 */
[----:B------:R-:W-:Y:S02]  /*7fc0*/  @P4 LEA R14, P5, R3, c[0x0][0x1c8], 0x1 ;  /* 0x00007200030e4a11 */ /* 0x000fe400078a08ff */
[----:B------:R-:W-:Y:S02]  /*7fd0*/  @P4 IADD3.X R15, R2, R8, RZ, P6, !PT ;  /* 0x00000008020f4210 */ /* 0x000fe400037fe4ff */
[----:B------:R-:W-:Y:S02]  /*7fe0*/  FMNMX.FTZ R2, R245, R12, !PT ;  /* 0x0000000cf5027209 */ /* 0x000fe40007810000 */
[----:B------:R-:W-:Y:S02]  /*7ff0*/  @P4 LEA.HI.X R15, R3, c[0x0][0x1cc], R15, 0x1, P5 ;  /* 0x00007300030f4a11 */ /* 0x000fe400028f0c0f */
[----:B------:R-:W-:Y:S01]  /*8000*/  FMNMX.FTZ R13, R237, R13, !PT ;  /* 0x0000000ded0d7209 */ /* 0x000fe20007810000 */
[----:B------:R-:W3:Y:S01]  /*8010*/  SHFL.BFLY PT, R3, R2, 0x2, 0x1f ;  /* 0x0c401f0002037f89 */ /* 0x000ee200000e0000 */
[----:B------:R-:W-:Y:S02]  /*8020*/  @P4 IADD3 R7, P5, R4, R7, RZ ;  /* 0x0000000704074210 */ /* 0x000fe40007fbe0ff */
[----:B------:R-:W-:Y:S04]  /*8030*/  FMNMX.FTZ R13, R236, R13, !PT ;  /* 0x0000000dec0d7209 */ /* 0x000fe80007810000 */
[----:B----4-:R-:W-:Y:S01]  /*8040*/  FMNMX.FTZ R0, R242, R13, !PT ;  /* 0x0000000df2007209 */ /* 0x010fe20007810000 */
[----:B------:R4:W-:Y:S03]  /*8050*/  @P4 LDGSTS.E.BYPASS.LTC128B.128 [R219+0xe100], [R14.64], !P3 ;  /* 0x0e1000000edb4fae */ /* 0x0009e6000d901d46 */
[----:B------:R-:W-:Y:S04]  /*8060*/  FMNMX.FTZ R0, R243, R0, !PT ;  /* 0x00000000f3007209 */ /* 0x000fe80007810000 */
[----:B------:R-:W-:Y:S04]  /*8070*/  FMNMX.FTZ R0, R248, R0, !PT ;  /* 0x00000000f8007209 */ /* 0x000fe80007810000 */
[----:B------:R-:W-:Y:S04]  /*8080*/  FMNMX.FTZ R0, R244, R0, !PT ;  /* 0x00000000f4007209 */ /* 0x000fe80007810000 */
[----:B--2---:R-:W-:Y:S02]  /*8090*/  FMNMX.FTZ R0, R135, R0, !PT ;  /* 0x0000000087007209 */ /* 0x004fe40007810000 */
[----:B---3--:R-:W-:Y:S02]  /*80a0*/  FMNMX.FTZ R3, R2, R3, !PT ;  /* 0x0000000302037209 */ /* 0x008fe40007810000 */
[----:B-----5:R-:W-:Y:S03]  /*80b0*/  FMNMX.FTZ R0, R168, R0, !PT ;  /* 0x00000000a8007209 */ /* 0x020fe60007810000 */
[----:B------:R-:W2:Y:S08]  /*80c0*/  SHFL.BFLY PT, R12, R3, 0x1, 0x1f ;  /* 0x0c201f00030c7f89 */ /* 0x000eb000000e0000 */
[----:B------:R-:W3:Y:S01]  /*80d0*/  SHFL.BFLY PT, R2, R0, 0x2, 0x1f ;  /* 0x0c401f0000027f89 */ /* 0x000ee200000e0000 */
[----:B--2---:R-:W-:Y:S02]  /*80e0*/  FMNMX.FTZ R132, R3, R12, !PT ;  /* 0x0000000c03847209 */ /* 0x004fe40007810000 */
[----:B------:R-:W-:Y:S02]  /*80f0*/  @P4 IADD3 R12, P6, R4, R9, RZ ;  /* 0x00000009040c4210 */ /* 0x000fe40007fde0ff */
[C---:B------:R-:W-:Y:S01]  /*8100*/  @P4 IADD3.X R9, R5.reuse, R10, RZ, P5, !PT ;  /* 0x0000000a05094210 */ /* 0x040fe20002ffe4ff */
[----:B------:R-:W-:Y:S01]  /*8110*/  FMUL.FTZ R170, R132, c[0x0][0x2d0] ;  /* 0x0000b40084aa7a20 */ /* 0x000fe20000410000 */
[C---:B------:R-:W-:Y:S02]  /*8120*/  @P4 IADD3 R13, P5, R4.reuse, R6, RZ ;  /* 0x00000006040d4210 */ /* 0x040fe40007fbe0ff */
[C---:B------:R-:W-:Y:S02]  /*8130*/  @P4 IADD3.X R23, R5.reuse, R11, RZ, P6, !PT ;  /* 0x0000000b05174210 */ /* 0x040fe400037fe4ff */
[----:B------:R-:W-:Y:S02]  /*8140*/  @P4 IADD3 R4, P6, R4, R228, RZ ;  /* 0x000000e404044210 */ /* 0x000fe40007fde0ff */
[C---:B------:R-:W-:Y:S02]  /*8150*/  @P4 IADD3.X R22, R5.reuse, R8, RZ, P5, !PT ;  /* 0x0000000805164210 */ /* 0x040fe40002ffe4ff */
[----:B------:R-:W-:Y:S02]  /*8160*/  @P4 LEA R10, P5, R4, c[0x0][0x1c8], 0x1 ;  /* 0x00007200040a4a11 */ /* 0x000fe400078a08ff */
[----:B------:R-:W-:Y:S02]  /*8170*/  @P4 IADD3.X R5, R5, R227, RZ, P6, !PT ;  /* 0x000000e305054210 */ /* 0x000fe400037fe4ff */
[----:B---3--:R-:W-:Y:S01]  /*8180*/  FMNMX.FTZ R0, R0, R2, !PT ;  /* 0x0000000200007209 */ /* 0x008fe20007810000 */
[----:B------:R-:W-:Y:S01]  /*8190*/  FADD.FTZ R2, -R132, R133 ;  /* 0x0000008584027221 */ /* 0x000fe20000010100 */
[----:B------:R-:W-:Y:S01]  /*81a0*/  @P4 LEA.HI.X R11, R4, c[0x0][0x1cc], R5, 0x1, P5 ;  /* 0x00007300040b4a11 */ /* 0x000fe200028f0c05 */
[--C-:B------:R-:W-:Y:S01]  /*81b0*/  FFMA.FTZ R4, R176, c[0x0][0x2d0], -R170.reuse ;  /* 0x0000b400b0047a23 */ /* 0x100fe200000108aa */
[C---:B------:R-:W-:Y:S01]  /*81c0*/  @P4 LEA R8, P5, R7.reuse, c[0x0][0x1c8], 0x1 ;  /* 0x0000720007084a11 */ /* 0x040fe200078a08ff */
[----:B------:R-:W2:Y:S02]  /*81d0*/  SHFL.BFLY PT, R3, R0, 0x1, 0x1f ;  /* 0x0c201f0000037f89 */ /* 0x000ea400000e0000 */
[----:B------:R3:W-:Y:S01]  /*81e0*/  MUFU.EX2 R226, R4 ;  /* 0x0000000400e27308 */ /* 0x0007e20000000800 */
[----:B------:R-:W-:Y:S02]  /*81f0*/  @P4 LEA.HI.X R9, R7, c[0x0][0x1cc], R9, 0x1, P5 ;  /* 0x0000730007094a11 */ /* 0x000fe400028f0c09 */
[C---:B------:R-:W-:Y:S03]  /*8200*/  @P4 LEA R6, P5, R12.reuse, c[0x0][0x1c8], 0x1 ;  /* 0x000072000c064a11 */ /* 0x040fe600078a08ff */
[----:B------:R5:W-:Y:S01]  /*8210*/  @P4 LDGSTS.E.BYPASS.LTC128B.128 [R219+0x9100], [R10.64], !P0 ;  /* 0x091000000adb4fae */ /* 0x000be2000c101d46 */
[----:B------:R-:W-:Y:S07]  /*8220*/  @P4 LEA.HI.X R7, R12, c[0x0][0x1cc], R23, 0x1, P5 ;  /* 0x000073000c074a11 */ /* 0x000fee00028f0c17 */
[----:B------:R1:W-:Y:S01]  /*8230*/  @P4 LDGSTS.E.BYPASS.LTC128B.128 [R219+0xb100], [R8.64], !P1 ;  /* 0x0b10000008db4fae */ /* 0x0003e2000c901d46 */
[----:B--2---:R-:W-:Y:S07]  /*8240*/  FMNMX.FTZ R3, R0, R3, !PT ;  /* 0x0000000300037209 */ /* 0x004fee0007810000 */
[----:B------:R2:W-:Y:S01]  /*8250*/  @P4 LDGSTS.E.BYPASS.LTC128B.128 [R219+0xd100], [R6.64], !P2 ;  /* 0x0d10000006db4fae */ /* 0x0005e2000d101d46 */
[--C-:B---3--:R-:W-:Y:S02]  /*8260*/  FFMA.FTZ R4, R175, c[0x0][0x2d0], -R170.reuse ;  /* 0x0000b400af047a23 */ /* 0x108fe400000108aa */
[----:B------:R-:W-:Y:S02]  /*8270*/  FMUL.FTZ R0, R2, c[0x0][0x2d0] ;  /* 0x0000b40002007a20 */ /* 0x000fe40000410000 */
[----:B------:R3:W-:Y:S01]  /*8280*/  MUFU.EX2 R234, R4 ;  /* 0x0000000400ea7308 */ /* 0x0007e20000000800 */
[----:B------:R-:W-:Y:S04]  /*8290*/  FMUL.FTZ R133, R3, c[0x0][0x2d0] ;  /* 0x0000b40003857a20 */ /* 0x000fe80000410000 */
[--C-:B------:R-:W-:Y:S02]  /*82a0*/  FFMA.FTZ R5, R177, c[0x0][0x2d0], -R133.reuse ;  /* 0x0000b400b1057a23 */ /* 0x100fe40000010885 */
[--C-:B------:R-:W-:Y:S02]  /*82b0*/  FFMA.FTZ R12, R178, c[0x0][0x2d0], -R133.reuse ;  /* 0x0000b400b20c7a23 */ /* 0x100fe40000010885 */
[--C-:B------:R-:W-:Y:S01]  /*82c0*/  FFMA.FTZ R135, R135, c[0x0][0x2d0], -R133.reuse ;  /* 0x0000b40087877a23 */ /* 0x100fe20000010885 */
[----:B------:R2:W2:Y:S01]  /*82d0*/  MUFU.EX2 R2, R0 ;  /* 0x0000000000027308 */ /* 0x0004a20000000800 */
[--C-:B-1----:R-:W-:Y:S09]  /*82e0*/  FFMA.FTZ R8, R172, c[0x0][0x2d0], -R133.reuse ;  /* 0x0000b400ac087a23 */ /* 0x102ff20000010885 */
[----:B------:R-:W-:Y:S01]  /*82f0*/  MUFU.EX2 R191, R12 ;  /* 0x0000000c00bf7308 */ /* 0x000fe20000000800 */
[----:B---3--:R-:W-:Y:S09]  /*8300*/  FFMA.FTZ R4, R173, c[0x0][0x2d0], -R170 ;  /* 0x0000b400ad047a23 */ /* 0x008ff200000108aa */
[----:B------:R1:W-:Y:S01]  /*8310*/  MUFU.EX2 R233, R4 ;  /* 0x0000000400e97308 */ /* 0x0003e20000000800 */
[----:B--2---:R-:W-:Y:S02]  /*8320*/  FADD.FTZ R0, -R3, R134 ;  /* 0x0000008603007221 */ /* 0x004fe40000010100 */
[----:B------:R-:W-:Y:S02]  /*8330*/  FMUL.FTZ R9, R2, R141 ;  /* 0x0000008d02097220 */ /* 0x000fe40000410000 */
[----:B------:R-:W-:Y:S05]  /*8340*/  FMUL.FTZ R0, R0, c[0x0][0x2d0] ;  /* 0x0000b40000007a20 */ /* 0x000fea0000410000 */
[----:B------:R2:W-:Y:S01]  /*8350*/  MUFU.EX2 R190, R8 ;  /* 0x0000000800be7308 */ /* 0x0005e20000000800 */
[C---:B------:R-:W-:Y:S02]  /*8360*/  FMUL.FTZ R16, R2.reuse, R148 ;  /* 0x0000009402107220 */ /* 0x040fe40000410000 */
[C---:B------:R-:W-:Y:S02]  /*8370*/  FMUL.FTZ R17, R2.reuse, R149 ;  /* 0x0000009502117220 */ /* 0x040fe40000410000 */
[C---:B------:R-:W-:Y:S02]  /*8380*/  FMUL.FTZ R24, R2.reuse, R156 ;  /* 0x0000009c02187220 */ /* 0x040fe40000410000 */
[C---:B------:R-:W-:Y:S02]  /*8390*/  FMUL.FTZ R25, R2.reuse, R157 ;  /* 0x0000009d02197220 */ /* 0x040fe40000410000 */
[--C-:B------:R-:W-:Y:S01]  /*83a0*/  FFMA.FTZ R134, R171, c[0x0][0x2d0], -R170.reuse ;  /* 0x0000b400ab867a23 */ /* 0x100fe200000108aa */
[----:B------:R-:W3:Y:S01]  /*83b0*/  MUFU.EX2 R0, R0 ;  /* 0x0000000000007308 */ /* 0x000ee20000000800 */
[C---:B------:R-:W-:Y:S02]  /*83c0*/  FMUL.FTZ R32, R2.reuse, R164 ;  /* 0x000000a402207220 */ /* 0x040fe40000410000 */
[C---:B------:R-:W-:Y:S02]  /*83d0*/  FMUL.FTZ R33, R2.reuse, R165 ;  /* 0x000000a502217220 */ /* 0x040fe40000410000 */
[----:B-1----:R-:W-:Y:S02]  /*83e0*/  FFMA.FTZ R4, R169, c[0x0][0x2d0], -R170 ;  /* 0x0000b400a9047a23 */ /* 0x002fe400000108aa */
[C---:B------:R-:W-:Y:S02]  /*83f0*/  FMUL.FTZ R36, R2.reuse, R36 ;  /* 0x0000002402247220 */ /* 0x040fe40000410000 */
[C---:B------:R-:W-:Y:S01]  /*8400*/  FMUL.FTZ R37, R2.reuse, R37 ;  /* 0x0000002502257220 */ /* 0x040fe20000410000 */
[----:B------:R1:W1:Y:S01]  /*8410*/  MUFU.EX2 R232, R4 ;  /* 0x0000000400e87308 */ /* 0x0002620000000800 */
[C---:B------:R-:W-:Y:S02]  /*8420*/  FMUL.FTZ R40, R2.reuse, R40 ;  /* 0x0000002802287220 */ /* 0x040fe40000410000 */
[C---:B------:R-:W-:Y:S02]  /*8430*/  FMUL.FTZ R41, R2.reuse, R41 ;  /* 0x0000002902297220 */ /* 0x040fe40000410000 */
[C---:B--2---:R-:W-:Y:S02]  /*8440*/  FMUL.FTZ R8, R2.reuse, R140 ;  /* 0x0000008c02087220 */ /* 0x044fe40000410000 */
[C---:B------:R-:W-:Y:S02]  /*8450*/  FMUL.FTZ R44, R2.reuse, R44 ;  /* 0x0000002c022c7220 */ /* 0x040fe40000410000 */
[C---:B------:R-:W-:Y:S01]  /*8460*/  FMUL.FTZ R45, R2.reuse, R45 ;  /* 0x0000002d022d7220 */ /* 0x040fe20000410000 */
[----:B------:R2:W2:Y:S01]  /*8470*/  MUFU.EX2 R169, R5 ;  /* 0x0000000500a97308 */ /* 0x0004a20000000800 */
[C---:B------:R-:W-:Y:S02]  /*8480*/  FMUL.FTZ R48, R2.reuse, R48 ;  /* 0x0000003002307220 */ /* 0x040fe40000410000 */
[----:B------:R-:W-:Y:S02]  /*8490*/  FMUL.FTZ R49, R2, R49 ;  /* 0x0000003102317220 */ /* 0x000fe40000410000 */
[C---:B---3--:R-:W-:Y:S02]  /*84a0*/  FMUL.FTZ R6, R0.reuse, R138 ;  /* 0x0000008a00067220 */ /* 0x048fe40000410000 */
[C---:B------:R-:W-:Y:S02]  /*84b0*/  FMUL.FTZ R7, R0.reuse, R139 ;  /* 0x0000008b00077220 */ /* 0x040fe40000410000 */
[C---:B-----5:R-:W-:Y:S01]  /*84c0*/  FMUL.FTZ R10, R0.reuse, R142 ;  /* 0x0000008e000a7220 */ /* 0x060fe20000410000 */
[----:B------:R-:W-:Y:S01]  /*84d0*/  MUFU.EX2 R224, R134 ;  /* 0x0000008600e07308 */ /* 0x000fe20000000800 */
[C---:B------:R-:W-:Y:S02]  /*84e0*/  FMUL.FTZ R11, R0.reuse, R143 ;  /* 0x0000008f000b7220 */ /* 0x040fe40000410000 */
[C---:B------:R-:W-:Y:S01]  /*84f0*/  FMUL.FTZ R18, R0.reuse, R150 ;  /* 0x0000009600127220 */ /* 0x040fe20000410000 */
[C---:B-1----:R-:W-:Y:S01]  /*8500*/  @P4 LEA R4, P5, R13.reuse, c[0x0][0x1c8], 0x1 ;  /* 0x000072000d044a11 */ /* 0x042fe200078a08ff */
[----:B------:R-:W-:Y:S01]  /*8510*/  FMUL.FTZ R19, R0, R151 ;  /* 0x0000009700137220 */ /* 0x000fe20000410000 */
[----:B------:R-:W-:Y:S01]  /*8520*/  F2FP.BF16.PACK_AB R138, R232, R233 ;  /* 0x000000e9e88a723e */ /* 0x000fe200000010ff */
[C---:B------:R-:W-:Y:S02]  /*8530*/  FMUL.FTZ R26, R0.reuse, R158 ;  /* 0x0000009e001a7220 */ /* 0x040fe40000410000 */
[C---:B------:R-:W-:Y:S01]  /*8540*/  FMUL.FTZ R27, R0.reuse, R159 ;  /* 0x0000009f001b7220 */ /* 0x040fe20000410000 */
[----:B------:R-:W-:Y:S01]  /*8550*/  MUFU.EX2 R135, R135 ;  /* 0x0000008700877308 */ /* 0x000fe20000000800 */
[C---:B------:R-:W-:Y:S02]  /*8560*/  FMUL.FTZ R34, R0.reuse, R166 ;  /* 0x000000a600227220 */ /* 0x040fe40000410000 */
[C---:B------:R-:W-:Y:S01]  /*8570*/  FMUL.FTZ R35, R0.reuse, R167 ;  /* 0x000000a700237220 */ /* 0x040fe20000410000 */
[----:B--2---:R-:W-:Y:S01]  /*8580*/  @P4 LEA.HI.X R5, R13, c[0x0][0x1cc], R22, 0x1, P5 ;  /* 0x000073000d054a11 */ /* 0x004fe200028f0c16 */
[C---:B------:R-:W-:Y:S02]  /*8590*/  FMUL.FTZ R38, R0.reuse, R38 ;  /* 0x0000002600267220 */ /* 0x040fe40000410000 */
[C---:B------:R-:W-:Y:S02]  /*85a0*/  FMUL.FTZ R39, R0.reuse, R39 ;  /* 0x0000002700277220 */ /* 0x040fe40000410000 */
[----:B------:R1:W-:Y:S01]  /*85b0*/  @P4 LDGSTS.E.BYPASS.LTC128B.128 [R219+0xf100], [R4.64], !P3 ;  /* 0x0f10000004db4fae */ /* 0x0003e2000d901d46 */
[C---:B------:R-:W-:Y:S02]  /*85c0*/  FMUL.FTZ R42, R0.reuse, R42 ;  /* 0x0000002a002a7220 */ /* 0x040fe40000410000 */
[C---:B------:R-:W-:Y:S02]  /*85d0*/  FMUL.FTZ R43, R0.reuse, R43 ;  /* 0x0000002b002b7220 */ /* 0x040fe40000410000 */
[C---:B------:R-:W-:Y:S02]  /*85e0*/  FMUL.FTZ R46, R0.reuse, R46 ;  /* 0x0000002e002e7220 */ /* 0x040fe40000410000 */
[C---:B------:R-:W-:Y:S01]  /*85f0*/  FMUL.FTZ R47, R0.reuse, R47 ;  /* 0x0000002f002f7220 */ /* 0x040fe20000410000 */
[----:B----4-:R-:W2:Y:S01]  /*8600*/  LDSM.16.MT88.4 R12, [R193] ;  /* 0x00000000c10c783b */ /* 0x010ea20000004200 */
[C---:B------:R-:W-:Y:S02]  /*8610*/  FMUL.FTZ R50, R0.reuse, R50 ;  /* 0x0000003200327220 */ /* 0x040fe40000410000 */
        /* <DEDUP_REMOVED lines=8> */
[----:B------:R-:W4:Y:S01]  /*86a0*/  LDSM.16.MT88.4 R28, [R197] ;  /* 0x00000000c51c783b */ /* 0x000f220000004200 */
[----:B------:R-:W-:Y:S02]  /*86b0*/  FMUL.FTZ R58, R0, R58 ;  /* 0x0000003a003a7220 */ /* 0x000fe40000410000 */
[--C-:B-1----:R-:W-:Y:S02]  /*86c0*/  FFMA.FTZ R4, R174, c[0x0][0x2d0], -R133.reuse ;  /* 0x0000b400ae047a23 */ /* 0x102fe40000010885 */
[----:B------:R-:W-:Y:S01]  /*86d0*/  FMUL.FTZ R5, R2, R137 ;  /* 0x0000008902057220 */ /* 0x000fe20000410000 */
[----:B------:R-:W-:Y:S01]  /*86e0*/  F2FP.BF16.PACK_AB R137, R191, R169 ;  /* 0x000000a9bf89723e */ /* 0x000fe200000010ff */
[----:B------:R-:W1:Y:S01]  /*86f0*/  MUFU.EX2 R189, R4 ;  /* 0x0000000400bd7308 */ /* 0x000e620000000800 */
[----:B------:R-:W5:Y:S01]  /*8700*/  LDSM.16.MT88.4 R140, [R196] ;  /* 0x00000000c48c783b */ /* 0x000f620000004200 */
[----:B------:R-:W-:Y:S02]  /*8710*/  FMUL.FTZ R59, R0, R59 ;  /* 0x0000003b003b7220 */ /* 0x000fe40000410000 */
[C---:B------:R-:W-:Y:S02]  /*8720*/  FMUL.FTZ R60, R2.reuse, R60 ;  /* 0x0000003c023c7220 */ /* 0x040fe40000410000 */
[----:B------:R-:W-:Y:S02]  /*8730*/  FMUL.FTZ R61, R2, R61 ;  /* 0x0000003d023d7220 */ /* 0x000fe40000410000 */
[C---:B------:R-:W-:Y:S01]  /*8740*/  FMUL.FTZ R62, R0.reuse, R62 ;  /* 0x0000003e003e7220 */ /* 0x040fe20000410000 */
[----:B------:R-:W-:Y:S01]  /*8750*/  LDSM.16.MT88.4 R148, [R194+0x2000] ;  /* 0x00200000c294783b */ /* 0x000fe20000004200 */
[----:B------:R-:W-:Y:S02]  /*8760*/  FMUL.FTZ R63, R0, R63 ;  /* 0x0000003f003f7220 */ /* 0x000fe40000410000 */
[C---:B------:R-:W-:Y:S02]  /*8770*/  FMUL.FTZ R64, R2.reuse, R64 ;  /* 0x0000004002407220 */ /* 0x040fe40000410000 */
[----:B------:R-:W-:Y:S02]  /*8780*/  FMUL.FTZ R65, R2, R65 ;  /* 0x0000004102417220 */ /* 0x000fe40000410000 */
[C---:B------:R-:W-:Y:S01]  /*8790*/  FMUL.FTZ R66, R0.reuse, R66 ;  /* 0x0000004200427220 */ /* 0x040fe20000410000 */
[----:B------:R-:W-:Y:S01]  /*87a0*/  LDSM.16.MT88.4 R156, [R197+0x1800] ;  /* 0x00180000c59c783b */ /* 0x000fe20000004200 */
[----:B------:R-:W-:Y:S02]  /*87b0*/  FMUL.FTZ R67, R0, R67 ;  /* 0x0000004300437220 */ /* 0x000fe40000410000 */
[C---:B------:R-:W-:Y:S02]  /*87c0*/  FMUL.FTZ R68, R2.reuse, R68 ;  /* 0x0000004402447220 */ /* 0x040fe40000410000 */
[C---:B------:R-:W-:Y:S01]  /*87d0*/  FMUL.FTZ R69, R2.reuse, R69 ;  /* 0x0000004502457220 */ /* 0x040fe20000410000 */
[----:B-1----:R-:W-:Y:S01]  /*87e0*/  F2FP.BF16.PACK_AB R139, R189, R190 ;  /* 0x000000bebd8b723e */ /* 0x002fe200000010ff */
[----:B------:R-:W-:Y:S01]  /*87f0*/  FMUL.FTZ R4, R2, R136 ;  /* 0x0000008802047220 */ /* 0x000fe20000410000 */
[----:B------:R-:W-:Y:S01]  /*8800*/  F2FP.BF16.PACK_AB R136, R234, R226 ;  /* 0x000000e2ea88723e */ /* 0x000fe200000010ff */
[----:B------:R-:W-:Y:S01]  /*8810*/  LDSM.16.MT88.4 R164, [R196+0x1800] ;  /* 0x00180000c4a4783b */ /* 0x000fe20000004200 */
[C---:B------:R-:W-:Y:S02]  /*8820*/  FMUL.FTZ R70, R0.reuse, R70 ;  /* 0x0000004600467220 */ /* 0x040fe40000410000 */
[----:B------:R-:W-:Y:S02]  /*8830*/  FMUL.FTZ R71, R0, R71 ;  /* 0x0000004700477220 */ /* 0x000fe40000410000 */
[C---:B------:R-:W-:Y:S01]  /*8840*/  FMUL.FTZ R72, R2.reuse, R72 ;  /* 0x0000004802487220 */ /* 0x040fe20000410000 */
[C---:B--2---:R-:W-:Y:S02]  /*8850*/  HMMA.16816.F32.BF16 R4, R136.reuse, R12, R4 ;  /* 0x0000000c8804723c */ /* 0x044fe40000041804 */
[----:B------:R-:W0:Y:S03]  /*8860*/  LDGDEPBAR ;  /* 0x00000000000079af */ /* 0x000e260000000000 */
[C---:B------:R-:W-:Y:S02]  /*8870*/  FMUL.FTZ R73, R2.reuse, R73 ;  /* 0x0000004902497220 */ /* 0x040fe40000410000 */
[C---:B------:R-:W-:Y:S01]  /*8880*/  FMUL.FTZ R12, R2.reuse, R144 ;  /* 0x00000090020c7220 */ /* 0x040fe20000410000 */
[C---:B------:R-:W-:Y:S04]  /*8890*/  HMMA.16816.F32.BF16 R8, R136.reuse, R14, R8 ;  /* 0x0000000e8808723c */ /* 0x040fe80000041808 */
[----:B------:R-:W-:Y:S02]  /*88a0*/  FMUL.FTZ R13, R2, R145 ;  /* 0x00000091020d7220 */ /* 0x000fe40000410000 */
[--C-:B------:R-:W-:Y:S02]  /*88b0*/  FFMA.FTZ R134, R179, c[0x0][0x2d0], -R170.reuse ;  /* 0x0000b400b3867a23 */ /* 0x100fe400000108aa */
[C---:B------:R-:W-:Y:S02]  /*88c0*/  FMUL.FTZ R14, R0.reuse, R146 ;  /* 0x00000092000e7220 */ /* 0x040fe40000410000 */
[----:B------:R1:W2:Y:S02]  /*88d0*/  MUFU.EX2 R223, R134 ;  /* 0x0000008600df7308 */ /* 0x0002a40000000800 */
[C---:B------:R-:W-:Y:S02]  /*88e0*/  FMUL.FTZ R15, R0.reuse, R147 ;  /* 0x00000093000f7220 */ /* 0x040fe40000410000 */
[----:B------:R-:W1:Y:S01]  /*88f0*/  LDSM.16.MT88.4 R144, [R193+0x2000] ;  /* 0x00200000c190783b */ /* 0x000e620000004200 */
[C---:B------:R-:W-:Y:S02]  /*8900*/  FMUL.FTZ R74, R0.reuse, R74 ;  /* 0x0000004a004a7220 */ /* 0x040fe40000410000 */
[----:B------:R-:W-:Y:S02]  /*8910*/  FMUL.FTZ R75, R0, R75 ;  /* 0x0000004b004b7220 */ /* 0x000fe40000410000 */
[C---:B---3--:R-:W-:Y:S03]  /*8920*/  HMMA.16816.F32.BF16 R12, R136.reuse, R20, R12 ;  /* 0x00000014880c723c */ /* 0x048fe6000004180c */
[C---:B------:R-:W-:Y:S02]  /*8930*/  FMUL.FTZ R76, R2.reuse, R76 ;  /* 0x0000004c024c7220 */ /* 0x040fe40000410000 */
[----:B------:R-:W-:Y:S02]  /*8940*/  FMUL.FTZ R77, R2, R77 ;  /* 0x0000004d024d7220 */ /* 0x000fe40000410000 */
[----:B------:R-:W-:Y:S01]  /*8950*/  FMUL.FTZ R78, R0, R78 ;  /* 0x0000004e004e7220 */ /* 0x000fe20000410000 */
[C---:B------:R-:W-:Y:S04]  /*8960*/  HMMA.16816.F32.BF16 R16, R136.reuse, R22, R16 ;  /* 0x000000168810723c */ /* 0x040fe80000041810 */
[C---:B------:R-:W-:Y:S02]  /*8970*/  FMUL.FTZ R20, R2.reuse, R152 ;  /* 0x0000009802147220 */ /* 0x040fe40000410000 */
[----:B------:R-:W-:Y:S02]  /*8980*/  FMUL.FTZ R21, R2, R153 ;  /* 0x0000009902157220 */ /* 0x000fe40000410000 */
[C---:B------:R-:W-:Y:S04]  /*8990*/  FMUL.FTZ R22, R0.reuse, R154 ;  /* 0x0000009a00167220 */ /* 0x040fe80000410000 */
[C---:B------:R-:W-:Y:S02]  /*89a0*/  FMUL.FTZ R23, R0.reuse, R155 ;  /* 0x0000009b00177220 */ /* 0x040fe40000410000 */
[----:B------:R-:W-:Y:S02]  /*89b0*/  FMUL.FTZ R79, R0, R79 ;  /* 0x0000004f004f7220 */ /* 0x000fe40000410000 */
[C---:B------:R-:W-:Y:S02]  /*89c0*/  FMUL.FTZ R80, R2.reuse, R80 ;  /* 0x0000005002507220 */ /* 0x040fe40000410000 */
[----:B------:R-:W-:Y:S01]  /*89d0*/  FMUL.FTZ R81, R2, R81 ;  /* 0x0000005102517220 */ /* 0x000fe20000410000 */
[C---:B----4-:R-:W-:Y:S03]  /*89e0*/  HMMA.16816.F32.BF16 R20, R136.reuse, R28, R20 ;  /* 0x0000001c8814723c */ /* 0x050fe60000041814 */
[C---:B------:R-:W-:Y:S02]  /*89f0*/  FMUL.FTZ R82, R0.reuse, R82 ;  /* 0x0000005200527220 */ /* 0x040fe40000410000 */
[----:B------:R-:W-:Y:S02]  /*8a00*/  FMUL.FTZ R83, R0, R83 ;  /* 0x0000005300537220 */ /* 0x000fe40000410000 */
[C---:B------:R-:W-:Y:S01]  /*8a10*/  FMUL.FTZ R28, R2.reuse, R160 ;  /* 0x000000a0021c7220 */ /* 0x040fe20000410000 */
[C---:B------:R-:W-:Y:S04]  /*8a20*/  HMMA.16816.F32.BF16 R24, R136.reuse, R30, R24 ;  /* 0x0000001e8818723c */ /* 0x040fe80000041818 */
[----:B------:R-:W-:Y:S02]  /*8a30*/  FMUL.FTZ R29, R2, R161 ;  /* 0x000000a1021d7220 */ /* 0x000fe40000410000 */
[--C-:B-1----:R-:W-:Y:S02]  /*8a40*/  FFMA.FTZ R134, R184, c[0x0][0x2d0], -R133.reuse ;  /* 0x0000b400b8867a23 */ /* 0x102fe40000010885 */
[C---:B------:R-:W-:Y:S02]  /*8a50*/  FMUL.FTZ R30, R0.reuse, R162 ;  /* 0x000000a2001e7220 */ /* 0x040fe40000410000 */
[----:B------:R1:W-:Y:S02]  /*8a60*/  MUFU.EX2 R184, R134 ;  /* 0x0000008600b87308 */ /* 0x0003e40000000800 */
[----:B------:R-:W-:Y:S02]  /*8a70*/  FMUL.FTZ R31, R0, R163 ;  /* 0x000000a3001f7220 */ /* 0x000fe40000410000 */
[C---:B------:R-:W-:Y:S02]  /*8a80*/  FMUL.FTZ R84, R2.reuse, R84 ;  /* 0x0000005402547220 */ /* 0x040fe40000410000 */
[----:B------:R-:W-:Y:S02]  /*8a90*/  FMUL.FTZ R85, R2, R85 ;  /* 0x0000005502557220 */ /* 0x000fe40000410000 */
[C---:B------:R-:W-:Y:S01]  /*8aa0*/  FMUL.FTZ R86, R0.reuse, R86 ;  /* 0x0000005600567220 */ /* 0x040fe20000410000 */
[C---:B-----5:R-:W-:Y:S03]  /*8ab0*/  HMMA.16816.F32.BF16 R28, R136.reuse, R140, R28 ;  /* 0x0000008c881c723c */ /* 0x060fe6000004181c */
[----:B------:R-:W-:Y:S02]  /*8ac0*/  FMUL.FTZ R87, R0, R87 ;  /* 0x0000005700577220 */ /* 0x000fe40000410000 */
[C---:B------:R-:W-:Y:S02]  /*8ad0*/  FMUL.FTZ R88, R2.reuse, R88 ;  /* 0x0000005802587220 */ /* 0x040fe40000410000 */
[----:B------:R-:W-:Y:S01]  /*8ae0*/  FMUL.FTZ R89, R2, R89 ;  /* 0x0000005902597220 */ /* 0x000fe20000410000 */
[C---:B------:R-:W-:Y:S01]  /*8af0*/  HMMA.16816.F32.BF16 R32, R136.reuse, R142, R32 ;  /* 0x0000008e8820723c */ /* 0x040fe20000041820 */
[----:B------:R-:W3:Y:S03]  /*8b00*/  LDSM.16.MT88.4 R140, [R197+0x2000] ;  /* 0x00200000c58c783b */ /* 0x000ee60000004200 */
[C---:B------:R-:W-:Y:S02]  /*8b10*/  FMUL.FTZ R90, R0.reuse, R90 ;  /* 0x0000005a005a7220 */ /* 0x040fe40000410000 */
[----:B------:R-:W-:Y:S02]  /*8b20*/  FMUL.FTZ R91, R0, R91 ;  /* 0x0000005b005b7220 */ /* 0x000fe40000410000 */
[C---:B------:R-:W-:Y:S04]  /*8b30*/  HMMA.16816.F32.BF16 R36, R136.reuse, R144, R36 ;  /* 0x000000908824723c */ /* 0x040fe80000041824 */
[C---:B------:R-:W-:Y:S02]  /*8b40*/  FMUL.FTZ R92, R2.reuse, R92 ;  /* 0x0000005c025c7220 */ /* 0x040fe40000410000 */
[----:B------:R-:W-:Y:S02]  /*8b50*/  FMUL.FTZ R93, R2, R93 ;  /* 0x0000005d025d7220 */ /* 0x000fe40000410000 */
[C---:B------:R-:W-:Y:S01]  /*8b60*/  HMMA.16816.F32.BF16 R40, R136.reuse, R146, R40 ;  /* 0x000000928828723c */ /* 0x040fe20000041828 */
[----:B------:R-:W4:Y:S03]  /*8b70*/  LDSM.16.MT88.4 R144, [R196+0x2000] ;  /* 0x00200000c490783b */ /* 0x000f260000004200 */
[C---:B------:R-:W-:Y:S02]  /*8b80*/  FMUL.FTZ R94, R0.reuse, R94 ;  /* 0x0000005e005e7220 */ /* 0x040fe40000410000 */
[----:B------:R-:W-:Y:S02]  /*8b90*/  FMUL.FTZ R95, R0, R95 ;  /* 0x0000005f005f7220 */ /* 0x000fe40000410000 */
[C---:B------:R-:W-:Y:S04]  /*8ba0*/  HMMA.16816.F32.BF16 R44, R136.reuse, R148, R44 ;  /* 0x00000094882c723c */ /* 0x040fe8000004182c */
[C---:B------:R-:W-:Y:S02]  /*8bb0*/  FMUL.FTZ R96, R2.reuse, R96 ;  /* 0x0000006002607220 */ /* 0x040fe40000410000 */
[----:B------:R-:W-:Y:S02]  /*8bc0*/  FMUL.FTZ R97, R2, R97 ;  /* 0x0000006102617220 */ /* 0x000fe40000410000 */
[C---:B------:R-:W-:Y:S01]  /*8bd0*/  HMMA.16816.F32.BF16 R48, R136.reuse, R150, R48 ;  /* 0x000000968830723c */ /* 0x040fe20000041830 */
[----:B------:R-:W5:Y:S03]  /*8be0*/  LDSM.16.MT88.4 R148, [R193+0x4000] ;  /* 0x00400000c194783b */ /* 0x000f660000004200 */
[C---:B------:R-:W-:Y:S02]  /*8bf0*/  FMUL.FTZ R98, R0.reuse, R98 ;  /* 0x0000006200627220 */ /* 0x040fe40000410000 */
[----:B------:R-:W-:Y:S02]  /*8c00*/  FMUL.FTZ R99, R0, R99 ;  /* 0x0000006300637220 */ /* 0x000fe40000410000 */
[C---:B------:R-:W-:Y:S01]  /*8c10*/  FMUL.FTZ R100, R2.reuse, R100 ;  /* 0x0000006402647220 */ /* 0x040fe20000410000 */
[C---:B---3--:R-:W-:Y:S03]  /*8c20*/  HMMA.16816.F32.BF16 R52, R136.reuse, R140, R52 ;  /* 0x0000008c8834723c */ /* 0x048fe60000041834 */
[----:B------:R-:W-:Y:S02]  /*8c30*/  FMUL.FTZ R101, R2, R101 ;  /* 0x0000006502657220 */ /* 0x000fe40000410000 */
[C---:B------:R-:W-:Y:S02]  /*8c40*/  FMUL.FTZ R102, R0.reuse, R102 ;  /* 0x0000006600667220 */ /* 0x040fe40000410000 */
[----:B------:R-:W-:Y:S01]  /*8c50*/  FMUL.FTZ R103, R0, R103 ;  /* 0x0000006700677220 */ /* 0x000fe20000410000 */
[C---:B------:R-:W-:Y:S01]  /*8c60*/  HMMA.16816.F32.BF16 R56, R136.reuse, R142, R56 ;  /* 0x0000008e8838723c */ /* 0x040fe20000041838 */
[----:B------:R-:W3:Y:S03]  /*8c70*/  LDSM.16.MT88.4 R140, [R194+0x4000] ;  /* 0x00400000c28c783b */ /* 0x000ee60000004200 */
[C---:B------:R-:W-:Y:S02]  /*8c80*/  FMUL.FTZ R104, R2.reuse, R104 ;  /* 0x0000006802687220 */ /* 0x040fe40000410000 */
[----:B------:R-:W-:Y:S02]  /*8c90*/  FMUL.FTZ R105, R2, R105 ;  /* 0x0000006902697220 */ /* 0x000fe40000410000 */
[C---:B----4-:R-:W-:Y:S04]  /*8ca0*/  HMMA.16816.F32.BF16 R60, R136.reuse, R144, R60 ;  /* 0x00000090883c723c */ /* 0x050fe8000004183c */
[--C-:B-1----:R-:W-:Y:S02]  /*8cb0*/  FFMA.FTZ R134, R185, c[0x0][0x2d0], -R133.reuse ;  /* 0x0000b400b9867a23 */ /* 0x102fe40000010885 */
[C---:B------:R-:W-:Y:S02]  /*8cc0*/  FMUL.FTZ R106, R0.reuse, R106 ;  /* 0x0000006a006a7220 */ /* 0x040fe40000410000 */
[C---:B------:R-:W-:Y:S01]  /*8cd0*/  HMMA.16816.F32.BF16 R64, R136.reuse, R146, R64 ;  /* 0x000000928840723c */ /* 0x040fe20000041840 */
[----:B------:R1:W4:Y:S01]  /*8ce0*/  MUFU.EX2 R183, R134 ;  /* 0x0000008600b77308 */ /* 0x0003220000000800 */
[----:B------:R-:W2:Y:S02]  /*8cf0*/  LDSM.16.MT88.4 R144, [R197+0x4000] ;  /* 0x00400000c590783b */ /* 0x000ea40000004200 */
[----:B------:R-:W-:Y:S02]  /*8d00*/  FMUL.FTZ R107, R0, R107 ;  /* 0x0000006b006b7220 */ /* 0x000fe40000410000 */
[C---:B------:R-:W-:Y:S02]  /*8d10*/  FMUL.FTZ R108, R2.reuse, R108 ;  /* 0x0000006c026c7220 */ /* 0x040fe40000410000 */
[C---:B-----5:R-:W-:Y:S04]  /*8d20*/  HMMA.16816.F32.BF16 R68, R136.reuse, R148, R68 ;  /* 0x000000948844723c */ /* 0x060fe80000041844 */
[----:B------:R-:W-:Y:S02]  /*8d30*/  FMUL.FTZ R109, R2, R109 ;  /* 0x0000006d026d7220 */ /* 0x000fe40000410000 */
[C---:B------:R-:W-:Y:S02]  /*8d40*/  FMUL.FTZ R110, R0.reuse, R110 ;  /* 0x0000006e006e7220 */ /* 0x040fe40000410000 */
[C---:B------:R-:W-:Y:S01]  /*8d50*/  HMMA.16816.F32.BF16 R72, R136.reuse, R150, R72 ;  /* 0x000000968848723c */ /* 0x040fe20000041848 */
[----:B------:R-:W5:Y:S03]  /*8d60*/  LDSM.16.MT88.4 R148, [R196+0x4000] ;  /* 0x00400000c494783b */ /* 0x000f660000004200 */
[----:B------:R-:W-:Y:S02]  /*8d70*/  FMUL.FTZ R111, R0, R111 ;  /* 0x0000006f006f7220 */ /* 0x000fe40000410000 */
[C---:B------:R-:W-:Y:S02]  /*8d80*/  FMUL.FTZ R112, R2.reuse, R112 ;  /* 0x0000007002707220 */ /* 0x040fe40000410000 */
[----:B------:R-:W-:Y:S01]  /*8d90*/  FMUL.FTZ R113, R2, R113 ;  /* 0x0000007102717220 */ /* 0x000fe20000410000 */
[C---:B---3--:R-:W-:Y:S03]  /*8da0*/  HMMA.16816.F32.BF16 R76, R136.reuse, R140, R76 ;  /* 0x0000008c884c723c */ /* 0x048fe6000004184c */
[--C-:B-1----:R-:W-:Y:S02]  /*8db0*/  FFMA.FTZ R134, R186, c[0x0][0x2d0], -R170.reuse ;  /* 0x0000b400ba867a23 */ /* 0x102fe400000108aa */
[C---:B------:R-:W-:Y:S02]  /*8dc0*/  FMUL.FTZ R114, R0.reuse, R114 ;  /* 0x0000007200727220 */ /* 0x040fe40000410000 */
[----:B------:R1:W-:Y:S01]  /*8dd0*/  MUFU.EX2 R222, R134 ;  /* 0x0000008600de7308 */ /* 0x0003e20000000800 */
[C---:B------:R-:W-:Y:S01]  /*8de0*/  HMMA.16816.F32.BF16 R80, R136.reuse, R142, R80 ;  /* 0x0000008e8850723c */ /* 0x040fe20000041850 */
[----:B------:R-:W3:Y:S03]  /*8df0*/  LDSM.16.MT88.4 R140, [R193+0x6000] ;  /* 0x00600000c18c783b */ /* 0x000ee60000004200 */
        /* <DEDUP_REMOVED lines=10> */
[--C-:B-1----:R-:W-:Y:S02]  /*8ea0*/  FFMA.FTZ R134, R187, c[0x0][0x2d0], -R170.reuse ;  /* 0x0000b400bb867a23 */ /* 0x102fe400000108aa */
[C---:B-----5:R-:W-:Y:S02]  /*8eb0*/  HMMA.16816.F32.BF16 R92, R136.reuse, R148, R92 ;  /* 0x00000094885c723c */ /* 0x060fe4000004185c */
[----:B------:R1:W5:Y:S02]  /*8ec0*/  MUFU.EX2 R221, R134 ;  /* 0x0000008600dd7308 */ /* 0x0003640000000800 */
[C---:B------:R-:W-:Y:S02]  /*8ed0*/  FMUL.FTZ R122, R0.reuse, R122 ;  /* 0x0000007a007a7220 */ /* 0x040fe40000410000 */
[----:B------:R-:W-:Y:S02]  /*8ee0*/  FMUL.FTZ R123, R0, R123 ;  /* 0x0000007b007b7220 */ /* 0x000fe40000410000 */
[C---:B------:R-:W-:Y:S01]  /*8ef0*/  HMMA.16816.F32.BF16 R96, R136.reuse, R150, R96 ;  /* 0x000000968860723c */ /* 0x040fe20000041860 */
[----:B------:R-:W4:Y:S03]  /*8f00*/  LDSM.16.MT88.4 R148, [R197+0x6000] ;  /* 0x00600000c594783b */ /* 0x000f260000004200 */
[C---:B------:R-:W-:Y:S02]  /*8f10*/  FMUL.FTZ R124, R2.reuse, R124 ;  /* 0x0000007c027c7220 */ /* 0x040fe40000410000 */
[----:B------:R-:W-:Y:S02]  /*8f20*/  FMUL.FTZ R125, R2, R125 ;  /* 0x0000007d027d7220 */ /* 0x000fe40000410000 */
[C---:B---3--:R-:W-:Y:S04]  /*8f30*/  HMMA.16816.F32.BF16 R100, R136.reuse, R140, R100 ;  /* 0x0000008c8864723c */ /* 0x048fe80000041864 */
[C---:B------:R-:W-:Y:S02]  /*8f40*/  FMUL.FTZ R126, R0.reuse, R126 ;  /* 0x0000007e007e7220 */ /* 0x040fe40000410000 */
[----:B------:R-:W-:Y:S02]  /*8f50*/  FMUL.FTZ R127, R0, R127 ;  /* 0x0000007f007f7220 */ /* 0x000fe40000410000 */
[C---:B------:R-:W-:Y:S01]  /*8f60*/  HMMA.16816.F32.BF16 R104, R136.reuse, R142, R104 ;  /* 0x0000008e8868723c */ /* 0x040fe20000041868 */
[----:B------:R-:W3:Y:S03]  /*8f70*/  LDSM.16.MT88.4 R140, [R196+0x6000] ;  /* 0x00600000c48c783b */ /* 0x000ee60000004200 */
[----:B-1----:R-:W-:Y:S02]  /*8f80*/  FFMA.FTZ R134, R188, c[0x0][0x2d0], -R133 ;  /* 0x0000b400bc867a23 */ /* 0x002fe40000010885 */
[C---:B------:R-:W-:Y:S02]  /*8f90*/  FMUL.FTZ R128, R2.reuse, R128 ;  /* 0x0000008002807220 */ /* 0x040fe40000410000 */
[----:B------:R1:W-:Y:S01]  /*8fa0*/  MUFU.EX2 R182, R134 ;  /* 0x0000008600b67308 */ /* 0x0003e20000000800 */
[C---:B--2---:R-:W-:Y:S03]  /*8fb0*/  HMMA.16816.F32.BF16 R108, R136.reuse, R144, R108 ;  /* 0x00000090886c723c */ /* 0x044fe6000004186c */
[----:B------:R-:W-:Y:S02]  /*8fc0*/  FMUL.FTZ R129, R2, R129 ;  /* 0x0000008102817220 */ /* 0x000fe40000410000 */
[C---:B------:R-:W-:Y:S02]  /*8fd0*/  FMUL.FTZ R130, R0.reuse, R130 ;  /* 0x0000008200827220 */ /* 0x040fe40000410000 */
[C---:B------:R-:W-:Y:S01]  /*8fe0*/  FMUL.FTZ R131, R0.reuse, R131 ;  /* 0x0000008300837220 */ /* 0x040fe20000410000 */
[C---:B------:R-:W-:Y:S01]  /*8ff0*/  HMMA.16816.F32.BF16 R112, R136.reuse, R146, R112 ;  /* 0x000000928870723c */ /* 0x040fe20000041870 */
[----:B------:R-:W2:Y:S03]  /*9000*/  LDSM.16.MT88.4 R144, [R193+0x800] ;  /* 0x00080000c190783b */ /* 0x000ea60000004200 */
[----:B------:R-:W-:Y:S02]  /*9010*/  FFMA.FTZ R152, R245, c[0x0][0x2d0], -R170 ;  /* 0x0000b400f5987a23 */ /* 0x000fe400000108aa */
[----:B------:R-:W-:Y:S02]  /*9020*/  FFMA.FTZ R0, R0, R250, R169 ;  /* 0x000000fa00007223 */ /* 0x000fe400000100a9 */
[C---:B----4-:R-:W-:Y:S04]  /*9030*/  HMMA.16816.F32.BF16 R116, R136.reuse, R148, R116 ;  /* 0x000000948874723c */ /* 0x050fe80000041874 */
[----:B------:R-:W-:Y:S02]  /*9040*/  FFMA.FTZ R2, R2, R251, R226 ;  /* 0x000000fb02027223 */ /* 0x000fe400000100e2 */
[----:B------:R-:W-:Y:S02]  /*9050*/  FADD.FTZ R0, R191, R0 ;  /* 0x00000000bf007221 */ /* 0x000fe40000010000 */
[C---:B------:R-:W-:Y:S01]  /*9060*/  HMMA.16816.F32.BF16 R120, R136.reuse, R150, R120 ;  /* 0x000000968878723c */ /* 0x040fe20000041878 */
[----:B------:R-:W4:Y:S03]  /*9070*/  LDSM.16.MT88.4 R148, [R194+0x800] ;  /* 0x00080000c294783b */ /* 0x000f260000004200 */
[--C-:B-1----:R-:W-:Y:S02]  /*9080*/  FFMA.FTZ R134, R225, c[0x0][0x2d0], -R133.reuse ;  /* 0x0000b400e1867a23 */ /* 0x102fe40000010885 */
[----:B------:R-:W-:Y:S02]  /*9090*/  FADD.FTZ R2, R234, R2 ;  /* 0x00000002ea027221 */ /* 0x000fe40000010000 */
[C---:B---3--:R-:W-:Y:S01]  /*90a0*/  HMMA.16816.F32.BF16 R124, R136.reuse, R140, R124 ;  /* 0x0000008c887c723c */ /* 0x048fe2000004187c */
[----:B------:R-:W1:Y:S03]  /*90b0*/  MUFU.EX2 R181, R134 ;  /* 0x0000008600b57308 */ /* 0x000e660000000800 */
[----:B------:R-:W-:Y:S02]  /*90c0*/  FADD.FTZ R2, R233, R2 ;  /* 0x00000002e9027221 */ /* 0x000fe40000010000 */
[----:B------:R-:W-:Y:S02]  /*90d0*/  FADD.FTZ R0, R190, R0 ;  /* 0x00000000be007221 */ /* 0x000fe40000010000 */
[----:B------:R-:W-:Y:S01]  /*90e0*/  HMMA.16816.F32.BF16 R128, R136, R142, R128 ;  /* 0x0000008e8880723c */ /* 0x000fe20000041880 */
[----:B------:R-:W3:Y:S03]  /*90f0*/  LDSM.16.MT88.4 R140, [R197+0x800] ;  /* 0x00080000c58c783b */ /* 0x000ee60000004200 */
[----:B------:R-:W-:Y:S02]  /*9100*/  FADD.FTZ R2, R232, R2 ;  /* 0x00000002e8027221 */ /* 0x000fe40000010000 */
[----:B------:R-:W-:Y:S01]  /*9110*/  FADD.FTZ R0, R189, R0 ;  /* 0x00000000bd007221 */ /* 0x000fe20000010000 */
[----:B------:R-:W-:Y:S01]  /*9120*/  F2FP.BF16.PACK_AB R136, R223, R224 ;  /* 0x000000e0df88723e */ /* 0x000fe200000010ff */
[----:B------:R-:W-:Y:S01]  /*9130*/  FADD.FTZ R2, R224, R2 ;  /* 0x00000002e0027221 */ /* 0x000fe20000010000 */
[----:B------:R-:W-:Y:S03]  /*9140*/  F2FP.BF16.PACK_AB R137, R183, R184 ;  /* 0x000000b8b789723e */ /* 0x000fe600000010ff */
[----:B-----5:R-:W-:Y:S01]  /*9150*/  F2FP.BF16.PACK_AB R138, R221, R222 ;  /* 0x000000dedd8a723e */ /* 0x020fe200000010ff */
[----:B------:R-:W-:Y:S02]  /*9160*/  FADD.FTZ R0, R184, R0 ;  /* 0x00000000b8007221 */ /* 0x000fe40000010000 */
[----:B------:R-:W-:Y:S01]  /*9170*/  FADD.FTZ R2, R223, R2 ;  /* 0x00000002df027221 */ /* 0x000fe20000010000 */
[----:B-1----:R-:W-:Y:S01]  /*9180*/  F2FP.BF16.PACK_AB R139, R181, R182 ;  /* 0x000000b6b58b723e */ /* 0x002fe200000010ff */
[----:B------:R-:W-:Y:S02]  /*9190*/  FFMA.FTZ R134, R239, c[0x0][0x2d0], -R170 ;  /* 0x0000b400ef867a23 */ /* 0x000fe400000108aa */
[----:B------:R-:W-:Y:S02]  /*91a0*/  FADD.FTZ R0, R183, R0 ;  /* 0x00000000b7007221 */ /* 0x000fe40000010000 */
[----:B------:R1:W5:Y:S01]  /*91b0*/  MUFU.EX2 R187, R134 ;  /* 0x0000008600bb7308 */ /* 0x0003620000000800 */
[----:B------:R-:W-:Y:S01]  /*91c0*/  FADD.FTZ R2, R222, R2 ;  /* 0x00000002de027221 */ /* 0x000fe20000010000 */
[C---:B--2---:R-:W-:Y:S03]  /*91d0*/  HMMA.16816.F32.BF16 R4, R136.reuse, R144, R4 ;  /* 0x000000908804723c */ /* 0x044fe60000041804 */
[----:B------:R-:W-:Y:S02]  /*91e0*/  FADD.FTZ R0, R182, R0 ;  /* 0x00000000b6007221 */ /* 0x000fe40000010000 */
[----:B------:R-:W-:Y:S02]  /*91f0*/  FADD.FTZ R2, R221, R2 ;  /* 0x00000002dd027221 */ /* 0x000fe40000010000 */
[----:B------:R-:W-:Y:S01]  /*9200*/  FADD.FTZ R0, R181, R0 ;  /* 0x00000000b5007221 */ /* 0x000fe20000010000 */
[C---:B------:R-:W-:Y:S01]  /*9210*/  HMMA.16816.F32.BF16 R8, R136.reuse, R146, R8 ;  /* 0x000000928808723c */ /* 0x040fe20000041808 */
[----:B------:R-:W2:Y:S07]  /*9220*/  LDSM.16.MT88.4 R144, [R196+0x800] ;  /* 0x00080000c490783b */ /* 0x000eae0000004200 */
[C---:B----4-:R-:W-:Y:S04]  /*9230*/  HMMA.16816.F32.BF16 R12, R136.reuse, R148, R12 ;  /* 0x00000094880c723c */ /* 0x050fe8000004180c */
[----:B-1----:R-:W-:Y:S04]  /*9240*/  FFMA.FTZ R134, R238, c[0x0][0x2d0], -R170 ;  /* 0x0000b400ee867a23 */ /* 0x002fe800000108aa */
[C---:B------:R-:W-:Y:S01]  /*9250*/  HMMA.16816.F32.BF16 R16, R136.reuse, R150, R16 ;  /* 0x000000968810723c */ /* 0x040fe20000041810 */
[----:B------:R-:W1:Y:S01]  /*9260*/  LDSM.16.MT88.4 R148, [R193+0x2800] ;  /* 0x00280000c194783b */ /* 0x000e620000004200 */
[----:B------:R4:W4:Y:S02]  /*9270*/  MUFU.EX2 R188, R134 ;  /* 0x0000008600bc7308 */ /* 0x0009240000000800 */
[----:B-----5:R-:W-:Y:S04]  /*9280*/  FADD.FTZ R2, R187, R2 ;  /* 0x00000002bb027221 */ /* 0x020fe80000010000 */
[C---:B---3--:R-:W-:Y:S08]  /*9290*/  HMMA.16816.F32.BF16 R20, R136.reuse, R140, R20 ;  /* 0x0000008c8814723c */ /* 0x048ff00000041814 */
[C---:B------:R-:W-:Y:S01]  /*92a0*/  HMMA.16816.F32.BF16 R24, R136.reuse, R142, R24 ;  /* 0x0000008e8818723c */ /* 0x040fe20000041818 */
[----:B------:R-:W3:Y:S07]  /*92b0*/  LDSM.16.MT88.4 R140, [R194+0x2800] ;  /* 0x00280000c28c783b */ /* 0x000eee0000004200 */
[C---:B--2---:R-:W-:Y:S04]  /*92c0*/  HMMA.16816.F32.BF16 R28, R136.reuse, R144, R28 ;  /* 0x00000090881c723c */ /* 0x044fe8000004181c */
[--C-:B----4-:R-:W-:Y:S02]  /*92d0*/  FFMA.FTZ R134, R237, c[0x0][0x2d0], -R133.reuse ;  /* 0x0000b400ed867a23 */ /* 0x110fe40000010885 */
[----:B------:R-:W-:Y:S02]  /*92e0*/  FADD.FTZ R2, R188, R2 ;  /* 0x00000002bc027221 */ /* 0x000fe40000010000 */
[----:B------:R2:W4:Y:S01]  /*92f0*/  MUFU.EX2 R176, R134 ;  /* 0x0000008600b07308 */ /* 0x0005220000000800 */
[C---:B------:R-:W-:Y:S01]  /*9300*/  HMMA.16816.F32.BF16 R32, R136.reuse, R146, R32 ;  /* 0x000000928820723c */ /* 0x040fe20000041820 */
[----:B------:R-:W5:Y:S07]  /*9310*/  LDSM.16.MT88.4 R144, [R197+0x2800] ;  /* 0x00280000c590783b */ /* 0x000f6e0000004200 */
[C---:B-1----:R-:W-:Y:S08]  /*9320*/  HMMA.16816.F32.BF16 R36, R136.reuse, R148, R36 ;  /* 0x000000948824723c */ /* 0x042ff00000041824 */
[C---:B------:R-:W-:Y:S01]  /*9330*/  HMMA.16816.F32.BF16 R40, R136.reuse, R150, R40 ;  /* 0x000000968828723c */ /* 0x040fe20000041828 */
[----:B------:R-:W1:Y:S03]  /*9340*/  LDSM.16.MT88.4 R148, [R196+0x2800] ;  /* 0x00280000c494783b */ /* 0x000e660000004200 */
[--C-:B--2---:R-:W-:Y:S04]  /*9350*/  FFMA.FTZ R134, R236, c[0x0][0x2d0], -R133.reuse ;  /* 0x0000b400ec867a23 */ /* 0x104fe80000010885 */
[C---:B---3--:R-:W-:Y:S01]  /*9360*/  HMMA.16816.F32.BF16 R44, R136.reuse, R140, R44 ;  /* 0x0000008c882c723c */ /* 0x048fe2000004182c */
[----:B------:R2:W3:Y:S03]  /*9370*/  MUFU.EX2 R177, R134 ;  /* 0x0000008600b17308 */ /* 0x0004e60000000800 */
[----:B----4-:R-:W-:Y:S04]  /*9380*/  FADD.FTZ R0, R176, R0 ;  /* 0x00000000b0007221 */ /* 0x010fe80000010000 */
[C---:B------:R-:W-:Y:S01]  /*9390*/  HMMA.16816.F32.BF16 R48, R136.reuse, R142, R48 ;  /* 0x0000008e8830723c */ /* 0x040fe20000041830 */
[----:B------:R-:W4:Y:S07]  /*93a0*/  LDSM.16.MT88.4 R140, [R193+0x4800] ;  /* 0x00480000c18c783b */ /* 0x000f2e0000004200 */
[C---:B-----5:R-:W-:Y:S08]  /*93b0*/  HMMA.16816.F32.BF16 R52, R136.reuse, R144, R52 ;  /* 0x000000908834723c */ /* 0x060ff00000041834 */
[C---:B------:R-:W-:Y:S01]  /*93c0*/  HMMA.16816.F32.BF16 R56, R136.reuse, R146, R56 ;  /* 0x000000928838723c */ /* 0x040fe20000041838 */
[----:B------:R-:W5:Y:S03]  /*93d0*/  LDSM.16.MT88.4 R144, [R194+0x4800] ;  /* 0x00480000c290783b */ /* 0x000f660000004200 */
[----:B--2---:R-:W-:Y:S02]  /*93e0*/  FFMA.FTZ R134, R241, c[0x0][0x2d0], -R170 ;  /* 0x0000b400f1867a23 */ /* 0x004fe400000108aa */
[----:B---3--:R-:W-:Y:S02]  /*93f0*/  FADD.FTZ R0, R177, R0 ;  /* 0x00000000b1007221 */ /* 0x008fe40000010000 */
[C---:B-1----:R-:W-:Y:S01]  /*9400*/  HMMA.16816.F32.BF16 R60, R136.reuse, R148, R60 ;  /* 0x00000094883c723c */ /* 0x042fe2000004183c */
[----:B------:R1:W2:Y:S07]  /*9410*/  MUFU.EX2 R186, R134 ;  /* 0x0000008600ba7308 */ /* 0x0002ae0000000800 */
[C---:B------:R-:W-:Y:S01]  /*9420*/  HMMA.16816.F32.BF16 R64, R136.reuse, R150, R64 ;  /* 0x000000968840723c */ /* 0x040fe20000041840 */
[----:B------:R-:W3:Y:S07]  /*9430*/  LDSM.16.MT88.4 R148, [R197+0x4800] ;  /* 0x00480000c594783b */ /* 0x000eee0000004200 */
[C---:B----4-:R-:W-:Y:S08]  /*9440*/  HMMA.16816.F32.BF16 R68, R136.reuse, R140, R68 ;  /* 0x0000008c8844723c */ /* 0x050ff00000041844 */
[C---:B------:R-:W-:Y:S01]  /*9450*/  HMMA.16816.F32.BF16 R72, R136.reuse, R142, R72 ;  /* 0x0000008e8848723c */ /* 0x040fe20000041848 */
[----:B------:R-:W4:Y:S03]  /*9460*/  LDSM.16.MT88.4 R140, [R196+0x4800] ;  /* 0x00480000c48c783b */ /* 0x000f260000004200 */
[----:B-1----:R-:W-:Y:S02]  /*9470*/  FFMA.FTZ R134, R240, c[0x0][0x2d0], -R170 ;  /* 0x0000b400f0867a23 */ /* 0x002fe400000108aa */
[----:B--2---:R-:W-:Y:S02]  /*9480*/  FADD.FTZ R2, R186, R2 ;  /* 0x00000002ba027221 */ /* 0x004fe40000010000 */
[----:B------:R1:W-:Y:S01]  /*9490*/  MUFU.EX2 R185, R134 ;  /* 0x0000008600b97308 */ /* 0x0003e20000000800 */
[C---:B-----5:R-:W-:Y:S08]  /*94a0*/  HMMA.16816.F32.BF16 R76, R136.reuse, R144, R76 ;  /* 0x00000090884c723c */ /* 0x060ff0000004184c */
[C---:B------:R-:W-:Y:S01]  /*94b0*/  HMMA.16816.F32.BF16 R80, R136.reuse, R146, R80 ;  /* 0x000000928850723c */ /* 0x040fe20000041850 */
[----:B------:R-:W2:Y:S07]  /*94c0*/  LDSM.16.MT88.4 R144, [R193+0x6800] ;  /* 0x00680000c190783b */ /* 0x000eae0000004200 */
[C---:B---3--:R-:W-:Y:S04]  /*94d0*/  HMMA.16816.F32.BF16 R84, R136.reuse, R148, R84 ;  /* 0x000000948854723c */ /* 0x048fe80000041854 */
[--C-:B-1----:R-:W-:Y:S04]  /*94e0*/  FFMA.FTZ R134, R242, c[0x0][0x2d0], -R133.reuse ;  /* 0x0000b400f2867a23 */ /* 0x102fe80000010885 */
[C---:B------:R-:W-:Y:S01]  /*94f0*/  HMMA.16816.F32.BF16 R88, R136.reuse, R150, R88 ;  /* 0x000000968858723c */ /* 0x040fe20000041858 */
[----:B------:R-:W1:Y:S01]  /*9500*/  LDSM.16.MT88.4 R148, [R194+0x6800] ;  /* 0x00680000c294783b */ /* 0x000e620000004200 */
[----:B------:R3:W5:Y:S06]  /*9510*/  MUFU.EX2 R175, R134 ;  /* 0x0000008600af7308 */ /* 0x00076c0000000800 */
[C---:B----4-:R-:W-:Y:S08]  /*9520*/  HMMA.16816.F32.BF16 R92, R136.reuse, R140, R92 ;  /* 0x0000008c885c723c */ /* 0x050ff0000004185c */
[C---:B------:R-:W-:Y:S01]  /*9530*/  HMMA.16816.F32.BF16 R96, R136.reuse, R142, R96 ;  /* 0x0000008e8860723c */ /* 0x040fe20000041860 */
[----:B------:R-:W4:Y:S07]  /*9540*/  LDSM.16.MT88.4 R140, [R197+0x6800] ;  /* 0x00680000c58c783b */ /* 0x000f2e0000004200 */
[C---:B--2---:R-:W-:Y:S04]  /*9550*/  HMMA.16816.F32.BF16 R100, R136.reuse, R144, R100 ;  /* 0x000000908864723c */ /* 0x044fe80000041864 */
[--C-:B---3--:R-:W-:Y:S02]  /*9560*/  FFMA.FTZ R134, R243, c[0x0][0x2d0], -R133.reuse ;  /* 0x0000b400f3867a23 */ /* 0x108fe40000010885 */
[----:B-----5:R-:W-:Y:S02]  /*9570*/  FADD.FTZ R0, R175, R0 ;  /* 0x00000000af007221 */ /* 0x020fe40000010000 */
[----:B------:R2:W3:Y:S01]  /*9580*/  MUFU.EX2 R174, R134 ;  /* 0x0000008600ae7308 */ /* 0x0004e20000000800 */
[C---:B------:R-:W-:Y:S01]  /*9590*/  HMMA.16816.F32.BF16 R104, R136.reuse, R146, R104 ;  /* 0x000000928868723c */ /* 0x040fe20000041868 */
[----:B------:R-:W5:Y:S07]  /*95a0*/  LDSM.16.MT88.4 R144, [R196+0x6800] ;  /* 0x00680000c490783b */ /* 0x000f6e0000004200 */
[C---:B-1----:R-:W-:Y:S08]  /*95b0*/  HMMA.16816.F32.BF16 R108, R136.reuse, R148, R108 ;  /* 0x00000094886c723c */ /* 0x042ff0000004186c */
[C---:B------:R-:W-:Y:S01]  /*95c0*/  HMMA.16816.F32.BF16 R112, R136.reuse, R150, R112 ;  /* 0x000000968870723c */ /* 0x040fe20000041870 */
[----:B------:R-:W-:Y:S03]  /*95d0*/  LDSM.16.MT88.4 R148, [R194+0x1000] ;  /* 0x00100000c294783b */ /* 0x000fe60000004200 */
[--C-:B--2---:R-:W-:Y:S04]  /*95e0*/  FFMA.FTZ R134, R249, c[0x0][0x2d0], -R170.reuse ;  /* 0x0000b400f9867a23 */ /* 0x104fe800000108aa */
[C---:B----4-:R-:W-:Y:S01]  /*95f0*/  HMMA.16816.F32.BF16 R116, R136.reuse, R140, R116 ;  /* 0x0000008c8874723c */ /* 0x050fe20000041874 */
[----:B------:R1:W-:Y:S07]  /*9600*/  MUFU.EX2 R180, R134 ;  /* 0x0000008600b47308 */ /* 0x0003ee0000000800 */
[C---:B------:R-:W-:Y:S01]  /*9610*/  HMMA.16816.F32.BF16 R120, R136.reuse, R142, R120 ;  /* 0x0000008e8878723c */ /* 0x040fe20000041878 */
[----:B------:R-:W2:Y:S07]  /*9620*/  LDSM.16.MT88.4 R140, [R193+0x1000] ;  /* 0x00100000c18c783b */ /* 0x000eae0000004200 */
[C---:B-----5:R-:W-:Y:S08]  /*9630*/  HMMA.16816.F32.BF16 R124, R136.reuse, R144, R124 ;  /* 0x00000090887c723c */ /* 0x060ff0000004187c */
[----:B------:R-:W-:Y:S01]  /*9640*/  HMMA.16816.F32.BF16 R128, R136, R146, R128 ;  /* 0x000000928880723c */ /* 0x000fe20000041880 */
[----:B------:R-:W4:Y:S03]  /*9650*/  LDSM.16.MT88.4 R144, [R197+0x1000] ;  /* 0x00100000c590783b */ /* 0x000f260000004200 */
[--C-:B-1----:R-:W-:Y:S03]  /*9660*/  FFMA.FTZ R134, R246, c[0x0][0x2d0], -R170.reuse ;  /* 0x0000b400f6867a23 */ /* 0x102fe600000108aa */
[----:B------:R-:W-:Y:S01]  /*9670*/  F2FP.BF16.PACK_AB R136, R188, R187 ;  /* 0x000000bbbc88723e */ /* 0x000fe200000010ff */
[----:B------:R1:W5:Y:S01]  /*9680*/  MUFU.EX2 R179, R134 ;  /* 0x0000008600b37308 */ /* 0x0003620000000800 */
[----:B------:R-:W-:Y:S03]  /*9690*/  F2FP.BF16.PACK_AB R137, R177, R176 ;  /* 0x000000b0b189723e */ /* 0x000fe600000010ff */
[----:B------:R-:W-:Y:S02]  /*96a0*/  F2FP.BF16.PACK_AB R138, R185, R186 ;  /* 0x000000bab98a723e */ /* 0x000fe400000010ff */
[----:B---3--:R-:W-:Y:S07]  /*96b0*/  F2FP.BF16.PACK_AB R139, R174, R175 ;  /* 0x000000afae8b723e */ /* 0x008fee00000010ff */
[C---:B--2---:R-:W-:Y:S08]  /*96c0*/  HMMA.16816.F32.BF16 R4, R136.reuse, R140, R4 ;  /* 0x0000008c8804723c */ /* 0x044ff00000041804 */
[C---:B------:R-:W-:Y:S01]  /*96d0*/  HMMA.16816.F32.BF16 R8, R136.reuse, R142, R8 ;  /* 0x0000008e8808723c */ /* 0x040fe20000041808 */
[----:B------:R-:W2:Y:S03]  /*96e0*/  LDSM.16.MT88.4 R140, [R196+0x1000] ;  /* 0x00100000c48c783b */ /* 0x000ea60000004200 */
[--C-:B-1----:R-:W-:Y:S04]  /*96f0*/  FFMA.FTZ R134, R248, c[0x0][0x2d0], -R133.reuse ;  /* 0x0000b400f8867a23 */ /* 0x102fe80000010885 */
[C---:B------:R-:W-:Y:S01]  /*9700*/  HMMA.16816.F32.BF16 R12, R136.reuse, R148, R12 ;  /* 0x00000094880c723c */ /* 0x040fe2000004180c */
[----:B------:R1:W-:Y:S07]  /*9710*/  MUFU.EX2 R172, R134 ;  /* 0x0000008600ac7308 */ /* 0x0003ee0000000800 */
[C---:B------:R-:W-:Y:S01]  /*9720*/  HMMA.16816.F32.BF16 R16, R136.reuse, R150, R16 ;  /* 0x000000968810723c */ /* 0x040fe20000041810 */
[----:B------:R-:W3:Y:S07]  /*9730*/  LDSM.16.MT88.4 R148, [R193+0x3000] ;  /* 0x00300000c194783b */ /* 0x000eee0000004200 */
[C---:B----4-:R-:W-:Y:S08]  /*9740*/  HMMA.16816.F32.BF16 R20, R136.reuse, R144, R20 ;  /* 0x000000908814723c */ /* 0x050ff00000041814 */
[C---:B------:R-:W-:Y:S01]  /*9750*/  HMMA.16816.F32.BF16 R24, R136.reuse, R146, R24 ;  /* 0x000000928818723c */ /* 0x040fe20000041818 */
[----:B------:R-:W4:Y:S03]  /*9760*/  LDSM.16.MT88.4 R144, [R194+0x3000] ;  /* 0x00300000c290783b */ /* 0x000f260000004200 */
[--C-:B-1----:R-:W-:Y:S02]  /*9770*/  FFMA.FTZ R134, R244, c[0x0][0x2d0], -R133.reuse ;  /* 0x0000b400f4867a23 */ /* 0x102fe40000010885 */
[----:B------:R-:W-:Y:S01]  /*9780*/  FFMA.FTZ R133, R168, c[0x0][0x2d0], -R133 ;  /* 0x0000b400a8857a23 */ /* 0x000fe20000010885 */
[----:B-----5:R-:W-:Y:S01]  /*9790*/  F2FP.BF16.PACK_AB R168, R179, R180 ;  /* 0x000000b4b3a8723e */ /* 0x020fe200000010ff */
[----:B------:R-:W1:Y:S01]  /*97a0*/  MUFU.EX2 R173, R134 ;  /* 0x0000008600ad7308 */ /* 0x000e620000000800 */
[C---:B--2---:R-:W-:Y:S08]  /*97b0*/  HMMA.16816.F32.BF16 R28, R136.reuse, R140, R28 ;  /* 0x0000008c881c723c */ /* 0x044ff0000004181c */
[C---:B------:R-:W-:Y:S01]  /*97c0*/  HMMA.16816.F32.BF16 R32, R136.reuse, R142, R32 ;  /* 0x0000008e8820723c */ /* 0x040fe20000041820 */
[----:B------:R-:W2:Y:S01]  /*97d0*/  LDSM.16.MT88.4 R140, [R197+0x3000] ;  /* 0x00300000c58c783b */ /* 0x000ea20000004200 */
[----:B------:R-:W5:Y:S06]  /*97e0*/  MUFU.EX2 R133, R133 ;  /* 0x0000008500857308 */ /* 0x000f6c0000000800 */
[C---:B---3--:R-:W-:Y:S04]  /*97f0*/  HMMA.16816.F32.BF16 R36, R136.reuse, R148, R36 ;  /* 0x000000948824723c */ /* 0x048fe80000041824 */
[----:B-1----:R-:W-:Y:S04]  /*9800*/  F2FP.BF16.PACK_AB R169, R173, R172 ;  /* 0x000000acada9723e */ /* 0x002fe800000010ff */
[C---:B------:R-:W-:Y:S01]  /*9810*/  HMMA.16816.F32.BF16 R40, R136.reuse, R150, R40 ;  /* 0x000000968828723c */ /* 0x040fe20000041828 */
[----:B------:R-:W1:Y:S03]  /*9820*/  LDSM.16.MT88.4 R148, [R196+0x3000] ;  /* 0x00300000c494783b */ /* 0x000e660000004200 */
[----:B------:R-:W-:Y:S04]  /*9830*/  FFMA.FTZ R134, R247, c[0x0][0x2d0], -R170 ;  /* 0x0000b400f7867a23 */ /* 0x000fe800000108aa */
[C---:B----4-:R-:W-:Y:S01]  /*9840*/  HMMA.16816.F32.BF16 R44, R136.reuse, R144, R44 ;  /* 0x00000090882c723c */ /* 0x050fe2000004182c */
[----:B------:R-:W-:Y:S03]  /*9850*/  MUFU.EX2 R178, R134 ;  /* 0x0000008600b27308 */ /* 0x000fe60000000800 */
[----:B-----5:R-:W-:Y:S04]  /*9860*/  F2FP.BF16.PACK_AB R171, R133, R135 ;  /* 0x0000008785ab723e */ /* 0x020fe800000010ff */
[C---:B------:R-:W-:Y:S01]  /*9870*/  HMMA.16816.F32.BF16 R48, R136.reuse, R146, R48 ;  /* 0x000000928830723c */ /* 0x040fe20000041830 */
[----:B------:R-:W3:Y:S02]  /*9880*/  LDSM.16.MT88.4 R144, [R193+0x5000] ;  /* 0x00500000c190783b */ /* 0x000ee40000004200 */
[----:B------:R-:W4:Y:S05]  /*9890*/  MUFU.EX2 R134, R152 ;  /* 0x0000009800867308 */ /* 0x000f2a0000000800 */
[C---:B--2---:R-:W-:Y:S08]  /*98a0*/  HMMA.16816.F32.BF16 R52, R136.reuse, R140, R52 ;  /* 0x0000008c8834723c */ /* 0x044ff00000041834 */
[C---:B------:R-:W-:Y:S01]  /*98b0*/  HMMA.16816.F32.BF16 R56, R136.reuse, R142, R56 ;  /* 0x0000008e8838723c */ /* 0x040fe20000041838 */
[----:B------:R-:W2:Y:S07]  /*98c0*/  LDSM.16.MT88.4 R140, [R194+0x5000] ;  /* 0x00500000c28c783b */ /* 0x000eae0000004200 */
[C---:B-1----:R-:W-:Y:S04]  /*98d0*/  HMMA.16816.F32.BF16 R60, R136.reuse, R148, R60 ;  /* 0x00000094883c723c */ /* 0x042fe8000004183c */
[----:B----4-:R-:W-:Y:S04]  /*98e0*/  F2FP.BF16.PACK_AB R170, R134, R178 ;  /* 0x000000b286aa723e */ /* 0x010fe800000010ff */
        /* <DEDUP_REMOVED lines=10> */
[----:B------:R-:W-:Y:S07]  /*9990*/  LDSM.16.MT88.4 R148, [R197+0x7000] ;  /* 0x00700000c594783b */ /* 0x000fee0000004200 */
[C---:B---3--:R-:W-:Y:S08]  /*99a0*/  HMMA.16816.F32.BF16 R92, R136.reuse, R144, R92 ;  /* 0x00000090885c723c */ /* 0x048ff0000004185c */
        /* <DEDUP_REMOVED lines=8> */
[C---:B------:R-:W-:Y:S08]  /*9a30*/  HMMA.16816.F32.BF16 R116, R136.reuse, R148, R116 ;  /* 0x000000948874723c */ /* 0x040ff00000041874 */
[C---:B------:R-:W-:Y:S01]  /*9a40*/  HMMA.16816.F32.BF16 R120, R136.reuse, R150, R120 ;  /* 0x000000968878723c */ /* 0x040fe20000041878 */
[----:B------:R-:W3:Y:S07]  /*9a50*/  LDSM.16.MT88.4 R148, [R194+0x1800] ;  /* 0x00180000c294783b */ /* 0x000eee0000004200 */
[C---:B--2---:R-:W-:Y:S08]  /*9a60*/  HMMA.16816.F32.BF16 R124, R136.reuse, R140, R124 ;  /* 0x0000008c887c723c */ /* 0x044ff0000004187c */
[----:B------:R-:W-:Y:S08]  /*9a70*/  HMMA.16816.F32.BF16 R128, R136, R142, R128 ;  /* 0x0000008e8880723c */ /* 0x000ff00000041880 */
[C---:B-1----:R-:W-:Y:S01]  /*9a80*/  HMMA.16816.F32.BF16 R136, R168.reuse, R144, R4 ;  /* 0x00000090a888723c */ /* 0x042fe20000041804 */
[----:B------:R-:W1:Y:S07]  /*9a90*/  LDSM.16.MT88.4 R4, [R193+0x3800] ;  /* 0x00380000c104783b */ /* 0x000e6e0000004200 */
[C---:B------:R-:W-:Y:S01]  /*9aa0*/  HMMA.16816.F32.BF16 R140, R168.reuse, R146, R8 ;  /* 0x00000092a88c723c */ /* 0x040fe20000041808 */
[----:B------:R-:W2:Y:S07]  /*9ab0*/  LDSM.16.MT88.4 R8, [R194+0x3800] ;  /* 0x00380000c208783b */ /* 0x000eae0000004200 */
[C---:B---3--:R-:W-:Y:S01]  /*9ac0*/  HMMA.16816.F32.BF16 R144, R168.reuse, R148, R12 ;  /* 0x00000094a890723c */ /* 0x048fe2000004180c */
[----:B------:R-:W3:Y:S07]  /*9ad0*/  LDSM.16.MT88.4 R12, [R197+0x3800] ;  /* 0x00380000c50c783b */ /* 0x000eee0000004200 */
[C---:B------:R-:W-:Y:S01]  /*9ae0*/  HMMA.16816.F32.BF16 R148, R168.reuse, R150, R16 ;  /* 0x00000096a894723c */ /* 0x040fe20000041810 */
[----:B------:R-:W4:Y:S07]  /*9af0*/  LDSM.16.MT88.4 R16, [R196+0x3800] ;  /* 0x00380000c410783b */ /* 0x000f2e0000004200 */
[C---:B------:R-:W-:Y:S08]  /*9b00*/  HMMA.16816.F32.BF16 R152, R168.reuse, R156, R20 ;  /* 0x0000009ca898723c */ /* 0x040ff00000041814 */
        /* <DEDUP_REMOVED lines=24> */
[C---:B----4-:R-:W-:Y:S07]  /*9c90*/  HMMA.16816.F32.BF16 R92, R168.reuse, R16, R92 ;  /* 0x00000010a85c723c */ /* 0x050fee000004185c */
[-C--:B------:R-:W-:Y:S01]  /*9ca0*/  MOV R16, R3.reuse ;  /* 0x0000000300107202 */ /* 0x080fe20000000f00 */
[C---:B------:R-:W-:Y:S08]  /*9cb0*/  HMMA.16816.F32.BF16 R96, R168.reuse, R18, R96 ;  /* 0x00000012a860723c */ /* 0x040ff00000041860 */
[C---:B-1----:R-:W-:Y:S08]  /*9cc0*/  HMMA.16816.F32.BF16 R100, R168.reuse, R4, R100 ;  /* 0x00000004a864723c */ /* 0x042ff00000041864 */
[C---:B------:R-:W-:Y:S01]  /*9cd0*/  HMMA.16816.F32.BF16 R104, R168.reuse, R6, R104 ;  /* 0x00000006a868723c */ /* 0x040fe20000041868 */
[----:B------:R-:W1:Y:S07]  /*9ce0*/  LDSM.16.MT88.4 R4, [R196+0x7800] ;  /* 0x00780000c404783b */ /* 0x000e6e0000004200 */
[C---:B--2---:R-:W-:Y:S08]  /*9cf0*/  HMMA.16816.F32.BF16 R108, R168.reuse, R8, R108 ;  /* 0x00000008a86c723c */ /* 0x044ff0000004186c */
        /* <DEDUP_REMOVED lines=11> */
[----:B------:R-:W-:Y:S02]  /*9db0*/  FADD.FTZ R2, R178, R0 ;  /* 0x00000000b2027221 */ /* 0x000fe40000010000 */
[----:B------:R-:W-:Y:S02]  /*9dc0*/  FADD.FTZ R0, R135, R4 ;  /* 0x0000000487007221 */ /* 0x000fe40000010000 */
[----:B------:R-:W-:Y:S01]  /*9dd0*/  FADD.FTZ R251, R134, R2 ;  /* 0x0000000286fb7221 */ /* 0x000fe20000010000 */
[----:B------:R-:W-:Y:S01]  /*9de0*/  MOV R134, R3 ;  /* 0x0000000300867202 */ /* 0x000fe20000000f00 */
[----:B------:R-:W-:Y:S01]  /*9df0*/  FADD.FTZ R250, R133, R0 ;  /* 0x0000000085fa7221 */ /* 0x000fe20000010000 */
[----:B------:R-:W-:Y:S01]  /*9e00*/  MOV R133, R132 ;  /* 0x0000008400857202 */ /* 0x000fe20000000f00 */
[----:B------:R-:W-:-:S05]  /*9e10*/  @P4 BRA `(.L_x_1256) ;  /* 0xffffc80000004947 */ /* 0x000fca000383ffff */
.L_x_1255:
        /* <DEDUP_REMOVED lines=8> */
.L_x_1326:
[----:B------:R-:W-:Y:S01]  /*9ea0*/  FSETP.NE.FTZ.AND P1, PT, R0, RZ, PT ;  /* 0x000000ff0000720b */ /* 0x000fe20003f35000 */
[----:B---3--:R-:W-:Y:S01]  /*9eb0*/  FADD.FTZ R3, R3, R4 ;  /* 0x0000000403037221 */ /* 0x008fe20000010000 */
[----:B------:R-:W-:Y:S02]  /*9ec0*/  MOV R2, RZ ;  /* 0x000000ff00027202 */ /* 0x000fe40000000f00 */
[----:B------:R-:W-:Y:S02]  /*9ed0*/  MOV R21, 0xff800000 ;  /* 0xff80000000157802 */ /* 0x000fe40000000f00 */
[----:B------:R-:W-:-:S02]  /*9ee0*/  FSETP.NE.FTZ.AND P0, PT, R3, RZ, PT ;  /* 0x000000ff0300720b */ /* 0x000fc40003f15000 */
[----:B------:R-:W-:-:S05]  /*9ef0*/  MOV R20, 0xff800000 ;  /* 0xff80000000147802 */ /* 0x000fca0000000f00 */
[----:B------:R-:W1:Y:S01]  /*9f00*/  @P1 MUFU.LG2 R5, R0 ;  /* 0x0000000000051308 */ /* 0x000e620000000c00 */
[----:B--2---:R-:W-:-:S05]  /*9f10*/  @P1 MOV R4, 0x3f317218 ;  /* 0x3f31721800041802 */ /* 0x004fca0000000f00 */
[----:B------:R-:W-:Y:S02]  /*9f20*/  @P1 FMUL.FTZ R4, R4, c[0x0][0x2d0] ;  /* 0x0000b40004041a20 */ /* 0x000fe40000410000 */
[----:B------:R2:W3:Y:S01]  /*9f30*/  @P1 MUFU.RCP R2, R0 ;  /* 0x0000000000021308 */ /* 0x0004e20000001000 */
[----:B-1----:R-:W-:-:S04]  /*9f40*/  @P1 FMUL.FTZ R5, R5, 0.69314718246459960938 ;  /* 0x3f31721805051820 */ /* 0x002fc80000410000 */
[----:B------:R-:W-:Y:S01]  /*9f50*/  @P1 FFMA.FTZ R21, R4, R132, R5 ;  /* 0x0000008404151223 */ /* 0x000fe20000010005 */
[----:B------:R-:W-:Y:S02]  /*9f60*/  MOV R4, 0x1 ;  /* 0x0000000100047802 */ /* 0x000fe40000000f00 */
[----:B--2---:R-:W-:Y:S01]  /*9f70*/  MOV R0, RZ ;  /* 0x000000ff00007202 */ /* 0x004fe20000000f00 */
[C---:B---3--:R-:W-:Y:S02]  /*9f80*/  FMUL.FTZ R22, R2.reuse, R140 ;  /* 0x0000008c02167220 */ /* 0x048fe40000410000 */
[C---:B------:R-:W-:Y:S02]  /*9f90*/  FMUL.FTZ R23, R2.reuse, R141 ;  /* 0x0000008d02177220 */ /* 0x040fe40000410000 */
[C---:B------:R-:W-:Y:S01]  /*9fa0*/  FMUL.FTZ R30, R2.reuse, R148 ;  /* 0x00000094021e7220 */ /* 0x040fe20000410000 */
[----:B------:R-:W1:Y:S01]  /*9fb0*/  @P0 MUFU.RCP R0, R3 ;  /* 0x0000000300000308 */ /* 0x000e620000001000 */
        /* <DEDUP_REMOVED lines=61> */
[----:B------:R2:W3:Y:S01]  /*a390*/  @P0 MUFU.LG2 R2, R3 ;  /* 0x0000000300020308 */ /* 0x0004e20000000c00 */
[C---:B-1----:R-:W-:Y:S02]  /*a3a0*/  FMUL.FTZ R120, R0.reuse, R142 ;  /* 0x0000008e00787220 */ /* 0x042fe40000410000 */
[C---:B------:R-:W-:Y:S02]  /*a3b0*/  FMUL.FTZ R121, R0.reuse, R143 ;  /* 0x0000008f00797220 */ /* 0x040fe40000410000 */
[C---:B------:R-:W-:Y:S02]  /*a3c0*/  FMUL.FTZ R128, R0.reuse, R158 ;  /* 0x0000009e00807220 */ /* 0x040fe40000410000 */
[C---:B------:R-:W-:Y:S02]  /*a3d0*/  FMUL.FTZ R129, R0.reuse, R159 ;  /* 0x0000009f00817220 */ /* 0x040fe40000410000 */
[C---:B------:R-:W-:Y:S02]  /*a3e0*/  FMUL.FTZ R112, R0.reuse, R138 ;  /* 0x0000008a00707220 */ /* 0x040fe40000410000 */
[----:B------:R-:W-:-:S02]  /*a3f0*/  FMUL.FTZ R113, R0, R139 ;  /* 0x0000008b00717220 */ /* 0x000fc40000410000 */
[C---:B------:R-:W-:Y:S02]  /*a400*/  FMUL.FTZ R116, R0.reuse, R146 ;  /* 0x0000009200747220 */ /* 0x040fe40000410000 */
[C---:B------:R-:W-:Y:S01]  /*a410*/  FMUL.FTZ R117, R0.reuse, R147 ;  /* 0x0000009300757220 */ /* 0x040fe20000410000 */
[----:B--2---:R-:W-:Y:S01]  /*a420*/  @P0 MOV R3, 0x3f317218 ;  /* 0x3f31721800030802 */ /* 0x004fe20000000f00 */
[C---:B------:R-:W-:Y:S02]  /*a430*/  FMUL.FTZ R142, R0.reuse, R166 ;  /* 0x000000a6008e7220 */ /* 0x040fe40000410000 */
[C---:B------:R-:W-:Y:S02]  /*a440*/  FMUL.FTZ R143, R0.reuse, R167 ;  /* 0x000000a7008f7220 */ /* 0x040fe40000410000 */
[C---:B------:R-:W-:Y:S02]  /*a450*/  FMUL.FTZ R158, R0.reuse, R50 ;  /* 0x00000032009e7220 */ /* 0x040fe40000410000 */
[----:B------:R-:W-:-:S02]  /*a460*/  FMUL.FTZ R159, R0, R51 ;  /* 0x00000033009f7220 */ /* 0x000fc40000410000 */
[C---:B------:R-:W-:Y:S02]  /*a470*/  FMUL.FTZ R156, R0.reuse, R54 ;  /* 0x00000036009c7220 */ /* 0x040fe40000410000 */
[----:B------:R-:W-:Y:S02]  /*a480*/  FMUL.FTZ R157, R0, R55 ;  /* 0x00000037009d7220 */ /* 0x000fe40000410000 */
[----:B---3--:R-:W-:Y:S02]  /*a490*/  @P0 FMUL.FTZ R2, R2, 0.69314718246459960938 ;  /* 0x3f31721802020820 */ /* 0x008fe40000410000 */
        /* <DEDUP_REMOVED lines=50> */
[----:B------:R-:W-:Y:S01]  /*a7c0*/  FMUL.FTZ R39, R0, R131 ;  /* 0x0000008300277220 */ /* 0x000fe20000410000 */
[----:B------:R-:W-:Y:S01]  /*a7d0*/  PRMT R0, R4, 0x7610, R0 ;  /* 0x0000761004007816 */ /* 0x000fe20000000000 */
[----:B------:R-:W-:-:S02]  /*a7e0*/  @P0 FFMA.FTZ R20, R3, R16, R2 ;  /* 0x0000001003140223 */ /* 0x000fc40000010002 */
.L_x_1240:
        /* <DEDUP_REMOVED lines=19> */
.L_x_1259:
[----:B--2---:R-:W-:Y:S05]  /*a920*/  BSYNC B0 ;  /* 0x0000000000007941 */ /* 0x004fea0003800000 */
.L_x_1258:
[----:B------:R-:W-:Y:S01]  /*a930*/  PRMT R0, R0, 0x9910, RZ ;  /* 0x0000991000007816 */ /* 0x000fe200000000ff */
[----:B------:R-:W-:Y:S01]  /*a940*/  BSSY B1, `(.L_x_1260) ;  /* 0x000043a000017945 */ /* 0x000fe20003800000 */
[----:B-----5:R-:W-:Y:S02]  /*a950*/  IMAD.MOV.U32 R98, RZ, RZ, R6 ;  /* 0x000000ffff627224 */ /* 0x020fe400078e0006 */
[----:B------:R-:W-:-:S13]  /*a960*/  ISETP.NE.AND P0, PT, R0, RZ, PT ;  /* 0x000000ff0000720c */ /* 0x000fda0003f05270 */
        /* <DEDUP_REMOVED lines=8> */
[----:B------:R-:W4:Y:S01]  /*a9f0*/  LDL R11, [R1+0x50] ;  /* 0x00005000010b7983 */ /* 0x000f220000100800 */
[----:B------:R-:W-:Y:S01]  /*aa00*/  WARPSYNC 0xffffffff ;  /* 0xffffffff00007948 */ /* 0x000fe20003800000 */
[----:B------:R-:W-:-:S02]  /*aa10*/  F2FP.BF16.PACK_AB R0, R25, R24 ;  /* 0x000000181900723e */ /* 0x000fc400000010ff */
[----:B------:R-:W-:Y:S01]  /*aa20*/  BAR.SYNC.DEFER_BLOCKING 0x1, 0x100 ;  /* 0x0044000000007b1d */ /* 0x000fe20000010000 */
[----:B------:R-:W-:Y:S02]  /*aa30*/  F2FP.BF16.PACK_AB R2, R113, R112 ;  /* 0x000000707102723e */ /* 0x000fe400000010ff */
[----:B------:R-:W-:-:S03]  /*aa40*/  F2FP.BF16.PACK_AB R3, R23, R22 ;  /* 0x000000161703723e */ /* 0x000fc600000010ff */
[----:B------:R-:W4:Y:S01]  /*aa50*/  LDL R9, [R1+0x14] ;  /* 0x0000140001097983 */ /* 0x000f220000100800 */
[----:B------:R-:W-:-:S03]  /*aa60*/  F2FP.BF16.PACK_AB R4, R85, R84 ;  /* 0x000000545504723e */ /* 0x000fc600000010ff */
[----:B--2---:R1:W-:Y:S04]  /*aa70*/  STS [R8], R0 ;  /* 0x0000000008007388 */ /* 0x0043e80000000800 */
[----:B------:R2:W-:Y:S04]  /*aa80*/  STS [R8+0x400], R2 ;  /* 0x0004000208007388 */ /* 0x0005e80000000800 */
[----:B---3--:R3:W-:Y:S01]  /*aa90*/  STS [R13], R3 ;  /* 0x000000030d007388 */ /* 0x0087e20000000800 */
[----:B-1----:R-:W-:Y:S02]  /*aaa0*/  F2FP.BF16.PACK_AB R0, R121, R120 ;  /* 0x000000787900723e */ /* 0x002fe400000010ff */
        /* <DEDUP_REMOVED lines=91> */
[----:B------:R1:W-:Y:S04]  /*b060*/  STS [R8+0xc000], R0 ;  /* 0x00c0000008007388 */ /* 0x0003e80000000800 */
[----:B------:R2:W-:Y:S01]  /*b070*/  STS [R8+0xc400], R2 ;  /* 0x00c4000208007388 */ /* 0x0005e20000000800 */
[----:B---3--:R-:W-:Y:S02]  /*b080*/  F2FP.BF16.PACK_AB R3, R89, R88 ;  /* 0x000000585903723e */ /* 0x008fe400000010ff */
[----:B-1----:R-:W-:Y:S01]  /*b090*/  F2FP.BF16.PACK_AB R0, R63, R62 ;  /* 0x0000003e3f00723e */ /* 0x002fe200000010ff */
[----:B--2---:R-:W2:Y:S01]  /*b0a0*/  LDL R8, [R1+0x30] ;  /* 0x0000300001087983 */ /* 0x004ea20000100800 */
[----:B------:R-:W-:-:S03]  /*b0b0*/  F2FP.BF16.PACK_AB R2, R93, R92 ;  /* 0x0000005c5d02723e */ /* 0x000fc600000010ff */
[----:B------:R1:W-:Y:S04]  /*b0c0*/  STS [R13+0xc000], R4 ;  /* 0x00c000040d007388 */ /* 0x0003e80000000800 */
[----:B------:R3:W-:Y:S04]  /*b0d0*/  STS [R13+0xc400], R0 ;  /* 0x00c400000d007388 */ /* 0x0007e80000000800 */
[----:B------:R4:W-:Y:S01]  /*b0e0*/  STS [R10+0xc000], R3 ;  /* 0x00c000030a007388 */ /* 0x0009e20000000800 */
[----:B-1----:R-:W-:Y:S02]  /*b0f0*/  F2FP.BF16.PACK_AB R4, R67, R66 ;  /* 0x000000424304723e */ /* 0x002fe400000010ff */
[----:B---3--:R-:W-:-:S03]  /*b100*/  F2FP.BF16.PACK_AB R0, R95, R94 ;  /* 0x0000005e5f00723e */ /* 0x008fc600000010ff */
[----:B------:R1:W-:Y:S01]  /*b110*/  STS [R10+0xc400], R4 ;  /* 0x00c400040a007388 */ /* 0x0003e20000000800 */
[----:B----4-:R-:W-:-:S03]  /*b120*/  F2FP.BF16.PACK_AB R3, R109, R108 ;  /* 0x0000006c6d03723e */ /* 0x010fc600000010ff */
[----:B------:R3:W-:Y:S04]  /*b130*/  STS [R12+0xc000], R2 ;  /* 0x00c000020c007388 */ /* 0x0007e80000000800 */
[----:B------:R4:W-:Y:S04]  /*b140*/  STS [R12+0xc400], R0 ;  /* 0x00c400000c007388 */ /* 0x0009e80000000800 */
[----:B------:R4:W-:Y:S01]  /*b150*/  STS [R7+0xc000], R3 ;  /* 0x00c0000307007388 */ /* 0x0009e20000000800 */
[----:B------:R-:W-:Y:S02]  /*b160*/  ISETP.NE.U32.AND P2, PT, RZ, c[0x0][0x508], PT ;  /* 0x00014200ff007a0c */ /* 0x000fe40003f45070 */
[----:B------:R-:W-:Y:S01]  /*b170*/  ISETP.NE.U32.AND P1, PT, RZ, c[0x0][0x500], PT ;  /* 0x00014000ff007a0c */ /* 0x000fe20003f25070 */
[----:B-1----:R-:W2:Y:S01]  /*b180*/  LDL.LU R10, [R1+0x28] ;  /* 0x00002800010a7983 */ /* 0x002ea20000300800 */
[----:B------:R-:W-:-:S02]  /*b190*/  ISETP.NE.AND.EX P2, PT, RZ, c[0x0][0x50c], PT, P2 ;  /* 0x00014300ff007a0c */ /* 0x000fc40003f45320 */
[----:B------:R-:W-:Y:S02]  /*b1a0*/  ISETP.NE.AND.EX P1, PT, RZ, c[0x0][0x504], PT, P1 ;  /* 0x00014100ff007a0c */ /* 0x000fe40003f25310 */
[----:B---3--:R-:W-:Y:S02]  /*b1b0*/  F2FP.BF16.PACK_AB R2, R87, R86 ;  /* 0x000000565702723e */ /* 0x008fe400000010ff */
[----:B----4-:R-:W-:Y:S01]  /*b1c0*/  F2FP.BF16.PACK_AB R0, R105, R104 ;  /* 0x000000686900723e */ /* 0x010fe200000010ff */
[----:B------:R-:W-:Y:S02]  /*b1d0*/  IMAD.MOV.U32 R12, RZ, RZ, c[0x0][0x388] ;  /* 0x0000e200ff0c7624 */ /* 0x000fe400078e00ff */
[----:B------:R1:W-:Y:S01]  /*b1e0*/  STS [R7+0xc400], R2 ;  /* 0x00c4000207007388 */ /* 0x0003e20000000800 */
[----:B------:R-:W-:-:S03]  /*b1f0*/  F2FP.BF16.PACK_AB R3, R71, R70 ;  /* 0x000000464703723e */ /* 0x000fc600000010ff */
[----:B------:R3:W-:Y:S01]  /*b200*/  STS [R6+0xc000], R0 ;  /* 0x00c0000006007388 */ /* 0x0007e20000000800 */
[----:B------:R-:W-:-:S03]  /*b210*/  @P2 LEA R4, P0, R9, c[0x0][0x508], 0x2 ;  /* 0x0001420009042a11 */ /* 0x000fc600078010ff */
[----:B------:R4:W-:Y:S01]  /*b220*/  STS [R6+0xc400], R3 ;  /* 0x00c4000306007388 */ /* 0x0009e20000000800 */
[----:B-1----:R-:W-:Y:S02]  /*b230*/  F2FP.BF16.PACK_AB R2, R97, R96 ;  /* 0x000000606102723e */ /* 0x002fe400000010ff */
[----:B---3--:R-:W-:-:S03]  /*b240*/  F2FP.BF16.PACK_AB R0, R47, R46 ;  /* 0x0000002e2f00723e */ /* 0x008fc600000010ff */
[----:B------:R1:W-:Y:S01]  /*b250*/  STS [R5+0xc000], R2 ;  /* 0x00c0000205007388 */ /* 0x0003e20000000800 */
[----:B----4-:R-:W-:-:S03]  /*b260*/  F2FP.BF16.PACK_AB R3, R49, R48 ;  /* 0x000000303103723e */ /* 0x010fc600000010ff */
[----:B------:R3:W-:Y:S01]  /*b270*/  STS [R5+0xc400], R0 ;  /* 0x00c4000005007388 */ /* 0x0007e20000000800 */
[----:B------:R-:W-:-:S03]  /*b280*/  IMAD.MOV.U32 R6, RZ, RZ, 0x4 ;  /* 0x00000004ff067424 */ /* 0x000fc600078e00ff */
[----:B------:R-:W-:Y:S01]  /*b290*/  STS [R11+0xc000], R3 ;  /* 0x00c000030b007388 */ /* 0x000fe20000000800 */
[----:B------:R-:W-:-:S04]  /*b2a0*/  IMAD.WIDE R6, R9, R6, c[0x0][0x500] ;  /* 0x0001400009067625 */ /* 0x000fc800078e0206 */
[----:B-1----:R-:W-:Y:S01]  /*b2b0*/  IMAD.MOV.U32 R2, RZ, RZ, RZ ;  /* 0x000000ffff027224 */ /* 0x002fe200078e00ff */
[----:B---3--:R-:W-:-:S05]  /*b2c0*/  F2FP.BF16.PACK_AB R0, R39, R38 ;  /* 0x000000262700723e */ /* 0x008fca00000010ff */
[----:B------:R1:W-:Y:S04]  /*b2d0*/  STS [R11+0xc400], R0 ;  /* 0x00c400000b007388 */ /* 0x0003e80000000800 */
[----:B------:R-:W-:Y:S06]  /*b2e0*/  BAR.SYNC.DEFER_BLOCKING 0x1, 0x100 ;  /* 0x0044000000007b1d */ /* 0x000fec0000010000 */
[----:B------:R3:W5:Y:S01]  /*b2f0*/  @P1 LDG.E R2, [R6.64] ;  /* 0x0000000606021981 */ /* 0x000762000c1e1900 */
[----:B--2---:R-:W-:-:S05]  /*b300*/  @P2 LEA.HI.X R5, R9, c[0x0][0x50c], R8, 0x2, P0 ;  /* 0x0001430009052a11 */ /* 0x004fca00000f1408 */
[----:B------:R3:W5:Y:S01]  /*b310*/  @P2 LDG.E R12, [R4.64] ;  /* 0x00000006040c2981 */ /* 0x000762000c1e1900 */
[----:B------:R-:W-:-:S04]  /*b320*/  ISETP.NE.AND P0, PT, R10, RZ, PT ;  /* 0x000000ff0a00720c */ /* 0x000fc80003f05270 */
[----:B-1----:R-:W-:Y:S01]  /*b330*/  SEL R0, R10, c[0x0][0x3d4], P0 ;  /* 0x0000f5000a007a07 */ /* 0x002fe20000000000 */
[----:B------:R-:W-:Y:S05]  /*b340*/  @P2 BRA `(.L_x_1262) ;  /* 0x0000004000002947 */ /* 0x000fea0003800000 */
[----:B---3--:R-:W-:Y:S05]  /*b350*/  @!P1 BRA `(.L_x_1262) ;  /* 0x0000003000009947 */ /* 0x008fea0003800000 */
[----:B-----5:R1:W2:Y:S04]  /*b360*/  LDG.E R12, [R6.64] ;  /* 0x00000006060c7981 */ /* 0x0202a8000c1e1900 */
[----:B-1----:R-:W2:Y:S02]  /*b370*/  LDG.E R6, [R6.64+0x4] ;  /* 0x0000040606067981 */ /* 0x002ea4000c1e1900 */
[----:B--2---:R-:W-:Y:S02]  /*b380*/  IADD3 R12, -R12, R6, RZ ;  /* 0x000000060c0c7210 */ /* 0x004fe40007ffe1ff */
.L_x_1262:
[----:B---3--:R-:W2:Y:S01]  /*b390*/  LDL R102, [R1+0x1c] ;  /* 0x00001c0001667983 */ /* 0x008ea20000100800 */
[----:B------:R-:W-:Y:S01]  /*b3a0*/  IMAD.MOV.U32 R10, RZ, RZ, 0x368 ;  /* 0x00000368ff0a7424 */ /* 0x000fe200078e00ff */
[----:B------:R-:W-:Y:S02]  /*b3b0*/  ISETP.GT.AND P2, PT, R0, 0x1, PT ;  /* 0x000000010000780c */ /* 0x000fe40003f44270 */
[----:B------:R-:W3:Y:S02]  /*b3c0*/  LDL R103, [R1+0xe8] ;  /* 0x0000e80001677983 */ /* 0x000ee40000100800 */
[----:B------:R-:W-:-:S02]  /*b3d0*/  SEL R10, R10, 0x328, P2 ;  /* 0x000003280a0a7807 */ /* 0x000fc40001000000 */
[----:B------:R-:W3:Y:S02]  /*b3e0*/  LDL R99, [R1+0x24] ;  /* 0x0000240001637983 */ /* 0x000ee40000100800 */
[----:B------:R-:W2:Y:S02]  /*b3f0*/  LDC.64 R14, c[0x0][R10+0x168] ;  /* 0x00005a000a0e7b82 */ /* 0x000ea40000000a00 */
[----:B------:R-:W4:Y:S01]  /*b400*/  LDL R106, [R1+0x68] ;  /* 0x00006800016a7983 */ /* 0x000f220000100800 */
[----:B------:R-:W-:-:S04]  /*b410*/  ISETP.NE.U32.AND P0, PT, RZ, c[0x0][0x500], PT ;  /* 0x00014000ff007a0c */ /* 0x000fc80003f05070 */
[----:B------:R-:W-:-:S04]  /*b420*/  ISETP.NE.AND.EX P0, PT, RZ, c[0x0][0x504], PT, P0 ;  /* 0x00014100ff007a0c */ /* 0x000fc80003f05300 */
[----:B------:R-:W-:Y:S01]  /*b430*/  SEL R4, R8, RZ, !P0 ;  /* 0x000000ff08047207 */ /* 0x000fe20004000000 */
[----:B------:R-:W1:Y:S08]  /*b440*/  LDC.64 R6, c[0x0][R10+0x170] ;  /* 0x00005c000a067b82 */ /* 0x000e700000000a00 */
[----:B------:R-:W1:Y:S08]  /*b450*/  LDC.64 R16, c[0x0][R10+0x178] ;  /* 0x00005e000a107b82 */ /* 0x000e700000000a00 */
[----:B------:R1:W1:Y:S01]  /*b460*/  LDC.64 R18, c[0x0][R10+0x160] ;  /* 0x000058000a127b82 */ /* 0x0002620000000a00 */
[----:B------:R-:W-:Y:S01]  /*b470*/  SEL R0, R9, RZ, !P0 ;  /* 0x000000ff09007207 */ /* 0x000fe20004000000 */
[----:B------:R-:W-:-:S05]  /*b480*/  IMAD.MOV.U32 R5, RZ, RZ, c[0x0][0x4e8] ;  /* 0x00013a00ff057624 */ /* 0x000fca00078e00ff */
[----:B------:R-:W-:Y:S01]  /*b490*/  ISETP.NE.AND P1, PT, R5, 0x1, PT ;  /* 0x000000010500780c */ /* 0x000fe20003f25270 */
[----:B--2---:R-:W-:Y:S02]  /*b4a0*/  IMAD R8, R15, R102, RZ ;  /* 0x000000660f087224 */ /* 0x004fe400078e02ff */
[----:B------:R-:W2:Y:S01]  /*b4b0*/  LDL R15, [R1+0xe4] ;  /* 0x0000e400010f7983 */ /* 0x000ea20000100800 */
[----:B-1----:R-:W-:-:S04]  /*b4c0*/  IMAD R3, R7, R0, RZ ;  /* 0x0000000007037224 */ /* 0x002fc800078e02ff */
[C---:B------:R-:W-:Y:S02]  /*b4d0*/  IMAD R3, R6.reuse, R4, R3 ;  /* 0x0000000406037224 */ /* 0x040fe400078e0203 */
[----:B------:R-:W-:-:S04]  /*b4e0*/  IMAD.WIDE.U32 R4, R6, R0, RZ ;  /* 0x0000000006047225 */ /* 0x000fc800078e00ff */
[----:B------:R-:W-:-:S04]  /*b4f0*/  IMAD.WIDE.U32 R6, R14, R102, RZ ;  /* 0x000000660e067225 */ /* 0x000fc800078e00ff */
[----:B------:R-:W-:Y:S01]  /*b500*/  IMAD.IADD R13, R5, 0x1, R3 ;  /* 0x00000001050d7824 */ /* 0x000fe200078e0203 */
[----:B-----5:R-:W-:Y:S01]  /*b510*/  IADD3 R9, P5, P4, R4, R6, R2 ;  /* 0x0000000604097210 */ /* 0x020fe20007cbe002 */
[----:B---3--:R-:W-:Y:S01]  /*b520*/  IMAD R3, R99, 0x80, R103 ;  /* 0x0000008063037824 */ /* 0x008fe200078e0267 */
[----:B----4-:R-:W-:Y:S01]  /*b530*/  SEL R4, R106, RZ, P2 ;  /* 0x000000ff6a047207 */ /* 0x010fe20001000000 */
[----:B------:R-:W-:Y:S02]  /*b540*/  IMAD.IADD R11, R7, 0x1, R8 ;  /* 0x00000001070b7824 */ /* 0x000fe400078e0208 */
[----:B------:R-:W-:Y:S01]  /*b550*/  @P1 IMAD.HI.U32 R5, R3, c[0x0][0x4ec], RZ ;  /* 0x00013b0003051a27 */ /* 0x000fe200078e00ff */
[----:B------:R-:W1:Y:S03]  /*b560*/  S2R R103, SR_TID.X ;  /* 0x0000000000677919 */ /* 0x000e660000002100 */
[----:B------:R-:W-:-:S02]  /*b570*/  IMAD R8, R17, R4, RZ ;  /* 0x0000000411087224 */ /* 0x000fc400078e02ff */
[----:B------:R-:W-:-:S04]  /*b580*/  IMAD.WIDE.U32 R6, R16, R4, RZ ;  /* 0x0000000410067225 */ /* 0x000fc800078e00ff */
[----:B------:R-:W-:Y:S01]  /*b590*/  IMAD.MOV.U32 R4, RZ, RZ, R3 ;  /* 0x000000ffff047224 */ /* 0x000fe200078e0003 */
[----:B------:R-:W-:Y:S01]  /*b5a0*/  @P1 SHF.R.U32.HI R4, RZ, c[0x0][0x4f0], R5 ;  /* 0x00013c00ff041a19 */ /* 0x000fe20000011605 */
[----:B------:R-:W-:-:S03]  /*b5b0*/  IMAD.IADD R10, R7, 0x1, R8 ;  /* 0x00000001070a7824 */ /* 0x000fc600078e0208 */
[----:B------:R-:W-:Y:S01]  /*b5c0*/  IADD3 R8, P3, P0, R4, R9, R6 ;  /* 0x0000000904087210 */ /* 0x000fe2000787e006 */
[----:B------:R-:W-:Y:S01]  /*b5d0*/  IMAD.MOV R5, RZ, RZ, -R4 ;  /* 0x000000ffff057224 */ /* 0x000fe200078e0a04 */
[----:B------:R-:W-:Y:S02]  /*b5e0*/  SHF.R.S32.HI R6, RZ, 0x1f, R2 ;  /* 0x0000001fff067819 */ /* 0x000fe40000011402 */
[----:B------:R-:W-:Y:S01]  /*b5f0*/  SHF.R.S32.HI R7, RZ, 0x1f, R4 ;  /* 0x0000001fff077819 */ /* 0x000fe20000011404 */
[----:B------:R-:W-:Y:S01]  /*b600*/  IMAD R4, R5, c[0x0][0x4e8], R3 ;  /* 0x00013a0005047a24 */ /* 0x000fe200078e0203 */
[----:B------:R-:W-:-:S04]  /*b610*/  IADD3.X R9, R13, R11, R6, P5, P4 ;  /* 0x0000000b0d097210 */ /* 0x000fc80002fe8406 */
[----:B------:R-:W-:Y:S01]  /*b620*/  IADD3.X R9, R7, R9, R10, P3, P0 ;  /* 0x0000000907097210 */ /* 0x000fe20001fe040a */
[----:B------:R-:W-:Y:S01]  /*b630*/  IMAD R5, R19, R4, RZ ;  /* 0x0000000413057224 */ /* 0x000fe200078e02ff */
[----:B------:R-:W-:Y:S01]  /*b640*/  SHF.R.S32.HI R7, RZ, 0x1f, R4 ;  /* 0x0000001fff077819 */ /* 0x000fe20000011404 */
[----:B------:R-:W-:-:S04]  /*b650*/  IMAD.MOV.U32 R10, RZ, RZ, c[0x0][0x4a8] ;  /* 0x00012a00ff0a7624 */ /* 0x000fc800078e00ff */
[C---:B------:R-:W-:Y:S02]  /*b660*/  IMAD R7, R18.reuse, R7, R5 ;  /* 0x0000000712077224 */ /* 0x040fe400078e0205 */
        /* <DEDUP_REMOVED lines=13> */
[----:B------:R-:W-:Y:S04]  /*b740*/  SHFL.IDX PT, R8, R8, 0x1, 0x1c1f ;  /* 0x003c1f0008087f89 */ /* 0x000fe800000e0000 */
[----:B------:R3:W4:Y:S01]  /*b750*/  SHFL.IDX PT, R9, R4, 0x1, 0x1c1f ;  /* 0x003c1f0004097f89 */ /* 0x00072200000e0000 */
[----:B------:R-:W-:Y:S01]  /*b760*/  LOP3.LUT P0, RZ, R14, 0x3, RZ, 0xc0, !PT ;  /* 0x000000030eff7812 */ /* 0x000fe2000780c0ff */
[----:B---3--:R-:W-:Y:S02]  /*b770*/  IMAD R4, R12, c[0x0][0x4e8], RZ ;  /* 0x00013a000c047a24 */ /* 0x008fe400078e02ff */
[----:B--2---:R-:W-:-:S05]  /*b780*/  IMAD R5, R99, 0x80, R15 ;  /* 0x0000008063057824 */ /* 0x004fca00078e020f */
[C---:B------:R-:W-:Y:S02]  /*b790*/  IADD3 R7, R5.reuse, 0x8, RZ ;  /* 0x0000000805077810 */ /* 0x040fe40007ffe0ff */
[-C--:B------:R-:W-:Y:S02]  /*b7a0*/  ISETP.GE.OR P3, PT, R5, R4.reuse, P0 ;  /* 0x000000040500720c */ /* 0x080fe40000766670 */
[----:B------:R-:W-:-:S11]  /*b7b0*/  ISETP.GE.OR P0, PT, R7, R4, P0 ;  /* 0x000000040700720c */ /* 0x000fd60000706670 */
[----:B-1----:R1:W-:Y:S01]  /*b7c0*/  @!P3 ST.E [R10.64], R21 ;  /* 0x000000150a00b985 */ /* 0x0023e2000c101906 */
[----:B------:R-:W-:-:S03]  /*b7d0*/  ISETP.GE.AND P3, PT, R5, R4, PT ;  /* 0x000000040500720c */ /* 0x000fc60003f66270 */
[----:B----4-:R1:W-:Y:S01]  /*b7e0*/  @!P0 ST.E [R8.64], R20 ;  /* 0x0000001408008985 */ /* 0x0103e2000c101906 */
[----:B------:R-:W-:Y:S01]  /*b7f0*/  ISETP.GE.AND P0, PT, R7, R4, PT ;  /* 0x000000040700720c */ /* 0x000fe20003f06270 */
[----:B------:R-:W-:Y:S05]  /*b800*/  @P2 BRA `(.L_x_1263) ;  /* 0x00000ad000002947 */ /* 0x000fea0003800000 */
[----:B------:R-:W2:Y:S01]  /*b810*/  LDL R14, [R1+0xa4] ;  /* 0x0000a400010e7983 */ /* 0x000ea20000100800 */
[----:B------:R-:W-:Y:S01]  /*b820*/  IMAD R3, R6, c[0x0][0x3a0], RZ ;  /* 0x0000e80006037a24 */ /* 0x000fe200078e02ff */
[----:B-1----:R-:W-:Y:S01]  /*b830*/  SHF.R.S32.HI R8, RZ, 0x1f, R0 ;  /* 0x0000001fff087819 */ /* 0x002fe20000011400 */
[C---:B------:R-:W-:Y:S01]  /*b840*/  IMAD.WIDE.U32 R6, R2.reuse, c[0x0][0x3a0], RZ ;  /* 0x0000e80002067a25 */ /* 0x040fe200078e00ff */
[----:B------:R1:W3:Y:S03]  /*b850*/  LDS.128 R28, [R219+0x80] ;  /* 0x00008000db1c7984 */ /* 0x0002e60000000c00 */
[----:B------:R-:W-:Y:S01]  /*b860*/  IMAD R2, R2, c[0x0][0x3a4], R3 ;  /* 0x0000e90002027a24 */ /* 0x000fe200078e0203 */
[----:B------:R1:W4:Y:S04]  /*b870*/  LDS.128 R44, [R219+0x1080] ;  /* 0x00108000db2c7984 */ /* 0x0003280000000c00 */
[----:B------:R-:W-:Y:S01]  /*b880*/  IADD3 R3, R7, R2, RZ ;  /* 0x0000000207037210 */ /* 0x000fe20007ffe0ff */
[----:B------:R1:W1:Y:S01]  /*b890*/  LDS.128 R60, [R219+0x2080] ;  /* 0x00208000db3c7984 */ /* 0x0002620000000c00 */
[----:B------:R-:W-:-:S03]  /*b8a0*/  MOV R2, R6 ;  /* 0x0000000600027202 */ /* 0x000fc60000000f00 */
[----:B------:R1:W1:Y:S02]  /*b8b0*/  LDS.128 R72, [R219+0x3080] ;  /* 0x00308000db487984 */ /* 0x0002640000000c00 */
[----:B------:R-:W-:Y:S02]  /*b8c0*/  IMAD.WIDE.U32 R6, R102, c[0x0][0x3e8], R2 ;  /* 0x0000fa0066067a25 */ /* 0x000fe400078e0002 */
[----:B------:R1:W1:Y:S02]  /*b8d0*/  LDS.128 R24, [R219+0x4080] ;  /* 0x00408000db187984 */ /* 0x0002640000000c00 */
[----:B------:R-:W-:Y:S02]  /*b8e0*/  IMAD R3, R8, c[0x0][0x3f0], RZ ;  /* 0x0000fc0008037a24 */ /* 0x000fe400078e02ff */
[----:B------:R1:W1:Y:S01]  /*b8f0*/  LDS.128 R40, [R219+0x5080] ;  /* 0x00508000db287984 */ /* 0x0002620000000c00 */
[----:B------:R-:W-:-:S03]  /*b900*/  IMAD R7, R102, c[0x0][0x3ec], R7 ;  /* 0x0000fb0066077a24 */ /* 0x000fc600078e0207 */
[----:B------:R1:W1:Y:S01]  /*b910*/  LDS.128 R56, [R219+0x6080] ;  /* 0x00608000db387984 */ /* 0x0002620000000c00 */
[----:B------:R-:W-:-:S03]  /*b920*/  IMAD.WIDE.U32 R6, R0, c[0x0][0x3f0], R6 ;  /* 0x0000fc0000067a25 */ /* 0x000fc600078e0006 */
[----:B------:R1:W1:Y:S04]  /*b930*/  LDS.128 R68, [R219+0x7080] ;  /* 0x00708000db447984 */ /* 0x0002680000000c00 */
        /* <DEDUP_REMOVED lines=8> */
[----:B------:R-:W5:Y:S02]  /*b9c0*/  S2R R10, SR_TID.X ;  /* 0x00000000000a7919 */ /* 0x000f640000002100 */
[----:B-----5:R-:W-:-:S04]  /*b9d0*/  SHF.R.S32.HI R9, RZ, 0x1f, R10 ;  /* 0x0000001fff097819 */ /* 0x020fc8000001140a */
[----:B------:R-:W-:-:S04]  /*b9e0*/  LEA.HI R9, R9, R10, RZ, 0x3 ;  /* 0x0000000a09097211 */ /* 0x000fc800078f18ff */
[----:B------:R-:W-:Y:S02]  /*b9f0*/  SHF.R.S32.HI R9, RZ, 0x3, R9 ;  /* 0x00000003ff097819 */ /* 0x000fe40000011409 */
[----:B--2---:R-:W-:-:S04]  /*ba00*/  LEA R5, R99, R14, 0x7 ;  /* 0x0000000e63057211 */ /* 0x004fc800078e38ff */
[----:B------:R-:W-:Y:S01]  /*ba10*/  MOV R2, R5 ;  /* 0x0000000500027202 */ /* 0x000fe20000000f00 */
[----:B------:R-:W-:-:S05]  /*ba20*/  @P1 IMAD.HI.U32 R8, R5, c[0x0][0x4ec], RZ ;  /* 0x00013b0005081a27 */ /* 0x000fca00078e00ff */
[----:B------:R-:W-:Y:S01]  /*ba30*/  @P1 SHF.R.U32.HI R2, RZ, c[0x0][0x4f0], R8 ;  /* 0x00013c00ff021a19 */ /* 0x000fe20000011608 */
[----:B------:R-:W-:-:S03]  /*ba40*/  IMAD R8, R0, c[0x0][0x3f4], R3 ;  /* 0x0000fd0000087a24 */ /* 0x000fc600078e0203 */
[----:B------:R-:W-:Y:S02]  /*ba50*/  SHF.R.S32.HI R3, RZ, 0x1f, R2 ;  /* 0x0000001fff037819 */ /* 0x000fe40000011402 */
[----:B------:R-:W-:Y:S02]  /*ba60*/  IADD3 R0, -R2, RZ, RZ ;  /* 0x000000ff02007210 */ /* 0x000fe40007ffe1ff */
[----:B------:R-:W-:Y:S01]  /*ba70*/  IADD3 R7, R7, R8, RZ ;  /* 0x0000000807077210 */ /* 0x000fe20007ffe0ff */
[----:B------:R-:W-:Y:S02]  /*ba80*/  IMAD R3, R3, c[0x0][0x3e0], RZ ;  /* 0x0000f80003037a24 */ /* 0x000fe400078e02ff */
[----:B------:R-:W-:Y:S02]  /*ba90*/  IMAD R0, R0, c[0x0][0x4e8], R5 ;  /* 0x00013a0000007a24 */ /* 0x000fe400078e0205 */
[C---:B------:R-:W-:Y:S02]  /*baa0*/  IMAD R8, R2.reuse, c[0x0][0x3e4], R3 ;  /* 0x0000f90002087a24 */ /* 0x040fe400078e0203 */
[----:B------:R-:W-:Y:S01]  /*bab0*/  IMAD.WIDE.U32 R2, R2, c[0x0][0x3e0], R6 ;  /* 0x0000f80002027a25 */ /* 0x000fe200078e0006 */
[----:B------:R-:W-:-:S02]  /*bac0*/  SHF.R.S32.HI R5, RZ, 0x1f, R0 ;  /* 0x0000001fff057819 */ /* 0x000fc40000011400 */
[----:B------:R-:W-:Y:S02]  /*bad0*/  LEA R7, R99, R9, 0x7 ;  /* 0x0000000963077211 */ /* 0x000fe400078e38ff */
        /* <DEDUP_REMOVED lines=8> */
[----:B-1-34-:R1:W2:Y:S02]  /*bb60*/  SHFL.IDX PT, R6, R14, RZ, 0x181f ;  /* 0x00181fff0e067589 */ /* 0x01a2a400000e0000 */
.L_x_1327:
[----:B------:R-:W-:Y:S05]  /*bb70*/  BRA.DIV ~URZ, `(.L_x_1265) ;  /* 0x000046927f007947 */ /* 0x000fea000b800000 */
[----:B------:R3:W4:Y:S02]  /*bb80*/  SHFL.IDX PT, R0, R15, RZ, 0x181f ;  /* 0x00181fff0f007589 */ /* 0x00072400000e0000 */
.L_x_1328:
[----:B------:R-:W-:Y:S01]  /*bb90*/  ISETP.GE.AND P0, PT, R7, R4, PT ;  /* 0x000000040700720c */ /* 0x000fe20003f06270 */
[----:B------:R-:W-:-:S12]  /*bba0*/  BSSY B0, `(.L_x_1266) ;  /* 0x0000018000007945 */ /* 0x000fd80003800000 */
[----:B------:R-:W-:Y:S05]  /*bbb0*/  @P0 BRA `(.L_x_1267) ;  /* 0x0000016000000947 */ /* 0x000fea0003800000 */
[----:B------:R-:W5:Y:S04]  /*bbc0*/  LDL.64 R2, [R1] ;  /* 0x0000000001027983 */ /* 0x000f680000100a00 */
[----:B---3--:R-:W3:Y:S04]  /*bbd0*/  LDL R82, [R1+0x8] ;  /* 0x0000080001527983 */ /* 0x008ee80000100800 */
[----:B----4-:R-:W4:Y:S04]  /*bbe0*/  LDL R5, [R1+0xc] ;  /* 0x00000c0001057983 */ /* 0x010f280000100800 */
[----:B--2---:R-:W2:Y:S04]  /*bbf0*/  LDL R83, [R1+0x3c] ;  /* 0x00003c0001537983 */ /* 0x004ea80000100800 */
[----:B------:R-:W2:Y:S04]  /*bc00*/  LDL R81, [R1+0x38] ;  /* 0x0000380001517983 */ /* 0x000ea80000100800 */
[----:B------:R-:W2:Y:S01]  /*bc10*/  LDL R80, [R1+0x34] ;  /* 0x0000340001507983 */ /* 0x000ea20000100800 */
[----:B------:R-:W-:-:S13]  /*bc20*/  ISETP.GE.AND P4, PT, R252, c[0x0][0x3c8], PT ;  /* 0x0000f200fc007a0c */ /* 0x000fda0003f86270 */
[----:B------:R-:W-:Y:S02]  /*bc30*/  @!P4 LEA R8, P1, R252, R0, 0x1 ;  /* 0x00000000fc08c211 */ /* 0x000fe400078208ff */
        /* <DEDUP_REMOVED lines=8> */
[----:B------:R-:W-:-:S02]  /*bcc0*/  @!P4 LEA.HI.X R9, R252, R6, R81, 0x1, P1 ;  /* 0x00000006fc09c211 */ /* 0x000fc400008f0c51 */
[----:B------:R-:W-:Y:S01]  /*bcd0*/  @!P3 LEA.HI.X R3, R5, R6, R80, 0x1, P0 ;  /* 0x000000060503b211 */ /* 0x000fe200000f0c50 */
[----:B------:R2:W-:Y:S04]  /*bce0*/  @!P6 ST.E.128 [R12.64], R28 ;  /* 0x0000001c0c00e985 */ /* 0x0005e8000c101d06 */
[----:B------:R2:W-:Y:S04]  /*bcf0*/  @!P5 ST.E.128 [R10.64], R24 ;  /* 0x000000180a00d985 */ /* 0x0005e8000c101d06 */
[----:B------:R2:W-:Y:S04]  /*bd00*/  @!P4 ST.E.128 [R8.64], R20 ;  /* 0x000000140800c985 */ /* 0x0005e8000c101d06 */
[----:B------:R2:W-:Y:S02]  /*bd10*/  @!P3 ST.E.128 [R2.64], R16 ;  /* 0x000000100200b985 */ /* 0x0005e4000c101d06 */
.L_x_1267:
[----:B------:R-:W-:Y:S05]  /*bd20*/  BSYNC B0 ;  /* 0x0000000000007941 */ /* 0x000fea0003800000 */
.L_x_1266:
[----:B------:R-:W-:Y:S05]  /*bd30*/  BRA.DIV ~URZ, `(.L_x_1268) ;  /* 0x000045327f007947 */ /* 0x000fea000b800000 */
[----:B--2---:R2:W1:Y:S04]  /*bd40*/  SHFL.IDX PT, R6, R14, 0x1, 0x181f ;  /* 0x00381f000e067f89 */ /* 0x00446800000e0000 */
[----:B----4-:R2:W4:Y:S02]  /*bd50*/  SHFL.IDX PT, R0, R15, 0x1, 0x181f ;  /* 0x00381f000f007f89 */ /* 0x01052400000e0000 */
.L_x_1329:
[----:B------:R-:W-:Y:S01]  /*bd60*/  IADD3 R2, R7, 0x20, RZ ;  /* 0x0000002007027810 */ /* 0x000fe20007ffe0ff */
[----:B------:R-:W-:Y:S03]  /*bd70*/  BSSY B0, `(.L_x_1269) ;  /* 0x0000019000007945 */ /* 0x000fe60003800000 */
[----:B------:R-:W-:-:S13]  /*bd80*/  ISETP.GE.AND P0, PT, R2, R4, PT ;  /* 0x000000040200720c */ /* 0x000fda0003f06270 */
[----:B------:R-:W-:Y:S05]  /*bd90*/  @P0 BRA `(.L_x_1270) ;  /* 0x0000016000000947 */ /* 0x000fea0003800000 */
[----:B------:R-:W5:Y:S04]  /*bda0*/  LDL.64 R20, [R1] ;  /* 0x0000000001147983 */ /* 0x000f680000100a00 */
[----:B--2---:R-:W2:Y:S04]  /*bdb0*/  LDL R18, [R1+0x8] ;  /* 0x0000080001127983 */ /* 0x004ea80000100800 */
[----:B---3--:R-:W3:Y:S04]  /*bdc0*/  LDL R5, [R1+0xc] ;  /* 0x00000c0001057983 */ /* 0x008ee80000100800 */
[----:B----4-:R-:W4:Y:S04]  /*bdd0*/  LDL R19, [R1+0x3c] ;  /* 0x00003c0001137983 */ /* 0x010f280000100800 */
[----:B------:R-:W4:Y:S04]  /*bde0*/  LDL R17, [R1+0x38] ;  /* 0x0000380001117983 */ /* 0x000f280000100800 */
[----:B------:R-:W4:Y:S01]  /*bdf0*/  LDL R16, [R1+0x34] ;  /* 0x0000340001107983 */ /* 0x000f220000100800 */
[----:B------:R-:W-:-:S13]  /*be00*/  ISETP.GE.AND P1, PT, R252, c[0x0][0x3c8], PT ;  /* 0x0000f200fc007a0c */ /* 0x000fda0003f26270 */
[----:B------:R-:W-:Y:S02]  /*be10*/  @!P1 LEA R8, P5, R252, R0, 0x1 ;  /* 0x00000000fc089211 */ /* 0x000fe400078a08ff */
[----:B-----5:R-:W-:Y:S02]  /*be20*/  ISETP.GE.AND P3, PT, R20, c[0x0][0x3c8], PT ;  /* 0x0000f20014007a0c */ /* 0x020fe40003f66270 */
[----:B--2---:R-:W-:Y:S02]  /*be30*/  ISETP.GE.AND P2, PT, R18, c[0x0][0x3c8], PT ;  /* 0x0000f20012007a0c */ /* 0x004fe40003f46270 */
[----:B---3--:R-:W-:-:S09]  /*be40*/  ISETP.GE.AND P0, PT, R5, c[0x0][0x3c8], PT ;  /* 0x0000f20005007a0c */ /* 0x008fd20003f06270 */
[-C--:B------:R-:W-:Y:S02]  /*be50*/  @!P3 LEA R12, P4, R20, R0.reuse, 0x1 ;  /* 0x00000000140cb211 */ /* 0x080fe400078808ff */
[----:B------:R-:W-:Y:S02]  /*be60*/  @!P2 LEA R10, P6, R18, R0, 0x1 ;  /* 0x00000000120aa211 */ /* 0x000fe400078c08ff */
[----:B-1----:R-:W-:Y:S02]  /*be70*/  @!P3 LEA.HI.X R13, R20, R6, R21, 0x1, P4 ;  /* 0x00000006140db211 */ /* 0x002fe400020f0c15 */
[----:B------:R-:W-:Y:S02]  /*be80*/  @!P0 LEA R2, P4, R5, R0, 0x1 ;  /* 0x0000000005028211 */ /* 0x000fe400078808ff */
[-C--:B----4-:R-:W-:Y:S02]  /*be90*/  @!P2 LEA.HI.X R11, R18, R6.reuse, R19, 0x1, P6 ;  /* 0x00000006120ba211 */ /* 0x090fe400030f0c13 */
[----:B------:R-:W-:-:S02]  /*bea0*/  @!P1 LEA.HI.X R9, R252, R6, R17, 0x1, P5 ;  /* 0x00000006fc099211 */ /* 0x000fc400028f0c11 */
[----:B------:R-:W-:Y:S01]  /*beb0*/  @!P0 LEA.HI.X R3, R5, R6, R16, 0x1, P4 ;  /* 0x0000000605038211 */ /* 0x000fe200020f0c10 */
[----:B------:R1:W-:Y:S04]  /*bec0*/  @!P3 ST.E.128 [R12.64], R44 ;  /* 0x0000002c0c00b985 */ /* 0x0003e8000c101d06 */
[----:B------:R1:W-:Y:S04]  /*bed0*/  @!P2 ST.E.128 [R10.64], R40 ;  /* 0x000000280a00a985 */ /* 0x0003e8000c101d06 */
[----:B------:R1:W-:Y:S04]  /*bee0*/  @!P1 ST.E.128 [R8.64], R36 ;  /* 0x0000002408009985 */ /* 0x0003e8000c101d06 */
[----:B------:R1:W-:Y:S02]  /*bef0*/  @!P0 ST.E.128 [R2.64], R32 ;  /* 0x0000002002008985 */ /* 0x0003e4000c101d06 */
.L_x_1270:
[----:B------:R-:W-:Y:S05]  /*bf00*/  BSYNC B0 ;  /* 0x0000000000007941 */ /* 0x000fea0003800000 */
.L_x_1269:
[----:B------:R-:W-:Y:S05]  /*bf10*/  BRA.DIV ~URZ, `(.L_x_1271) ;  /* 0x000044127f007947 */ /* 0x000fea000b800000 */
[----:B-1----:R1:W2:Y:S02]  /*bf20*/  SHFL.IDX PT, R6, R14, 0x2, 0x181f ;  /* 0x00581f000e067f89 */ /* 0x0022a400000e0000 */
.L_x_1330:
[----:B------:R-:W-:Y:S05]  /*bf30*/  BRA.DIV ~URZ, `(.L_x_1272) ;  /* 0x000044627f007947 */ /* 0x000fea000b800000 */
[----:B----4-:R4:W1:Y:S02]  /*bf40*/  SHFL.IDX PT, R0, R15, 0x2, 0x181f ;  /* 0x00581f000f007f89 */ /* 0x01086400000e0000 */
.L_x_1331:
[----:B------:R-:W-:Y:S01]  /*bf50*/  IADD3 R2, R7, 0x40, RZ ;  /* 0x0000004007027810 */ /* 0x000fe20007ffe0ff */
[----:B------:R-:W-:Y:S03]  /*bf60*/  BSSY B0, `(.L_x_1273) ;  /* 0x0000019000007945 */ /* 0x000fe60003800000 */
        /* <DEDUP_REMOVED lines=9> */
[----:B-1----:R-:W-:Y:S02]  /*c000*/  @!P1 LEA R8, P5, R252, R0, 0x1 ;  /* 0x00000000fc089211 */ /* 0x002fe400078a08ff */
        /* <DEDUP_REMOVED lines=14> */
.L_x_1274:
[----:B------:R-:W-:Y:S05]  /*c0f0*/  BSYNC B0 ;  /* 0x0000000000007941 */ /* 0x000fea0003800000 */
.L_x_1273:
[----:B------:R-:W-:Y:S05]  /*c100*/  BRA.DIV ~URZ, `(.L_x_1275) ;  /* 0x000042f27f007947 */ /* 0x000fea000b800000 */
[----:B--2---:R2:W3:Y:S04]  /*c110*/  SHFL.IDX PT, R6, R14, 0x3, 0x181f ;  /* 0x00781f000e067f89 */ /* 0x0044e800000e0000 */
[----:B-1----:R2:W1:Y:S02]  /*c120*/  SHFL.IDX PT, R0, R15, 0x3, 0x181f ;  /* 0x00781f000f007f89 */ /* 0x00246400000e0000 */
.L_x_1332:
[----:B------:R-:W-:-:S04]  /*c130*/  IADD3 R2, R7, 0x60, RZ ;  /* 0x0000006007027810 */ /* 0x000fc80007ffe0ff */
[----:B------:R-:W-:-:S13]  /*c140*/  ISETP.GE.AND P0, PT, R2, R4, PT ;  /* 0x000000040200720c */ /* 0x000fda0003f06270 */
[----:B------:R-:W-:Y:S05]  /*c150*/  @P0 BRA `(.L_x_1276) ;  /* 0x00002b8000000947 */ /* 0x000fea0003800000 */
[----:B--234-:R-:W2:Y:S04]  /*c160*/  LDL.64 R14, [R1] ;  /* 0x00000000010e7983 */ /* 0x01cea80000100a00 */
[----:B------:R-:W3:Y:S04]  /*c170*/  LDL R12, [R1+0x8] ;  /* 0x00000800010c7983 */ /* 0x000ee80000100800 */
[----:B------:R-:W4:Y:S04]  /*c180*/  LDL R13, [R1+0x3c] ;  /* 0x00003c00010d7983 */ /* 0x000f280000100800 */
[----:B------:R-:W5:Y:S04]  /*c190*/  LDL R11, [R1+0x38] ;  /* 0x00003800010b7983 */ /* 0x000f680000100800 */
[----:B------:R-:W4:Y:S01]  /*c1a0*/  LDL R10, [R1+0xc] ;  /* 0x00000c00010a7983 */ /* 0x000f220000100800 */
[----:B------:R-:W-:-:S13]  /*c1b0*/  ISETP.GE.AND P0, PT, R252, c[0x0][0x3c8], PT ;  /* 0x0000f200fc007a0c */ /* 0x000fda0003f06270 */
[----:B-1----:R-:W-:Y:S02]  /*c1c0*/  @!P0 LEA R2, P3, R252, R0, 0x1 ;  /* 0x00000000fc028211 */ /* 0x002fe400078608ff */
[----:B--2---:R-:W-:Y:S02]  /*c1d0*/  ISETP.GE.AND P2, PT, R14, c[0x0][0x3c8], PT ;  /* 0x0000f2000e007a0c */ /* 0x004fe40003f46270 */
[----:B---3--:R-:W-:-:S11]  /*c1e0*/  ISETP.GE.AND P1, PT, R12, c[0x0][0x3c8], PT ;  /* 0x0000f2000c007a0c */ /* 0x008fd60003f26270 */
[-C--:B------:R-:W-:Y:S02]  /*c1f0*/  @!P2 LEA R8, P5, R14, R0.reuse, 0x1 ;  /* 0x000000000e08a211 */ /* 0x080fe400078a08ff */
[----:B------:R-:W-:Y:S02]  /*c200*/  @!P1 LEA R4, P4, R12, R0, 0x1 ;  /* 0x000000000c049211 */ /* 0x000fe400078808ff */
[-C--:B------:R-:W-:Y:S02]  /*c210*/  @!P2 LEA.HI.X R9, R14, R6.reuse, R15, 0x1, P5 ;  /* 0x000000060e09a211 */ /* 0x080fe400028f0c0f */
[-C--:B----4-:R-:W-:Y:S02]  /*c220*/  @!P1 LEA.HI.X R5, R12, R6.reuse, R13, 0x1, P4 ;  /* 0x000000060c059211 */ /* 0x090fe400020f0c0d */
[----:B-----5:R-:W-:Y:S01]  /*c230*/  @!P0 LEA.HI.X R3, R252, R6, R11, 0x1, P3 ;  /* 0x00000006fc038211 */ /* 0x020fe200018f0c0b */
        /* <DEDUP_REMOVED lines=10> */
.L_x_1263:
        /* <DEDUP_REMOVED lines=8> */
[----:B------:R-:W-:-:S04]  /*c360*/  IMAD R2, R2, c[0x0][0x440], RZ ;  /* 0x0001100002027a24 */ /* 0x000fc800078e02ff */
        /* <DEDUP_REMOVED lines=25> */
.L_x_1333:
[----:B------:R-:W-:Y:S05]  /*c500*/  BRA.DIV ~URZ, `(.L_x_1278) ;  /* 0x000040227f007947 */ /* 0x000fea000b800000 */
[----:B------:R3:W4:Y:S02]  /*c510*/  SHFL.IDX PT, R0, R21, RZ, 0x1c1f ;  /* 0x001c1fff15007589 */ /* 0x00072400000e0000 */
.L_x_1334:
[----:B------:R-:W-:Y:S01]  /*c520*/  BSSY B0, `(.L_x_1279) ;  /* 0x00000c2000007945 */ /* 0x000fe20003800000 */
[----:B------:R-:W-:Y:S05]  /*c530*/  @P3 BRA `(.L_x_1280) ;  /* 0x00000c0000003947 */ /* 0x000fea0003800000 */
[----:B------:R-:W5:Y:S04]  /*c540*/  LDL R107, [R1+0x10] ;  /* 0x00001000016b7983 */ /* 0x000f680000100800 */
        /* <DEDUP_REMOVED lines=8> */
[----:B------:R-:W-:-:S04]  /*c5d0*/  IADD3 R6, R107, 0x18, RZ ;  /* 0x000000186b067810 */ /* 0x000fc80007ffe0ff */
[----:B------:R-:W-:-:S05]  /*c5e0*/  ISETP.GE.AND P5, PT, R6, c[0x0][0x3c8], PT ;  /* 0x0000f20006007a0c */ /* 0x000fca0003fa6270 */
[----:B------:R-:W-:Y:S02]  /*c5f0*/  @!P2 IMAD.MOV.U32 R2, RZ, RZ, R0 ;  /* 0x000000ffff02a224 */ /* 0x000fe400078e0000 */
[----:B------:R-:W-:Y:S01]  /*c600*/  @!P2 IMAD.MOV.U32 R3, RZ, RZ, R4 ;  /* 0x000000ffff03a224 */ /* 0x000fe200078e0004 */
[----:B----4-:R-:W-:Y:S02]  /*c610*/  ISETP.GE.AND P3, PT, R12, c[0x0][0x3c8], PT ;  /* 0x0000f2000c007a0c */ /* 0x010fe40003f66270 */
[----:B------:R-:W-:Y:S01]  /*c620*/  SHF.R.S32.HI R7, RZ, 0x1f, R10 ;  /* 0x0000001fff077819 */ /* 0x000fe2000001140a */
[C---:B------:R-:W-:Y:S01]  /*c630*/  @!P2 IMAD.WIDE R2, R107.reuse, 0x4, R2 ;  /* 0x000000046b02a825 */ /* 0x040fe200078e0202 */
[C---:B------:R-:W-:Y:S02]  /*c640*/  @!P1 LEA R8, P4, R10.reuse, R0, 0x2 ;  /* 0x000000000a089211 */ /* 0x040fe400078810ff */
[----:B------:R-:W-:Y:S02]  /*c650*/  IADD3 R5, R107, 0x20, RZ ;  /* 0x000000206b057810 */ /* 0x000fe40007ffe0ff */
[----:B------:R-:W-:Y:S01]  /*c660*/  @!P1 LEA.HI.X R9, R10, R4, R7, 0x2, P4 ;  /* 0x000000040a099211 */ /* 0x000fe200020f1407 */
[----:B------:R3:W-:Y:S01]  /*c670*/  @!P2 ST.E.64 [R2.64], R24 ;  /* 0x000000180200a985 */ /* 0x0007e2000c101b06 */
[----:B------:R-:W-:-:S02]  /*c680*/  ISETP.GE.AND P4, PT, R5, c[0x0][0x3c8], PT ;  /* 0x0000f20005007a0c */ /* 0x000fc40003f86270 */
[----:B------:R-:W-:Y:S01]  /*c690*/  SHF.R.S32.HI R11, RZ, 0x1f, R6 ;  /* 0x0000001fff0b7819 */ /* 0x000fe20000011406 */
[----:B------:R4:W-:Y:S01]  /*c6a0*/  @!P1 ST.E.64 [R8.64], R22 ;  /* 0x0000001608009985 */ /* 0x0009e2000c101b06 */
[C---:B------:R-:W-:Y:S02]  /*c6b0*/  @!P5 LEA R10, P1, R6.reuse, R0, 0x2 ;  /* 0x00000000060ad211 */ /* 0x040fe400078210ff */
[----:B------:R-:W-:Y:S02]  /*c6c0*/  SHF.R.S32.HI R7, RZ, 0x1f, R12 ;  /* 0x0000001fff077819 */ /* 0x000fe4000001140c */
[----:B------:R-:W-:Y:S02]  /*c6d0*/  @!P5 LEA.HI.X R11, R6, R4, R11, 0x2, P1 ;  /* 0x00000004060bd211 */ /* 0x000fe400008f140b */
[----:B------:R-:W-:Y:S02]  /*c6e0*/  SHF.R.S32.HI R13, RZ, 0x1f, R5 ;  /* 0x0000001fff0d7819 */ /* 0x000fe40000011405 */
[C---:B---3--:R-:W-:Y:S01]  /*c6f0*/  IADD3 R3, R107.reuse, 0x28, RZ ;  /* 0x000000286b037810 */ /* 0x048fe20007ffe0ff */
[----:B------:R-:W3:Y:S01]  /*c700*/  LDL R24, [R1+0xd8] ;  /* 0x0000d80001187983 */ /* 0x000ee20000100800 */
[----:B------:R-:W-:-:S02]  /*c710*/  IADD3 R2, R107, 0x30, RZ ;  /* 0x000000306b027810 */ /* 0x000fc40007ffe0ff */
[----:B------:R-:W-:Y:S01]  /*c720*/  ISETP.GE.AND P6, PT, R3, c[0x0][0x3c8], PT ;  /* 0x0000f20003007a0c */ /* 0x000fe20003fc6270 */
[----:B----4-:R-:W4:Y:S01]  /*c730*/  LDL R22, [R1+0x9c] ;  /* 0x00009c0001167983 */ /* 0x010f220000100800 */
[----:B------:R-:W-:Y:S02]  /*c740*/  @!P3 LEA R8, P2, R12, R0, 0x2 ;  /* 0x000000000c08b211 */ /* 0x000fe400078410ff */
[----:B------:R-:W-:Y:S01]  /*c750*/  ISETP.GE.AND P1, PT, R2, c[0x0][0x3c8], PT ;  /* 0x0000f20002007a0c */ /* 0x000fe20003f26270 */
[----:B------:R-:W5:Y:S01]  /*c760*/  LDL R25, [R1+0x88] ;  /* 0x0000880001197983 */ /* 0x000f620000100800 */
[----:B------:R-:W-:Y:S02]  /*c770*/  @!P3 LEA.HI.X R9, R12, R4, R7, 0x2, P2 ;  /* 0x000000040c09b211 */ /* 0x000fe400010f1407 */
[----:B------:R-:W-:Y:S01]  /*c780*/  @!P4 LEA R12, P2, R5, R0, 0x2 ;  /* 0x00000000050cc211 */ /* 0x000fe200078410ff */
[----:B------:R-:W3:Y:S01]  /*c790*/  LDL R23, [R1+0x84] ;  /* 0x0000840001177983 */ /* 0x000ee20000100800 */
[----:B------:R-:W-:-:S02]  /*c7a0*/  IADD3 R7, R107, 0x38, RZ ;  /* 0x000000386b077810 */ /* 0x000fc40007ffe0ff */
[----:B------:R-:W-:Y:S02]  /*c7b0*/  @!P4 LEA.HI.X R13, R5, R4, R13, 0x2, P2 ;  /* 0x00000004050dc211 */ /* 0x000fe400010f140d */
[----:B------:R-:W-:Y:S02]  /*c7c0*/  SHF.R.S32.HI R5, RZ, 0x1f, R3 ;  /* 0x0000001fff057819 */ /* 0x000fe40000011403 */
[----:B------:R-:W-:Y:S01]  /*c7d0*/  @!P6 LEA R16, P2, R3, R0, 0x2 ;  /* 0x000000000310e211 */ /* 0x000fe200078410ff */
[----:B------:R1:W-:Y:S01]  /*c7e0*/  @!P3 ST.E.64 [R8.64], R26 ;  /* 0x0000001a0800b985 */ /* 0x0003e2000c101b06 */
[----:B------:R-:W-:Y:S02]  /*c7f0*/  ISETP.GE.AND P3, PT, R7, c[0x0][0x3c8], PT ;  /* 0x0000f20007007a0c */ /* 0x000fe40003f66270 */
[----:B------:R-:W-:Y:S02]  /*c800*/  @!P6 LEA.HI.X R17, R3, R4, R5, 0x2, P2 ;  /* 0x000000040311e211 */ /* 0x000fe400010f1405 */
[----:B------:R-:W-:-:S02]  /*c810*/  SHF.R.S32.HI R3, RZ, 0x1f, R2 ;  /* 0x0000001fff037819 */ /* 0x000fc40000011402 */
[C---:B------:R-:W-:Y:S02]  /*c820*/  IADD3 R6, R107.reuse, 0x40, RZ ;  /* 0x000000406b067810 */ /* 0x040fe40007ffe0ff */
[----:B------:R-:W-:Y:S01]  /*c830*/  IADD3 R5, R107, 0x48, RZ ;  /* 0x000000486b057810 */ /* 0x000fe20007ffe0ff */
[----:B------:R2:W-:Y:S01]  /*c840*/  @!P5 ST.E.64 [R10.64], R30 ;  /* 0x0000001e0a00d985 */ /* 0x0005e2000c101b06 */
[----:B------:R-:W-:-:S03]  /*c850*/  ISETP.GE.AND P5, PT, R6, c[0x0][0x3c8], PT ;  /* 0x0000f20006007a0c */ /* 0x000fc60003fa6270 */
[----:B------:R2:W-:Y:S01]  /*c860*/  @!P4 ST.E.64 [R12.64], R28 ;  /* 0x0000001c0c00c985 */ /* 0x0005e2000c101b06 */
[----:B------:R-:W-:-:S03]  /*c870*/  ISETP.GE.AND P4, PT, R5, c[0x0][0x3c8], PT ;  /* 0x0000f20005007a0c */ /* 0x000fc60003f86270 */
[----:B------:R-:W-:Y:S01]  /*c880*/  @!P6 ST.E.64 [R16.64], R34 ;  /* 0x000000221000e985 */ /* 0x000fe2000c101b06 */
[----:B-1----:R-:W-:-:S03]  /*c890*/  @!P1 LEA R8, P2, R2, R0, 0x2 ;  /* 0x0000000002089211 */ /* 0x002fc600078410ff */
[----:B------:R-:W5:Y:S01]  /*c8a0*/  LDL R27, [R1+0x8c] ;  /* 0x00008c00011b7983 */ /* 0x000f620000100800 */
[----:B------:R-:W-:-:S03]  /*c8b0*/  @!P1 LEA.HI.X R9, R2, R4, R3, 0x2, P2 ;  /* 0x0000000402099211 */ /* 0x000fc600010f1403 */
[----:B------:R-:W5:Y:S01]  /*c8c0*/  LDL R26, [R1+0xc4] ;  /* 0x0000c400011a7983 */ /* 0x000f620000100800 */
[----:B------:R-:W-:-:S04]  /*c8d0*/  IADD3 R3, R107, 0x50, RZ ;  /* 0x000000506b037810 */ /* 0x000fc80007ffe0ff */
[----:B------:R-:W-:Y:S01]  /*c8e0*/  ISETP.GE.AND P6, PT, R3, c[0x0][0x3c8], PT ;  /* 0x0000f20003007a0c */ /* 0x000fe20003fc6270 */
[----:B--2---:R-:W2:Y:S01]  /*c8f0*/  LDL R31, [R1+0xd4] ;  /* 0x0000d400011f7983 */ /* 0x004ea20000100800 */
[----:B------:R-:W-:Y:S02]  /*c900*/  SHF.R.S32.HI R2, RZ, 0x1f, R7 ;  /* 0x0000001fff027819 */ /* 0x000fe40000011407 */
[-C--:B------:R-:W-:Y:S01]  /*c910*/  @!P3 LEA R14, P2, R7, R0.reuse, 0x2 ;  /* 0x00000000070eb211 */ /* 0x080fe200078410ff */
[----:B------:R1:W-:Y:S01]  /*c920*/  @!P1 ST.E.64 [R8.64], R32 ;  /* 0x0000002008009985 */ /* 0x0003e2000c101b06 */
[----:B------:R-:W-:Y:S02]  /*c930*/  @!P4 LEA R12, P1, R5, R0, 0x2 ;  /* 0x00000000050cc211 */ /* 0x000fe400078210ff */
[----:B------:R-:W-:Y:S01]  /*c940*/  @!P3 LEA.HI.X R15, R7, R4, R2, 0x2, P2 ;  /* 0x00000004070fb211 */ /* 0x000fe200010f1402 */
[----:B------:R-:W2:Y:S01]  /*c950*/  LDL R29, [R1+0x90] ;  /* 0x00009000011d7983 */ /* 0x000ea20000100800 */
[----:B------:R-:W-:-:S02]  /*c960*/  @!P5 LEA R10, P2, R6, R0, 0x2 ;  /* 0x00000000060ad211 */ /* 0x000fc400078410ff */
[----:B------:R-:W-:Y:S01]  /*c970*/  SHF.R.S32.HI R7, RZ, 0x1f, R5 ;  /* 0x0000001fff077819 */ /* 0x000fe20000011405 */
[----:B------:R-:W2:Y:S03]  /*c980*/  LDL R30, [R1+0xcc] ;  /* 0x0000cc00011e7983 */ /* 0x000ea60000100800 */
[----:B------:R-:W-:Y:S01]  /*c990*/  @!P4 LEA.HI.X R13, R5, R4, R7, 0x2, P1 ;  /* 0x00000004050dc211 */ /* 0x000fe200008f1407 */
[----:B------:R-:W2:Y:S01]  /*c9a0*/  LDL R28, [R1+0xc8] ;  /* 0x0000c800011c7983 */ /* 0x000ea20000100800 */
[----:B------:R-:W-:-:S03]  /*c9b0*/  @!P6 LEA R18, P1, R3, R0, 0x2 ;  /* 0x000000000312e211 */ /* 0x000fc600078210ff */
[----:B------:R-:W-:Y:S01]  /*c9c0*/  @!P3 ST.E.64 [R14.64], R132 ;  /* 0x000000840e00b985 */ /* 0x000fe2000c101b06 */
[----:B-1----:R-:W-:-:S04]  /*c9d0*/  SHF.R.S32.HI R8, RZ, 0x1f, R6 ;  /* 0x0000001fff087819 */ /* 0x002fc80000011406 */
[----:B------:R-:W-:Y:S02]  /*c9e0*/  @!P5 LEA.HI.X R11, R6, R4, R8, 0x2, P2 ;  /* 0x00000004060bd211 */ /* 0x000fe400010f1408 */
[----:B------:R-:W-:-:S04]  /*c9f0*/  SHF.R.S32.HI R6, RZ, 0x1f, R3 ;  /* 0x0000001fff067819 */ /* 0x000fc80000011403 */
[----:B------:R-:W-:Y:S01]  /*ca00*/  @!P6 LEA.HI.X R19, R3, R4, R6, 0x2, P1 ;  /* 0x000000040313e211 */ /* 0x000fe200008f1406 */
[----:B------:R-:W-:Y:S04]  /*ca10*/  @!P5 ST.E.64 [R10.64], R134 ;  /* 0x000000860a00d985 */ /* 0x000fe8000c101b06 */
[----:B------:R-:W-:Y:S04]  /*ca20*/  @!P4 ST.E.64 [R12.64], R36 ;  /* 0x000000240c00c985 */ /* 0x000fe8000c101b06 */
[----:B------:R1:W-:Y:S04]  /*ca30*/  @!P6 ST.E.64 [R18.64], R44 ;  /* 0x0000002c1200e985 */ /* 0x0003e8000c101b06 */
[----:B-1----:R-:W2:Y:S01]  /*ca40*/  LDL R18, [R1+0xd0] ;  /* 0x0000d00001127983 */ /* 0x002ea20000100800 */
[----:B------:R-:W-:-:S02]  /*ca50*/  IADD3 R2, R107, 0x58, RZ ;  /* 0x000000586b027810 */ /* 0x000fc40007ffe0ff */
[----:B------:R-:W-:Y:S01]  /*ca60*/  IADD3 R5, R107, 0x60, RZ ;  /* 0x000000606b057810 */ /* 0x000fe20007ffe0ff */
[----:B------:R-:W5:Y:S01]  /*ca70*/  LDL R19, [R1+0x80] ;  /* 0x0000800001137983 */ /* 0x000f620000100800 */
[----:B------:R-:W-:Y:S02]  /*ca80*/  ISETP.GE.AND P2, PT, R2, c[0x0][0x3c8], PT ;  /* 0x0000f20002007a0c */ /* 0x000fe40003f46270 */
[----:B------:R-:W-:Y:S02]  /*ca90*/  SHF.R.S32.HI R3, RZ, 0x1f, R2 ;  /* 0x0000001fff037819 */ /* 0x000fe40000011402 */
[----:B------:R-:W-:-:S09]  /*caa0*/  ISETP.GE.AND P3, PT, R5, c[0x0][0x3c8], PT ;  /* 0x0000f20005007a0c */ /* 0x000fd20003f66270 */
[----:B------:R-:W-:-:S04]  /*cab0*/  @!P2 LEA R8, P1, R2, R0, 0x2 ;  /* 0x000000000208a211 */ /* 0x000fc800078210ff */
[----:B------:R-:W-:Y:S02]  /*cac0*/  @!P2 LEA.HI.X R9, R2, R4, R3, 0x2, P1 ;  /* 0x000000040209a211 */ /* 0x000fe400008f1403 */
[C---:B------:R-:W-:Y:S02]  /*cad0*/  IADD3 R3, R107.reuse, 0x68, RZ ;  /* 0x000000686b037810 */ /* 0x040fe40007ffe0ff */
[----:B------:R-:W-:Y:S02]  /*cae0*/  IADD3 R2, R107, 0x70, RZ ;  /* 0x000000706b027810 */ /* 0x000fe40007ffe0ff */
[----:B------:R-:W-:Y:S02]  /*caf0*/  ISETP.GE.AND P5, PT, R3, c[0x0][0x3c8], PT ;  /* 0x0000f20003007a0c */ /* 0x000fe40003fa6270 */
[----:B------:R-:W-:Y:S02]  /*cb00*/  ISETP.GE.AND P1, PT, R2, c[0x0][0x3c8], PT ;  /* 0x0000f20002007a0c */ /* 0x000fe40003f26270 */
[----:B------:R-:W-:-:S04]  /*cb10*/  IADD3 R6, R107, 0x78, RZ ;  /* 0x000000786b067810 */ /* 0x000fc80007ffe0ff */
[----:B------:R-:W-:Y:S02]  /*cb20*/  ISETP.GE.AND P6, PT, R6, c[0x0][0x3c8], PT ;  /* 0x0000f20006007a0c */ /* 0x000fe40003fc6270 */
[----:B------:R-:W-:Y:S02]  /*cb30*/  SHF.R.S32.HI R7, RZ, 0x1f, R5 ;  /* 0x0000001fff077819 */ /* 0x000fe40000011405 */
[CC--:B------:R-:W-:Y:S01]  /*cb40*/  @!P3 LEA R16, P4, R5.reuse, R0.reuse, 0x2 ;  /* 0x000000000510b211 */ /* 0x0c0fe200078810ff */
[----:B------:R1:W-:Y:S02]  /*cb50*/  @!P2 ST.E.64 [R8.64], R40 ;  /* 0x000000280800a985 */ /* 0x0003e4000c101b06 */
[----:B------:R-:W-:Y:S02]  /*cb60*/  @!P1 LEA R12, P2, R2, R0, 0x2 ;  /* 0x00000000020c9211 */ /* 0x000fe400078410ff */
[----:B------:R-:W-:Y:S02]  /*cb70*/  @!P3 LEA.HI.X R17, R5, R4, R7, 0x2, P4 ;  /* 0x000000040511b211 */ /* 0x000fe400020f1407 */
[----:B------:R-:W-:-:S02]  /*cb80*/  @!P5 LEA R14, P4, R3, R0, 0x2 ;  /* 0x00000000030ed211 */ /* 0x000fc400078810ff */
[----:B------:R-:W-:Y:S02]  /*cb90*/  SHF.R.S32.HI R7, RZ, 0x1f, R2 ;  /* 0x0000001fff077819 */ /* 0x000fe40000011402 */
[C---:B------:R-:W-:Y:S02]  /*cba0*/  IADD3 R5, R107.reuse, 0x80, RZ ;  /* 0x000000806b057810 */ /* 0x040fe40007ffe0ff */
[----:B------:R-:W-:Y:S02]  /*cbb0*/  @!P1 LEA.HI.X R13, R2, R4, R7, 0x2, P2 ;  /* 0x00000004020d9211 */ /* 0x000fe400010f1407 */
[----:B------:R-:W-:Y:S02]  /*cbc0*/  @!P6 LEA R10, P2, R6, R0, 0x2 ;  /* 0x00000000060ae211 */ /* 0x000fe400078410ff */
[----:B------:R-:W-:Y:S02]  /*cbd0*/  IADD3 R2, R107, 0x88, RZ ;  /* 0x000000886b027810 */ /* 0x000fe40007ffe0ff */
[----:B-1----:R-:W-:-:S04]  /*cbe0*/  SHF.R.S32.HI R8, RZ, 0x1f, R3 ;  /* 0x0000001fff087819 */ /* 0x002fc80000011403 */
[----:B------:R-:W-:Y:S02]  /*cbf0*/  @!P5 LEA.HI.X R15, R3, R4, R8, 0x2, P4 ;  /* 0x00000004030fd211 */ /* 0x000fe400020f1408 */
[----:B------:R-:W-:Y:S02]  /*cc00*/  ISETP.GE.AND P4, PT, R5, c[0x0][0x3c8], PT ;  /* 0x0000f20005007a0c */ /* 0x000fe40003f86270 */
[----:B------:R-:W-:-:S04]  /*cc10*/  SHF.R.S32.HI R3, RZ, 0x1f, R6 ;  /* 0x0000001fff037819 */ /* 0x000fc80000011406 */
[----:B------:R-:W-:Y:S02]  /*cc20*/  @!P6 LEA.HI.X R11, R6, R4, R3, 0x2, P2 ;  /* 0x00000004060be211 */ /* 0x000fe400010f1403 */
[----:B------:R-:W-:Y:S01]  /*cc30*/  ISETP.GE.AND P2, PT, R2, c[0x0][0x3c8], PT ;  /* 0x0000f20002007a0c */ /* 0x000fe20003f46270 */
[----:B------:R1:W-:Y:S01]  /*cc40*/  @!P3 ST.E.64 [R16.64], R140 ;  /* 0x0000008c1000b985 */ /* 0x0003e2000c101b06 */
[----:B------:R-:W-:-:S03]  /*cc50*/  SHF.R.S32.HI R3, RZ, 0x1f, R5 ;  /* 0x0000001fff037819 */ /* 0x000fc60000011405 */
[C---:B------:R-:W-:Y:S01]  /*cc60*/  @!P4 LEA R8, P3, R5.reuse, R0, 0x2 ;  /* 0x000000000508c211 */ /* 0x040fe200078610ff */
[----:B------:R1:W-:Y:S04]  /*cc70*/  @!P5 ST.E.64 [R14.64], R148 ;  /* 0x000000940e00d985 */ /* 0x0003e8000c101b06 */
[----:B------:R1:W-:Y:S01]  /*cc80*/  @!P1 ST.E.64 [R12.64], R136 ;  /* 0x000000880c009985 */ /* 0x0003e2000c101b06 */
[----:B------:R-:W-:Y:S02]  /*cc90*/  @!P4 LEA.HI.X R9, R5, R4, R3, 0x2, P3 ;  /* 0x000000040509c211 */ /* 0x000fe400018f1403 */
[----:B------:R-:W-:Y:S01]  /*cca0*/  SHF.R.S32.HI R3, RZ, 0x1f, R2 ;  /* 0x0000001fff037819 */ /* 0x000fe20000011402 */
[----:B------:R1:W-:Y:S01]  /*ccb0*/  @!P6 ST.E.64 [R10.64], R144 ;  /* 0x000000900a00e985 */ /* 0x0003e2000c101b06 */
[----:B------:R-:W-:-:S03]  /*ccc0*/  @!P2 LEA R6, P3, R2, R0, 0x2 ;  /* 0x000000000206a211 */ /* 0x000fc600078610ff */
[----:B------:R-:W5:Y:S01]  /*ccd0*/  LDL R5, [R1+0x6c] ;  /* 0x00006c0001057983 */ /* 0x000f620000100800 */
[----:B------:R-:W-:-:S03]  /*cce0*/  @!P2 LEA.HI.X R7, R2, R4, R3, 0x2, P3 ;  /* 0x000000040207a211 */ /* 0x000fc600018f1403 */
[----:B------:R-:W-:Y:S04]  /*ccf0*/  @!P4 ST.E.64 [R8.64], R52 ;  /* 0x000000340800c985 */ /* 0x000fe8000c101b06 */
[----:B------:R3:W-:Y:S01]  /*cd00*/  @!P2 ST.E.64 [R6.64], R56 ;  /* 0x000000380600a985 */ /* 0x0007e2000c101b06 */
[----:B------:R-:W-:-:S03]  /*cd10*/  ISETP.GE.AND P2, PT, R99, c[0x0][0x3c8], PT ;  /* 0x0000f20063007a0c */ /* 0x000fc60003f46270 */
[----:B-1----:R-:W5:Y:S04]  /*cd20*/  LDL R17, [R1+0x78] ;  /* 0x0000780001117983 */ /* 0x002f680000100800 */
[----:B------:R-:W5:Y:S04]  /*cd30*/  LDL R16, [R1+0xb0] ;  /* 0x0000b00001107983 */ /* 0x000f680000100800 */
[----:B------:R-:W5:Y:S04]  /*cd40*/  LDL R15, [R1+0x74] ;  /* 0x00007400010f7983 */ /* 0x000f680000100800 */
[----:B------:R-:W5:Y:S04]  /*cd50*/  LDL R13, [R1+0x70] ;  /* 0x00007000010d7983 */ /* 0x000f680000100800 */
[----:B------:R-:W5:Y:S04]  /*cd60*/  LDL R10, [R1+0x7c] ;  /* 0x00007c00010a7983 */ /* 0x000f680000100800 */
[----:B------:R-:W5:Y:S04]  /*cd70*/  LDL R11, [R1+0xb8] ;  /* 0x0000b800010b7983 */ /* 0x000f680000100800 */
[----:B------:R-:W5:Y:S04]  /*cd80*/  LDL R14, [R1+0xac] ;  /* 0x0000ac00010e7983 */ /* 0x000f680000100800 */
[----:B------:R-:W5:Y:S01]  /*cd90*/  LDL R12, [R1+0xa8] ;  /* 0x0000a800010c7983 */ /* 0x000f620000100800 */
[----:B----4-:R-:W-:-:S13]  /*cda0*/  ISETP.GE.AND P1, PT, R22, c[0x0][0x3c8], PT ;  /* 0x0000f20016007a0c */ /* 0x010fda0003f26270 */
[----:B---3--:R-:W-:-:S04]  /*cdb0*/  @!P1 LEA R6, P3, R22, R0, 0x2 ;  /* 0x0000000016069211 */ /* 0x008fc800078610ff */
[----:B------:R-:W-:Y:S02]  /*cdc0*/  @!P1 LEA.HI.X R7, R22, R4, R24, 0x2, P3 ;  /* 0x0000000416079211 */ /* 0x000fe400018f1418 */
[----:B------:R-:W3:Y:S04]  /*cdd0*/  LDL R24, [R1+0xc0] ;  /* 0x0000c00001187983 */ /* 0x000ee80000100800 */
[----:B------:R-:W4:Y:S01]  /*cde0*/  LDL R22, [R1+0xbc] ;  /* 0x0000bc0001167983 */ /* 0x000f220000100800 */
[----:B------:R-:W-:-:S04]  /*cdf0*/  @!P2 LEA R8, P3, R99, R0, 0x2 ;  /* 0x000000006308a211 */ /* 0x000fc800078610ff */
[----:B--2---:R-:W-:Y:S02]  /*ce00*/  @!P2 LEA.HI.X R9, R99, R4, R18, 0x2, P3 ;  /* 0x000000046309a211 */ /* 0x004fe400018f1412 */
[----:B------:R-:W2:Y:S01]  /*ce10*/  LDL R18, [R1+0xb4] ;  /* 0x0000b40001127983 */ /* 0x000ea20000100800 */
[----:B------:R-:W-:Y:S02]  /*ce20*/  ISETP.GE.AND P5, PT, R103, c[0x0][0x3c8], PT ;  /* 0x0000f20067007a0c */ /* 0x000fe40003fa6270 */
[----:B------:R-:W-:-:S11]  /*ce30*/  ISETP.GE.AND P6, PT, R102, c[0x0][0x3c8], PT ;  /* 0x0000f20066007a0c */ /* 0x000fd60003fc6270 */
[----:B------:R-:W-:-:S04]  /*ce40*/  @!P5 LEA R2, P4, R103, R0, 0x2 ;  /* 0x000000006702d211 */ /* 0x000fc800078810ff */
[----:B------:R-:W-:-:S05]  /*ce50*/  @!P5 LEA.HI.X R3, R103, R4, R106, 0x2, P4 ;  /* 0x000000046703d211 */ /* 0x000fca00020f146a */
[----:B------:R1:W-:Y:S01]  /*ce60*/  @!P5 ST.E.64 [R2.64], R60 ;  /* 0x0000003c0200d985 */ /* 0x0003e2000c101b06 */
[----:B------:R-:W-:-:S03]  /*ce70*/  ISETP.GE.AND P5, PT, R29, c[0x0][0x3c8], PT ;  /* 0x0000f2001d007a0c */ /* 0x000fc60003fa6270 */
[----:B------:R5:W-:Y:S02]  /*ce80*/  @!P1 ST.E.64 [R6.64], R64 ;  /* 0x0000004006009985 */ /* 0x000be4000c101b06 */
[----:B-----5:R-:W-:Y:S02]  /*ce90*/  ISETP.GE.AND P1, PT, R27, c[0x0][0x3c8], PT ;  /* 0x0000f2001b007a0c */ /* 0x020fe40003f26270 */
[----:B-1----:R-:W-:-:S04]  /*cea0*/  @!P6 LEA R2, P4, R102, R0, 0x2 ;  /* 0x000000006602e211 */ /* 0x002fc800078810ff */
[----:B------:R-:W-:Y:S02]  /*ceb0*/  @!P6 LEA.HI.X R3, R102, R4, R31, 0x2, P4 ;  /* 0x000000046603e211 */ /* 0x000fe400020f141f */
[----:B------:R-:W-:-:S03]  /*cec0*/  @!P5 LEA R6, P3, R29, R0, 0x2 ;  /* 0x000000001d06d211 */ /* 0x000fc600078610ff */
[----:B------:R1:W-:Y:S01]  /*ced0*/  @!P6 ST.E.64 [R2.64], R68 ;  /* 0x000000440200e985 */ /* 0x0003e2000c101b06 */
[----:B------:R-:W-:Y:S02]  /*cee0*/  ISETP.GE.AND P6, PT, R25, c[0x0][0x3c8], PT ;  /* 0x0000f20019007a0c */ /* 0x000fe40003fc6270 */
[----:B------:R-:W-:Y:S01]  /*cef0*/  ISETP.GE.AND P4, PT, R23, c[0x0][0x3c8], PT ;  /* 0x0000f20017007a0c */ /* 0x000fe20003f86270 */
[----:B------:R5:W-:Y:S01]  /*cf00*/  @!P2 ST.E.64 [R8.64], R72 ;  /* 0x000000480800a985 */ /* 0x000be2000c101b06 */
[----:B------:R-:W-:Y:S02]  /*cf10*/  @!P5 LEA.HI.X R7, R29, R4, R30, 0x2, P3 ;  /* 0x000000041d07d211 */ /* 0x000fe400018f141e */
[----:B------:R-:W-:-:S03]  /*cf20*/  ISETP.GE.AND P3, PT, R19, c[0x0][0x3c8], PT ;  /* 0x0000f20013007a0c */ /* 0x000fc60003f66270 */
[----:B------:R5:W-:Y:S01]  /*cf30*/  @!P5 ST.E.64 [R6.64], R76 ;  /* 0x0000004c0600d985 */ /* 0x000be2000c101b06 */
[----:B-1----:R-:W-:-:S04]  /*cf40*/  @!P1 LEA R2, P2, R27, R0, 0x2 ;  /* 0x000000001b029211 */ /* 0x002fc800078410ff */
[----:B------:R-:W-:Y:S02]  /*cf50*/  @!P1 LEA.HI.X R3, R27, R4, R28, 0x2, P2 ;  /* 0x000000041b039211 */ /* 0x000fe400010f141c */
[----:B-----5:R-:W-:-:S03]  /*cf60*/  @!P6 LEA R8, P2, R25, R0, 0x2 ;  /* 0x000000001908e211 */ /* 0x020fc600078410ff */
[----:B------:R1:W-:Y:S01]  /*cf70*/  @!P1 ST.E.64 [R2.64], R80 ;  /* 0x0000005002009985 */ /* 0x0003e2000c101b06 */
[----:B------:R-:W-:Y:S02]  /*cf80*/  @!P6 LEA.HI.X R9, R25, R4, R26, 0x2, P2 ;  /* 0x000000041909e211 */ /* 0x000fe400010f141a */
[----:B------:R-:W-:-:S03]  /*cf90*/  @!P3 LEA R6, P2, R19, R0, 0x2 ;  /* 0x000000001306b211 */ /* 0x000fc600078410ff */
[----:B------:R-:W-:Y:S01]  /*cfa0*/  @!P6 ST.E.64 [R8.64], R100 ;  /* 0x000000640800e985 */ /* 0x000fe2000c101b06 */
[----:B------:R-:W-:Y:S02]  /*cfb0*/  ISETP.GE.AND P6, PT, R17, c[0x0][0x3c8], PT ;  /* 0x0000f20011007a0c */ /* 0x000fe40003fc6270 */
[----:B------:R-:W-:Y:S02]  /*cfc0*/  ISETP.GE.AND P1, PT, R10, c[0x0][0x3c8], PT ;  /* 0x0000f2000a007a0c */ /* 0x000fe40003f26270 */
[----:B-1----:R-:W-:-:S04]  /*cfd0*/  @!P4 LEA R2, P5, R23, R0, 0x2 ;  /* 0x000000001702c211 */ /* 0x002fc800078a10ff */
[-C--:B---3--:R-:W-:Y:S02]  /*cfe0*/  @!P4 LEA.HI.X R3, R23, R4.reuse, R24, 0x2, P5 ;  /* 0x000000041703c211 */ /* 0x088fe400028f1418 */
[----:B------:R-:W-:Y:S02]  /*cff0*/  ISETP.GE.AND P5, PT, R15, c[0x0][0x3c8], PT ;  /* 0x0000f2000f007a0c */ /* 0x000fe40003fa6270 */
[----:B----4-:R-:W-:Y:S01]  /*d000*/  @!P3 LEA.HI.X R7, R19, R4, R22, 0x2, P2 ;  /* 0x000000041307b211 */ /* 0x010fe200010f1416 */
[----:B------:R1:W-:Y:S01]  /*d010*/  @!P4 ST.E.64 [R2.64], R84 ;  /* 0x000000540200c985 */ /* 0x0003e2000c101b06 */
[----:B------:R-:W-:-:S03]  /*d020*/  ISETP.GE.AND P4, PT, R13, c[0x0][0x3c8], PT ;  /* 0x0000f2000d007a0c */ /* 0x000fc60003f86270 */
[----:B------:R-:W-:Y:S01]  /*d030*/  @!P3 ST.E.64 [R6.64], R88 ;  /* 0x000000580600b985 */ /* 0x000fe2000c101b06 */
[----:B------:R-:W-:Y:S02]  /*d040*/  ISETP.GE.AND P3, PT, R5, c[0x0][0x3c8], PT ;  /* 0x0000f20005007a0c */ /* 0x000fe40003f66270 */
[----:B-1----:R-:W-:-:S04]  /*d050*/  @!P1 LEA R2, P2, R10, R0, 0x2 ;  /* 0x000000000a029211 */ /* 0x002fc800078410ff */
[----:B------:R-:W-:Y:S02]  /*d060*/  @!P1 LEA.HI.X R3, R10, R4, R11, 0x2, P2 ;  /* 0x000000040a039211 */ /* 0x000fe400010f140b */
[----:B------:R-:W-:-:S03]  /*d070*/  @!P6 LEA R10, P2, R17, R0, 0x2 ;  /* 0x00000000110ae211 */ /* 0x000fc600078410ff */
[----:B------:R1:W-:Y:S01]  /*d080*/  @!P1 ST.E.64 [R2.64], R92 ;  /* 0x0000005c02009985 */ /* 0x0003e2000c101b06 */
[----:B------:R-:W-:-:S04]  /*d090*/  @!P5 LEA R8, P1, R15, R0, 0x2 ;  /* 0x000000000f08d211 */ /* 0x000fc800078210ff */
[----:B------:R-:W-:Y:S02]  /*d0a0*/  @!P5 LEA.HI.X R9, R15, R4, R16, 0x2, P1 ;  /* 0x000000040f09d211 */ /* 0x000fe400008f1410 */
[----:B-1----:R-:W-:-:S04]  /*d0b0*/  @!P3 LEA R2, P1, R5, R0, 0x2 ;  /* 0x000000000502b211 */ /* 0x002fc800078210ff */
[-C--:B------:R-:W-:Y:S02]  /*d0c0*/  @!P3 LEA.HI.X R3, R5, R4.reuse, R12, 0x2, P1 ;  /* 0x000000040503b211 */ /* 0x080fe400008f140c */
[----:B--2---:R-:W-:Y:S02]  /*d0d0*/  @!P6 LEA.HI.X R11, R17, R4, R18, 0x2, P2 ;  /* 0x00000004110be211 */ /* 0x004fe400010f1412 */
[----:B------:R-:W-:-:S04]  /*d0e0*/  @!P4 LEA R6, P2, R13, R0, 0x2 ;  /* 0x000000000d06c211 */ /* 0x000fc800078410ff */
[----:B------:R-:W-:Y:S01]  /*d0f0*/  @!P4 LEA.HI.X R7, R13, R4, R14, 0x2, P2 ;  /* 0x000000040d07c211 */ /* 0x000fe200010f140e */
[----:B------:R1:W-:Y:S04]  /*d100*/  @!P6 ST.E.64 [R10.64], R108 ;  /* 0x0000006c0a00e985 */ /* 0x0003e8000c101b06 */
[----:B------:R1:W-:Y:S04]  /*d110*/  @!P5 ST.E.64 [R8.64], R104 ;  /* 0x000000680800d985 */ /* 0x0003e8000c101b06 */
[----:B------:R1:W-:Y:S04]  /*d120*/  @!P4 ST.E.64 [R6.64], R96 ;  /* 0x000000600600c985 */ /* 0x0003e8000c101b06 */
[----:B------:R1:W-:Y:S02]  /*d130*/  @!P3 ST.E.64 [R2.64], R48 ;  /* 0x000000300200b985 */ /* 0x0003e4000c101b06 */
.L_x_1280:
[----:B------:R-:W-:Y:S05]  /*d140*/  BSYNC B0 ;  /* 0x0000000000007941 */ /* 0x000fea0003800000 */
.L_x_1279:
[----:B------:R-:W-:Y:S05]  /*d150*/  BRA.DIV ~URZ, `(.L_x_1281) ;  /* 0x000034327f007947 */ /* 0x000fea000b800000 */
[----:B--2---:R2:W1:Y:S04]  /*d160*/  SHFL.IDX PT, R4, R20, 0x1, 0x1c1f ;  /* 0x003c1f0014047f89 */ /* 0x00446800000e0000 */
[----:B----4-:R2:W4:Y:S02]  /*d170*/  SHFL.IDX PT, R0, R21, 0x1, 0x1c1f ;  /* 0x003c1f0015007f89 */ /* 0x01052400000e0000 */
.L_x_1335:
[----:B------:R-:W-:Y:S05]  /*d180*/  @P0 BRA `(.L_x_1276) ;  /* 0x00001b5000000947 */ /* 0x000fea0003800000 */
[----:B--23--:R-:W2:Y:S04]  /*d190*/  LDL R21, [R1+0x10] ;  /* 0x0000100001157983 */ /* 0x00cea80000100800 */
[----:B------:R-:W3:Y:S04]  /*d1a0*/  LDL R13, [R1+0x64] ;  /* 0x00006400010d7983 */ /* 0x000ee80000100800 */
[----:B------:R-:W5:Y:S04]  /*d1b0*/  LDL R12, [R1+0x60] ;  /* 0x00006000010c7983 */ /* 0x000f680000100800 */
[----:B-1--4-:R-:W4:Y:S04]  /*d1c0*/  LDL R20, [R1+0xa0] ;  /* 0x0000a00001147983 */ /* 0x012f280000100800 */
[----:B------:R-:W4:Y:S04]  /*d1d0*/  LDL R22, [R1+0xdc] ;  /* 0x0000dc0001167983 */ /* 0x000f280000100800 */
        /* <DEDUP_REMOVED lines=8> */
[----:B------:R-:W4:Y:S01]  /*d260*/  LDL R24, [R1+0xc4] ;  /* 0x0000c40001187983 */ /* 0x000f220000100800 */
[----:B--2---:R-:W-:-:S02]  /*d270*/  ISETP.GE.AND P0, PT, R21, c[0x0][0x3c8], PT ;  /* 0x0000f20015007a0c */ /* 0x004fc40003f06270 */
[----:B------:R-:W-:-:S04]  /*d280*/  IADD3 R2, R21, 0x18, RZ ;  /* 0x0000001815027810 */ /* 0x000fc80007ffe0ff */
[----:B------:R-:W-:Y:S02]  /*d290*/  ISETP.GE.AND P3, PT, R2, c[0x0][0x3c8], PT ;  /* 0x0000f20002007a0c */ /* 0x000fe40003f66270 */
[----:B---3--:R-:W-:-:S05]  /*d2a0*/  ISETP.GE.AND P5, PT, R13, c[0x0][0x3c8], PT ;  /* 0x0000f2000d007a0c */ /* 0x008fca0003fa6270 */
[----:B------:R-:W-:Y:S02]  /*d2b0*/  @!P0 IMAD.MOV.U32 R6, RZ, RZ, R0 ;  /* 0x000000ffff068224 */ /* 0x000fe400078e0000 */
[----:B------:R-:W-:Y:S01]  /*d2c0*/  @!P0 IMAD.MOV.U32 R7, RZ, RZ, R4 ;  /* 0x000000ffff078224 */ /* 0x000fe200078e0004 */
[----:B-----5:R-:W-:Y:S02]  /*d2d0*/  ISETP.GE.AND P4, PT, R12, c[0x0][0x3c8], PT ;  /* 0x0000f2000c007a0c */ /* 0x020fe40003f86270 */
[----:B------:R-:W-:Y:S01]  /*d2e0*/  SHF.R.S32.HI R5, RZ, 0x1f, R2 ;  /* 0x0000001fff057819 */ /* 0x000fe20000011402 */
[C---:B------:R-:W-:Y:S01]  /*d2f0*/  @!P0 IMAD.WIDE R6, R21.reuse, 0x4, R6 ;  /* 0x0000000415068825 */ /* 0x040fe200078e0206 */
[C---:B------:R-:W-:Y:S02]  /*d300*/  @!P3 LEA R16, P1, R2.reuse, R0, 0x2 ;  /* 0x000000000210b211 */ /* 0x040fe400078210ff */
[----:B------:R-:W-:Y:S02]  /*d310*/  IADD3 R3, R21, 0x20, RZ ;  /* 0x0000002015037810 */ /* 0x000fe40007ffe0ff */
[----:B------:R1:W-:Y:S01]  /*d320*/  @!P0 ST.E.64 [R6.64], R112 ;  /* 0x0000007006008985 */ /* 0x0003e2000c101b06 */
[----:B------:R-:W-:-:S02]  /*d330*/  @!P3 LEA.HI.X R17, R2, R4, R5, 0x2, P1 ;  /* 0x000000040211b211 */ /* 0x000fc400008f1405 */
[----:B------:R-:W-:Y:S02]  /*d340*/  ISETP.GE.AND P2, PT, R3, c[0x0][0x3c8], PT ;  /* 0x0000f20003007a0c */ /* 0x000fe40003f46270 */
[-C--:B------:R-:W-:Y:S02]  /*d350*/  @!P5 LEA R10, P1, R13, R0.reuse, 0x2 ;  /* 0x000000000d0ad211 */ /* 0x080fe400078210ff */
[C---:B------:R-:W-:Y:S02]  /*d360*/  IADD3 R2, R21.reuse, 0x28, RZ ;  /* 0x0000002815027810 */ /* 0x040fe40007ffe0ff */
[----:B------:R-:W-:Y:S02]  /*d370*/  @!P4 LEA R8, P0, R12, R0, 0x2 ;  /* 0x000000000c08c211 */ /* 0x000fe400078010ff */
[----:B------:R-:W-:Y:S02]  /*d380*/  IADD3 R5, R21, 0x30, RZ ;  /* 0x0000003015057810 */ /* 0x000fe40007ffe0ff */
[----:B-1----:R-:W-:-:S04]  /*d390*/  SHF.R.S32.HI R7, RZ, 0x1f, R13 ;  /* 0x0000001fff077819 */ /* 0x002fc8000001140d */
[-C--:B------:R-:W-:Y:S02]  /*d3a0*/  @!P5 LEA.HI.X R11, R13, R4.reuse, R7, 0x2, P1 ;  /* 0x000000040d0bd211 */ /* 0x080fe400008f1407 */
[----:B------:R-:W-:Y:S02]  /*d3b0*/  ISETP.GE.AND P1, PT, R2, c[0x0][0x3c8], PT ;  /* 0x0000f20002007a0c */ /* 0x000fe40003f26270 */
[----:B------:R-:W-:Y:S02]  /*d3c0*/  SHF.R.S32.HI R6, RZ, 0x1f, R12 ;  /* 0x0000001fff067819 */ /* 0x000fe4000001140c */
[----:B------:R-:W-:Y:S02]  /*d3d0*/  SHF.R.S32.HI R7, RZ, 0x1f, R3 ;  /* 0x0000001fff077819 */ /* 0x000fe40000011403 */
[----:B------:R-:W-:Y:S02]  /*d3e0*/  @!P4 LEA.HI.X R9, R12, R4, R6, 0x2, P0 ;  /* 0x000000040c09c211 */ /* 0x000fe400000f1406 */
[----:B------:R-:W-:-:S02]  /*d3f0*/  @!P2 LEA R12, P6, R3, R0, 0x2 ;  /* 0x00000000030ca211 */ /* 0x000fc400078c10ff */
[----:B------:R-:W-:Y:S02]  /*d400*/  ISETP.GE.AND P0, PT, R5, c[0x0][0x3c8], PT ;  /* 0x0000f20005007a0c */ /* 0x000fe40003f06270 */
[----:B------:R-:W-:Y:S01]  /*d410*/  IADD3 R6, R21, 0x38, RZ ;  /* 0x0000003815067810 */ /* 0x000fe20007ffe0ff */
[----:B------:R1:W-:Y:S01]  /*d420*/  @!P5 ST.E.64 [R10.64], R120 ;  /* 0x000000780a00d985 */ /* 0x0003e2000c101b06 */
[----:B------:R-:W-:Y:S02]  /*d430*/  @!P2 LEA.HI.X R13, R3, R4, R7, 0x2, P6 ;  /* 0x00000004030da211 */ /* 0x000fe400030f1407 */
[----:B------:R-:W-:Y:S01]  /*d440*/  ISETP.GE.AND P5, PT, R6, c[0x0][0x3c8], PT ;  /* 0x0000f20006007a0c */ /* 0x000fe20003fa6270 */
[----:B------:R2:W-:Y:S01]  /*d450*/  @!P4 ST.E.64 [R8.64], R116 ;  /* 0x000000740800c985 */ /* 0x0005e2000c101b06 */
[----:B------:R-:W-:Y:S02]  /*d460*/  SHF.R.S32.HI R7, RZ, 0x1f, R2 ;  /* 0x0000001fff077819 */ /* 0x000fe40000011402 */
[----:B------:R-:W-:-:S03]  /*d470*/  IADD3 R3, R21, 0x40, RZ ;  /* 0x0000004015037810 */ /* 0x000fc60007ffe0ff */
[-C--:B------:R-:W-:Y:S02]  /*d480*/  @!P0 LEA R14, P6, R5, R0.reuse, 0x2 ;  /* 0x00000000050e8211 */ /* 0x080fe400078c10ff */
[----:B-1----:R-:W-:-:S04]  /*d490*/  @!P1 LEA R10, P4, R2, R0, 0x2 ;  /* 0x00000000020a9211 */ /* 0x002fc800078810ff */
[----:B------:R-:W-:Y:S02]  /*d4a0*/  @!P1 LEA.HI.X R11, R2, R4, R7, 0x2, P4 ;  /* 0x00000004020b9211 */ /* 0x000fe400020f1407 */
[----:B------:R-:W-:Y:S02]  /*d4b0*/  ISETP.GE.AND P4, PT, R3, c[0x0][0x3c8], PT ;  /* 0x0000f20003007a0c */ /* 0x000fe40003f86270 */
[----:B--2---:R-:W-:-:S04]  /*d4c0*/  SHF.R.S32.HI R8, RZ, 0x1f, R5 ;  /* 0x0000001fff087819 */ /* 0x004fc80000011405 */
[----:B------:R-:W-:Y:S02]  /*d4d0*/  @!P0 LEA.HI.X R15, R5, R4, R8, 0x2, P6 ;  /* 0x00000004050f8211 */ /* 0x000fe400030f1408 */
[----:B------:R-:W-:Y:S02]  /*d4e0*/  SHF.R.S32.HI R5, RZ, 0x1f, R6 ;  /* 0x0000001fff057819 */ /* 0x000fe40000011406 */
[C---:B------:R-:W-:Y:S02]  /*d4f0*/  @!P5 LEA R8, P6, R6.reuse, R0, 0x2 ;  /* 0x000000000608d211 */ /* 0x040fe400078c10ff */
[----:B------:R-:W-:Y:S02]  /*d500*/  IADD3 R2, R21, 0x48, RZ ;  /* 0x0000004815027810 */ /* 0x000fe40007ffe0ff */
[----:B------:R-:W-:Y:S02]  /*d510*/  @!P5 LEA.HI.X R9, R6, R4, R5, 0x2, P6 ;  /* 0x000000040609d211 */ /* 0x000fe400030f1405 */
[----:B------:R-:W-:-:S02]  /*d520*/  SHF.R.S32.HI R5, RZ, 0x1f, R3 ;  /* 0x0000001fff057819 */ /* 0x000fc40000011403 */
[C---:B------:R-:W-:Y:S01]  /*d530*/  @!P4 LEA R18, P6, R3.reuse, R0, 0x2 ;  /* 0x000000000312c211 */ /* 0x040fe200078c10ff */
[----:B------:R-:W-:Y:S01]  /*d540*/  @!P3 ST.E.64 [R16.64], R124 ;  /* 0x0000007c1000b985 */ /* 0x000fe2000c101b06 */
[----:B------:R-:W-:Y:S02]  /*d550*/  ISETP.GE.AND P3, PT, R2, c[0x0][0x3c8], PT ;  /* 0x0000f20002007a0c */ /* 0x000fe40003f66270 */
[----:B------:R-:W-:Y:S02]  /*d560*/  @!P4 LEA.HI.X R19, R3, R4, R5, 0x2, P6 ;  /* 0x000000040313c211 */ /* 0x000fe400030f1405 */
[C---:B------:R-:W-:Y:S02]  /*d570*/  IADD3 R5, R21.reuse, 0x50, RZ ;  /* 0x0000005015057810 */ /* 0x040fe40007ffe0ff */
[----:B------:R-:W-:Y:S01]  /*d580*/  IADD3 R3, R21, 0x58, RZ ;  /* 0x0000005815037810 */ /* 0x000fe20007ffe0ff */
[----:B------:R1:W-:Y:S01]  /*d590*/  @!P2 ST.E.64 [R12.64], R138 ;  /* 0x0000008a0c00a985 */ /* 0x0003e2000c101b06 */
[----:B------:R-:W-:-:S03]  /*d5a0*/  ISETP.GE.AND P2, PT, R5, c[0x0][0x3c8], PT ;  /* 0x0000f20005007a0c */ /* 0x000fc60003f46270 */
[----:B------:R-:W-:Y:S01]  /*d5b0*/  @!P1 ST.E.64 [R10.64], R128 ;  /* 0x000000800a009985 */ /* 0x000fe2000c101b06 */
[----:B------:R-:W-:Y:S02]  /*d5c0*/  ISETP.GE.AND P1, PT, R3, c[0x0][0x3c8], PT ;  /* 0x0000f20003007a0c */ /* 0x000fe40003f26270 */
[----:B------:R-:W-:Y:S01]  /*d5d0*/  SHF.R.S32.HI R7, RZ, 0x1f, R2 ;  /* 0x0000001fff077819 */ /* 0x000fe20000011402 */
[----:B------:R-:W-:Y:S04]  /*d5e0*/  @!P0 ST.E.64 [R14.64], R146 ;  /* 0x000000920e008985 */ /* 0x000fe8000c101b06 */
[----:B------:R2:W-:Y:S04]  /*d5f0*/  @!P5 ST.E.64 [R8.64], R142 ;  /* 0x0000008e0800d985 */ /* 0x0005e8000c101b06 */
[----:B------:R3:W-:Y:S01]  /*d600*/  @!P4 ST.E.64 [R18.64], R150 ;  /* 0x000000961200c985 */ /* 0x0007e2000c101b06 */
[----:B-1----:R-:W-:-:S04]  /*d610*/  @!P3 LEA R12, P6, R2, R0, 0x2 ;  /* 0x00000000020cb211 */ /* 0x002fc800078c10ff */
[----:B------:R-:W-:Y:S02]  /*d620*/  @!P3 LEA.HI.X R13, R2, R4, R7, 0x2, P6 ;  /* 0x00000004020db211 */ /* 0x000fe400030f1407 */
[----:B------:R-:W-:Y:S02]  /*d630*/  SHF.R.S32.HI R7, RZ, 0x1f, R3 ;  /* 0x0000001fff077819 */ /* 0x000fe40000011403 */
[-C--:B------:R-:W-:Y:S02]  /*d640*/  @!P1 LEA R16, P6, R3, R0.reuse, 0x2 ;  /* 0x0000000003109211 */ /* 0x080fe400078c10ff */
[----:B--2---:R-:W-:Y:S02]  /*d650*/  SHF.R.S32.HI R9, RZ, 0x1f, R5 ;  /* 0x0000001fff097819 */ /* 0x004fe40000011405 */
[----:B------:R-:W-:Y:S02]  /*d660*/  @!P2 LEA R8, P5, R5, R0, 0x2 ;  /* 0x000000000508a211 */ /* 0x000fe400078a10ff */
[-C--:B------:R-:W-:Y:S01]  /*d670*/  @!P1 LEA.HI.X R17, R3, R4.reuse, R7, 0x2, P6 ;  /* 0x0000000403119211 */ /* 0x080fe200030f1407 */
[----:B---3--:R-:W2:Y:S01]  /*d680*/  LDL R19, [R1+0xd8] ;  /* 0x0000d80001137983 */ /* 0x008ea20000100800 */
[----:B------:R-:W-:-:S03]  /*d690*/  @!P2 LEA.HI.X R9, R5, R4, R9, 0x2, P5 ;  /* 0x000000040509a211 */ /* 0x000fc600028f1409 */
[----:B------:R1:W-:Y:S04]  /*d6a0*/  @!P3 ST.E.64 [R12.64], R154 ;  /* 0x0000009a0c00b985 */ /* 0x0003e8000c101b06 */
[----:B------:R-:W-:Y:S04]  /*d6b0*/  @!P2 ST.E.64 [R8.64], R152 ;  /* 0x000000980800a985 */ /* 0x000fe8000c101b06 */
[----:B------:R3:W-:Y:S01]  /*d6c0*/  @!P1 ST.E.64 [R16.64], R158 ;  /* 0x0000009e10009985 */ /* 0x0007e2000c101b06 */
[----:B------:R-:W-:-:S03]  /*d6d0*/  IADD3 R6, R21, 0x60, RZ ;  /* 0x0000006015067810 */ /* 0x000fc60007ffe0ff */
[----:B------:R-:W5:Y:S04]  /*d6e0*/  LDL R18, [R1+0x7c] ;  /* 0x00007c0001127983 */ /* 0x000f680000100800 */
[----:B-1----:R-:W5:Y:S01]  /*d6f0*/  LDL R13, [R1+0xd0] ;  /* 0x0000d000010d7983 */ /* 0x002f620000100800 */
[C---:B------:R-:W-:Y:S02]  /*d700*/  IADD3 R2, R21.reuse, 0x68, RZ ;  /* 0x0000006815027810 */ /* 0x040fe40007ffe0ff */
[----:B------:R-:W-:Y:S01]  /*d710*/  IADD3 R5, R21, 0x70, RZ ;  /* 0x0000007015057810 */ /* 0x000fe20007ffe0ff */
[----:B------:R-:W5:Y:S04]  /*d720*/  LDL R12, [R1+0x70] ;  /* 0x00007000010c7983 */ /* 0x000f680000100800 */
[----:B---3--:R-:W3:Y:S01]  /*d730*/  LDL R17, [R1+0xd4] ;  /* 0x0000d40001117983 */ /* 0x008ee20000100800 */
[----:B------:R-:W-:-:S02]  /*d740*/  ISETP.GE.AND P0, PT, R6, c[0x0][0x3c8], PT ;  /* 0x0000f20006007a0c */ /* 0x000fc40003f06270 */
[----:B------:R-:W-:Y:S01]  /*d750*/  ISETP.GE.AND P5, PT, R2, c[0x0][0x3c8], PT ;  /* 0x0000f20002007a0c */ /* 0x000fe20003fa6270 */
[----:B------:R-:W3:Y:S01]  /*d760*/  LDL R16, [R1+0x78] ;  /* 0x0000780001107983 */ /* 0x000ee20000100800 */
[----:B------:R-:W-:-:S09]  /*d770*/  SHF.R.S32.HI R3, RZ, 0x1f, R6 ;  /* 0x0000001fff037819 */ /* 0x000fd20000011406 */
[----:B------:R-:W-:-:S04]  /*d780*/  @!P0 LEA R10, P6, R6, R0, 0x2 ;  /* 0x00000000060a8211 */ /* 0x000fc800078c10ff */
[----:B------:R-:W-:Y:S02]  /*d790*/  @!P0 LEA.HI.X R11, R6, R4, R3, 0x2, P6 ;  /* 0x00000004060b8211 */ /* 0x000fe400030f1403 */
[----:B------:R-:W-:Y:S02]  /*d7a0*/  SHF.R.S32.HI R3, RZ, 0x1f, R2 ;  /* 0x0000001fff037819 */ /* 0x000fe40000011402 */
[C---:B------:R-:W-:Y:S02]  /*d7b0*/  @!P5 LEA R14, P6, R2.reuse, R0, 0x2 ;  /* 0x00000000020ed211 */ /* 0x040fe400078c10ff */
[----:B------:R-:W-:Y:S02]  /*d7c0*/  ISETP.GE.AND P4, PT, R5, c[0x0][0x3c8], PT ;  /* 0x0000f20005007a0c */ /* 0x000fe40003f86270 */
[----:B------:R-:W-:Y:S02]  /*d7d0*/  @!P5 LEA.HI.X R15, R2, R4, R3, 0x2, P6 ;  /* 0x00000004020fd211 */ /* 0x000fe400030f1403 */
[----:B------:R-:W-:-:S04]  /*d7e0*/  IADD3 R3, R21, 0x78, RZ ;  /* 0x0000007815037810 */ /* 0x000fc80007ffe0ff */
[----:B------:R-:W-:Y:S02]  /*d7f0*/  ISETP.GE.AND P3, PT, R3, c[0x0][0x3c8], PT ;  /* 0x0000f20003007a0c */ /* 0x000fe40003f66270 */
[----:B------:R-:W-:Y:S02]  /*d800*/  SHF.R.S32.HI R6, RZ, 0x1f, R5 ;  /* 0x0000001fff067819 */ /* 0x000fe40000011405 */
[----:B------:R-:W-:Y:S02]  /*d810*/  IADD3 R2, R21, 0x80, RZ ;  /* 0x0000008015027810 */ /* 0x000fe40007ffe0ff */
[C---:B------:R-:W-:Y:S01]  /*d820*/  @!P4 LEA R8, P6, R5.reuse, R0, 0x2 ;  /* 0x000000000508c211 */ /* 0x040fe200078c10ff */
[----:B------:R1:W-:Y:S01]  /*d830*/  @!P0 ST.E.64 [R10.64], R156 ;  /* 0x0000009c0a008985 */ /* 0x0003e2000c101b06 */
[----:B------:R-:W-:Y:S02]  /*d840*/  ISETP.GE.AND P2, PT, R2, c[0x0][0x3c8], PT ;  /* 0x0000f20002007a0c */ /* 0x000fe40003f46270 */
[----:B------:R-:W-:-:S02]  /*d850*/  @!P4 LEA.HI.X R9, R5, R4, R6, 0x2, P6 ;  /* 0x000000040509c211 */ /* 0x000fc400030f1406 */
[----:B------:R-:W-:Y:S02]  /*d860*/  IADD3 R5, R21, 0x88, RZ ;  /* 0x0000008815057810 */ /* 0x000fe40007ffe0ff */
[----:B------:R-:W-:Y:S01]  /*d870*/  SHF.R.S32.HI R7, RZ, 0x1f, R3 ;  /* 0x0000001fff077819 */ /* 0x000fe20000011403 */
[----:B------:R1:W-:Y:S01]  /*d880*/  @!P5 ST.E.64 [R14.64], R166 ;  /* 0x000000a60e00d985 */ /* 0x0003e2000c101b06 */
[----:B------:R-:W-:Y:S02]  /*d890*/  @!P3 LEA R6, P0, R3, R0, 0x2 ;  /* 0x000000000306b211 */ /* 0x000fe400078010ff */
[----:B------:R-:W-:Y:S01]  /*d8a0*/  ISETP.GE.AND P1, PT, R5, c[0x0][0x3c8], PT ;  /* 0x0000f20005007a0c */ /* 0x000fe20003f26270 */
[----:B------:R-:W3:Y:S01]  /*d8b0*/  LDL R21, [R1+0x84] ;  /* 0x0000840001157983 */ /* 0x000ee20000100800 */
[----:B------:R-:W-:Y:S02]  /*d8c0*/  @!P3 LEA.HI.X R7, R3, R4, R7, 0x2, P0 ;  /* 0x000000040307b211 */ /* 0x000fe400000f1407 */
[----:B----4-:R-:W-:Y:S01]  /*d8d0*/  ISETP.GE.AND P0, PT, R20, c[0x0][0x3c8], PT ;  /* 0x0000f20014007a0c */ /* 0x010fe20003f06270 */
[----:B------:R-:W-:Y:S01]  /*d8e0*/  @!P4 ST.E.64 [R8.64], R160 ;  /* 0x000000a00800c985 */ /* 0x000fe2000c101b06 */
[----:B------:R-:W-:-:S03]  /*d8f0*/  SHF.R.S32.HI R3, RZ, 0x1f, R5 ;  /* 0x0000001fff037819 */ /* 0x000fc60000011405 */
[----:B------:R4:W-:Y:S01]  /*d900*/  @!P3 ST.E.64 [R6.64], R58 ;  /* 0x0000003a0600b985 */ /* 0x0009e2000c101b06 */
[----:B-1----:R-:W-:Y:S02]  /*d910*/  SHF.R.S32.HI R11, RZ, 0x1f, R2 ;  /* 0x0000001fff0b7819 */ /* 0x002fe40000011402 */
[----:B------:R-:W-:-:S04]  /*d920*/  @!P2 LEA R10, P6, R2, R0, 0x2 ;  /* 0x00000000020aa211 */ /* 0x000fc800078c10ff */
[----:B------:R-:W-:Y:S02]  /*d930*/  @!P2 LEA.HI.X R11, R2, R4, R11, 0x2, P6 ;  /* 0x00000004020ba211 */ /* 0x000fe400030f140b */
[-C--:B------:R-:W-:Y:S01]  /*d940*/  @!P0 LEA R2, P6, R20, R0.reuse, 0x2 ;  /* 0x0000000014028211 */ /* 0x080fe200078c10ff */
[----:B------:R-:W3:Y:S04]  /*d950*/  LDL R14, [R1+0x74] ;  /* 0x00007400010e7983 */ /* 0x000ee80000100800 */
[----:B------:R-:W3:Y:S01]  /*d960*/  LDL R15, [R1+0xb0] ;  /* 0x0000b000010f7983 */ /* 0x000ee20000100800 */
[----:B----4-:R-:W-:-:S04]  /*d970*/  @!P1 LEA R6, P3, R5, R0, 0x2 ;  /* 0x0000000005069211 */ /* 0x010fc800078610ff */
[-C--:B------:R-:W-:Y:S02]  /*d980*/  @!P1 LEA.HI.X R7, R5, R4.reuse, R3, 0x2, P3 ;  /* 0x0000000405079211 */ /* 0x080fe400018f1403 */
[----:B------:R-:W-:Y:S02]  /*d990*/  @!P0 LEA.HI.X R3, R20, R4, R22, 0x2, P6 ;  /* 0x0000000414038211 */ /* 0x000fe400030f1416 */
[----:B------:R-:W-:Y:S01]  /*d9a0*/  ISETP.GE.AND P5, PT, R31, c[0x0][0x3c8], PT ;  /* 0x0000f2001f007a0c */ /* 0x000fe20003fa6270 */
[----:B------:R-:W4:Y:S01]  /*d9b0*/  LDL R20, [R1+0x80] ;  /* 0x0000800001147983 */ /* 0x000f220000100800 */
[C---:B------:R-:W-:Y:S02]  /*d9c0*/  ISETP.GE.AND P4, PT, R30.reuse, c[0x0][0x3c8], PT ;  /* 0x0000f2001e007a0c */ /* 0x040fe40003f86270 */
[----:B------:R-:W-:Y:S01]  /*d9d0*/  ISETP.GE.AND P3, PT, R29, c[0x0][0x3c8], PT ;  /* 0x0000f2001d007a0c */ /* 0x000fe20003f66270 */
[----:B------:R-:W4:Y:S04]  /*d9e0*/  LDL R22, [R1+0xc0] ;  /* 0x0000c00001167983 */ /* 0x000f280000100800 */
[----:B------:R1:W-:Y:S04]  /*d9f0*/  @!P2 ST.E.64 [R10.64], R162 ;  /* 0x000000a20a00a985 */ /* 0x0003e8000c101b06 */
[-C--:B------:R-:W-:Y:S01]  /*da00*/  @!P5 LEA R8, P6, R31, R0.reuse, 0x2 ;  /* 0x000000001f08d211 */ /* 0x080fe200078c10ff */
[----:B------:R1:W-:Y:S04]  /*da10*/  @!P1 ST.E.64 [R6.64], R74 ;  /* 0x0000004a06009985 */ /* 0x0003e8000c101b06 */
[----:B------:R2:W-:Y:S04]  /*da20*/  @!P0 ST.E.64 [R2.64], R50 ;  /* 0x0000003202008985 */ /* 0x0005e8000c101b06 */
[----:B------:R-:W4:Y:S04]  /*da30*/  LDL R5, [R1+0x6c] ;  /* 0x00006c0001057983 */ /* 0x000f280000100800 */
[----:B-1----:R-:W4:Y:S01]  /*da40*/  LDL R10, [R1+0xbc] ;  /* 0x0000bc00010a7983 */ /* 0x002f220000100800 */
[----:B------:R-:W-:-:S02]  /*da50*/  @!P4 LEA R6, P0, R30, R0, 0x2 ;  /* 0x000000001e06c211 */ /* 0x000fc400078010ff */
[----:B--2---:R-:W-:Y:S02]  /*da60*/  @!P5 LEA.HI.X R9, R31, R4, R19, 0x2, P6 ;  /* 0x000000041f09d211 */ /* 0x004fe400030f1413 */
[C---:B------:R-:W-:Y:S01]  /*da70*/  @!P3 LEA R2, P6, R29.reuse, R0, 0x2 ;  /* 0x000000001d02b211 */ /* 0x040fe200078c10ff */
[----:B------:R-:W2:Y:S03]  /*da80*/  LDL R19, [R1+0xb8] ;  /* 0x0000b80001137983 */ /* 0x000ea60000100800 */
[-C--:B-----5:R-:W-:Y:S02]  /*da90*/  @!P3 LEA.HI.X R3, R29, R4.reuse, R13, 0x2, P6 ;  /* 0x000000041d03b211 */ /* 0x0a0fe400030f140d */
[----:B------:R-:W5:Y:S01]  /*daa0*/  LDL R13, [R1+0xac] ;  /* 0x0000ac00010d7983 */ /* 0x000f620000100800 */
[----:B---3--:R-:W-:-:S03]  /*dab0*/  @!P4 LEA.HI.X R7, R30, R4, R17, 0x2, P0 ;  /* 0x000000041e07c211 */ /* 0x008fc600000f1411 */
[----:B------:R-:W3:Y:S01]  /*dac0*/  LDL R17, [R1+0xb4] ;  /* 0x0000b40001117983 */ /* 0x000ee20000100800 */
[----:B------:R-:W-:Y:S02]  /*dad0*/  ISETP.GE.AND P2, PT, R27, c[0x0][0x3c8], PT ;  /* 0x0000f2001b007a0c */ /* 0x000fe40003f46270 */
[----:B------:R-:W-:Y:S02]  /*dae0*/  ISETP.GE.AND P1, PT, R25, c[0x0][0x3c8], PT ;  /* 0x0000f20019007a0c */ /* 0x000fe40003f26270 */
[----:B------:R-:W-:Y:S01]  /*daf0*/  ISETP.GE.AND P0, PT, R23, c[0x0][0x3c8], PT ;  /* 0x0000f20017007a0c */ /* 0x000fe20003f06270 */
[----:B------:R1:W-:Y:S04]  /*db00*/  @!P5 ST.E.64 [R8.64], R164 ;  /* 0x000000a40800d985 */ /* 0x0003e8000c101b06 */
[----:B------:R1:W-:Y:S04]  /*db10*/  @!P4 ST.E.64 [R6.64], R78 ;  /* 0x0000004e0600c985 */ /* 0x0003e8000c101b06 */
[----:B------:R1:W-:Y:S02]  /*db20*/  @!P3 ST.E.64 [R2.64], R54 ;  /* 0x000000360200b985 */ /* 0x0003e4000c101b06 */
[----:B-1----:R-:W-:-:S02]  /*db30*/  @!P2 LEA R8, P5, R27, R0, 0x2 ;  /* 0x000000001b08a211 */ /* 0x002fc400078a10ff */
[----:B------:R-:W-:Y:S02]  /*db40*/  @!P1 LEA R6, P6, R25, R0, 0x2 ;  /* 0x0000000019069211 */ /* 0x000fe400078c10ff */
[----:B------:R-:W-:Y:S02]  /*db50*/  @!P2 LEA.HI.X R9, R27, R4, R28, 0x2, P5 ;  /* 0x000000041b09a211 */ /* 0x000fe400028f141c */
[----:B------:R-:W-:Y:S02]  /*db60*/  @!P0 LEA R2, P3, R23, R0, 0x2 ;  /* 0x0000000017028211 */ /* 0x000fe400078610ff */
[----:B------:R-:W-:Y:S02]  /*db70*/  ISETP.GE.AND P4, PT, R21, c[0x0][0x3c8], PT ;  /* 0x0000f20015007a0c */ /* 0x000fe40003f86270 */
[-C--:B------:R-:W-:Y:S02]  /*db80*/  @!P1 LEA.HI.X R7, R25, R4.reuse, R26, 0x2, P6 ;  /* 0x0000000419079211 */ /* 0x080fe400030f141a */
[----:B------:R-:W-:Y:S01]  /*db90*/  @!P0 LEA.HI.X R3, R23, R4, R24, 0x2, P3 ;  /* 0x0000000417038211 */ /* 0x000fe200018f1418 */
[----:B------:R-:W-:Y:S01]  /*dba0*/  @!P2 ST.E.64 [R8.64], R90 ;  /* 0x0000005a0800a985 */ /* 0x000fe2000c101b06 */
[----:B------:R-:W-:-:S03]  /*dbb0*/  ISETP.GE.AND P3, PT, R18, c[0x0][0x3c8], PT ;  /* 0x0000f20012007a0c */ /* 0x000fc60003f66270 */
[----:B------:R1:W-:Y:S04]  /*dbc0*/  @!P1 ST.E.64 [R6.64], R82 ;  /* 0x0000005206009985 */ /* 0x0003e8000c101b06 */
[----:B------:R4:W-:Y:S01]  /*dbd0*/  @!P0 ST.E.64 [R2.64], R42 ;  /* 0x0000002a02008985 */ /* 0x0009e2000c101b06 */
[----:B------:R-:W-:Y:S02]  /*dbe0*/  ISETP.GE.AND P2, PT, R16, c[0x0][0x3c8], PT ;  /* 0x0000f20010007a0c */ /* 0x000fe40003f46270 */
[----:B------:R-:W-:Y:S02]  /*dbf0*/  ISETP.GE.AND P1, PT, R14, c[0x0][0x3c8], PT ;  /* 0x0000f2000e007a0c */ /* 0x000fe40003f26270 */
[----:B-1----:R-:W-:Y:S02]  /*dc00*/  @!P4 LEA R6, P0, R21, R0, 0x2 ;  /* 0x000000001506c211 */ /* 0x002fe400078010ff */
[----:B----4-:R-:W-:-:S02]  /*dc10*/  ISETP.GE.AND P5, PT, R20, c[0x0][0x3c8], PT ;  /* 0x0000f20014007a0c */ /* 0x010fc40003fa6270 */
[----:B------:R-:W-:Y:S02]  /*dc20*/  @!P4 LEA.HI.X R7, R21, R4, R22, 0x2, P0 ;  /* 0x000000041507c211 */ /* 0x000fe400000f1416 */
[----:B------:R-:W-:-:S09]  /*dc30*/  ISETP.GE.AND P0, PT, R12, c[0x0][0x3c8], PT ;  /* 0x0000f2000c007a0c */ /* 0x000fd20003f06270 */
[C---:B------:R-:W-:Y:S01]  /*dc40*/  @!P5 LEA R2, P6, R20.reuse, R0, 0x2 ;  /* 0x000000001402d211 */ /* 0x040fe200078c10ff */
[----:B------:R1:W-:Y:S03]  /*dc50*/  @!P4 ST.E.64 [R6.64], R62 ;  /* 0x0000003e0600c985 */ /* 0x0003e6000c101b06 */
[----:B------:R-:W-:Y:S02]  /*dc60*/  @!P5 LEA.HI.X R3, R20, R4, R10, 0x2, P6 ;  /* 0x000000041403d211 */ /* 0x000fe400030f140a */
[-C--:B------:R-:W-:Y:S02]  /*dc70*/  @!P3 LEA R10, P4, R18, R0.reuse, 0x2 ;  /* 0x00000000120ab211 */ /* 0x080fe400078810ff */
[-C--:B------:R-:W-:Y:S01]  /*dc80*/  @!P2 LEA R8, P6, R16, R0.reuse, 0x2 ;  /* 0x000000001008a211 */ /* 0x080fe200078c10ff */
[----:B------:R4:W-:Y:S01]  /*dc90*/  @!P5 ST.E.64 [R2.64], R66 ;  /* 0x000000420200d985 */ /* 0x0009e2000c101b06 */
[----:B-1----:R-:W-:-:S04]  /*dca0*/  @!P1 LEA R6, P5, R14, R0, 0x2 ;  /* 0x000000000e069211 */ /* 0x002fc800078a10ff */
[-C--:B------:R-:W-:Y:S02]  /*dcb0*/  @!P1 LEA.HI.X R7, R14, R4.reuse, R15, 0x2, P5 ;  /* 0x000000040e079211 */ /* 0x080fe400028f140f */
[----:B--2---:R-:W-:Y:S02]  /*dcc0*/  @!P3 LEA.HI.X R11, R18, R4, R19, 0x2, P4 ;  /* 0x00000004120bb211 */ /* 0x004fe400020f1413 */
[----:B----4-:R-:W-:-:S03]  /*dcd0*/  @!P0 LEA R2, P4, R12, R0, 0x2 ;  /* 0x000000000c028211 */ /* 0x010fc600078810ff */
[----:B------:R1:W-:Y:S01]  /*dce0*/  @!P3 ST.E.64 [R10.64], R94 ;  /* 0x0000005e0a00b985 */ /* 0x0003e2000c101b06 */
[-C--:B-----5:R-:W-:Y:S02]  /*dcf0*/  @!P0 LEA.HI.X R3, R12, R4.reuse, R13, 0x2, P4 ;  /* 0x000000040c038211 */ /* 0x0a0fe400020f140d */
[----:B---3--:R-:W-:-:S05]  /*dd00*/  @!P2 LEA.HI.X R9, R16, R4, R17, 0x2, P6 ;  /* 0x000000041009a211 */ /* 0x008fca00030f1411 */
[----:B------:R1:W-:Y:S04]  /*dd10*/  @!P2 ST.E.64 [R8.64], R86 ;  /* 0x000000560800a985 */ /* 0x0003e8000c101b06 */
[----:B------:R1:W-:Y:S04]  /*dd20*/  @!P1 ST.E.64 [R6.64], R70 ;  /* 0x0000004606009985 */ /* 0x0003e8000c101b06 */
[----:B------:R1:W-:Y:S01]  /*dd30*/  @!P0 ST.E.64 [R2.64], R46 ;  /* 0x0000002e02008985 */ /* 0x0003e2000c101b06 */
[----:B------:R-:W-:-:S13]  /*dd40*/  ISETP.GE.AND P0, PT, R5, c[0x0][0x3c8], PT ;  /* 0x0000f20005007a0c */ /* 0x000fda0003f06270 */
[----:B------:R-:W-:Y:S05]  /*dd50*/  @P0 BRA `(.L_x_1276) ;  /* 0x00000f8000000947 */ /* 0x000fea0003800000 */
[----:B------:R-:W2:Y:S01]  /*dd60*/  LDL R12, [R1+0xa8] ;  /* 0x0000a800010c7983 */ /* 0x000ea20000100800 */
[----:B-1----:R-:W-:-:S04]  /*dd70*/  LEA R2, P0, R5, R0, 0x2 ;  /* 0x0000000005027211 */ /* 0x002fc800078010ff */
[----:B--2---:R-:W-:-:S05]  /*dd80*/  LEA.HI.X R3, R5, R4, R12, 0x2, P0 ;  /* 0x0000000405037211 */ /* 0x004fca00000f140c */
[----:B------:R1:W-:Y:S01]  /*dd90*/  ST.E.64 [R2.64], R38 ;  /* 0x0000002602007985 */ /* 0x0003e2000c101b06 */
[----:B------:R-:W-:Y:S05]  /*dda0*/  BRA `(.L_x_1276) ;  /* 0x00000f3000007947 */ /* 0x000fea0003800000 */
.L_x_1261:
        /* <DEDUP_REMOVED lines=22> */
.L_x_1282:
        /* <DEDUP_REMOVED lines=57> */
.L_x_1284:
[----:B------:R-:W-:Y:S05]  /*e2a0*/  BSYNC B0 ;  /* 0x0000000000007941 */ /* 0x000fea0003800000 */
.L_x_1283:
[----:B------:R-:W-:-:S13]  /*e2b0*/  ISETP.GT.AND P0, PT, R16, 0x1, PT ;  /* 0x000000011000780c */ /* 0x000fda0003f04270 */
[----:B------:R-:W-:Y:S05]  /*e2c0*/  @P0 BRA `(.L_x_1276) ;  /* 0x00000a1000000947 */ /* 0x000fea0003800000 */
[----:B------:R-:W2:Y:S04]  /*e2d0*/  LDL.LU R4, [R1+0x1c] ;  /* 0x00001c0001047983 */ /* 0x000ea80000300800 */
[----:B-1----:R-:W3:Y:S04]  /*e2e0*/  LDL.LU R2, [R1+0x24] ;  /* 0x0000240001027983 */ /* 0x002ee80000300800 */
[----:B------:R-:W4:Y:S04]  /*e2f0*/  LDL R6, [R1+0xa4] ;  /* 0x0000a40001067983 */ /* 0x000f280000100800 */
[----:B------:R-:W1:Y:S02]  /*e300*/  S2R R12, SR_TID.X ;  /* 0x00000000000c7919 */ /* 0x000e640000002100 */
[----:B-1----:R-:W-:-:S04]  /*e310*/  SHF.R.S32.HI R11, RZ, 0x1f, R12 ;  /* 0x0000001fff0b7819 */ /* 0x002fc8000001140c */
[----:B------:R-:W-:-:S04]  /*e320*/  LEA.HI R11, R11, R12, RZ, 0x3 ;  /* 0x0000000c0b0b7211 */ /* 0x000fc800078f18ff */
[----:B------:R-:W-:Y:S02]  /*e330*/  SHF.R.S32.HI R11, RZ, 0x3, R11 ;  /* 0x00000003ff0b7819 */ /* 0x000fe4000001140b */
[----:B--2---:R-:W-:Y:S02]  /*e340*/  MOV R8, R4 ;  /* 0x0000000400087202 */ /* 0x004fe40000000f00 */
[----:B------:R-:W-:Y:S02]  /*e350*/  MOV R4, c[0x0][0x4e8] ;  /* 0x00013a0000047a02 */ /* 0x000fe40000000f00 */
[----:B---3--:R-:W-:Y:S01]  /*e360*/  MOV R10, R2 ;  /* 0x00000002000a7202 */ /* 0x008fe20000000f00 */
[----:B------:R-:W-:Y:S01]  /*e370*/  IMAD R2, R13, c[0x0][0x3a0], RZ ;  /* 0x0000e8000d027a24 */ /* 0x000fe200078e02ff */
[----:B------:R-:W-:Y:S01]  /*e380*/  ISETP.NE.AND P0, PT, R4, 0x1, PT ;  /* 0x000000010400780c */ /* 0x000fe20003f05270 */
[----:B------:R-:W-:Y:S01]  /*e390*/  IMAD.WIDE.U32 R4, R0, c[0x0][0x3a0], RZ ;  /* 0x0000e80000047a25 */ /* 0x000fe200078e00ff */
[----:B------:R-:W-:-:S03]  /*e3a0*/  LEA R14, R10, R11, 0x7 ;  /* 0x0000000b0a0e7211 */ /* 0x000fc600078e38ff */
[----:B------:R-:W-:Y:S01]  /*e3b0*/  IMAD R0, R0, c[0x0][0x3a4], R2 ;  /* 0x0000e90000007a24 */ /* 0x000fe200078e0202 */
[----:B----4-:R-:W-:Y:S01]  /*e3c0*/  LEA R2, R10, R6, 0x7 ;  /* 0x000000060a027211 */ /* 0x010fe200078e38ff */
[----:B------:R-:W-:-:S03]  /*e3d0*/  IMAD R6, R20, c[0x0][0x3f0], RZ ;  /* 0x0000fc0014067a24 */ /* 0x000fc600078e02ff */
[----:B------:R-:W-:Y:S01]  /*e3e0*/  IADD3 R5, R5, R0, RZ ;  /* 0x0000000005057210 */ /* 0x000fe20007ffe0ff */
[----:B------:R-:W-:Y:S02]  /*e3f0*/  IMAD.MOV.U32 R0, RZ, RZ, R2 ;  /* 0x000000ffff007224 */ /* 0x000fe400078e0002 */
[----:B------:R-:W-:-:S04]  /*e400*/  @P0 IMAD.HI.U32 R7, R2, c[0x0][0x4ec], RZ ;  /* 0x00013b0002070a27 */ /* 0x000fc800078e00ff */
[----:B------:R-:W-:Y:S01]  /*e410*/  IMAD.WIDE.U32 R4, R8, c[0x0][0x3e8], R4 ;  /* 0x0000fa0008047a25 */ /* 0x000fe200078e0004 */
[----:B------:R-:W-:-:S03]  /*e420*/  @P0 SHF.R.U32.HI R0, RZ, c[0x0][0x4f0], R7 ;  /* 0x00013c00ff000a19 */ /* 0x000fc60000011607 */
[----:B------:R-:W-:Y:S01]  /*e430*/  IMAD R5, R8, c[0x0][0x3ec], R5 ;  /* 0x0000fb0008057a24 */ /* 0x000fe200078e0205 */
[----:B------:R-:W-:Y:S01]  /*e440*/  SHF.R.S32.HI R8, RZ, 0x1f, R0 ;  /* 0x0000001fff087819 */ /* 0x000fe20000011400 */
[C---:B------:R-:W-:Y:S02]  /*e450*/  IMAD R9, R3.reuse, c[0x0][0x3f4], R6 ;  /* 0x0000fd0003097a24 */ /* 0x040fe400078e0206 */
[----:B------:R-:W-:Y:S01]  /*e460*/  IMAD.WIDE.U32 R6, R3, c[0x0][0x3f0], R4 ;  /* 0x0000fc0003067a25 */ /* 0x000fe200078e0004 */
[----:B------:R-:W-:-:S03]  /*e470*/  IADD3 R4, -R0, RZ, RZ ;  /* 0x000000ff00047210 */ /* 0x000fc60007ffe1ff */
[----:B------:R-:W-:Y:S01]  /*e480*/  IMAD R5, R8, c[0x0][0x3e0], RZ ;  /* 0x0000f80008057a24 */ /* 0x000fe200078e02ff */
[----:B------:R-:W-:Y:S01]  /*e490*/  IADD3 R3, R7, R9, RZ ;  /* 0x0000000907037210 */ /* 0x000fe20007ffe0ff */
[----:B------:R-:W-:Y:S02]  /*e4a0*/  IMAD R4, R4, c[0x0][0x4e8], R2 ;  /* 0x00013a0004047a24 */ /* 0x000fe400078e0202 */
[----:B------:R-:W-:Y:S02]  /*e4b0*/  IMAD.MOV.U32 R2, RZ, RZ, R6 ;  /* 0x000000ffff027224 */ /* 0x000fe400078e0006 */
        /* <DEDUP_REMOVED lines=12> */
.L_x_1336:
[----:B------:R-:W-:Y:S05]  /*e580*/  BRA.DIV ~URZ, `(.L_x_1286) ;  /* 0x000021327f007947 */ /* 0x000fea000b800000 */
[----:B------:R3:W4:Y:S02]  /*e590*/  SHFL.IDX PT, R0, R15, RZ, 0x181f ;  /* 0x00181fff0f007589 */ /* 0x00072400000e0000 */
.L_x_1337:
        /* <DEDUP_REMOVED lines=15> */
[CC--:B------:R-:W-:Y:S02]  /*e690*/  @!P3 LEA R10, P4, R2.reuse, R0.reuse, 0x1 ;  /* 0x00000000020ab211 */ /* 0x0c0fe400078808ff */
[----:B------:R-:W-:Y:S02]  /*e6a0*/  @!P2 LEA R8, P6, R19, R0, 0x1 ;  /* 0x000000001308a211 */ /* 0x000fe400078c08ff */
[----:B------:R-:W-:Y:S02]  /*e6b0*/  @!P3 LEA.HI.X R11, R2, R4, R3, 0x1, P4 ;  /* 0x00000004020bb211 */ /* 0x000fe400020f0c03 */
[----:B------:R-:W-:Y:S02]  /*e6c0*/  @!P0 LEA R2, P4, R5, R0, 0x1 ;  /* 0x0000000005028211 */ /* 0x000fe400078808ff */
[-C--:B--2---:R-:W-:Y:S02]  /*e6d0*/  @!P2 LEA.HI.X R9, R19, R4.reuse, R20, 0x1, P6 ;  /* 0x000000041309a211 */ /* 0x084fe400030f0c14 */
[----:B------:R-:W-:-:S02]  /*e6e0*/  @!P1 LEA.HI.X R7, R252, R4, R18, 0x1, P5 ;  /* 0x00000004fc079211 */ /* 0x000fc400028f0c12 */
[----:B------:R-:W-:Y:S01]  /*e6f0*/  @!P0 LEA.HI.X R3, R5, R4, R16, 0x1, P4 ;  /* 0x0000000405038211 */ /* 0x000fe200020f0c10 */
[----:B------:R2:W-:Y:S04]  /*e700*/  @!P3 ST.E.128 [R10.64], RZ ;  /* 0x000000ff0a00b985 */ /* 0x0005e8000c101d06 */
[----:B------:R2:W-:Y:S04]  /*e710*/  @!P2 ST.E.128 [R8.64], RZ ;  /* 0x000000ff0800a985 */ /* 0x0005e8000c101d06 */
[----:B------:R2:W-:Y:S04]  /*e720*/  @!P1 ST.E.128 [R6.64], RZ ;  /* 0x000000ff06009985 */ /* 0x0005e8000c101d06 */
[----:B------:R2:W-:Y:S02]  /*e730*/  @!P0 ST.E.128 [R2.64], RZ ;  /* 0x000000ff02008985 */ /* 0x0005e4000c101d06 */
.L_x_1288:
[----:B------:R-:W-:Y:S05]  /*e740*/  BSYNC B0 ;  /* 0x0000000000007941 */ /* 0x000fea0003800000 */
.L_x_1287:
[----:B------:R-:W-:Y:S05]  /*e750*/  BRA.DIV ~URZ, `(.L_x_1289) ;  /* 0x00001fc27f007947 */ /* 0x000fea000b800000 */
[----:B--2---:R2:W1:Y:S04]  /*e760*/  SHFL.IDX PT, R4, R12, 0x1, 0x181f ;  /* 0x00381f000c047f89 */ /* 0x00446800000e0000 */
[----:B----4-:R2:W4:Y:S02]  /*e770*/  SHFL.IDX PT, R0, R15, 0x1, 0x181f ;  /* 0x00381f000f007f89 */ /* 0x01052400000e0000 */
.L_x_1338:
        /* <DEDUP_REMOVED lines=22> */
[----:B------:R1:W-:Y:S04]  /*e8e0*/  @!P3 ST.E.128 [R10.64], RZ ;  /* 0x000000ff0a00b985 */ /* 0x0003e8000c101d06 */
[----:B------:R1:W-:Y:S04]  /*e8f0*/  @!P2 ST.E.128 [R8.64], RZ ;  /* 0x000000ff0800a985 */ /* 0x0003e8000c101d06 */
[----:B------:R1:W-:Y:S04]  /*e900*/  @!P1 ST.E.128 [R6.64], RZ ;  /* 0x000000ff06009985 */ /* 0x0003e8000c101d06 */
[----:B------:R1:W-:Y:S02]  /*e910*/  @!P0 ST.E.128 [R2.64], RZ ;  /* 0x000000ff02008985 */ /* 0x0003e4000c101d06 */
.L_x_1291:
[----:B------:R-:W-:Y:S05]  /*e920*/  BSYNC B0 ;  /* 0x0000000000007941 */ /* 0x000fea0003800000 */
.L_x_1290:
[----:B------:R-:W-:Y:S05]  /*e930*/  BRA.DIV ~URZ, `(.L_x_1292) ;  /* 0x00001ea27f007947 */ /* 0x000fea000b800000 */
[----:B-1----:R1:W2:Y:S02]  /*e940*/  SHFL.IDX PT, R4, R12, 0x2, 0x181f ;  /* 0x00581f000c047f89 */ /* 0x0022a400000e0000 */
.L_x_1339:
[----:B------:R-:W-:Y:S05]  /*e950*/  BRA.DIV ~URZ, `(.L_x_1293) ;  /* 0x00001ef27f007947 */ /* 0x000fea000b800000 */
[----:B----4-:R4:W1:Y:S02]  /*e960*/  SHFL.IDX PT, R0, R15, 0x2, 0x181f ;  /* 0x00581f000f007f89 */ /* 0x01086400000e0000 */
.L_x_1340:
        /* <DEDUP_REMOVED lines=26> */
.L_x_1295:
[----:B------:R-:W-:Y:S05]  /*eb10*/  BSYNC B0 ;  /* 0x0000000000007941 */ /* 0x000fea0003800000 */
.L_x_1294:
[----:B------:R-:W-:Y:S05]  /*eb20*/  BRA.DIV ~URZ, `(.L_x_1296) ;  /* 0x00001d827f007947 */ /* 0x000fea000b800000 */
[----:B--2---:R2:W3:Y:S04]  /*eb30*/  SHFL.IDX PT, R4, R12, 0x3, 0x181f ;  /* 0x00781f000c047f89 */ /* 0x0044e800000e0000 */
[----:B-1----:R2:W1:Y:S02]  /*eb40*/  SHFL.IDX PT, R0, R15, 0x3, 0x181f ;  /* 0x00781f000f007f89 */ /* 0x00246400000e0000 */
.L_x_1341:
[----:B------:R-:W-:-:S04]  /*eb50*/  IADD3 R14, R14, 0x60, RZ ;  /* 0x000000600e0e7810 */ /* 0x000fc80007ffe0ff */
        /* <DEDUP_REMOVED lines=8> */
[----:B------:R-:W-:-:S13]  /*ebe0*/  ISETP.GE.AND P1, PT, R252, c[0x0][0x3c8], PT ;  /* 0x0000f200fc007a0c */ /* 0x000fda0003f26270 */
[----:B-1----:R-:W-:Y:S02]  /*ebf0*/  @!P1 LEA R6, P5, R252, R0, 0x1 ;  /* 0x00000000fc069211 */ /* 0x002fe400078a08ff */
        /* <DEDUP_REMOVED lines=8> */
[----:B------:R-:W-:-:S02]  /*ec80*/  @!P1 LEA.HI.X R7, R252, R4, R15, 0x1, P5 ;  /* 0x00000004fc079211 */ /* 0x000fc400028f0c0f */
[----:B------:R-:W-:Y:S01]  /*ec90*/  @!P0 LEA.HI.X R3, R5, R4, R12, 0x1, P4 ;  /* 0x0000000405038211 */ /* 0x000fe200020f0c0c */
[----:B------:R1:W-:Y:S04]  /*eca0*/  @!P3 ST.E.128 [R10.64], RZ ;  /* 0x000000ff0a00b985 */ /* 0x0003e8000c101d06 */
[----:B------:R1:W-:Y:S04]  /*ecb0*/  @!P2 ST.E.128 [R8.64], RZ ;  /* 0x000000ff0800a985 */ /* 0x0003e8000c101d06 */
[----:B------:R1:W-:Y:S04]  /*ecc0*/  @!P1 ST.E.128 [R6.64], RZ ;  /* 0x000000ff06009985 */ /* 0x0003e8000c101d06 */
[----:B------:R1:W-:Y:S02]  /*ecd0*/  @!P0 ST.E.128 [R2.64], RZ ;  /* 0x000000ff02008985 */ /* 0x0003e4000c101d06 */
.L_x_1276:
[----:B------:R-:W-:Y:S05]  /*ece0*/  BSYNC B1 ;  /* 0x0000000000017941 */ /* 0x000fea0003800000 */
.L_x_1260:
[----:B-1--4-:R-:W4:Y:S02]  /*ecf0*/  LDL R0, [R1+0xe0] ;  /* 0x0000e00001007983 */ /* 0x012f240000100800 */
[----:B----4-:R-:W-:-:S13]  /*ed00*/  ISETP.NE.AND P0, PT, R0, RZ, PT ;  /* 0x000000ff0000720c */ /* 0x010fda0003f05270 */
[----:B------:R-:W-:Y:S01]  /*ed10*/  @P0 WARPSYNC 0xffffffff ;  /* 0xffffffff00000948 */ /* 0x000fe20003800000 */
[----:B------:R-:W-:Y:S06]  /*ed20*/  @P0 BAR.SYNC.DEFER_BLOCKING 0x5, 0x100 ;  /* 0x0144000000000b1d */ /* 0x000fec0000010000 */
[----:B---3--:R-:W1:Y:S04]  /*ed30*/  @P0 LDS.128 R4, [0x20100] ;  /* 0x02010000ff040984 */ /* 0x008e680000000c00 */
        /* <DEDUP_REMOVED lines=10> */
.L_x_1342:
[----:B------:R-:W-:Y:S05]  /*ede0*/  BRA.DIV ~URZ, `(.L_x_1299) ;  /* 0x00001bf27f007947 */ /* 0x000fea000b800000 */
[----:B------:R3:W4:Y:S02]  /*edf0*/  SHFL.IDX PT, R8, R98, 0x1, 0x1f ;  /* 0x00201f0062087f89 */ /* 0x00072400000e0000 */
.L_x_1343:
        /* <DEDUP_REMOVED lines=19> */
.L_x_1344:
        /* <DEDUP_REMOVED lines=16> */
.L_x_1345:
[----:B---3--:R-:W-:Y:S01]  /*f030*/  IMAD R0, R0, c[0x0][0x538], RZ ;  /* 0x00014e0000007a24 */ /* 0x008fe200078e02ff */
[----:B------:R-:W-:Y:S04]  /*f040*/  BSSY B1, `(.L_x_1302) ;  /* 0x0000084000017945 */ /* 0x000fe80003800000 */
[----:B----4-:R-:W-:-:S04]  /*f050*/  IADD3 R8, R0, R8, RZ ;  /* 0x0000000800087210 */ /* 0x010fc80007ffe0ff */
[----:B--2---:R-:W-:-:S13]  /*f060*/  ISETP.GT.AND P6, PT, R8, R9, PT ;  /* 0x000000090800720c */ /* 0x004fda0003fc4270 */
[----:B------:R-:W-:Y:S05]  /*f070*/  @P6 BRA `(.L_x_1303) ;  /* 0x0000025000006947 */ /* 0x000fea0003800000 */
.L_x_1307:
        /* <DEDUP_REMOVED lines=17> */
.L_x_1346:
        /* <DEDUP_REMOVED lines=16> */
.L_x_1347:
[----:B--2---:R-:W-:-:S05]  /*f290*/  IMAD R0, R0, c[0x0][0x538], RZ ;  /* 0x00014e0000007a24 */ /* 0x004fca00078e02ff */
[----:B------:R-:W-:-:S04]  /*f2a0*/  IADD3 R8, R0, R8, RZ ;  /* 0x0000000800087210 */ /* 0x000fc80007ffe0ff */
[----:B------:R-:W-:-:S13]  /*f2b0*/  ISETP.GT.AND P6, PT, R8, R9, PT ;  /* 0x000000090800720c */ /* 0x000fda0003fc4270 */
[----:B-1----:R-:W-:Y:S05]  /*f2c0*/  @!P6 BRA `(.L_x_1307) ;  /* 0xfffffdb00000e947 */ /* 0x002fea000383ffff */
.L_x_1303:
[----:B------:R-:W-:-:S05]  /*f2d0*/  IADD3 R12, -R0, R8, RZ ;  /* 0x00000008000c7210 */ /* 0x000fca0007ffe1ff */
[----:B------:R-:W-:-:S05]  /*f2e0*/  IMAD R0, R4, c[0x0][0x538], R12 ;  /* 0x00014e0004007a24 */ /* 0x000fca00078e020c */
[----:B------:R-:W-:Y:S01]  /*f2f0*/  ISETP.GT.AND P0, PT, R0, R9, PT ;  /* 0x000000090000720c */ /* 0x000fe20003f04270 */
[----:B------:R-:W-:-:S12]  /*f300*/  BRA.DIV ~URZ, `(.L_x_1308) ;  /* 0x00001b127f007947 */ /* 0x000fd8000b800000 */
[----:B------:R-:W-:-:S04]  /*f310*/  VOTE.ANY R11, PT, !P0 ;  /* 0x00000000000b7806 */ /* 0x000fc800040e0100 */
.L_x_1348:
[----:B------:R2:W3:Y:S01]  /*f320*/  POPC R10, R11 ;  /* 0x0000000b000a7309 */ /* 0x0004e20000000000 */
[----:B------:R-:W-:Y:S05]  /*f330*/  BRA.DIV ~URZ, `(.L_x_1309) ;  /* 0x00001b327f007947 */ /* 0x000fea000b800000 */
[----:B---3--:R3:W4:Y:S04]  /*f340*/  SHFL.IDX PT, R8, R6, R10, 0x1f ;  /* 0x00001f0a06087589 */ /* 0x00872800000e0000 */
[----:B------:R3:W1:Y:S02]  /*f350*/  SHFL.IDX PT, R7, R7, R10, 0x1f ;  /* 0x00001f0a07077589 */ /* 0x00066400000e0000 */
.L_x_1349:
[----:B------:R-:W-:Y:S01]  /*f360*/  ISETP.NE.AND P0, PT, R11, RZ, PT ;  /* 0x000000ff0b00720c */ /* 0x000fe20003f05270 */
[----:B------:R-:W-:-:S12]  /*f370*/  BSSY B0, `(.L_x_1310) ;  /* 0x0000005000007945 */ /* 0x000fd80003800000 */
[----:B------:R-:W-:Y:S05]  /*f380*/  @!P0 BRA `(.L_x_1311) ;  /* 0x0000003000008947 */ /* 0x000fea0003800000 */
[----:B------:R-:W-:Y:S01]  /*f390*/  IADD3 R3, R10, -0x1, RZ ;  /* 0xffffffff0a037810 */ /* 0x000fe20007ffe0ff */
[----:B------:R-:W-:Y:S05]  /*f3a0*/  BRA.DIV ~URZ, `(.L_x_1312) ;  /* 0x00001b927f007947 */ /* 0x000fea000b800000 */
[----:B------:R2:W3:Y:S02]  /*f3b0*/  SHFL.IDX PT, R13, R4, R3, 0x1f ;  /* 0x00001f03040d7589 */ /* 0x0004e400000e0000 */
.L_x_1311:
[----:B------:R-:W-:Y:S05]  /*f3c0*/  BSYNC B0 ;  /* 0x0000000000007941 */ /* 0x000fea0003800000 */
.L_x_1310:
[----:B---3--:R-:W-:Y:S01]  /*f3d0*/  IMAD R6, R13, c[0x0][0x538], R12 ;  /* 0x00014e000d067a24 */ /* 0x008fe200078e020c */
[----:B----4-:R-:W-:Y:S02]  /*f3e0*/  IABS R2, R8 ;  /* 0x0000000800027213 */ /* 0x010fe40000000000 */
[----:B-12---:R-:W-:Y:S01]  /*f3f0*/  IABS R3, R7 ;  /* 0x0000000700037213 */ /* 0x006fe20000000000 */
[----:B------:R-:W-:Y:S01]  /*f400*/  IMAD.IADD R9, R9, 0x1, -R6 ;  /* 0x0000000109097824 */ /* 0x000fe200078e0a06 */
[----:B------:R1:W-:Y:S01]  /*f410*/  STL [R1+0x20], R6 ;  /* 0x0000200601007387 */ /* 0x0003e20000100800 */
[----:B------:R-:W2:Y:S03]  /*f420*/  I2F.RP R4, R2 ;  /* 0x0000000200047306 */ /* 0x000ea60000209400 */
[----:B------:R-:W3:Y:S05]  /*f430*/  LDL.LU R13, [R1+0x2c] ;  /* 0x00002c00010d7983 */ /* 0x000eea0000300800 */
[----:B--2---:R-:W2:Y:S02]  /*f440*/  MUFU.RCP R4, R4 ;  /* 0x0000000400047308 */ /* 0x004ea40000001000 */
[----:B--2---:R-:W-:-:S06]  /*f450*/  IADD3 R4, R4, 0xffffffe, RZ ;  /* 0x0ffffffe04047810 */ /* 0x004fcc0007ffe0ff */
[----:B------:R-:W2:Y:S01]  /*f460*/  F2I.FTZ.U32.TRUNC.NTZ R5, R4 ;  /* 0x0000000400057305 */ /* 0x000ea2000021f000 */
[----:B-1----:R-:W-:Y:S02]  /*f470*/  MOV R6, R3 ;  /* 0x0000000300067202 */ /* 0x002fe40000000f00 */
[----:B------:R-:W-:Y:S01]  /*f480*/  IABS R11, R9 ;  /* 0x00000009000b7213 */ /* 0x000fe20000000000 */
[----:B--2---:R-:W-:-:S04]  /*f490*/  IMAD.MOV R0, RZ, RZ, -R5 ;  /* 0x000000ffff007224 */ /* 0x004fc800078e0a05 */
[----:B------:R-:W-:Y:S01]  /*f4a0*/  IMAD.MOV.U32 R4, RZ, RZ, R0 ;  /* 0x000000ffff047224 */ /* 0x000fe200078e0000 */
[----:B------:R-:W-:-:S03]  /*f4b0*/  IABS R0, R8 ;  /* 0x0000000800007213 */ /* 0x000fc60000000000 */
[----:B------:R-:W-:Y:S02]  /*f4c0*/  IMAD R3, R4, R2, RZ ;  /* 0x0000000204037224 */ /* 0x000fe400078e02ff */
[----:B------:R-:W-:Y:S01]  /*f4d0*/  IMAD.MOV.U32 R4, RZ, RZ, RZ ;  /* 0x000000ffff047224 */ /* 0x000fe200078e00ff */
[----:B------:R-:W1:Y:S01]  /*f4e0*/  I2F.RP R12, R6 ;  /* 0x00000006000c7306 */ /* 0x000e620000209400 */
[----:B------:R-:W-:Y:S02]  /*f4f0*/  IMAD.MOV R0, RZ, RZ, -R0 ;  /* 0x000000ffff007224 */ /* 0x000fe400078e0a00 */
[----:B------:R-:W-:-:S04]  /*f500*/  IMAD.HI.U32 R5, R5, R3, R4 ;  /* 0x0000000305057227 */ /* 0x000fc800078e0004 */
[----:B------:R-:W-:Y:S01]  /*f510*/  IMAD.MOV.U32 R3, RZ, RZ, R11 ;  /* 0x000000ffff037224 */ /* 0x000fe200078e000b */
[----:B------:R-:W-:-:S03]  /*f520*/  MOV R4, R0 ;  /* 0x0000000000047202 */ /* 0x000fc60000000f00 */
[----:B------:R-:W-:-:S04]  /*f530*/  IMAD.HI.U32 R0, R5, R3, RZ ;  /* 0x0000000305007227 */ /* 0x000fc800078e00ff */
[----:B------:R-:W-:Y:S02]  /*f540*/  IMAD R3, R0, R4, R3 ;  /* 0x0000000400037224 */ /* 0x000fe400078e0203 */
[----:B-1----:R-:W1:Y:S03]  /*f550*/  MUFU.RCP R4, R12 ;  /* 0x0000000c00047308 */ /* 0x002e660000001000 */
[----:B------:R-:W-:-:S13]  /*f560*/  ISETP.GT.U32.AND P1, PT, R2, R3, PT ;  /* 0x000000030200720c */ /* 0x000fda0003f24070 */
[----:B------:R-:W-:Y:S01]  /*f570*/  @!P1 IMAD.IADD R3, R3, 0x1, -R2 ;  /* 0x0000000103039824 */ /* 0x000fe200078e0a02 */
[----:B-1----:R-:W-:-:S04]  /*f580*/  IADD3 R4, R4, 0xffffffe, RZ ;  /* 0x0ffffffe04047810 */ /* 0x002fc80007ffe0ff */
[----:B------:R-:W-:Y:S02]  /*f590*/  ISETP.GE.U32.AND P2, PT, R3, R2, PT ;  /* 0x000000020300720c */ /* 0x000fe40003f46070 */
[----:B------:R-:W1:Y:S01]  /*f5a0*/  F2I.FTZ.U32.TRUNC.NTZ R3, R4 ;  /* 0x0000000400037305 */ /* 0x000e62000021f000 */
[----:B------:R-:W-:Y:S02]  /*f5b0*/  LOP3.LUT R2, R9, R8, RZ, 0x3c, !PT ;  /* 0x0000000809027212 */ /* 0x000fe400078e3cff */
[----:B------:R-:W-:Y:S02]  /*f5c0*/  @!P1 IADD3 R0, R0, 0x1, RZ ;  /* 0x0000000100009810 */ /* 0x000fe40007ffe0ff */
[----:B------:R-:W-:Y:S02]  /*f5d0*/  ISETP.GE.AND P0, PT, R2, RZ, PT ;  /* 0x000000ff0200720c */ /* 0x000fe40003f06270 */
[----:B------:R-:W-:-:S04]  /*f5e0*/  ISETP.NE.AND P1, PT, R8, RZ, PT ;  /* 0x000000ff0800720c */ /* 0x000fc80003f25270 */
[----:B------:R-:W-:Y:S01]  /*f5f0*/  @P2 IADD3 R0, R0, 0x1, RZ ;  /* 0x0000000100002810 */ /* 0x000fe20007ffe0ff */
[----:B-1----:R-:W-:-:S06]  /*f600*/  IMAD.MOV R2, RZ, RZ, -R3 ;  /* 0x000000ffff027224 */ /* 0x002fcc00078e0a03 */
[----:B------:R-:W-:Y:S01]  /*f610*/  @!P0 IMAD.MOV R0, RZ, RZ, -R0 ;  /* 0x000000ffff008224 */ /* 0x000fe200078e0a00 */
[----:B------:R-:W-:Y:S02]  /*f620*/  MOV R4, R2 ;  /* 0x0000000200047202 */ /* 0x000fe40000000f00 */
[----:B------:R-:W-:Y:S02]  /*f630*/  IABS R2, R7 ;  /* 0x0000000700027213 */ /* 0x000fe40000000000 */
[----:B------:R-:W-:Y:S01]  /*f640*/  @!P1 LOP3.LUT R0, RZ, R8, RZ, 0x33, !PT ;  /* 0x00000008ff009212 */ /* 0x000fe200078e33ff */
[----:B------:R-:W-:Y:S02]  /*f650*/  IMAD R4, R4, R6, RZ ;  /* 0x0000000604047224 */ /* 0x000fe400078e02ff */
[----:B------:R-:W-:Y:S01]  /*f660*/  IMAD.MOV R5, RZ, RZ, -R2 ;  /* 0x000000ffff057224 */ /* 0x000fe200078e0a02 */
[----:B------:R-:W-:Y:S01]  /*f670*/  IABS R11, R0 ;  /* 0x00000000000b7213 */ /* 0x000fe20000000000 */
[----:B------:R-:W-:-:S04]  /*f680*/  IMAD.MOV.U32 R2, RZ, RZ, RZ ;  /* 0x000000ffff027224 */ /* 0x000fc800078e00ff */
        /* <DEDUP_REMOVED lines=26> */
.L_x_1304:
[----:B------:R-:W-:Y:S01]  /*f830*/  MOV R0, c[0x0][0x53c] ;  /* 0x00014f0000007a02 */ /* 0x000fe20000000f00 */
[----:B------:R2:W-:Y:S04]  /*f840*/  STL [R1+0x20], R9 ;  /* 0x0000200901007387 */ /* 0x0005e80000100800 */
[----:B------:R2:W-:Y:S04]  /*f850*/  STL [R1+0x24], RZ ;  /* 0x000024ff01007387 */ /* 0x0005e80000100800 */
[----:B------:R2:W-:Y:S04]  /*f860*/  STL [R1+0x28], RZ ;  /* 0x000028ff01007387 */ /* 0x0005e80000100800 */
[----:B------:R2:W-:Y:S02]  /*f870*/  STL [R1+0x2c], R0 ;  /* 0x00002c0001007387 */ /* 0x0005e40000100800 */
.L_x_1313:
[----:B------:R-:W-:Y:S05]  /*f880*/  BSYNC B1 ;  /* 0x0000000000017941 */ /* 0x000fea0003800000 */
.L_x_1302:
        /* <DEDUP_REMOVED lines=9> */
.L_x_1297:
[----:B--2---:R-:W2:Y:S02]  /*f920*/  LDL R0, [R1+0x2c] ;  /* 0x00002c0001007983 */ /* 0x004ea40000100800 */
[----:B--2---:R-:W-:-:S13]  /*f930*/  ISETP.GE.AND P0, PT, R0, c[0x0][0x53c], PT ;  /* 0x00014f0000007a0c */ /* 0x004fda0003f06270 */
[----:B-1----:R-:W-:Y:S01]  /*f940*/  @P0 CALL.REL.NOINC `(.L_x_1314) ;  /* 0x0000001000000944 */ /* 0x002fe20003c00000 */
[----:B------:R-:W-:Y:S05]  /*f950*/  BRA `(.L_x_1315) ;  /* 0xffff201000007947 */ /* 0x000fea000383ffff */
.L_x_1314:
[----:B------:R-:W-:Y:S05]  /*f960*/  EXIT ;  /* 0x000000000000794d */ /* 0x000fea0003800000 */
.L_x_1226:
[----:B------:R-:W-:Y:S01]  /*f970*/  IMAD.MOV.U32 R0, RZ, RZ, R5 ;  /* 0x000000ffff007224 */ /* 0x000fe200078e0005 */
[----:B------:R-:W-:Y:S02]  /*f980*/  MOV R2, 0x1 ;  /* 0x0000000100027802 */ /* 0x000fe40000000f00 */
[----:B------:R-:W-:Y:S02]  /*f990*/  MOV R3, 0xf9b0 ;  /* 0x0000f9b000037802 */ /* 0x000fe40000000f00 */
[----:B------:R-:W-:Y:S05]  /*f9a0*/  CALL.REL.NOINC `($__internal_28_$__cuda_sm70_shflsync_up_p) ;  /* 0x0000169000007944 */ /* 0x000fea0003c00000 */
[----:B------:R-:W-:Y:S01]  /*f9b0*/  MOV R0, R4 ;  /* 0x0000000400007202 */ /* 0x000fe20000000f00 */
[----:B------:R-:W-:Y:S05]  /*f9c0*/  BRA `(.L_x_1316) ;  /* 0xffff0aa000007947 */ /* 0x000fea000383ffff */
.L_x_1227:
[----:B------:R-:W-:Y:S01]  /*f9d0*/  IMAD.MOV.U32 R0, RZ, RZ, R5 ;  /* 0x000000ffff007224 */ /* 0x000fe200078e0005 */
[----:B------:R-:W-:Y:S02]  /*f9e0*/  MOV R2, 0x2 ;  /* 0x0000000200027802 */ /* 0x000fe40000000f00 */
[----:B------:R-:W-:Y:S02]  /*f9f0*/  MOV R3, 0xfa10 ;  /* 0x0000fa1000037802 */ /* 0x000fe40000000f00 */
[----:B------:R-:W-:Y:S05]  /*fa00*/  CALL.REL.NOINC `($__internal_28_$__cuda_sm70_shflsync_up_p) ;  /* 0x0000163000007944 */ /* 0x000fea0003c00000 */
[----:B------:R-:W-:Y:S01]  /*fa10*/  SEL R0, R4, RZ, P4 ;  /* 0x000000ff04007207 */ /* 0x000fe20002000000 */
[----:B------:R-:W-:Y:S01]  /*fa20*/  IMAD.MOV.U32 R2, RZ, RZ, 0x4 ;  /* 0x00000004ff027424 */ /* 0x000fe200078e00ff */
[----:B------:R-:W-:-:S03]  /*fa30*/  MOV R3, 0xfa60 ;  /* 0x0000fa6000037802 */ /* 0x000fc60000000f00 */
[----:B------:R-:W-:Y:S02]  /*fa40*/  IMAD.IADD R0, R5, 0x1, R0 ;  /* 0x0000000105007824 */ /* 0x000fe400078e0200 */
        /* <DEDUP_REMOVED lines=14> */
[----:B------:R-:W-:Y:S01]  /*fb30*/  IMAD.IADD R4, R0, 0x1, R4 ;  /* 0x0000000100047824 */ /* 0x000fe200078e0204 */
[----:B------:R-:W-:-:S03]  /*fb40*/  MOV R0, 0x1f ;  /* 0x0000001f00007802 */ /* 0x000fc60000000f00 */
[----:B------:R-:W-:Y:S02]  /*fb50*/  IMAD.MOV.U32 R5, RZ, RZ, R4 ;  /* 0x000000ffff057224 */ /* 0x000fe400078e0004 */
[----:B------:R-:W-:Y:S05]  /*fb60*/  CALL.REL.NOINC `($__internal_27_$__cuda_sm70_shflsync_idx_p) ;  /* 0x0000148000007944 */ /* 0x000fea0003c00000 */
[----:B------:R-:W-:Y:S05]  /*fb70*/  BRA `(.L_x_1317) ;  /* 0xffff09f000007947 */ /* 0x000fea000383ffff */
.L_x_1229:
[----:B------:R-:W-:Y:S02]  /*fb80*/  SEL R0, RZ, 0x1, P0 ;  /* 0x00000001ff007807 */ /* 0x000fe40000000000 */
[----:B------:R-:W-:Y:S02]  /*fb90*/  MOV R2, 0xfbb0 ;  /* 0x0000fbb000027802 */ /* 0x000fe40000000f00 */
[----:B------:R-:W-:Y:S05]  /*fba0*/  CALL.REL.NOINC `($__internal_29_$__cuda_sm70_votesync_ballot) ;  /* 0x0000150000007944 */ /* 0x000fea0003c00000 */
[----:B------:R-:W-:Y:S01]  /*fbb0*/  MOV R6, R0 ;  /* 0x0000000000067202 */ /* 0x000fe20000000f00 */
[----:B------:R-:W-:Y:S05]  /*fbc0*/  BRA `(.L_x_1318) ;  /* 0xffff0a3000007947 */ /* 0x000fea000383ffff */
.L_x_1230:
[----:B------:R-:W-:Y:S01]  /*fbd0*/  IMAD.MOV.U32 R5, RZ, RZ, R8 ;  /* 0x000000ffff057224 */ /* 0x000fe200078e0008 */
[----:B--2---:R-:W-:Y:S01]  /*fbe0*/  MOV R3, R13 ;  /* 0x0000000d00037202 */ /* 0x004fe20000000f00 */
[----:B------:R-:W-:Y:S01]  /*fbf0*/  IMAD.MOV.U32 R0, RZ, RZ, 0x1f ;  /* 0x0000001fff007424 */ /* 0x000fe200078e00ff */
[----:B------:R-:W-:Y:S02]  /*fc00*/  MOV R2, 0xfc20 ;  /* 0x0000fc2000027802 */ /* 0x000fe40000000f00 */
[----:B-1----:R-:W-:Y:S05]  /*fc10*/  CALL.REL.NOINC `($__internal_27_$__cuda_sm70_shflsync_idx_p) ;  /* 0x000013d000007944 */ /* 0x002fea0003c00000 */
[----:B------:R-:W-:Y:S01]  /*fc20*/  IMAD.MOV.U32 R11, RZ, RZ, R0 ;  /* 0x000000ffff0b7224 */ /* 0x000fe200078e0000 */
[----:B------:R-:W-:Y:S01]  /*fc30*/  MOV R5, R7 ;  /* 0x0000000700057202 */ /* 0x000fe20000000f00 */
[----:B------:R-:W-:Y:S01]  /*fc40*/  IMAD.MOV.U32 R7, RZ, RZ, RZ ;  /* 0x000000ffff077224 */ /* 0x000fe200078e00ff */
[----:B------:R-:W-:Y:S01]  /*fc50*/  MOV R3, R13 ;  /* 0x0000000d00037202 */ /* 0x000fe20000000f00 */
[----:B------:R-:W-:Y:S01]  /*fc60*/  IMAD.MOV.U32 R0, RZ, RZ, 0x1f ;  /* 0x0000001fff007424 */ /* 0x000fe200078e00ff */
[----:B------:R-:W-:-:S02]  /*fc70*/  MOV R2, 0xfc90 ;  /* 0x0000fc9000027802 */ /* 0x000fc40000000f00 */
[----:B------:R-:W-:Y:S05]  /*fc80*/  CALL.REL.NOINC `($__internal_27_$__cuda_sm70_shflsync_idx_p) ;  /* 0x0000136000007944 */ /* 0x000fea0003c00000 */
[----:B------:R-:W-:Y:S01]  /*fc90*/  MOV R10, R0 ;  /* 0x00000000000a7202 */ /* 0x000fe20000000f00 */
[----:B------:R-:W-:Y:S05]  /*fca0*/  BRA `(.L_x_1319) ;  /* 0xffff09a000007947 */ /* 0x000fea000383ffff */
.L_x_1233:
[----:B------:R-:W-:Y:S01]  /*fcb0*/  IMAD.MOV.U32 R5, RZ, RZ, R4 ;  /* 0x000000ffff057224 */ /* 0x000fe200078e0004 */
[----:B------:R-:W-:-:S02]  /*fcc0*/  MOV R0, 0x1f ;  /* 0x0000001f00007802 */ /* 0x000fc40000000f00 */
[----:B------:R-:W-:Y:S02]  /*fcd0*/  MOV R2, 0xfcf0 ;  /* 0x0000fcf000027802 */ /* 0x000fe40000000f00 */
[----:B-1----:R-:W-:Y:S05]  /*fce0*/  CALL.REL.NOINC `($__internal_27_$__cuda_sm70_shflsync_idx_p) ;  /* 0x0000130000007944 */ /* 0x002fea0003c00000 */
[----:B------:R-:W-:Y:S01]  /*fcf0*/  MOV R7, R0 ;  /* 0x0000000000077202 */ /* 0x000fe20000000f00 */
[----:B------:R-:W-:Y:S05]  /*fd00*/  BRA `(.L_x_1232) ;  /* 0xffff09a000007947 */ /* 0x000fea000383ffff */
.L_x_1241:
[----:B------:R-:W-:Y:S01]  /*fd10*/  IMAD.MOV.U32 R5, RZ, RZ, R14 ;  /* 0x000000ffff057224 */ /* 0x000fe200078e000e */
[----:B------:R-:W-:Y:S01]  /*fd20*/  MOV R3, RZ ;  /* 0x000000ff00037202 */ /* 0x000fe20000000f00 */
[----:B------:R-:W-:Y:S01]  /*fd30*/  IMAD.MOV.U32 R0, RZ, RZ, 0x181f ;  /* 0x0000181fff007424 */ /* 0x000fe200078e00ff */
[----:B------:R-:W-:Y:S02]  /*fd40*/  MOV R2, 0xfd60 ;  /* 0x0000fd6000027802 */ /* 0x000fe40000000f00 */
[----:B------:R-:W-:Y:S05]  /*fd50*/  CALL.REL.NOINC `($__internal_27_$__cuda_sm70_shflsync_idx_p) ;  /* 0x0000129000007944 */ /* 0x000fea0003c00000 */
[----:B------:R-:W-:Y:S01]  /*fd60*/  MOV R4, R0 ;  /* 0x0000000000047202 */ /* 0x000fe20000000f00 */
[----:B------:R-:W-:Y:S05]  /*fd70*/  BRA `(.L_x_1320) ;  /* 0xffff2cf000007947 */ /* 0x000fea000383ffff */
.L_x_1242:
[----:B------:R-:W-:Y:S01]  /*fd80*/  IMAD.MOV.U32 R5, RZ, RZ, R15 ;  /* 0x000000ffff057224 */ /* 0x000fe200078e000f */
[----:B------:R-:W-:Y:S01]  /*fd90*/  MOV R3, RZ ;  /* 0x000000ff00037202 */ /* 0x000fe20000000f00 */
[----:B------:R-:W-:Y:S01]  /*fda0*/  IMAD.MOV.U32 R0, RZ, RZ, 0x181f ;  /* 0x0000181fff007424 */ /* 0x000fe200078e00ff */
[----:B------:R-:W-:Y:S02]  /*fdb0*/  MOV R2, 0xfdd0 ;  /* 0x0000fdd000027802 */ /* 0x000fe40000000f00 */
[----:B-12---:R-:W-:Y:S05]  /*fdc0*/  CALL.REL.NOINC `($__internal_27_$__cuda_sm70_shflsync_idx_p) ;  /* 0x0000122000007944 */ /* 0x006fea0003c00000 */
[----:B------:R-:W-:Y:S05]  /*fdd0*/  BRA `(.L_x_1321) ;  /* 0xffff2cb000007947 */ /* 0x000fea000383ffff */
.L_x_1245:
[----:B------:R-:W-:Y:S01]  /*fde0*/  IMAD.MOV.U32 R5, RZ, RZ, R14 ;  /* 0x000000ffff057224 */ /* 0x000fe200078e000e */
[----:B---3--:R-:W-:Y:S01]  /*fdf0*/  MOV R3, 0x1 ;  /* 0x0000000100037802 */ /* 0x008fe20000000f00 */
[----:B----4-:R-:W-:Y:S01]  /*fe00*/  IMAD.MOV.U32 R0, RZ, RZ, 0x181f ;  /* 0x0000181fff007424 */ /* 0x010fe200078e00ff */
[----:B------:R-:W-:-:S02]  /*fe10*/  MOV R2, 0xfe30 ;  /* 0x0000fe3000027802 */ /* 0x000fc40000000f00 */
[----:B-12---:R-:W-:Y:S05]  /*fe20*/  CALL.REL.NOINC `($__internal_27_$__cuda_sm70_shflsync_idx_p) ;  /* 0x000011c000007944 */ /* 0x006fea0003c00000 */
[----:B------:R-:W-:Y:S01]  /*fe30*/  IMAD.MOV.U32 R4, RZ, RZ, R0 ;  /* 0x000000ffff047224 */ /* 0x000fe200078e0000 */
[----:B------:R-:W-:Y:S01]  /*fe40*/  MOV R3, 0x1 ;  /* 0x0000000100037802 */ /* 0x000fe20000000f00 */
[----:B------:R-:W-:Y:S01]  /*fe50*/  IMAD.MOV.U32 R5, RZ, RZ, R15 ;  /* 0x000000ffff057224 */ /* 0x000fe200078e000f */
[----:B------:R-:W-:-:S02]  /*fe60*/  MOV R0, 0x181f ;  /* 0x0000181f00007802 */ /* 0x000fc40000000f00 */
[----:B------:R-:W-:Y:S02]  /*fe70*/  MOV R2, 0xfe90 ;  /* 0x0000fe9000027802 */ /* 0x000fe40000000f00 */
[----:B------:R-:W-:Y:S05]  /*fe80*/  CALL.REL.NOINC `($__internal_27_$__cuda_sm70_shflsync_idx_p) ;  /* 0x0000116000007944 */ /* 0x000fea0003c00000 */
[----:B------:R-:W-:Y:S05]  /*fe90*/  BRA `(.L_x_1322) ;  /* 0xffff2dc000007947 */ /* 0x000fea000383ffff */
.L_x_1248:
[----:B------:R-:W-:Y:S01]  /*fea0*/  IMAD.MOV.U32 R5, RZ, RZ, R14 ;  /* 0x000000ffff057224 */ /* 0x000fe200078e000e */
[----:B-1----:R-:W-:Y:S01]  /*feb0*/  MOV R3, 0x2 ;  /* 0x0000000200037802 */ /* 0x002fe20000000f00 */
[----:B----4-:R-:W-:Y:S01]  /*fec0*/  IMAD.MOV.U32 R0, RZ, RZ, 0x181f ;  /* 0x0000181fff007424 */ /* 0x010fe200078e00ff */
[----:B------:R-:W-:Y:S02]  /*fed0*/  MOV R2, 0xfef0 ;  /* 0x0000fef000027802 */ /* 0x000fe40000000f00 */
[----:B--2---:R-:W-:Y:S05]  /*fee0*/  CALL.REL.NOINC `($__internal_27_$__cuda_sm70_shflsync_idx_p) ;  /* 0x0000110000007944 */ /* 0x004fea0003c00000 */
[----:B------:R-:W-:Y:S01]  /*fef0*/  MOV R4, R0 ;  /* 0x0000000000047202 */ /* 0x000fe20000000f00 */
[----:B------:R-:W-:Y:S05]  /*ff00*/  BRA `(.L_x_1323) ;  /* 0xffff2f1000007947 */ /* 0x000fea000383ffff */
.L_x_1249:
[----:B------:R-:W-:Y:S01]  /*ff10*/  IMAD.MOV.U32 R5, RZ, RZ, R15 ;  /* 0x000000ffff057224 */ /* 0x000fe200078e000f */
[----:B------:R-:W-:Y:S01]  /*ff20*/  MOV R3, 0x2 ;  /* 0x0000000200037802 */ /* 0x000fe20000000f00 */
[----:B----4-:R-:W-:Y:S01]  /*ff30*/  IMAD.MOV.U32 R0, RZ, RZ, 0x181f ;  /* 0x0000181fff007424 */ /* 0x010fe200078e00ff */
[----:B------:R-:W-:Y:S02]  /*ff40*/  MOV R2, 0xff60 ;  /* 0x0000ff6000027802 */ /* 0x000fe40000000f00 */
[----:B-123--:R-:W-:Y:S05]  /*ff50*/  CALL.REL.NOINC `($__internal_27_$__cuda_sm70_shflsync_idx_p) ;  /* 0x0000109000007944 */ /* 0x00efea0003c00000 */
[----:B------:R-:W-:Y:S05]  /*ff60*/  BRA `(.L_x_1324) ;  /* 0xffff2ed000007947 */ /* 0x000fea000383ffff */
.L_x_1252:
[----:B------:R-:W-:Y:S01]  /*ff70*/  IMAD.MOV.U32 R5, RZ, RZ, R14 ;  /* 0x000000ffff057224 */ /* 0x000fe200078e000e */
[----:B-1----:R-:W-:Y:S01]  /*ff80*/  MOV R3, 0x3 ;  /* 0x0000000300037802 */ /* 0x002fe20000000f00 */
[----:B------:R-:W-:Y:S01]  /*ff90*/  IMAD.MOV.U32 R0, RZ, RZ, 0x181f ;  /* 0x0000181fff007424 */ /* 0x000fe200078e00ff */
[----:B------:R-:W-:-:S02]  /*ffa0*/  MOV R2, 0xffc0 ;  /* 0x0000ffc000027802 */ /* 0x000fc40000000f00 */
[----:B--234-:R-:W-:Y:S05]  /*ffb0*/  CALL.REL.NOINC `($__internal_27_$__cuda_sm70_shflsync_idx_p) ;  /* 0x0000103000007944 */ /* 0x01cfea0003c00000 */
[----:B------:R-:W-:Y:S01]  /*ffc0*/  IMAD.MOV.U32 R4, RZ, RZ, R0 ;  /* 0x000000ffff047224 */ /* 0x000fe200078e0000 */
[----:B------:R-:W-:Y:S01]  /*ffd0*/  MOV R3, 0x3 ;  /* 0x0000000300037802 */ /* 0x000fe20000000f00 */
[----:B------:R-:W-:Y:S01]  /*ffe0*/  IMAD.MOV.U32 R5, RZ, RZ, R15 ;  /* 0x000000ffff057224 */ /* 0x000fe200078e000f */
[----:B------:R-:W-:-:S02]  /*fff0*/  MOV R0, 0x181f ;  /* 0x0000181f00007802 */ /* 0x000fc40000000f00 */
[----:B------:R-:W-:Y:S02]  /*10000*/  MOV R2, 0x10020 ;  /* 0x0001002000027802 */ /* 0x000fe40000000f00 */
[----:B------:R-:W-:Y:S05]  /*10010*/  CALL.REL.NOINC `($__internal_27_$__cuda_sm70_shflsync_idx_p) ;  /* 0x00000fd000007944 */ /* 0x000fea0003c00000 */
[----:B------:R-:W-:Y:S05]  /*10020*/  BRA `(.L_x_1325) ;  /* 0xffff2fe000007947 */ /* 0x000fea000383ffff */
.L_x_1257:
[----:B------:R-:W-:Y:S01]  /*10030*/  IMAD.MOV.U32 R2, RZ, RZ, R251 ;  /* 0x000000ffff027224 */ /* 0x000fe200078e00fb */
[----:B------:R-:W-:Y:S01]  /*10040*/  MOV R7, 0x1f ;  /* 0x0000001f00077802 */ /* 0x000fe20000000f00 */
[----:B------:R-:W-:Y:S01]  /*10050*/  IMAD.MOV.U32 R5, RZ, RZ, 0x2 ;  /* 0x00000002ff057424 */ /* 0x000fe200078e00ff */
[----:B------:R-:W-:Y:S02]  /*10060*/  MOV R6, 0xffffffff ;  /* 0xffffffff00067802 */ /* 0x000fe40000000f00 */
[----:B------:R-:W-:Y:S02]  /*10070*/  MOV R3, 0x10090 ;  /* 0x0001009000037802 */ /* 0x000fe40000000f00 */
[----:B------:R-:W-:Y:S05]  /*10080*/  CALL.REL.NOINC `($__internal_26_$__cuda_sm70_shflsync_bfly_p) ;  /* 0x00000f1000007944 */ /* 0x000fea0003c00000 */
[----:B------:R-:W-:Y:S01]  /*10090*/  FADD.FTZ R0, R251, R5 ;  /* 0x00000005fb007221 */ /* 0x000fe20000010000 */
[----:B------:R-:W-:Y:S02]  /*100a0*/  MOV R5, 0x1 ;  /* 0x0000000100057802 */ /* 0x000fe40000000f00 */
[----:B------:R-:W-:Y:S02]  /*100b0*/  MOV R3, 0x100e0 ;  /* 0x000100e000037802 */ /* 0x000fe40000000f00 */
[----:B------:R-:W-:-:S02]  /*100c0*/  MOV R2, R0 ;  /* 0x0000000000027202 */ /* 0x000fc40000000f00 */
[----:B------:R-:W-:Y:S05]  /*100d0*/  CALL.REL.NOINC `($__internal_26_$__cuda_sm70_shflsync_bfly_p) ;  /* 0x00000ec000007944 */ /* 0x000fea0003c00000 */
[----:B------:R-:W-:Y:S01]  /*100e0*/  FADD.FTZ R0, R0, R5 ;  /* 0x0000000500007221 */ /* 0x000fe20000010000 */
[----:B------:R-:W-:-:S02]  /*100f0*/  MOV R2, R250 ;  /* 0x000000fa00027202 */ /* 0x000fc40000000f00 */
[----:B------:R-:W-:Y:S02]  /*10100*/  MOV R5, 0x2 ;  /* 0x0000000200057802 */ /* 0x000fe40000000f00 */
[----:B------:R-:W-:Y:S02]  /*10110*/  MOV R3, 0x10130 ;  /* 0x0001013000037802 */ /* 0x000fe40000000f00 */
[----:B------:R-:W-:Y:S05]  /*10120*/  CALL.REL.NOINC `($__internal_26_$__cuda_sm70_shflsync_bfly_p) ;  /* 0x00000e7000007944 */ /* 0x000fea0003c00000 */
[----:B------:R-:W-:Y:S01]  /*10130*/  FADD.FTZ R4, R250, R5 ;  /* 0x00000005fa047221 */ /* 0x000fe20000010000 */
[----:B------:R-:W-:Y:S02]  /*10140*/  MOV R5, 0x1 ;  /* 0x0000000100057802 */ /* 0x000fe40000000f00 */
[----:B------:R-:W-:Y:S02]  /*10150*/  MOV R3, 0x10180 ;  /* 0x0001018000037802 */ /* 0x000fe40000000f00 */
[----:B------:R-:W-:Y:S02]  /*10160*/  MOV R2, R4 ;  /* 0x0000000400027202 */ /* 0x000fe40000000f00 */
[----:B------:R-:W-:Y:S05]  /*10170*/  CALL.REL.NOINC `($__internal_26_$__cuda_sm70_shflsync_bfly_p) ;  /* 0x00000e2000007944 */ /* 0x000fea0003c00000 */
[----:B------:R-:W-:Y:S01]  /*10180*/  MOV R3, R5 ;  /* 0x0000000500037202 */ /* 0x000fe20000000f00 */
[----:B------:R-:W-:Y:S05]  /*10190*/  BRA `(.L_x_1326) ;  /* 0xffff9d0000007947 */ /* 0x000fea000383ffff */
.L_x_1264:
[----:B-1-34-:R-:W-:Y:S01]  /*101a0*/  IMAD.MOV.U32 R5, RZ, RZ, R14 ;  /* 0x000000ffff057224 */ /* 0x01afe200078e000e */
[----:B------:R-:W-:Y:S01]  /*101b0*/  MOV R3, RZ ;  /* 0x000000ff00037202 */ /* 0x000fe20000000f00 */
[----:B------:R-:W-:Y:S01]  /*101c0*/  IMAD.MOV.U32 R0, RZ, RZ, 0x181f ;  /* 0x0000181fff007424 */ /* 0x000fe200078e00ff */
[----:B------:R-:W-:-:S02]  /*101d0*/  MOV R2, 0x101f0 ;  /* 0x000101f000027802 */ /* 0x000fc40000000f00 */
[----:B------:R-:W-:Y:S05]  /*101e0*/  CALL.REL.NOINC `($__internal_27_$__cuda_sm70_shflsync_idx_p) ;  /* 0x00000e0000007944 */ /* 0x000fea0003c00000 */
[----:B------:R-:W-:Y:S01]  /*101f0*/  MOV R6, R0 ;  /* 0x0000000000067202 */ /* 0x000fe20000000f00 */
[----:B------:R-:W-:Y:S05]  /*10200*/  BRA `(.L_x_1327) ;  /* 0xffffb96000007947 */ /* 0x000fea000383ffff */
.L_x_1265:
[----:B------:R-:W-:Y:S01]  /*10210*/  IMAD.MOV.U32 R5, RZ, RZ, R15 ;  /* 0x000000ffff057224 */ /* 0x000fe200078e000f */
[----:B------:R-:W-:Y:S01]  /*10220*/  MOV R3, RZ ;  /* 0x000000ff00037202 */ /* 0x000fe20000000f00 */
[----:B------:R-:W-:Y:S01]  /*10230*/  IMAD.MOV.U32 R0, RZ, RZ, 0x181f ;  /* 0x0000181fff007424 */ /* 0x000fe200078e00ff */
[----:B------:R-:W-:-:S02]  /*10240*/  MOV R2, 0x10260 ;  /* 0x0001026000027802 */ /* 0x000fc40000000f00 */
[----:B-12---:R-:W-:Y:S05]  /*10250*/  CALL.REL.NOINC `($__internal_27_$__cuda_sm70_shflsync_idx_p) ;  /* 0x00000d9000007944 */ /* 0x006fea0003c00000 */
[----:B------:R-:W-:Y:S05]  /*10260*/  BRA `(.L_x_1328) ;  /* 0xffffb92000007947 */ /* 0x000fea000383ffff */
.L_x_1268:
[----:B------:R-:W-:Y:S01]  /*10270*/  IMAD.MOV.U32 R5, RZ, RZ, R14 ;  /* 0x000000ffff057224 */ /* 0x000fe200078e000e */
[----:B--2---:R-:W-:Y:S01]  /*10280*/  MOV R3, 0x1 ;  /* 0x0000000100037802 */ /* 0x004fe20000000f00 */
[----:B----4-:R-:W-:Y:S01]  /*10290*/  IMAD.MOV.U32 R0, RZ, RZ, 0x181f ;  /* 0x0000181fff007424 */ /* 0x010fe200078e00ff */
[----:B------:R-:W-:-:S02]  /*102a0*/  MOV R2, 0x102c0 ;  /* 0x000102c000027802 */ /* 0x000fc40000000f00 */
[----:B-1-3--:R-:W-:Y:S05]  /*102b0*/  CALL.REL.NOINC `($__internal_27_$__cuda_sm70_shflsync_idx_p) ;  /* 0x00000d3000007944 */ /* 0x00afea0003c00000 */
[----:B------:R-:W-:Y:S01]  /*102c0*/  IMAD.MOV.U32 R6, RZ, RZ, R0 ;  /* 0x000000ffff067224 */ /* 0x000fe200078e0000 */
[----:B------:R-:W-:Y:S01]  /*102d0*/  MOV R3, 0x1 ;  /* 0x0000000100037802 */ /* 0x000fe20000000f00 */
[----:B------:R-:W-:Y:S01]  /*102e0*/  IMAD.MOV.U32 R5, RZ, RZ, R15 ;  /* 0x000000ffff057224 */ /* 0x000fe200078e000f */
[----:B------:R-:W-:-:S02]  /*102f0*/  MOV R0, 0x181f ;  /* 0x0000181f00007802 */ /* 0x000fc40000000f00 */
[----:B------:R-:W-:Y:S02]  /*10300*/  MOV R2, 0x10320 ;  /* 0x0001032000027802 */ /* 0x000fe40000000f00 */
[----:B------:R-:W-:Y:S05]  /*10310*/  CALL.REL.NOINC `($__internal_27_$__cuda_sm70_shflsync_idx_p) ;  /* 0x00000cd000007944 */ /* 0x000fea0003c00000 */
[----:B------:R-:W-:Y:S05]  /*10320*/  BRA `(.L_x_1329) ;  /* 0xffffba3000007947 */ /* 0x000fea000383ffff */
.L_x_1271:
[----:B------:R-:W-:Y:S01]  /*10330*/  IMAD.MOV.U32 R5, RZ, RZ, R14 ;  /* 0x000000ffff057224 */ /* 0x000fe200078e000e */
[----:B-1----:R-:W-:Y:S01]  /*10340*/  MOV R3, 0x2 ;  /* 0x0000000200037802 */ /* 0x002fe20000000f00 */
[----:B----4-:R-:W-:Y:S01]  /*10350*/  IMAD.MOV.U32 R0, RZ, RZ, 0x181f ;  /* 0x0000181fff007424 */ /* 0x010fe200078e00ff */
[----:B------:R-:W-:Y:S02]  /*10360*/  MOV R2, 0x10380 ;  /* 0x0001038000027802 */ /* 0x000fe40000000f00 */
[----:B--23--:R-:W-:Y:S05]  /*10370*/  CALL.REL.NOINC `($__internal_27_$__cuda_sm70_shflsync_idx_p) ;  /* 0x00000c7000007944 */ /* 0x00cfea0003c00000 */
[----:B------:R-:W-:Y:S01]  /*10380*/  MOV R6, R0 ;  /* 0x0000000000067202 */ /* 0x000fe20000000f00 */
[----:B------:R-:W-:Y:S05]  /*10390*/  BRA `(.L_x_1330) ;  /* 0xffffbb9000007947 */ /* 0x000fea000383ffff */
.L_x_1272:
[----:B------:R-:W-:Y:S01]  /*103a0*/  IMAD.MOV.U32 R5, RZ, RZ, R15 ;  /* 0x000000ffff057224 */ /* 0x000fe200078e000f */
[----:B------:R-:W-:Y:S01]  /*103b0*/  MOV R3, 0x2 ;  /* 0x0000000200037802 */ /* 0x000fe20000000f00 */
[----:B----4-:R-:W-:Y:S01]  /*103c0*/  IMAD.MOV.U32 R0, RZ, RZ, 0x181f ;  /* 0x0000181fff007424 */ /* 0x010fe200078e00ff */
[----:B------:R-:W-:Y:S02]  /*103d0*/  MOV R2, 0x103f0 ;  /* 0x000103f000027802 */ /* 0x000fe40000000f00 */
[----:B-123--:R-:W-:Y:S05]  /*103e0*/  CALL.REL.NOINC `($__internal_27_$__cuda_sm70_shflsync_idx_p) ;  /* 0x00000c0000007944 */ /* 0x00efea0003c00000 */
[----:B------:R-:W-:Y:S05]  /*103f0*/  BRA `(.L_x_1331) ;  /* 0xffffbb5000007947 */ /* 0x000fea000383ffff */
.L_x_1275:
        /* <DEDUP_REMOVED lines=12> */
.L_x_1277:
[----:B------:R-:W-:Y:S01]  /*104c0*/  IMAD.MOV.U32 R5, RZ, RZ, R20 ;  /* 0x000000ffff057224 */ /* 0x000fe200078e0014 */
[----:B------:R-:W-:Y:S01]  /*104d0*/  MOV R3, RZ ;  /* 0x000000ff00037202 */ /* 0x000fe20000000f00 */
[----:B------:R-:W-:Y:S01]  /*104e0*/  IMAD.MOV.U32 R0, RZ, RZ, 0x1c1f ;  /* 0x00001c1fff007424 */ /* 0x000fe200078e00ff */
[----:B------:R-:W-:Y:S02]  /*104f0*/  MOV R2, 0x10510 ;  /* 0x0001051000027802 */ /* 0x000fe40000000f00 */
[----:B------:R-:W-:Y:S05]  /*10500*/  CALL.REL.NOINC `($__internal_27_$__cuda_sm70_shflsync_idx_p) ;  /* 0x00000ae000007944 */ /* 0x000fea0003c00000 */
[----:B------:R-:W-:Y:S01]  /*10510*/  MOV R4, R0 ;  /* 0x0000000000047202 */ /* 0x000fe20000000f00 */
[----:B------:R-:W-:Y:S05]  /*10520*/  BRA `(.L_x_1333) ;  /* 0xffffbfd000007947 */ /* 0x000fea000383ffff */
.L_x_1278:
[----:B------:R-:W-:Y:S01]  /*10530*/  IMAD.MOV.U32 R5, RZ, RZ, R21 ;  /* 0x000000ffff057224 */ /* 0x000fe200078e0015 */
[----:B------:R-:W-:Y:S01]  /*10540*/  MOV R3, RZ ;  /* 0x000000ff00037202 */ /* 0x000fe20000000f00 */
[----:B------:R-:W-:Y:S01]  /*10550*/  IMAD.MOV.U32 R0, RZ, RZ, 0x1c1f ;  /* 0x00001c1fff007424 */ /* 0x000fe200078e00ff */
[----:B------:R-:W-:Y:S02]  /*10560*/  MOV R2, 0x10580 ;  /* 0x0001058000027802 */ /* 0x000fe40000000f00 */
[----:B-12---:R-:W-:Y:S05]  /*10570*/  CALL.REL.NOINC `($__internal_27_$__cuda_sm70_shflsync_idx_p) ;  /* 0x00000a7000007944 */ /* 0x006fea0003c00000 */
[----:B------:R-:W-:Y:S05]  /*10580*/  BRA `(.L_x_1334) ;  /* 0xffffbf9000007947 */ /* 0x000fea000383ffff */
.L_x_1281:
[----:B------:R-:W-:Y:S01]  /*10590*/  IMAD.MOV.U32 R5, RZ, RZ, R20 ;  /* 0x000000ffff057224 */ /* 0x000fe200078e0014 */
[----:B-1----:R-:W-:Y:S01]  /*105a0*/  MOV R3, 0x1 ;  /* 0x0000000100037802 */ /* 0x002fe20000000f00 */
[----:B----4-:R-:W-:Y:S01]  /*105b0*/  IMAD.MOV.U32 R0, RZ, RZ, 0x1c1f ;  /* 0x00001c1fff007424 */ /* 0x010fe200078e00ff */
[----:B------:R-:W-:-:S02]  /*105c0*/  MOV R2, 0x105e0 ;  /* 0x000105e000027802 */ /* 0x000fc40000000f00 */
[----:B--23--:R-:W-:Y:S05]  /*105d0*/  CALL.REL.NOINC `($__internal_27_$__cuda_sm70_shflsync_idx_p) ;  /* 0x00000a1000007944 */ /* 0x00cfea0003c00000 */
[----:B------:R-:W-:Y:S01]  /*105e0*/  IMAD.MOV.U32 R4, RZ, RZ, R0 ;  /* 0x000000ffff047224 */ /* 0x000fe200078e0000 */
[----:B------:R-:W-:Y:S01]  /*105f0*/  MOV R3, 0x1 ;  /* 0x0000000100037802 */ /* 0x000fe20000000f00 */
[----:B------:R-:W-:Y:S01]  /*10600*/  IMAD.MOV.U32 R5, RZ, RZ, R21 ;  /* 0x000000ffff057224 */ /* 0x000fe200078e0015 */
[----:B------:R-:W-:-:S02]  /*10610*/  MOV R0, 0x1c1f ;  /* 0x00001c1f00007802 */ /* 0x000fc40000000f00 */
[----:B------:R-:W-:Y:S02]  /*10620*/  MOV R2, 0x10640 ;  /* 0x0001064000027802 */ /* 0x000fe40000000f00 */
[----:B------:R-:W-:Y:S05]  /*10630*/  CALL.REL.NOINC `($__internal_27_$__cuda_sm70_shflsync_idx_p) ;  /* 0x000009b000007944 */ /* 0x000fea0003c00000 */
[----:B------:R-:W-:Y:S05]  /*10640*/  BRA `(.L_x_1335) ;  /* 0xffffcb3000007947 */ /* 0x000fea000383ffff */
.L_x_1285:
[----:B------:R-:W-:Y:S01]  /*10650*/  IMAD.MOV.U32 R5, RZ, RZ, R12 ;  /* 0x000000ffff057224 */ /* 0x000fe200078e000c */
[----:B------:R-:W-:Y:S01]  /*10660*/  MOV R3, RZ ;  /* 0x000000ff00037202 */ /* 0x000fe20000000f00 */
[----:B------:R-:W-:Y:S01]  /*10670*/  IMAD.MOV.U32 R0, RZ, RZ, 0x181f ;  /* 0x0000181fff007424 */ /* 0x000fe200078e00ff */
[----:B------:R-:W-:Y:S02]  /*10680*/  MOV R2, 0x106a0 ;  /* 0x000106a000027802 */ /* 0x000fe40000000f00 */
[----:B------:R-:W-:Y:S05]  /*10690*/  CALL.REL.NOINC `($__internal_27_$__cuda_sm70_shflsync_idx_p) ;  /* 0x0000095000007944 */ /* 0x000fea0003c00000 */
[----:B------:R-:W-:Y:S01]  /*106a0*/  MOV R4, R0 ;  /* 0x0000000000047202 */ /* 0x000fe20000000f00 */
[----:B------:R-:W-:Y:S05]  /*106b0*/  BRA `(.L_x_1336) ;  /* 0xffffdec000007947 */ /* 0x000fea000383ffff */
.L_x_1286:
[----:B------:R-:W-:Y:S01]  /*106c0*/  IMAD.MOV.U32 R5, RZ, RZ, R15 ;  /* 0x000000ffff057224 */ /* 0x000fe200078e000f */
[----:B------:R-:W-:Y:S01]  /*106d0*/  MOV R3, RZ ;  /* 0x000000ff00037202 */ /* 0x000fe20000000f00 */
[----:B------:R-:W-:Y:S01]  /*106e0*/  IMAD.MOV.U32 R0, RZ, RZ, 0x181f ;  /* 0x0000181fff007424 */ /* 0x000fe200078e00ff */
[----:B------:R-:W-:Y:S02]  /*106f0*/  MOV R2, 0x10710 ;  /* 0x0001071000027802 */ /* 0x000fe40000000f00 */
[----:B-12---:R-:W-:Y:S05]  /*10700*/  CALL.REL.NOINC `($__internal_27_$__cuda_sm70_shflsync_idx_p) ;  /* 0x000008e000007944 */ /* 0x006fea0003c00000 */
[----:B------:R-:W-:Y:S05]  /*10710*/  BRA `(.L_x_1337) ;  /* 0xffffde8000007947 */ /* 0x000fea000383ffff */
.L_x_1289:
        /* <DEDUP_REMOVED lines=12> */
.L_x_1292:
[----:B------:R-:W-:Y:S01]  /*107e0*/  IMAD.MOV.U32 R5, RZ, RZ, R12 ;  /* 0x000000ffff057224 */ /* 0x000fe200078e000c */
[----:B-1----:R-:W-:Y:S01]  /*107f0*/  MOV R3, 0x2 ;  /* 0x0000000200037802 */ /* 0x002fe20000000f00 */
[----:B----4-:R-:W-:Y:S01]  /*10800*/  IMAD.MOV.U32 R0, RZ, RZ, 0x181f ;  /* 0x0000181fff007424 */ /* 0x010fe200078e00ff */
[----:B------:R-:W-:Y:S02]  /*10810*/  MOV R2, 0x10830 ;  /* 0x0001083000027802 */ /* 0x000fe40000000f00 */
[----:B--23--:R-:W-:Y:S05]  /*10820*/  CALL.REL.NOINC `($__internal_27_$__cuda_sm70_shflsync_idx_p) ;  /* 0x000007c000007944 */ /* 0x00cfea0003c00000 */
[----:B------:R-:W-:Y:S01]  /*10830*/  MOV R4, R0 ;  /* 0x0000000000047202 */ /* 0x000fe20000000f00 */
[----:B------:R-:W-:Y:S05]  /*10840*/  BRA `(.L_x_1339) ;  /* 0xffffe10000007947 */ /* 0x000fea000383ffff */
.L_x_1293:
[----:B------:R-:W-:Y:S01]  /*10850*/  IMAD.MOV.U32 R5, RZ, RZ, R15 ;  /* 0x000000ffff057224 */ /* 0x000fe200078e000f */
[----:B------:R-:W-:Y:S01]  /*10860*/  MOV R3, 0x2 ;  /* 0x0000000200037802 */ /* 0x000fe20000000f00 */
[----:B----4-:R-:W-:Y:S01]  /*10870*/  IMAD.MOV.U32 R0, RZ, RZ, 0x181f ;  /* 0x0000181fff007424 */ /* 0x010fe200078e00ff */
[----:B------:R-:W-:Y:S02]  /*10880*/  MOV R2, 0x108a0 ;  /* 0x000108a000027802 */ /* 0x000fe40000000f00 */
[----:B-123--:R-:W-:Y:S05]  /*10890*/  CALL.REL.NOINC `($__internal_27_$__cuda_sm70_shflsync_idx_p) ;  /* 0x0000075000007944 */ /* 0x00efea0003c00000 */
[----:B------:R-:W-:Y:S05]  /*108a0*/  BRA `(.L_x_1340) ;  /* 0xffffe0c000007947 */ /* 0x000fea000383ffff */
.L_x_1296:
        /* <DEDUP_REMOVED lines=12> */
.L_x_1298:
[----:B------:R-:W-:Y:S01]  /*10970*/  IMAD.MOV.U32 R5, RZ, RZ, R98 ;  /* 0x000000ffff057224 */ /* 0x000fe200078e0062 */
[----:B------:R-:W-:Y:S01]  /*10980*/  MOV R3, RZ ;  /* 0x000000ff00037202 */ /* 0x000fe20000000f00 */
[----:B------:R-:W-:Y:S01]  /*10990*/  IMAD.MOV.U32 R0, RZ, RZ, 0x1f ;  /* 0x0000001fff007424 */ /* 0x000fe200078e00ff */
[----:B------:R-:W-:Y:S02]  /*109a0*/  MOV R2, 0x109c0 ;  /* 0x000109c000027802 */ /* 0x000fe40000000f00 */
[----:B------:R-:W-:Y:S05]  /*109b0*/  CALL.REL.NOINC `($__internal_27_$__cuda_sm70_shflsync_idx_p) ;  /* 0x0000063000007944 */ /* 0x000fea0003c00000 */
[----:B------:R-:W-:Y:S01]  /*109c0*/  MOV R9, R0 ;  /* 0x0000000000097202 */ /* 0x000fe20000000f00 */
[----:B------:R-:W-:Y:S05]  /*109d0*/  BRA `(.L_x_1342) ;  /* 0xffffe40000007947 */ /* 0x000fea000383ffff */
.L_x_1299:
[----:B------:R-:W-:Y:S01]  /*109e0*/  IMAD.MOV.U32 R5, RZ, RZ, R98 ;  /* 0x000000ffff057224 */ /* 0x000fe200078e0062 */
[----:B------:R-:W-:Y:S01]  /*109f0*/  MOV R3, 0x1 ;  /* 0x0000000100037802 */ /* 0x000fe20000000f00 */
[----:B------:R-:W-:Y:S01]  /*10a00*/  IMAD.MOV.U32 R0, RZ, RZ, 0x1f ;  /* 0x0000001fff007424 */ /* 0x000fe200078e00ff */
[----:B------:R-:W-:Y:S02]  /*10a10*/  MOV R2, 0x10a30 ;  /* 0x00010a3000027802 */ /* 0x000fe40000000f00 */
[----:B-12---:R-:W-:Y:S05]  /*10a20*/  CALL.REL.NOINC `($__internal_27_$__cuda_sm70_shflsync_idx_p) ;  /* 0x000005c000007944 */ /* 0x006fea0003c00000 */
[----:B------:R-:W-:Y:S01]  /*10a30*/  MOV R8, R0 ;  /* 0x0000000000087202 */ /* 0x000fe20000000f00 */
[----:B------:R-:W-:Y:S05]  /*10a40*/  BRA `(.L_x_1343) ;  /* 0xffffe3b000007947 */ /* 0x000fea000383ffff */
.L_x_1300:
[----:B------:R-:W-:Y:S02]  /*10a50*/  MOV R2, 0x1 ;  /* 0x0000000100027802 */ /* 0x000fe40000000f00 */
[----:B------:R-:W-:-:S02]  /*10a60*/  MOV R3, 0x10a80 ;  /* 0x00010a8000037802 */ /* 0x000fc40000000f00 */
[----:B-1234-:R-:W-:Y:S05]  /*10a70*/  CALL.REL.NOINC `($__internal_28_$__cuda_sm70_shflsync_up_p) ;  /* 0x000005c000007944 */ /* 0x01efea0003c00000 */
[----:B------:R-:W-:Y:S05]  /*10a80*/  BRA `(.L_x_1344) ;  /* 0xffffe4a000007947 */ /* 0x000fea000383ffff */
.L_x_1301:
[----:B------:R-:W-:Y:S02]  /*10a90*/  MOV R2, 0x2 ;  /* 0x0000000200027802 */ /* 0x000fe40000000f00 */
[----:B------:R-:W-:-:S02]  /*10aa0*/  MOV R3, 0x10ac0 ;  /* 0x00010ac000037802 */ /* 0x000fc40000000f00 */
[----:B--2-4-:R-:W-:Y:S05]  /*10ab0*/  CALL.REL.NOINC `($__internal_28_$__cuda_sm70_shflsync_up_p) ;  /* 0x0000058000007944 */ /* 0x014fea0003c00000 */
        /* <DEDUP_REMOVED lines=23> */
.L_x_1305:
[----:B------:R-:W-:Y:S02]  /*10c30*/  MOV R2, 0x1 ;  /* 0x0000000100027802 */ /* 0x000fe40000000f00 */
[----:B------:R-:W-:Y:S02]  /*10c40*/  MOV R3, 0x10c60 ;  /* 0x00010c6000037802 */ /* 0x000fe40000000f00 */
[----:B------:R-:W-:Y:S05]  /*10c50*/  CALL.REL.NOINC `($__internal_28_$__cuda_sm70_shflsync_up_p) ;  /* 0x000003e000007944 */ /* 0x000fea0003c00000 */
[----:B------:R-:W-:Y:S01]  /*10c60*/  MOV R2, R4 ;  /* 0x0000000400027202 */ /* 0x000fe20000000f00 */
[----:B------:R-:W-:Y:S05]  /*10c70*/  BRA `(.L_x_1346) ;  /* 0xffffe51000007947 */ /* 0x000fea000383ffff */
.L_x_1306:
        /* <DEDUP_REMOVED lines=26> */
.L_x_1308:
[----:B------:R-:W-:Y:S02]  /*10e20*/  SEL R0, RZ, 0x1, P0 ;  /* 0x00000001ff007807 */ /* 0x000fe40000000000 */
[----:B------:R-:W-:Y:S02]  /*10e30*/  MOV R2, 0x10e50 ;  /* 0x00010e5000027802 */ /* 0x000fe40000000f00 */
[----:B-1----:R-:W-:Y:S05]  /*10e40*/  CALL.REL.NOINC `($__internal_29_$__cuda_sm70_votesync_ballot) ;  /* 0x0000026000007944 */ /* 0x002fea0003c00000 */
[----:B------:R-:W-:Y:S01]  /*10e50*/  MOV R11, R0 ;  /* 0x00000000000b7202 */ /* 0x000fe20000000f00 */
[----:B------:R-:W-:Y:S05]  /*10e60*/  BRA `(.L_x_1348) ;  /* 0xffffe4b000007947 */ /* 0x000fea000383ffff */
.L_x_1309:
[----:B------:R-:W-:Y:S01]  /*10e70*/  IMAD.MOV.U32 R5, RZ, RZ, R6 ;  /* 0x000000ffff057224 */ /* 0x000fe200078e0006 */
[----:B---3--:R-:W-:Y:S01]  /*10e80*/  MOV R3, R10 ;  /* 0x0000000a00037202 */ /* 0x008fe20000000f00 */
[----:B------:R-:W-:Y:S01]  /*10e90*/  IMAD.MOV.U32 R0, RZ, RZ, 0x1f ;  /* 0x0000001fff007424 */ /* 0x000fe200078e00ff */
[----:B------:R-:W-:Y:S02]  /*10ea0*/  MOV R2, 0x10ec0 ;  /* 0x00010ec000027802 */ /* 0x000fe40000000f00 */
[----:B-12---:R-:W-:Y:S05]  /*10eb0*/  CALL.REL.NOINC `($__internal_27_$__cuda_sm70_shflsync_idx_p) ;  /* 0x0000013000007944 */ /* 0x006fea0003c00000 */
[----:B------:R-:W-:Y:S01]  /*10ec0*/  IMAD.MOV.U32 R8, RZ, RZ, R0 ;  /* 0x000000ffff087224 */ /* 0x000fe200078e0000 */
[----:B------:R-:W-:Y:S01]  /*10ed0*/  MOV R3, R10 ;  /* 0x0000000a00037202 */ /* 0x000fe20000000f00 */
[----:B------:R-:W-:Y:S01]  /*10ee0*/  IMAD.MOV.U32 R5, RZ, RZ, R7 ;  /* 0x000000ffff057224 */ /* 0x000fe200078e0007 */
[----:B------:R-:W-:Y:S02]  /*10ef0*/  MOV R0, 0x1f ;  /* 0x0000001f00007802 */ /* 0x000fe40000000f00 */
[----:B------:R-:W-:-:S02]  /*10f00*/  MOV R2, 0x10f20 ;  /* 0x00010f2000027802 */ /* 0x000fc40000000f00 */
[----:B------:R-:W-:Y:S05]  /*10f10*/  CALL.REL.NOINC `($__internal_27_$__cuda_sm70_shflsync_idx_p) ;  /* 0x000000d000007944 */ /* 0x000fea0003c00000 */
[----:B------:R-:W-:Y:S01]  /*10f20*/  MOV R7, R0 ;  /* 0x0000000000077202 */ /* 0x000fe20000000f00 */
[----:B------:R-:W-:Y:S05]  /*10f30*/  BRA `(.L_x_1349) ;  /* 0xffffe42000007947 */ /* 0x000fea000383ffff */
.L_x_1312:
[----:B------:R-:W-:Y:S01]  /*10f40*/  IMAD.MOV.U32 R5, RZ, RZ, R4 ;  /* 0x000000ffff057224 */ /* 0x000fe200078e0004 */
[----:B------:R-:W-:-:S02]  /*10f50*/  MOV R0, 0x1f ;  /* 0x0000001f00007802 */ /* 0x000fc40000000f00 */
[----:B------:R-:W-:Y:S02]  /*10f60*/  MOV R2, 0x10f80 ;  /* 0x00010f8000027802 */ /* 0x000fe40000000f00 */
[----:B-1234-:R-:W-:Y:S05]  /*10f70*/  CALL.REL.NOINC `($__internal_27_$__cuda_sm70_shflsync_idx_p) ;  /* 0x0000007000007944 */ /* 0x01efea0003c00000 */
[----:B------:R-:W-:Y:S01]  /*10f80*/  MOV R13, R0 ;  /* 0x00000000000d7202 */ /* 0x000fe20000000f00 */
[----:B------:R-:W-:Y:S05]  /*10f90*/  BRA `(.L_x_1311) ;  /* 0xffffe42000007947 */ /* 0x000fea000383ffff */
        .weak           $__internal_26_$__cuda_sm70_shflsync_bfly_p
        .type           $__internal_26_$__cuda_sm70_shflsync_bfly_p,@function
        .size           $__internal_26_$__cuda_sm70_shflsync_bfly_p,($__internal_27_$__cuda_sm70_shflsync_idx_p - $__internal_26_$__cuda_sm70_shflsync_bfly_p)
$__internal_26_$__cuda_sm70_shflsync_bfly_p:
[----:B------:R-:W-:Y:S04]  /*10fa0*/  WARPSYNC R6 ;  /* 0x0000000600007348 */ /* 0x000fe80003800000 */
[----:B------:R1:W2:Y:S02]  /*10fb0*/  SHFL.BFLY PT, R5, R2, R5, R7 ;  /* 0x0c00000502057389 */ /* 0x0002a400000e0007 */
[----:B-1----:R-:W-:Y:S02]  /*10fc0*/  MOV R2, R3 ;  /* 0x0000000300027202 */ /* 0x002fe40000000f00 */
[----:B------:R-:W-:-:S04]  /*10fd0*/  MOV R3, 0x0 ;  /* 0x0000000000037802 */ /* 0x000fc80000000f00 */
[----:B--2---:R-:W-:Y:S05]  /*10fe0*/  RET.REL.NODEC R2 `(_ZN7cutlass13device_kernelIN5flash19enable_sm80_to_sm89INS1_16FlashAttnFwdSm80INS1_25CollectiveMainloopFwdSm80ILi8ELi1ELb0EN4cute5tupleIJNS5_1CILi128EEENS7_ILi64EEENS7_ILi256EEEEEELi256ENS_10bfloat16_tEfNS_4arch4Sm80ELb0ELb0ELb1ELb1ELb0ELb0ELb1ELb1EEENS1_21CollectiveEpilogueFwdINS6_IJS8_SA_S9_EEENS6_IJNS7_ILi1EEESI_SI_EEESC_SE_Li256ELb1ELb1ELb1ELb0EEENS1_36VarlenDynamicPersistentTileSchedulerILi128ELi64ELi256ELi256ELb1ELb1ELb0ELb0ELb1ELb1EEEEEEEEEvNT_6ParamsE) ;  /* 0xfffef01002007950 */ /* 0x004fea0003c3ffff */
        .weak           $__internal_27_$__cuda_sm70_shflsync_idx_p
        .type           $__internal_27_$__cuda_sm70_shflsync_idx_p,@function
        .size           $__internal_27_$__cuda_sm70_shflsync_idx_p,($__internal_28_$__cuda_sm70_shflsync_up_p - $__internal_27_$__cuda_sm70_shflsync_idx_p)
$__internal_27_$__cuda_sm70_shflsync_idx_p:
[----:B------:R-:W-:-:S04]  /*10ff0*/  MOV R102, 0xffffffff ;  /* 0xffffffff00667802 */ /* 0x000fc80000000f00 */
[----:B------:R-:W-:Y:S04]  /*11000*/  WARPSYNC R102 ;  /* 0x0000006600007348 */ /* 0x000fe80003800000 */
[----:B------:R1:W2:Y:S02]  /*11010*/  SHFL.IDX PT, R0, R5, R3, R0 ;  /* 0x0000000305007389 */ /* 0x0002a400000e0000 */
[----:B-1----:R-:W-:-:S04]  /*11020*/  MOV R3, 0x0 ;  /* 0x0000000000037802 */ /* 0x002fc80000000f00 */
[----:B--2---:R-:W-:Y:S05]  /*11030*/  RET.REL.NODEC R2 `(_ZN7cutlass13device_kernelIN5flash19enable_sm80_to_sm89INS1_16FlashAttnFwdSm80INS1_25CollectiveMainloopFwdSm80ILi8ELi1ELb0EN4cute5tupleIJNS5_1CILi128EEENS7_ILi64EEENS7_ILi256EEEEEELi256ENS_10bfloat16_tEfNS_4arch4Sm80ELb0ELb0ELb1ELb1ELb0ELb0ELb1ELb1EEENS1_21CollectiveEpilogueFwdINS6_IJS8_SA_S9_EEENS6_IJNS7_ILi1EEESI_SI_EEESC_SE_Li256ELb1ELb1ELb1ELb0EEENS1_36VarlenDynamicPersistentTileSchedulerILi128ELi64ELi256ELi256ELb1ELb1ELb0ELb0ELb1ELb1EEEEEEEEEvNT_6ParamsE) ;  /* 0xfffeefc002007950 */ /* 0x004fea0003c3ffff */
        .weak           $__internal_28_$__cuda_sm70_shflsync_up_p
        .type           $__internal_28_$__cuda_sm70_shflsync_up_p,@function
        .size           $__internal_28_$__cuda_sm70_shflsync_up_p,($__internal_29_$__cuda_sm70_votesync_ballot - $__internal_28_$__cuda_sm70_shflsync_up_p)
$__internal_28_$__cuda_sm70_shflsync_up_p:
[----:B------:R-:W-:Y:S02]  /*11040*/  IMAD.MOV.U32 R4, RZ, RZ, RZ ;  /* 0x000000ffff047224 */ /* 0x000fe400078e00ff */
[----:B------:R-:W-:-:S04]  /*11050*/  IMAD.MOV.U32 R10, RZ, RZ, -0x1 ;  /* 0xffffffffff0a7424 */ /* 0x000fc800078e00ff */
[----:B------:R-:W-:Y:S04]  /*11060*/  WARPSYNC R10 ;  /* 0x0000000a00007348 */ /* 0x000fe80003800000 */
[----:B------:R1:W2:Y:S02]  /*11070*/  SHFL.UP PT, R4, R0, R2, R4 ;  /* 0x0400000200047389 */ /* 0x0002a400000e0004 */
[----:B-1----:R-:W-:Y:S02]  /*11080*/  MOV R2, R3 ;  /* 0x0000000300027202 */ /* 0x002fe40000000f00 */
[----:B------:R-:W-:-:S04]  /*11090*/  MOV R3, 0x0 ;  /* 0x0000000000037802 */ /* 0x000fc80000000f00 */
[----:B--2---:R-:W-:Y:S05]  /*110a0*/  RET.REL.NODEC R2 `(_ZN7cutlass13device_kernelIN5flash19enable_sm80_to_sm89INS1_16FlashAttnFwdSm80INS1_25CollectiveMainloopFwdSm80ILi8ELi1ELb0EN4cute5tupleIJNS5_1CILi128EEENS7_ILi64EEENS7_ILi256EEEEEELi256ENS_10bfloat16_tEfNS_4arch4Sm80ELb0ELb0ELb1ELb1ELb0ELb0ELb1ELb1EEENS1_21CollectiveEpilogueFwdINS6_IJS8_SA_S9_EEENS6_IJNS7_ILi1EEESI_SI_EEESC_SE_Li256ELb1ELb1ELb1ELb0EEENS1_36VarlenDynamicPersistentTileSchedulerILi128ELi64ELi256ELi256ELb1ELb1ELb0ELb0ELb1ELb1EEEEEEEEEvNT_6ParamsE) ;  /* 0xfffeef5002007950 */ /* 0x004fea0003c3ffff */
        .weak           $__internal_29_$__cuda_sm70_votesync_ballot
        .type           $__internal_29_$__cuda_sm70_votesync_ballot,@function
        .size           $__internal_29_$__cuda_sm70_votesync_ballot,(.L_x_5204 - $__internal_29_$__cuda_sm70_votesync_ballot)
$__internal_29_$__cuda_sm70_votesync_ballot:
[----:B------:R-:W-:Y:S01]  /*110b0*/  ISETP.NE.U32.AND P0, PT, R0, 0x1, PT ;  /* 0x000000010000780c */ /* 0x000fe20003f05070 */
[----:B------:R-:W-:-:S04]  /*110c0*/  IMAD.MOV.U32 R3, RZ, RZ, -0x1 ;  /* 0xffffffffff037424 */ /* 0x000fc800078e00ff */
[----:B------:R-:W-:Y:S08]  /*110d0*/  WARPSYNC R3 ;  /* 0x0000000300007348 */ /* 0x000ff00003800000 */
[----:B------:R-:W-:-:S04]  /*110e0*/  VOTE.ANY R0, PT, !P0 ;  /* 0x0000000000007806 */ /* 0x000fc800040e0100 */
[----:B------:R-:W-:Y:S01]  /*110f0*/  LOP3.LUT R0, R0, R3, RZ, 0xc0, !PT ;  /* 0x0000000300007212 */ /* 0x000fe200078ec0ff */
[----:B------:R-:W-:-:S04]  /*11100*/  IMAD.MOV.U32 R3, RZ, RZ, 0x0 ;  /* 0x00000000ff037424 */ /* 0x000fc800078e00ff */
[----:B------:R-:W-:Y:S05]  /*11110*/  RET.REL.NODEC R2 `(_ZN7cutlass13device_kernelIN5flash19enable_sm80_to_sm89INS1_16FlashAttnFwdSm80INS1_25CollectiveMainloopFwdSm80ILi8ELi1ELb0EN4cute5tupleIJNS5_1CILi128EEENS7_ILi64EEENS7_ILi256EEEEEELi256ENS_10bfloat16_tEfNS_4arch4Sm80ELb0ELb0ELb1ELb1ELb0ELb0ELb1ELb1EEENS1_21CollectiveEpilogueFwdINS6_IJS8_SA_S9_EEENS6_IJNS7_ILi1EEESI_SI_EEESC_SE_Li256ELb1ELb1ELb1ELb0EEENS1_36VarlenDynamicPersistentTileSchedulerILi128ELi64ELi256ELi256ELb1ELb1ELb0ELb0ELb1ELb1EEEEEEEEEvNT_6ParamsE) ;  /* 0xfffeeee002007950 */ /* 0x000fea0003c3ffff */
.L_x_1350:
        /* <DEDUP_REMOVED lines=14> */
.L_x_5204:


//--------------------- .text._ZN7cutlass13device_kernelIN5flash19enable_sm80_to_sm89INS1_16FlashAttnFwdSm80INS1_25CollectiveMainloopFwdSm80ILi8ELi1ELb0EN4cute5tupleIJNS5_1CILi128EEENS7_ILi48EEENS7_ILi256EEEEEELi256ENS_10bfloat16_tEfNS_4arch4Sm80ELb0ELb0ELb1ELb1ELb0ELb1ELb1ELb1EEENS1_21CollectiveEpilogueFwdINS6_IJS8_SA_S9_EEENS6_IJNS7_ILi1EEESI_SI_EEESC_SE_Li256ELb1ELb1ELb1ELb0EEENS1_36VarlenDynamicPersistentTileSchedulerILi128ELi48ELi256ELi256ELb1ELb1ELb0ELb0ELb1ELb1EEEEEEEEEvNT_6ParamsE --------------------------
	.section	.text._ZN7cutlass13device_kernelIN5flash19enable_sm80_to_sm89INS1_16FlashAttnFwdSm80INS1_25CollectiveMainloopFwdSm80ILi8ELi1ELb0EN4cute5tupleIJNS5_1CILi128EEENS7_ILi48EEENS7_ILi256EEEEEELi256ENS_10bfloat16_tEfNS_4arch4Sm80ELb0ELb0ELb1ELb1ELb0ELb1ELb1ELb1EEENS1_21CollectiveEpilogueFwdINS6_IJS8_SA_S9_EEENS6_IJNS7_ILi1EEESI_SI_EEESC_SE_Li256ELb1ELb1ELb1ELb0EEENS1_36VarlenDynamicPersistentTileSchedulerILi128ELi48ELi256ELi256ELb1ELb1ELb0ELb0ELb1ELb1EEEEEEEEEvNT_6ParamsE,"ax",@progbits
	.sectioninfo	@"SHI_REGISTERS=255"
	.align	128
.text._ZN7cutlass13device_kernelIN5flash19enable_sm80_to_sm89INS1_16FlashAttnFwdSm80INS1_25CollectiveMainloopFwdSm80ILi8ELi1ELb0EN4cute5tupleIJNS5_1CILi128EEENS7_ILi48EEENS7_ILi256EEEEEELi256ENS_10bfloat16_tEfNS_4arch4Sm80ELb0ELb0ELb1ELb1ELb0ELb1ELb1ELb1EEENS1_21CollectiveEpilogueFwdINS6_IJS8_SA_S9_EEENS6_IJNS7_ILi1EEESI_SI_EEESC_SE_Li256ELb1ELb1ELb1ELb0EEENS1_36VarlenDynamicPersistentTileSchedulerILi128ELi48ELi256ELi256ELb1ELb1ELb0ELb0ELb1ELb1EEEEEEEEEvNT_6ParamsE:
        .type           _ZN7cutlass13device_kernelIN5flash19enable_sm80_to_sm89INS1_16FlashAttnFwdSm80INS1_25CollectiveMainloopFwdSm80ILi8ELi1ELb0EN4cute5tupleIJNS5_1CILi128EEENS7_ILi48EEENS7_ILi256EEEEEELi256ENS_10bfloat16_tEfNS_4arch4Sm80ELb0ELb0ELb1ELb1ELb0ELb1ELb1ELb1EEENS1_21CollectiveEpilogueFwdINS6_IJS8_SA_S9_EEENS6_IJNS7_ILi1EEESI_SI_EEESC_SE_Li256ELb1ELb1ELb1ELb0EEENS1_36VarlenDynamicPersistentTileSchedulerILi128ELi48ELi256ELi256ELb1ELb1ELb0ELb0ELb1ELb1EEEEEEEEEvNT_6ParamsE,@function
        .size           _ZN7cutlass13device_kernelIN5flash19enable_sm80_to_sm89INS1_16FlashAttnFwdSm80INS1_25CollectiveMainloopFwdSm80ILi8ELi1ELb0EN4cute5tupleIJNS5_1CILi128EEENS7_ILi48EEENS7_ILi256EEEEEELi256ENS_10bfloat16_tEfNS_4arch4Sm80ELb0ELb0ELb1ELb1ELb0ELb1ELb1ELb1EEENS1_21CollectiveEpilogueFwdINS6_IJS8_SA_S9_EEENS6_IJNS7_ILi1EEESI_SI_EEESC_SE_Li256ELb1ELb1ELb1ELb0EEENS1_36VarlenDynamicPersistentTileSchedulerILi128ELi48ELi256ELi256ELb1ELb1ELb0ELb0ELb1ELb1EEEEEEEEEvNT_6ParamsE,(.L_x_5209 - _ZN7cutlass13device_kernelIN5flash19enable_sm80_to_sm89INS1_16FlashAttnFwdSm80INS1_25CollectiveMainloopFwdSm80ILi8ELi1ELb0EN4cute5tupleIJNS5_1CILi128EEENS7_ILi48EEENS7_ILi256EEEEEELi256ENS_10bfloat16_tEfNS_4arch4Sm80ELb0ELb0ELb1ELb1ELb0ELb1ELb1ELb1EEENS1_21CollectiveEpilogueFwdINS6_IJS8_SA_S9_EEENS6_IJNS7_ILi1EEESI_SI_EEESC_SE_Li256ELb1ELb1ELb1ELb0EEENS1_36VarlenDynamicPersistentTileSchedulerILi128ELi48ELi256ELi256ELb1ELb1ELb0ELb0ELb1ELb1EEEEEEEEEvNT_6ParamsE)
        .other          _ZN7cutlass13device_kernelIN5flash19enable_sm80_to_sm89INS1_16FlashAttnFwdSm80INS1_25CollectiveMainloopFwdSm80ILi8ELi1ELb0EN4cute5tupleIJNS5_1CILi128EEENS7_ILi48EEENS7_ILi256EEEEEELi256ENS_10bfloat16_tEfNS_4arch4Sm80ELb0ELb0ELb1ELb1ELb0ELb1ELb1ELb1EEENS1_21CollectiveEpilogueFwdINS6_IJS8_SA_S9_EEENS6_IJNS7_ILi1EEESI_SI_EEESC_SE_Li256ELb1ELb1ELb1ELb0EEENS1_36VarlenDynamicPersistentTileSchedulerILi128ELi48ELi256ELi256ELb1ELb1ELb0ELb0ELb1ELb1EEEEEEEEEvNT_6ParamsE,@"STO_CUDA_ENTRY STV_DEFAULT"
_ZN7cutlass13device_kernelIN5flash19enable_sm80_to_sm89INS1_16FlashAttnFwdSm80INS1_25CollectiveMainloopFwdSm80ILi8ELi1ELb0EN4cute5tupleIJNS5_1CILi128EEENS7_ILi48EEENS7_ILi256EEEEEELi256ENS_10bfloat16_tEfNS_4arch4Sm80ELb0ELb0ELb1ELb1ELb0ELb1ELb1ELb1EEENS1_21CollectiveEpilogueFwdINS6_IJS8_SA_S9_EEENS6_IJNS7_ILi1EEESI_SI_EEESC_SE_Li256ELb1ELb1ELb1ELb0EEENS1_36VarlenDynamicPersistentTileSchedulerILi128ELi48ELi256ELi256ELb1ELb1ELb0ELb0ELb1ELb1EEEEEEEEEvNT_6ParamsE:
        /* <DEDUP_REMOVED lines=54> */
.L_x_1356:
        /* <DEDUP_REMOVED lines=17> */
.L_x_1542:
        /* <DEDUP_REMOVED lines=16> */
.L_x_1543:
[----:B--2---:R-:W-:-:S05]  /*0570*/  IMAD R0, R0, c[0x0][0x538], RZ ;  /* 0x00014e0000007a24 */ /* 0x004fca00078e02ff */
[----:B------:R-:W-:-:S04]  /*0580*/  IADD3 R6, R0, R6, RZ ;  /* 0x0000000600067210 */ /* 0x000fc80007ffe0ff */
[----:B------:R-:W-:-:S13]  /*0590*/  ISETP.GT.AND P0, PT, R6, UR4, PT ;  /* 0x0000000406007c0c */ /* 0x000fda000bf04270 */
[----:B-1----:R-:W-:Y:S05]  /*05a0*/  @!P0 BRA `(.L_x_1356) ;  /* 0xfffffdb000008947 */ /* 0x002fea000383ffff */
.L_x_1352:
[----:B------:R-:W-:-:S05]  /*05b0*/  IADD3 R12, -R0, R6, RZ ;  /* 0x00000006000c7210 */ /* 0x000fca0007ffe1ff */
[----:B------:R-:W-:-:S05]  /*05c0*/  IMAD R0, R4, c[0x0][0x538], R12 ;  /* 0x00014e0004007a24 */ /* 0x000fca00078e020c */
[----:B------:R-:W-:Y:S01]  /*05d0*/  ISETP.GT.AND P0, PT, R0, UR4, PT ;  /* 0x0000000400007c0c */ /* 0x000fe2000bf04270 */
[----:B------:R-:W-:-:S12]  /*05e0*/  BRA.DIV ~URZ, `(.L_x_1357) ;  /* 0x0001b2327f007947 */ /* 0x000fd8000b800000 */
[----:B------:R-:W-:-:S04]  /*05f0*/  VOTE.ANY R6, PT, !P0 ;  /* 0x0000000000067806 */ /* 0x000fc800040e0100 */
.L_x_1544:
[----:B------:R1:W2:Y:S01]  /*0600*/  POPC R13, R6 ;  /* 0x00000006000d7309 */ /* 0x0002a20000000000 */
[----:B------:R-:W-:Y:S05]  /*0610*/  BRA.DIV ~URZ, `(.L_x_1358) ;  /* 0x0001b2527f007947 */ /* 0x000fea000b800000 */
[----:B--2---:R-:W2:Y:S04]  /*0620*/  SHFL.IDX PT, R11, R8, R13, 0x1f ;  /* 0x00001f0d080b7589 */ /* 0x004ea800000e0000 */
[----:B------:R3:W4:Y:S02]  /*0630*/  SHFL.IDX PT, R10, R7, R13, 0x1f ;  /* 0x00001f0d070a7589 */ /* 0x00072400000e0000 */
[----:B---3--:R-:W-:Y:S02]  /*0640*/  MOV R7, RZ ;  /* 0x000000ff00077202 */ /* 0x008fe40000000f00 */
.L_x_1545:
[----:B--2-4-:R-:W-:Y:S01]  /*0650*/  ISETP.NE.AND P0, PT, R6, RZ, PT ;  /* 0x000000ff0600720c */ /* 0x014fe20003f05270 */
[----:B------:R-:W-:-:S12]  /*0660*/  BSSY B0, `(.L_x_1359) ;  /* 0x0000005000007945 */ /* 0x000fd80003800000 */
[----:B------:R-:W-:Y:S05]  /*0670*/  @!P0 BRA `(.L_x_1360) ;  /* 0x0000003000008947 */ /* 0x000fea0003800000 */
[----:B------:R-:W-:Y:S01]  /*0680*/  IADD3 R3, R13, -0x1, RZ ;  /* 0xffffffff0d037810 */ /* 0x000fe20007ffe0ff */
[----:B------:R-:W-:Y:S05]  /*0690*/  BRA.DIV ~URZ, `(.L_x_1361) ;  /* 0x0001b2b27f007947 */ /* 0x000fea000b800000 */
[----:B------:R2:W3:Y:S02]  /*06a0*/  SHFL.IDX PT, R7, R4, R3, 0x1f ;  /* 0x00001f0304077589 */ /* 0x0004e400000e0000 */
.L_x_1360:
[----:B------:R-:W-:Y:S05]  /*06b0*/  BSYNC B0 ;  /* 0x0000000000007941 */ /* 0x000fea0003800000 */
.L_x_1359:
        /* <DEDUP_REMOVED lines=69> */
.L_x_1353:
[----:B------:R-:W-:Y:S01]  /*0b10*/  MOV R0, UR4 ;  /* 0x0000000400007c02 */ /* 0x000fe20008000f00 */
[----:B------:R-:W-:Y:S04]  /*0b20*/  STL [R1+0x14], RZ ;  /* 0x000014ff01007387 */ /* 0x000fe80000100800 */
[----:B------:R-:W-:Y:S04]  /*0b30*/  STL [R1+0x18], RZ ;  /* 0x000018ff01007387 */ /* 0x000fe80000100800 */
[----:B------:R1:W-:Y:S02]  /*0b40*/  STL [R1+0x10], R0 ;  /* 0x0000100001007387 */ /* 0x0003e40000100800 */
[----:B-1----:R-:W-:-:S05]  /*0b50*/  MOV R0, c[0x0][0x53c] ;  /* 0x00014f0000007a02 */ /* 0x002fca0000000f00 */
[----:B------:R1:W-:Y:S02]  /*0b60*/  STL [R1+0x1c], R0 ;  /* 0x00001c0001007387 */ /* 0x0003e40000100800 */
.L_x_1362:
        /* <DEDUP_REMOVED lines=8> */
.L_x_1351:
        /* <DEDUP_REMOVED lines=10> */
[----:B------:R-:W-:-:S02]  /*0c90*/  SHF.R.S32.HI R9, RZ, 0x2, R14 ;  /* 0x00000002ff097819 */ /* 0x000fc4000001140e */
[----:B------:R-:W-:Y:S02]  /*0ca0*/  LOP3.LUT R0, R0, 0xfffffffe, RZ, 0xc0, !PT ;  /* 0xfffffffe00007812 */ /* 0x000fe400078ec0ff */
[----:B------:R-:W-:Y:S02]  /*0cb0*/  SHF.R.S32.HI R205, RZ, 0x3, R11 ;  /* 0x00000003ffcd7819 */ /* 0x000fe4000001140b */
[----:B-1----:R-:W-:Y:S01]  /*0cc0*/  LEA.HI R7, R8, R15, RZ, 0x5 ;  /* 0x0000000f08077211 */ /* 0x002fe200078f28ff */
[----:B------:R-:W-:Y:S01]  /*0cd0*/  IMAD.IADD R12, R3, 0x1, -R0 ;  /* 0x00000001030c7824 */ /* 0x000fe200078e0a00 */
[----:B------:R-:W-:Y:S01]  /*0ce0*/  LOP3.LUT R0, R2, 0xfffffff0, RZ, 0xc0, !PT ;  /* 0xfffffff002007812 */ /* 0x000fe200078ec0ff */
[----:B------:R-:W-:Y:S01]  /*0cf0*/  IMAD.SHL.U32 R4, R205, 0x40, RZ ;  /* 0x00000040cd047824 */ /* 0x000fe200078e00ff */
[----:B------:R-:W-:Y:S02]  /*0d00*/  SHF.R.S32.HI R2, RZ, 0x1f, R14 ;  /* 0x0000001fff027819 */ /* 0x000fe4000001140e */
[----:B------:R-:W-:Y:S01]  /*0d10*/  LOP3.LUT R3, R11, 0xfffffff8, RZ, 0xc0, !PT ;  /* 0xfffffff80b037812 */ /* 0x000fe200078ec0ff */
[----:B------:R-:W-:Y:S01]  /*0d20*/  IMAD.IADD R0, R15, 0x1, -R0 ;  /* 0x000000010f007824 */ /* 0x000fe200078e0a00 */
[----:B------:R-:W-:-:S02]  /*0d30*/  LEA.HI R2, R2, R9, RZ, 0x3 ;  /* 0x0000000902027211 */ /* 0x000fc400078f18ff */
[----:B------:R-:W-:Y:S01]  /*0d40*/  IADD3 R19, R205, 0x40, RZ ;  /* 0x00000040cd137810 */ /* 0x000fe20007ffe0ff */
        /* <DEDUP_REMOVED lines=9> */
[----:B------:R-:W-:Y:S01]  /*0de0*/  IMAD.SHL.U32 R5, R215, 0x40, RZ ;  /* 0x00000040d7057824 */ /* 0x000fe200078e00ff */
[----:B------:R-:W-:-:S02]  /*0df0*/  LOP3.LUT R3, R2, 0x38, R132, 0xf8, !PT ;  /* 0x0000003802037812 */ /* 0x000fc400078ef884 */
[----:B------:R-:W-:Y:S02]  /*0e00*/  LOP3.LUT R2, R13, 0xfffffff8, RZ, 0xc0, !PT ;  /* 0xfffffff80d027812 */ /* 0x000fe400078ec0ff */
[----:B------:R-:W-:Y:S02]  /*0e10*/  LOP3.LUT R10, R3, R4, RZ, 0x3c, !PT ;  /* 0x00000004030a7212 */ /* 0x000fe400078e3cff */
[----:B------:R-:W-:Y:S01]  /*0e20*/  LOP3.LUT R3, R7, 0xffffffe0, RZ, 0xc0, !PT ;  /* 0xffffffe007037812 */ /* 0x000fe200078ec0ff */
[----:B------:R-:W-:Y:S01]  /*0e30*/  IMAD.IADD R6, R0, 0x1, -R2 ;  /* 0x0000000100067824 */ /* 0x000fe200078e0a02 */
[----:B------:R-:W-:Y:S02]  /*0e40*/  LOP3.LUT R0, R5, 0x1c0, RZ, 0xc0, !PT ;  /* 0x000001c005007812 */ /* 0x000fe400078ec0ff */
[----:B------:R-:W-:Y:S01]  /*0e50*/  SHF.R.S32.HI R2, RZ, 0x5, R7 ;  /* 0x00000005ff027819 */ /* 0x000fe20000011407 */
[----:B------:R-:W-:Y:S01]  /*0e60*/  IMAD.IADD R17, R15, 0x1, -R3 ;  /* 0x000000010f117824 */ /* 0x000fe200078e0a03 */
[----:B------:R-:W-:-:S02]  /*0e70*/  SHF.R.S32.HI R4, RZ, 0x1f, R7 ;  /* 0x0000001fff047819 */ /* 0x000fc40000011407 */
[----:B------:R-:W-:Y:S02]  /*0e80*/  LOP3.LUT R7, R0, 0x8, R11, 0xf8, !PT ;  /* 0x0000000800077812 */ /* 0x000fe400078ef80b */
[----:B------:R-:W-:Y:S02]  /*0e90*/  SHF.R.U32.HI R5, RZ, 0x3, R0 ;  /* 0x00000003ff057819 */ /* 0x000fe40000011600 */
[----:B------:R-:W-:Y:S02]  /*0ea0*/  LEA.HI R3, R8, R15, RZ, 0x6 ;  /* 0x0000000f08037211 */ /* 0x000fe400078f30ff */
[----:B------:R-:W-:Y:S02]  /*0eb0*/  LEA.HI R0, R4, R2, RZ, 0x3 ;  /* 0x0000000204007211 */ /* 0x000fe400078f18ff */
[----:B------:R-:W-:Y:S01]  /*0ec0*/  SHF.R.S32.HI R4, RZ, 0x1f, R17 ;  /* 0x0000001fff047819 */ /* 0x000fe20000011411 */
[----:B------:R-:W-:Y:S01]  /*0ed0*/  IMAD.SHL.U32 R3, R3, 0x8, RZ ;  /* 0x0000000803037824 */ /* 0x000fe200078e00ff */
[----:B------:R-:W-:-:S02]  /*0ee0*/  LOP3.LUT R0, R0, 0xffffff8, RZ, 0xc0, !PT ;  /* 0x0ffffff800007812 */ /* 0x000fc400078ec0ff */
[----:B------:R-:W-:Y:S02]  /*0ef0*/  LOP3.LUT R8, R14, 0xfffffffc, RZ, 0xc0, !PT ;  /* 0xfffffffc0e087812 */ /* 0x000fe400078ec0ff */
[----:B------:R-:W-:Y:S01]  /*0f00*/  LEA.HI R14, R4, R17, RZ, 0x2 ;  /* 0x00000011040e7211 */ /* 0x000fe200078f10ff */
[----:B------:R-:W-:Y:S01]  /*0f10*/  IMAD.IADD R4, R2, 0x1, -R0 ;  /* 0x0000000102047824 */ /* 0x000fe200078e0a00 */
[----:B------:R-:W-:Y:S01]  /*0f20*/  LOP3.LUT R11, R7, R5, RZ, 0x3c, !PT ;  /* 0x00000005070b7212 */ /* 0x000fe200078e3cff */
[----:B------:R-:W-:Y:S01]  /*0f30*/  IMAD.IADD R0, R15, 0x1, -R8 ;  /* 0x000000010f007824 */ /* 0x000fe200078e0a08 */
[----:B------:R-:W-:Y:S02]  /*0f40*/  LOP3.LUT R7, R3, 0xfffffe00, RZ, 0xc0, !PT ;  /* 0xfffffe0003077812 */ /* 0x000fe400078ec0ff */
[----:B------:R-:W-:Y:S02]  /*0f50*/  LOP3.LUT R5, R9, 0x1, RZ, 0xc0, !PT ;  /* 0x0000000109057812 */ /* 0x000fe400078ec0ff */
[----:B------:R-:W-:-:S02]  /*0f60*/  SHF.R.S32.HI R3, RZ, 0x2, R14 ;  /* 0x00000002ff037819 */ /* 0x000fc4000001140e */
[----:B------:R-:W-:Y:S01]  /*0f70*/  LOP3.LUT R201, R10, R7, RZ, 0xfc, !PT ;  /* 0x000000070ac97212 */ /* 0x000fe200078efcff */
[----:B------:R-:W-:Y:S01]  /*0f80*/  IMAD.SHL.U32 R10, R2, 0x400, RZ ;  /* 0x00000400020a7824 */ /* 0x000fe200078e00ff */
[----:B------:R-:W-:Y:S01]  /*0f90*/  ISETP.NE.U32.AND P0, PT, R5, 0x1, PT ;  /* 0x000000010500780c */ /* 0x000fe20003f05070 */
[----:B------:R-:W-:Y:S01]  /*0fa0*/  IMAD R16, R4, 0x10, R3 ;  /* 0x0000001004107824 */ /* 0x000fe200078e0203 */
[----:B------:R-:W-:Y:S01]  /*0fb0*/  LEA.HI R2, R0, R0, RZ, 0x1 ;  /* 0x0000000000027211 */ /* 0x000fe200078f08ff */
[C---:B------:R-:W-:Y:S01]  /*0fc0*/  IMAD.SHL.U32 R3, R9.reuse, 0x40, RZ ;  /* 0x0000004009037824 */ /* 0x040fe200078e00ff */
[----:B------:R-:W-:Y:S01]  /*0fd0*/  R2P PR, R9, 0x6 ;  /* 0x0000000609007804 */ /* 0x000fe20000000000 */
[C---:B------:R-:W-:Y:S01]  /*0fe0*/  IMAD.SHL.U32 R5, R6.reuse, 0x40, RZ ;  /* 0x0000004006057824 */ /* 0x040fe200078e00ff */
[C---:B------:R-:W-:Y:S01]  /*0ff0*/  LOP3.LUT P4, RZ, R6.reuse, 0x2, RZ, 0xc0, !PT ;  /* 0x0000000206ff7812 */ /* 0x040fe2000788c0ff */
[----:B------:R-:W-:Y:S01]  /*1000*/  STL [R1+0x58], R16 ;  /* 0x0000581001007387 */ /* 0x000fe20000100800 */
[----:B------:R-:W-:Y:S01]  /*1010*/  LOP3.LUT P3, RZ, R6, 0x4, RZ, 0xc0, !PT ;  /* 0x0000000406ff7812 */ /* 0x000fe2000786c0ff */
[----:B------:R-:W-:Y:S01]  /*1020*/  IMAD.SHL.U32 R6, R12, 0x8, RZ ;  /* 0x000000080c067824 */ /* 0x000fe200078e00ff */
[----:B------:R-:W-:Y:S01]  /*1030*/  LOP3.LUT R4, R2, 0x1ffffffe, RZ, 0xc0, !PT ;  /* 0x1ffffffe02047812 */ /* 0x000fe200078ec0ff */
[----:B------:R-:W-:Y:S01]  /*1040*/  IMAD.SHL.U32 R201, R201, 0x2, RZ ;  /* 0x00000002c9c97824 */ /* 0x000fe200078e00ff */
[----:B------:R-:W-:-:S02]  /*1050*/  LOP3.LUT R3, R3, 0x1c0, RZ, 0xc0, !PT ;  /* 0x000001c003037812 */ /* 0x000fc400078ec0ff */
[----:B------:R-:W-:Y:S01]  /*1060*/  LOP3.LUT R2, R5, 0x1c0, RZ, 0xc0, !PT ;  /* 0x000001c005027812 */ /* 0x000fe200078ec0ff */
[C---:B------:R-:W-:Y:S01]  /*1070*/  IMAD.IADD R15, R0.reuse, 0x1, -R4 ;  /* 0x00000001000f7824 */ /* 0x040fe200078e0a04 */
[----:B------:R-:W-:Y:S01]  /*1080*/  LEA.HI R3, R3, R3, RZ, 0x1d ;  /* 0x0000000303037211 */ /* 0x000fe200078fe8ff */
[----:B------:R-:W-:Y:S01]  /*1090*/  IMAD R5, R0, 0x2, R10 ;  /* 0x0000000200057824 */ /* 0x000fe200078e020a */
[----:B------:R-:W-:Y:S01]  /*10a0*/  LOP3.LUT R4, R2, 0x8, R6, 0xf8, !PT ;  /* 0x0000000802047812 */ /* 0x000fe200078ef806 */
[----:B------:R-:W-:Y:S01]  /*10b0*/  IMAD R0, R12, 0x200, R11 ;  /* 0x000002000c007824 */ /* 0x000fe200078e020b */
[----:B------:R-:W-:Y:S01]  /*10c0*/  SHF.R.U32.HI R2, RZ, 0x3, R2 ;  /* 0x00000003ff027819 */ /* 0x000fe20000011602 */
[----:B------:R-:W-:Y:S01]  /*10d0*/  IMAD.IADD R11, R5, 0x1, R3 ;  /* 0x00000001050b7824 */ /* 0x000fe200078e0203 */
[----:B------:R-:W-:Y:S02]  /*10e0*/  IADD3 R18, R205, 0x60, RZ ;  /* 0x00000060cd127810 */ /* 0x000fe40007ffe0ff */
[----:B------:R-:W-:-:S02]  /*10f0*/  IADD3 R137, R138, 0x40, RZ ;  /* 0x000000408a897810 */ /* 0x000fc40007ffe0ff */
[----:B------:R-:W-:Y:S01]  /*1100*/  LOP3.LUT R7, R4, R2, RZ, 0x3c, !PT ;  /* 0x0000000204077212 */ /* 0x000fe200078e3cff */
[----:B------:R-:W-:Y:S01]  /*1110*/  IMAD.SHL.U32 R2, R19, 0x40, RZ ;  /* 0x0000004013027824 */ /* 0x000fe200078e00ff */
[----:B------:R-:W-:Y:S01]  /*1120*/  SHF.R.S32.HI R3, RZ, 0x1f, R18 ;  /* 0x0000001fff037819 */ /* 0x000fe20000011412 */
[----:B------:R-:W-:Y:S01]  /*1130*/  IMAD.IADD R134, R138, 0x1, R137 ;  /* 0x000000018a867824 */ /* 0x000fe200078e0289 */
[----:B------:R-:W-:Y:S01]  /*1140*/  SHF.R.S32.HI R4, RZ, 0x1f, R19 ;  /* 0x0000001fff047819 */ /* 0x000fe20000011413 */
[----:B------:R-:W-:Y:S01]  /*1150*/  IMAD.SHL.U32 R5, R18, 0x40, RZ ;  /* 0x0000004012057824 */ /* 0x000fe200078e00ff */
[----:B------:R-:W-:Y:S02]  /*1160*/  LEA.HI R3, R3, R18, RZ, 0x3 ;  /* 0x0000001203037211 */ /* 0x000fe400078f18ff */
[----:B------:R-:W-:Y:S02]  /*1170*/  LOP3.LUT R6, R2, 0x1c0, RZ, 0xc0, !PT ;  /* 0x000001c002067812 */ /* 0x000fe400078ec0ff */
[----:B------:R-:W-:Y:S01]  /*1180*/  SHF.R.S32.HI R2, RZ, 0x1f, R134 ;  /* 0x0000001fff027819 */ /* 0x000fe20000011486 */
[----:B------:R-:W-:Y:S01]  /*1190*/  IMAD.SHL.U32 R9, R3, 0x40, RZ ;  /* 0x0000004003097824 */ /* 0x000fe200078e00ff */
[----:B------:R-:W-:-:S02]  /*11a0*/  LEA.HI R4, R4, R19, RZ, 0x3 ;  /* 0x0000001304047211 */ /* 0x000fc400078f18ff */
[----:B------:R-:W-:Y:S01]  /*11b0*/  LOP3.LUT R19, R5, 0x1c0, RZ, 0xc0, !PT ;  /* 0x000001c005137812 */ /* 0x000fe200078ec0ff */
[----:B------:R-:W-:Y:S01]  /*11c0*/  IMAD.SHL.U32 R5, R13, 0x40, RZ ;  /* 0x000000400d057824 */ /* 0x000fe200078e00ff */
[-C--:B------:R-:W-:Y:S01]  /*11d0*/  LEA.HI R3, R2, R134.reuse, RZ, 0x6 ;  /* 0x0000008602037211 */ /* 0x080fe200078f30ff */
[----:B------:R-:W-:Y:S01]  /*11e0*/  IMAD.SHL.U32 R8, R4, 0x40, RZ ;  /* 0x0000004004087824 */ /* 0x000fe200078e00ff */
[----:B------:R-:W-:Y:S02]  /*11f0*/  LEA.HI R2, R2, R134, RZ, 0x3 ;  /* 0x0000008602027211 */ /* 0x000fe400078f18ff */
[----:B------:R-:W-:Y:S01]  /*1200*/  LOP3.LUT R4, R5, 0xfffffe00, RZ, 0xc0, !PT ;  /* 0xfffffe0005047812 */ /* 0x000fe200078ec0ff */
[----:B------:R-:W-:Y:S01]  /*1210*/  IMAD.SHL.U32 R5, R3, 0x80, RZ ;  /* 0x0000008003057824 */ /* 0x000fe200078e00ff */
[----:B------:R-:W-:Y:S02]  /*1220*/  SHF.R.U32.HI R12, RZ, 0x3, R6 ;  /* 0x00000003ff0c7819 */ /* 0x000fe40000011606 */
[----:B------:R-:W-:-:S02]  /*1230*/  LOP3.LUT R6, R6, 0x38, R2, 0xf8, !PT ;  /* 0x0000003806067812 */ /* 0x000fc400078ef802 */
[----:B------:R-:W-:Y:S02]  /*1240*/  LOP3.LUT R3, R19, 0x38, R2, 0xf8, !PT ;  /* 0x0000003813037812 */ /* 0x000fe400078ef802 */
[----:B------:R-:W-:Y:S02]  /*1250*/  LOP3.LUT R2, R5, 0xffffe000, RZ, 0xc0, !PT ;  /* 0xffffe00005027812 */ /* 0x000fe400078ec0ff */
[----:B------:R-:W-:Y:S02]  /*1260*/  SHF.R.U32.HI R18, RZ, 0x3, R19 ;  /* 0x00000003ff127819 */ /* 0x000fe40000011613 */
[----:B------:R-:W-:Y:S02]  /*1270*/  LOP3.LUT R13, R8, 0xfffffe00, RZ, 0xc0, !PT ;  /* 0xfffffe00080d7812 */ /* 0x000fe400078ec0ff */
[----:B------:R-:W-:Y:S01]  /*1280*/  LOP3.LUT R5, R6, R12, RZ, 0x3c, !PT ;  /* 0x0000000c06057212 */ /* 0x000fe200078e3cff */
[----:B------:R-:W-:Y:S01]  /*1290*/  IMAD.SHL.U32 R12, R11, 0x2, RZ ;  /* 0x000000020b0c7824 */ /* 0x000fe200078e00ff */
[----:B------:R-:W-:Y:S01]  /*12a0*/  LOP3.LUT R8, R9, 0xfffffe00, RZ, 0xc0, !PT ;  /* 0xfffffe0009087812 */ /* 0x000fe200078ec0ff */
[----:B------:R1:W-:Y:S01]  /*12b0*/  STL [R1+0x48], R13 ;  /* 0x0000480d01007387 */ /* 0x0003e20000100800 */
[----:B------:R-:W-:-:S02]  /*12c0*/  LOP3.LUT R3, R3, R18, RZ, 0x3c, !PT ;  /* 0x0000001203037212 */ /* 0x000fc400078e3cff */
[----:B------:R-:W-:Y:S01]  /*12d0*/  IADD3 R9, R5, R2, R13 ;  /* 0x0000000205097210 */ /* 0x000fe20007ffe00d */
[----:B------:R-:W-:Y:S01]  /*12e0*/  STL [R1+0x20], R12 ;  /* 0x0000200c01007387 */ /* 0x000fe20000100800 */
[C---:B------:R-:W-:Y:S02]  /*12f0*/  IADD3 R5, R12.reuse, 0x80, RZ ;  /* 0x000000800c057810 */ /* 0x040fe40007ffe0ff */
[----:B------:R-:W-:Y:S01]  /*1300*/  IADD3 R11, R12, 0x70, RZ ;  /* 0x000000700c0b7810 */ /* 0x000fe20007ffe0ff */
[----:B------:R2:W-:Y:S01]  /*1310*/  STL [R1+0x44], R8 ;  /* 0x0000440801007387 */ /* 0x0005e20000100800 */
[----:B------:R-:W-:Y:S02]  /*1320*/  @P0 IADD3 R11, R5, 0x10, RZ ;  /* 0x00000010050b0810 */ /* 0x000fe40007ffe0ff */
[----:B------:R-:W-:Y:S02]  /*1330*/  LEA R143, R0, 0xa080, 0x1 ;  /* 0x0000a080008f7811 */ /* 0x000fe400078e08ff */
[----:B------:R-:W-:Y:S01]  /*1340*/  LEA R9, R9, 0x10080, 0x1 ;  /* 0x0001008009097811 */ /* 0x000fe200078e08ff */
[----:B------:R-:W-:Y:S01]  /*1350*/  STL [R1+0x24], R11 ;  /* 0x0000240b01007387 */ /* 0x000fe20000100800 */
[----:B------:R-:W-:-:S02]  /*1360*/  SHF.R.S32.HI R133, RZ, 0x1f, R132 ;  /* 0x0000001fff857819 */ /* 0x000fc40000011484 */
[C---:B------:R-:W-:Y:S02]  /*1370*/  IADD3 R141, R138.reuse, 0x20, RZ ;  /* 0x000000208a8d7810 */ /* 0x040fe40007ffe0ff */
[----:B------:R-:W-:Y:S02]  /*1380*/  IADD3 R140, R138, 0x60, RZ ;  /* 0x000000608a8c7810 */ /* 0x000fe40007ffe0ff */
[C---:B------:R-:W-:Y:S02]  /*1390*/  IADD3 R207, R132.reuse, 0x80, RZ ;  /* 0x0000008084cf7810 */ /* 0x040fe40007ffe0ff */
[----:B------:R-:W-:Y:S01]  /*13a0*/  IADD3 R208, R132, 0xc0, RZ ;  /* 0x000000c084d07810 */ /* 0x000fe20007ffe0ff */
[----:B-1----:R-:W-:-:S05]  /*13b0*/  IMAD R13, R15, 0x8, R16 ;  /* 0x000000080f0d7824 */ /* 0x002fca00078e0210 */
[----:B------:R1:W-:Y:S01]  /*13c0*/  STL [R1+0x5c], R13 ;  /* 0x00005c0d01007387 */ /* 0x0003e20000100800 */
[----:B--2---:R-:W-:Y:S02]  /*13d0*/  IADD3 R8, R3, R2, R8 ;  /* 0x0000000203087210 */ /* 0x004fe40007ffe008 */
[----:B------:R-:W-:Y:S02]  /*13e0*/  IADD3 R2, R205, 0x20, RZ ;  /* 0x00000020cd027810 */ /* 0x000fe40007ffe0ff */
[----:B------:R-:W-:Y:S02]  /*13f0*/  LOP3.LUT R2, R14, 0x7ffffffc, RZ, 0xc0, !PT ;  /* 0x7ffffffc0e027812 */ /* 0x000fe400078ec0ff */
[CC--:B------:R-:W-:Y:S01]  /*1400*/  IADD3 R3, R7.reuse, R4.reuse, R10 ;  /* 0x0000000407037210 */ /* 0x0c0fe20007ffe00a */
[----:B------:R-:W-:Y:S01]  /*1410*/  IMAD.MOV.U32 R10, RZ, RZ, 0x40 ;  /* 0x00000040ff0a7424 */ /* 0x000fe200078e00ff */
[----:B------:R-:W-:Y:S01]  /*1420*/  LOP3.LUT R4, R7, R4, RZ, 0xfc, !PT ;  /* 0x0000000407047212 */ /* 0x000fe200078efcff */
[----:B------:R-:W-:Y:S01]  /*1430*/  IMAD.IADD R2, R17, 0x1, -R2 ;  /* 0x0000000111027824 */ /* 0x000fe200078e0a02 */
[----:B------:R-:W-:Y:S01]  /*1440*/  LEA R193, R3, 0x10080, 0x1 ;  /* 0x0001008003c17811 */ /* 0x000fe200078e08ff */
[----:B------:R-:W-:Y:S01]  /*1450*/  IMAD.MOV.U32 R7, RZ, RZ, 0x20 ;  /* 0x00000020ff077424 */ /* 0x000fe200078e00ff */
[----:B------:R-:W-:Y:S01]  /*1460*/  SEL R5, R10, 0xffffffc0, !P2 ;  /* 0xffffffc00a057807 */ /* 0x000fe20005000000 */
[----:B------:R-:W-:Y:S01]  /*1470*/  IMAD.SHL.U32 R216, R2, 0x2, RZ ;  /* 0x0000000202d87824 */ /* 0x000fe200078e00ff */
[----:B------:R-:W-:-:S02]  /*1480*/  SEL R0, R10, 0xffffffc0, !P3 ;  /* 0xffffffc00a007807 */ /* 0x000fc40005800000 */
[----:B------:R-:W-:Y:S01]  /*1490*/  SEL R6, R7, 0xffffffe0, !P1 ;  /* 0xffffffe007067807 */ /* 0x000fe20004800000 */
[----:B------:R-:W-:Y:S01]  /*14a0*/  IMAD.IADD R3, R5, 0x1, R11 ;  /* 0x0000000105037824 */ /* 0x000fe200078e020b */
[C---:B------:R-:W-:Y:S01]  /*14b0*/  IADD3 R22, R216.reuse, 0x8, RZ ;  /* 0x00000008d8167810 */ /* 0x040fe20007ffe0ff */
[----:B------:R-:W-:Y:S01]  /*14c0*/  IMAD.IADD R196, R193, 0x1, R0 ;  /* 0x00000001c1c47824 */ /* 0x000fe200078e0200 */
[C---:B------:R-:W-:Y:S02]  /*14d0*/  IADD3 R21, R216.reuse, 0x10, RZ ;  /* 0x00000010d8157810 */ /* 0x040fe40007ffe0ff */
[C---:B------:R-:W-:Y:S02]  /*14e0*/  IADD3 R18, R216.reuse, 0x28, RZ ;  /* 0x00000028d8127810 */ /* 0x040fe40007ffe0ff */
[C---:B------:R-:W-:Y:S02]  /*14f0*/  IADD3 R19, R216.reuse, 0x20, RZ ;  /* 0x00000020d8137810 */ /* 0x040fe40007ffe0ff */
[----:B------:R-:W-:-:S02]  /*1500*/  IADD3 R14, R216, 0x40, RZ ;  /* 0x00000040d80e7810 */ /* 0x000fc40007ffe0ff */
[----:B------:R-:W-:Y:S02]  /*1510*/  SEL R2, R7, 0xffffffe0, !P4 ;  /* 0xffffffe007027807 */ /* 0x000fe40006000000 */
[C---:B------:R-:W-:Y:S02]  /*1520*/  IADD3 R16, R216.reuse, 0x38, RZ ;  /* 0x00000038d8107810 */ /* 0x040fe40007ffe0ff */
[----:B------:R-:W-:Y:S01]  /*1530*/  IADD3 R7, R216, 0x50, RZ ;  /* 0x00000050d8077810 */ /* 0x000fe20007ffe0ff */
[----:B------:R-:W-:Y:S01]  /*1540*/  IMAD.IADD R194, R193, 0x1, R2 ;  /* 0x00000001c1c27824 */ /* 0x000fe200078e0202 */
[----:B------:R-:W-:Y:S02]  /*1550*/  SHF.R.S32.HI R10, RZ, 0x1f, R22 ;  /* 0x0000001fff0a7819 */ /* 0x000fe40000011416 */
[----:B------:R-:W-:Y:S01]  /*1560*/  SHF.R.S32.HI R7, RZ, 0x1f, R21 ;  /* 0x0000001fff077819 */ /* 0x000fe20000011415 */
[----:B------:R-:W-:Y:S01]  /*1570*/  IMAD.IADD R195, R194, 0x1, R0 ;  /* 0x00000001c2c37824 */ /* 0x000fe200078e0200 */
[----:B------:R-:W-:-:S02]  /*1580*/  SHF.R.S32.HI R10, RZ, 0x1f, R18 ;  /* 0x0000001fff0a7819 */ /* 0x000fc40000011412 */
[----:B------:R-:W-:Y:S02]  /*1590*/  SHF.R.S32.HI R7, RZ, 0x1f, R19 ;  /* 0x0000001fff077819 */ /* 0x000fe40000011413 */
[----:B------:R-:W-:Y:S01]  /*15a0*/  SHF.R.S32.HI R10, RZ, 0x1f, R14 ;  /* 0x0000001fff0a7819 */ /* 0x000fe2000001140e */
[C---:B------:R-:W-:Y:S01]  /*15b0*/  IMAD.IADD R10, R12.reuse, 0x1, R5 ;  /* 0x000000010c0a7824 */ /* 0x040fe200078e0205 */
[----:B------:R-:W-:Y:S01]  /*15c0*/  SHF.R.S32.HI R7, RZ, 0x1f, R16 ;  /* 0x0000001fff077819 */ /* 0x000fe20000011410 */
[----:B------:R-:W-:Y:S01]  /*15d0*/  IMAD.IADD R7, R12, 0x1, R6 ;  /* 0x000000010c077824 */ /* 0x000fe200078e0206 */
[----:B------:R-:W-:Y:S01]  /*15e0*/  LEA R189, R4, 0x4080, 0x1 ;  /* 0x0000408004bd7811 */ /* 0x000fe200078e08ff */
[----:B------:R-:W-:Y:S01]  /*15f0*/  IMAD.IADD R6, R6, 0x1, R11 ;  /* 0x0000000106067824 */ /* 0x000fe200078e020b */
[----:B------:R-:W-:Y:S01]  /*1600*/  STL [R1+0x3c], R10 ;  /* 0x00003c0a01007387 */ /* 0x000fe20000100800 */
[----:B------:R-:W-:Y:S02]  /*1610*/  LEA R8, R8, 0x10080, 0x1 ;  /* 0x0001008008087811 */ /* 0x000fe400078e08ff */
[----:B------:R-:W-:Y:S01]  /*1620*/  IMAD.IADD R190, R2, 0x1, R189 ;  /* 0x0000000102be7824 */ /* 0x000fe200078e02bd */
[----:B------:R2:W-:Y:S01]  /*1630*/  STL [R1+0x2c], R7 ;  /* 0x00002c0701007387 */ /* 0x0005e20000100800 */
[----:B------:R-:W-:Y:S01]  /*1640*/  IMAD.IADD R2, R6, 0x1, R5 ;  /* 0x0000000106027824 */ /* 0x000fe200078e0205 */
[----:B------:R-:W-:Y:S01]  /*1650*/  IADD3 R20, R216, 0x18, RZ ;  /* 0x00000018d8147810 */ /* 0x000fe20007ffe0ff */
[----:B------:R-:W-:Y:S01]  /*1660*/  IMAD.IADD R192, R0, 0x1, R189 ;  /* 0x0000000100c07824 */ /* 0x000fe200078e02bd */
[----:B------:R3:W-:Y:S01]  /*1670*/  STL [R1+0x50], R9 ;  /* 0x0000500901007387 */ /* 0x0007e20000100800 */
[----:B------:R-:W-:Y:S01]  /*1680*/  IADD3 R17, R216, 0x30, RZ ;  /* 0x00000030d8117810 */ /* 0x000fe20007ffe0ff */
[----:B------:R-:W-:Y:S01]  /*1690*/  IMAD.IADD R191, R0, 0x1, R190 ;  /* 0x0000000100bf7824 */ /* 0x000fe200078e02be */
[----:B-1----:R-:W-:Y:S01]  /*16a0*/  IADD3 R13, R216, 0x48, RZ ;  /* 0x00000048d80d7810 */ /* 0x002fe20007ffe0ff */
[----:B------:R3:W-:Y:S01]  /*16b0*/  STL [R1+0x4c], R8 ;  /* 0x00004c0801007387 */ /* 0x0007e20000100800 */
[----:B------:R-:W-:-:S02]  /*16c0*/  SHF.R.S32.HI R15, RZ, 0x1f, R20 ;  /* 0x0000001fff0f7819 */ /* 0x000fc40000011414 */
[----:B------:R-:W-:Y:S02]  /*16d0*/  SHF.R.S32.HI R15, RZ, 0x1f, R17 ;  /* 0x0000001fff0f7819 */ /* 0x000fe40000011411 */
[----:B------:R-:W-:Y:S01]  /*16e0*/  SHF.R.S32.HI R13, RZ, 0x1f, R13 ;  /* 0x0000001fff0d7819 */ /* 0x000fe2000001140d */
[----:B--2---:R-:W-:-:S05]  /*16f0*/  IMAD.IADD R7, R5, 0x1, R7 ;  /* 0x0000000105077824 */ /* 0x004fca00078e0207 */
[----:B------:R3:W-:Y:S04]  /*1700*/  STL [R1+0x38], R7 ;  /* 0x0000380701007387 */ /* 0x0007e80000100800 */
[----:B------:R3:W-:Y:S04]  /*1710*/  STL [R1+0x34], R3 ;  /* 0x0000340301007387 */ /* 0x0007e80000100800 */
[----:B------:R3:W-:Y:S04]  /*1720*/  STL [R1+0x28], R6 ;  /* 0x0000280601007387 */ /* 0x0007e80000100800 */
[----:B------:R3:W-:Y:S02]  /*1730*/  STL [R1+0x30], R2 ;  /* 0x0000300201007387 */ /* 0x0007e40000100800 */
.L_x_1541:
[----:B------:R-:W2:Y:S01]  /*1740*/  LDL R0, [R1+0x1c] ;  /* 0x00001c0001007983 */ /* 0x000ea20000100800 */
[----:B------:R-:W-:Y:S01]  /*1750*/  IMAD.MOV.U32 R12, RZ, RZ, 0x4 ;  /* 0x00000004ff0c7424 */ /* 0x000fe200078e00ff */
[----:B------:R-:W-:-:S02]  /*1760*/  ISETP.NE.U32.AND P4, PT, RZ, c[0x0][0x360], PT ;  /* 0x0000d800ff007a0c */ /* 0x000fc40003f85070 */
[----:B------:R-:W-:Y:S01]  /*1770*/  ISETP.NE.U32.AND P0, PT, RZ, c[0x0][0x370], PT ;  /* 0x0000dc00ff007a0c */ /* 0x000fe20003f05070 */
[----:B---3--:R-:W3:Y:S01]  /*1780*/  LDL R9, [R1+0x18] ;  /* 0x0000180001097983 */ /* 0x008ee20000100800 */
        /* <DEDUP_REMOVED lines=9> */
[----:B------:R-:W-:-:S02]  /*1820*/  IMAD.MOV.U32 R176, RZ, RZ, RZ ;  /* 0x000000ffffb07224 */ /* 0x000fc400078e00ff */
[----:B------:R-:W-:Y:S01]  /*1830*/  IMAD.MOV.U32 R11, RZ, RZ, RZ ;  /* 0x000000ffff0b7224 */ /* 0x000fe200078e00ff */
[----:B--2---:R-:W-:Y:S02]  /*1840*/  SHF.R.S32.HI R29, RZ, 0x1f, R217 ;  /* 0x0000001fff1d7819 */ /* 0x004fe400000114d9 */
[C---:B------:R-:W-:Y:S02]  /*1850*/  @P4 LEA R2, P0, R217.reuse, c[0x0][0x360], 0x2 ;  /* 0x0000d800d9024a11 */ /* 0x040fe400078010ff */
        /* <DEDUP_REMOVED lines=16> */
[----:B---3--:R-:W-:-:S03]  /*1960*/  LOP3.LUT R28, R9, 0xffff, RZ, 0xc0, !PT ;  /* 0x0000ffff091c7812 */ /* 0x008fc600078ec0ff */
[----:B------:R4:W-:Y:S04]  /*1970*/  STL [R1+0x4], R29 ;  /* 0x0000041d01007387 */ /* 0x0009e80000100800 */
[----:B------:R4:W-:Y:S01]  /*1980*/  STL [R1], R28 ;  /* 0x0000001c01007387 */ /* 0x0009e20000100800 */
[----:B------:R-:W-:Y:S01]  /*1990*/  YIELD ;  /* 0x0000000000007946 */ /* 0x000fe20003800000 */
[----:B------:R-:W-:Y:S01]  /*19a0*/  P2R R19, PR, RZ, 0x40 ;  /* 0x00000040ff137803 */ /* 0x000fe20000000000 */
[----:B------:R-:W-:Y:S05]  /*19b0*/  @P4 BRA `(.L_x_1363) ;  /* 0x0000005000004947 */ /* 0x000fea0003800000 */
[----:B-----5:R-:W-:Y:S01]  /*19c0*/  MOV R177, c[0x0][0x168] ;  /* 0x00005a0000b17a02 */ /* 0x020fe20000000f00 */
[----:B------:R-:W-:Y:S05]  /*19d0*/  @!P3 BRA `(.L_x_1363) ;  /* 0x000000300000b947 */ /* 0x000fea0003800000 */
[----:B------:R-:W2:Y:S04]  /*19e0*/  LDG.E R8, [R6.64] ;  /* 0x0000000606087981 */ /* 0x000ea8000c1e1900 */
[----:B------:R-:W2:Y:S02]  /*19f0*/  LDG.E R0, [R6.64+0x4] ;  /* 0x0000040606007981 */ /* 0x000ea4000c1e1900 */
[----:B--2---:R-:W-:-:S02]  /*1a00*/  IADD3 R177, -R8, R0, RZ ;  /* 0x0000000008b17210 */ /* 0x004fc40007ffe1ff */
.L_x_1363:
[----:B------:R-:W-:-:S04]  /*1a10*/  ISETP.NE.U32.AND P0, PT, RZ, c[0x0][0x368], PT ;  /* 0x0000da00ff007a0c */ /* 0x000fc80003f05070 */
[----:B------:R-:W-:-:S13]  /*1a20*/  ISETP.NE.AND.EX P0, PT, RZ, c[0x0][0x36c], PT, P0 ;  /* 0x0000db00ff007a0c */ /* 0x000fda0003f05300 */
[----:B------:R-:W-:Y:S05]  /*1a30*/  @!P0 BRA `(.L_x_1364) ;  /* 0x0000004000008947 */ /* 0x000fea0003800000 */
[----:B----4-:R-:W-:-:S04]  /*1a40*/  LEA R4, P0, R217, c[0x0][0x368], 0x2 ;  /* 0x0000da00d9047a11 */ /* 0x010fc800078010ff */
[----:B------:R-:W-:-:S05]  /*1a50*/  LEA.HI.X R5, R217, c[0x0][0x36c], R29, 0x2, P0 ;  /* 0x0000db00d9057a11 */ /* 0x000fca00000f141d */
[----:B------:R1:W5:Y:S01]  /*1a60*/  LDG.E R10, [R4.64] ;  /* 0x00000006040a7981 */ /* 0x000362000c1e1900 */
[----:B------:R-:W-:Y:S05]  /*1a70*/  BRA `(.L_x_1365) ;  /* 0x0000005000007947 */ /* 0x000fea0003800000 */
.L_x_1364:
[----:B------:R-:W-:Y:S01]  /*1a80*/  MOV R10, c[0x0][0x1d0] ;  /* 0x00007400000a7a02 */ /* 0x000fe20000000f00 */
[----:B------:R-:W-:Y:S05]  /*1a90*/  @!P6 BRA `(.L_x_1365) ;  /* 0x000000300000e947 */ /* 0x000fea0003800000 */
[----:B----4-:R-:W2:Y:S04]  /*1aa0*/  LDG.E R6, [R4.64] ;  /* 0x0000000604067981 */ /* 0x010ea8000c1e1900 */
[----:B------:R-:W2:Y:S02]  /*1ab0*/  LDG.E R0, [R4.64+0x4] ;  /* 0x0000040604007981 */ /* 0x000ea4000c1e1900 */
[----:B--2---:R-:W-:Y:S02]  /*1ac0*/  IADD3 R10, -R6, R0, RZ ;  /* 0x00000000060a7210 */ /* 0x004fe40007ffe1ff */
.L_x_1365:
[----:B----4-:R2:W3:Y:S04]  /*1ad0*/  @P5 LDG.E R6, [R2.64] ;  /* 0x0000000602065981 */ /* 0x0104e8000c1e1900 */
[----:B-1----:R2:W3:Y:S01]  /*1ae0*/  @P5 LDG.E R4, [R2.64+0x4] ;  /* 0x0000040602045981 */ /* 0x0024e2000c1e1900 */
[----:B------:R-:W-:Y:S01]  /*1af0*/  ISETP.NE.U32.AND P0, PT, RZ, c[0x0][0x378], PT ;  /* 0x0000de00ff007a0c */ /* 0x000fe20003f05070 */
[----:B-----5:R-:W-:-:S03]  /*1b00*/  IMAD.MOV.U32 R158, RZ, RZ, R10 ;  /* 0x000000ffff9e7224 */ /* 0x020fc600078e000a */
[----:B------:R-:W-:Y:S01]  /*1b10*/  ISETP.NE.AND.EX P1, PT, RZ, c[0x0][0x37c], PT, P0 ;  /* 0x0000df00ff007a0c */ /* 0x000fe20003f25300 */
[----:B------:R-:W-:-:S12]  /*1b20*/  IMAD.MOV.U32 R0, RZ, RZ, c[0x0][0x228] ;  /* 0x00008a00ff007624 */ /* 0x000fd800078e00ff */
[----:B--2---:R-:W-:-:S04]  /*1b30*/  @P1 LEA R2, P0, R217, c[0x0][0x378], 0x2 ;  /* 0x0000de00d9021a11 */ /* 0x004fc800078010ff */
[----:B------:R-:W-:-:S05]  /*1b40*/  @P1 LEA.HI.X R3, R217, c[0x0][0x37c], R29, 0x2, P0 ;  /* 0x0000df00d9031a11 */ /* 0x000fca00000f141d */
[----:B------:R1:W5:Y:S01]  /*1b50*/  @P1 LDG.E R158, [R2.64] ;  /* 0x00000006029e1981 */ /* 0x000362000c1e1900 */
[----:B------:R-:W-:Y:S01]  /*1b60*/  IMAD.IADD R5, R10, 0x1, -R163 ;  /* 0x000000010a057824 */ /* 0x000fe200078e0aa3 */
[----:B------:R-:W-:Y:S01]  /*1b70*/  BSSY B0, `(.L_x_1366) ;  /* 0x0000031000007945 */ /* 0x000fe20003800000 */
[C---:B-1----:R-:W-:Y:S02]  /*1b80*/  LOP3.LUT R2, R9.reuse, 0xff000000, RZ, 0xc0, !PT ;  /* 0xff00000009027812 */ /* 0x042fe400078ec0ff */
[----:B------:R-:W-:Y:S01]  /*1b90*/  LOP3.LUT R3, R9, 0xff0000, RZ, 0xc0, !PT ;  /* 0x00ff000009037812 */ /* 0x000fe200078ec0ff */
[----:B---3--:R-:W-:Y:S01]  /*1ba0*/  @P5 IMAD.IADD R0, R4, 0x1, -R6 ;  /* 0x0000000104005824 */ /* 0x008fe200078e0a06 */
[----:B------:R-:W-:-:S03]  /*1bb0*/  SHF.R.U32.HI R4, RZ, 0x8, R2 ;  /* 0x00000008ff047819 */ /* 0x000fc60000011602 */
[----:B------:R-:W-:Y:S01]  /*1bc0*/  IMAD.IADD R178, R5, 0x1, R0 ;  /* 0x0000000105b27824 */ /* 0x000fe200078e0200 */
[----:B------:R-:W-:-:S04]  /*1bd0*/  LEA.HI R4, R3, R4, RZ, 0x10 ;  /* 0x0000000403047211 */ /* 0x000fc800078f80ff */
[----:B------:R-:W-:Y:S02]  /*1be0*/  SHF.R.U32.HI R6, RZ, 0x10, R4 ;  /* 0x00000010ff067819 */ /* 0x000fe40000011604 */
[----:B------:R-:W-:Y:S02]  /*1bf0*/  LOP3.LUT R13, R4, 0xff, RZ, 0xc0, !PT ;  /* 0x000000ff040d7812 */ /* 0x000fe400078ec0ff */
[C---:B------:R-:W-:Y:S01]  /*1c00*/  IADD3 R2, R178.reuse, 0x2f, RZ ;  /* 0x0000002fb2027810 */ /* 0x040fe20007ffe0ff */
[----:B------:R1:W-:Y:S01]  /*1c10*/  STL [R1+0x18], R6 ;  /* 0x0000180601007387 */ /* 0x0003e20000100800 */
[----:B------:R-:W-:Y:S02]  /*1c20*/  ISETP.GE.AND P0, PT, R178, 0x1, PT ;  /* 0x00000001b200780c */ /* 0x000fe40003f06270 */
[----:B------:R-:W-:Y:S01]  /*1c30*/  ISETP.NE.AND P1, PT, R6, RZ, PT ;  /* 0x000000ff0600720c */ /* 0x000fe20003f25270 */
[----:B------:R1:W-:Y:S01]  /*1c40*/  STL [R1+0x40], R13 ;  /* 0x0000400d01007387 */ /* 0x0003e20000100800 */
[----:B------:R-:W-:-:S02]  /*1c50*/  IMAD.HI R2, R2, 0x2aaaaaab, RZ ;  /* 0x2aaaaaab02027827 */ /* 0x000fc400078e02ff */
[----:B------:R-:W-:-:S03]  /*1c60*/  SEL R148, R6, c[0x0][0x338], P1 ;  /* 0x0000ce0006947a07 */ /* 0x000fc60000800000 */
[----:B------:R-:W-:-:S04]  /*1c70*/  SHF.R.U32.HI R3, RZ, 0x1f, R2 ;  /* 0x0000001fff037819 */ /* 0x000fc80000011602 */
[----:B------:R-:W-:Y:S01]  /*1c80*/  LEA.HI.SX32 R149, R2, R3, 0x1d ;  /* 0x0000000302957211 */ /* 0x000fe200078feaff */
[----:B------:R-:W-:Y:S01]  /*1c90*/  IMAD.MOV.U32 R2, RZ, RZ, RZ ;  /* 0x000000ffff027224 */ /* 0x000fe200078e00ff */
[----:B------:R-:W-:Y:S05]  /*1ca0*/  @!P0 BRA `(.L_x_1367) ;  /* 0x000001d000008947 */ /* 0x000fea0003800000 */
[----:B------:R-:W-:Y:S02]  /*1cb0*/  IABS R2, R148 ;  /* 0x0000009400027213 */ /* 0x000fe40000000000 */
[----:B-1----:R-:W-:-:S03]  /*1cc0*/  IADD3 R6, R149, -0x1, R148 ;  /* 0xffffffff95067810 */ /* 0x002fc60007ffe094 */
        /* <DEDUP_REMOVED lines=10> */
[----:B------:R-:W-:Y:S02]  /*1d70*/  IMAD.MOV R8, RZ, RZ, -R2 ;  /* 0x000000ffff087224 */ /* 0x000fe400078e0a02 */
[----:B------:R-:W-:-:S04]  /*1d80*/  IMAD.MOV.U32 R2, RZ, RZ, RZ ;  /* 0x000000ffff027224 */ /* 0x000fc800078e00ff */
        /* <DEDUP_REMOVED lines=15> */
.L_x_1367:
[----:B------:R-:W-:Y:S05]  /*1e80*/  BSYNC B0 ;  /* 0x0000000000007941 */ /* 0x000fea0003800000 */
.L_x_1366:
[----:B------:R-:W-:Y:S01]  /*1e90*/  IMAD R3, R13, R2, RZ ;  /* 0x000000020d037224 */ /* 0x000fe200078e02ff */
[----:B------:R-:W2:Y:S01]  /*1ea0*/  S2R R7, SR_TID.X ;  /* 0x0000000000077919 */ /* 0x000ea20000002100 */
[----:B------:R-:W-:Y:S02]  /*1eb0*/  IADD3 R27, R205, 0x20, RZ ;  /* 0x00000020cd1b7810 */ /* 0x000fe40007ffe0ff */
[C---:B------:R-:W-:Y:S02]  /*1ec0*/  IMAD.IADD R2, R3.reuse, 0x1, R2 ;  /* 0x0000000103027824 */ /* 0x040fe400078e0202 */
[----:B------:R-:W-:-:S03]  /*1ed0*/  IMAD R3, R3, 0x30, -R5 ;  /* 0x0000003003037824 */ /* 0x000fc600078e0a05 */
[----:B------:R-:W-:Y:S02]  /*1ee0*/  IMNMX R2, R149, R2, PT ;  /* 0x0000000295027217 */ /* 0x000fe40003800200 */
[----:B------:R-:W-:-:S03]  /*1ef0*/  IMNMX R3, RZ, R3, !PT ;  /* 0x00000003ff037217 */ /* 0x000fc60007800200 */
[----:B------:R-:W-:Y:S02]  /*1f00*/  IMAD R2, R2, 0x30, -R5 ;  /* 0x0000003002027824 */ /* 0x000fe400078e0a05 */
[----:B------:R-:W-:-:S03]  /*1f10*/  IMAD.WIDE.U32 R4, R3, -0x55555555, RZ ;  /* 0xaaaaaaab03047825 */ /* 0x000fc600078e00ff */
[----:B------:R-:W-:Y:S01]  /*1f20*/  IMNMX R2, R2, R0, PT ;  /* 0x0000000002027217 */ /* 0x000fe20003800200 */
[----:B------:R-:W-:Y:S01]  /*1f30*/  IMAD.SHL.U32 R4, R205, 0x40, RZ ;  /* 0x00000040cd047824 */ /* 0x000fe200078e00ff */
[----:B------:R-:W-:Y:S02]  /*1f40*/  SHF.R.U32.HI R142, RZ, 0x5, R5 ;  /* 0x00000005ff8e7819 */ /* 0x000fe40000011605 */
[----:B------:R-:W-:Y:S02]  /*1f50*/  ISETP.GT.AND P0, PT, R2, R3, PT ;  /* 0x000000030200720c */ /* 0x000fe40003f04270 */
[----:B-12---:R-:W-:Y:S02]  /*1f60*/  SHF.R.S32.HI R6, RZ, 0x1f, R7 ;  /* 0x0000001fff067819 */ /* 0x006fe40000011407 */
[----:B------:R-:W-:-:S04]  /*1f70*/  LOP3.LUT R174, R4, 0x1c0, RZ, 0xc0, !PT ;  /* 0x000001c004ae7812 */ /* 0x000fc800078ec0ff */
[----:B------:R-:W-:Y:S02]  /*1f80*/  SHF.R.U32.HI R179, RZ, 0x3, R174 ;  /* 0x00000003ffb37819 */ /* 0x000fe400000116ae */
[----:B------:R-:W-:-:S03]  /*1f90*/  LOP3.LUT R5, R174, 0x38, R132, 0xf8, !PT ;  /* 0x00000038ae057812 */ /* 0x000fc600078ef884 */
[----:B------:R-:W-:Y:S02]  /*1fa0*/  @P0 IADD3 R3, R2, 0x2f, RZ ;  /* 0x0000002f02030810 */ /* 0x000fe40007ffe0ff */
[----:B------:R-:W-:-:S03]  /*1fb0*/  LEA.HI R2, R6, R7, RZ, 0x6 ;  /* 0x0000000706027211 */ /* 0x000fc600078f30ff */
[----:B------:R-:W-:-:S04]  /*1fc0*/  @P0 IMAD.HI R3, R3, 0x2aaaaaab, RZ ;  /* 0x2aaaaaab03030827 */ /* 0x000fc800078e02ff */
[----:B------:R-:W-:Y:S01]  /*1fd0*/  IMAD.SHL.U32 R4, R2, 0x8, RZ ;  /* 0x0000000802047824 */ /* 0x000fe200078e00ff */
[----:B------:R-:W-:Y:S01]  /*1fe0*/  @P0 SHF.R.U32.HI R6, RZ, 0x1f, R3 ;  /* 0x0000001fff060819 */ /* 0x000fe20000011603 */
[----:B------:R-:W-:-:S03]  /*1ff0*/  IMAD.MOV.U32 R2, RZ, RZ, R142 ;  /* 0x000000ffff027224 */ /* 0x000fc600078e008e */
[----:B------:R-:W-:Y:S02]  /*2000*/  @P0 LEA.HI.SX32 R2, R3, R6, 0x1d ;  /* 0x0000000603020211 */ /* 0x000fe400078feaff */
[----:B------:R-:W-:Y:S01]  /*2010*/  LOP3.LUT R175, R4, 0xfffffe00, RZ, 0xc0, !PT ;  /* 0xfffffe0004af7812 */ /* 0x000fe200078ec0ff */
[----:B------:R-:W-:Y:S01]  /*2020*/  IMAD.SHL.U32 R4, R27, 0x40, RZ ;  /* 0x000000401b047824 */ /* 0x000fe200078e00ff */
[----:B------:R-:W-:Y:S02]  /*2030*/  ISETP.GT.AND P0, PT, R2, R142, PT ;  /* 0x0000008e0200720c */ /* 0x000fe40003f04270 */
[----:B------:R-:W-:Y:S02]  /*2040*/  LOP3.LUT R3, R5, R179, RZ, 0x3c, !PT ;  /* 0x000000b305037212 */ /* 0x000fe400078e3cff */
[----:B------:R-:W-:-:S03]  /*2050*/  LOP3.LUT R159, R4, 0x1c0, RZ, 0xc0, !PT ;  /* 0x000001c0049f7812 */ /* 0x000fc600078ec0ff */
[----:B------:R-:W-:-:S04]  /*2060*/  IMAD.IADD R3, R175, 0x1, R3 ;  /* 0x00000001af037824 */ /* 0x000fc800078e0203 */
[----:B------:R-:W-:Y:S02]  /*2070*/  IMAD.SHL.U32 R197, R3, 0x2, RZ ;  /* 0x0000000203c57824 */ /* 0x000fe400078e00ff */
[----:B------:R-:W-:Y:S05]  /*2080*/  @!P0 BRA `(.L_x_1368) ;  /* 0x0000677000008947 */ /* 0x000fea0003800000 */
[----:B------:R-:W-:Y:S01]  /*2090*/  SHF.R.S32.HI R24, RZ, 0x1f, R205 ;  /* 0x0000001fff187819 */ /* 0x000fe200000114cd */
[----:B------:R-:W-:Y:S01]  /*20a0*/  IMAD.MOV.U32 R152, RZ, RZ, 0x30 ;  /* 0x00000030ff987424 */ /* 0x000fe200078e00ff */
[----:B------:R-:W-:Y:S01]  /*20b0*/  IADD3 R127, P0, R205, R11, RZ ;  /* 0x0000000bcd7f7210 */ /* 0x000fe20007f1e0ff */
[----:B------:R-:W-:Y:S01]  /*20c0*/  IMAD.MOV.U32 R164, RZ, RZ, 0x5 ;  /* 0x00000005ffa47424 */ /* 0x000fe200078e00ff */
[----:B------:R-:W-:Y:S01]  /*20d0*/  IADD3 R34, R2, -0x1, RZ ;  /* 0xffffffff02227810 */ /* 0x000fe20007ffe0ff */
[----:B------:R-:W-:Y:S01]  /*20e0*/  IMAD R165, R152, c[0x0][0x23c], RZ ;  /* 0x00008f0098a57a24 */ /* 0x000fe200078e02ff */
[----:B------:R-:W-:Y:S01]  /*20f0*/  LEA.HI.X.SX32 R145, R11, R24, 0x1, P0 ;  /* 0x000000180b917211 */ /* 0x000fe200000f0eff */
[----:B------:R-:W-:Y:S01]  /*2100*/  IMAD.WIDE.U32 R4, R127, c[0x0][0x238], R132 ;  /* 0x00008e007f047a25 */ /* 0x000fe200078e0084 */
[----:B------:R-:W-:-:S02]  /*2110*/  SEL R23, R29, RZ, !P5 ;  /* 0x000000ff1d177207 */ /* 0x000fc40006800000 */
[----:B------:R-:W-:Y:S01]  /*2120*/  SEL R22, R217, RZ, !P5 ;  /* 0x000000ffd9167207 */ /* 0x000fe20006800000 */
[----:B------:R-:W-:Y:S01]  /*2130*/  IMAD R3, R145, c[0x0][0x238], RZ ;  /* 0x00008e0091037a24 */ /* 0x000fe200078e02ff */
[----:B------:R-:W-:Y:S01]  /*2140*/  MOV R2, R4 ;  /* 0x0000000400027202 */ /* 0x000fe20000000f00 */
[----:B------:R-:W-:Y:S01]  /*2150*/  IMAD.WIDE.U32 R150, R152, c[0x0][0x238], RZ ;  /* 0x00008e0098967a25 */ /* 0x000fe200078e00ff */
[----:B------:R-:W-:Y:S02]  /*2160*/  ISETP.GE.AND P2, PT, R132, c[0x0][0x1d4], PT ;  /* 0x0000750084007a0c */ /* 0x000fe40003f46270 */
[----:B------:R-:W-:Y:S01]  /*2170*/  ISETP.GE.AND P6, PT, R134, c[0x0][0x1d4], PT ;  /* 0x0000750086007a0c */ /* 0x000fe20003fc6270 */
[----:B------:R-:W-:Y:S01]  /*2180*/  IMAD R3, R127, c[0x0][0x23c], R3 ;  /* 0x00008f007f037a24 */ /* 0x000fe200078e0203 */
[----:B------:R-:W-:Y:S01]  /*2190*/  ISETP.GE.AND P5, PT, R207, c[0x0][0x1d4], PT ;  /* 0x00007500cf007a0c */ /* 0x000fe20003fa6270 */
[----:B------:R-:W-:Y:S01]  /*21a0*/  IMAD R4, R23, c[0x0][0x248], RZ ;  /* 0x0000920017047a24 */ /* 0x000fe200078e02ff */
[----:B------:R-:W-:Y:S01]  /*21b0*/  ISETP.GE.AND P4, PT, R208, c[0x0][0x1d4], PT ;  /* 0x00007500d0007a0c */ /* 0x000fe20003f86270 */
[----:B------:R-:W-:Y:S01]  /*21c0*/  IMAD.IADD R165, R151, 0x1, R165 ;  /* 0x0000000197a57824 */ /* 0x000fe200078e02a5 */
[----:B------:R-:W-:Y:S01]  /*21d0*/  IADD3 R3, R5, R3, RZ ;  /* 0x0000000305037210 */ /* 0x000fe20007ffe0ff */
[----:B------:R-:W-:Y:S01]  /*21e0*/  IMAD R5, R34, -0x30, R0 ;  /* 0xffffffd022057824 */ /* 0x000fe200078e0200 */
[----:B------:R-:W-:Y:S01]  /*21f0*/  MOV R169, c[0x0][0x238] ;  /* 0x00008e0000a97a02 */ /* 0x000fe20000000f00 */
[----:B------:R-:W-:Y:S01]  /*2200*/  IMAD R4, R22, c[0x0][0x24c], R4 ;  /* 0x0000930016047a24 */ /* 0x000fe200078e0204 */
[----:B------:R-:W-:Y:S01]  /*2210*/  LOP3.LUT R206, R206, 0xfffffffe, RZ, 0xc0, !PT ;  /* 0xfffffffecece7812 */ /* 0x000fe200078ec0ff */
[----:B------:R-:W-:Y:S01]  /*2220*/  IMAD.WIDE.U32 R2, R28, c[0x0][0x240], R2 ;  /* 0x000090001c027a25 */ /* 0x000fe200078e0002 */
[----:B------:R-:W-:-:S02]  /*2230*/  IMNMX R5, R5, 0x30, PT ;  /* 0x0000003005057817 */ /* 0x000fc40003800200 */
[----:B------:R-:W-:Y:S01]  /*2240*/  SHF.L.U32 R183, R169, 0x5, RZ ;  /* 0x00000005a9b77819 */ /* 0x000fe200000006ff */
[----:B------:R-:W-:Y:S01]  /*2250*/  IMAD R3, R28, c[0x0][0x244], R3 ;  /* 0x000091001c037a24 */ /* 0x000fe200078e0203 */
[----:B------:R-:W-:Y:S02]  /*2260*/  IADD3 R6, -R205, R5, RZ ;  /* 0x00000005cd067210 */ /* 0x000fe40007ffe1ff */
[----:B------:R-:W-:Y:S01]  /*2270*/  SHF.L.U64.HI R169, R169, R164, c[0x0][0x23c] ;  /* 0x00008f00a9a97619 */ /* 0x000fe200000102a4 */
[----:B------:R-:W-:Y:S01]  /*2280*/  IMAD.WIDE.U32 R122, R22, c[0x0][0x248], R2 ;  /* 0x00009200167a7a25 */ /* 0x000fe200078e0002 */
[----:B------:R-:W-:Y:S02]  /*2290*/  ISETP.GE.AND P1, PT, R6, 0x1, PT ;  /* 0x000000010600780c */ /* 0x000fe40003f26270 */
[----:B------:R-:W-:Y:S01]  /*22a0*/  SHF.R.S32.HI R3, RZ, 0x1f, R34 ;  /* 0x0000001fff037819 */ /* 0x000fe20000011422 */
[----:B------:R-:W-:Y:S01]  /*22b0*/  IMAD R2, R165, R34, RZ ;  /* 0x00000022a5027224 */ /* 0x000fe200078e02ff */
[----:B------:R-:W-:Y:S01]  /*22c0*/  MOV R120, R122 ;  /* 0x0000007a00787202 */ /* 0x000fe20000000f00 */
[----:B------:R-:W-:Y:S01]  /*22d0*/  IMAD.IADD R121, R123, 0x1, R4 ;  /* 0x000000017b797824 */ /* 0x000fe200078e0204 */
[----:B------:R-:W-:Y:S01]  /*22e0*/  IADD3 R18, R10, R162, RZ ;  /* 0x000000a20a127210 */ /* 0x000fe20007ffe0ff */
[-C--:B------:R-:W-:Y:S01]  /*22f0*/  IMAD R2, R3, R150.reuse, R2 ;  /* 0x0000009603027224 */ /* 0x080fe200078e0202 */
[----:B------:R-:W-:Y:S01]  /*2300*/  SHF.R.S32.HI R139, RZ, 0x1f, R138 ;  /* 0x0000001fff8b7819 */ /* 0x000fe2000001148a */
[----:B------:R-:W-:-:S04]  /*2310*/  IMAD.WIDE.U32 R4, R34, R150, R120 ;  /* 0x0000009622047225 */ /* 0x000fc800078e0078 */
[----:B------:R-:W-:Y:S01]  /*2320*/  IMAD.WIDE.U32 R14, R205, c[0x0][0x290], R132 ;  /* 0x0000a400cd0e7a25 */ /* 0x000fe200078e0084 */
[----:B------:R-:W-:Y:S02]  /*2330*/  ISETP.NE.AND P3, PT, R19, RZ, PT ;  /* 0x000000ff1300720c */ /* 0x000fe40003f65270 */
[----:B------:R-:W-:Y:S01]  /*2340*/  MOV R170, c[0x0][0x290] ;  /* 0x0000a40000aa7a02 */ /* 0x000fe20000000f00 */
[----:B------:R-:W-:Y:S01]  /*2350*/  IMAD.IADD R5, R5, 0x1, R2 ;  /* 0x0000000105057824 */ /* 0x000fe200078e0202 */
[----:B------:R-:W-:Y:S01]  /*2360*/  @P1 LEA R2, P0, R4, c[0x0][0x220], 0x1 ;  /* 0x0000880004021a11 */ /* 0x000fe200078008ff */
[----:B------:R-:W-:Y:S02]  /*2370*/  IMAD R8, R24, c[0x0][0x290], RZ ;  /* 0x0000a40018087a24 */ /* 0x000fe400078e02ff */
[----:B------:R-:W-:Y:S01]  /*2380*/  IMAD.MOV.U32 R171, RZ, RZ, c[0x0][0x280] ;  /* 0x0000a000ffab7624 */ /* 0x000fe200078e00ff */
[----:B------:R-:W-:Y:S02]  /*2390*/  @P1 LEA.HI.X R3, R4, c[0x0][0x224], R5, 0x1, P0 ;  /* 0x0000890004031a11 */ /* 0x000fe400000f0c05 */
[----:B------:R-:W-:Y:S01]  /*23a0*/  ISETP.GT.AND P0, PT, R6, 0x20, PT ;  /* 0x000000200600780c */ /* 0x000fe20003f04270 */
[----:B------:R-:W-:Y:S01]  /*23b0*/  IMAD.WIDE.U32 R180, R205, c[0x0][0x1e0], RZ ;  /* 0x00007800cdb47a25 */ /* 0x000fe200078e00ff */
[----:B------:R-:W-:Y:S01]  /*23c0*/  MOV R184, c[0x0][0x27c] ;  /* 0x00009f0000b87a02 */ /* 0x000fe20000000f00 */
[----:B------:R-:W-:Y:S01]  /*23d0*/  @!PT LDS RZ, [RZ] ;  /* 0x00000000fffff984 */ /* 0x000fe20000000800 */
[----:B------:R-:W-:Y:S01]  /*23e0*/  @!PT LDS RZ, [RZ] ;  /* 0x00000000fffff984 */ /* 0x000fe20000000800 */
[----:B------:R-:W-:Y:S01]  /*23f0*/  @!PT LDS RZ, [RZ] ;  /* 0x00000000fffff984 */ /* 0x000fe20000000800 */
[----:B------:R1:W-:Y:S01]  /*2400*/  @P1 LDGSTS.E.BYPASS.LTC128B.128 [R197+0xa080], [R2.64], !P2 ;  /* 0x0a08000002c51fae */ /* 0x0003e2000d101d46 */
[----:B------:R-:W-:-:S03]  /*2410*/  @P2 LOP3.LUT R206, R206, 0x1, RZ, 0xfc, !PT ;  /* 0x00000001cece2812 */ /* 0x000fc600078efcff */
[----:B------:R1:W-:Y:S04]  /*2420*/  @P1 LDGSTS.E.BYPASS.LTC128B.128 [R197+0xb880], [R2.64+0x80], !P6 ;  /* 0x0b88008002c51fae */ /* 0x0003e8000f101d46 */
[----:B------:R1:W-:Y:S04]  /*2430*/  @P1 LDGSTS.E.BYPASS.LTC128B.128 [R197+0xd080], [R2.64+0x100], !P5 ;  /* 0x0d08010002c51fae */ /* 0x0003e8000e901d46 */
[----:B------:R1:W-:Y:S02]  /*2440*/  @P1 LDGSTS.E.BYPASS.LTC128B.128 [R197+0xe880], [R2.64+0x180], !P4 ;  /* 0x0e88018002c51fae */ /* 0x0003e4000e101d46 */
[----:B-1----:R-:W-:-:S05]  /*2450*/  @P0 IADD3 R3, P1, R183, R4, RZ ;  /* 0x00000004b7030210 */ /* 0x002fca0007f3e0ff */
[----:B------:R-:W-:Y:S01]  /*2460*/  @P0 IMAD.X R5, R5, 0x1, R169, P1 ;  /* 0x0000000105050824 */ /* 0x000fe200008e06a9 */
[----:B------:R-:W-:-:S04]  /*2470*/  @P0 LEA R2, P1, R3, c[0x0][0x220], 0x1 ;  /* 0x0000880003020a11 */ /* 0x000fc800078208ff */
[----:B------:R-:W-:Y:S02]  /*2480*/  @P0 LEA.HI.X R3, R3, c[0x0][0x224], R5, 0x1, P1 ;  /* 0x0000890003030a11 */ /* 0x000fe400008f0c05 */
[----:B------:R-:W-:Y:S02]  /*2490*/  ISETP.NE.U32.AND P1, PT, RZ, c[0x0][0x340], PT ;  /* 0x0000d000ff007a0c */ /* 0x000fe40003f25070 */
[----:B------:R-:W-:Y:S01]  /*24a0*/  SHF.R.S32.HI R21, RZ, 0x1f, R18 ;  /* 0x0000001fff157819 */ /* 0x000fe20000011412 */
[----:B------:R-:W-:Y:S01]  /*24b0*/  IMAD R17, R205, c[0x0][0x294], R8 ;  /* 0x0000a500cd117a24 */ /* 0x000fe200078e0208 */
[----:B------:R-:W-:Y:S01]  /*24c0*/  ISETP.NE.AND.EX P1, PT, RZ, c[0x0][0x344], PT, P1 ;  /* 0x0000d100ff007a0c */ /* 0x000fe20003f25310 */
[----:B------:R1:W-:Y:S02]  /*24d0*/  @P0 LDGSTS.E.BYPASS.LTC128B.128 [R201+0xb080], [R2.64], !P2 ;  /* 0x0b08000002c90fae */ /* 0x0003e4000d101d46 */
[----:B------:R-:W-:Y:S02]  /*24e0*/  IMAD R6, R21, c[0x0][0x1e0], RZ ;  /* 0x0000780015067a24 */ /* 0x000fe400078e02ff */
[----:B------:R-:W-:Y:S01]  /*24f0*/  IMAD.WIDE.U32 R8, R205, c[0x0][0x280], R132 ;  /* 0x0000a000cd087a25 */ /* 0x000fe200078e0084 */
[----:B------:R1:W-:Y:S07]  /*2500*/  @P0 LDGSTS.E.BYPASS.LTC128B.128 [R201+0xc880], [R2.64+0x80], !P6 ;  /* 0x0c88008002c90fae */ /* 0x0003ee000f101d46 */
[----:B------:R-:W-:Y:S01]  /*2510*/  @P1 IMAD.WIDE R4, R217, R12, c[0x0][0x340] ;  /* 0x0000d000d9041625 */ /* 0x000fe200078e020c */
[----:B------:R1:W-:Y:S04]  /*2520*/  @P0 LDGSTS.E.BYPASS.LTC128B.128 [R201+0xe080], [R2.64+0x100], !P5 ;  /* 0x0e08010002c90fae */ /* 0x0003e8000e901d46 */
[----:B------:R1:W-:Y:S04]  /*2530*/  @P0 LDGSTS.E.BYPASS.LTC128B.128 [R201+0xf880], [R2.64+0x180], !P4 ;  /* 0x0f88018002c90fae */ /* 0x0003e8000e101d46 */
[----:B------:R-:W0:Y:S04]  /*2540*/  LDGDEPBAR ;  /* 0x00000000000079af */ /* 0x000e280000000000 */
[----:B------:R2:W3:Y:S01]  /*2550*/  @P1 LDG.E R16, [R4.64] ;  /* 0x0000000604101981 */ /* 0x0004e2000c1e1900 */
[----:B------:R-:W-:Y:S01]  /*2560*/  IMAD R6, R18, c[0x0][0x1e4], R6 ;  /* 0x0000790012067a24 */ /* 0x000fe200078e0206 */
[----:B------:R-:W-:Y:S01]  /*2570*/  WARPSYNC 0xffffffff ;  /* 0xffffffff00007948 */ /* 0x000fe20003800000 */
[----:B------:R-:W-:Y:S01]  /*2580*/  IMAD.WIDE.U32 R10, R205, c[0x0][0x290], R138 ;  /* 0x0000a400cd0a7a25 */ /* 0x000fe200078e008a */
[----:B------:R-:W-:-:S02]  /*2590*/  SHF.L.U64.HI R161, R171, R164, c[0x0][0x284] ;  /* 0x0000a100aba17619 */ /* 0x000fc400000102a4 */
[----:B------:R-:W-:Y:S01]  /*25a0*/  SHF.L.U64.HI R160, R170, R164, c[0x0][0x294] ;  /* 0x0000a500aaa07619 */ /* 0x000fe200000102a4 */
[----:B------:R-:W-:Y:S01]  /*25b0*/  IMAD.IADD R11, R11, 0x1, R17 ;  /* 0x000000010b0b7824 */ /* 0x000fe200078e0211 */
[----:B------:R-:W-:Y:S01]  /*25c0*/  ISETP.GE.AND P2, PT, R132, c[0x0][0x27c], PT ;  /* 0x00009f0084007a0c */ /* 0x000fe20003f46270 */
[C---:B------:R-:W-:Y:S01]  /*25d0*/  IMAD R166, R152.reuse, c[0x0][0x1e4], RZ ;  /* 0x0000790098a67a24 */ /* 0x040fe200078e02ff */
[----:B------:R-:W-:Y:S01]  /*25e0*/  SHF.R.U32.HI R25, RZ, 0x3, R159 ;  /* 0x00000003ff197819 */ /* 0x000fe2000001169f */
[----:B------:R-:W-:Y:S01]  /*25f0*/  IMAD R167, R152, c[0x0][0x284], RZ ;  /* 0x0000a10098a77a24 */ /* 0x000fe200078e02ff */
[----:B------:R-:W-:Y:S01]  /*2600*/  SHF.L.U32 R170, R170, 0x5, RZ ;  /* 0x00000005aaaa7819 */ /* 0x000fe200000006ff */
[----:B------:R-:W-:Y:S01]  /*2610*/  IMAD R168, R152, c[0x0][0x294], RZ ;  /* 0x0000a50098a87a24 */ /* 0x000fe200078e02ff */
[----:B------:R-:W-:Y:S01]  /*2620*/  SHF.L.U32 R26, R184, 0x1, RZ ;  /* 0x00000001b81a7819 */ /* 0x000fe200000006ff */
[----:B------:R-:W-:Y:S01]  /*2630*/  IMAD.WIDE.U32 R156, R152, c[0x0][0x1e0], RZ ;  /* 0x00007800989c7a25 */ /* 0x000fe200078e00ff */
[----:B-1---5:R-:W-:-:S03]  /*2640*/  SHF.R.S32.HI R2, RZ, 0x1f, R158 ;  /* 0x0000001fff027819 */ /* 0x022fc6000001149e */
[----:B------:R-:W-:Y:S01]  /*2650*/  IMAD.WIDE.U32 R154, R152, c[0x0][0x280], RZ ;  /* 0x0000a000989a7a25 */ /* 0x000fe200078e00ff */
[----:B------:R-:W-:-:S03]  /*2660*/  SHF.R.S32.HI R3, RZ, 0x1f, R27 ;  /* 0x0000001fff037819 */ /* 0x000fc6000001141b */
[----:B------:R-:W-:Y:S01]  /*2670*/  IMAD.WIDE.U32 R152, R152, c[0x0][0x290], RZ ;  /* 0x0000a40098987a25 */ /* 0x000fe200078e00ff */
[----:B------:R-:W-:Y:S02]  /*2680*/  LEA.HI R3, R3, R27, RZ, 0x3 ;  /* 0x0000001b03037211 */ /* 0x000fe400078f18ff */
[----:B------:R-:W-:Y:S01]  /*2690*/  IADD3 R167, R155, R167, RZ ;  /* 0x000000a79ba77210 */ /* 0x000fe20007ffe0ff */
[----:B--2---:R-:W-:Y:S01]  /*26a0*/  IMAD.WIDE.U32 R4, R18, c[0x0][0x1e0], RZ ;  /* 0x0000780012047a25 */ /* 0x004fe200078e00ff */
[----:B------:R-:W-:-:S03]  /*26b0*/  IADD3 R168, R153, R168, RZ ;  /* 0x000000a899a87210 */ /* 0x000fc60007ffe0ff */
[----:B------:R-:W-:Y:S02]  /*26c0*/  IMAD.IADD R5, R5, 0x1, R6 ;  /* 0x0000000105057824 */ /* 0x000fe400078e0206 */
[----:B------:R-:W-:Y:S02]  /*26d0*/  IMAD R6, R24, c[0x0][0x280], RZ ;  /* 0x0000a00018067a24 */ /* 0x000fe400078e02ff */
[----:B------:R-:W-:-:S04]  /*26e0*/  IMAD.WIDE.U32 R4, R28, c[0x0][0x1e8], R4 ;  /* 0x00007a001c047a25 */ /* 0x000fc800078e0004 */
[C---:B------:R-:W-:Y:S02]  /*26f0*/  IMAD R12, R205.reuse, c[0x0][0x284], R6 ;  /* 0x0000a100cd0c7a24 */ /* 0x040fe400078e0206 */
[----:B------:R-:W-:-:S03]  /*2700*/  IMAD.WIDE.U32 R6, R205, c[0x0][0x280], R138 ;  /* 0x0000a000cd067a25 */ /* 0x000fc600078e008a */
[----:B------:R-:W-:Y:S01]  /*2710*/  IADD3 R9, R12, R9, RZ ;  /* 0x000000090c097210 */ /* 0x000fe20007ffe0ff */
[----:B------:R-:W-:Y:S01]  /*2720*/  IMAD R5, R28, c[0x0][0x1ec], R5 ;  /* 0x00007b001c057a24 */ /* 0x000fe200078e0205 */
[----:B------:R-:W-:Y:S01]  /*2730*/  IADD3 R13, R7, R12, RZ ;  /* 0x0000000c070d7210 */ /* 0x000fe20007ffe0ff */
[----:B------:R-:W-:Y:S01]  /*2740*/  IMAD.IADD R7, R17, 0x1, R15 ;  /* 0x0000000111077824 */ /* 0x000fe200078e020f */
[----:B------:R-:W-:Y:S01]  /*2750*/  MOV R12, R6 ;  /* 0x00000006000c7202 */ /* 0x000fe20000000f00 */
[C---:B------:R-:W-:Y:S01]  /*2760*/  IMAD R15, R2.reuse, c[0x0][0x290], RZ ;  /* 0x0000a400020f7a24 */ /* 0x040fe200078e02ff */
[----:B------:R-:W-:Y:S01]  /*2770*/  MOV R6, R14 ;  /* 0x0000000e00067202 */ /* 0x000fe20000000f00 */
[----:B------:R-:W-:Y:S02]  /*2780*/  IMAD R14, R2, c[0x0][0x280], RZ ;  /* 0x0000a000020e7a24 */ /* 0x000fe400078e02ff */
[----:B------:R-:W-:Y:S02]  /*2790*/  IMAD R2, R24, c[0x0][0x1e0], RZ ;  /* 0x0000780018027a24 */ /* 0x000fe400078e02ff */
[----:B------:R-:W-:-:S02]  /*27a0*/  IMAD.SHL.U32 R17, R3, 0x40, RZ ;  /* 0x0000004003117824 */ /* 0x000fc400078e00ff */
[----:B------:R-:W-:Y:S02]  /*27b0*/  IMAD R20, R205, c[0x0][0x1e4], R2 ;  /* 0x00007900cd147a24 */ /* 0x000fe400078e0202 */
[C---:B------:R-:W-:Y:S02]  /*27c0*/  IMAD R3, R158.reuse, c[0x0][0x294], R15 ;  /* 0x0000a5009e037a24 */ /* 0x040fe400078e020f */
[C---:B------:R-:W-:Y:S02]  /*27d0*/  IMAD R14, R158.reuse, c[0x0][0x284], R14 ;  /* 0x0000a1009e0e7a24 */ /* 0x040fe400078e020e */
[----:B------:R-:W-:Y:S02]  /*27e0*/  IMAD.IADD R144, R181, 0x1, R20 ;  /* 0x00000001b5907824 */ /* 0x000fe400078e0214 */
[----:B------:R-:W-:-:S04]  /*27f0*/  IMAD.WIDE.U32 R104, R158, c[0x0][0x280], R12 ;  /* 0x0000a0009e687a25 */ /* 0x000fc800078e000c */
[----:B------:R-:W-:Y:S01]  /*2800*/  IMAD.WIDE.U32 R102, R158, c[0x0][0x290], R10 ;  /* 0x0000a4009e667a25 */ /* 0x000fe200078e000a */
[----:B------:R-:W-:-:S03]  /*2810*/  IADD3 R119, R105, R14, RZ ;  /* 0x0000000e69777210 */ /* 0x000fc60007ffe0ff */
[----:B------:R-:W-:Y:S01]  /*2820*/  IMAD.WIDE.U32 R98, R158, c[0x0][0x290], R6 ;  /* 0x0000a4009e627a25 */ /* 0x000fe200078e0006 */
[----:B------:R-:W-:-:S03]  /*2830*/  IADD3 R117, R103, R3, RZ ;  /* 0x0000000367757210 */ /* 0x000fc60007ffe0ff */
[----:B------:R-:W-:Y:S01]  /*2840*/  IMAD.WIDE.U32 R100, R158, c[0x0][0x280], R8 ;  /* 0x0000a0009e647a25 */ /* 0x000fe200078e0008 */
[----:B------:R-:W-:-:S03]  /*2850*/  IADD3 R115, R3, R99, RZ ;  /* 0x0000006303737210 */ /* 0x000fc60007ffe0ff */
[----:B------:R-:W-:Y:S02]  /*2860*/  IMAD.SHL.U32 R171, R171, 0x20, RZ ;  /* 0x00000020abab7824 */ /* 0x000fe400078e00ff */
[----:B------:R-:W-:Y:S02]  /*2870*/  IMAD.IADD R166, R157, 0x1, R166 ;  /* 0x000000019da67824 */ /* 0x000fe400078e02a6 */
[----:B------:R-:W-:Y:S01]  /*2880*/  IMAD.IADD R116, R14, 0x1, R101 ;  /* 0x000000010e747824 */ /* 0x000fe200078e0265 */
[----:B---3--:R-:W-:Y:S02]  /*2890*/  @P1 SHF.R.S32.HI R2, RZ, 0x1f, R16 ;  /* 0x0000001fff021819 */ /* 0x008fe40000011410 */
[----:B------:R-:W-:Y:S02]  /*28a0*/  @!P1 MOV R2, R29 ;  /* 0x0000001d00029202 */ /* 0x000fe40000000f00 */
[----:B------:R-:W-:Y:S02]  /*28b0*/  @!P1 MOV R16, R217 ;  /* 0x000000d900109202 */ /* 0x000fe40000000f00 */
[----:B------:R-:W-:-:S02]  /*28c0*/  SEL R19, R2, RZ, !P3 ;  /* 0x000000ff02137207 */ /* 0x000fc40005800000 */
[----:B------:R-:W-:Y:S02]  /*28d0*/  SEL R15, R16, RZ, !P3 ;  /* 0x000000ff100f7207 */ /* 0x000fe40005800000 */
[----:B------:R-:W-:Y:S01]  /*28e0*/  LOP3.LUT R16, R17, 0xfffffe00, RZ, 0xc0, !PT ;  /* 0xfffffe0011107812 */ /* 0x000fe200078ec0ff */
[----:B------:R-:W-:Y:S02]  /*28f0*/  IMAD R2, R19, c[0x0][0x1f0], RZ ;  /* 0x00007c0013027a24 */ /* 0x000fe400078e02ff */
[----:B------:R-:W-:-:S04]  /*2900*/  IMAD.WIDE.U32 R88, R15, c[0x0][0x1f0], R4 ;  /* 0x00007c000f587a25 */ /* 0x000fc800078e0004 */
[----:B------:R-:W-:Y:S01]  /*2910*/  IMAD R2, R15, c[0x0][0x1f4], R2 ;  /* 0x00007d000f027a24 */ /* 0x000fe200078e0202 */
[----:B------:R-:W-:-:S04]  /*2920*/  IADD3 R118, P1, P0, R88, R180, R132 ;  /* 0x000000b458767210 */ /* 0x000fc8000783e084 */
[----:B------:R-:W-:-:S04]  /*2930*/  IADD3 R90, R89, R2, RZ ;  /* 0x00000002595a7210 */ /* 0x000fc80007ffe0ff */
[----:B------:R-:W-:Y:S02]  /*2940*/  IADD3.X R114, R90, R144, R133, P1, P0 ;  /* 0x000000905a727210 */ /* 0x000fe40000fe0485 */
[----:B------:R-:W-:Y:S01]  /*2950*/  SEL R6, RZ, c[0x0][0x27c], !P2 ;  /* 0x00009f00ff067a07 */ /* 0x000fe20005000000 */
[----:B------:R-:W-:Y:S01]  /*2960*/  IMAD.WIDE.U32 R2, R28, c[0x0][0x260], R132 ;  /* 0x000098001c027a25 */ /* 0x000fe200078e0084 */
[----:B------:R-:W-:Y:S01]  /*2970*/  ISETP.GE.AND P0, PT, R134, c[0x0][0x27c], PT ;  /* 0x00009f0086007a0c */ /* 0x000fe20003f06270 */
[----:B------:R-:W-:Y:S01]  /*2980*/  ULDC.U8 UR4, c[0x0][0x298] ;  /* 0x0000a60000047ab9 */ /* 0x000fe20000000000 */
[----:B------:R-:W-:Y:S01]  /*2990*/  IADD3 R9, -R26, c[0x0][0x1d4], RZ ;  /* 0x000075001a097a10 */ /* 0x000fe20007ffe1ff */
[----:B------:R-:W-:Y:S01]  /*29a0*/  IMAD.IADD R8, R132, 0x1, R6 ;  /* 0x0000000184087824 */ /* 0x000fe200078e0206 */
[----:B------:R-:W-:Y:S01]  /*29b0*/  IADD3 R147, P1, R205, R18, RZ ;  /* 0x00000012cd937210 */ /* 0x000fe20007f3e0ff */
[----:B------:R-:W-:Y:S01]  /*29c0*/  IMAD.MOV.U32 R6, RZ, RZ, R2 ;  /* 0x000000ffff067224 */ /* 0x000fe200078e0002 */
[-C--:B------:R-:W-:Y:S01]  /*29d0*/  SEL R10, R26, R9.reuse, !P2 ;  /* 0x000000091a0a7207 */ /* 0x080fe20005000000 */
[C---:B------:R-:W-:Y:S01]  /*29e0*/  IMAD R7, R28.reuse, c[0x0][0x264], R3 ;  /* 0x000099001c077a24 */ /* 0x040fe200078e0203 */
[----:B------:R-:W-:Y:S01]  /*29f0*/  SHF.R.S32.HI R2, RZ, 0x1f, R8 ;  /* 0x0000001fff027819 */ /* 0x000fe20000011408 */
[----:B------:R-:W-:Y:S01]  /*2a00*/  IMAD.WIDE.U32 R4, R28, c[0x0][0x210], R132 ;  /* 0x000084001c047a25 */ /* 0x000fe200078e0084 */
[----:B------:R-:W-:Y:S01]  /*2a10*/  SEL R9, R26, R9, !P0 ;  /* 0x000000091a097207 */ /* 0x000fe20004000000 */
[----:B------:R-:W-:Y:S01]  /*2a20*/  BAR.SYNC.DEFER_BLOCKING 0x0 ;  /* 0x0000000000007b1d */ /* 0x000fe20000010000 */
[-C--:B------:R-:W-:Y:S01]  /*2a30*/  LEA.HI R3, R2, R8.reuse, RZ, 0x3 ;  /* 0x0000000802037211 */ /* 0x080fe200078f18ff */
[----:B------:R-:W-:Y:S01]  /*2a40*/  IMAD R5, R28, c[0x0][0x214], R5 ;  /* 0x000085001c057a24 */ /* 0x000fe200078e0205 */
[----:B------:R-:W-:Y:S01]  /*2a50*/  LEA.HI R13, R2, R8, RZ, 0x6 ;  /* 0x00000008020d7211 */ /* 0x000fe200078f30ff */
[----:B------:R-:W-:Y:S01]  /*2a60*/  IMAD.WIDE.U32 R96, R22, c[0x0][0x268], R6 ;  /* 0x00009a0016607a25 */ /* 0x000fe200078e0006 */
[----:B------:R-:W-:-:S02]  /*2a70*/  SEL R2, RZ, c[0x0][0x27c], !P0 ;  /* 0x00009f00ff027a07 */ /* 0x000fc40004000000 */
[----:B------:R-:W-:Y:S01]  /*2a80*/  SHF.R.S32.HI R11, RZ, 0x1f, R10 ;  /* 0x0000001fff0b7819 */ /* 0x000fe2000001140a */
[----:B------:R-:W-:Y:S01]  /*2a90*/  IMAD R8, R19, c[0x0][0x218], RZ ;  /* 0x0000860013087a24 */ /* 0x000fe200078e02ff */
[----:B------:R-:W-:Y:S01]  /*2aa0*/  SHF.R.S32.HI R12, RZ, 0x1f, R9 ;  /* 0x0000001fff0c7819 */ /* 0x000fe20000011409 */
[----:B------:R-:W-:Y:S01]  /*2ab0*/  IMAD.IADD R2, R134, 0x1, R2 ;  /* 0x0000000186027824 */ /* 0x000fe200078e0202 */
[----:B------:R-:W-:Y:S01]  /*2ac0*/  SHF.R.S32.HI R6, RZ, 0x6, R13 ;  /* 0x00000006ff067819 */ /* 0x000fe2000001140d */
[----:B------:R-:W-:Y:S01]  /*2ad0*/  IMAD.WIDE.U32 R94, R15, c[0x0][0x218], R4 ;  /* 0x000086000f5e7a25 */ /* 0x000fe200078e0004 */
[----:B------:R-:W-:Y:S02]  /*2ae0*/  LOP3.LUT R5, R159, 0x38, R3, 0xf8, !PT ;  /* 0x000000389f057812 */ /* 0x000fe400078ef803 */
[----:B------:R-:W-:Y:S01]  /*2af0*/  SHF.R.S32.HI R4, RZ, 0x1f, R2 ;  /* 0x0000001fff047819 */ /* 0x000fe20000011402 */
[----:B------:R-:W-:Y:S01]  /*2b00*/  IMAD R18, R15, c[0x0][0x21c], R8 ;  /* 0x000087000f127a24 */ /* 0x000fe200078e0208 */
[----:B------:R-:W-:Y:S01]  /*2b10*/  LEA.HI R14, R11, R10, RZ, 0x4 ;  /* 0x0000000a0b0e7211 */ /* 0x000fe200078f20ff */
[----:B------:R-:W-:Y:S01]  /*2b20*/  IMAD R8, R6, 0xc00, R16 ;  /* 0x00000c0006087824 */ /* 0x000fe200078e0210 */
[----:B------:R-:W-:Y:S01]  /*2b30*/  LEA.HI R11, R12, R9, RZ, 0x4 ;  /* 0x000000090c0b7211 */ /* 0x000fe200078f20ff */
[----:B------:R-:W-:Y:S01]  /*2b40*/  IMAD R9, R6, 0xc00, R175 ;  /* 0x00000c0006097824 */ /* 0x000fe200078e02af */
[----:B------:R-:W-:Y:S01]  /*2b50*/  LOP3.LUT R7, R174, 0x38, R3, 0xf8, !PT ;  /* 0x00000038ae077812 */ /* 0x000fe200078ef803 */
[----:B------:R-:W-:Y:S01]  /*2b60*/  IMAD R10, R23, c[0x0][0x268], RZ ;  /* 0x00009a00170a7a24 */ /* 0x000fe200078e02ff */
[----:B------:R-:W-:Y:S01]  /*2b70*/  LOP3.LUT R5, R5, R25, RZ, 0x3c, !PT ;  /* 0x0000001905057212 */ /* 0x000fe200078e3cff */
[----:B------:R-:W-:Y:S01]  /*2b80*/  IMAD.MOV.U32 R182, RZ, RZ, c[0x0][0x1e0] ;  /* 0x00007800ffb67624 */ /* 0x000fe200078e00ff */
[-C--:B------:R-:W-:Y:S01]  /*2b90*/  LEA.HI R6, R4, R2.reuse, RZ, 0x6 ;  /* 0x0000000204067211 */ /* 0x080fe200078f30ff */
[----:B------:R-:W-:Y:S01]  /*2ba0*/  IMAD R19, R22, c[0x0][0x26c], R10 ;  /* 0x00009b0016137a24 */ /* 0x000fe200078e020a */
[----:B------:R-:W-:Y:S01]  /*2bb0*/  LEA.HI R2, R4, R2, RZ, 0x3 ;  /* 0x0000000204027211 */ /* 0x000fe200078f18ff */
[----:B------:R-:W-:Y:S01]  /*2bc0*/  IMAD.IADD R15, R8, 0x1, R5 ;  /* 0x00000001080f7824 */ /* 0x000fe200078e0205 */
[----:B------:R-:W-:Y:S01]  /*2bd0*/  LOP3.LUT R7, R7, R179, RZ, 0x3c, !PT ;  /* 0x000000b307077212 */ /* 0x000fe200078e3cff */
[----:B------:R-:W-:Y:S01]  /*2be0*/  IMAD.WIDE.U32 R172, R27, c[0x0][0x1e0], RZ ;  /* 0x000078001bac7a25 */ /* 0x000fe200078e00ff */
[----:B------:R-:W-:-:S02]  /*2bf0*/  SHF.R.S32.HI R4, RZ, 0x6, R6 ;  /* 0x00000006ff047819 */ /* 0x000fc40000011406 */
[--C-:B------:R-:W-:Y:S01]  /*2c00*/  LOP3.LUT R6, R174, 0x38, R2.reuse, 0xf8, !PT ;  /* 0x00000038ae067812 */ /* 0x100fe200078ef802 */
[----:B------:R-:W-:Y:S01]  /*2c10*/  IMAD.IADD R17, R9, 0x1, R7 ;  /* 0x0000000109117824 */ /* 0x000fe200078e0207 */
[----:B------:R-:W-:Y:S01]  /*2c20*/  LOP3.LUT R5, R159, 0x38, R2, 0xf8, !PT ;  /* 0x000000389f057812 */ /* 0x000fe200078ef802 */
[----:B------:R-:W-:Y:S01]  /*2c30*/  IMAD R10, R4, 0xc00, R16 ;  /* 0x00000c00040a7824 */ /* 0x000fe200078e0210 */
[----:B------:R-:W-:Y:S01]  /*2c40*/  SHF.R.S32.HI R7, RZ, 0x4, R14 ;  /* 0x00000004ff077819 */ /* 0x000fe2000001140e */
[----:B------:R-:W-:Y:S01]  /*2c50*/  IMAD.X R146, R24, 0x1, R21, P1 ;  /* 0x0000000118927824 */ /* 0x000fe200008e0615 */
[----:B------:R-:W-:Y:S01]  /*2c60*/  SHF.R.S32.HI R9, RZ, 0x4, R11 ;  /* 0x00000004ff097819 */ /* 0x000fe2000001140b */
[----:B------:R-:W-:Y:S01]  /*2c70*/  IMAD R11, R4, 0xc00, R175 ;  /* 0x00000c00040b7824 */ /* 0x000fe200078e02af */
[----:B------:R-:W-:Y:S01]  /*2c80*/  LOP3.LUT R8, R6, R179, RZ, 0x3c, !PT ;  /* 0x000000b306087212 */ /* 0x000fe200078e3cff */
[----:B------:R-:W-:Y:S01]  /*2c90*/  IMAD.IADD R107, R97, 0x1, R19 ;  /* 0x00000001616b7824 */ /* 0x000fe200078e0213 */
[----:B------:R-:W-:Y:S01]  /*2ca0*/  LOP3.LUT R6, R5, R25, RZ, 0x3c, !PT ;  /* 0x0000001905067212 */ /* 0x000fe200078e3cff */
[----:B------:R-:W-:Y:S01]  /*2cb0*/  IMAD.IADD R106, R95, 0x1, R18 ;  /* 0x000000015f6a7824 */ /* 0x000fe200078e0212 */
[----:B------:R-:W-:Y:S01]  /*2cc0*/  LEA.HI.SX32 R5, R3, R7, 0x1d ;  /* 0x0000000703057211 */ /* 0x000fe200078feaff */
[----:B------:R-:W-:Y:S01]  /*2cd0*/  IMAD.IADD R14, R11, 0x1, R8 ;  /* 0x000000010b0e7824 */ /* 0x000fe200078e0208 */
[----:B------:R-:W-:Y:S01]  /*2ce0*/  LEA.HI.SX32 R4, R2, R9, 0x1d ;  /* 0x0000000902047211 */ /* 0x000fe200078feaff */
[----:B------:R-:W-:Y:S01]  /*2cf0*/  IMAD.IADD R13, R10, 0x1, R6 ;  /* 0x000000010a0d7824 */ /* 0x000fe200078e0206 */
[----:B------:R-:W-:Y:S01]  /*2d00*/  SHF.R.S32.HI R6, RZ, 0x1f, R5 ;  /* 0x0000001fff067819 */ /* 0x000fe20000011405 */
[----:B------:R-:W-:Y:S01]  /*2d10*/  IMAD.SHL.U32 R92, R5, 0x8, RZ ;  /* 0x00000008055c7824 */ /* 0x000fe200078e00ff */
[----:B------:R-:W-:Y:S01]  /*2d20*/  SHF.R.S32.HI R7, RZ, 0x1f, R4 ;  /* 0x0000001fff077819 */ /* 0x000fe20000011404 */
[----:B------:R-:W-:Y:S01]  /*2d30*/  IMAD.SHL.U32 R93, R4, 0x8, RZ ;  /* 0x00000008045d7824 */ /* 0x000fe200078e00ff */
[----:B------:R-:W-:Y:S01]  /*2d40*/  ISETP.NE.AND P0, PT, RZ, UR4, PT ;  /* 0x00000004ff007c0c */ /* 0x000fe2000bf05270 */
[----:B------:R-:W-:Y:S01]  /*2d50*/  IMAD.SHL.U32 R135, R17, 0x2, RZ ;  /* 0x0000000211877824 */ /* 0x000fe200078e00ff */
[----:B------:R-:W-:Y:S01]  /*2d60*/  LEA.HI R5, R6, R5, RZ, 0x3 ;  /* 0x0000000506057211 */ /* 0x000fe200078f18ff */
[----:B------:R-:W-:Y:S01]  /*2d70*/  IMAD.SHL.U32 R131, R15, 0x2, RZ ;  /* 0x000000020f837824 */ /* 0x000fe200078e00ff */
[----:B------:R-:W-:Y:S01]  /*2d80*/  LEA.HI R4, R7, R4, RZ, 0x3 ;  /* 0x0000000407047211 */ /* 0x000fe200078f18ff */
[----:B------:R-:W-:Y:S01]  /*2d90*/  IMAD.SHL.U32 R130, R14, 0x2, RZ ;  /* 0x000000020e827824 */ /* 0x000fe200078e00ff */
[----:B------:R-:W-:Y:S01]  /*2da0*/  LOP3.LUT R8, R159, 0x38, R93, 0xf8, !PT ;  /* 0x000000389f087812 */ /* 0x000fe200078ef85d */
[----:B------:R-:W-:Y:S01]  /*2db0*/  IMAD.SHL.U32 R129, R13, 0x2, RZ ;  /* 0x000000020d817824 */ /* 0x000fe200078e00ff */
[----:B------:R-:W-:-:S02]  /*2dc0*/  LOP3.LUT R9, R159, 0x38, R92, 0xf8, !PT ;  /* 0x000000389f097812 */ /* 0x000fc400078ef85c */
[----:B------:R-:W-:Y:S02]  /*2dd0*/  SHF.R.S32.HI R5, RZ, 0x3, R5 ;  /* 0x00000003ff057819 */ /* 0x000fe40000011405 */
[----:B------:R-:W-:Y:S02]  /*2de0*/  LOP3.LUT R6, R174, 0x38, R92, 0xf8, !PT ;  /* 0x00000038ae067812 */ /* 0x000fe400078ef85c */
[----:B------:R-:W-:Y:S01]  /*2df0*/  SHF.R.S32.HI R4, RZ, 0x3, R4 ;  /* 0x00000003ff047819 */ /* 0x000fe20000011404 */
[----:B------:R-:W-:Y:S01]  /*2e00*/  IMAD R7, R5, 0xc00, R16 ;  /* 0x00000c0005077824 */ /* 0x000fe200078e0210 */
[----:B------:R-:W-:Y:S02]  /*2e10*/  LOP3.LUT R11, R8, R25, RZ, 0x3c, !PT ;  /* 0x00000019080b7212 */ /* 0x000fe400078e3cff */
[----:B------:R-:W-:Y:S02]  /*2e20*/  LOP3.LUT R8, R174, 0x38, R93, 0xf8, !PT ;  /* 0x00000038ae087812 */ /* 0x000fe400078ef85d */
[----:B------:R-:W-:-:S02]  /*2e30*/  LOP3.LUT R206, R206, 0xfffffffb, RZ, 0xc0, !PT ;  /* 0xfffffffbcece7812 */ /* 0x000fc400078ec0ff */
[----:B------:R-:W-:Y:S01]  /*2e40*/  LOP3.LUT R12, R9, R25, RZ, 0x3c, !PT ;  /* 0x00000019090c7212 */ /* 0x000fe200078e3cff */
[--C-:B------:R-:W-:Y:S01]  /*2e50*/  IMAD R9, R5, 0xc00, R175.reuse ;  /* 0x00000c0005097824 */ /* 0x100fe200078e02af */
[-C--:B------:R-:W-:Y:S01]  /*2e60*/  LOP3.LUT R10, R6, R179.reuse, RZ, 0x3c, !PT ;  /* 0x000000b3060a7212 */ /* 0x080fe200078e3cff */
[----:B------:R-:W-:Y:S01]  /*2e70*/  IMAD R6, R4, 0xc00, R16 ;  /* 0x00000c0004067824 */ /* 0x000fe200078e0210 */
[----:B------:R-:W-:Y:S01]  /*2e80*/  @P0 LOP3.LUT R206, R206, 0x4, RZ, 0xfc, !PT ;  /* 0x00000004cece0812 */ /* 0x000fe200078efcff */
[----:B------:R-:W-:Y:S01]  /*2e90*/  IMAD R5, R4, 0xc00, R175 ;  /* 0x00000c0004057824 */ /* 0x000fe200078e02af */
[----:B------:R-:W-:Y:S01]  /*2ea0*/  LOP3.LUT R4, R8, R179, RZ, 0x3c, !PT ;  /* 0x000000b308047212 */ /* 0x000fe200078e3cff */
[----:B------:R-:W-:Y:S01]  /*2eb0*/  IMAD.IADD R8, R7, 0x1, R12 ;  /* 0x0000000107087824 */ /* 0x000fe200078e020c */
[----:B------:R-:W-:Y:S01]  /*2ec0*/  SHF.R.S32.HI R20, RZ, 0x1f, R27 ;  /* 0x0000001fff147819 */ /* 0x000fe2000001141b */
[----:B------:R-:W-:Y:S01]  /*2ed0*/  IMAD.IADD R6, R6, 0x1, R11 ;  /* 0x0000000106067824 */ /* 0x000fe200078e020b */
[----:B------:R-:W-:Y:S01]  /*2ee0*/  ISETP.GE.AND P0, PT, R184, 0x1, PT ;  /* 0x00000001b800780c */ /* 0x000fe20003f06270 */
[----:B------:R-:W-:Y:S01]  /*2ef0*/  IMAD.IADD R5, R5, 0x1, R4 ;  /* 0x0000000105057824 */ /* 0x000fe200078e0204 */
[----:B------:R-:W-:Y:S01]  /*2f00*/  LOP3.LUT R109, R3, 0xfffffff8, RZ, 0xc0, !PT ;  /* 0xfffffff8036d7812 */ /* 0x000fe200078ec0ff */
[----:B------:R-:W-:Y:S01]  /*2f10*/  IMAD R4, R20, c[0x0][0x1e0], RZ ;  /* 0x0000780014047a24 */ /* 0x000fe200078e02ff */
[----:B------:R-:W-:Y:S01]  /*2f20*/  LOP3.LUT R108, R2, 0xfffffff8, RZ, 0xc0, !PT ;  /* 0xfffffff8026c7812 */ /* 0x000fe200078ec0ff */
[----:B------:R-:W-:Y:S01]  /*2f30*/  IMAD.IADD R7, R9, 0x1, R10 ;  /* 0x0000000109077824 */ /* 0x000fe200078e020a */
[----:B------:R-:W-:Y:S01]  /*2f40*/  LOP3.LUT R206, R206, 0xfffffffd, RZ, 0xc0, !PT ;  /* 0xfffffffdcece7812 */ /* 0x000fe200078ec0ff */
[----:B------:R-:W-:Y:S01]  /*2f50*/  IMAD R4, R27, c[0x0][0x1e4], R4 ;  /* 0x000079001b047a24 */ /* 0x000fe200078e0204 */
[C---:B------:R-:W-:Y:S01]  /*2f60*/  SHF.L.U64.HI R164, R182.reuse, R164, c[0x0][0x1e4] ;  /* 0x00007900b6a47619 */ /* 0x040fe200000102a4 */
[----:B------:R-:W-:Y:S01]  /*2f70*/  IMAD.SHL.U32 R182, R182, 0x20, RZ ;  /* 0x00000020b6b67824 */ /* 0x000fe200078e00ff */
[----:B------:R-:W-:Y:S01]  /*2f80*/  SHF.R.S32.HI R113, RZ, 0x1f, R109 ;  /* 0x0000001fff717819 */ /* 0x000fe2000001146d */
[----:B------:R-:W-:Y:S01]  /*2f90*/  IMAD.IADD R136, R173, 0x1, R4 ;  /* 0x00000001ad887824 */ /* 0x000fe200078e0204 */
[----:B------:R-:W-:Y:S01]  /*2fa0*/  SHF.R.S32.HI R112, RZ, 0x1f, R108 ;  /* 0x0000001fff707819 */ /* 0x000fe2000001146c */
[----:B------:R-:W-:Y:S01]  /*2fb0*/  IMAD.SHL.U32 R128, R8, 0x2, RZ ;  /* 0x0000000208807824 */ /* 0x000fe200078e00ff */
[----:B------:R-:W-:Y:S01]  /*2fc0*/  SHF.R.S32.HI R111, RZ, 0x1f, R92 ;  /* 0x0000001fff6f7819 */ /* 0x000fe2000001145c */
[----:B------:R-:W-:Y:S01]  /*2fd0*/  IMAD.SHL.U32 R126, R6, 0x2, RZ ;  /* 0x00000002067e7824 */ /* 0x000fe200078e00ff */
[----:B------:R-:W-:Y:S01]  /*2fe0*/  SHF.R.S32.HI R110, RZ, 0x1f, R93 ;  /* 0x0000001fff6e7819 */ /* 0x000fe2000001145d */
[----:B------:R-:W-:Y:S01]  /*2ff0*/  IMAD.SHL.U32 R125, R7, 0x2, RZ ;  /* 0x00000002077d7824 */ /* 0x000fe200078e00ff */
[----:B------:R-:W-:Y:S01]  /*3000*/  @P0 LOP3.LUT R206, R206, 0x2, RZ, 0xfc, !PT ;  /* 0x00000002cece0812 */ /* 0x000fe200078efcff */
[----:B------:R-:W-:-:S02]  /*3010*/  IMAD.SHL.U32 R124, R5, 0x2, RZ ;  /* 0x00000002057c7824 */ /* 0x000fc400078e00ff */
.L_x_1409:
[----:B------:R-:W-:Y:S01]  /*3020*/  SHF.R.S32.HI R91, RZ, 0x1f, R34 ;  /* 0x0000001fff5b7819 */ /* 0x000fe20000011422 */
[-C--:B-1----:R-:W-:Y:S01]  /*3030*/  IMAD R2, R166, R34.reuse, RZ ;  /* 0x00000022a6027224 */ /* 0x082fe200078e02ff */
[----:B------:R-:W-:Y:S01]  /*3040*/  ISETP.GE.AND P2, PT, R184, 0x1, PT ;  /* 0x00000001b800780c */ /* 0x000fe20003f46270 */
[----:B------:R-:W-:Y:S01]  /*3050*/  IMAD.WIDE.U32 R76, R156, R34, RZ ;  /* 0x000000229c4c7225 */ /* 0x000fe200078e00ff */
[----:B------:R-:W-:Y:S01]  /*3060*/  IADD3 R185, R205, 0x20, RZ ;  /* 0x00000020cdb97810 */ /* 0x000fe20007ffe0ff */
[----:B------:R-:W-:Y:S04]  /*3070*/  DEPBAR.LE SB0, 0x0 ;  /* 0x000080000000791a */ /* 0x000fe80000000000 */
[----:B------:R-:W-:Y:S01]  /*3080*/  IADD3 R3, P1, P0, R118, R76, R182 ;  /* 0x0000004c76037210 */ /* 0x000fe2000783e0b6 */
[----:B------:R-:W-:Y:S01]  /*3090*/  IMAD R2, R91, R156, R2 ;  /* 0x0000009c5b027224 */ /* 0x000fe200078e0202 */
[----:B------:R-:W-:Y:S01]  /*30a0*/  WARPSYNC 0xffffffff ;  /* 0xffffffff00007948 */ /* 0x000fe20003800000 */
[----:B------:R-:W-:Y:S02]  /*30b0*/  BAR.SYNC.DEFER_BLOCKING 0x0 ;  /* 0x0000000000007b1d */ /* 0x000fe40000010000 */
[----:B------:R-:W-:Y:S05]  /*30c0*/  IMAD.IADD R85, R77, 0x1, R2 ;  /* 0x000000014d557824 */ /* 0x000fea00078e0202 */
[----:B------:R-:W-:Y:S02]  /*30d0*/  IADD3.X R5, R114, R85, R164, P1, P0 ;  /* 0x0000005572057210 */ /* 0x000fe40000fe04a4 */
[----:B------:R-:W-:Y:S05]  /*30e0*/  IADD3 R2, P0, R118, R76, RZ ;  /* 0x0000004c76027210 */ /* 0x000fea0007f1e0ff */
[----:B------:R-:W-:Y:S01]  /*30f0*/  IMAD.X R4, R85, 0x1, R114, P0 ;  /* 0x0000000155047824 */ /* 0x000fe200000e0672 */
[C---:B------:R-:W-:Y:S04]  /*3100*/  LEA R62, P0, R2.reuse, c[0x0][0x1c8], 0x1 ;  /* 0x00007200023e7a11 */ /* 0x040fe800078008ff */
[----:B------:R-:W-:Y:S02]  /*3110*/  LEA.HI.X R63, R2, c[0x0][0x1cc], R4, 0x1, P0 ;  /* 0x00007300023f7a11 */ /* 0x000fe400000f0c04 */
[C---:B------:R-:W-:Y:S04]  /*3120*/  LEA R68, P0, R3.reuse, c[0x0][0x1c8], 0x1 ;  /* 0x0000720003447a11 */ /* 0x040fe800078008ff */
[----:B------:R-:W-:Y:S01]  /*3130*/  LEA.HI.X R69, R3, c[0x0][0x1cc], R5, 0x1, P0 ;  /* 0x0000730003457a11 */ /* 0x000fe200000f0c05 */
[----:B------:R-:W-:Y:S01]  /*3140*/  BSSY B2, `(.L_x_1369) ;  /* 0x00004d9000027945 */ /* 0x000fe20003800000 */
[----:B------:R-:W-:-:S05]  /*3150*/  @!P2 BRA `(.L_x_1370) ;  /* 0x00004ad00000a947 */ /* 0x000fca0003800000 */
[-C--:B------:R-:W-:Y:S01]  /*3160*/  IMAD R4, R167, R34.reuse, RZ ;  /* 0x00000022a7047224 */ /* 0x080fe200078e02ff */
[----:B------:R-:W-:Y:S01]  /*3170*/  LOP3.LUT P2, RZ, R206, 0x4, RZ, 0xc0, !PT ;  /* 0x00000004ceff7812 */ /* 0x000fe2000784c0ff */
        /* <DEDUP_REMOVED lines=54> */
.L_x_1373:
[----:B------:R-:W-:Y:S05]  /*34e0*/  BSYNC B0 ;  /* 0x0000000000007941 */ /* 0x000fea0003800000 */
.L_x_1372:
[----:B-1---5:R-:W-:Y:S01]  /*34f0*/  MOV R4, R15 ;  /* 0x0000000f00047202 */ /* 0x022fe20000000f00 */
[----:B------:R-:W-:Y:S01]  /*3500*/  IMAD.MOV.U32 R7, RZ, RZ, R16 ;  /* 0x000000ffff077224 */ /* 0x000fe200078e0010 */
[----:B------:R-:W-:Y:S01]  /*3510*/  ISETP.GE.AND P3, PT, R185, R87, PT ;  /* 0x00000057b900720c */ /* 0x000fe20003f66270 */
[----:B------:R-:W-:Y:S01]  /*3520*/  IMAD.MOV.U32 R6, RZ, RZ, R17 ;  /* 0x000000ffff067224 */ /* 0x000fe200078e0011 */
[----:B------:R-:W-:Y:S01]  /*3530*/  BSSY B0, `(.L_x_1374) ;  /* 0x000003e000007945 */ /* 0x000fe20003800000 */
[----:B------:R-:W-:Y:S01]  /*3540*/  IMAD.MOV.U32 R5, RZ, RZ, R14 ;  /* 0x000000ffff057224 */ /* 0x000fe200078e000e */
[----:B------:R-:W-:Y:S01]  /*3550*/  CS2R R24, SRZ ;  /* 0x0000000000187805 */ /* 0x000fe2000001ff00 */
[----:B------:R-:W-:Y:S01]  /*3560*/  CS2R R22, SRZ ;  /* 0x0000000000167805 */ /* 0x000fe2000001ff00 */
[----:B------:R-:W-:Y:S01]  /*3570*/  PRMT R29, R6, 0x5410, R7 ;  /* 0x00005410061d7816 */ /* 0x000fe20000000007 */
[----:B------:R-:W-:Y:S01]  /*3580*/  IMAD.MOV.U32 R7, RZ, RZ, R12 ;  /* 0x000000ffff077224 */ /* 0x000fe200078e000c */
[----:B------:R-:W-:Y:S01]  /*3590*/  PRMT R28, R4, 0x5410, R5 ;  /* 0x00005410041c7816 */ /* 0x000fe20000000005 */
[----:B------:R-:W-:Y:S01]  /*35a0*/  IMAD.MOV.U32 R6, RZ, RZ, R13 ;  /* 0x000000ffff067224 */ /* 0x000fe200078e000d */
[----:B------:R-:W-:Y:S01]  /*35b0*/  MOV R5, R2 ;  /* 0x0000000200057202 */ /* 0x000fe20000000f00 */
        /* <DEDUP_REMOVED lines=16> */
[----:B------:R-:W-:Y:S01]  /*36c0*/  CS2R R46, SRZ ;  /* 0x00000000002e7805 */ /* 0x000fe2000001ff00 */
[----:B------:R-:W-:Y:S02]  /*36d0*/  MOV R4, R37 ;  /* 0x0000002500047202 */ /* 0x000fe40000000f00 */
[----:B------:R-:W-:Y:S02]  /*36e0*/  PRMT R54, R7, 0x5410, R6 ;  /* 0x0000541007367816 */ /* 0x000fe40000000006 */
[----:B------:R-:W-:Y:S01]  /*36f0*/  PRMT R35, R5, 0x5410, R4 ;  /* 0x0000541005237816 */ /* 0x000fe20000000004 */
[----:B------:R-:W-:-:S05]  /*3700*/  @P3 BRA `(.L_x_1375) ;  /* 0x0000020000003947 */ /* 0x000fca0003800000 */
[----:B------:R-:W-:Y:S01]  /*3710*/  IADD3 R4, P1, P0, R104, R30, R171 ;  /* 0x0000001e68047210 */ /* 0x000fe2000783e0ab */
[----:B------:R-:W-:Y:S01]  /*3720*/  CS2R R18, SRZ ;  /* 0x0000000000127805 */ /* 0x000fe2000001ff00 */
[----:B------:R-:W-:Y:S01]  /*3730*/  CS2R R46, SRZ ;  /* 0x00000000002e7805 */ /* 0x000fe2000001ff00 */
[----:B------:R-:W-:Y:S01]  /*3740*/  CS2R R22, SRZ ;  /* 0x0000000000167805 */ /* 0x000fe2000001ff00 */
[----:B------:R-:W-:Y:S01]  /*3750*/  IADD3.X R7, R119, R66, R161, P1, P0 ;  /* 0x0000004277077210 */ /* 0x000fe20000fe04a1 */
[----:B------:R-:W-:Y:S01]  /*3760*/  CS2R R48, SRZ ;  /* 0x0000000000307805 */ /* 0x000fe2000001ff00 */
[----:B------:R-:W-:Y:S01]  /*3770*/  IADD3 R5, P1, P0, R102, R32, R170 ;  /* 0x0000002066057210 */ /* 0x000fe2000783e0aa */
[----:B------:R-:W-:Y:S01]  /*3780*/  CS2R R24, SRZ ;  /* 0x0000000000187805 */ /* 0x000fe2000001ff00 */
[----:B------:R-:W-:Y:S01]  /*3790*/  CS2R R50, SRZ ;  /* 0x0000000000327805 */ /* 0x000fe2000001ff00 */
[----:B------:R-:W-:Y:S01]  /*37a0*/  CS2R R26, SRZ ;  /* 0x00000000001a7805 */ /* 0x000fe2000001ff00 */
[----:B------:R-:W-:Y:S01]  /*37b0*/  IADD3.X R8, R117, R67, R160, P1, P0 ;  /* 0x0000004375087210 */ /* 0x000fe20000fe04a0 */
[----:B------:R-:W-:Y:S01]  /*37c0*/  CS2R R52, SRZ ;  /* 0x0000000000347805 */ /* 0x000fe2000001ff00 */
[C---:B------:R-:W-:Y:S04]  /*37d0*/  LEA R6, P0, R4.reuse, c[0x0][0x270], 0x1 ;  /* 0x00009c0004067a11 */ /* 0x040fe800078008ff */
[----:B------:R-:W-:Y:S02]  /*37e0*/  LEA.HI.X R7, R4, c[0x0][0x274], R7, 0x1, P0 ;  /* 0x00009d0004077a11 */ /* 0x000fe400000f0c07 */
[C---:B------:R-:W-:Y:S04]  /*37f0*/  LEA R4, P0, R5.reuse, c[0x0][0x288], 0x1 ;  /* 0x0000a20005047a11 */ /* 0x040fe800078008ff */
[----:B------:R-:W-:Y:S02]  /*3800*/  LEA.HI.X R5, R5, c[0x0][0x28c], R8, 0x1, P0 ;  /* 0x0000a30005057a11 */ /* 0x000fe400000f0c08 */
[----:B------:R-:W-:Y:S11]  /*3810*/  ISETP.GE.AND P0, PT, R138, c[0x0][0x27c], PT ;  /* 0x00009f008a007a0c */ /* 0x000ff60003f06270 */
[----:B------:R-:W-:Y:S02]  /*3820*/  @!UPT UIADD3 URZ, URZ, URZ, URZ ;  /* 0x0000003f3f3ff290 */ /* 0x000fe4000fffe03f */
        /* <DEDUP_REMOVED lines=14> */
.L_x_1375:
[----:B------:R-:W-:Y:S05]  /*3910*/  BSYNC B0 ;  /* 0x0000000000007941 */ /* 0x000fea0003800000 */
.L_x_1374:
[----:B-1---5:R-:W-:Y:S01]  /*3920*/  MOV R4, R25 ;  /* 0x0000001900047202 */ /* 0x022fe20000000f00 */
[----:B------:R-:W-:Y:S01]  /*3930*/  IMAD.MOV.U32 R7, RZ, RZ, R26 ;  /* 0x000000ffff077224 */ /* 0x000fe200078e001a */
[----:B------:R-:W-:Y:S01]  /*3940*/  BSSY B1, `(.L_x_1376) ;  /* 0x00000fa000017945 */ /* 0x000fe20003800000 */
[----:B------:R-:W-:Y:S02]  /*3950*/  IMAD.MOV.U32 R6, RZ, RZ, R27 ;  /* 0x000000ffff067224 */ /* 0x000fe400078e001b */
        /* <DEDUP_REMOVED lines=23> */
[----:B------:R-:W-:Y:S01]  /*3ad0*/  @!UPT UIADD3 URZ, URZ, URZ, URZ ;  /* 0x0000003f3f3ff290 */ /* 0x000fe2000fffe03f */
[----:B------:R-:W-:Y:S11]  /*3ae0*/  BSSY B0, `(.L_x_1378) ;  /* 0x0000036000007945 */ /* 0x000ff60003800000 */
[----:B------:R-:W-:-:S05]  /*3af0*/  @P0 BRA `(.L_x_1379) ;  /* 0x0000034000000947 */ /* 0x000fca0003800000 */
[----:B------:R-:W-:Y:S01]  /*3b00*/  ISETP.GE.AND P0, PT, R138, c[0x0][0x27c], PT ;  /* 0x00009f008a007a0c */ /* 0x000fe20003f06270 */
[----:B------:R-:W1:Y:S11]  /*3b10*/  LDS.128 R8, [R197+0xa080] ;  /* 0x00a08000c5087984 */ /* 0x000e760000000c00 */
[----:B------:R-:W-:Y:S01]  /*3b20*/  @!UPT UIADD3 URZ, URZ, URZ, URZ ;  /* 0x0000003f3f3ff290 */ /* 0x000fe2000fffe03f */
[----:B------:R-:W-:Y:S02]  /*3b30*/  @!P0 SHF.R.U64 R5, R36, 0x10, R37 ;  /* 0x0000001024058819 */ /* 0x000fe40000001225 */
[--C-:B------:R-:W-:Y:S02]  /*3b40*/  @!P0 SHF.R.U64 R2, R2, 0x10, R3.reuse ;  /* 0x0000001002028819 */ /* 0x100fe40000001203 */
[----:B------:R-:W-:Y:S02]  /*3b50*/  @!P0 SHF.R.U32.HI R3, RZ, 0x10, R3 ;  /* 0x00000010ff038819 */ /* 0x000fe40000011603 */
[----:B------:R-:W-:Y:S02]  /*3b60*/  @!P0 PRMT R5, R35, 0x5410, R5 ;  /* 0x0000541023058816 */ /* 0x000fe40000000005 */
[C---:B------:R-:W-:Y:S02]  /*3b70*/  @!P0 PRMT R2, R20.reuse, 0x5432, R2 ;  /* 0x0000543214028816 */ /* 0x040fe40000000002 */
[----:B------:R-:W-:Y:S02]  /*3b80*/  @!P0 SHF.R.U32.HI R4, RZ, 0x10, R37 ;  /* 0x00000010ff048819 */ /* 0x000fe40000011625 */
[----:B------:R-:W-:Y:S01]  /*3b90*/  @!P0 PRMT R6, R20, 0x5410, R3 ;  /* 0x0000541014068816 */ /* 0x000fe20000000003 */
[----:B------:R-:W-:Y:S01]  /*3ba0*/  @!P0 IMAD.U32 R20, R5, 0x10000, RZ ;  /* 0x0001000005148824 */ /* 0x000fe200078e00ff */
[----:B------:R-:W-:Y:S01]  /*3bb0*/  @!P0 PRMT R38, R35, 0x5432, R4 ;  /* 0x0000543223268816 */ /* 0x000fe20000000004 */
[C---:B------:R-:W-:Y:S01]  /*3bc0*/  @!P0 IMAD.U32 R7, R2.reuse, 0x10000, RZ ;  /* 0x0001000002078824 */ /* 0x040fe200078e00ff */
        /* <DEDUP_REMOVED lines=39> */
.L_x_1379:
[----:B------:R-:W-:Y:S05]  /*3e40*/  BSYNC B0 ;  /* 0x0000000000007941 */ /* 0x000fea0003800000 */
.L_x_1378:
        /* <DEDUP_REMOVED lines=8> */
[--C-:B------:R-:W-:Y:S02]  /*3ed0*/  @!P0 SHF.R.U64 R2, R12, 0x10, R13.reuse ;  /* 0x000000100c028819 */ /* 0x100fe4000000120d */
[----:B------:R-:W-:Y:S02]  /*3ee0*/  @!P0 SHF.R.U32.HI R3, RZ, 0x10, R13 ;  /* 0x00000010ff038819 */ /* 0x000fe4000001160d */
[C---:B------:R-:W-:Y:S02]  /*3ef0*/  @!P0 PRMT R2, R21.reuse, 0x5432, R2 ;  /* 0x0000543215028816 */ /* 0x040fe40000000002 */
[----:B------:R-:W-:Y:S02]  /*3f00*/  @!P0 PRMT R5, R54, 0x5410, R5 ;  /* 0x0000541036058816 */ /* 0x000fe40000000005 */
[----:B------:R-:W-:Y:S01]  /*3f10*/  @!P0 SHF.R.U32.HI R4, RZ, 0x10, R41 ;  /* 0x00000010ff048819 */ /* 0x000fe20000011629 */
[----:B------:R-:W-:Y:S01]  /*3f20*/  @!P0 IMAD.U32 R7, R2, 0x10000, RZ ;  /* 0x0001000002078824 */ /* 0x000fe200078e00ff */
[----:B------:R-:W-:Y:S01]  /*3f30*/  @!P0 PRMT R6, R21, 0x5410, R3 ;  /* 0x0000541015068816 */ /* 0x000fe20000000003 */
[C---:B------:R-:W-:Y:S01]  /*3f40*/  @!P0 IMAD.U32 R12, R5.reuse, 0x10000, RZ ;  /* 0x00010000050c8824 */ /* 0x040fe200078e00ff */
[----:B------:R-:W-:Y:S02]  /*3f50*/  @!P0 PRMT R35, R54, 0x5432, R4 ;  /* 0x0000543236238816 */ /* 0x000fe40000000004 */
        /* <DEDUP_REMOVED lines=38> */
[----:B------:R1:W-:Y:S02]  /*41c0*/  STG.E.128 [R62.64+0x80], R8 ;  /* 0x000080083e007986 */ /* 0x0003e4000c101d06 */
.L_x_1381:
[----:B------:R-:W-:Y:S05]  /*41d0*/  BSYNC B0 ;  /* 0x0000000000007941 */ /* 0x000fea0003800000 */
.L_x_1380:
        /* <DEDUP_REMOVED lines=10> */
[----:B------:R-:W-:Y:S02]  /*4280*/  @!P0 PRMT R5, R55, 0x5410, R5 ;  /* 0x0000541037058816 */ /* 0x000fe40000000005 */
[C---:B------:R-:W-:Y:S02]  /*4290*/  @!P0 PRMT R2, R28.reuse, 0x5432, R2 ;  /* 0x000054321c028816 */ /* 0x040fe40000000002 */
        /* <DEDUP_REMOVED lines=44> */
.L_x_1383:
[----:B------:R-:W-:Y:S05]  /*4560*/  BSYNC B0 ;  /* 0x0000000000007941 */ /* 0x000fea0003800000 */
.L_x_1382:
[----:B------:R-:W-:Y:S11]  /*4570*/  ISETP.GE.AND P0, PT, R208, c[0x0][0x1d4], PT ;  /* 0x00007500d0007a0c */ /* 0x000ff60003f06270 */
[----:B------:R-:W-:Y:S02]  /*4580*/  @!UPT UIADD3 URZ, URZ, URZ, URZ ;  /* 0x0000003f3f3ff290 */ /* 0x000fe4000fffe03f */
        /* <DEDUP_REMOVED lines=8> */
[----:B------:R-:W-:Y:S02]  /*4610*/  @!P0 PRMT R2, R29, 0x5432, R2 ;  /* 0x000054321d028816 */ /* 0x000fe40000000002 */
[----:B------:R-:W-:Y:S01]  /*4620*/  @!P0 SHF.R.U32.HI R4, RZ, 0x10, R45 ;  /* 0x00000010ff048819 */ /* 0x000fe2000001162d */
[----:B------:R-:W-:Y:S01]  /*4630*/  @!P0 IMAD.U32 R12, R5, 0x10000, RZ ;  /* 0x00010000050c8824 */ /* 0x000fe200078e00ff */
[----:B------:R-:W-:Y:S01]  /*4640*/  @!P0 PRMT R6, R29, 0x5410, R3 ;  /* 0x000054101d068816 */ /* 0x000fe20000000003 */
[----:B------:R-:W-:Y:S01]  /*4650*/  @!P0 IMAD.U32 R7, R2, 0x10000, RZ ;  /* 0x0001000002078824 */ /* 0x000fe200078e00ff */
        /* <DEDUP_REMOVED lines=40> */
.L_x_1377:
[----:B------:R-:W-:Y:S05]  /*48e0*/  BSYNC B1 ;  /* 0x0000000000017941 */ /* 0x000fea0003800000 */
.L_x_1376:
[----:B------:R-:W-:-:S05]  /*48f0*/  @P3 BRA `(.L_x_1384) ;  /* 0x000035d000003947 */ /* 0x000fca0003800000 */
        /* <DEDUP_REMOVED lines=56> */
.L_x_1386:
[----:B------:R-:W-:Y:S05]  /*4c80*/  BSYNC B0 ;  /* 0x0000000000007941 */ /* 0x000fea0003800000 */
.L_x_1385:
        /* <DEDUP_REMOVED lines=56> */
.L_x_1388:
[----:B------:R-:W-:Y:S05]  /*5010*/  BSYNC B0 ;  /* 0x0000000000007941 */ /* 0x000fea0003800000 */
.L_x_1387:
        /* <DEDUP_REMOVED lines=56> */
.L_x_1390:
[----:B------:R-:W-:Y:S05]  /*53a0*/  BSYNC B0 ;  /* 0x0000000000007941 */ /* 0x000fea0003800000 */
.L_x_1389:
        /* <DEDUP_REMOVED lines=54> */
[----:B------:R1:W-:Y:S01]  /*5710*/  STG.E.128 [R68.64+0x180], R8 ;  /* 0x0001800844007986 */ /* 0x0003e2000c101d06 */
[----:B------:R-:W-:-:S05]  /*5720*/  BRA `(.L_x_1384) ;  /* 0x000027a000007947 */ /* 0x000fca0003800000 */
.L_x_1371:
        /* <DEDUP_REMOVED lines=30> */
[----:B------:R1:W5:Y:S04]  /*5910*/  @!P0 LDG.E.128 R4, [R8.64] ;  /* 0x0000000608048981 */ /* 0x000368000c1e1d00 */
[----:B------:R1:W5:Y:S01]  /*5920*/  @!P0 LDG.E.128 R36, [R2.64] ;  /* 0x0000000602248981 */ /* 0x000362000c1e1d00 */
[----:B------:R-:W-:Y:S11]  /*5930*/  ISETP.GE.AND P0, PT, R134, c[0x0][0x27c], PT ;  /* 0x00009f0086007a0c */ /* 0x000ff60003f06270 */
[----:B------:R-:W-:Y:S02]  /*5940*/  @!UPT UIADD3 URZ, URZ, URZ, URZ ;  /* 0x0000003f3f3ff290 */ /* 0x000fe4000fffe03f */
[----:B------:R1:W5:Y:S04]  /*5950*/  @!P0 LDG.E.128 R16, [R8.64+0x80] ;  /* 0x0000800608108981 */ /* 0x000368000c1e1d00 */
[----:B------:R1:W5:Y:S02]  /*5960*/  @!P0 LDG.E.128 R52, [R2.64+0x80] ;  /* 0x0000800602348981 */ /* 0x000364000c1e1d00 */
.L_x_1392:
[----:B------:R-:W-:Y:S05]  /*5970*/  BSYNC B0 ;  /* 0x0000000000007941 */ /* 0x000fea0003800000 */
.L_x_1391:
[----:B------:R-:W-:Y:S01]  /*5980*/  ISETP.GE.AND P3, PT, R185, R87, PT ;  /* 0x00000057b900720c */ /* 0x000fe20003f66270 */
[----:B-1---5:R-:W-:Y:S01]  /*5990*/  IMAD.MOV.U32 R9, RZ, RZ, R18 ;  /* 0x000000ffff097224 */ /* 0x022fe200078e0012 */
[----:B------:R-:W-:Y:S01]  /*59a0*/  BSSY B0, `(.L_x_1393) ;  /* 0x0000039000007945 */ /* 0x000fe20003800000 */
[----:B------:R-:W-:Y:S01]  /*59b0*/  IMAD.MOV.U32 R8, RZ, RZ, R19 ;  /* 0x000000ffff087224 */ /* 0x000fe200078e0013 */
[----:B------:R-:W-:Y:S01]  /*59c0*/  CS2R R24, SRZ ;  /* 0x0000000000187805 */ /* 0x000fe2000001ff00 */
[----:B------:R-:W-:Y:S01]  /*59d0*/  IMAD.MOV.U32 R3, RZ, RZ, R16 ;  /* 0x000000ffff037224 */ /* 0x000fe200078e0010 */
[----:B------:R-:W-:Y:S01]  /*59e0*/  CS2R R22, SRZ ;  /* 0x0000000000167805 */ /* 0x000fe2000001ff00 */
[----:B------:R-:W-:Y:S01]  /*59f0*/  IMAD.MOV.U32 R2, RZ, RZ, R17 ;  /* 0x000000ffff027224 */ /* 0x000fe200078e0011 */
[----:B------:R-:W-:Y:S01]  /*5a00*/  PRMT R29, R8, 0x5410, R9 ;  /* 0x00005410081d7816 */ /* 0x000fe20000000009 */
[----:B------:R-:W-:Y:S01]  /*5a10*/  IMAD.MOV.U32 R8, RZ, RZ, R7 ;  /* 0x000000ffff087224 */ /* 0x000fe200078e0007 */
[----:B------:R-:W-:Y:S01]  /*5a20*/  MOV R9, R6 ;  /* 0x0000000600097202 */ /* 0x000fe20000000f00 */
        /* <DEDUP_REMOVED lines=19> */
[----:B------:R-:W-:Y:S02]  /*5b60*/  CS2R R56, SRZ ;  /* 0x0000000000387805 */ /* 0x000fe4000001ff00 */
[----:B------:R-:W-:Y:S02]  /*5b70*/  PRMT R41, R8, 0x7610, R41 ;  /* 0x0000761008297816 */ /* 0x000fe40000000029 */
        /* <DEDUP_REMOVED lines=27> */
.L_x_1394:
[----:B------:R-:W-:Y:S05]  /*5d30*/  BSYNC B0 ;  /* 0x0000000000007941 */ /* 0x000fea0003800000 */
.L_x_1393:
        /* <DEDUP_REMOVED lines=26> */
[----:B------:R-:W-:Y:S01]  /*5ee0*/  IADD3 R70, P0, R180, R76, RZ ;  /* 0x0000004cb4467210 */ /* 0x000fe20007f1e0ff */
[----:B------:R-:W-:Y:S04]  /*5ef0*/  BSSY B0, `(.L_x_1397) ;  /* 0x0000074000007945 */ /* 0x000fe80003800000 */
[----:B------:R-:W-:Y:S01]  /*5f00*/  IMAD.X R71, R85, 0x1, R144, P0 ;  /* 0x0000000155477824 */ /* 0x000fe200000e0690 */
[----:B------:R-:W-:Y:S11]  /*5f10*/  ISETP.GE.AND P0, PT, R132, c[0x0][0x1d4], PT ;  /* 0x0000750084007a0c */ /* 0x000ff60003f06270 */
[----:B------:R-:W-:Y:S02]  /*5f20*/  @!UPT UIADD3 URZ, URZ, URZ, URZ ;  /* 0x0000003f3f3ff290 */ /* 0x000fe4000fffe03f */
[----:B------:R-:W-:-:S05]  /*5f30*/  @P0 BRA `(.L_x_1398) ;  /* 0x000006f000000947 */ /* 0x000fca0003800000 */
[----:B------:R-:W-:Y:S01]  /*5f40*/  ISETP.GE.AND P2, PT, R92, c[0x0][0x1d4], PT ;  /* 0x000075005c007a0c */ /* 0x000fe20003f46270 */
[----:B------:R-:W-:Y:S01]  /*5f50*/  LDS.128 R12, [R125+0xa080] ;  /* 0x00a080007d0c7984 */ /* 0x000fe20000000c00 */
[-C--:B------:R-:W-:Y:S04]  /*5f60*/  IADD3 R2, P1, P0, R88, R70.reuse, R109 ;  /* 0x0000004658027210 */ /* 0x080fe8000783e06d */
[-C--:B------:R-:W-:Y:S03]  /*5f70*/  IADD3.X R8, R90, R71.reuse, R113, P1, P0 ;  /* 0x000000475a087210 */ /* 0x080fe60000fe0471 */
[----:B------:R-:W1:Y:S04]  /*5f80*/  LDS.128 R48, [R135+0xa080] ;  /* 0x00a0800087307984 */ /* 0x000e680000000c00 */
[----:B------:R-:W-:Y:S04]  /*5f90*/  @!P2 IADD3 R3, P1, P0, R88, R70, R92 ;  /* 0x000000465803a210 */ /* 0x000fe8000783e05c */
[----:B------:R-:W-:Y:S02]  /*5fa0*/  @!P2 IADD3.X R9, R90, R71, R111, P1, P0 ;  /* 0x000000475a09a210 */ /* 0x000fe40000fe046f */
[C---:B------:R-:W-:Y:S04]  /*5fb0*/  LEA R78, P0, R2.reuse, c[0x0][0x1c8], 0x1 ;  /* 0x00007200024e7a11 */ /* 0x040fe800078008ff */
[----:B------:R-:W-:Y:S02]  /*5fc0*/  LEA.HI.X R79, R2, c[0x0][0x1cc], R8, 0x1, P0 ;  /* 0x00007300024f7a11 */ /* 0x000fe400000f0c08 */
[C---:B------:R-:W-:Y:S04]  /*5fd0*/  @!P2 LEA R74, P0, R3.reuse, c[0x0][0x1c8], 0x1 ;  /* 0x00007200034aaa11 */ /* 0x040fe800078008ff */
[----:B------:R-:W-:Y:S02]  /*5fe0*/  @!P2 LEA.HI.X R75, R3, c[0x0][0x1cc], R9, 0x1, P0 ;  /* 0x00007300034baa11 */ /* 0x000fe400000f0c09 */
[----:B------:R-:W-:Y:S11]  /*5ff0*/  ISETP.GE.AND P0, PT, R132, c[0x0][0x27c], PT ;  /* 0x00009f0084007a0c */ /* 0x000ff60003f06270 */
[----:B------:R-:W-:Y:S02]  /*6000*/  @!UPT UIADD3 URZ, URZ, URZ, URZ ;  /* 0x0000003f3f3ff290 */ /* 0x000fe4000fffe03f */
[----:B------:R-:W-:Y:S02]  /*6010*/  @!P0 SHF.R.U64 R8, R36, 0x10, R37 ;  /* 0x0000001024088819 */ /* 0x000fe40000001225 */
[----:B------:R-:W-:Y:S02]  /*6020*/  @!P0 SHF.R.U32.HI R2, RZ, 0x10, R5 ;  /* 0x00000010ff028819 */ /* 0x000fe40000011605 */
[----:B------:R-:W-:Y:S02]  /*6030*/  @!P0 SHF.R.U64 R38, R38, 0x10, R39 ;  /* 0x0000001026268819 */ /* 0x000fe40000001227 */
[----:B-1----:R-:W-:Y:S02]  /*6040*/  @!P0 LOP3.LUT R36, R48, 0xffff0000, RZ, 0xc0, !PT ;  /* 0xffff000030248812 */ /* 0x002fe400078ec0ff */
[C---:B------:R-:W-:Y:S02]  /*6050*/  @!P0 SHF.L.U32 R44, R51.reuse, 0x10, RZ ;  /* 0x00000010332c8819 */ /* 0x040fe400000006ff */
[----:B------:R-:W-:Y:S02]  /*6060*/  @!P0 LOP3.LUT R46, R51, 0xffff0000, RZ, 0xc0, !PT ;  /* 0xffff0000332e8812 */ /* 0x000fe400078ec0ff */
[----:B------:R-:W-:Y:S01]  /*6070*/  @!P0 PRMT R47, R40, 0x5432, R38 ;  /* 0x00005432282f8816 */ /* 0x000fe20000000026 */
[----:B------:R-:W-:Y:S01]  /*6080*/  @!P0 IMAD.U32 R38, R49, 0x10000, RZ ;  /* 0x0001000031268824 */ /* 0x000fe200078e00ff */
[----:B------:R-:W-:Y:S02]  /*6090*/  @!P0 SHF.R.U64 R3, R4, 0x10, R5 ;  /* 0x0000001004038819 */ /* 0x000fe40000001205 */
[----:B------:R-:W-:Y:S02]  /*60a0*/  @!P0 SHF.R.U32.HI R5, RZ, 0x10, R39 ;  /* 0x00000010ff058819 */ /* 0x000fe40000011627 */
[----:B------:R-:W-:Y:S02]  /*60b0*/  @!P0 PRMT R35, R35, 0x5410, R8 ;  /* 0x0000541023238816 */ /* 0x000fe40000000008 */
[----:B------:R-:W-:Y:S02]  /*60c0*/  @!P0 PRMT R41, R41, 0x5410, R5 ;  /* 0x0000541029298816 */ /* 0x000fe40000000005 */
[----:B------:R-:W-:Y:S01]  /*60d0*/  @!P0 LOP3.LUT R5, R12, 0xffff0000, RZ, 0xc0, !PT ;  /* 0xffff00000c058812 */ /* 0x000fe200078ec0ff */
[C---:B------:R-:W-:Y:S01]  /*60e0*/  @!P0 IMAD.U32 R8, R35.reuse, 0x10000, RZ ;  /* 0x0001000023088824 */ /* 0x040fe200078e00ff */
[----:B------:R-:W-:Y:S01]  /*60f0*/  @!P0 LOP3.LUT R35, R35, 0xffff0000, RZ, 0xc0, !PT ;  /* 0xffff000023238812 */ /* 0x000fe200078ec0ff */
[----:B------:R-:W-:Y:S01]  /*6100*/  @!P0 IMAD.U32 R43, R41, 0x10000, RZ ;  /* 0x00010000292b8824 */ /* 0x000fe200078e00ff */
[----:B------:R-:W-:Y:S02]  /*6110*/  @!P0 PRMT R3, R10, 0x5432, R3 ;  /* 0x000054320a038816 */ /* 0x000fe40000000003 */
[----:B------:R-:W-:Y:S02]  /*6120*/  @!P0 SHF.R.U32.HI R9, RZ, 0x10, R37 ;  /* 0x00000010ff098819 */ /* 0x000fe40000011625 */
[--C-:B------:R-:W-:Y:S02]  /*6130*/  @!P0 SHF.R.U32.HI R4, RZ, 0x10, R7.reuse ;  /* 0x00000010ff048819 */ /* 0x100fe40000011607 */
[----:B------:R-:W-:Y:S02]  /*6140*/  @!P0 SHF.R.U64 R7, R6, 0x10, R7 ;  /* 0x0000001006078819 */ /* 0x000fe40000001207 */
[----:B------:R-:W-:Y:S02]  /*6150*/  @!P0 PRMT R39, R40, 0x5410, R9 ;  /* 0x0000541028278816 */ /* 0x000fe40000000009 */
[----:B------:R-:W-:Y:S02]  /*6160*/  @!P0 LOP3.LUT R40, R49, 0xffff0000, RZ, 0xc0, !PT ;  /* 0xffff000031288812 */ /* 0x000fe400078ec0ff */
[----:B------:R-:W-:Y:S01]  /*6170*/  @!P0 PRMT R6, R10, 0x5410, R2 ;  /* 0x000054100a068816 */ /* 0x000fe20000000002 */
[----:B------:R-:W-:Y:S01]  /*6180*/  @!P0 IMAD.U32 R2, R12, 0x10000, RZ ;  /* 0x000100000c028824 */ /* 0x000fe200078e00ff */
[C---:B------:R-:W-:Y:S01]  /*6190*/  @!P0 PRMT R10, R11.reuse, 0x5432, R7 ;  /* 0x000054320b0a8816 */ /* 0x040fe20000000007 */
[----:B------:R-:W-:Y:S01]  /*61a0*/  @!P0 IMAD.U32 R7, R48, 0x10000, RZ ;  /* 0x0001000030078824 */ /* 0x000fe200078e00ff */
[----:B------:R-:W-:Y:S01]  /*61b0*/  @!P0 PRMT R9, R11, 0x5410, R4 ;  /* 0x000054100b098816 */ /* 0x000fe20000000004 */
[----:B------:R-:W-:Y:S01]  /*61c0*/  @!P0 IMAD.U32 R4, R3, 0x10000, RZ ;  /* 0x0001000003048824 */ /* 0x000fe200078e00ff */
[----:B------:R-:W-:Y:S01]  /*61d0*/  @!P0 LOP3.LUT R45, R41, 0xffff0000, RZ, 0xc0, !PT ;  /* 0xffff0000292d8812 */ /* 0x000fe200078ec0ff */
[C---:B------:R-:W-:Y:S02]  /*61e0*/  @!P0 FMUL.FTZ R11, R2.reuse, R8 ;  /* 0x00000008020b8220 */ /* 0x040fe40000410000 */
[-C--:B------:R-:W-:Y:S02]  /*61f0*/  @!P0 FMUL.FTZ R2, R2, R4.reuse ;  /* 0x0000000402028220 */ /* 0x080fe40000410000 */
[----:B------:R-:W-:Y:S02]  /*6200*/  @!P0 FFMA.FTZ R86, R7, R4, -R11 ;  /* 0x0000000407568223 */ /* 0x000fe4000001080b */
[----:B------:R-:W-:Y:S01]  /*6210*/  @!P0 FFMA.FTZ R2, R8, R7, R2 ;  /* 0x0000000708028223 */ /* 0x000fe20000010002 */
[----:B------:R-:W-:Y:S01]  /*6220*/  @!P0 LOP3.LUT R7, R3, 0xffff0000, RZ, 0xc0, !PT ;  /* 0xffff000003078812 */ /* 0x000fe200078ec0ff */
[----:B------:R-:W-:Y:S02]  /*6230*/  @!P0 FMUL.FTZ R8, R5, R35 ;  /* 0x0000002305088220 */ /* 0x000fe40000410000 */
[----:B------:R-:W-:Y:S02]  /*6240*/  @!P0 IMAD.U32 R4, R13, 0x10000, RZ ;  /* 0x000100000d048824 */ /* 0x000fe400078e00ff */
[C---:B------:R-:W-:Y:S01]  /*6250*/  @!P0 IMAD.U32 R37, R39.reuse, 0x10000, RZ ;  /* 0x0001000027258824 */ /* 0x040fe200078e00ff */
[----:B------:R-:W-:Y:S01]  /*6260*/  @!P0 LOP3.LUT R39, R39, 0xffff0000, RZ, 0xc0, !PT ;  /* 0xffff000027278812 */ /* 0x000fe200078ec0ff */
[-C--:B------:R-:W-:Y:S01]  /*6270*/  @!P0 FMUL.FTZ R3, R5, R7.reuse ;  /* 0x0000000705038220 */ /* 0x080fe20000410000 */
[----:B------:R-:W-:Y:S01]  /*6280*/  @!P0 LOP3.LUT R5, R13, 0xffff0000, RZ, 0xc0, !PT ;  /* 0xffff00000d058812 */ /* 0x000fe200078ec0ff */
[----:B------:R-:W-:Y:S01]  /*6290*/  @!P0 FFMA.FTZ R84, R36, R7, -R8 ;  /* 0x0000000724548223 */ /* 0x000fe20000010808 */
[----:B------:R-:W-:Y:S01]  /*62a0*/  @!P0 SHF.L.U32 R7, R6, 0x10, RZ ;  /* 0x0000001006078819 */ /* 0x000fe200000006ff */
[----:B------:R-:W-:Y:S01]  /*62b0*/  @!P0 FMUL.FTZ R8, R4, R37 ;  /* 0x0000002504088220 */ /* 0x000fe20000410000 */
[----:B------:R-:W-:Y:S01]  /*62c0*/  @!P0 LOP3.LUT R6, R6, 0xffff0000, RZ, 0xc0, !PT ;  /* 0xffff000006068812 */ /* 0x000fe200078ec0ff */
[----:B------:R-:W-:Y:S02]  /*62d0*/  @!P0 IMAD.U32 R11, R9, 0x10000, RZ ;  /* 0x00010000090b8824 */ /* 0x000fe400078e00ff */
[-C--:B------:R-:W-:Y:S02]  /*62e0*/  @!P0 FMUL.FTZ R4, R4, R7.reuse ;  /* 0x0000000704048220 */ /* 0x080fe40000410000 */
[----:B------:R-:W-:Y:S02]  /*62f0*/  @!P0 FFMA.FTZ R83, R38, R7, -R8 ;  /* 0x0000000726538223 */ /* 0x000fe40000010808 */
[----:B------:R-:W-:Y:S02]  /*6300*/  @!P0 FMUL.FTZ R8, R5, R39 ;  /* 0x0000002705088220 */ /* 0x000fe40000410000 */
[----:B------:R-:W-:Y:S02]  /*6310*/  @!P0 IMAD.U32 R7, R15, 0x10000, RZ ;  /* 0x000100000f078824 */ /* 0x000fe400078e00ff */
[-C--:B------:R-:W-:Y:S02]  /*6320*/  @!P0 FMUL.FTZ R5, R5, R6.reuse ;  /* 0x0000000605058220 */ /* 0x080fe40000410000 */
[----:B------:R-:W-:Y:S01]  /*6330*/  @!P0 FFMA.FTZ R82, R40, R6, -R8 ;  /* 0x0000000628528223 */ /* 0x000fe20000010808 */
[----:B------:R-:W-:Y:S01]  /*6340*/  @!P0 LOP3.LUT R6, R15, 0xffff0000, RZ, 0xc0, !PT ;  /* 0xffff00000f068812 */ /* 0x000fe200078ec0ff */
[C---:B------:R-:W-:Y:S02]  /*6350*/  @!P0 FMUL.FTZ R42, R7.reuse, R43 ;  /* 0x0000002b072a8220 */ /* 0x040fe40000410000 */
[-C--:B------:R-:W-:Y:S02]  /*6360*/  @!P0 FMUL.FTZ R8, R7, R11.reuse ;  /* 0x0000000b07088220 */ /* 0x080fe40000410000 */
[----:B------:R-:W-:Y:S01]  /*6370*/  @!P0 FFMA.FTZ R80, R44, R11, -R42 ;  /* 0x0000000b2c508223 */ /* 0x000fe2000001082a */
[----:B------:R-:W-:Y:S01]  /*6380*/  @!P0 LOP3.LUT R11, R9, 0xffff0000, RZ, 0xc0, !PT ;  /* 0xffff0000090b8812 */ /* 0x000fe200078ec0ff */
[----:B------:R-:W-:Y:S02]  /*6390*/  @!P0 FMUL.FTZ R42, R6, R45 ;  /* 0x0000002d062a8220 */ /* 0x000fe40000410000 */
[----:B------:R-:W-:Y:S02]  /*63a0*/  @!P0 IMAD.U32 R7, R14, 0x10000, RZ ;  /* 0x000100000e078824 */ /* 0x000fe400078e00ff */
[----:B------:R-:W-:Y:S02]  /*63b0*/  @!P0 IMAD.U32 R41, R47, 0x10000, RZ ;  /* 0x000100002f298824 */ /* 0x000fe400078e00ff */
[-C--:B------:R-:W-:Y:S02]  /*63c0*/  @!P0 FMUL.FTZ R9, R6, R11.reuse ;  /* 0x0000000b06098220 */ /* 0x080fe40000410000 */
[----:B------:R-:W-:Y:S02]  /*63d0*/  @!P0 FFMA.FTZ R73, R46, R11, -R42 ;  /* 0x0000000b2e498223 */ /* 0x000fe4000001082a */
[C---:B------:R-:W-:Y:S01]  /*63e0*/  @!P0 IMAD.U32 R11, R10.reuse, 0x10000, RZ ;  /* 0x000100000a0b8824 */ /* 0x040fe200078e00ff */
[----:B------:R-:W-:Y:S01]  /*63f0*/  @!P0 LOP3.LUT R10, R10, 0xffff0000, RZ, 0xc0, !PT ;  /* 0xffff00000a0a8812 */ /* 0x000fe200078ec0ff */
[----:B------:R-:W-:Y:S02]  /*6400*/  @!P0 IMAD.U32 R42, R50, 0x10000, RZ ;  /* 0x00010000322a8824 */ /* 0x000fe400078e00ff */
[C---:B------:R-:W-:Y:S02]  /*6410*/  @!P0 FMUL.FTZ R72, R7.reuse, R41 ;  /* 0x0000002907488220 */ /* 0x040fe40000410000 */
[-C--:B------:R-:W-:Y:S01]  /*6420*/  @!P0 FMUL.FTZ R6, R7, R11.reuse ;  /* 0x0000000b07068220 */ /* 0x080fe20000410000 */
[----:B------:R-:W-:Y:S01]  /*6430*/  @!P0 LOP3.LUT R7, R14, 0xffff0000, RZ, 0xc0, !PT ;  /* 0xffff00000e078812 */ /* 0x000fe200078ec0ff */
[----:B------:R-:W-:Y:S01]  /*6440*/  @!P0 FFMA.FTZ R81, R42, R11, -R72 ;  /* 0x0000000b2a518223 */ /* 0x000fe20000010848 */
[----:B------:R-:W-:Y:S01]  /*6450*/  @!P0 LOP3.LUT R11, R47, 0xffff0000, RZ, 0xc0, !PT ;  /* 0xffff00002f0b8812 */ /* 0x000fe200078ec0ff */
[----:B------:R-:W-:Y:S01]  /*6460*/  @!P0 FFMA.FTZ R3, R35, R36, R3 ;  /* 0x0000002423038223 */ /* 0x000fe20000010003 */
[----:B------:R-:W-:Y:S01]  /*6470*/  @!P0 LOP3.LUT R35, R50, 0xffff0000, RZ, 0xc0, !PT ;  /* 0xffff000032238812 */ /* 0x000fe200078ec0ff */
[----:B------:R-:W-:Y:S01]  /*6480*/  @!P0 FFMA.FTZ R4, R37, R38, R4 ;  /* 0x0000002625048223 */ /* 0x000fe20000010004 */
[----:B------:R-:W-:Y:S01]  /*6490*/  @!P0 F2FP.BF16.PACK_AB R72, R82, R83 ;  /* 0x000000535248823e */ /* 0x000fe200000010ff */
[C---:B------:R-:W-:Y:S01]  /*64a0*/  @!P0 FMUL.FTZ R36, R7.reuse, R11 ;  /* 0x0000000b07248220 */ /* 0x040fe20000410000 */
[----:B------:R-:W-:Y:S01]  /*64b0*/  @!P0 F2FP.BF16.PACK_AB R47, R84, R86 ;  /* 0x00000056542f823e */ /* 0x000fe200000010ff */
[-C--:B------:R-:W-:Y:S02]  /*64c0*/  @!P0 FMUL.FTZ R7, R7, R10.reuse ;  /* 0x0000000a07078220 */ /* 0x080fe40000410000 */
[----:B------:R-:W-:Y:S01]  /*64d0*/  @!P0 FFMA.FTZ R10, R35, R10, -R36 ;  /* 0x0000000a230a8223 */ /* 0x000fe20000010824 */
[----:B------:R-:W-:Y:S01]  /*64e0*/  @!P0 MOV R48, R47 ;  /* 0x0000002f00308202 */ /* 0x000fe20000000f00 */
[----:B------:R-:W-:Y:S01]  /*64f0*/  @!P0 FFMA.FTZ R5, R39, R40, R5 ;  /* 0x0000002827058223 */ /* 0x000fe20000010005 */
[----:B------:R-:W-:Y:S01]  /*6500*/  @!P0 F2FP.BF16.PACK_AB R36, R73, R80 ;  /* 0x000000504924823e */ /* 0x000fe200000010ff */
[----:B------:R-:W-:Y:S02]  /*6510*/  @!P0 FFMA.FTZ R6, R41, R42, R6 ;  /* 0x0000002a29068223 */ /* 0x000fe40000010006 */
[----:B------:R-:W-:Y:S01]  /*6520*/  @!P0 FFMA.FTZ R7, R11, R35, R7 ;  /* 0x000000230b078223 */ /* 0x000fe20000010007 */
[----:B------:R-:W-:Y:S01]  /*6530*/  @!P0 F2FP.BF16.PACK_AB R11, R10, R81 ;  /* 0x000000510a0b823e */ /* 0x000fe200000010ff */
[----:B------:R-:W-:Y:S01]  /*6540*/  @!P0 FFMA.FTZ R8, R43, R44, R8 ;  /* 0x0000002c2b088223 */ /* 0x000fe20000010008 */
[----:B------:R-:W-:Y:S01]  /*6550*/  @!P0 F2FP.BF16.PACK_AB R10, R3, R2 ;  /* 0x00000002030a823e */ /* 0x000fe200000010ff */
[----:B------:R-:W-:Y:S01]  /*6560*/  @!P0 FFMA.FTZ R9, R45, R46, R9 ;  /* 0x0000002e2d098223 */ /* 0x000fe20000010009 */
[----:B------:R-:W-:Y:S01]  /*6570*/  @!P0 F2FP.BF16.PACK_AB R3, R7, R6 ;  /* 0x000000060703823e */ /* 0x000fe200000010ff */
[----:B------:R-:W-:Y:S01]  /*6580*/  @!P0 IMAD.MOV.U32 R49, RZ, RZ, R72 ;  /* 0x000000ffff318224 */ /* 0x000fe200078e0048 */
[----:B------:R-:W-:Y:S01]  /*6590*/  @!P0 F2FP.BF16.PACK_AB R4, R5, R4 ;  /* 0x000000040504823e */ /* 0x000fe200000010ff */
[----:B------:R-:W-:Y:S01]  /*65a0*/  @!P0 IMAD.MOV.U32 R50, RZ, RZ, R11 ;  /* 0x000000ffff328224 */ /* 0x000fe200078e000b */
[----:B------:R-:W-:Y:S01]  /*65b0*/  @!P0 F2FP.BF16.PACK_AB R2, R9, R8 ;  /* 0x000000080902823e */ /* 0x000fe200000010ff */
[----:B------:R-:W-:Y:S01]  /*65c0*/  @!P0 IMAD.MOV.U32 R51, RZ, RZ, R36 ;  /* 0x000000ffff338224 */ /* 0x000fe200078e0024 */
[----:B------:R-:W-:Y:S01]  /*65d0*/  @!P0 MOV R13, R4 ;  /* 0x00000004000d8202 */ /* 0x000fe20000000f00 */
[----:B------:R-:W-:Y:S02]  /*65e0*/  @!P0 IMAD.MOV.U32 R12, RZ, RZ, R10 ;  /* 0x000000ffff0c8224 */ /* 0x000fe400078e000a */
[----:B------:R-:W-:Y:S01]  /*65f0*/  @!P0 IMAD.MOV.U32 R14, RZ, RZ, R3 ;  /* 0x000000ffff0e8224 */ /* 0x000fe200078e0003 */
[----:B------:R1:W-:Y:S01]  /*6600*/  STG.E.128 [R78.64], R48 ;  /* 0x000000304e007986 */ /* 0x0003e2000c101d06 */
[----:B------:R-:W-:Y:S07]  /*6610*/  @!P0 IMAD.MOV.U32 R15, RZ, RZ, R2 ;  /* 0x000000ffff0f8224 */ /* 0x000fee00078e0002 */
[----:B------:R1:W-:Y:S02]  /*6620*/  @!P2 STG.E.128 [R74.64], R12 ;  /* 0x0000000c4a00a986 */ /* 0x0003e4000c101d06 */
.L_x_1398:
[----:B------:R-:W-:Y:S05]  /*6630*/  BSYNC B0 ;  /* 0x0000000000007941 */ /* 0x000fea0003800000 */
.L_x_1397:
[----:B------:R-:W-:Y:S11]  /*6640*/  ISETP.GE.AND P0, PT, R134, c[0x0][0x1d4], PT ;  /* 0x0000750086007a0c */ /* 0x000ff60003f06270 */
[----:B------:R-:W-:Y:S02]  /*6650*/  @!UPT UIADD3 URZ, URZ, URZ, URZ ;  /* 0x0000003f3f3ff290 */ /* 0x000fe4000fffe03f */
[----:B------:R-:W-:-:S05]  /*6660*/  @P0 BRA `(.L_x_1396) ;  /* 0x000006f000000947 */ /* 0x000fca0003800000 */
[----:B------:R-:W-:Y:S01]  /*6670*/  ISETP.GE.AND P2, PT, R93, c[0x0][0x1d4], PT ;  /* 0x000075005d007a0c */ /* 0x000fe20003f46270 */
[----:B-1----:R-:W-:Y:S01]  /*6680*/  LDS.128 R12, [R124+0xa080] ;  /* 0x00a080007c0c7984 */ /* 0x002fe20000000c00 */
        /* <DEDUP_REMOVED lines=12> */
[--C-:B------:R-:W-:Y:S02]  /*6750*/  @!P0 SHF.R.U32.HI R4, RZ, 0x10, R19.reuse ;  /* 0x00000010ff048819 */ /* 0x100fe40000011613 */
[----:B------:R-:W-:Y:S01]  /*6760*/  @!P0 SHF.R.U64 R3, R18, 0x10, R19 ;  /* 0x0000001012038819 */ /* 0x000fe20000001213 */
[----:B-1----:R-:W-:Y:S01]  /*6770*/  @!P0 IMAD.U32 R11, R44, 0x10000, RZ ;  /* 0x000100002c0b8824 */ /* 0x002fe200078e00ff */
[C---:B------:R-:W-:Y:S01]  /*6780*/  @!P0 LOP3.LUT R42, R47.reuse, 0xffff0000, RZ, 0xc0, !PT ;  /* 0xffff00002f2a8812 */ /* 0x040fe200078ec0ff */
[----:B------:R-:W-:Y:S01]  /*6790*/  @!P0 IMAD.U32 R40, R47, 0x10000, RZ ;  /* 0x000100002f288824 */ /* 0x000fe200078e00ff */
[----:B------:R-:W-:Y:S02]  /*67a0*/  @!P0 LOP3.LUT R38, R46, 0xffff0000, RZ, 0xc0, !PT ;  /* 0xffff00002e268812 */ /* 0x000fe400078ec0ff */
[----:B------:R-:W-:Y:S01]  /*67b0*/  @!P0 PRMT R10, R29, 0x5432, R3 ;  /* 0x000054321d0a8816 */ /* 0x000fe20000000003 */
[----:B------:R-:W-:Y:S01]  /*67c0*/  @!P0 IMAD.U32 R3, R12, 0x10000, RZ ;  /* 0x000100000c038824 */ /* 0x000fe200078e00ff */
[----:B------:R-:W-:Y:S02]  /*67d0*/  @!P0 SHF.R.U32.HI R6, RZ, 0x10, R17 ;  /* 0x00000010ff068819 */ /* 0x000fe40000011611 */
[----:B------:R-:W-:Y:S02]  /*67e0*/  @!P0 LOP3.LUT R17, R44, 0xffff0000, RZ, 0xc0, !PT ;  /* 0xffff00002c118812 */ /* 0x000fe400078ec0ff */
[----:B------:R-:W-:Y:S02]  /*67f0*/  @!P0 SHF.R.U64 R5, R52, 0x10, R53 ;  /* 0x0000001034058819 */ /* 0x000fe40000001235 */
[----:B------:R-:W-:Y:S02]  /*6800*/  @!P0 SHF.R.U32.HI R8, RZ, 0x10, R55 ;  /* 0x00000010ff088819 */ /* 0x000fe40000011637 */
[----:B------:R-:W-:Y:S02]  /*6810*/  @!P0 PRMT R5, R64, 0x5410, R5 ;  /* 0x0000541040058816 */ /* 0x000fe40000000005 */
[----:B------:R-:W-:Y:S02]  /*6820*/  @!P0 SHF.R.U64 R9, R54, 0x10, R55 ;  /* 0x0000001036098819 */ /* 0x000fe40000001237 */
[----:B------:R-:W-:Y:S02]  /*6830*/  @!P0 LOP3.LUT R16, R5, 0xffff0000, RZ, 0xc0, !PT ;  /* 0xffff000005108812 */ /* 0x000fe400078ec0ff */
[----:B------:R-:W-:Y:S02]  /*6840*/  @!P0 PRMT R2, R28, 0x5432, R2 ;  /* 0x000054321c028816 */ /* 0x000fe40000000002 */
[----:B------:R-:W-:Y:S02]  /*6850*/  @!P0 PRMT R36, R65, 0x5410, R8 ;  /* 0x0000541041248816 */ /* 0x000fe40000000008 */
[----:B------:R-:W-:Y:S02]  /*6860*/  @!P0 PRMT R8, R29, 0x5410, R4 ;  /* 0x000054101d088816 */ /* 0x000fe40000000004 */
[----:B------:R-:W-:Y:S01]  /*6870*/  @!P0 LOP3.LUT R4, R12, 0xffff0000, RZ, 0xc0, !PT ;  /* 0xffff00000c048812 */ /* 0x000fe200078ec0ff */
[----:B------:R-:W-:Y:S01]  /*6880*/  @!P0 IMAD.U32 R39, R36, 0x10000, RZ ;  /* 0x0001000024278824 */ /* 0x000fe200078e00ff */
[----:B------:R-:W-:Y:S02]  /*6890*/  @!P0 LOP3.LUT R29, R45, 0xffff0000, RZ, 0xc0, !PT ;  /* 0xffff00002d1d8812 */ /* 0x000fe400078ec0ff */
[----:B------:R-:W-:Y:S01]  /*68a0*/  @!P0 SHF.R.U32.HI R7, RZ, 0x10, R53 ;  /* 0x00000010ff078819 */ /* 0x000fe20000011635 */
[----:B------:R-:W-:Y:S01]  /*68b0*/  @!P0 FMUL.FTZ R19, R4, R16 ;  /* 0x0000001004138220 */ /* 0x000fe20000410000 */
[----:B------:R-:W-:Y:S02]  /*68c0*/  @!P0 PRMT R6, R28, 0x5410, R6 ;  /* 0x000054101c068816 */ /* 0x000fe40000000006 */
[----:B------:R-:W-:Y:S01]  /*68d0*/  @!P0 PRMT R35, R64, 0x5432, R7 ;  /* 0x0000543240238816 */ /* 0x000fe20000000007 */
[----:B------:R-:W-:Y:S01]  /*68e0*/  @!P0 IMAD.U32 R7, R2, 0x10000, RZ ;  /* 0x0001000002078824 */ /* 0x000fe200078e00ff */
[----:B------:R-:W-:Y:S02]  /*68f0*/  @!P0 LOP3.LUT R41, R36, 0xffff0000, RZ, 0xc0, !PT ;  /* 0xffff000024298812 */ /* 0x000fe400078ec0ff */
[----:B------:R-:W-:Y:S02]  /*6900*/  @!P0 LOP3.LUT R28, R35, 0xffff0000, RZ, 0xc0, !PT ;  /* 0xffff0000231c8812 */ /* 0x000fe400078ec0ff */
[----:B------:R-:W-:Y:S01]  /*6910*/  @!P0 PRMT R37, R65, 0x5432, R9 ;  /* 0x0000543241258816 */ /* 0x000fe20000000009 */
[----:B------:R-:W-:Y:S01]  /*6920*/  @!P0 IMAD.U32 R9, R5, 0x10000, RZ ;  /* 0x0001000005098824 */ /* 0x000fe200078e00ff */
[----:B------:R-:W-:Y:S01]  /*6930*/  @!P0 LOP3.LUT R5, R2, 0xffff0000, RZ, 0xc0, !PT ;  /* 0xffff000002058812 */ /* 0x000fe200078ec0ff */
[C---:B------:R-:W-:Y:S02]  /*6940*/  @!P0 FMUL.FTZ R2, R3.reuse, R7 ;  /* 0x0000000703028220 */ /* 0x040fe40000410000 */
[----:B------:R-:W-:Y:S02]  /*6950*/  @!P0 FMUL.FTZ R18, R3, R9 ;  /* 0x0000000903128220 */ /* 0x000fe40000410000 */
[-C--:B------:R-:W-:Y:S02]  /*6960*/  @!P0 FMUL.FTZ R3, R4, R5.reuse ;  /* 0x0000000504038220 */ /* 0x080fe40000410000 */
[----:B------:R-:W-:Y:S01]  /*6970*/  @!P0 FFMA.FTZ R55, R17, R5, -R19 ;  /* 0x0000000511378223 */ /* 0x000fe20000010813 */
[----:B------:R-:W-:Y:S01]  /*6980*/  @!P0 LOP3.LUT R5, R13, 0xffff0000, RZ, 0xc0, !PT ;  /* 0xffff00000d058812 */ /* 0x000fe200078ec0ff */
[----:B------:R-:W-:Y:S01]  /*6990*/  @!P0 FFMA.FTZ R64, R11, R7, -R18 ;  /* 0x000000070b408223 */ /* 0x000fe20000010812 */
[----:B------:R-:W-:Y:S01]  /*69a0*/  @!P0 SHF.L.U32 R18, R35, 0x10, RZ ;  /* 0x0000001023128819 */ /* 0x000fe200000006ff */
[----:B------:R-:W-:Y:S02]  /*69b0*/  @!P0 IMAD.U32 R4, R13, 0x10000, RZ ;  /* 0x000100000d048824 */ /* 0x000fe400078e00ff */
[C---:B------:R-:W-:Y:S01]  /*69c0*/  @!P0 IMAD.U32 R7, R6.reuse, 0x10000, RZ ;  /* 0x0001000006078824 */ /* 0x040fe200078e00ff */
[----:B------:R-:W-:Y:S01]  /*69d0*/  @!P0 LOP3.LUT R6, R6, 0xffff0000, RZ, 0xc0, !PT ;  /* 0xffff000006068812 */ /* 0x000fe200078ec0ff */
[----:B------:R-:W-:Y:S02]  /*69e0*/  @!P0 FFMA.FTZ R2, R9, R11, R2 ;  /* 0x0000000b09028223 */ /* 0x000fe40000010002 */
[----:B------:R-:W-:Y:S02]  /*69f0*/  @!P0 FMUL.FTZ R11, R5, R28 ;  /* 0x0000001c050b8220 */ /* 0x000fe40000410000 */
[----:B------:R-:W-:Y:S02]  /*6a00*/  @!P0 IMAD.U32 R19, R45, 0x10000, RZ ;  /* 0x000100002d138824 */ /* 0x000fe400078e00ff */
[----:B------:R-:W-:Y:S02]  /*6a10*/  @!P0 FMUL.FTZ R9, R4, R18 ;  /* 0x0000001204098220 */ /* 0x000fe40000410000 */
[-C--:B------:R-:W-:Y:S02]  /*6a20*/  @!P0 FMUL.FTZ R5, R5, R6.reuse ;  /* 0x0000000605058220 */ /* 0x080fe40000410000 */
[----:B------:R-:W-:Y:S01]  /*6a30*/  @!P0 FFMA.FTZ R53, R29, R6, -R11 ;  /* 0x000000061d358223 */ /* 0x000fe2000001080b */
[----:B------:R-:W-:Y:S01]  /*6a40*/  @!P0 LOP3.LUT R11, R8, 0xffff0000, RZ, 0xc0, !PT ;  /* 0xffff0000080b8812 */ /* 0x000fe200078ec0ff */
[----:B------:R-:W-:Y:S02]  /*6a50*/  @!P0 IMAD.U32 R6, R15, 0x10000, RZ ;  /* 0x000100000f068824 */ /* 0x000fe400078e00ff */
[-C--:B------:R-:W-:Y:S02]  /*6a60*/  @!P0 FMUL.FTZ R4, R4, R7.reuse ;  /* 0x0000000704048220 */ /* 0x080fe40000410000 */
[----:B------:R-:W-:Y:S01]  /*6a70*/  @!P0 FFMA.FTZ R54, R19, R7, -R9 ;  /* 0x0000000713368223 */ /* 0x000fe20000010809 */
[----:B------:R-:W-:Y:S01]  /*6a80*/  @!P0 LOP3.LUT R7, R15, 0xffff0000, RZ, 0xc0, !PT ;  /* 0xffff00000f078812 */ /* 0x000fe200078ec0ff */
[----:B------:R-:W-:Y:S01]  /*6a90*/  @!P0 FMUL.FTZ R35, R6, R39 ;  /* 0x0000002706238220 */ /* 0x000fe20000410000 */
[----:B------:R-:W-:Y:S01]  /*6aa0*/  @!P0 SHF.L.U32 R9, R8, 0x10, RZ ;  /* 0x0000001008098819 */ /* 0x000fe200000006ff */
[----:B------:R-:W-:Y:S01]  /*6ab0*/  @!P0 FFMA.FTZ R3, R16, R17, R3 ;  /* 0x0000001110038223 */ /* 0x000fe20000010003 */
[----:B------:R-:W-:Y:S01]  /*6ac0*/  @!P0 F2FP.BF16.PACK_AB R17, R55, R64 ;  /* 0x000000403711823e */ /* 0x000fe200000010ff */
[C---:B------:R-:W-:Y:S02]  /*6ad0*/  @!P0 FMUL.FTZ R36, R7.reuse, R41 ;  /* 0x0000002907248220 */ /* 0x040fe40000410000 */
[----:B------:R-:W-:Y:S01]  /*6ae0*/  @!P0 FMUL.FTZ R8, R6, R9 ;  /* 0x0000000906088220 */ /* 0x000fe20000410000 */
[----:B------:R-:W-:Y:S01]  /*6af0*/  @!P0 MOV R44, R17 ;  /* 0x00000011002c8202 */ /* 0x000fe20000000f00 */
[----:B------:R-:W-:Y:S02]  /*6b00*/  @!P0 FFMA.FTZ R52, R40, R9, -R35 ;  /* 0x0000000928348223 */ /* 0x000fe40000010823 */
[-C--:B------:R-:W-:Y:S01]  /*6b10*/  @!P0 FMUL.FTZ R9, R7, R11.reuse ;  /* 0x0000000b07098220 */ /* 0x080fe20000410000 */
[C---:B------:R-:W-:Y:S01]  /*6b20*/  @!P0 LOP3.LUT R7, R14.reuse, 0xffff0000, RZ, 0xc0, !PT ;  /* 0xffff00000e078812 */ /* 0x040fe200078ec0ff */
[C---:B------:R-:W-:Y:S01]  /*6b30*/  @!P0 IMAD.U32 R35, R37.reuse, 0x10000, RZ ;  /* 0x0001000025238824 */ /* 0x040fe200078e00ff */
[----:B------:R-:W-:Y:S01]  /*6b40*/  @!P0 LOP3.LUT R37, R37, 0xffff0000, RZ, 0xc0, !PT ;  /* 0xffff000025258812 */ /* 0x000fe200078ec0ff */
[----:B------:R-:W-:Y:S02]  /*6b50*/  @!P0 IMAD.U32 R6, R14, 0x10000, RZ ;  /* 0x000100000e068824 */ /* 0x000fe400078e00ff */
[----:B------:R-:W-:Y:S02]  /*6b60*/  @!P0 FFMA.FTZ R49, R42, R11, -R36 ;  /* 0x0000000b2a318223 */ /* 0x000fe40000010824 */
[C---:B------:R-:W-:Y:S01]  /*6b70*/  @!P0 IMAD.U32 R11, R10.reuse, 0x10000, RZ ;  /* 0x000100000a0b8824 */ /* 0x040fe200078e00ff */
[----:B------:R-:W-:Y:S01]  /*6b80*/  @!P0 LOP3.LUT R10, R10, 0xffff0000, RZ, 0xc0, !PT ;  /* 0xffff00000a0a8812 */ /* 0x000fe200078ec0ff */
[----:B------:R-:W-:Y:S01]  /*6b90*/  @!P0 IMAD.U32 R36, R46, 0x10000, RZ ;  /* 0x000100002e248824 */ /* 0x000fe200078e00ff */
[----:B------:R-:W-:Y:S01]  /*6ba0*/  @!P0 F2FP.BF16.PACK_AB R16, R49, R52 ;  /* 0x000000343110823e */ /* 0x000fe200000010ff */
[C---:B------:R-:W-:Y:S02]  /*6bb0*/  @!P0 FMUL.FTZ R43, R6.reuse, R35 ;  /* 0x00000023062b8220 */ /* 0x040fe40000410000 */
[----:B------:R-:W-:Y:S02]  /*6bc0*/  @!P0 FMUL.FTZ R48, R7, R37 ;  /* 0x0000002507308220 */ /* 0x000fe40000410000 */
[----:B------:R-:W-:Y:S02]  /*6bd0*/  @!P0 FMUL.FTZ R6, R6, R11 ;  /* 0x0000000b06068220 */ /* 0x000fe40000410000 */
[----:B------:R-:W-:Y:S02]  /*6be0*/  @!P0 FFMA.FTZ R4, R18, R19, R4 ;  /* 0x0000001312048223 */ /* 0x000fe40000010004 */
[----:B------:R-:W-:Y:S01]  /*6bf0*/  @!P0 FFMA.FTZ R11, R36, R11, -R43 ;  /* 0x0000000b240b8223 */ /* 0x000fe2000001082b */
[----:B------:R-:W-:Y:S01]  /*6c00*/  @!P0 F2FP.BF16.PACK_AB R43, R53, R54 ;  /* 0x00000036352b823e */ /* 0x000fe200000010ff */
[-C--:B------:R-:W-:Y:S02]  /*6c10*/  @!P0 FMUL.FTZ R7, R7, R10.reuse ;  /* 0x0000000a07078220 */ /* 0x080fe40000410000 */
[----:B------:R-:W-:Y:S01]  /*6c20*/  @!P0 FFMA.FTZ R48, R38, R10, -R48 ;  /* 0x0000000a26308223 */ /* 0x000fe20000010830 */
[----:B------:R-:W-:Y:S01]  /*6c30*/  @!P0 F2FP.BF16.PACK_AB R10, R3, R2 ;  /* 0x00000002030a823e */ /* 0x000fe200000010ff */
[----:B------:R-:W-:Y:S02]  /*6c40*/  @!P0 FFMA.FTZ R5, R28, R29, R5 ;  /* 0x0000001d1c058223 */ /* 0x000fe40000010005 */
[----:B------:R-:W-:Y:S01]  /*6c50*/  @!P0 FFMA.FTZ R6, R35, R36, R6 ;  /* 0x0000002423068223 */ /* 0x000fe20000010006 */
[----:B------:R-:W-:Y:S01]  /*6c60*/  @!P0 F2FP.BF16.PACK_AB R11, R48, R11 ;  /* 0x0000000b300b823e */ /* 0x000fe200000010ff */
[----:B------:R-:W-:Y:S01]  /*6c70*/  @!P0 FFMA.FTZ R7, R37, R38, R7 ;  /* 0x0000002625078223 */ /* 0x000fe20000010007 */
[----:B------:R-:W-:Y:S01]  /*6c80*/  @!P0 F2FP.BF16.PACK_AB R4, R5, R4 ;  /* 0x000000040504823e */ /* 0x000fe200000010ff */
[----:B------:R-:W-:Y:S02]  /*6c90*/  @!P0 FFMA.FTZ R8, R39, R40, R8 ;  /* 0x0000002827088223 */ /* 0x000fe40000010008 */
[----:B------:R-:W-:Y:S01]  /*6ca0*/  @!P0 FFMA.FTZ R9, R41, R42, R9 ;  /* 0x0000002a29098223 */ /* 0x000fe20000010009 */
[----:B------:R-:W-:Y:S01]  /*6cb0*/  @!P0 F2FP.BF16.PACK_AB R3, R7, R6 ;  /* 0x000000060703823e */ /* 0x000fe200000010ff */
[----:B------:R-:W-:Y:S01]  /*6cc0*/  @!P0 IMAD.MOV.U32 R45, RZ, RZ, R43 ;  /* 0x000000ffff2d8224 */ /* 0x000fe200078e002b */
[----:B------:R-:W-:Y:S01]  /*6cd0*/  @!P0 MOV R13, R4 ;  /* 0x00000004000d8202 */ /* 0x000fe20000000f00 */
[----:B------:R-:W-:Y:S01]  /*6ce0*/  @!P0 IMAD.MOV.U32 R46, RZ, RZ, R11 ;  /* 0x000000ffff2e8224 */ /* 0x000fe200078e000b */
[----:B------:R-:W-:Y:S01]  /*6cf0*/  @!P0 F2FP.BF16.PACK_AB R2, R9, R8 ;  /* 0x000000080902823e */ /* 0x000fe200000010ff */
[----:B------:R-:W-:Y:S02]  /*6d00*/  @!P0 IMAD.MOV.U32 R47, RZ, RZ, R16 ;  /* 0x000000ffff2f8224 */ /* 0x000fe400078e0010 */
[----:B------:R-:W-:Y:S02]  /*6d10*/  @!P0 IMAD.MOV.U32 R12, RZ, RZ, R10 ;  /* 0x000000ffff0c8224 */ /* 0x000fe400078e000a */
[----:B------:R-:W-:Y:S01]  /*6d20*/  @!P0 IMAD.MOV.U32 R14, RZ, RZ, R3 ;  /* 0x000000ffff0e8224 */ /* 0x000fe200078e0003 */
[----:B------:R1:W-:Y:S01]  /*6d30*/  STG.E.128 [R70.64], R44 ;  /* 0x0000002c46007986 */ /* 0x0003e2000c101d06 */
[----:B------:R-:W-:Y:S07]  /*6d40*/  @!P0 IMAD.MOV.U32 R15, RZ, RZ, R2 ;  /* 0x000000ffff0f8224 */ /* 0x000fee00078e0002 */
[----:B------:R1:W-:Y:S02]  /*6d50*/  @!P2 STG.E.128 [R50.64], R12 ;  /* 0x0000000c3200a986 */ /* 0x0003e4000c101d06 */
.L_x_1396:
[----:B------:R-:W-:Y:S05]  /*6d60*/  BSYNC B1 ;  /* 0x0000000000017941 */ /* 0x000fea0003800000 */
.L_x_1395:
[----:B-1----:R-:W-:Y:S04]  /*6d70*/  IADD3 R51, P0, R172, R76, RZ ;  /* 0x0000004cac337210 */ /* 0x002fe80007f1e0ff */
[----:B------:R-:W-:Y:S01]  /*6d80*/  IADD3.X R52, R85, R136, RZ, P0, !PT ;  /* 0x0000008855347210 */ /* 0x000fe200007fe4ff */
[----:B------:R-:W-:-:S05]  /*6d90*/  @P3 BRA `(.L_x_1384) ;  /* 0x0000113000003947 */ /* 0x000fca0003800000 */
[----:B------:R-:W-:Y:S01]  /*6da0*/  ISETP.GE.AND P0, PT, R132, c[0x0][0x1d4], PT ;  /* 0x0000750084007a0c */ /* 0x000fe20003f06270 */
[----:B------:R-:W-:Y:S01]  /*6db0*/  @!UPT UIADD3 URZ, URZ, URZ, URZ ;  /* 0x0000003f3f3ff290 */ /* 0x000fe2000fffe03f */
[----:B------:R-:W-:Y:S11]  /*6dc0*/  BSSY B0, `(.L_x_1399) ;  /* 0x0000071000007945 */ /* 0x000ff60003800000 */
        /* <DEDUP_REMOVED lines=15> */
[----:B------:R-:W-:Y:S02]  /*6ec0*/  @!P0 SHF.R.U64 R4, R22, 0x10, R23 ;  /* 0x0000001016048819 */ /* 0x000fe40000001217 */
[----:B------:R-:W-:Y:S01]  /*6ed0*/  @!P0 SHF.R.U32.HI R3, RZ, 0x10, R21 ;  /* 0x00000010ff038819 */ /* 0x000fe20000011615 */
[C---:B-1----:R-:W-:Y:S01]  /*6ee0*/  @!P0 IMAD.U32 R10, R40.reuse, 0x10000, RZ ;  /* 0x00010000280a8824 */ /* 0x042fe200078e00ff */
[----:B------:R-:W-:Y:S02]  /*6ef0*/  @!P0 LOP3.LUT R17, R40, 0xffff0000, RZ, 0xc0, !PT ;  /* 0xffff000028118812 */ /* 0x000fe400078ec0ff */
[----:B------:R-:W-:Y:S02]  /*6f00*/  @!P0 LOP3.LUT R21, R41, 0xffff0000, RZ, 0xc0, !PT ;  /* 0xffff000029158812 */ /* 0x000fe400078ec0ff */
[----:B------:R-:W-:Y:S02]  /*6f10*/  @!P0 LOP3.LUT R36, R43, 0xffff0000, RZ, 0xc0, !PT ;  /* 0xffff00002b248812 */ /* 0x000fe400078ec0ff */
[----:B------:R-:W-:Y:S02]  /*6f20*/  @!P0 LOP3.LUT R29, R42, 0xffff0000, RZ, 0xc0, !PT ;  /* 0xffff00002a1d8812 */ /* 0x000fe400078ec0ff */
[----:B------:R-:W-:Y:S02]  /*6f30*/  @!P0 PRMT R11, R31, 0x5432, R4 ;  /* 0x000054321f0b8816 */ /* 0x000fe40000000004 */
[----:B------:R-:W-:Y:S02]  /*6f40*/  @!P0 LOP3.LUT R4, R12, 0xffff0000, RZ, 0xc0, !PT ;  /* 0xffff00000c048812 */ /* 0x000fe400078ec0ff */
[----:B------:R-:W-:Y:S02]  /*6f50*/  @!P0 SHF.R.U64 R6, R56, 0x10, R57 ;  /* 0x0000001038068819 */ /* 0x000fe40000001239 */
[----:B------:R-:W-:Y:S02]  /*6f60*/  @!P0 SHF.R.U32.HI R8, RZ, 0x10, R59 ;  /* 0x00000010ff088819 */ /* 0x000fe4000001163b */
[----:B------:R-:W-:Y:S02]  /*6f70*/  @!P0 PRMT R16, R66, 0x5410, R6 ;  /* 0x0000541042108816 */ /* 0x000fe40000000006 */
[----:B------:R-:W-:Y:S01]  /*6f80*/  @!P0 PRMT R6, R30, 0x5410, R3 ;  /* 0x000054101e068816 */ /* 0x000fe20000000003 */
[----:B------:R-:W-:Y:S01]  /*6f90*/  @!P0 IMAD.U32 R3, R12, 0x10000, RZ ;  /* 0x000100000c038824 */ /* 0x000fe200078e00ff */
[----:B------:R-:W-:Y:S02]  /*6fa0*/  @!P0 SHF.R.U32.HI R5, RZ, 0x10, R23 ;  /* 0x00000010ff058819 */ /* 0x000fe40000011617 */
[----:B------:R-:W-:Y:S02]  /*6fb0*/  @!P0 PRMT R2, R30, 0x5432, R2 ;  /* 0x000054321e028816 */ /* 0x000fe40000000002 */
[----:B------:R-:W-:Y:S02]  /*6fc0*/  @!P0 PRMT R22, R67, 0x5410, R8 ;  /* 0x0000541043168816 */ /* 0x000fe40000000008 */
[----:B------:R-:W-:Y:S01]  /*6fd0*/  @!P0 PRMT R8, R31, 0x5410, R5 ;  /* 0x000054101f088816 */ /* 0x000fe20000000005 */
[----:B------:R-:W-:Y:S01]  /*6fe0*/  @!P0 IMAD.U32 R31, R43, 0x10000, RZ ;  /* 0x000100002b1f8824 */ /* 0x000fe200078e00ff */
[----:B------:R-:W-:Y:S01]  /*6ff0*/  @!P0 LOP3.LUT R5, R2, 0xffff0000, RZ, 0xc0, !PT ;  /* 0xffff000002058812 */ /* 0x000fe200078ec0ff */
[C---:B------:R-:W-:Y:S01]  /*7000*/  @!P0 IMAD.U32 R30, R22.reuse, 0x10000, RZ ;  /* 0x00010000161e8824 */ /* 0x040fe200078e00ff */
[----:B------:R-:W-:Y:S02]  /*7010*/  @!P0 LOP3.LUT R35, R22, 0xffff0000, RZ, 0xc0, !PT ;  /* 0xffff000016238812 */ /* 0x000fe400078ec0ff */
[----:B------:R-:W-:Y:S02]  /*7020*/  @!P0 SHF.R.U64 R9, R58, 0x10, R59 ;  /* 0x000000103a098819 */ /* 0x000fe4000000123b */
[----:B------:R-:W-:Y:S02]  /*7030*/  @!P0 SHF.R.U32.HI R7, RZ, 0x10, R57 ;  /* 0x00000010ff078819 */ /* 0x000fe40000011639 */
[----:B------:R-:W-:Y:S01]  /*7040*/  @!P0 PRMT R28, R67, 0x5432, R9 ;  /* 0x00005432431c8816 */ /* 0x000fe20000000009 */
[C---:B------:R-:W-:Y:S01]  /*7050*/  @!P0 IMAD.U32 R9, R16.reuse, 0x10000, RZ ;  /* 0x0001000010098824 */ /* 0x040fe200078e00ff */
[----:B------:R-:W-:Y:S02]  /*7060*/  @!P0 LOP3.LUT R16, R16, 0xffff0000, RZ, 0xc0, !PT ;  /* 0xffff000010108812 */ /* 0x000fe400078ec0ff */
[----:B------:R-:W-:Y:S01]  /*7070*/  @!P0 PRMT R20, R66, 0x5432, R7 ;  /* 0x0000543242148816 */ /* 0x000fe20000000007 */
[----:B------:R-:W-:Y:S02]  /*7080*/  @!P0 IMAD.U32 R7, R2, 0x10000, RZ ;  /* 0x0001000002078824 */ /* 0x000fe400078e00ff */
[C---:B------:R-:W-:Y:S02]  /*7090*/  @!P0 FMUL.FTZ R18, R3.reuse, R9 ;  /* 0x0000000903128220 */ /* 0x040fe40000410000 */
[----:B------:R-:W-:Y:S02]  /*70a0*/  @!P0 FMUL.FTZ R19, R4, R16 ;  /* 0x0000001004138220 */ /* 0x000fe40000410000 */
[-C--:B------:R-:W-:Y:S02]  /*70b0*/  @!P0 FMUL.FTZ R2, R3, R7.reuse ;  /* 0x0000000703028220 */ /* 0x080fe40000410000 */
[----:B------:R-:W-:Y:S01]  /*70c0*/  @!P0 FFMA.FTZ R54, R10, R7, -R18 ;  /* 0x000000070a368223 */ /* 0x000fe20000010812 */
[----:B------:R-:W-:Y:S01]  /*70d0*/  @!P0 SHF.L.U32 R18, R20, 0x10, RZ ;  /* 0x0000001014128819 */ /* 0x000fe200000006ff */
[-C--:B------:R-:W-:Y:S01]  /*70e0*/  @!P0 FMUL.FTZ R3, R4, R5.reuse ;  /* 0x0000000504038220 */ /* 0x080fe20000410000 */
[----:B------:R-:W-:Y:S01]  /*70f0*/  @!P0 LOP3.LUT R20, R20, 0xffff0000, RZ, 0xc0, !PT ;  /* 0xffff000014148812 */ /* 0x000fe200078ec0ff */
[----:B------:R-:W-:Y:S01]  /*7100*/  @!P0 FFMA.FTZ R53, R17, R5, -R19 ;  /* 0x0000000511358223 */ /* 0x000fe20000010813 */
[C---:B------:R-:W-:Y:S01]  /*7110*/  @!P0 LOP3.LUT R5, R13.reuse, 0xffff0000, RZ, 0xc0, !PT ;  /* 0xffff00000d058812 */ /* 0x040fe200078ec0ff */
        /* <DEDUP_REMOVED lines=18> */
[----:B------:R-:W-:Y:S02]  /*7240*/  @!P0 FMUL.FTZ R23, R7, R35 ;  /* 0x0000002307178220 */ /* 0x000fe40000410000 */
[----:B------:R-:W-:Y:S01]  /*7250*/  @!P0 FMUL.FTZ R8, R6, R9 ;  /* 0x0000000906088220 */ /* 0x000fe20000410000 */
[----:B------:R-:W-:Y:S01]  /*7260*/  @!P0 MOV R40, R17 ;  /* 0x0000001100288202 */ /* 0x000fe20000000f00 */
[----:B------:R-:W-:Y:S02]  /*7270*/  @!P0 FFMA.FTZ R44, R31, R9, -R22 ;  /* 0x000000091f2c8223 */ /* 0x000fe40000010816 */
[-C--:B------:R-:W-:Y:S01]  /*7280*/  @!P0 FMUL.FTZ R9, R7, R10.reuse ;  /* 0x0000000a07098220 */ /* 0x080fe20000410000 */
[----:B------:R-:W-:Y:S01]  /*7290*/  @!P0 LOP3.LUT R7, R14, 0xffff0000, RZ, 0xc0, !PT ;  /* 0xffff00000e078812 */ /* 0x000fe200078ec0ff */
        /* <DEDUP_REMOVED lines=10> */
[-C--:B------:R-:W-:Y:S02]  /*7340*/  @!P0 FMUL.FTZ R6, R6, R10.reuse ;  /* 0x0000000a06068220 */ /* 0x080fe40000410000 */
[----:B------:R-:W-:Y:S02]  /*7350*/  @!P0 FFMA.FTZ R4, R18, R19, R4 ;  /* 0x0000001312048223 */ /* 0x000fe40000010004 */
[----:B------:R-:W-:Y:S01]  /*7360*/  @!P0 FFMA.FTZ R10, R23, R10, -R37 ;  /* 0x0000000a170a8223 */ /* 0x000fe20000010825 */
[----:B------:R-:W-:Y:S01]  /*7370*/  @!P0 F2FP.BF16.PACK_AB R37, R45, R50 ;  /* 0x000000322d25823e */ /* 0x000fe200000010ff */
[-C--:B------:R-:W-:Y:S02]  /*7380*/  @!P0 FMUL.FTZ R7, R7, R11.reuse ;  /* 0x0000000b07078220 */ /* 0x080fe40000410000 */
[----:B------:R-:W-:Y:S02]  /*7390*/  @!P0 FFMA.FTZ R38, R29, R11, -R38 ;  /* 0x0000000b1d268223 */ /* 0x000fe40000010826 */
[----:B------:R-:W-:Y:S02]  /*73a0*/  @!P0 FFMA.FTZ R5, R20, R21, R5 ;  /* 0x0000001514058223 */ /* 0x000fe40000010005 */
[----:B------:R-:W-:Y:S01]  /*73b0*/  @!P0 FFMA.FTZ R6, R22, R23, R6 ;  /* 0x0000001716068223 */ /* 0x000fe20000010006 */
[----:B------:R-:W-:Y:S01]  /*73c0*/  @!P0 F2FP.BF16.PACK_AB R11, R38, R10 ;  /* 0x0000000a260b823e */ /* 0x000fe200000010ff */
[----:B------:R-:W-:Y:S01]  /*73d0*/  @!P0 FFMA.FTZ R7, R28, R29, R7 ;  /* 0x0000001d1c078223 */ /* 0x000fe20000010007 */
[----:B------:R-:W-:Y:S01]  /*73e0*/  @!P0 F2FP.BF16.PACK_AB R10, R3, R2 ;  /* 0x00000002030a823e */ /* 0x000fe200000010ff */
[----:B------:R-:W-:Y:S01]  /*73f0*/  @!P0 FFMA.FTZ R8, R30, R31, R8 ;  /* 0x0000001f1e088223 */ /* 0x000fe20000010008 */
[----:B------:R-:W-:Y:S01]  /*7400*/  @!P0 F2FP.BF16.PACK_AB R4, R5, R4 ;  /* 0x000000040504823e */ /* 0x000fe200000010ff */
        /* <DEDUP_REMOVED lines=12> */
.L_x_1400:
[----:B------:R-:W-:Y:S05]  /*74d0*/  BSYNC B0 ;  /* 0x0000000000007941 */ /* 0x000fea0003800000 */
.L_x_1399:
        /* <DEDUP_REMOVED lines=12> */
[----:B------:R-:W-:Y:S02]  /*75a0*/  @!P0 SHF.R.U64 R4, R24, 0x10, R25 ;  /* 0x0000001018048819 */ /* 0x000fe40000001219 */
[----:B------:R-:W-:Y:S02]  /*75b0*/  @!P0 SHF.R.U32.HI R3, RZ, 0x10, R61 ;  /* 0x00000010ff038819 */ /* 0x000fe4000001163d */
[----:B------:R-:W-:Y:S02]  /*75c0*/  @!P0 SHF.R.U32.HI R2, RZ, 0x10, R25 ;  /* 0x00000010ff028819 */ /* 0x000fe40000011619 */
[----:B------:R-:W-:Y:S02]  /*75d0*/  @!P0 PRMT R8, R68, 0x5410, R3 ;  /* 0x0000541044088816 */ /* 0x000fe40000000003 */
[----:B------:R-:W-:Y:S02]  /*75e0*/  @!P0 PRMT R3, R32, 0x5410, R2 ;  /* 0x0000541020038816 */ /* 0x000fe40000000002 */
[----:B------:R-:W-:Y:S01]  /*75f0*/  @!P0 SHF.R.U64 R7, R60, 0x10, R61 ;  /* 0x000000103c078819 */ /* 0x000fe2000000123d */
[----:B------:R-:W-:Y:S01]  /*7600*/  @!P0 IMAD.U32 R21, R8, 0x10000, RZ ;  /* 0x0001000008158824 */ /* 0x000fe200078e00ff */
[----:B------:R-:W-:Y:S01]  /*7610*/  @!P0 PRMT R11, R33, 0x5410, R5 ;  /* 0x00005410210b8816 */ /* 0x000fe20000000005 */
[----:B------:R-:W-:Y:S01]  /*7620*/  @!P0 IMAD.U32 R5, R3, 0x10000, RZ ;  /* 0x0001000003058824 */ /* 0x000fe200078e00ff */
[----:B------:R-:W-:Y:S01]  /*7630*/  @!P0 PRMT R9, R68, 0x5432, R7 ;  /* 0x0000543244098816 */ /* 0x000fe20000000007 */
[----:B-1----:R-:W-:Y:S01]  /*7640*/  @!P0 IMAD.U32 R2, R13, 0x10000, RZ ;  /* 0x000100000d028824 */ /* 0x002fe200078e00ff */
[----:B------:R-:W-:Y:S02]  /*7650*/  @!P0 PRMT R7, R32, 0x5432, R4 ;  /* 0x0000543220078816 */ /* 0x000fe40000000004 */
[----:B------:R-:W-:Y:S01]  /*7660*/  @!P0 LOP3.LUT R3, R3, 0xffff0000, RZ, 0xc0, !PT ;  /* 0xffff000003038812 */ /* 0x000fe200078ec0ff */
[----:B------:R-:W-:Y:S01]  /*7670*/  @!P0 FMUL.FTZ R17, R2, R21 ;  /* 0x0000001502118220 */ /* 0x000fe20000410000 */
[----:B------:R-:W-:Y:S01]  /*7680*/  @!P0 SHF.R.U64 R10, R62, 0x10, R63 ;  /* 0x000000103e0a8819 */ /* 0x000fe2000000123f */
[-C--:B------:R-:W-:Y:S01]  /*7690*/  @!P0 FMUL.FTZ R4, R2, R5.reuse ;  /* 0x0000000502048220 */ /* 0x080fe20000410000 */
[C---:B--2---:R-:W-:Y:S01]  /*76a0*/  @!P0 LOP3.LUT R24, R37.reuse, 0xffff0000, RZ, 0xc0, !PT ;  /* 0xffff000025188812 */ /* 0x044fe200078ec0ff */
[----:B------:R-:W-:Y:S01]  /*76b0*/  @!P0 IMAD.U32 R22, R37, 0x10000, RZ ;  /* 0x0001000025168824 */ /* 0x000fe200078e00ff */
[C---:B------:R-:W-:Y:S01]  /*76c0*/  @!P0 SHF.L.U32 R30, R39.reuse, 0x10, RZ ;  /* 0x00000010271e8819 */ /* 0x040fe200000006ff */
[----:B------:R-:W-:Y:S01]  /*76d0*/  @!P0 IMAD.U32 R18, R36, 0x10000, RZ ;  /* 0x0001000024128824 */ /* 0x000fe200078e00ff */
[----:B------:R-:W-:Y:S01]  /*76e0*/  @!P0 LOP3.LUT R32, R39, 0xffff0000, RZ, 0xc0, !PT ;  /* 0xffff000027208812 */ /* 0x000fe200078ec0ff */
[----:B------:R-:W-:Y:S01]  /*76f0*/  @!P0 FFMA.FTZ R49, R22, R5, -R17 ;  /* 0x0000000516318223 */ /* 0x000fe20000010811 */
[----:B------:R-:W-:Y:S01]  /*7700*/  @!P0 SHF.R.U32.HI R6, RZ, 0x10, R27 ;  /* 0x00000010ff068819 */ /* 0x000fe2000001161b */
[----:B------:R-:W-:Y:S01]  /*7710*/  @!P0 IMAD.U32 R17, R9, 0x10000, RZ ;  /* 0x0001000009118824 */ /* 0x000fe200078e00ff */
[----:B------:R-:W-:Y:S01]  /*7720*/  @!P0 LOP3.LUT R2, R13, 0xffff0000, RZ, 0xc0, !PT ;  /* 0xffff00000d028812 */ /* 0x000fe200078ec0ff */
[----:B------:R-:W-:Y:S01]  /*7730*/  @!P0 IMAD.U32 R26, R38, 0x10000, RZ ;  /* 0x00010000261a8824 */ /* 0x000fe200078e00ff */
[----:B------:R-:W-:Y:S01]  /*7740*/  @!P0 LOP3.LUT R23, R8, 0xffff0000, RZ, 0xc0, !PT ;  /* 0xffff000008178812 */ /* 0x000fe200078ec0ff */
[C---:B------:R-:W-:Y:S01]  /*7750*/  @!P0 IMAD.U32 R8, R7.reuse, 0x10000, RZ ;  /* 0x0001000007088824 */ /* 0x040fe200078e00ff */
[----:B------:R-:W-:Y:S01]  /*7760*/  @!P0 LOP3.LUT R7, R7, 0xffff0000, RZ, 0xc0, !PT ;  /* 0xffff000007078812 */ /* 0x000fe200078ec0ff */
[C---:B------:R-:W-:Y:S01]  /*7770*/  @!P0 FMUL.FTZ R5, R2.reuse, R3 ;  /* 0x0000000302058220 */ /* 0x040fe20000410000 */
[----:B------:R-:W-:Y:S01]  /*7780*/  @!P0 PRMT R27, R69, 0x5410, R10 ;  /* 0x00005410451b8816 */ /* 0x000fe2000000000a */
[----:B------:R-:W-:Y:S01]  /*7790*/  @!P0 FMUL.FTZ R19, R2, R23 ;  /* 0x0000001702138220 */ /* 0x000fe20000410000 */
[----:B------:R-:W-:Y:S02]  /*77a0*/  @!P0 PRMT R10, R33, 0x5432, R6 ;  /* 0x00005432210a8816 */ /* 0x000fe40000000006 */
[----:B------:R-:W-:Y:S01]  /*77b0*/  @!P0 SHF.L.U32 R6, R12, 0x10, RZ ;  /* 0x000000100c068819 */ /* 0x000fe200000006ff */
[----:B------:R-:W-:Y:S01]  /*77c0*/  @!P0 FFMA.FTZ R48, R24, R3, -R19 ;  /* 0x0000000318308223 */ /* 0x000fe20000010813 */
[----:B------:R-:W-:Y:S01]  /*77d0*/  @!P0 LOP3.LUT R3, R12, 0xffff0000, RZ, 0xc0, !PT ;  /* 0xffff00000c038812 */ /* 0x000fe200078ec0ff */
[----:B------:R-:W-:Y:S01]  /*77e0*/  @!P0 IMAD.U32 R25, R27, 0x10000, RZ ;  /* 0x000100001b198824 */ /* 0x000fe200078e00ff */
[----:B------:R-:W-:Y:S01]  /*77f0*/  @!P0 LOP3.LUT R19, R9, 0xffff0000, RZ, 0xc0, !PT ;  /* 0xffff000009138812 */ /* 0x000fe200078ec0ff */
[C---:B------:R-:W-:Y:S01]  /*7800*/  @!P0 FMUL.FTZ R20, R6.reuse, R17 ;  /* 0x0000001106148220 */ /* 0x040fe20000410000 */
[----:B------:R-:W-:Y:S01]  /*7810*/  @!P0 SHF.R.U32.HI R16, RZ, 0x10, R63 ;  /* 0x00000010ff108819 */ /* 0x000fe2000001163f */
[-C--:B------:R-:W-:Y:S01]  /*7820*/  @!P0 FMUL.FTZ R2, R6, R8.reuse ;  /* 0x0000000806028220 */ /* 0x080fe20000410000 */
[----:B------:R-:W-:Y:S01]  /*7830*/  @!P0 SHF.L.U32 R6, R14, 0x10, RZ ;  /* 0x000000100e068819 */ /* 0x000fe200000006ff */
[----:B------:R-:W-:Y:S01]  /*7840*/  @!P0 FFMA.FTZ R45, R18, R8, -R20 ;  /* 0x00000008122d8223 */ /* 0x000fe20000010814 */
[----:B------:R-:W-:Y:S01]  /*7850*/  @!P0 LOP3.LUT R20, R36, 0xffff0000, RZ, 0xc0, !PT ;  /* 0xffff000024148812 */ /* 0x000fe200078ec0ff */
[----:B------:R-:W-:Y:S01]  /*7860*/  @!P0 FMUL.FTZ R9, R3, R19 ;  /* 0x0000001303098220 */ /* 0x000fe20000410000 */
[----:B------:R-:W-:Y:S01]  /*7870*/  @!P0 PRMT R16, R69, 0x5432, R16 ;  /* 0x0000543245108816 */ /* 0x000fe20000000010 */
[----:B------:R-:W-:Y:S01]  /*7880*/  @!P0 IMAD.U32 R8, R11, 0x10000, RZ ;  /* 0x000100000b088824 */ /* 0x000fe200078e00ff */
[----:B------:R-:W-:Y:S01]  /*7890*/  @!P0 LOP3.LUT R27, R27, 0xffff0000, RZ, 0xc0, !PT ;  /* 0xffff00001b1b8812 */ /* 0x000fe200078ec0ff */
[----:B------:R-:W-:Y:S01]  /*78a0*/  @!P0 FMUL.FTZ R28, R6, R25 ;  /* 0x00000019061c8220 */ /* 0x000fe20000410000 */
[----:B------:R-:W-:Y:S01]  /*78b0*/  @!P0 LOP3.LUT R31, R16, 0xffff0000, RZ, 0xc0, !PT ;  /* 0xffff0000101f8812 */ /* 0x000fe200078ec0ff */
[-C--:B------:R-:W-:Y:S02]  /*78c0*/  @!P0 FMUL.FTZ R3, R3, R7.reuse ;  /* 0x0000000703038220 */ /* 0x080fe40000410000 */
[----:B------:R-:W-:Y:S01]  /*78d0*/  @!P0 FFMA.FTZ R44, R20, R7, -R9 ;  /* 0x00000007142c8223 */ /* 0x000fe20000010809 */
[----:B------:R-:W-:Y:S01]  /*78e0*/  @!P0 LOP3.LUT R7, R14, 0xffff0000, RZ, 0xc0, !PT ;  /* 0xffff00000e078812 */ /* 0x000fe200078ec0ff */
[-C--:B------:R-:W-:Y:S01]  /*78f0*/  @!P0 FMUL.FTZ R6, R6, R8.reuse ;  /* 0x0000000806068220 */ /* 0x080fe20000410000 */
[C---:B------:R-:W-:Y:S01]  /*7900*/  @!P0 LOP3.LUT R9, R15.reuse, 0xffff0000, RZ, 0xc0, !PT ;  /* 0xffff00000f098812 */ /* 0x040fe200078ec0ff */
[----:B------:R-:W-:Y:S01]  /*7910*/  @!P0 FFMA.FTZ R43, R26, R8, -R28 ;  /* 0x000000081a2b8223 */ /* 0x000fe2000001081c */
[----:B------:R-:W-:Y:S01]  /*7920*/  @!P0 LOP3.LUT R28, R38, 0xffff0000, RZ, 0xc0, !PT ;  /* 0xffff0000261c8812 */ /* 0x000fe200078ec0ff */
[----:B------:R-:W-:Y:S02]  /*7930*/  @!P0 IMAD.U32 R8, R15, 0x10000, RZ ;  /* 0x000100000f088824 */ /* 0x000fe400078e00ff */
[----:B------:R-:W-:Y:S01]  /*7940*/  @!P0 IMAD.U32 R29, R16, 0x10000, RZ ;  /* 0x00010000101d8824 */ /* 0x000fe200078e00ff */
        /* <DEDUP_REMOVED lines=46> */
.L_x_1370:
[----:B------:R-:W-:Y:S01]  /*7c30*/  IMAD R2, R34, -0x30, R0 ;  /* 0xffffffd022027824 */ /* 0x000fe200078e0200 */
[----:B------:R-:W-:Y:S04]  /*7c40*/  BSSY B0, `(.L_x_1401) ;  /* 0x0000015000007945 */ /* 0x000fe80003800000 */
        /* <DEDUP_REMOVED lines=20> */
.L_x_1402:
[----:B------:R-:W-:Y:S05]  /*7d90*/  BSYNC B0 ;  /* 0x0000000000007941 */ /* 0x000fea0003800000 */
.L_x_1401:
[----:B------:R-:W-:Y:S11]  /*7da0*/  ISETP.GE.AND P0, PT, R185, R87, PT ;  /* 0x00000057b900720c */ /* 0x000ff60003f06270 */
[----:B------:R-:W-:Y:S02]  /*7db0*/  @!UPT UIADD3 URZ, URZ, URZ, URZ ;  /* 0x0000003f3f3ff290 */ /* 0x000fe4000fffe03f */
[----:B------:R-:W-:-:S05]  /*7dc0*/  @P0 BRA `(.L_x_1384) ;  /* 0x0000010000000947 */ /* 0x000fca0003800000 */
[----:B------:R-:W-:Y:S11]  /*7dd0*/  ISETP.GE.AND P0, PT, R132, c[0x0][0x1d4], PT ;  /* 0x0000750084007a0c */ /* 0x000ff60003f06270 */
[----:B------:R-:W-:Y:S02]  /*7de0*/  @!UPT UIADD3 URZ, URZ, URZ, URZ ;  /* 0x0000003f3f3ff290 */ /* 0x000fe4000fffe03f */
[----:B------:R-:W2:Y:S04]  /*7df0*/  @!P0 LDS.128 R8, [R197+0xb080] ;  /* 0x00b08000c5088984 */ /* 0x000ea80000000c00 */
[----:B--2---:R-:W-:Y:S01]  /*7e00*/  @!P0 STG.E.128 [R68.64], R8 ;  /* 0x0000000844008986 */ /* 0x004fe2000c101d06 */
[----:B------:R-:W-:Y:S11]  /*7e10*/  ISETP.GE.AND P0, PT, R134, c[0x0][0x1d4], PT ;  /* 0x0000750086007a0c */ /* 0x000ff60003f06270 */
[----:B------:R-:W-:Y:S02]  /*7e20*/  @!UPT UIADD3 URZ, URZ, URZ, URZ ;  /* 0x0000003f3f3ff290 */ /* 0x000fe4000fffe03f */
[----:B-1----:R-:W1:Y:S04]  /*7e30*/  @!P0 LDS.128 R4, [R197+0xc880] ;  /* 0x00c88000c5048984 */ /* 0x002e680000000c00 */
        /* <DEDUP_REMOVED lines=9> */
.L_x_1384:
[----:B------:R-:W-:Y:S05]  /*7ed0*/  BSYNC B2 ;  /* 0x0000000000027941 */ /* 0x000fea0003800000 */
.L_x_1369:
[----:B--2---:R-:W-:Y:S01]  /*7ee0*/  IMAD R2, R91, 0x30, RZ ;  /* 0x000000305b027824 */ /* 0x004fe200078e02ff */
[----:B------:R-:W-:Y:S01]  /*7ef0*/  LOP3.LUT P3, RZ, R206, 0x1, RZ, 0xc0, !PT ;  /* 0x00000001ceff7812 */ /* 0x000fe2000786c0ff */
[----:B-1----:R-:W-:Y:S01]  /*7f00*/  IMAD.WIDE.U32 R8, R34, 0x30, RZ ;  /* 0x0000003022087825 */ /* 0x002fe200078e00ff */
[----:B------:R-:W-:Y:S03]  /*7f10*/  BSSY B0, `(.L_x_1403) ;  /* 0x0000045000007945 */ /* 0x000fe60003800000 */
[----:B------:R-:W-:Y:S01]  /*7f20*/  IMAD.IADD R3, R87, 0x1, -R205 ;  /* 0x0000000157037824 */ /* 0x000fe200078e0acd */
[----:B------:R-:W-:Y:S01]  /*7f30*/  IADD3 R4, P0, R127, R8, RZ ;  /* 0x000000087f047210 */ /* 0x000fe20007f1e0ff */
[----:B------:R-:W-:Y:S05]  /*7f40*/  IMAD.IADD R10, R9, 0x1, R2 ;  /* 0x00000001090a7824 */ /* 0x000fea00078e0202 */
[----:B------:R-:W-:Y:S02]  /*7f50*/  IADD3.X R2, R10, R145, RZ, P0, !PT ;  /* 0x000000910a027210 */ /* 0x000fe400007fe4ff */
[C---:B------:R-:W-:Y:S11]  /*7f60*/  ISETP.GE.AND P0, PT, R3.reuse, 0x21, PT ;  /* 0x000000210300780c */ /* 0x040ff60003f06270 */
[----:B------:R-:W-:Y:S02]  /*7f70*/  @!UPT UIADD3 URZ, URZ, URZ, URZ ;  /* 0x0000003f3f3ff290 */ /* 0x000fe4000fffe03f */
[----:B------:R-:W-:Y:S02]  /*7f80*/  @P0 IADD3 R9, P1, R4, 0x20, RZ ;  /* 0x0000002004090810 */ /* 0x000fe40007f3e0ff */
[----:B------:R-:W-:Y:S03]  /*7f90*/  @P0 MOV R7, R107 ;  /* 0x0000006b00070202 */ /* 0x000fe60000000f00 */
[----:B------:R-:W-:Y:S01]  /*7fa0*/  @P0 IMAD.X R6, RZ, RZ, R2, P1 ;  /* 0x000000ffff060224 */ /* 0x000fe200008e0602 */
[----:B------:R-:W-:Y:S11]  /*7fb0*/  ISETP.GE.AND P1, PT, R3, 0x1, PT ;  /* 0x000000010300780c */ /* 0x000ff60003f26270 */
[----:B------:R-:W-:Y:S02]  /*7fc0*/  @!UPT UIADD3 URZ, URZ, URZ, URZ ;  /* 0x0000003f3f3ff290 */ /* 0x000fe4000fffe03f */
[----:B------:R-:W-:Y:S01]  /*7fd0*/  @P1 IMAD R5, R2, c[0x0][0x258], RZ ;  /* 0x0000960002051a24 */ /* 0x000fe200078e02ff */
[----:B------:R-:W-:Y:S01]  /*7fe0*/  @P1 MOV R2, R96 ;  /* 0x0000006000021202 */ /* 0x000fe20000000f00 */
[----:B------:R-:W-:Y:S04]  /*7ff0*/  @P1 IMAD.MOV.U32 R3, RZ, RZ, R107 ;  /* 0x000000ffff031224 */ /* 0x000fe800078e006b */
[C---:B------:R-:W-:Y:S04]  /*8000*/  @P1 IMAD.WIDE.U32 R2, R4.reuse, c[0x0][0x258], R2 ;  /* 0x0000960004021a25 */ /* 0x040fe800078e0002 */
[----:B------:R-:W-:Y:S05]  /*8010*/  @P1 IMAD R4, R4, c[0x0][0x25c], R5 ;  /* 0x0000970004041a24 */ /* 0x000fea00078e0205 */
[----:B------:R-:W-:Y:S02]  /*8020*/  @P1 IADD3 R3, R3, R4, RZ ;  /* 0x0000000403031210 */ /* 0x000fe40007ffe0ff */
[C---:B------:R-:W-:Y:S04]  /*8030*/  @P1 LEA R4, P2, R2.reuse, c[0x0][0x250], 0x1 ;  /* 0x0000940002041a11 */ /* 0x040fe800078408ff */
[----:B------:R-:W-:Y:S01]  /*8040*/  @P1 LEA.HI.X R5, R2, c[0x0][0x254], R3, 0x1, P2 ;  /* 0x0000950002051a11 */ /* 0x000fe200010f0c03 */
[----:B------:R-:W-:Y:S02]  /*8050*/  @P0 IMAD R2, R6, c[0x0][0x258], RZ ;  /* 0x0000960006020a24 */ /* 0x000fe400078e02ff */
[----:B------:R-:W-:Y:S02]  /*8060*/  @P0 IMAD.MOV.U32 R6, RZ, RZ, R96 ;  /* 0x000000ffff060224 */ /* 0x000fe400078e0060 */
[----:B------:R-:W-:Y:S01]  /*8070*/  @!PT LDS RZ, [RZ] ;  /* 0x00000000fffff984 */ /* 0x000fe20000000800 */
[----:B------:R-:W-:Y:S01]  /*8080*/  @!PT LDS RZ, [RZ] ;  /* 0x00000000fffff984 */ /* 0x000fe20000000800 */
[----:B------:R-:W-:Y:S01]  /*8090*/  @!PT LDS RZ, [RZ] ;  /* 0x00000000fffff984 */ /* 0x000fe20000000800 */
[----:B------:R1:W-:Y:S01]  /*80a0*/  @P1 LDGSTS.E.BYPASS.LTC128B.128 [R197+0x4080], [R4.64], !P3 ;  /* 0x0408000004c51fae */ /* 0x0003e2000d901d46 */
[C---:B------:R-:W-:Y:S02]  /*80b0*/  @P0 IMAD R2, R9.reuse, c[0x0][0x25c], R2 ;  /* 0x0000970009020a24 */ /* 0x040fe400078e0202 */
[----:B------:R-:W-:Y:S01]  /*80c0*/  @P0 IMAD.WIDE.U32 R6, R9, c[0x0][0x258], R6 ;  /* 0x0000960009060a25 */ /* 0x000fe200078e0006 */
[----:B------:R1:W-:Y:S03]  /*80d0*/  @P1 LDGSTS.E.BYPASS.LTC128B.128 [R197+0x5880], [R4.64+0x80], !P6 ;  /* 0x0588008004c51fae */ /* 0x0003e6000f101d46 */
[----:B------:R-:W-:Y:S01]  /*80e0*/  @P0 IMAD.IADD R3, R7, 0x1, R2 ;  /* 0x0000000107030824 */ /* 0x000fe200078e0202 */
[----:B------:R1:W-:Y:S01]  /*80f0*/  @P1 LDGSTS.E.BYPASS.LTC128B.128 [R197+0x7080], [R4.64+0x100], !P5 ;  /* 0x0708010004c51fae */ /* 0x0003e2000e901d46 */
[C---:B------:R-:W-:Y:S03]  /*8100*/  @P0 LEA R2, P2, R6.reuse, c[0x0][0x250], 0x1 ;  /* 0x0000940006020a11 */ /* 0x040fe600078408ff */
[----:B------:R1:W-:Y:S01]  /*8110*/  @P1 LDGSTS.E.BYPASS.LTC128B.128 [R197+0x8880], [R4.64+0x180], !P4 ;  /* 0x0888018004c51fae */ /* 0x0003e2000e101d46 */
[----:B------:R-:W-:Y:S05]  /*8120*/  @P0 LEA.HI.X R3, R6, c[0x0][0x254], R3, 0x1, P2 ;  /* 0x0000950006030a11 */ /* 0x000fea00010f0c03 */
[----:B------:R1:W-:Y:S04]  /*8130*/  @P0 LDGSTS.E.BYPASS.LTC128B.128 [R201+0x5080], [R2.64], !P3 ;  /* 0x0508000002c90fae */ /* 0x0003e8000d901d46 */
[----:B------:R1:W-:Y:S04]  /*8140*/  @P0 LDGSTS.E.BYPASS.LTC128B.128 [R201+0x6880], [R2.64+0x80], !P6 ;  /* 0x0688008002c90fae */ /* 0x0003e8000f101d46 */
[----:B------:R1:W-:Y:S04]  /*8150*/  @P0 LDGSTS.E.BYPASS.LTC128B.128 [R201+0x8080], [R2.64+0x100], !P5 ;  /* 0x0808010002c90fae */ /* 0x0003e8000e901d46 */
[----:B------:R1:W-:Y:S01]  /*8160*/  @P0 LDGSTS.E.BYPASS.LTC128B.128 [R201+0x9880], [R2.64+0x180], !P4 ;  /* 0x0988018002c90fae */ /* 0x0003e2000e101d46 */
[----:B------:R-:W-:Y:S03]  /*8170*/  IADD3 R6, P0, R147, R8, RZ ;  /* 0x0000000893067210 */ /* 0x000fe60007f1e0ff */
[----:B------:R-:W0:Y:S01]  /*8180*/  LDGDEPBAR ;  /* 0x00000000000079af */ /* 0x000e220000000000 */
[----:B------:R-:W-:Y:S02]  /*8190*/  IADD3.X R7, R10, R146, RZ, P0, !PT ;  /* 0x000000920a077210 */ /* 0x000fe400007fe4ff */
[----:B------:R-:W-:Y:S01]  /*81a0*/  ISETP.GT.AND P0, PT, R87, R205, PT ;  /* 0x000000cd5700720c */ /* 0x000fe20003f04270 */
[----:B------:R-:W-:Y:S04]  /*81b0*/  DEPBAR.LE SB0, 0x0 ;  /* 0x000080000000791a */ /* 0x000fe80000000000 */
[----:B------:R-:W-:Y:S08]  /*81c0*/  BAR.SYNC.DEFER_BLOCKING 0x0 ;  /* 0x0000000000007b1d */ /* 0x000ff00000010000 */
[----:B------:R-:W-:-:S05]  /*81d0*/  @!P0 BRA `(.L_x_1404) ;  /* 0x0000018000008947 */ /* 0x000fca0003800000 */
[----:B-1----:R-:W-:Y:S02]  /*81e0*/  IMAD R2, R7, c[0x0][0x208], RZ ;  /* 0x0000820007027a24 */ /* 0x002fe400078e02ff */
[----:B------:R-:W-:Y:S02]  /*81f0*/  IMAD.MOV.U32 R4, RZ, RZ, R94 ;  /* 0x000000ffff047224 */ /* 0x000fe400078e005e */
[----:B------:R-:W-:Y:S02]  /*8200*/  IMAD.MOV.U32 R5, RZ, RZ, R106 ;  /* 0x000000ffff057224 */ /* 0x000fe400078e006a */
[C---:B------:R-:W-:Y:S02]  /*8210*/  IMAD R2, R6.reuse, c[0x0][0x20c], R2 ;  /* 0x0000830006027a24 */ /* 0x040fe400078e0202 */
[----:B------:R-:W-:Y:S04]  /*8220*/  IMAD.WIDE.U32 R4, R6, c[0x0][0x208], R4 ;  /* 0x0000820006047a25 */ /* 0x000fe800078e0004 */
[----:B------:R-:W-:Y:S01]  /*8230*/  IMAD.IADD R3, R5, 0x1, R2 ;  /* 0x0000000105037824 */ /* 0x000fe200078e0202 */
[C---:B------:R-:W-:Y:S04]  /*8240*/  LEA R2, P0, R4.reuse, c[0x0][0x1f8], 0x1 ;  /* 0x00007e0004027a11 */ /* 0x040fe800078008ff */
        /* <DEDUP_REMOVED lines=17> */
.L_x_1404:
[----:B-1----:R-:W-:Y:S05]  /*8360*/  BSYNC B0 ;  /* 0x0000000000007941 */ /* 0x002fea0003800000 */
.L_x_1403:
[----:B------:R-:W-:Y:S01]  /*8370*/  ISETP.GE.AND P0, PT, R185, R87, PT ;  /* 0x00000057b900720c */ /* 0x000fe20003f06270 */
[----:B------:R-:W-:Y:S01]  /*8380*/  @!UPT UIADD3 URZ, URZ, URZ, URZ ;  /* 0x0000003f3f3ff290 */ /* 0x000fe2000fffe03f */
[----:B------:R-:W-:Y:S11]  /*8390*/  BSSY B0, `(.L_x_1405) ;  /* 0x000001c000007945 */ /* 0x000ff60003800000 */
[----:B------:R-:W-:-:S05]  /*83a0*/  @P0 BRA `(.L_x_1406) ;  /* 0x000001a000000947 */ /* 0x000fca0003800000 */
[----:B------:R-:W-:Y:S01]  /*83b0*/  IADD3 R2, P0, R6, 0x20, RZ ;  /* 0x0000002006027810 */ /* 0x000fe20007f1e0ff */
[----:B------:R-:W-:Y:S02]  /*83c0*/  IMAD.MOV.U32 R4, RZ, RZ, R94 ;  /* 0x000000ffff047224 */ /* 0x000fe400078e005e */
[----:B------:R-:W-:Y:S02]  /*83d0*/  IMAD.MOV.U32 R5, RZ, RZ, R106 ;  /* 0x000000ffff057224 */ /* 0x000fe400078e006a */
[----:B------:R-:W-:Y:S02]  /*83e0*/  IMAD.X R3, RZ, RZ, R7, P0 ;  /* 0x000000ffff037224 */ /* 0x000fe400000e0607 */
[C---:B------:R-:W-:Y:S04]  /*83f0*/  IMAD.WIDE.U32 R4, R2.reuse, c[0x0][0x208], R4 ;  /* 0x0000820002047a25 */ /* 0x040fe800078e0004 */
        /* <DEDUP_REMOVED lines=21> */
.L_x_1406:
[----:B------:R-:W-:Y:S05]  /*8550*/  BSYNC B0 ;  /* 0x0000000000007941 */ /* 0x000fea0003800000 */
.L_x_1405:
[----:B------:R-:W-:Y:S01]  /*8560*/  ISETP.GT.AND P3, PT, R34, R142, PT ;  /* 0x0000008e2200720c */ /* 0x000fe20003f64270 */
[----:B------:R-:W-:Y:S01]  /*8570*/  @!UPT UIADD3 URZ, URZ, URZ, URZ ;  /* 0x0000003f3f3ff290 */ /* 0x000fe2000fffe03f */
[----:B------:R-:W-:Y:S11]  /*8580*/  BSSY B0, `(.L_x_1407) ;  /* 0x0000022000007945 */ /* 0x000ff60003800000 */
[----:B------:R-:W-:-:S05]  /*8590*/  @!P3 BRA `(.L_x_1408) ;  /* 0x000002000000b947 */ /* 0x000fca0003800000 */
[----:B-1----:R-:W-:Y:S01]  /*85a0*/  IADD3 R4, R34, -0x1, RZ ;  /* 0xffffffff22047810 */ /* 0x002fe20007ffe0ff */
[----:B------:R-:W-:Y:S02]  /*85b0*/  IMAD.MOV.U32 R2, RZ, RZ, R122 ;  /* 0x000000ffff027224 */ /* 0x000fe400078e007a */
[----:B------:R-:W-:Y:S01]  /*85c0*/  IMAD.MOV.U32 R3, RZ, RZ, R121 ;  /* 0x000000ffff037224 */ /* 0x000fe200078e0079 */
[----:B------:R-:W-:Y:S01]  /*85d0*/  SHF.R.S32.HI R6, RZ, 0x1f, R4 ;  /* 0x0000001fff067819 */ /* 0x000fe20000011404 */
[----:B------:R-:W-:Y:S02]  /*85e0*/  IMAD R5, R165, R4, RZ ;  /* 0x00000004a5057224 */ /* 0x000fe400078e02ff */
[-C--:B------:R-:W-:Y:S04]  /*85f0*/  IMAD.WIDE.U32 R2, R4, R150.reuse, R2 ;  /* 0x0000009604027225 */ /* 0x080fe800078e0002 */
[----:B------:R-:W-:Y:S01]  /*8600*/  IMAD R4, R6, R150, R5 ;  /* 0x0000009606047224 */ /* 0x000fe200078e0205 */
[----:B------:R-:W-:Y:S03]  /*8610*/  IADD3 R6, -R205, 0x30, RZ ;  /* 0x00000030cd067810 */ /* 0x000fe60007ffe1ff */
[----:B------:R-:W-:Y:S01]  /*8620*/  IMAD.IADD R3, R3, 0x1, R4 ;  /* 0x0000000103037824 */ /* 0x000fe200078e0204 */
[----:B------:R-:W-:Y:S11]  /*8630*/  ISETP.GE.AND P1, PT, R6, 0x1, PT ;  /* 0x000000010600780c */ /* 0x000ff60003f26270 */
[----:B------:R-:W-:Y:S02]  /*8640*/  @!UPT UIADD3 URZ, URZ, URZ, URZ ;  /* 0x0000003f3f3ff290 */ /* 0x000fe4000fffe03f */
[C---:B------:R-:W-:Y:S04]  /*8650*/  @P1 LEA R4, P0, R2.reuse, c[0x0][0x220], 0x1 ;  /* 0x0000880002041a11 */ /* 0x040fe800078008ff */
[----:B------:R-:W-:Y:S02]  /*8660*/  @P1 LEA.HI.X R5, R2, c[0x0][0x224], R3, 0x1, P0 ;  /* 0x0000890002051a11 */ /* 0x000fe400000f0c03 */
[----:B------:R-:W-:Y:S11]  /*8670*/  ISETP.GE.AND P0, PT, R6, 0x21, PT ;  /* 0x000000210600780c */ /* 0x000ff60003f06270 */
[----:B------:R-:W-:Y:S02]  /*8680*/  @!UPT UIADD3 URZ, URZ, URZ, URZ ;  /* 0x0000003f3f3ff290 */ /* 0x000fe4000fffe03f */
[----:B------:R-:W-:Y:S05]  /*8690*/  @P0 IADD3 R6, P2, R183, R2, RZ ;  /* 0x00000002b7060210 */ /* 0x000fea0007f5e0ff */
[----:B------:R-:W-:Y:S01]  /*86a0*/  @P0 IMAD.X R3, R3, 0x1, R169, P2 ;  /* 0x0000000103030824 */ /* 0x000fe200010e06a9 */
[C---:B------:R-:W-:Y:S04]  /*86b0*/  @P0 LEA R2, P2, R6.reuse, c[0x0][0x220], 0x1 ;  /* 0x0000880006020a11 */ /* 0x040fe800078408ff */
[----:B------:R-:W-:Y:S02]  /*86c0*/  @P0 LEA.HI.X R3, R6, c[0x0][0x224], R3, 0x1, P2 ;  /* 0x0000890006030a11 */ /* 0x000fe400010f0c03 */
[----:B------:R-:W-:Y:S11]  /*86d0*/  LOP3.LUT P2, RZ, R206, 0x1, RZ, 0xc0, !PT ;  /* 0x00000001ceff7812 */ /* 0x000ff6000784c0ff */
[----:B------:R-:W-:Y:S02]  /*86e0*/  @!UPT UIADD3 URZ, URZ, URZ, URZ ;  /* 0x0000003f3f3ff290 */ /* 0x000fe4000fffe03f */
[----:B------:R-:W-:Y:S01]  /*86f0*/  @!PT LDS RZ, [RZ] ;  /* 0x00000000fffff984 */ /* 0x000fe20000000800 */
[----:B------:R-:W-:Y:S01]  /*8700*/  @!PT LDS RZ, [RZ] ;  /* 0x00000000fffff984 */ /* 0x000fe20000000800 */
[----:B------:R-:W-:Y:S01]  /*8710*/  @!PT LDS RZ, [RZ] ;  /* 0x00000000fffff984 */ /* 0x000fe20000000800 */
[----:B------:R1:W-:Y:S04]  /*8720*/  @P1 LDGSTS.E.BYPASS.LTC128B.128 [R197+0xa080], [R4.64], !P2 ;  /* 0x0a08000004c51fae */ /* 0x0003e8000d101d46 */
[----:B------:R1:W-:Y:S04]  /*8730*/  @P1 LDGSTS.E.BYPASS.LTC128B.128 [R197+0xb880], [R4.64+0x80], !P6 ;  /* 0x0b88008004c51fae */ /* 0x0003e8000f101d46 */
[----:B------:R1:W-:Y:S04]  /*8740*/  @P1 LDGSTS.E.BYPASS.LTC128B.128 [R197+0xd080], [R4.64+0x100], !P5 ;  /* 0x0d08010004c51fae */ /* 0x0003e8000e901d46 */
[----:B------:R1:W-:Y:S04]  /*8750*/  @P1 LDGSTS.E.BYPASS.LTC128B.128 [R197+0xe880], [R4.64+0x180], !P4 ;  /* 0x0e88018004c51fae */ /* 0x0003e8000e101d46 */
[----:B------:R1:W-:Y:S04]  /*8760*/  @P0 LDGSTS.E.BYPASS.LTC128B.128 [R201+0xb080], [R2.64], !P2 ;  /* 0x0b08000002c90fae */ /* 0x0003e8000d101d46 */
[----:B------:R1:W-:Y:S04]  /*8770*/  @P0 LDGSTS.E.BYPASS.LTC128B.128 [R201+0xc880], [R2.64+0x80], !P6 ;  /* 0x0c88008002c90fae */ /* 0x0003e8000f101d46 */
[----:B------:R1:W-:Y:S04]  /*8780*/  @P0 LDGSTS.E.BYPASS.LTC128B.128 [R201+0xe080], [R2.64+0x100], !P5 ;  /* 0x0e08010002c90fae */ /* 0x0003e8000e901d46 */
[----:B------:R1:W-:Y:S02]  /*8790*/  @P0 LDGSTS.E.BYPASS.LTC128B.128 [R201+0xf880], [R2.64+0x180], !P4 ;  /* 0x0f88018002c90fae */ /* 0x0003e4000e101d46 */
.L_x_1408:
[----:B------:R-:W-:Y:S05]  /*87a0*/  BSYNC B0 ;  /* 0x0000000000007941 */ /* 0x000fea0003800000 */
.L_x_1407:
[----:B------:R-:W0:Y:S01]  /*87b0*/  LDGDEPBAR ;  /* 0x00000000000079af */ /* 0x000e220000000000 */
[----:B------:R-:W-:Y:S01]  /*87c0*/  IADD3 R34, R34, -0x1, RZ ;  /* 0xffffffff22227810 */ /* 0x000fe20007ffe0ff */
[----:B------:R-:W-:-:S05]  /*87d0*/  @P3 BRA `(.L_x_1409) ;  /* 0xffffa84000003947 */ /* 0x000fca000383ffff */
[----:B------:R-:W-:Y:S01]  /*87e0*/  WARPSYNC 0xffffffff ;  /* 0xffffffff00007948 */ /* 0x000fe20003800000 */
[----:B------:R-:W-:Y:S06]  /*87f0*/  BAR.SYNC.DEFER_BLOCKING 0x0 ;  /* 0x0000000000007b1d */ /* 0x000fec0000010000 */
.L_x_1368:
[----:B------:R-:W-:Y:S01]  /*8800*/  ISETP.GE.AND P0, PT, R178, 0x1, PT ;  /* 0x00000001b200780c */ /* 0x000fe20003f06270 */
[----:B------:R-:W-:Y:S01]  /*8810*/  BSSY B0, `(.L_x_1410) ;  /* 0x0000021000007945 */ /* 0x000fe20003800000 */
[----:B------:R-:W-:Y:S01]  /*8820*/  IMAD.IADD R9, R162, 0x1, R163 ;  /* 0x00000001a2097824 */ /* 0x000fe200078e02a3 */
[----:B------:R-:W-:-:S10]  /*8830*/  MOV R0, RZ ;  /* 0x000000ff00007202 */ /* 0x000fd40000000f00 */
        /* <DEDUP_REMOVED lines=30> */
.L_x_1411:
[----:B------:R-:W-:Y:S05]  /*8a20*/  BSYNC B0 ;  /* 0x0000000000007941 */ /* 0x000fea0003800000 */
.L_x_1410:
[----:B-1----:R-:W2:Y:S01]  /*8a30*/  LDL R2, [R1+0x40] ;  /* 0x0000400001027983 */ /* 0x002ea20000100800 */
        /* <DEDUP_REMOVED lines=64> */
[----:B--2---:R-:W-:-:S04]  /*8e40*/  IMAD R218, R2, R0, RZ ;  /* 0x0000000002da7224 */ /* 0x004fc800078e02ff */
[--C-:B------:R-:W-:Y:S01]  /*8e50*/  IMAD.IADD R2, R218, 0x1, R0.reuse ;  /* 0x00000001da027824 */ /* 0x100fe200078e0200 */
[----:B------:R-:W-:-:S04]  /*8e60*/  PRMT R0, RZ, 0x7610, R0 ;  /* 0x00007610ff007816 */ /* 0x000fc80000000000 */
[----:B------:R-:W-:Y:S02]  /*8e70*/  IMNMX R114, R149, R2, PT ;  /* 0x0000000295727217 */ /* 0x000fe40003800200 */
[----:B------:R-:W-:Y:S02]  /*8e80*/  CS2R R148, SRZ ;  /* 0x0000000000947805 */ /* 0x000fe4000001ff00 */
[----:B------:R-:W-:Y:S01]  /*8e90*/  ISETP.GT.AND P0, PT, R114, R218, PT ;  /* 0x000000da7200720c */ /* 0x000fe20003f04270 */
[----:B------:R1:W-:-:S12]  /*8ea0*/  STL [R1+0x8], R114 ;  /* 0x0000087201007387 */ /* 0x0003d80000100800 */
[----:B------:R-:W-:Y:S05]  /*8eb0*/  @!P0 BRA `(.L_x_1412) ;  /* 0x0000d74000008947 */ /* 0x000fea0003800000 */
[----:B------:R-:W2:Y:S04]  /*8ec0*/  LDL R118, [R1+0x4] ;  /* 0x0000040001767983 */ /* 0x000ea80000100800 */
[----:B------:R-:W3:Y:S04]  /*8ed0*/  LDL R115, [R1] ;  /* 0x0000000001737983 */ /* 0x000ee80000100800 */
[----:B------:R-:W4:Y:S01]  /*8ee0*/  LDL R19, [R1+0x14] ;  /* 0x0000140001137983 */ /* 0x000f220000100800 */
[----:B------:R-:W-:-:S04]  /*8ef0*/  ISETP.NE.U32.AND P0, PT, RZ, c[0x0][0x340], PT ;  /* 0x0000d000ff007a0c */ /* 0x000fc80003f05070 */
[----:B------:R-:W-:-:S13]  /*8f00*/  ISETP.NE.AND.EX P0, PT, RZ, c[0x0][0x344], PT, P0 ;  /* 0x0000d100ff007a0c */ /* 0x000fda0003f05300 */
[----:B------:R-:W-:-:S04]  /*8f10*/  @P0 IMAD.MOV.U32 R2, RZ, RZ, 0x4 ;  /* 0x00000004ff020424 */ /* 0x000fc800078e00ff */
[----:B------:R-:W-:-:S05]  /*8f20*/  @P0 IMAD.WIDE R2, R217, R2, c[0x0][0x340] ;  /* 0x0000d000d9020625 */ /* 0x000fca00078e0202 */
[----:B------:R1:W4:Y:S01]  /*8f30*/  @P0 LDG.E R16, [R2.64] ;  /* 0x0000000602100981 */ /* 0x000322000c1e1900 */
[----:B------:R-:W-:Y:S01]  /*8f40*/  SHF.R.S32.HI R0, RZ, 0x1f, R176 ;  /* 0x0000001fff007819 */ /* 0x000fe200000114b0 */
[----:B------:R-:W-:Y:S01]  /*8f50*/  IMAD.MOV.U32 R4, RZ, RZ, c[0x0][0x2c4] ;  /* 0x0000b100ff047624 */ /* 0x000fe200078e00ff */
[----:B------:R-:W-:Y:S02]  /*8f60*/  ISETP.NE.U32.AND P2, PT, RZ, c[0x0][0x348], PT ;  /* 0x0000d200ff007a0c */ /* 0x000fe40003f45070 */
[----:B------:R-:W-:Y:S01]  /*8f70*/  ISETP.GE.AND P5, PT, R134, c[0x0][0x1d4], PT ;  /* 0x0000750086007a0c */ /* 0x000fe20003fa6270 */
[----:B------:R-:W-:Y:S01]  /*8f80*/  IMAD R0, R0, c[0x0][0x178], RZ ;  /* 0x00005e0000007a24 */ /* 0x000fe200078e02ff */
[----:B------:R-:W-:Y:S02]  /*8f90*/  ISETP.NE.AND.EX P2, PT, RZ, c[0x0][0x34c], PT, P2 ;  /* 0x0000d300ff007a0c */ /* 0x000fe40003f45320 */
[----:B------:R-:W-:Y:S01]  /*8fa0*/  ISETP.NE.AND P3, PT, R4, 0x1, PT ;  /* 0x000000010400780c */ /* 0x000fe20003f65270 */
[----:B------:R-:W-:Y:S01]  /*8fb0*/  IMAD R0, R176, c[0x0][0x17c], R0 ;  /* 0x00005f00b0007a24 */ /* 0x000fe200078e0200 */
[----:B------:R-:W-:-:S02]  /*8fc0*/  SEL R6, R217, RZ, !P2 ;  /* 0x000000ffd9067207 */ /* 0x000fc40005000000 */
[----:B------:R-:W-:Y:S02]  /*8fd0*/  SHF.R.S32.HI R10, RZ, 0x1f, R205 ;  /* 0x0000001fff0a7819 */ /* 0x000fe400000114cd */
[----:B------:R-:W-:Y:S02]  /*8fe0*/  IADD3 R4, P1, R205, R9, RZ ;  /* 0x00000009cd047210 */ /* 0x000fe40007f3e0ff */
[----:B------:R-:W-:Y:S02]  /*8ff0*/  ISETP.GE.AND P4, PT, R132, c[0x0][0x1d4], PT ;  /* 0x0000750084007a0c */ /* 0x000fe40003f86270 */
[----:B------:R-:W-:Y:S02]  /*9000*/  LEA.HI.X.SX32 R12, R9, R10, 0x1, P1 ;  /* 0x0000000a090c7211 */ /* 0x000fe400008f0eff */
[----:B------:R-:W-:Y:S02]  /*9010*/  LOP3.LUT R206, R206, 0xfffffffb, RZ, 0xc0, !PT ;  /* 0xfffffffbcece7812 */ /* 0x000fe400078ec0ff */
[----:B------:R-:W-:Y:S01]  /*9020*/  ISETP.GE.AND P1, PT, R208, c[0x0][0x1d4], PT ;  /* 0x00007500d0007a0c */ /* 0x000fe20003f26270 */
[----:B-1----:R-:W-:Y:S01]  /*9030*/  IMAD.WIDE.U32 R2, R176, c[0x0][0x178], RZ ;  /* 0x00005e00b0027a25 */ /* 0x002fe200078e00ff */
[----:B------:R-:W-:-:S02]  /*9040*/  @P5 LOP3.LUT R206, R206, 0x4, RZ, 0xfc, !PT ;  /* 0x00000004cece5812 */ /* 0x000fc400078efcff */
[----:B------:R-:W-:Y:S01]  /*9050*/  SEL R14, RZ, 0x1, P4 ;  /* 0x00000001ff0e7807 */ /* 0x000fe20002000000 */
[----:B------:R-:W-:Y:S01]  /*9060*/  IMAD.IADD R3, R3, 0x1, R0 ;  /* 0x0000000103037824 */ /* 0x000fe200078e0200 */
[----:B------:R-:W-:Y:S02]  /*9070*/  LEA R0, R215, R205, 0x5 ;  /* 0x000000cdd7007211 */ /* 0x000fe400078e28ff */
[----:B------:R-:W-:Y:S02]  /*9080*/  LOP3.LUT R206, R206, 0xfffffff7, RZ, 0xc0, !PT ;  /* 0xfffffff7cece7812 */ /* 0x000fe400078ec0ff */
[----:B------:R-:W-:Y:S02]  /*9090*/  IADD3 R88, R114, -0x1, RZ ;  /* 0xffffffff72587810 */ /* 0x000fe40007ffe0ff */
[----:B------:R-:W-:Y:S02]  /*90a0*/  @P4 LOP3.LUT R206, R206, 0x8, RZ, 0xfc, !PT ;  /* 0x00000008cece4812 */ /* 0x000fe400078efcff */
[----:B------:R-:W-:-:S02]  /*90b0*/  ISETP.GE.AND P4, PT, R134, c[0x0][0x198], PT ;  /* 0x0000660086007a0c */ /* 0x000fc40003f86270 */
[----:B------:R-:W-:Y:S02]  /*90c0*/  LOP3.LUT R206, R206, 0xfffffffd, RZ, 0xc0, !PT ;  /* 0xfffffffdcece7812 */ /* 0x000fe400078ec0ff */
[----:B--2---:R-:W-:Y:S02]  /*90d0*/  SEL R7, R118, RZ, !P2 ;  /* 0x000000ff76077207 */ /* 0x004fe40005000000 */
[----:B------:R-:W-:Y:S01]  /*90e0*/  ISETP.GE.AND P2, PT, R207, c[0x0][0x1d4], PT ;  /* 0x00007500cf007a0c */ /* 0x000fe20003f46270 */
[----:B---3--:R-:W-:-:S04]  /*90f0*/  IMAD.WIDE.U32 R2, R115, c[0x0][0x1b8], R2 ;  /* 0x00006e0073027a25 */ /* 0x008fc800078e0002 */
[----:B------:R-:W-:Y:S02]  /*9100*/  IMAD R7, R7, c[0x0][0x1c0], RZ ;  /* 0x0000700007077a24 */ /* 0x000fe400078e02ff */
[----:B----4-:R-:W-:Y:S02]  /*9110*/  IMAD R5, R19, 0x80, R0 ;  /* 0x0000008013057824 */ /* 0x010fe400078e0200 */
[----:B------:R-:W-:Y:S02]  /*9120*/  IMAD R3, R115, c[0x0][0x1bc], R3 ;  /* 0x00006f0073037a24 */ /* 0x000fe400078e0203 */
[----:B------:R-:W-:Y:S02]  /*9130*/  IMAD R15, R6, c[0x0][0x1c4], R7 ;  /* 0x00007100060f7a24 */ /* 0x000fe400078e0207 */
[----:B------:R-:W-:Y:S01]  /*9140*/  @P2 LOP3.LUT R206, R206, 0x2, RZ, 0xfc, !PT ;  /* 0x00000002cece2812 */ /* 0x000fe200078efcff */
[----:B------:R-:W-:-:S03]  /*9150*/  @P3 IMAD.HI.U32 R8, R5, c[0x0][0x2c8], RZ ;  /* 0x0000b20005083a27 */ /* 0x000fc600078e00ff */
[----:B------:R-:W-:Y:S01]  /*9160*/  LOP3.LUT R206, R206, 0xfffffffe, RZ, 0xc0, !PT ;  /* 0xfffffffecece7812 */ /* 0x000fe200078ec0ff */
[----:B------:R-:W-:Y:S01]  /*9170*/  IMAD.WIDE.U32 R6, R6, c[0x0][0x1c0], R2 ;  /* 0x0000700006067a25 */ /* 0x000fe200078e0002 */
[----:B------:R-:W-:Y:S02]  /*9180*/  MOV R2, R132 ;  /* 0x0000008400027202 */ /* 0x000fe40000000f00 */
[----:B------:R-:W-:Y:S01]  /*9190*/  @P1 LOP3.LUT R206, R206, 0x1, RZ, 0xfc, !PT ;  /* 0x00000001cece1812 */ /* 0x000fe200078efcff */
[----:B------:R-:W-:Y:S02]  /*91a0*/  IMAD.MOV.U32 R3, RZ, RZ, R133 ;  /* 0x000000ffff037224 */ /* 0x000fe400078e0085 */
[----:B------:R-:W-:Y:S01]  /*91b0*/  IMAD.MOV.U32 R0, RZ, RZ, R5 ;  /* 0x000000ffff007224 */ /* 0x000fe200078e0005 */
[----:B------:R-:W-:Y:S01]  /*91c0*/  @P3 SHF.R.U32.HI R0, RZ, c[0x0][0x2cc], R8 ;  /* 0x0000b300ff003a19 */ /* 0x000fe20000011608 */
[----:B------:R-:W-:Y:S01]  /*91d0*/  IMAD.WIDE.U32 R10, R4, c[0x0][0x1e0], R2 ;  /* 0x00007800040a7a25 */ /* 0x000fe200078e0002 */
[----:B------:R-:W-:-:S02]  /*91e0*/  ISETP.GE.AND P3, PT, R207, c[0x0][0x198], PT ;  /* 0x00006600cf007a0c */ /* 0x000fc40003f66270 */
[----:B------:R-:W-:Y:S01]  /*91f0*/  SHF.R.S32.HI R13, RZ, 0x1f, R0 ;  /* 0x0000001fff0d7819 */ /* 0x000fe20000011400 */
[----:B------:R-:W-:Y:S01]  /*9200*/  IMAD.WIDE.U32 R8, R4, c[0x0][0x208], R2 ;  /* 0x0000820004087a25 */ /* 0x000fe200078e0002 */
[----:B------:R-:W-:Y:S02]  /*9210*/  SEL R3, RZ, 0xffffffff, P5 ;  /* 0xffffffffff037807 */ /* 0x000fe40002800000 */
[----:B------:R-:W-:Y:S01]  /*9220*/  ISETP.GE.AND P5, PT, R132, c[0x0][0x198], PT ;  /* 0x0000660084007a0c */ /* 0x000fe20003fa6270 */
[C---:B------:R-:W-:Y:S02]  /*9230*/  IMAD R2, R12.reuse, c[0x0][0x1e0], RZ ;  /* 0x000078000c027a24 */ /* 0x040fe400078e02ff */
[----:B------:R-:W-:Y:S02]  /*9240*/  IMAD R12, R12, c[0x0][0x208], RZ ;  /* 0x000082000c0c7a24 */ /* 0x000fe400078e02ff */
[----:B------:R-:W-:Y:S01]  /*9250*/  IMAD R17, R4, c[0x0][0x1e4], R2 ;  /* 0x0000790004117a24 */ /* 0x000fe200078e0202 */
[----:B------:R-:W-:Y:S01]  /*9260*/  IADD3 R2, -R0, RZ, RZ ;  /* 0x000000ff00027210 */ /* 0x000fe20007ffe1ff */
[----:B------:R-:W-:-:S02]  /*9270*/  IMAD.SHL.U32 R18, R3, 0x2, RZ ;  /* 0x0000000203127824 */ /* 0x000fc400078e00ff */
[----:B------:R-:W-:Y:S01]  /*9280*/  IMAD.IADD R3, R7, 0x1, R15 ;  /* 0x0000000107037824 */ /* 0x000fe200078e020f */
[----:B------:R-:W-:Y:S01]  /*9290*/  IADD3 R7, R11, R17, RZ ;  /* 0x000000110b077210 */ /* 0x000fe20007ffe0ff */
[----:B------:R-:W-:Y:S01]  /*92a0*/  IMAD R15, R4, c[0x0][0x20c], R12 ;  /* 0x00008300040f7a24 */ /* 0x000fe200078e020c */
[----:B------:R-:W-:Y:S01]  /*92b0*/  LOP3.LUT R14, R18, 0x2, R14, 0xe2, !PT ;  /* 0x00000002120e7812 */ /* 0x000fe200078ee20e */
[----:B------:R-:W-:Y:S01]  /*92c0*/  IMAD R12, R2, c[0x0][0x2c4], R5 ;  /* 0x0000b100020c7a24 */ /* 0x000fe200078e0205 */
[----:B------:R-:W-:Y:S01]  /*92d0*/  LEA R11, R19, R205, 0x7 ;  /* 0x000000cd130b7211 */ /* 0x000fe200078e38ff */
[----:B------:R-:W-:Y:S02]  /*92e0*/  IMAD R4, R13, c[0x0][0x1b0], RZ ;  /* 0x00006c000d047a24 */ /* 0x000fe400078e02ff */
[----:B------:R-:W-:Y:S01]  /*92f0*/  IMAD.MOV.U32 R2, RZ, RZ, R6 ;  /* 0x000000ffff027224 */ /* 0x000fe200078e0006 */
[----:B------:R-:W-:Y:S01]  /*9300*/  SEL R6, RZ, 0x4, P2 ;  /* 0x00000004ff067807 */ /* 0x000fe20001000000 */
[C---:B------:R-:W-:Y:S01]  /*9310*/  IMAD R13, R0.reuse, c[0x0][0x1b4], R4 ;  /* 0x00006d00000d7a24 */ /* 0x040fe200078e0204 */
[----:B------:R-:W-:Y:S01]  /*9320*/  SEL R4, RZ, 0x8, P1 ;  /* 0x00000008ff047807 */ /* 0x000fe20000800000 */
[----:B------:R-:W-:Y:S01]  /*9330*/  IMAD.WIDE.U32 R2, R0, c[0x0][0x1b0], R2 ;  /* 0x00006c0000027a25 */ /* 0x000fe200078e0002 */
[----:B------:R-:W-:-:S02]  /*9340*/  SHF.R.S32.HI R0, RZ, 0x1f, R12 ;  /* 0x0000001fff007819 */ /* 0x000fc4000001140c */
[----:B------:R-:W-:Y:S01]  /*9350*/  LOP3.LUT R56, R4, R14, R6, 0xfe, !PT ;  /* 0x0000000e04387212 */ /* 0x000fe200078efe06 */
[----:B------:R-:W-:Y:S01]  /*9360*/  IMAD.IADD R3, R3, 0x1, R13 ;  /* 0x0000000103037824 */ /* 0x000fe200078e020d */
[----:B------:R-:W-:Y:S01]  /*9370*/  MOV R6, R10 ;  /* 0x0000000a00067202 */ /* 0x000fe20000000f00 */
[----:B------:R-:W-:Y:S01]  /*9380*/  IMAD R0, R0, c[0x0][0x1a8], RZ ;  /* 0x00006a0000007a24 */ /* 0x000fe200078e02ff */
[----:B------:R-:W-:Y:S01]  /*9390*/  ISETP.NE.U32.AND P1, PT, RZ, c[0x0][0x350], PT ;  /* 0x0000d400ff007a0c */ /* 0x000fe20003f25070 */
[----:B------:R-:W-:Y:S01]  /*93a0*/  IMAD.IADD R5, R9, 0x1, R15 ;  /* 0x0000000109057824 */ /* 0x000fe200078e020f */
[----:B------:R-:W-:Y:S01]  /*93b0*/  ISETP.GE.AND P2, PT, R208, c[0x0][0x198], PT ;  /* 0x00006600d0007a0c */ /* 0x000fe20003f46270 */
[----:B------:R-:W-:Y:S01]  /*93c0*/  IMAD R10, R12, c[0x0][0x1ac], R0 ;  /* 0x00006b000c0a7a24 */ /* 0x000fe200078e0200 */
[----:B------:R-:W-:Y:S01]  /*93d0*/  @P0 SHF.R.S32.HI R0, RZ, 0x1f, R16 ;  /* 0x0000001fff000819 */ /* 0x000fe20000011410 */
[----:B------:R-:W-:Y:S01]  /*93e0*/  IMAD.MOV.U32 R4, RZ, RZ, R8 ;  /* 0x000000ffff047224 */ /* 0x000fe200078e0008 */
[----:B------:R-:W-:Y:S01]  /*93f0*/  ISETP.NE.AND.EX P1, PT, RZ, c[0x0][0x354], PT, P1 ;  /* 0x0000d500ff007a0c */ /* 0x000fe20003f25310 */
[----:B------:R-:W-:Y:S01]  /*9400*/  IMAD.WIDE.U32 R6, R115, c[0x0][0x1e8], R6 ;  /* 0x00007a0073067a25 */ /* 0x000fe200078e0006 */
[----:B------:R-:W-:-:S03]  /*9410*/  @!P0 MOV R16, R217 ;  /* 0x000000d900108202 */ /* 0x000fc60000000f00 */
[----:B------:R-:W-:Y:S02]  /*9420*/  @!P0 IMAD.MOV.U32 R0, RZ, RZ, R118 ;  /* 0x000000ffff008224 */ /* 0x000fe400078e0076 */
[----:B------:R-:W-:-:S04]  /*9430*/  IMAD.WIDE.U32 R8, R12, c[0x0][0x1a8], R2 ;  /* 0x00006a000c087a25 */ /* 0x000fc800078e0002 */
[----:B------:R-:W-:Y:S01]  /*9440*/  IMAD.WIDE.U32 R2, R115, c[0x0][0x210], R4 ;  /* 0x0000840073027a25 */ /* 0x000fe200078e0004 */
[----:B------:R-:W-:-:S03]  /*9450*/  LEA R15, P0, R8, c[0x0][0x160], 0x1 ;  /* 0x00005800080f7a11 */ /* 0x000fc600078008ff */
[C---:B------:R-:W-:Y:S01]  /*9460*/  IMAD R5, R115.reuse, c[0x0][0x1ec], R7 ;  /* 0x00007b0073057a24 */ /* 0x040fe200078e0207 */
[----:B------:R-:W-:Y:S01]  /*9470*/  SEL R7, R0, RZ, !P1 ;  /* 0x000000ff00077207 */ /* 0x000fe20004800000 */
[----:B------:R-:W-:Y:S01]  /*9480*/  IMAD R3, R115, c[0x0][0x214], R3 ;  /* 0x0000850073037a24 */ /* 0x000fe200078e0203 */
[----:B------:R-:W-:Y:S01]  /*9490*/  SEL R0, R16, RZ, !P1 ;  /* 0x000000ff10007207 */ /* 0x000fe20004800000 */
[----:B------:R-:W-:Y:S02]  /*94a0*/  IMAD.MOV.U32 R4, RZ, RZ, R6 ;  /* 0x000000ffff047224 */ /* 0x000fe400078e0006 */
[C---:B------:R-:W-:Y:S02]  /*94b0*/  IMAD R6, R7.reuse, c[0x0][0x1f0], RZ ;  /* 0x00007c0007067a24 */ /* 0x040fe400078e02ff */
[----:B------:R-:W-:Y:S02]  /*94c0*/  IMAD R7, R7, c[0x0][0x218], RZ ;  /* 0x0000860007077a24 */ /* 0x000fe400078e02ff */
[----:B------:R-:W-:-:S04]  /*94d0*/  IMAD.WIDE.U32 R212, R0, c[0x0][0x218], R2 ;  /* 0x0000860000d47a25 */ /* 0x000fc800078e0002 */
[----:B------:R-:W-:-:S04]  /*94e0*/  IMAD.WIDE.U32 R210, R0, c[0x0][0x1f0], R4 ;  /* 0x00007c0000d27a25 */ /* 0x000fc800078e0004 */
[C---:B------:R-:W-:Y:S02]  /*94f0*/  IMAD R2, R0.reuse, c[0x0][0x1f4], R6 ;  /* 0x00007d0000027a24 */ /* 0x040fe400078e0206 */
[----:B------:R-:W-:Y:S02]  /*9500*/  IMAD.IADD R9, R9, 0x1, R10 ;  /* 0x0000000109097824 */ /* 0x000fe400078e020a */
[----:B------:R-:W-:Y:S02]  /*9510*/  IMAD R0, R0, c[0x0][0x21c], R7 ;  /* 0x0000870000007a24 */ /* 0x000fe400078e0207 */
[----:B------:R-:W-:Y:S01]  /*9520*/  IMAD.IADD R209, R211, 0x1, R2 ;  /* 0x00000001d3d17824 */ /* 0x000fe200078e0202 */
[----:B------:R-:W-:Y:S02]  /*9530*/  LEA.HI.X R13, R8, c[0x0][0x164], R9, 0x1, P0 ;  /* 0x00005900080d7a11 */ /* 0x000fe400000f0c09 */
[----:B------:R-:W-:Y:S01]  /*9540*/  IADD3 R214, R213, R0, RZ ;  /* 0x00000000d5d67210 */ /* 0x000fe20007ffe0ff */
[----:B------:R-:W-:Y:S05]  /*9550*/  BRA.DIV ~URZ, `(.L_x_1413) ;  /* 0x000124527f007947 */ /* 0x000fea000b800000 */
[----:B------:R1:W2:Y:S02]  /*9560*/  SHFL.IDX PT, R10, R13, RZ, 0x181f ;  /* 0x00181fff0d0a7589 */ /* 0x0002a400000e0000 */
.L_x_1546:
[----:B------:R-:W-:Y:S05]  /*9570*/  BRA.DIV ~URZ, `(.L_x_1414) ;  /* 0x000124a27f007947 */ /* 0x000fea000b800000 */
[----:B------:R3:W4:Y:S02]  /*9580*/  SHFL.IDX PT, R0, R15, RZ, 0x181f ;  /* 0x00181fff0f007589 */ /* 0x00072400000e0000 */
.L_x_1547:
[----:B------:R-:W-:Y:S01]  /*9590*/  IMAD R37, R177, c[0x0][0x2c4], RZ ;  /* 0x0000b100b1257a24 */ /* 0x000fe200078e02ff */
[----:B------:R-:W-:Y:S01]  /*95a0*/  SHF.R.S32.HI R50, RZ, 0x1f, R134 ;  /* 0x0000001fff327819 */ /* 0x000fe20000011486 */
[----:B------:R-:W-:Y:S01]  /*95b0*/  BSSY B0, `(.L_x_1415) ;  /* 0x0000017000007945 */ /* 0x000fe20003800000 */
[----:B------:R-:W-:-:S02]  /*95c0*/  SHF.R.S32.HI R12, RZ, 0x1f, R207 ;  /* 0x0000001fff0c7819 */ /* 0x000fc400000114cf */
[----:B------:R-:W-:Y:S02]  /*95d0*/  ISETP.GE.AND P6, PT, R11, R37, PT ;  /* 0x000000250b00720c */ /* 0x000fe40003fc6270 */
[----:B------:R-:W-:Y:S02]  /*95e0*/  LEA.HI R49, R50, R134, RZ, 0x3 ;  /* 0x0000008632317211 */ /* 0x000fe400078f18ff */
[----:B------:R-:W-:Y:S02]  /*95f0*/  SHF.R.S32.HI R14, RZ, 0x1f, R208 ;  /* 0x0000001fff0e7819 */ /* 0x000fe400000114d0 */
        /* <DEDUP_REMOVED lines=18> */
.L_x_1416:
[----:B------:R-:W-:Y:S05]  /*9720*/  BSYNC B0 ;  /* 0x0000000000007941 */ /* 0x000fea0003800000 */
.L_x_1415:
[----:B------:R-:W-:Y:S05]  /*9730*/  BRA.DIV ~URZ, `(.L_x_1417) ;  /* 0x000123427f007947 */ /* 0x000fea000b800000 */
[----:B--2---:R2:W1:Y:S04]  /*9740*/  SHFL.IDX PT, R10, R13, 0x1, 0x181f ;  /* 0x00381f000d0a7f89 */ /* 0x00446800000e0000 */
[----:B----4-:R2:W4:Y:S02]  /*9750*/  SHFL.IDX PT, R0, R15, 0x1, 0x181f ;  /* 0x00381f000f007f89 */ /* 0x01052400000e0000 */
.L_x_1548:
[----:B------:R-:W-:Y:S01]  /*9760*/  IADD3 R2, R11, 0x20, RZ ;  /* 0x000000200b027810 */ /* 0x000fe20007ffe0ff */
[----:B------:R-:W-:Y:S03]  /*9770*/  BSSY B0, `(.L_x_1418) ;  /* 0x0000012000007945 */ /* 0x000fe60003800000 */
[----:B------:R-:W-:-:S13]  /*9780*/  ISETP.GE.AND P0, PT, R2, R37, PT ;  /* 0x000000250200720c */ /* 0x000fda0003f06270 */
        /* <DEDUP_REMOVED lines=16> */
.L_x_1419:
[----:B------:R-:W-:Y:S05]  /*9890*/  BSYNC B0 ;  /* 0x0000000000007941 */ /* 0x000fea0003800000 */
.L_x_1418:
[----:B------:R-:W-:Y:S05]  /*98a0*/  BRA.DIV ~URZ, `(.L_x_1420) ;  /* 0x000122927f007947 */ /* 0x000fea000b800000 */
[----:B-1----:R1:W2:Y:S02]  /*98b0*/  SHFL.IDX PT, R10, R13, 0x2, 0x181f ;  /* 0x00581f000d0a7f89 */ /* 0x0022a400000e0000 */
.L_x_1549:
[----:B------:R-:W-:Y:S05]  /*98c0*/  BRA.DIV ~URZ, `(.L_x_1421) ;  /* 0x000122e27f007947 */ /* 0x000fea000b800000 */
[----:B----4-:R4:W1:Y:S02]  /*98d0*/  SHFL.IDX PT, R0, R15, 0x2, 0x181f ;  /* 0x00581f000f007f89 */ /* 0x01086400000e0000 */
.L_x_1550:
        /* <DEDUP_REMOVED lines=19> */
.L_x_1423:
[----:B------:R-:W-:Y:S05]  /*9a10*/  BSYNC B0 ;  /* 0x0000000000007941 */ /* 0x000fea0003800000 */
.L_x_1422:
[----:B------:R-:W-:Y:S05]  /*9a20*/  BRA.DIV ~URZ, `(.L_x_1424) ;  /* 0x000121e27f007947 */ /* 0x000fea000b800000 */
[----:B--2---:R2:W3:Y:S04]  /*9a30*/  SHFL.IDX PT, R10, R13, 0x3, 0x181f ;  /* 0x00781f000d0a7f89 */ /* 0x0044e800000e0000 */
[----:B-1----:R2:W1:Y:S02]  /*9a40*/  SHFL.IDX PT, R0, R15, 0x3, 0x181f ;  /* 0x00781f000f007f89 */ /* 0x00246400000e0000 */
.L_x_1551:
[----:B--2---:R-:W2:Y:S01]  /*9a50*/  LDL R103, [R1+0x8] ;  /* 0x0000080001677983 */ /* 0x004ea20000100800 */
[----:B------:R-:W-:Y:S01]  /*9a60*/  IADD3 R2, R11, 0x60, RZ ;  /* 0x000000600b027810 */ /* 0x000fe20007ffe0ff */
[----:B------:R-:W-:Y:S01]  /*9a70*/  IMAD.MOV.U32 R55, RZ, RZ, 0x30 ;  /* 0x00000030ff377424 */ /* 0x000fe200078e00ff */
[----:B------:R-:W-:Y:S01]  /*9a80*/  SHF.R.S32.HI R54, RZ, 0x1f, R88 ;  /* 0x0000001fff367819 */ /* 0x000fe20000011458 */
[----:B------:R-:W-:Y:S01]  /*9a90*/  IMAD.MOV.U32 R90, RZ, RZ, R210 ;  /* 0x000000ffff5a7224 */ /* 0x000fe200078e00d2 */
[----:B------:R-:W-:Y:S01]  /*9aa0*/  ISETP.GE.AND P0, PT, R2, R37, PT ;  /* 0x000000250200720c */ /* 0x000fe20003f06270 */
[----:B------:R-:W-:-:S12]  /*9ab0*/  IMAD.MOV.U32 R91, RZ, RZ, R209 ;  /* 0x000000ffff5b7224 */ /* 0x000fd800078e00d1 */
        /* <DEDUP_REMOVED lines=10> */
[----:B------:R-:W-:Y:S02]  /*9b60*/  @!P0 LEA R4, P1, R208, R0, 0x1 ;  /* 0x00000000d0048211 */ /* 0x000fe400078208ff */
[----:B------:R-:W-:Y:S01]  /*9b70*/  LOP3.LUT P5, RZ, R206, 0x1, RZ, 0xc0, !PT ;  /* 0x00000001ceff7812 */ /* 0x000fe200078ac0ff */
[----:B------:R3:W-:Y:S01]  /*9b80*/  @!P0 LDGSTS.E.BYPASS.LTC128B.128 [R201+0x17080], [R6.64], !P4 ;  /* 0x1708000006c98fae */ /* 0x0007e2000e101d46 */
[----:B------:R-:W-:Y:S02]  /*9b90*/  @!P0 LEA.HI.X R5, R208, R10, R14, 0x1, P1 ;  /* 0x0000000ad0058211 */ /* 0x000fe400008f0c0e */
[C---:B------:R-:W-:Y:S01]  /*9ba0*/  LOP3.LUT P4, RZ, R206.reuse, 0x2, RZ, 0xc0, !PT ;  /* 0x00000002ceff7812 */ /* 0x040fe2000788c0ff */
[----:B------:R4:W-:Y:S01]  /*9bb0*/  @!P0 LDGSTS.E.BYPASS.LTC128B.128 [R201+0x1b080], [R2.64], !P3 ;  /* 0x1b08000002c98fae */ /* 0x0009e2000d901d46 */
[----:B------:R-:W-:-:S03]  /*9bc0*/  LOP3.LUT P3, RZ, R206, 0x4, RZ, 0xc0, !PT ;  /* 0x00000004ceff7812 */ /* 0x000fc6000786c0ff */
[----:B------:R1:W-:Y:S04]  /*9bd0*/  @!P0 LDGSTS.E.BYPASS.LTC128B.128 [R201+0x1f080], [R4.64], !P2 ;  /* 0x1f08000004c98fae */ /* 0x0003e8000d101d46 */
[----:B------:R-:W0:Y:S01]  /*9be0*/  LDGDEPBAR ;  /* 0x00000000000079af */ /* 0x000e220000000000 */
[----:B------:R-:W-:Y:S01]  /*9bf0*/  WARPSYNC 0xffffffff ;  /* 0xffffffff00007948 */ /* 0x000fe20003800000 */
[----:B---3--:R-:W-:Y:S02]  /*9c00*/  IMAD R7, R54, c[0x0][0x1e0], RZ ;  /* 0x0000780036077a24 */ /* 0x008fe400078e02ff */
[----:B----4-:R-:W-:Y:S01]  /*9c10*/  IMAD.WIDE.U32 R2, R88, c[0x0][0x1e0], RZ ;  /* 0x0000780058027a25 */ /* 0x010fe200078e00ff */
[----:B------:R-:W-:Y:S03]  /*9c20*/  BAR.SYNC.DEFER_BLOCKING 0x0 ;  /* 0x0000000000007b1d */ /* 0x000fe60000010000 */
[----:B--2---:R-:W-:-:S04]  /*9c30*/  IMAD R55, R103, -0x30, R55 ;  /* 0xffffffd067377824 */ /* 0x004fc800078e0237 */
[----:B------:R-:W-:-:S05]  /*9c40*/  IMAD.IADD R89, R178, 0x1, R55 ;  /* 0x00000001b2597824 */ /* 0x000fca00078e0237 */
[----:B------:R-:W-:-:S05]  /*9c50*/  IMNMX R0, R89, 0x30, PT ;  /* 0x0000003059007817 */ /* 0x000fca0003800200 */
[----:B------:R-:W-:Y:S02]  /*9c60*/  IMAD.IADD R6, R0, 0x1, -R205 ;  /* 0x0000000100067824 */ /* 0x000fe400078e0acd */
[----:B------:R-:W-:Y:S02]  /*9c70*/  IMAD R0, R88, c[0x0][0x1e4], R7 ;  /* 0x0000790058007a24 */ /* 0x000fe400078e0207 */
[----:B------:R-:W-:Y:S01]  /*9c80*/  IMAD.MOV.U32 R7, RZ, RZ, 0x20 ;  /* 0x00000020ff077424 */ /* 0x000fe200078e00ff */
[----:B------:R-:W-:Y:S01]  /*9c90*/  ISETP.GE.AND P0, PT, R6, 0x21, PT ;  /* 0x000000210600780c */ /* 0x000fe20003f06270 */
[----:B------:R-:W-:Y:S02]  /*9ca0*/  IMAD.IADD R0, R3, 0x1, R0 ;  /* 0x0000000103007824 */ /* 0x000fe400078e0200 */
[----:B------:R-:W-:-:S04]  /*9cb0*/  IMAD.WIDE.U32 R2, R2, 0x30, R90 ;  /* 0x0000003002027825 */ /* 0x000fc800078e005a */
[----:B------:R-:W-:Y:S02]  /*9cc0*/  IMAD R0, R0, 0x30, RZ ;  /* 0x0000003000007824 */ /* 0x000fe400078e02ff */
[----:B-1----:R-:W-:-:S04]  /*9cd0*/  IMAD.WIDE.U32 R4, R7, c[0x0][0x1e0], RZ ;  /* 0x0000780007047a25 */ /* 0x002fc800078e00ff */
[----:B------:R-:W-:Y:S02]  /*9ce0*/  IMAD R7, R7, c[0x0][0x1e4], RZ ;  /* 0x0000790007077a24 */ /* 0x000fe400078e02ff */
[----:B------:R-:W-:Y:S01]  /*9cf0*/  IMAD.IADD R0, R3, 0x1, R0 ;  /* 0x0000000103007824 */ /* 0x000fe200078e0200 */
[----:B------:R-:W-:-:S04]  /*9d00*/  @P0 IADD3 R3, P1, R2, R4, RZ ;  /* 0x0000000402030210 */ /* 0x000fc80007f3e0ff */
[----:B------:R-:W-:Y:S02]  /*9d10*/  @P0 IADD3.X R7, R0, R5, R7, P1, !PT ;  /* 0x0000000500070210 */ /* 0x000fe40000ffe407 */
[----:B------:R-:W-:-:S13]  /*9d20*/  ISETP.GE.AND P1, PT, R6, 0x1, PT ;  /* 0x000000010600780c */ /* 0x000fda0003f26270 */
[----:B------:R-:W-:-:S04]  /*9d30*/  @P1 LEA R4, P2, R2, c[0x0][0x1c8], 0x1 ;  /* 0x0000720002041a11 */ /* 0x000fc800078408ff */
[----:B------:R-:W-:Y:S02]  /*9d40*/  @P1 LEA.HI.X R5, R2, c[0x0][0x1cc], R0, 0x1, P2 ;  /* 0x0000730002051a11 */ /* 0x000fe400010f0c00 */
[----:B------:R-:W-:-:S04]  /*9d50*/  @P0 LEA R2, P2, R3, c[0x0][0x1c8], 0x1 ;  /* 0x0000720003020a11 */ /* 0x000fc800078408ff */
[----:B------:R-:W-:Y:S02]  /*9d60*/  @P0 LEA.HI.X R3, R3, c[0x0][0x1cc], R7, 0x1, P2 ;  /* 0x0000730003030a11 */ /* 0x000fe400010f0c07 */
[----:B------:R-:W-:-:S13]  /*9d70*/  LOP3.LUT P2, RZ, R206, 0x8, RZ, 0xc0, !PT ;  /* 0x00000008ceff7812 */ /* 0x000fda000784c0ff */
        /* <DEDUP_REMOVED lines=10> */
[----:B------:R1:W-:Y:S01]  /*9e20*/  @P0 LDGSTS.E.BYPASS.LTC128B.128 [R201+0xf880], [R2.64+0x180], !P5 ;  /* 0x0f88018002c90fae */ /* 0x0003e2000e901d46 */
[----:B------:R-:W-:-:S03]  /*9e30*/  ISETP.LT.AND P0, PT, RZ, c[0x0][0x27c], PT ;  /* 0x00009f00ff007a0c */ /* 0x000fc60003f01270 */
[----:B------:R-:W0:Y:S10]  /*9e40*/  LDGDEPBAR ;  /* 0x00000000000079af */ /* 0x000e340000000000 */
[----:B------:R-:W-:Y:S05]  /*9e50*/  @P0 BRA `(.L_x_1425) ;  /* 0x0000002000000947 */ /* 0x000fea0003800000 */
[----:B------:R-:W-:-:S04]  /*9e60*/  DEPBAR.LE SB0, 0x1 ;  /* 0x000080400000791a */ /* 0x000fc80000000000 */
[----:B------:R-:W-:Y:S05]  /*9e70*/  BRA `(.L_x_1426) ;  /* 0x0000695000007947 */ /* 0x000fea0003800000 */
.L_x_1425:
        /* <DEDUP_REMOVED lines=19> */
[----:B------:R-:W-:Y:S01]  /*9fb0*/  CS2R R20, SRZ ;  /* 0x0000000000147805 */ /* 0x000fe2000001ff00 */
        /* <DEDUP_REMOVED lines=39> */
[----:B------:R-:W-:Y:S01]  /*a230*/  IMAD.SHL.U32 R0, R140, 0x2, RZ ;  /* 0x000000028c007824 */ /* 0x000fe200078e00ff */
        /* <DEDUP_REMOVED lines=14> */
.L_x_1429:
[----:B-123--:R-:W-:Y:S05]  /*a320*/  BSYNC B0 ;  /* 0x0000000000007941 */ /* 0x00efea0003800000 */
.L_x_1428:
[----:B------:R-:W2:Y:S01]  /*a330*/  LDL R38, [R1+0x14] ;  /* 0x0000140001267983 */ /* 0x000ea20000100800 */
[----:B-----5:R-:W-:Y:S01]  /*a340*/  IMAD.MOV.U32 R35, RZ, RZ, R14 ;  /* 0x000000ffff237224 */ /* 0x020fe200078e000e */
[----:B------:R-:W-:Y:S01]  /*a350*/  SHF.R.U64 R2, R14, 0x10, R15 ;  /* 0x000000100e027819 */ /* 0x000fe2000000120f */
[----:B------:R-:W-:Y:S01]  /*a360*/  IMAD.MOV.U32 R30, RZ, RZ, R18 ;  /* 0x000000ffff1e7224 */ /* 0x000fe200078e0012 */
[--C-:B------:R-:W-:Y:S01]  /*a370*/  SHF.R.U64 R28, R18, 0x10, R19.reuse ;  /* 0x00000010121c7819 */ /* 0x100fe20000001213 */
[----:B------:R-:W-:Y:S01]  /*a380*/  IMAD.MOV.U32 R29, RZ, RZ, R19 ;  /* 0x000000ffff1d7224 */ /* 0x000fe200078e0013 */
[----:B------:R-:W-:Y:S01]  /*a390*/  PRMT R35, R35, 0x5410, R2 ;  /* 0x0000541023237816 */ /* 0x000fe20000000002 */
[----:B------:R-:W-:Y:S01]  /*a3a0*/  IMAD.MOV.U32 R36, RZ, RZ, R15 ;  /* 0x000000ffff247224 */ /* 0x000fe200078e000f */
[----:B------:R-:W-:Y:S01]  /*a3b0*/  PRMT R28, R30, 0x5410, R28 ;  /* 0x000054101e1c7816 */ /* 0x000fe2000000001c */
        /* <DEDUP_REMOVED lines=20> */
[--C-:B------:R-:W-:Y:S01]  /*a500*/  IMAD.MOV.U32 R9, RZ, RZ, R11.reuse ;  /* 0x000000ffff097224 */ /* 0x100fe200078e000b */
        /* <DEDUP_REMOVED lines=20> */
[----:B------:R-:W-:Y:S01]  /*a650*/  PRMT R25, R5, 0x5410, R0 ;  /* 0x0000541005197816 */ /* 0x000fe20000000000 */
[----:B------:R-:W-:Y:S01]  /*a660*/  BAR.SYNC.DEFER_BLOCKING 0x0 ;  /* 0x0000000000007b1d */ /* 0x000fe20000010000 */
[----:B--2---:R-:W-:-:S05]  /*a670*/  IMAD R2, R38, -0x80, R37 ;  /* 0xffffff8026027824 */ /* 0x004fca00078e0225 */
[----:B------:R-:W-:-:S04]  /*a680*/  IMNMX R30, R2, 0x80, PT ;  /* 0x00000080021e7817 */ /* 0x000fc80003800200 */
[----:B------:R-:W-:-:S13]  /*a690*/  ISETP.GE.AND P0, PT, R205, R30, PT ;  /* 0x0000001ecd00720c */ /* 0x000fda0003f06270 */
        /* <DEDUP_REMOVED lines=42> */
.L_x_1433:
[----:B------:R-:W-:Y:S05]  /*a940*/  BSYNC B0 ;  /* 0x0000000000007941 */ /* 0x000fea0003800000 */
.L_x_1432:
        /* <DEDUP_REMOVED lines=41> */
.L_x_1435:
[----:B------:R-:W-:Y:S05]  /*abe0*/  BSYNC B0 ;  /* 0x0000000000007941 */ /* 0x000fea0003800000 */
.L_x_1434:
        /* <DEDUP_REMOVED lines=41> */
.L_x_1437:
[----:B------:R-:W-:Y:S05]  /*ae80*/  BSYNC B0 ;  /* 0x0000000000007941 */ /* 0x000fea0003800000 */
.L_x_1436:
        /* <DEDUP_REMOVED lines=40> */
.L_x_1431:
[----:B------:R-:W-:Y:S05]  /*b110*/  BSYNC B1 ;  /* 0x0000000000017941 */ /* 0x000fea0003800000 */
.L_x_1430:
        /* <DEDUP_REMOVED lines=45> */
.L_x_1441:
[----:B------:R-:W-:Y:S05]  /*b3f0*/  BSYNC B0 ;  /* 0x0000000000007941 */ /* 0x000fea0003800000 */
.L_x_1440:
        /* <DEDUP_REMOVED lines=41> */
.L_x_1443:
[----:B------:R-:W-:Y:S05]  /*b690*/  BSYNC B0 ;  /* 0x0000000000007941 */ /* 0x000fea0003800000 */
.L_x_1442:
        /* <DEDUP_REMOVED lines=41> */
.L_x_1445:
[----:B------:R-:W-:Y:S05]  /*b930*/  BSYNC B0 ;  /* 0x0000000000007941 */ /* 0x000fea0003800000 */
.L_x_1444:
        /* <DEDUP_REMOVED lines=40> */
.L_x_1439:
[----:B------:R-:W-:Y:S05]  /*bbc0*/  BSYNC B1 ;  /* 0x0000000000017941 */ /* 0x000fea0003800000 */
.L_x_1438:
        /* <DEDUP_REMOVED lines=45> */
.L_x_1449:
[----:B------:R-:W-:Y:S05]  /*bea0*/  BSYNC B0 ;  /* 0x0000000000007941 */ /* 0x000fea0003800000 */
.L_x_1448:
        /* <DEDUP_REMOVED lines=41> */
.L_x_1451:
[----:B------:R-:W-:Y:S05]  /*c140*/  BSYNC B0 ;  /* 0x0000000000007941 */ /* 0x000fea0003800000 */
.L_x_1450:
        /* <DEDUP_REMOVED lines=41> */
.L_x_1453:
[----:B------:R-:W-:Y:S05]  /*c3e0*/  BSYNC B0 ;  /* 0x0000000000007941 */ /* 0x000fea0003800000 */
.L_x_1452:
        /* <DEDUP_REMOVED lines=40> */
.L_x_1447:
[----:B------:R-:W-:Y:S05]  /*c670*/  BSYNC B1 ;  /* 0x0000000000017941 */ /* 0x000fea0003800000 */
.L_x_1446:
        /* <DEDUP_REMOVED lines=44> */
.L_x_1456:
[----:B------:R-:W-:Y:S05]  /*c940*/  BSYNC B0 ;  /* 0x0000000000007941 */ /* 0x000fea0003800000 */
.L_x_1455:
        /* <DEDUP_REMOVED lines=41> */
.L_x_1458:
[----:B------:R-:W-:Y:S05]  /*cbe0*/  BSYNC B0 ;  /* 0x0000000000007941 */ /* 0x000fea0003800000 */
.L_x_1457:
        /* <DEDUP_REMOVED lines=41> */
.L_x_1460:
[----:B------:R-:W-:Y:S05]  /*ce80*/  BSYNC B0 ;  /* 0x0000000000007941 */ /* 0x000fea0003800000 */
.L_x_1459:
        /* <DEDUP_REMOVED lines=41> */
.L_x_1427:
        /* <DEDUP_REMOVED lines=36> */
.L_x_1462:
[----:B-123--:R-:W-:Y:S05]  /*d360*/  BSYNC B0 ;  /* 0x0000000000007941 */ /* 0x00efea0003800000 */
.L_x_1461:
[----:B------:R-:W2:Y:S01]  /*d370*/  LDL R36, [R1+0x14] ;  /* 0x0000140001247983 */ /* 0x000ea20000100800 */
[--C-:B-----5:R-:W-:Y:S01]  /*d380*/  IMAD.MOV.U32 R34, RZ, RZ, R17.reuse ;  /* 0x000000ffff227224 */ /* 0x120fe200078e0011 */
[----:B------:R-:W-:Y:S01]  /*d390*/  SHF.R.U32.HI R0, RZ, 0x10, R17 ;  /* 0x00000010ff007819 */ /* 0x000fe20000011611 */
[----:B------:R-:W-:Y:S01]  /*d3a0*/  IMAD.MOV.U32 R32, RZ, RZ, R18 ;  /* 0x000000ffff207224 */ /* 0x000fe200078e0012 */
[--C-:B------:R-:W-:Y:S01]  /*d3b0*/  SHF.R.U64 R30, R18, 0x10, R19.reuse ;  /* 0x00000010121e7819 */ /* 0x100fe20000001213 */
[--C-:B------:R-:W-:Y:S01]  /*d3c0*/  IMAD.MOV.U32 R31, RZ, RZ, R19.reuse ;  /* 0x000000ffff1f7224 */ /* 0x100fe200078e0013 */
[----:B------:R-:W-:Y:S01]  /*d3d0*/  PRMT R40, R34, 0x5410, R0 ;  /* 0x0000541022287816 */ /* 0x000fe20000000000 */
[----:B------:R-:W-:Y:S01]  /*d3e0*/  IMAD.MOV.U32 R25, RZ, RZ, R10 ;  /* 0x000000ffff197224 */ /* 0x000fe200078e000a */
[----:B------:R-:W-:Y:S01]  /*d3f0*/  SHF.R.U32.HI R26, RZ, 0x10, R19 ;  /* 0x00000010ff1a7819 */ /* 0x000fe20000011613 */
[--C-:B------:R-:W-:Y:S01]  /*d400*/  IMAD.MOV.U32 R24, RZ, RZ, R11.reuse ;  /* 0x000000ffff187224 */ /* 0x100fe200078e000b */
[--C-:B------:R-:W-:Y:S01]  /*d410*/  SHF.R.U64 R23, R10, 0x10, R11.reuse ;  /* 0x000000100a177819 */ /* 0x100fe2000000120b */
[----:B------:R-:W-:Y:S01]  /*d420*/  IMAD.MOV.U32 R35, RZ, RZ, R16 ;  /* 0x000000ffff237224 */ /* 0x000fe200078e0010 */
[----:B------:R-:W-:Y:S01]  /*d430*/  SHF.R.U32.HI R18, RZ, 0x10, R11 ;  /* 0x00000010ff127819 */ /* 0x000fe2000001160b */
[----:B------:R-:W-:Y:S01]  /*d440*/  IMAD.MOV.U32 R29, RZ, RZ, R8 ;  /* 0x000000ffff1d7224 */ /* 0x000fe200078e0008 */
[----:B------:R-:W-:Y:S01]  /*d450*/  SHF.R.U64 R33, R16, 0x10, R17 ;  /* 0x0000001010217819 */ /* 0x000fe20000001211 */
[----:B------:R-:W-:Y:S01]  /*d460*/  IMAD.MOV.U32 R21, RZ, RZ, R12 ;  /* 0x000000ffff157224 */ /* 0x000fe200078e000c */
[----:B------:R-:W-:Y:S01]  /*d470*/  SHF.R.U64 R27, R8, 0x10, R9 ;  /* 0x00000010081b7819 */ /* 0x000fe20000001209 */
[----:B------:R-:W-:Y:S01]  /*d480*/  IMAD.MOV.U32 R11, RZ, RZ, R5 ;  /* 0x000000ffff0b7224 */ /* 0x000fe200078e0005 */
[----:B------:R-:W-:Y:S01]  /*d490*/  SHF.R.U64 R19, R12, 0x10, R13 ;  /* 0x000000100c137819 */ /* 0x000fe2000000120d */
[----:B------:R-:W-:Y:S01]  /*d4a0*/  IMAD.MOV.U32 R28, RZ, RZ, R9 ;  /* 0x000000ffff1c7224 */ /* 0x000fe200078e0009 */
[----:B------:R-:W-:Y:S01]  /*d4b0*/  SHF.R.U64 R10, R4, 0x10, R5 ;  /* 0x00000010040a7819 */ /* 0x000fe20000001205 */
[----:B------:R-:W-:Y:S01]  /*d4c0*/  IMAD.MOV.U32 R20, RZ, RZ, R13 ;  /* 0x000000ffff147224 */ /* 0x000fe200078e000d */
[----:B------:R-:W-:Y:S01]  /*d4d0*/  SHF.R.U32.HI R3, RZ, 0x10, R5 ;  /* 0x00000010ff037819 */ /* 0x000fe20000011605 */
[----:B------:R-:W-:Y:S01]  /*d4e0*/  IMAD.MOV.U32 R17, RZ, RZ, R14 ;  /* 0x000000ffff117224 */ /* 0x000fe200078e000e */
[----:B------:R-:W-:Y:S01]  /*d4f0*/  SHF.R.U32.HI R22, RZ, 0x10, R9 ;  /* 0x00000010ff167819 */ /* 0x000fe20000011609 */
        /* <DEDUP_REMOVED lines=8> */
[----:B------:R-:W-:-:S04]  /*d580*/  DEPBAR.LE SB0, 0x1 ;  /* 0x000080400000791a */ /* 0x000fc80000000000 */
[----:B------:R-:W-:Y:S01]  /*d590*/  SHF.R.U32.HI R2, RZ, 0x10, R7 ;  /* 0x00000010ff027819 */ /* 0x000fe20000011607 */
[----:B------:R-:W-:Y:S01]  /*d5a0*/  BSSY B1, `(.L_x_1463) ;  /* 0x00000d1000017945 */ /* 0x000fe20003800000 */
        /* <DEDUP_REMOVED lines=11> */
[----:B------:R-:W-:Y:S02]  /*d660*/  SHF.R.S32.HI R53, RZ, 0x3, R49 ;  /* 0x00000003ff357819 */ /* 0x000fe40000011431 */
[----:B------:R-:W-:Y:S02]  /*d670*/  PRMT R43, R8, 0x5410, R4 ;  /* 0x00005410082b7816 */ /* 0x000fe40000000004 */
[----:B------:R-:W-:Y:S01]  /*d680*/  PRMT R45, R5, 0x5410, R2 ;  /* 0x00005410052d7816 */ /* 0x000fe20000000002 */
[----:B------:R-:W-:Y:S01]  /*d690*/  BAR.SYNC.DEFER_BLOCKING 0x0 ;  /* 0x0000000000007b1d */ /* 0x000fe20000010000 */
[----:B--2---:R-:W-:Y:S01]  /*d6a0*/  IMAD R0, R36, -0x80, R37 ;  /* 0xffffff8024007824 */ /* 0x004fe200078e0225 */
[----:B------:R-:W-:Y:S02]  /*d6b0*/  PRMT R36, R20, 0x5410, R13 ;  /* 0x0000541014247816 */ /* 0x000fe4000000000d */
[----:B------:R-:W-:Y:S02]  /*d6c0*/  PRMT R37, R16, 0x5410, R9 ;  /* 0x0000541010257816 */ /* 0x000fe40000000009 */
[----:B------:R-:W-:-:S04]  /*d6d0*/  IMNMX R51, R0, 0x80, PT ;  /* 0x0000008000337817 */ /* 0x000fc80003800200 */
[----:B------:R-:W-:-:S13]  /*d6e0*/  ISETP.GE.AND P0, PT, R205, R51, PT ;  /* 0x00000033cd00720c */ /* 0x000fda0003f06270 */
        /* <DEDUP_REMOVED lines=91> */
.L_x_1466:
[----:B------:R-:W-:Y:S05]  /*dca0*/  BSYNC B0 ;  /* 0x0000000000007941 */ /* 0x000fea0003800000 */
.L_x_1465:
        /* <DEDUP_REMOVED lines=32> */
[C---:B------:R-:W-:Y:S01]  /*deb0*/  IMAD.U32 R2, R4.reuse, 0x10000, RZ ;  /* 0x0001000004027824 */ /* 0x040fe200078e00ff */
[----:B------:R-:W-:Y:S01]  /*dec0*/  LOP3.LUT R20, R5, 0xffff0000, RZ, 0xc0, !PT ;  /* 0xffff000005147812 */ /* 0x000fe200078ec0ff */
[C---:B------:R-:W-:Y:S01]  /*ded0*/  IMAD.U32 R5, R41.reuse, 0x10000, RZ ;  /* 0x0001000029057824 */ /* 0x040fe200078e00ff */
        /* <DEDUP_REMOVED lines=61> */
.L_x_1464:
[----:B------:R-:W-:Y:S05]  /*e2b0*/  BSYNC B1 ;  /* 0x0000000000017941 */ /* 0x000fea0003800000 */
.L_x_1463:
[----:B------:R-:W-:Y:S01]  /*e2c0*/  IADD3 R2, R205, 0x20, RZ ;  /* 0x00000020cd027810 */ /* 0x000fe20007ffe0ff */
[----:B------:R-:W-:Y:S03]  /*e2d0*/  BSSY B1, `(.L_x_1467) ;  /* 0x00000c6000017945 */ /* 0x000fe60003800000 */
[----:B------:R-:W-:-:S13]  /*e2e0*/  ISETP.GE.AND P0, PT, R2, R51, PT ;  /* 0x000000330200720c */ /* 0x000fda0003f06270 */
[----:B------:R-:W-:Y:S05]  /*e2f0*/  @P0 BRA `(.L_x_1468) ;  /* 0x00000c3000000947 */ /* 0x000fea0003800000 */
[----:B------:R-:W-:Y:S01]  /*e300*/  ISETP.GE.AND P0, PT, R132, c[0x0][0x27c], PT ;  /* 0x00009f0084007a0c */ /* 0x000fe20003f06270 */
[----:B------:R-:W-:Y:S01]  /*e310*/  BSSY B0, `(.L_x_1469) ;  /* 0x0000061000007945 */ /* 0x000fe20003800000 */
[----:B------:R-:W-:Y:S02]  /*e320*/  SHF.R.S32.HI R0, RZ, 0x1f, R2 ;  /* 0x0000001fff007819 */ /* 0x000fe40000011402 */
[----:B------:R-:W-:Y:S02]  /*e330*/  SHF.R.U32.HI R52, RZ, 0x3, R159 ;  /* 0x00000003ff347819 */ /* 0x000fe4000001169f */
[----:B------:R-:W-:-:S05]  /*e340*/  LEA.HI R0, R0, R2, RZ, 0x3 ;  /* 0x0000000200007211 */ /* 0x000fca00078f18ff */
[----:B------:R-:W-:-:S05]  /*e350*/  IMAD.SHL.U32 R0, R0, 0x40, RZ ;  /* 0x0000004000007824 */ /* 0x000fca00078e00ff */
[----:B------:R-:W-:Y:S01]  /*e360*/  LOP3.LUT R18, R0, 0xfffffe00, RZ, 0xc0, !PT ;  /* 0xfffffe0000127812 */ /* 0x000fe200078ec0ff */
        /* <DEDUP_REMOVED lines=56> */
[C---:B------:R-:W-:Y:S01]  /*e6f0*/  FMUL.FTZ R9, R2.reuse, R5 ;  /* 0x0000000502097220 */ /* 0x040fe20000410000 */
        /* <DEDUP_REMOVED lines=21> */
[-C--:B------:R-:W-:Y:S01]  /*e850*/  FFMA.FTZ R9, R4, R23.reuse, -R8 ;  /* 0x0000001704097223 */ /* 0x080fe20000010808 */
        /* <DEDUP_REMOVED lines=12> */
.L_x_1470:
[----:B------:R-:W-:Y:S05]  /*e920*/  BSYNC B0 ;  /* 0x0000000000007941 */ /* 0x000fea0003800000 */
.L_x_1469:
[----:B------:R-:W-:-:S13]  /*e930*/  ISETP.GE.AND P0, PT, R134, c[0x0][0x27c], PT ;  /* 0x00009f0086007a0c */ /* 0x000fda0003f06270 */
[----:B------:R-:W-:Y:S05]  /*e940*/  @P0 BRA `(.L_x_1468) ;  /* 0x000005e000000947 */ /* 0x000fea0003800000 */
[----:B------:R-:W-:Y:S01]  /*e950*/  IMAD.MOV.U32 R0, RZ, RZ, c[0x0][0x27c] ;  /* 0x00009f00ff007624 */ /* 0x000fe200078e00ff */
[----:B------:R-:W-:Y:S02]  /*e960*/  LEA.HI R3, R50, R134, RZ, 0x6 ;  /* 0x0000008632037211 */ /* 0x000fe400078f30ff */
[----:B------:R-:W-:Y:S02]  /*e970*/  LOP3.LUT R2, R159, 0x38, R49, 0xf8, !PT ;  /* 0x000000389f027812 */ /* 0x000fe400078ef831 */
[----:B------:R-:W-:Y:S01]  /*e980*/  LEA.HI R0, R0, R53, RZ, 0x1d ;  /* 0x0000003500007211 */ /* 0x000fe200078fe8ff */
[----:B-1----:R-:W-:Y:S01]  /*e990*/  IMAD.SHL.U32 R5, R3, 0x80, RZ ;  /* 0x0000008003057824 */ /* 0x002fe200078e00ff */
[----:B------:R-:W-:Y:S02]  /*e9a0*/  LOP3.LUT R2, R2, R52, RZ, 0x3c, !PT ;  /* 0x0000003402027212 */ /* 0x000fe400078e3cff */
        /* <DEDUP_REMOVED lines=10> */
[----:B------:R-:W1:Y:S01]  /*ea50*/  LDS.128 R8, [R26] ;  /* 0x000000001a087984 */ /* 0x000e620000000c00 */
[----:B------:R-:W-:Y:S02]  /*ea60*/  IMAD.U32 R2, R41, 0x10000, RZ ;  /* 0x0001000029027824 */ /* 0x000fe400078e00ff */
        /* <DEDUP_REMOVED lines=41> */
[C---:B------:R-:W-:Y:S02]  /*ed00*/  FMUL.FTZ R9, R2.reuse, R5 ;  /* 0x0000000502097220 */ /* 0x040fe40000410000 */
        /* <DEDUP_REMOVED lines=34> */
.L_x_1468:
[----:B------:R-:W-:Y:S05]  /*ef30*/  BSYNC B1 ;  /* 0x0000000000017941 */ /* 0x000fea0003800000 */
.L_x_1467:
[----:B------:R-:W-:Y:S01]  /*ef40*/  IADD3 R0, R205, 0x40, RZ ;  /* 0x00000040cd007810 */ /* 0x000fe20007ffe0ff */
[----:B------:R-:W-:Y:S03]  /*ef50*/  BSSY B1, `(.L_x_1471) ;  /* 0x00000c3000017945 */ /* 0x000fe60003800000 */
[----:B------:R-:W-:-:S13]  /*ef60*/  ISETP.GE.AND P0, PT, R0, R51, PT ;  /* 0x000000330000720c */ /* 0x000fda0003f06270 */
[----:B------:R-:W-:Y:S05]  /*ef70*/  @P0 BRA `(.L_x_1472) ;  /* 0x00000c0000000947 */ /* 0x000fea0003800000 */
[----:B------:R2:W5:Y:S01]  /*ef80*/  LDL R32, [R1+0x48] ;  /* 0x0000480001207983 */ /* 0x0005620000100800 */
[----:B------:R-:W-:Y:S01]  /*ef90*/  ISETP.GE.AND P0, PT, R132, c[0x0][0x27c], PT ;  /* 0x00009f0084007a0c */ /* 0x000fe20003f06270 */
[----:B------:R-:W-:Y:S01]  /*efa0*/  BSSY B0, `(.L_x_1473) ;  /* 0x0000063000007945 */ /* 0x000fe20003800000 */
[C---:B------:R-:W-:Y:S02]  /*efb0*/  IADD3 R49, R205.reuse, 0x40, RZ ;  /* 0x00000040cd317810 */ /* 0x040fe40007ffe0ff */
[----:B------:R-:W-:-:S03]  /*efc0*/  IADD3 R50, R205, 0x40, RZ ;  /* 0x00000040cd327810 */ /* 0x000fc60007ffe0ff */
[----:B------:R-:W-:Y:S02]  /*efd0*/  IMAD.SHL.U32 R49, R49, 0x40, RZ ;  /* 0x0000004031317824 */ /* 0x000fe400078e00ff */
[----:B------:R-:W-:-:S03]  /*efe0*/  IMAD.SHL.U32 R50, R50, 0x40, RZ ;  /* 0x0000004032327824 */ /* 0x000fc600078e00ff */
[----:B------:R-:W-:Y:S02]  /*eff0*/  LOP3.LUT R49, R49, 0x1c0, RZ, 0xc0, !PT ;  /* 0x000001c031317812 */ /* 0x000fe400078ec0ff */
[----:B------:R-:W-:Y:S02]  /*f000*/  LOP3.LUT R50, R50, 0x1c0, RZ, 0xc0, !PT ;  /* 0x000001c032327812 */ /* 0x000fe400078ec0ff */
[----:B------:R-:W-:Y:S01]  /*f010*/  SHF.R.U32.HI R49, RZ, 0x3, R49 ;  /* 0x00000003ff317819 */ /* 0x000fe20000011631 */
[----:B------:R-:W-:Y:S05]  /*f020*/  @P0 BRA `(.L_x_1474) ;  /* 0x000005a000000947 */ /* 0x000fea0003800000 */
[----:B------:R-:W-:Y:S01]  /*f030*/  IMAD.MOV.U32 R3, RZ, RZ, c[0x0][0x27c] ;  /* 0x00009f00ff037624 */ /* 0x000fe200078e00ff */
[----:B------:R-:W-:-:S04]  /*f040*/  LOP3.LUT R0, R50, 0x38, R132, 0xf8, !PT ;  /* 0x0000003832007812 */ /* 0x000fc800078ef884 */
[----:B------:R-:W-:Y:S02]  /*f050*/  LEA.HI R3, R3, R215, RZ, 0x1d ;  /* 0x000000d703037211 */ /* 0x000fe400078fe8ff */
[----:B-----5:R-:W-:Y:S02]  /*f060*/  LOP3.LUT R0, R32, R0, R49, 0xf6, !PT ;  /* 0x0000000020007212 */ /* 0x020fe400078ef631 */
        /* <DEDUP_REMOVED lines=13> */
[----:B------:R-:W3:Y:S01]  /*f140*/  LDS.128 R4, [R24+0x10080] ;  /* 0x0100800018047984 */ /* 0x000ee20000000c00 */
        /* <DEDUP_REMOVED lines=8> */
[C---:B---3--:R-:W-:Y:S01]  /*f1d0*/  SHF.L.U32 R3, R4.reuse, 0x10, RZ ;  /* 0x0000001004037819 */ /* 0x048fe200000006ff */
        /* <DEDUP_REMOVED lines=63> */
.L_x_1474:
[----:B------:R-:W-:Y:S05]  /*f5d0*/  BSYNC B0 ;  /* 0x0000000000007941 */ /* 0x000fea0003800000 */
.L_x_1473:
[----:B------:R-:W-:-:S13]  /*f5e0*/  ISETP.GE.AND P0, PT, R134, c[0x0][0x27c], PT ;  /* 0x00009f0086007a0c */ /* 0x000fda0003f06270 */
[----:B------:R-:W-:Y:S05]  /*f5f0*/  @P0 BRA `(.L_x_1472) ;  /* 0x0000058000000947 */ /* 0x000fea0003800000 */
[----:B------:R-:W3:Y:S01]  /*f600*/  LDL R31, [R1+0x50] ;  /* 0x00005000011f7983 */ /* 0x000ee20000100800 */
[----:B------:R-:W-:-:S04]  /*f610*/  MOV R0, c[0x0][0x27c] ;  /* 0x00009f0000007a02 */ /* 0x000fc80000000f00 */
        /* <DEDUP_REMOVED lines=8> */
[----:B-----5:R-:W-:Y:S02]  /*f6a0*/  IADD3 R0, R2, R0, R32 ;  /* 0x0000000002007210 */ /* 0x020fe40007ffe020 */
[----:B------:R-:W-:-:S03]  /*f6b0*/  SHF.L.U32 R2, R41, 0x10, RZ ;  /* 0x0000001029027819 */ /* 0x000fc600000006ff */
[----:B-1----:R-:W-:Y:S02]  /*f6c0*/  IMAD.SHL.U32 R24, R0, 0x2, RZ ;  /* 0x0000000200187824 */ /* 0x002fe400078e00ff */
[----:B------:R-:W-:-:S03]  /*f6d0*/  IMAD.U32 R0, R42, 0x10000, RZ ;  /* 0x000100002a007824 */ /* 0x000fc600078e00ff */
[----:B------:R-:W1:Y:S02]  /*f6e0*/  LDS.128 R4, [R24+0x10080] ;  /* 0x0100800018047984 */ /* 0x000e640000000c00 */
[----:B-1----:R-:W-:Y:S01]  /*f6f0*/  SHF.L.U32 R3, R4, 0x10, RZ ;  /* 0x0000001004037819 */ /* 0x002fe200000006ff */
[----:B------:R-:W-:Y:S01]  /*f700*/  IMAD.U32 R15, R7, 0x10000, RZ ;  /* 0x00010000070f7824 */ /* 0x000fe200078e00ff */
[----:B------:R-:W-:Y:S02]  /*f710*/  LOP3.LUT R19, R5, 0xffff0000, RZ, 0xc0, !PT ;  /* 0xffff000005137812 */ /* 0x000fe400078ec0ff */
[----:B------:R-:W-:Y:S01]  /*f720*/  LOP3.LUT R18, R7, 0xffff0000, RZ, 0xc0, !PT ;  /* 0xffff000007127812 */ /* 0x000fe200078ec0ff */
[----:B---3--:R-:W1:Y:S02]  /*f730*/  LDS.128 R8, [R31] ;  /* 0x000000001f087984 */ /* 0x008e640000000c00 */
[C---:B-1----:R-:W-:Y:S01]  /*f740*/  SHF.L.U32 R12, R8.reuse, 0x10, RZ ;  /* 0x00000010080c7819 */ /* 0x042fe200000006ff */
[----:B------:R-:W-:Y:S01]  /*f750*/  IMAD.U32 R20, R11, 0x10000, RZ ;  /* 0x000100000b147824 */ /* 0x000fe200078e00ff */
[----:B------:R-:W-:Y:S01]  /*f760*/  LOP3.LUT R13, R8, 0xffff0000, RZ, 0xc0, !PT ;  /* 0xffff0000080d7812 */ /* 0x000fe200078ec0ff */
[----:B------:R-:W-:Y:S01]  /*f770*/  IMAD.U32 R14, R9, 0x10000, RZ ;  /* 0x00010000090e7824 */ /* 0x000fe200078e00ff */
[----:B------:R-:W-:Y:S01]  /*f780*/  LOP3.LUT R21, R11, 0xffff0000, RZ, 0xc0, !PT ;  /* 0xffff00000b157812 */ /* 0x000fe200078ec0ff */
[----:B------:R-:W-:Y:S01]  /*f790*/  FMUL.FTZ R11, R2, R3 ;  /* 0x00000003020b7220 */ /* 0x000fe20000410000 */
[----:B------:R-:W-:-:S02]  /*f7a0*/  LOP3.LUT R8, R4, 0xffff0000, RZ, 0xc0, !PT ;  /* 0xffff000004087812 */ /* 0x000fc400078ec0ff */
[----:B------:R-:W-:Y:S01]  /*f7b0*/  LOP3.LUT R22, R9, 0xffff0000, RZ, 0xc0, !PT ;  /* 0xffff000009167812 */ /* 0x000fe200078ec0ff */
[----:B------:R-:W-:Y:S01]  /*f7c0*/  IMAD.U32 R9, R5, 0x10000, RZ ;  /* 0x0001000005097824 */ /* 0x000fe200078e00ff */
[----:B------:R-:W-:Y:S01]  /*f7d0*/  LOP3.LUT R4, R41, 0xffff0000, RZ, 0xc0, !PT ;  /* 0xffff000029047812 */ /* 0x000fe200078ec0ff */
[----:B------:R-:W-:Y:S01]  /*f7e0*/  FFMA.FTZ R30, R0, R12, -R11 ;  /* 0x0000000c001e7223 */ /* 0x000fe2000001080b */
[C---:B------:R-:W-:Y:S02]  /*f7f0*/  SHF.L.U32 R16, R10.reuse, 0x10, RZ ;  /* 0x000000100a107819 */ /* 0x040fe400000006ff */
[----:B------:R-:W-:Y:S01]  /*f800*/  LOP3.LUT R17, R10, 0xffff0000, RZ, 0xc0, !PT ;  /* 0xffff00000a117812 */ /* 0x000fe200078ec0ff */
[----:B------:R-:W-:Y:S01]  /*f810*/  FMUL.FTZ R7, R4, R8 ;  /* 0x0000000804077220 */ /* 0x000fe20000410000 */
[C---:B------:R-:W-:Y:S02]  /*f820*/  SHF.L.U32 R5, R6.reuse, 0x10, RZ ;  /* 0x0000001006057819 */ /* 0x040fe400000006ff */
[----:B------:R-:W-:Y:S01]  /*f830*/  LOP3.LUT R10, R6, 0xffff0000, RZ, 0xc0, !PT ;  /* 0xffff0000060a7812 */ /* 0x000fe200078ec0ff */
[----:B------:R-:W-:Y:S01]  /*f840*/  FMUL.FTZ R6, R0, R3 ;  /* 0x0000000300067220 */ /* 0x000fe20000410000 */
[----:B------:R-:W-:-:S02]  /*f850*/  LOP3.LUT R3, R42, 0xffff0000, RZ, 0xc0, !PT ;  /* 0xffff00002a037812 */ /* 0x000fc400078ec0ff */
[----:B------:R-:W-:Y:S01]  /*f860*/  SHF.L.U32 R0, R44, 0x10, RZ ;  /* 0x000000102c007819 */ /* 0x000fe200000006ff */
[----:B------:R-:W-:Y:S01]  /*f870*/  FFMA.FTZ R29, R2, R12, R6 ;  /* 0x0000000c021d7223 */ /* 0x000fe20000010006 */
[----:B------:R-:W-:Y:S01]  /*f880*/  SHF.L.U32 R6, R43, 0x10, RZ ;  /* 0x000000102b067819 */ /* 0x000fe200000006ff */
[C---:B------:R-:W-:Y:S02]  /*f890*/  FFMA.FTZ R28, R3.reuse, R13, -R7 ;  /* 0x0000000d031c7223 */ /* 0x040fe40000010807 */
[----:B------:R-:W-:Y:S02]  /*f8a0*/  IMAD.U32 R2, R48, 0x10000, RZ ;  /* 0x0001000030027824 */ /* 0x000fe400078e00ff */
[-C--:B------:R-:W-:Y:S02]  /*f8b0*/  FMUL.FTZ R7, R0, R9.reuse ;  /* 0x0000000900077220 */ /* 0x080fe40000410000 */
[----:B------:R-:W-:Y:S02]  /*f8c0*/  FMUL.FTZ R8, R3, R8 ;  /* 0x0000000803087220 */ /* 0x000fe40000410000 */
[----:B------:R-:W-:-:S02]  /*f8d0*/  FMUL.FTZ R3, R2, R9 ;  /* 0x0000000902037220 */ /* 0x000fc40000410000 */
[-C--:B------:R-:W-:Y:S02]  /*f8e0*/  FFMA.FTZ R26, R2, R14.reuse, -R7 ;  /* 0x0000000e021a7223 */ /* 0x080fe40000010807 */
[----:B------:R-:W-:Y:S02]  /*f8f0*/  IMAD.U32 R2, R46, 0x10000, RZ ;  /* 0x000100002e027824 */ /* 0x000fe400078e00ff */
[----:B------:R-:W-:Y:S02]  /*f900*/  FFMA.FTZ R27, R4, R13, R8 ;  /* 0x0000000d041b7223 */ /* 0x000fe40000010008 */
[----:B------:R-:W-:Y:S01]  /*f910*/  FFMA.FTZ R25, R0, R14, R3 ;  /* 0x0000000e00197223 */ /* 0x000fe20000010003 */
[----:B------:R-:W-:Y:S01]  /*f920*/  LOP3.LUT R3, R46, 0xffff0000, RZ, 0xc0, !PT ;  /* 0xffff00002e037812 */ /* 0x000fe200078ec0ff */
[-C--:B------:R-:W-:Y:S01]  /*f930*/  FMUL.FTZ R4, R6, R5.reuse ;  /* 0x0000000506047220 */ /* 0x080fe20000410000 */
[----:B------:R-:W-:Y:S01]  /*f940*/  LOP3.LUT R0, R43, 0xffff0000, RZ, 0xc0, !PT ;  /* 0xffff00002b007812 */ /* 0x000fe200078ec0ff */
[C---:B------:R-:W-:Y:S01]  /*f950*/  FMUL.FTZ R9, R2.reuse, R5 ;  /* 0x0000000502097220 */ /* 0x040fe20000410000 */
[----:B------:R-:W-:Y:S01]  /*f960*/  SHF.L.U32 R5, R45, 0x10, RZ ;  /* 0x000000102d057819 */ /* 0x000fe200000006ff */
        /* <DEDUP_REMOVED lines=33> */
.L_x_1472:
[----:B------:R-:W-:Y:S05]  /*fb80*/  BSYNC B1 ;  /* 0x0000000000017941 */ /* 0x000fea0003800000 */
.L_x_1471:
[----:B------:R-:W-:-:S04]  /*fb90*/  IADD3 R0, R205, 0x60, RZ ;  /* 0x00000060cd007810 */ /* 0x000fc80007ffe0ff */
[----:B------:R-:W-:-:S13]  /*fba0*/  ISETP.GE.AND P0, PT, R0, R51, PT ;  /* 0x000000330000720c */ /* 0x000fda0003f06270 */
[----:B------:R-:W-:Y:S05]  /*fbb0*/  @P0 BRA `(.L_x_1454) ;  /* 0x00000c0000000947 */ /* 0x000fea0003800000 */
[----:B-----5:R3:W5:Y:S01]  /*fbc0*/  LDL R32, [R1+0x44] ;  /* 0x0000440001207983 */ /* 0x0207620000100800 */
        /* <DEDUP_REMOVED lines=27> */
[----:B------:R-:W4:Y:S01]  /*fd80*/  LDS.128 R4, [R24+0x10080] ;  /* 0x0100800018047984 */ /* 0x000f220000000c00 */
        /* <DEDUP_REMOVED lines=8> */
[C---:B----4-:R-:W-:Y:S01]  /*fe10*/  SHF.L.U32 R3, R4.reuse, 0x10, RZ ;  /* 0x0000001004037819 */ /* 0x050fe200000006ff */
        /* <DEDUP_REMOVED lines=63> */
.L_x_1476:
[----:B------:R-:W-:Y:S05]  /*10210*/  BSYNC B0 ;  /* 0x0000000000007941 */ /* 0x000fea0003800000 */
.L_x_1475:
[----:B------:R-:W-:-:S13]  /*10220*/  ISETP.GE.AND P0, PT, R134, c[0x0][0x27c], PT ;  /* 0x00009f0086007a0c */ /* 0x000fda0003f06270 */
[----:B------:R-:W-:Y:S05]  /*10230*/  @P0 BRA `(.L_x_1454) ;  /* 0x0000058000000947 */ /* 0x000fea0003800000 */
[----:B-1----:R-:W4:Y:S01]  /*10240*/  LDL R31, [R1+0x4c] ;  /* 0x00004c00011f7983 */ /* 0x002f220000100800 */
        /* <DEDUP_REMOVED lines=11> */
[----:B------:R-:W-:Y:S02]  /*10300*/  IMAD.SHL.U32 R24, R0, 0x2, RZ ;  /* 0x0000000200187824 */ /* 0x000fe400078e00ff */
[----:B------:R-:W-:-:S03]  /*10310*/  IMAD.U32 R0, R42, 0x10000, RZ ;  /* 0x000100002a007824 */ /* 0x000fc600078e00ff */
[----:B------:R-:W1:Y:S02]  /*10320*/  LDS.128 R4, [R24+0x10080] ;  /* 0x0100800018047984 */ /* 0x000e640000000c00 */
[----:B-1----:R-:W-:Y:S01]  /*10330*/  SHF.L.U32 R3, R4, 0x10, RZ ;  /* 0x0000001004037819 */ /* 0x002fe200000006ff */
[----:B------:R-:W-:Y:S01]  /*10340*/  IMAD.U32 R15, R7, 0x10000, RZ ;  /* 0x00010000070f7824 */ /* 0x000fe200078e00ff */
[----:B------:R-:W-:Y:S02]  /*10350*/  LOP3.LUT R19, R5, 0xffff0000, RZ, 0xc0, !PT ;  /* 0xffff000005137812 */ /* 0x000fe400078ec0ff */
[----:B------:R-:W-:Y:S01]  /*10360*/  LOP3.LUT R18, R7, 0xffff0000, RZ, 0xc0, !PT ;  /* 0xffff000007127812 */ /* 0x000fe200078ec0ff */
[----:B----4-:R-:W1:Y:S02]  /*10370*/  LDS.128 R8, [R31] ;  /* 0x000000001f087984 */ /* 0x010e640000000c00 */
        /* <DEDUP_REMOVED lines=68> */
.L_x_1454:
[----:B------:R-:W-:Y:S05]  /*107c0*/  BSYNC B2 ;  /* 0x0000000000027941 */ /* 0x000fea0003800000 */
.L_x_1426:
[----:B-1----:R-:W1:Y:S01]  /*107d0*/  S2R R2, SR_TID.X ;  /* 0x0000000000027919 */ /* 0x002e620000002100 */
[----:B------:R-:W-:Y:S01]  /*107e0*/  IMAD R0, R54, c[0x0][0x208], RZ ;  /* 0x0000820036007a24 */ /* 0x000fe200078e02ff */
[----:B------:R-:W-:Y:S01]  /*107f0*/  MOV R4, R212 ;  /* 0x000000d400047202 */ /* 0x000fe20000000f00 */
[----:B------:R-:W-:Y:S01]  /*10800*/  IMAD.MOV.U32 R5, RZ, RZ, R214 ;  /* 0x000000ffff057224 */ /* 0x000fe200078e00d6 */
[----:B------:R-:W-:-:S04]  /*10810*/  DEPBAR.LE SB0, 0x0 ;  /* 0x000080000000791a */ /* 0x000fc80000000000 */
[----:B------:R-:W-:Y:S01]  /*10820*/  IMAD R0, R88, c[0x0][0x20c], R0 ;  /* 0x0000830058007a24 */ /* 0x000fe200078e0200 */
[----:B------:R-:W-:Y:S01]  /*10830*/  BAR.SYNC.DEFER_BLOCKING 0x0 ;  /* 0x0000000000007b1d */ /* 0x000fe20000010000 */
[----:B------:R-:W-:Y:S02]  /*10840*/  LOP3.LUT P5, RZ, R215, 0x2, RZ, 0xc0, !PT ;  /* 0x00000002d7ff7812 */ /* 0x000fe400078ac0ff */
[C---:B------:R-:W-:Y:S02]  /*10850*/  LOP3.LUT P4, RZ, R56.reuse, 0x1, RZ, 0xc0, !PT ;  /* 0x0000000138ff7812 */ /* 0x040fe4000788c0ff */
[----:B------:R-:W-:Y:S01]  /*10860*/  IADD3 R188, R143, 0x20, RZ ;  /* 0x000000208fbc7810 */ /* 0x000fe20007ffe0ff */
[----:B------:R-:W-:Y:S01]  /*10870*/  BSSY B0, `(.L_x_1477) ;  /* 0x0000128000007945 */ /* 0x000fe20003800000 */
[C---:B------:R-:W-:Y:S02]  /*10880*/  LOP3.LUT P3, RZ, R56.reuse, 0x2, RZ, 0xc0, !PT ;  /* 0x0000000238ff7812 */ /* 0x040fe4000786c0ff */
[----:B------:R-:W-:-:S02]  /*10890*/  LOP3.LUT P2, RZ, R56, 0x4, RZ, 0xc0, !PT ;  /* 0x0000000438ff7812 */ /* 0x000fc4000784c0ff */
[----:B-1----:R-:W-:Y:S01]  /*108a0*/  ISETP.GT.AND P6, PT, R2, 0x7f, PT ;  /* 0x0000007f0200780c */ /* 0x002fe20003fc4270 */
[----:B------:R-:W-:-:S05]  /*108b0*/  IMAD.WIDE.U32 R2, R88, c[0x0][0x208], RZ ;  /* 0x0000820058027a25 */ /* 0x000fca00078e00ff */
[----:B------:R-:W-:Y:S01]  /*108c0*/  IADD3 R0, R3, R0, RZ ;  /* 0x0000000003007210 */ /* 0x000fe20007ffe0ff */
[----:B------:R-:W-:Y:S01]  /*108d0*/  IMAD.WIDE.U32 R6, R2, 0x30, R4 ;  /* 0x0000003002067825 */ /* 0x000fe200078e0004 */
[----:B------:R-:W-:Y:S03]  /*108e0*/  LDSM.16.M88.4 R12, [R193] ;  /* 0x00000000c10c783b */ /* 0x000fe60000000200 */
[----:B------:R-:W-:Y:S01]  /*108f0*/  IMAD R0, R0, 0x30, RZ ;  /* 0x0000003000007824 */ /* 0x000fe200078e02ff */
[----:B------:R-:W-:Y:S01]  /*10900*/  LEA R2, P1, R6, c[0x0][0x1f8], 0x1 ;  /* 0x00007e0006027a11 */ /* 0x000fe200078208ff */
[----:B------:R-:W1:Y:S01]  /*10910*/  LDSM.16.M88.4 R20, [R143] ;  /* 0x000000008f14783b */ /* 0x000e620000000200 */
[----:B------:R-:W-:Y:S01]  /*10920*/  @!P6 MOV R8, c[0x0][0x208] ;  /* 0x000082000008ea02 */ /* 0x000fe20000000f00 */
[----:B------:R-:W-:Y:S01]  /*10930*/  IMAD.IADD R0, R7, 0x1, R0 ;  /* 0x0000000107007824 */ /* 0x000fe200078e0200 */
[----:B------:R-:W-:Y:S01]  /*10940*/  @!P6 MOV R5, c[0x0][0x20c] ;  /* 0x000083000005ea02 */ /* 0x000fe20000000f00 */
[----:B------:R-:W-:Y:S01]  /*10950*/  IMAD.MOV.U32 R7, RZ, RZ, R188 ;  /* 0x000000ffff077224 */ /* 0x000fe200078e00bc */
[----:B------:R-:W-:Y:S01]  /*10960*/  @!P6 LEA R4, P0, R8, R2, 0x6 ;  /* 0x000000020804e211 */ /* 0x000fe200078030ff */
[----:B------:R-:W4:Y:S01]  /*10970*/  LDSM.16.M88.4 R24, [R143+0x800] ;  /* 0x000800008f18783b */ /* 0x000f220000000200 */
[----:B------:R-:W-:-:S02]  /*10980*/  LEA.HI.X R3, R6, c[0x0][0x1fc], R0, 0x1, P1 ;  /* 0x00007f0006037a11 */ /* 0x000fc400008f0c00 */
[----:B------:R-:W-:Y:S01]  /*10990*/  MOV R0, 0x40 ;  /* 0x0000004000007802 */ /* 0x000fe20000000f00 */
[----:B------:R-:W-:Y:S01]  /*109a0*/  LDSM.16.M88.4 R44, [R143+0x1000] ;  /* 0x001000008f2c783b */ /* 0x000fe20000000200 */
[----:B------:R-:W-:Y:S02]  /*109b0*/  @!P6 LEA.HI.X R5, R8, R3, R5, 0x6, P0 ;  /* 0x000000030805e211 */ /* 0x000fe400000f3405 */
[----:B------:R-:W-:Y:S01]  /*109c0*/  LOP3.LUT P0, RZ, R215, 0x4, RZ, 0xc0, !PT ;  /* 0x00000004d7ff7812 */ /* 0x000fe2000780c0ff */
[----:B------:R-:W-:Y:S01]  /*109d0*/  LDSM.16.M88.4 R8, [R194] ;  /* 0x00000000c208783b */ /* 0x000fe20000000200 */
[----:B------:R-:W-:Y:S02]  /*109e0*/  IADD3 R6, R55, R178, -R205 ;  /* 0x000000b237067210 */ /* 0x000fe40007ffe8cd */
[----:B------:R-:W-:Y:S02]  /*109f0*/  SEL R0, R0, 0xffffffc0, !P0 ;  /* 0xffffffc000007807 */ /* 0x000fe40004000000 */
[----:B------:R-:W-:-:S02]  /*10a00*/  ISETP.LT.OR P0, PT, R6, 0x1, !P4 ;  /* 0x000000010600780c */ /* 0x000fc40006701670 */
[C---:B------:R-:W-:Y:S02]  /*10a10*/  @P5 IADD3 R7, R143.reuse, -0x20, RZ ;  /* 0xffffffe08f075810 */ /* 0x040fe40007ffe0ff */
[----:B------:R-:W-:Y:S02]  /*10a20*/  LOP3.LUT P1, RZ, R56, 0x8, RZ, 0xc0, !PT ;  /* 0x0000000838ff7812 */ /* 0x000fe4000782c0ff */
[----:B------:R-:W-:Y:S01]  /*10a30*/  @P5 IADD3 R188, R143, -0x20, RZ ;  /* 0xffffffe08fbc5810 */ /* 0x000fe20007ffe0ff */
[----:B------:R-:W2:Y:S03]  /*10a40*/  LDSM.16.M88.4 R36, [R7] ;  /* 0x000000000724783b */ /* 0x000ea60000000200 */
[----:B------:R-:W-:Y:S01]  /*10a50*/  IADD3 R142, R0, R188, RZ ;  /* 0x000000bc008e7210 */ /* 0x000fe20007ffe0ff */
[----:B------:R-:W3:Y:S04]  /*10a60*/  LDSM.16.M88.4 R52, [R7+0x800] ;  /* 0x000800000734783b */ /* 0x000ee80000000200 */
[----:B------:R-:W3:Y:S04]  /*10a70*/  LDSM.16.M88.4 R68, [R7+0x1000] ;  /* 0x001000000744783b */ /* 0x000ee80000000200 */
[----:B------:R-:W-:Y:S01]  /*10a80*/  @!PT LDS RZ, [RZ] ;  /* 0x00000000fffff984 */ /* 0x000fe20000000800 */
[----:B------:R-:W-:Y:S01]  /*10a90*/  @!PT LDS RZ, [RZ] ;  /* 0x00000000fffff984 */ /* 0x000fe20000000800 */
[----:B------:R-:W-:Y:S01]  /*10aa0*/  @!PT LDS RZ, [RZ] ;  /* 0x00000000fffff984 */ /* 0x000fe20000000800 */
[----:B------:R2:W-:Y:S01]  /*10ab0*/  LDGSTS.E.BYPASS.LTC128B.128 [R197+0x4080], [R2.64], !P0 ;  /* 0x0408000002c57fae */ /* 0x0005e2000c101d46 */
[C---:B------:R-:W-:Y:S01]  /*10ac0*/  ISETP.LT.OR P0, PT, R6.reuse, 0x1, !P3 ;  /* 0x000000010600780c */ /* 0x040fe20005f01670 */
[C---:B-1----:R-:W-:Y:S08]  /*10ad0*/  HMMA.16816.F32.BF16 R16, R12.reuse, R20, RZ ;  /* 0x000000140c10723c */ /* 0x042ff000000418ff */
[----:B------:R-:W-:Y:S04]  /*10ae0*/  HMMA.16816.F32.BF16 R28, R12, R22, RZ ;  /* 0x000000160c1c723c */ /* 0x000fe800000418ff */
[----:B------:R1:W-:Y:S01]  /*10af0*/  LDGSTS.E.BYPASS.LTC128B.128 [R197+0x5880], [R2.64+0x80], !P0 ;  /* 0x0588008002c57fae */ /* 0x0003e2000c101d46 */
[----:B------:R-:W-:-:S03]  /*10b00*/  ISETP.LT.OR P0, PT, R6, 0x1, !P2 ;  /* 0x000000010600780c */ /* 0x000fc60005701670 */
[C---:B----45:R-:W-:Y:S08]  /*10b10*/  HMMA.16816.F32.BF16 R32, R12.reuse, R24, RZ ;  /* 0x000000180c20723c */ /* 0x070ff000000418ff */
[----:B------:R-:W-:Y:S02]  /*10b20*/  HMMA.16816.F32.BF16 R40, R12, R26, RZ ;  /* 0x0000001a0c28723c */ /* 0x000fe400000418ff */
[----:B------:R1:W-:Y:S01]  /*10b30*/  LDGSTS.E.BYPASS.LTC128B.128 [R197+0x7080], [R2.64+0x100], !P0 ;  /* 0x0708010002c57fae */ /* 0x0003e2000c101d46 */
[----:B------:R-:W-:-:S05]  /*10b40*/  ISETP.LT.OR P0, PT, R6, 0x1, !P1 ;  /* 0x000000010600780c */ /* 0x000fca0004f01670 */
[----:B--2---:R-:W-:Y:S08]  /*10b50*/  HMMA.16816.F32.BF16 R16, R8, R36, R16 ;  /* 0x000000240810723c */ /* 0x004ff00000041810 */
[----:B------:R1:W-:Y:S01]  /*10b60*/  LDGSTS.E.BYPASS.LTC128B.128 [R197+0x8880], [R2.64+0x180], !P0 ;  /* 0x0888018002c57fae */ /* 0x0003e2000c101d46 */
[C---:B------:R-:W-:Y:S01]  /*10b70*/  @!P6 ISETP.LT.OR P0, PT, R6.reuse, 0x21, !P4 ;  /* 0x000000210600e80c */ /* 0x040fe20006701670 */
[C---:B------:R-:W-:Y:S08]  /*10b80*/  HMMA.16816.F32.BF16 R48, R12.reuse, R44, RZ ;  /* 0x0000002c0c30723c */ /* 0x040ff000000418ff */
[----:B------:R-:W-:Y:S04]  /*10b90*/  HMMA.16816.F32.BF16 R44, R12, R46, RZ ;  /* 0x0000002e0c2c723c */ /* 0x000fe800000418ff */
[----:B------:R2:W-:Y:S01]  /*10ba0*/  @!P6 LDGSTS.E.BYPASS.LTC128B.128 [R201+0x5080], [R4.64], !P0 ;  /* 0x0508000004c9efae */ /* 0x0005e2000c101d46 */
[----:B------:R-:W-:-:S03]  /*10bb0*/  @!P6 ISETP.LT.OR P0, PT, R6, 0x21, !P3 ;  /* 0x000000210600e80c */ /* 0x000fc60005f01670 */
[C---:B------:R-:W-:Y:S08]  /*10bc0*/  HMMA.16816.F32.BF16 R28, R8.reuse, R38, R28 ;  /* 0x00000026081c723c */ /* 0x040ff0000004181c */
[----:B---3--:R-:W-:Y:S01]  /*10bd0*/  HMMA.16816.F32.BF16 R32, R8, R52, R32 ;  /* 0x000000340820723c */ /* 0x008fe20000041820 */
[----:B-1----:R-:W-:Y:S01]  /*10be0*/  IADD3 R2, R143, R0, RZ ;  /* 0x000000008f027210 */ /* 0x002fe20007ffe0ff */
[----:B------:R2:W-:Y:S01]  /*10bf0*/  @!P6 LDGSTS.E.BYPASS.LTC128B.128 [R201+0x6880], [R4.64+0x80], !P0 ;  /* 0x0688008004c9efae */ /* 0x0005e2000c101d46 */
[----:B------:R-:W-:-:S05]  /*10c00*/  @!P6 ISETP.LT.OR P0, PT, R6, 0x21, !P2 ;  /* 0x000000210600e80c */ /* 0x000fca0005701670 */
[C---:B------:R-:W-:Y:S08]  /*10c10*/  HMMA.16816.F32.BF16 R40, R8.reuse, R54, R40 ;  /* 0x000000360828723c */ /* 0x040ff00000041828 */
[----:B------:R2:W-:Y:S01]  /*10c20*/  @!P6 LDGSTS.E.BYPASS.LTC128B.128 [R201+0x8080], [R4.64+0x100], !P0 ;  /* 0x0808010004c9efae */ /* 0x0005e2000c101d46 */
[----:B------:R-:W-:Y:S01]  /*10c30*/  @!P6 ISETP.LT.OR P0, PT, R6, 0x21, !P1 ;  /* 0x000000210600e80c */ /* 0x000fe20004f01670 */
[C---:B------:R-:W-:Y:S08]  /*10c40*/  HMMA.16816.F32.BF16 R48, R8.reuse, R68, R48 ;  /* 0x000000440830723c */ /* 0x040ff00000041830 */
[----:B------:R-:W-:Y:S04]  /*10c50*/  HMMA.16816.F32.BF16 R44, R8, R70, R44 ;  /* 0x00000046082c723c */ /* 0x000fe8000004182c */
[----:B------:R2:W-:Y:S01]  /*10c60*/  @!P6 LDGSTS.E.BYPASS.LTC128B.128 [R201+0x9880], [R4.64+0x180], !P0 ;  /* 0x0988018004c9efae */ /* 0x0005e2000c101d46 */
[----:B------:R-:W-:-:S03]  /*10c70*/  ISETP.GT.AND P0, PT, R88, R218, PT ;  /* 0x000000da5800720c */ /* 0x000fc60003f04270 */
[----:B------:R-:W-:Y:S04]  /*10c80*/  LDSM.16.M88.4 R56, [R2] ;  /* 0x000000000238783b */ /* 0x000fe80000000200 */
[----:B------:R-:W-:Y:S04]  /*10c90*/  LDSM.16.M88.4 R24, [R195] ;  /* 0x00000000c318783b */ /* 0x000fe80000000200 */
[----:B------:R-:W-:Y:S04]  /*10ca0*/  LDSM.16.M88.4 R76, [R142] ;  /* 0x000000008e4c783b */ /* 0x000fe80000000200 */
[----:B------:R-:W-:Y:S04]  /*10cb0*/  LDSM.16.M88.4 R64, [R2+0x800] ;  /* 0x000800000240783b */ /* 0x000fe80000000200 */
[----:B------:R-:W-:Y:S04]  /*10cc0*/  LDSM.16.M88.4 R60, [R2+0x1000] ;  /* 0x00100000023c783b */ /* 0x000fe80000000200 */
[----:B------:R-:W-:Y:S04]  /*10cd0*/  LDSM.16.M88.4 R20, [R193+0x4000] ;  /* 0x00400000c114783b */ /* 0x000fe80000000200 */
[----:B--2---:R-:W1:Y:S04]  /*10ce0*/  LDSM.16.M88.4 R4, [R196] ;  /* 0x00000000c404783b */ /* 0x004e680000000200 */
[----:B------:R-:W2:Y:S04]  /*10cf0*/  LDSM.16.M88.4 R80, [R143+0x1800] ;  /* 0x001800008f50783b */ /* 0x000ea80000000200 */
[----:B------:R-:W3:Y:S04]  /*10d00*/  LDSM.16.M88.4 R72, [R142+0x800] ;  /* 0x000800008e48783b */ /* 0x000ee80000000200 */
[----:B------:R-:W4:Y:S04]  /*10d10*/  LDSM.16.M88.4 R36, [R142+0x1000] ;  /* 0x001000008e24783b */ /* 0x000f280000000200 */
[----:B------:R-:W-:Y:S04]  /*10d20*/  LDSM.16.M88.4 R68, [R143+0x2000] ;  /* 0x002000008f44783b */ /* 0x000fe80000000200 */
[----:B------:R-:W-:Y:S04]  /*10d30*/  LDSM.16.M88.4 R52, [R143+0x2800] ;  /* 0x002800008f34783b */ /* 0x000fe80000000200 */
[----:B------:R-:W-:Y:S04]  /*10d40*/  LDSM.16.M88.4 R84, [R142+0x4800] ;  /* 0x004800008e54783b */ /* 0x000fe80000000200 */
[----:B------:R-:W0:Y:S01]  /*10d50*/  LDGDEPBAR ;  /* 0x00000000000079af */ /* 0x000e220000000000 */
[C---:B-1----:R-:W-:Y:S03]  /*10d60*/  HMMA.16816.F32.BF16 R12, R4.reuse, R56, R16 ;  /* 0x00000038040c723c */ /* 0x042fe60000041810 */
[----:B------:R-:W-:Y:S05]  /*10d70*/  LDSM.16.M88.4 R16, [R194+0x4000] ;  /* 0x00400000c210783b */ /* 0x000fea0000000200 */
[C---:B------:R-:W-:Y:S01]  /*10d80*/  HMMA.16816.F32.BF16 R28, R4.reuse, R58, R28 ;  /* 0x0000003a041c723c */ /* 0x040fe2000004181c */
[----:B------:R-:W-:Y:S07]  /*10d90*/  LDSM.16.M88.4 R56, [R188+0x2000] ;  /* 0x00200000bc38783b */ /* 0x000fee0000000200 */
[----:B------:R-:W-:Y:S08]  /*10da0*/  HMMA.16816.F32.BF16 R32, R4, R64, R32 ;  /* 0x000000400420723c */ /* 0x000ff00000041820 */
[----:B------:R-:W-:Y:S01]  /*10db0*/  HMMA.16816.F32.BF16 R8, R24, R76, R12 ;  /* 0x0000004c1808723c */ /* 0x000fe2000004180c */
[----:B------:R-:W-:Y:S07]  /*10dc0*/  LDSM.16.M88.4 R12, [R196+0x4000] ;  /* 0x00400000c40c783b */ /* 0x000fee0000000200 */
[C---:B------:R-:W-:Y:S01]  /*10dd0*/  HMMA.16816.F32.BF16 R40, R4.reuse, R66, R40 ;  /* 0x000000420428723c */ /* 0x040fe20000041828 */
[----:B------:R-:W1:Y:S07]  /*10de0*/  LDSM.16.M88.4 R64, [R188+0x1800] ;  /* 0x00180000bc40783b */ /* 0x000e6e0000000200 */
[C---:B------:R-:W-:Y:S08]  /*10df0*/  HMMA.16816.F32.BF16 R48, R4.reuse, R60, R48 ;  /* 0x0000003c0430723c */ /* 0x040ff00000041830 */
[----:B------:R-:W-:Y:S01]  /*10e00*/  HMMA.16816.F32.BF16 R44, R4, R62, R44 ;  /* 0x0000003e042c723c */ /* 0x000fe2000004182c */
[----:B------:R-:W-:Y:S07]  /*10e10*/  LDSM.16.M88.4 R60, [R2+0x2000] ;  /* 0x00200000023c783b */ /* 0x000fee0000000200 */
[----:B------:R-:W-:Y:S01]  /*10e20*/  HMMA.16816.F32.BF16 R28, R24, R78, R28 ;  /* 0x0000004e181c723c */ /* 0x000fe2000004181c */
[----:B------:R-:W-:Y:S07]  /*10e30*/  LDSM.16.M88.4 R76, [R143+0x3000] ;  /* 0x003000008f4c783b */ /* 0x000fee0000000200 */
[----:B--2---:R-:W-:Y:S01]  /*10e40*/  HMMA.16816.F32.BF16 R4, R20, R80, R8 ;  /* 0x000000501404723c */ /* 0x004fe20000041808 */
[----:B------:R-:W-:Y:S07]  /*10e50*/  LDSM.16.M88.4 R8, [R195+0x4000] ;  /* 0x00400000c308783b */ /* 0x000fee0000000200 */
[C---:B---3--:R-:W-:Y:S08]  /*10e60*/  HMMA.16816.F32.BF16 R32, R24.reuse, R72, R32 ;  /* 0x000000481820723c */ /* 0x048ff00000041820 */
[C---:B------:R-:W-:Y:S01]  /*10e70*/  HMMA.16816.F32.BF16 R40, R24.reuse, R74, R40 ;  /* 0x0000004a1828723c */ /* 0x040fe20000041828 */
[----:B------:R-:W2:Y:S07]  /*10e80*/  LDSM.16.M88.4 R72, [R2+0x1800] ;  /* 0x001800000248783b */ /* 0x000eae0000000200 */
[C---:B----4-:R-:W-:Y:S08]  /*10e90*/  HMMA.16816.F32.BF16 R48, R24.reuse, R36, R48 ;  /* 0x000000241830723c */ /* 0x050ff00000041830 */
[----:B------:R-:W-:Y:S01]  /*10ea0*/  HMMA.16816.F32.BF16 R44, R24, R38, R44 ;  /* 0x00000026182c723c */ /* 0x000fe2000004182c */
[----:B------:R-:W-:Y:S07]  /*10eb0*/  LDSM.16.M88.4 R36, [R2+0x2800] ;  /* 0x002800000224783b */ /* 0x000fee0000000200 */
[----:B------:R-:W-:Y:S01]  /*10ec0*/  HMMA.16816.F32.BF16 R24, R20, R82, R28 ;  /* 0x000000521418723c */ /* 0x000fe2000004181c */
[----:B------:R-:W3:Y:S04]  /*10ed0*/  LDSM.16.M88.4 R28, [R188+0x2800] ;  /* 0x00280000bc1c783b */ /* 0x000ee80000000200 */
[----:B------:R-:W-:Y:S03]  /*10ee0*/  LDSM.16.M88.4 R80, [R2+0x4000] ;  /* 0x004000000250783b */ /* 0x000fe60000000200 */
[----:B-1----:R-:W-:Y:S08]  /*10ef0*/  HMMA.16816.F32.BF16 R4, R16, R64, R4 ;  /* 0x000000401004723c */ /* 0x002ff00000041804 */
[C---:B------:R-:W-:Y:S08]  /*10f00*/  HMMA.16816.F32.BF16 R32, R20.reuse, R68, R32 ;  /* 0x000000441420723c */ /* 0x040ff00000041820 */
        /* <DEDUP_REMOVED lines=8> */
[----:B------:R-:W2:Y:S07]  /*10f90*/  LDSM.16.M88.4 R4, [R193+0x8000] ;  /* 0x00800000c104783b */ /* 0x000eae0000000200 */
[C---:B------:R-:W-:Y:S08]  /*10fa0*/  HMMA.16816.F32.BF16 R32, R16.reuse, R56, R32 ;  /* 0x000000381020723c */ /* 0x040ff00000041820 */
[C---:B------:R-:W-:Y:S01]  /*10fb0*/  HMMA.16816.F32.BF16 R40, R16.reuse, R58, R40 ;  /* 0x0000003a1028723c */ /* 0x040fe20000041828 */
[----:B------:R-:W-:Y:S07]  /*10fc0*/  LDSM.16.M88.4 R56, [R143+0x3800] ;  /* 0x003800008f38783b */ /* 0x000fee0000000200 */
[C---:B---3--:R-:W-:Y:S08]  /*10fd0*/  HMMA.16816.F32.BF16 R48, R16.reuse, R28, R48 ;  /* 0x0000001c1030723c */ /* 0x048ff00000041830 */
[----:B------:R-:W-:Y:S08]  /*10fe0*/  HMMA.16816.F32.BF16 R44, R16, R30, R44 ;  /* 0x0000001e102c723c */ /* 0x000ff0000004182c */
[----:B------:R-:W-:Y:S01]  /*10ff0*/  HMMA.16816.F32.BF16 R28, R12, R74, R20 ;  /* 0x0000004a0c1c723c */ /* 0x000fe20000041814 */
[----:B------:R-:W-:Y:S07]  /*11000*/  LDSM.16.M88.4 R72, [R188+0x3000] ;  /* 0x00300000bc48783b */ /* 0x000fee0000000200 */
[----:B-1----:R-:W-:Y:S01]  /*11010*/  HMMA.16816.F32.BF16 R16, R8, R68, R24 ;  /* 0x000000440810723c */ /* 0x002fe20000041818 */
[----:B------:R-:W1:Y:S07]  /*11020*/  LDSM.16.M88.4 R24, [R194+0x8000] ;  /* 0x00800000c218783b */ /* 0x000e6e0000000200 */
[C---:B------:R-:W-:Y:S08]  /*11030*/  HMMA.16816.F32.BF16 R20, R12.reuse, R60, R32 ;  /* 0x0000003c0c14723c */ /* 0x040ff00000041820 */
[C---:B------:R-:W-:Y:S01]  /*11040*/  HMMA.16816.F32.BF16 R40, R12.reuse, R62, R40 ;  /* 0x0000003e0c28723c */ /* 0x040fe20000041828 */
[----:B------:R-:W-:Y:S07]  /*11050*/  LDSM.16.M88.4 R60, [R143+0x4000] ;  /* 0x004000008f3c783b */ /* 0x000fee0000000200 */
[C---:B------:R-:W-:Y:S08]  /*11060*/  HMMA.16816.F32.BF16 R48, R12.reuse, R36, R48 ;  /* 0x000000240c30723c */ /* 0x040ff00000041830 */
[----:B------:R-:W-:Y:S08]  /*11070*/  HMMA.16816.F32.BF16 R44, R12, R38, R44 ;  /* 0x000000260c2c723c */ /* 0x000ff0000004182c */
[----:B------:R-:W-:Y:S01]  /*11080*/  HMMA.16816.F32.BF16 R36, R8, R70, R28 ;  /* 0x000000460824723c */ /* 0x000fe2000004181c */
[----:B------:R-:W-:Y:S04]  /*11090*/  LDSM.16.M88.4 R28, [R196+0x8000] ;  /* 0x00800000c41c783b */ /* 0x000fe80000000200 */
[----:B------:R-:W3:Y:S03]  /*110a0*/  LDSM.16.M88.4 R68, [R2+0x3000] ;  /* 0x003000000244783b */ /* 0x000ee60000000200 */
[----:B--2---:R-:W-:Y:S08]  /*110b0*/  HMMA.16816.F32.BF16 R12, R4, R76, R16 ;  /* 0x0000004c040c723c */ /* 0x004ff00000041810 */
[C---:B------:R-:W-:Y:S08]  /*110c0*/  HMMA.16816.F32.BF16 R32, R8.reuse, R64, R20 ;  /* 0x000000400820723c */ /* 0x040ff00000041814 */
[----:B------:R-:W-:Y:S01]  /*110d0*/  HMMA.16816.F32.BF16 R20, R8, R66, R40 ;  /* 0x000000420814723c */ /* 0x000fe20000041828 */
[----:B------:R-:W2:Y:S04]  /*110e0*/  LDSM.16.M88.4 R40, [R188+0x3800] ;  /* 0x00380000bc28783b */ /* 0x000ea80000000200 */
[----:B------:R-:W-:Y:S03]  /*110f0*/  LDSM.16.M88.4 R64, [R188+0x4000] ;  /* 0x00400000bc40783b */ /* 0x000fe60000000200 */
[----:B------:R-:W-:Y:S01]  /*11100*/  HMMA.16816.F32.BF16 R16, R4, R78, R36 ;  /* 0x0000004e0410723c */ /* 0x000fe20000041824 */
[----:B------:R-:W-:Y:S07]  /*11110*/  LDSM.16.M88.4 R76, [R143+0x5000] ;  /* 0x005000008f4c783b */ /* 0x000fee0000000200 */
[C---:B------:R-:W-:Y:S08]  /*11120*/  HMMA.16816.F32.BF16 R48, R8.reuse, R52, R48 ;  /* 0x000000340830723c */ /* 0x040ff00000041830 */
[----:B------:R-:W-:Y:S08]  /*11130*/  HMMA.16816.F32.BF16 R44, R8, R54, R44 ;  /* 0x00000036082c723c */ /* 0x000ff0000004182c */
[----:B-1----:R-:W-:Y:S08]  /*11140*/  HMMA.16816.F32.BF16 R8, R24, R72, R12 ;  /* 0x000000481808723c */ /* 0x002ff0000004180c */
[C---:B------:R-:W-:Y:S08]  /*11150*/  HMMA.16816.F32.BF16 R36, R4.reuse, R56, R32 ;  /* 0x000000380424723c */ /* 0x040ff00000041820 */
[----:B------:R-:W-:Y:S01]  /*11160*/  HMMA.16816.F32.BF16 R12, R4, R58, R20 ;  /* 0x0000003a040c723c */ /* 0x000fe20000041814 */
[----:B------:R-:W-:Y:S04]  /*11170*/  LDSM.16.M88.4 R20, [R195+0x8000] ;  /* 0x00800000c314783b */ /* 0x000fe80000000200 */
[----:B------:R-:W1:Y:S03]  /*11180*/  LDSM.16.M88.4 R56, [R142+0x3000] ;  /* 0x003000008e38783b */ /* 0x000e660000000200 */
[----:B------:R-:W-:Y:S01]  /*11190*/  HMMA.16816.F32.BF16 R32, R24, R74, R16 ;  /* 0x0000004a1820723c */ /* 0x000fe20000041810 */
[----:B------:R-:W4:Y:S04]  /*111a0*/  LDSM.16.M88.4 R72, [R2+0x3800] ;  /* 0x003800000248783b */ /* 0x000f280000000200 */
[----:B------:R-:W-:Y:S03]  /*111b0*/  LDSM.16.M88.4 R16, [R193+0xc000] ;  /* 0x00c00000c110783b */ /* 0x000fe60000000200 */
[----:B---3--:R-:W-:Y:S08]  /*111c0*/  HMMA.16816.F32.BF16 R8, R28, R68, R8 ;  /* 0x000000441c08723c */ /* 0x008ff00000041808 */
[C---:B------:R-:W-:Y:S08]  /*111d0*/  HMMA.16816.F32.BF16 R48, R4.reuse, R60, R48 ;  /* 0x0000003c0430723c */ /* 0x040ff00000041830 */
[----:B------:R-:W-:Y:S01]  /*111e0*/  HMMA.16816.F32.BF16 R52, R4, R62, R44 ;  /* 0x0000003e0434723c */ /* 0x000fe2000004182c */
[----:B------:R-:W3:Y:S04]  /*111f0*/  LDSM.16.M88.4 R60, [R143+0x4800] ;  /* 0x004800008f3c783b */ /* 0x000ee80000000200 */
[----:B------:R-:W3:Y:S03]  /*11200*/  LDSM.16.M88.4 R44, [R142+0x3800] ;  /* 0x003800008e2c783b */ /* 0x000ee60000000200 */
[----:B--2---:R-:W-:Y:S08]  /*11210*/  HMMA.16816.F32.BF16 R36, R24, R40, R36 ;  /* 0x000000281824723c */ /* 0x004ff00000041824 */
[----:B------:R-:W-:Y:S01]  /*11220*/  HMMA.16816.F32.BF16 R32, R28, R70, R32 ;  /* 0x000000461c20723c */ /* 0x000fe20000041820 */
[----:B------:R-:W-:Y:S07]  /*11230*/  LDSM.16.M88.4 R68, [R188+0x4800] ;  /* 0x00480000bc44783b */ /* 0x000fee0000000200 */
[----:B-1----:R-:W-:Y:S01]  /*11240*/  HMMA.16816.F32.BF16 R4, R20, R56, R8 ;  /* 0x000000381404723c */ /* 0x002fe20000041808 */
[----:B------:R-:W-:Y:S07]  /*11250*/  LDSM.16.M88.4 R8, [R196+0xc000] ;  /* 0x00c00000c408783b */ /* 0x000fee0000000200 */
[----:B------:R-:W-:Y:S01]  /*11260*/  HMMA.16816.F32.BF16 R40, R24, R42, R12 ;  /* 0x0000002a1828723c */ /* 0x000fe2000004180c */
[----:B------:R-:W1:Y:S07]  /*11270*/  LDSM.16.M88.4 R12, [R194+0xc000] ;  /* 0x00c00000c20c783b */ /* 0x000e6e0000000200 */
[----:B----4-:R-:W-:Y:S08]  /*11280*/  HMMA.16816.F32.BF16 R36, R28, R72, R36 ;  /* 0x000000481c24723c */ /* 0x010ff00000041824 */
[----:B------:R-:W-:Y:S08]  /*11290*/  HMMA.16816.F32.BF16 R32, R20, R58, R32 ;  /* 0x0000003a1420723c */ /* 0x000ff00000041820 */
[----:B---3--:R-:W-:Y:S08]  /*112a0*/  HMMA.16816.F32.BF16 R4, R16, R60, R4 ;  /* 0x0000003c1004723c */ /* 0x008ff00000041804 */
[C---:B------:R-:W-:Y:S08]  /*112b0*/  HMMA.16816.F32.BF16 R48, R24.reuse, R64, R48 ;  /* 0x000000401830723c */ /* 0x040ff00000041830 */
[----:B------:R-:W-:Y:S01]  /*112c0*/  HMMA.16816.F32.BF16 R56, R24, R66, R52 ;  /* 0x000000421838723c */ /* 0x000fe20000041834 */
[----:B------:R-:W2:Y:S04]  /*112d0*/  LDSM.16.M88.4 R64, [R2+0x4800] ;  /* 0x004800000240783b */ /* 0x000ea80000000200 */
[----:B------:R-:W3:Y:S03]  /*112e0*/  LDSM.16.M88.4 R52, [R142+0x4000] ;  /* 0x004000008e34783b */ /* 0x000ee60000000200 */
[----:B------:R-:W-:Y:S01]  /*112f0*/  HMMA.16816.F32.BF16 R40, R28, R74, R40 ;  /* 0x0000004a1c28723c */ /* 0x000fe20000041828 */
[----:B------:R-:W4:Y:S07]  /*11300*/  LDSM.16.M88.4 R72, [R188+0x5000] ;  /* 0x00500000bc48783b */ /* 0x000f2e0000000200 */
[----:B------:R-:W-:Y:S08]  /*11310*/  HMMA.16816.F32.BF16 R36, R20, R44, R36 ;  /* 0x0000002c1424723c */ /* 0x000ff00000041824 */
[----:B------:R-:W-:Y:S01]  /*11320*/  HMMA.16816.F32.BF16 R32, R16, R62, R32 ;  /* 0x0000003e1020723c */ /* 0x000fe20000041820 */
[----:B------:R-:W-:Y:S07]  /*11330*/  LDSM.16.M88.4 R60, [R2+0x5000] ;  /* 0x00500000023c783b */ /* 0x000fee0000000200 */
[----:B-1----:R-:W-:Y:S01]  /*11340*/  HMMA.16816.F32.BF16 R24, R12, R68, R4 ;  /* 0x000000440c18723c */ /* 0x002fe20000041804 */
[----:B------:R-:W1:Y:S07]  /*11350*/  LDSM.16.M88.4 R4, [R195+0xc000] ;  /* 0x00c00000c304783b */ /* 0x000e6e0000000200 */
[----:B------:R-:W-:Y:S08]  /*11360*/  HMMA.16816.F32.BF16 R48, R28, R80, R48 ;  /* 0x000000501c30723c */ /* 0x000ff00000041830 */
[----:B------:R-:W-:Y:S08]  /*11370*/  HMMA.16816.F32.BF16 R44, R20, R46, R40 ;  /* 0x0000002e142c723c */ /* 0x000ff00000041828 */
[----:B------:R-:W-:Y:S08]  /*11380*/  HMMA.16816.F32.BF16 R40, R16, R76, R36 ;  /* 0x0000004c1028723c */ /* 0x000ff00000041824 */
[----:B------:R-:W-:Y:S01]  /*11390*/  HMMA.16816.F32.BF16 R36, R12, R70, R32 ;  /* 0x000000460c24723c */ /* 0x000fe20000041820 */
[----:B------:R-:W1:Y:S07]  /*113a0*/  LDSM.16.M88.4 R68, [R143+0x5800] ;  /* 0x005800008f44783b */ /* 0x000e6e0000000200 */
[----:B------:R-:W-:Y:S01]  /*113b0*/  HMMA.16816.F32.BF16 R28, R28, R82, R56 ;  /* 0x000000521c1c723c */ /* 0x000fe20000041838 */
[----:B------:R-:W1:Y:S07]  /*113c0*/  LDSM.16.M88.4 R56, [R188+0x5800] ;  /* 0x00580000bc38783b */ /* 0x000e6e0000000200 */
[----:B--2---:R-:W-:Y:S08]  /*113d0*/  HMMA.16816.F32.BF16 R24, R8, R64, R24 ;  /* 0x000000400818723c */ /* 0x004ff00000041818 */
[----:B---3--:R-:W-:Y:S08]  /*113e0*/  HMMA.16816.F32.BF16 R32, R20, R52, R48 ;  /* 0x000000341420723c */ /* 0x008ff00000041830 */
[----:B------:R-:W-:Y:S08]  /*113f0*/  HMMA.16816.F32.BF16 R44, R16, R78, R44 ;  /* 0x0000004e102c723c */ /* 0x000ff0000004182c */
[----:B----4-:R-:W-:Y:S08]  /*11400*/  HMMA.16816.F32.BF16 R40, R12, R72, R40 ;  /* 0x000000480c28723c */ /* 0x010ff00000041828 */
[----:B------:R-:W-:Y:S08]  /*11410*/  HMMA.16816.F32.BF16 R36, R8, R66, R36 ;  /* 0x000000420824723c */ /* 0x000ff00000041824 */
[----:B------:R-:W-:Y:S01]  /*11420*/  HMMA.16816.F32.BF16 R20, R20, R54, R28 ;  /* 0x000000361414723c */ /* 0x000fe2000004181c */
[----:B------:R-:W2:Y:S07]  /*11430*/  LDSM.16.M88.4 R52, [R142+0x5000] ;  /* 0x005000008e34783b */ /* 0x000eae0000000200 */
[----:B-1----:R-:W-:Y:S08]  /*11440*/  HMMA.16816.F32.BF16 R48, R4, R84, R24 ;  /* 0x000000540430723c */ /* 0x002ff00000041818 */
[----:B------:R-:W-:Y:S08]  /*11450*/  HMMA.16816.F32.BF16 R24, R16, R68, R32 ;  /* 0x000000441018723c */ /* 0x000ff00000041820 */
[----:B------:R-:W-:Y:S08]  /*11460*/  HMMA.16816.F32.BF16 R28, R12, R74, R44 ;  /* 0x0000004a0c1c723c */ /* 0x000ff0000004182c */
[----:B------:R-:W-:Y:S01]  /*11470*/  HMMA.16816.F32.BF16 R32, R8, R60, R40 ;  /* 0x0000003c0820723c */ /* 0x000fe20000041828 */
[----:B------:R-:W1:Y:S01]  /*11480*/  LDSM.16.M88.4 R40, [R2+0x5800] ;  /* 0x005800000228783b */ /* 0x000e620000000200 */
[----:B------:R-:W-:-:S04]  /*11490*/  FMUL.FTZ R0, R48, c[0x0][0x320] ;  /* 0x0000c80030007a20 */ /* 0x000fc80000410000 */
[----:B------:R3:W4:Y:S02]  /*114a0*/  MUFU.TANH R60, R0 ;  /* 0x00000000003c7308 */ /* 0x0007240000002400 */
[----:B------:R-:W-:Y:S08]  /*114b0*/  HMMA.16816.F32.BF16 R36, R4, R86, R36 ;  /* 0x000000560424723c */ /* 0x000ff00000041824 */
[----:B------:R-:W-:Y:S01]  /*114c0*/  HMMA.16816.F32.BF16 R16, R16, R70, R20 ;  /* 0x000000461010723c */ /* 0x000fe20000041814 */
[----:B---3--:R-:W-:-:S07]  /*114d0*/  FMUL.FTZ R0, R49, c[0x0][0x320] ;  /* 0x0000c80031007a20 */ /* 0x008fce0000410000 */
[----:B------:R-:W-:Y:S01]  /*114e0*/  HMMA.16816.F32.BF16 R20, R12, R56, R24 ;  /* 0x000000380c14723c */ /* 0x000fe20000041818 */
[----:B------:R3:W1:Y:S07]  /*114f0*/  MUFU.TANH R47, R0 ;  /* 0x00000000002f7308 */ /* 0x00066e0000002400 */
[----:B------:R-:W-:Y:S08]  /*11500*/  HMMA.16816.F32.BF16 R24, R8, R62, R28 ;  /* 0x0000003e0818723c */ /* 0x000ff0000004181c */
[----:B--2---:R-:W-:Y:S01]  /*11510*/  HMMA.16816.F32.BF16 R28, R4, R52, R32 ;  /* 0x00000034041c723c */ /* 0x004fe20000041820 */
[----:B------:R-:W2:Y:S01]  /*11520*/  LDSM.16.M88.4 R32, [R142+0x5800] ;  /* 0x005800008e20783b */ /* 0x000ea20000000200 */
[----:B---3--:R-:W-:Y:S01]  /*11530*/  FMUL.FTZ R0, R50, c[0x0][0x320] ;  /* 0x0000c80032007a20 */ /* 0x008fe20000410000 */
[----:B------:R-:W-:-:S04]  /*11540*/  DEPBAR.LE SB0, 0x0 ;  /* 0x000080000000791a */ /* 0x000fc80000000000 */
[----:B------:R3:W2:Y:S01]  /*11550*/  MUFU.TANH R48, R0 ;  /* 0x0000000000307308 */ /* 0x0006a20000002400 */
[----:B------:R-:W-:Y:S08]  /*11560*/  HMMA.16816.F32.BF16 R12, R12, R58, R16 ;  /* 0x0000003a0c0c723c */ /* 0x000ff00000041810 */
[----:B-1----:R-:W-:Y:S01]  /*11570*/  HMMA.16816.F32.BF16 R16, R8, R40, R20 ;  /* 0x000000280810723c */ /* 0x002fe20000041814 */
[----:B---3--:R-:W-:-:S07]  /*11580*/  FMUL.FTZ R0, R51, c[0x0][0x320] ;  /* 0x0000c80033007a20 */ /* 0x008fce0000410000 */
[----:B------:R-:W-:Y:S01]  /*11590*/  HMMA.16816.F32.BF16 R20, R4, R54, R24 ;  /* 0x000000360414723c */ /* 0x000fe20000041818 */
[----:B------:R1:W3:Y:S07]  /*115a0*/  MUFU.TANH R46, R0 ;  /* 0x00000000002e7308 */ /* 0x0002ee0000002400 */
[----:B------:R-:W-:Y:S08]  /*115b0*/  HMMA.16816.F32.BF16 R8, R8, R42, R12 ;  /* 0x0000002a0808723c */ /* 0x000ff0000004180c */
[----:B--2---:R-:W-:Y:S01]  /*115c0*/  HMMA.16816.F32.BF16 R12, R4, R32, R16 ;  /* 0x00000020040c723c */ /* 0x004fe20000041810 */
[----:B-1----:R-:W-:-:S04]  /*115d0*/  FMUL.FTZ R0, R36, c[0x0][0x320] ;  /* 0x0000c80024007a20 */ /* 0x002fc80000410000 */
[----:B------:R1:W2:Y:S11]  /*115e0*/  MUFU.TANH R45, R0 ;  /* 0x00000000002d7308 */ /* 0x0002b60000002400 */
[----:B------:R-:W-:Y:S01]  /*115f0*/  HMMA.16816.F32.BF16 R4, R4, R34, R8 ;  /* 0x000000220404723c */ /* 0x000fe20000041808 */
[----:B-1----:R-:W-:-:S04]  /*11600*/  FMUL.FTZ R0, R37, c[0x0][0x320] ;  /* 0x0000c80025007a20 */ /* 0x002fc80000410000 */
        /* <DEDUP_REMOVED lines=44> */
[----:B------:R-:W-:Y:S01]  /*118d0*/  LOP3.LUT P5, RZ, R206, 0x8, RZ, 0xc0, !PT ;  /* 0x00000008ceff7812 */ /* 0x000fe200078ac0ff */
[----:B------:R-:W-:Y:S01]  /*118e0*/  IMAD R2, R2, c[0x0][0x1e0], RZ ;  /* 0x0000780002027a24 */ /* 0x000fe200078e02ff */
[C---:B------:R-:W-:Y:S02]  /*118f0*/  LOP3.LUT P6, RZ, R206.reuse, 0x4, RZ, 0xc0, !PT ;  /* 0x00000004ceff7812 */ /* 0x040fe400078cc0ff */
[----:B------:R-:W-:Y:S01]  /*11900*/  LOP3.LUT P3, RZ, R206, 0x2, RZ, 0xc0, !PT ;  /* 0x00000002ceff7812 */ /* 0x000fe2000786c0ff */
[----:B------:R-:W-:Y:S01]  /*11910*/  IMAD R4, R0, c[0x0][0x1e4], R2 ;  /* 0x0000790000047a24 */ /* 0x000fe200078e0202 */
[----:B------:R-:W-:Y:S01]  /*11920*/  LOP3.LUT P4, RZ, R206, 0x1, RZ, 0xc0, !PT ;  /* 0x00000001ceff7812 */ /* 0x000fe2000788c0ff */
        /* <DEDUP_REMOVED lines=28> */
.L_x_1478:
[----:B--234-:R-:W-:Y:S05]  /*11af0*/  BSYNC B0 ;  /* 0x0000000000007941 */ /* 0x01cfea0003800000 */
.L_x_1477:
[----:B-1----:R-:W-:Y:S01]  /*11b00*/  IMAD.IADD R0, R89, 0x1, -R216 ;  /* 0x0000000159007824 */ /* 0x002fe200078e0ad8 */
[----:B------:R-:W-:Y:S04]  /*11b10*/  LDSM.16.MT88.4 R32, [R190] ;  /* 0x00000000be20783b */ /* 0x000fe80000004200 */
        /* <DEDUP_REMOVED lines=8> */
[----:B------:R-:W-:Y:S02]  /*11ba0*/  ISETP.GT.AND P4, PT, R0, 0x9, PT ;  /* 0x000000090000780c */ /* 0x000fe40003f84270 */
[----:B------:R-:W-:Y:S01]  /*11bb0*/  FSEL R7, R45, -INF , P0 ;  /* 0xff8000002d077808 */ /* 0x000fe20000000000 */
[----:B------:R-:W-:Y:S01]  /*11bc0*/  LDSM.16.MT88.4 R68, [R190+0x3000] ;  /* 0x00300000be44783b */ /* 0x000fe20000004200 */
[----:B------:R-:W-:-:S02]  /*11bd0*/  FMNMX.FTZ R2, R5, R6, !PT ;  /* 0x0000000605027209 */ /* 0x000fc40007810000 */
[----:B------:R-:W-:Y:S01]  /*11be0*/  ISETP.GT.AND P6, PT, R0, 0x10, PT ;  /* 0x000000100000780c */ /* 0x000fe20003fc4270 */
[----:B------:R-:W-:Y:S01]  /*11bf0*/  LDSM.16.MT88.4 R72, [R190+0x3800] ;  /* 0x00380000be48783b */ /* 0x000fe20000004200 */
[----:B------:R-:W-:Y:S02]  /*11c00*/  FSEL R9, R44, -INF , P4 ;  /* 0xff8000002c097808 */ /* 0x000fe40002000000 */
[----:B------:R-:W-:Y:S01]  /*11c10*/  FMNMX.FTZ R2, R7, R2, !PT ;  /* 0x0000000207027209 */ /* 0x000fe20007810000 */
        /* <DEDUP_REMOVED lines=9> */
[----:B------:R-:W0:Y:S01]  /*11cb0*/  LDGDEPBAR ;  /* 0x00000000000079af */ /* 0x000e220000000000 */
[----:B------:R-:W-:Y:S02]  /*11cc0*/  ISETP.GT.AND P5, PT, R0, 0x19, PT ;  /* 0x000000190000780c */ /* 0x000fe40003fa4270 */
[----:B------:R-:W-:Y:S02]  /*11cd0*/  FSEL R11, R18, -INF , P3 ;  /* 0xff800000120b7808 */ /* 0x000fe40001800000 */
[----:B------:R-:W-:-:S02]  /*11ce0*/  FMNMX.FTZ R2, R10, R2, !PT ;  /* 0x000000020a027209 */ /* 0x000fc40007810000 */
        /* <DEDUP_REMOVED lines=9> */
[----:B------:R-:W-:Y:S01]  /*11d80*/  ISETP.GT.AND P1, PT, R0, 0x28, PT ;  /* 0x000000280000780c */ /* 0x000fe20003f24270 */
[----:B------:R-:W-:Y:S01]  /*11d90*/  LDSM.16.MT88.4 R44, [R191] ;  /* 0x00000000bf2c783b */ /* 0x000fe20000004200 */
[----:B------:R-:W-:Y:S02]  /*11da0*/  FSEL R93, R16, -INF , P2 ;  /* 0xff800000105d7808 */ /* 0x000fe40001000000 */
[----:B------:R-:W-:Y:S02]  /*11db0*/  FMNMX.FTZ R2, R94, R2, !PT ;  /* 0x000000025e027209 */ /* 0x000fe40007810000 */
[----:B------:R-:W-:-:S02]  /*11dc0*/  FSEL R19, R37, -INF , P0 ;  /* 0xff80000025137808 */ /* 0x000fc40000000000 */
[----:B------:R-:W-:Y:S02]  /*11dd0*/  ISETP.GT.AND P0, PT, R0, 0x29, PT ;  /* 0x000000290000780c */ /* 0x000fe40003f04270 */
[----:B------:R-:W-:Y:S02]  /*11de0*/  FSEL R92, R15, -INF , P1 ;  /* 0xff8000000f5c7808 */ /* 0x000fe40000800000 */
[----:B------:R-:W-:Y:S02]  /*11df0*/  FMNMX.FTZ R2, R93, R2, !PT ;  /* 0x000000025d027209 */ /* 0x000fe40007810000 */
[----:B------:R-:W-:Y:S02]  /*11e00*/  FMNMX.FTZ R3, R14, R20, !PT ;  /* 0x000000140e037209 */ /* 0x000fe40007810000 */
[----:B------:R-:W-:Y:S02]  /*11e10*/  FSEL R91, R13, -INF , P0 ;  /* 0xff8000000d5b7808 */ /* 0x000fe40000000000 */
[----:B------:R-:W-:-:S02]  /*11e20*/  FMNMX.FTZ R2, R92, R2, !PT ;  /* 0x000000025c027209 */ /* 0x000fc40007810000 */
[----:B------:R-:W-:Y:S02]  /*11e30*/  FSEL R18, R36, -INF , P4 ;  /* 0xff80000024127808 */ /* 0x000fe40002000000 */
[----:B------:R-:W-:Y:S01]  /*11e40*/  FMNMX.FTZ R3, R19, R3, !PT ;  /* 0x0000000313037209 */ /* 0x000fe20007810000 */
[----:B------:R-:W-:Y:S01]  /*11e50*/  LDSM.16.MT88.4 R36, [R189+0x1800] ;  /* 0x00180000bd24783b */ /* 0x000fe20000004200 */
[----:B------:R-:W-:Y:S02]  /*11e60*/  FSEL R17, R30, -INF , P6 ;  /* 0xff8000001e117808 */ /* 0x000fe40003000000 */
[----:B------:R-:W-:Y:S02]  /*11e70*/  FMNMX.FTZ R2, R91, R2, !PT ;  /* 0x000000025b027209 */ /* 0x000fe40007810000 */
[C---:B------:R-:W-:Y:S02]  /*11e80*/  ISETP.GT.AND P6, PT, R0.reuse, 0x11, PT ;  /* 0x000000110000780c */ /* 0x040fe40003fc4270 */
[----:B------:R-:W-:Y:S01]  /*11e90*/  ISETP.GT.AND P4, PT, R0, 0x18, PT ;  /* 0x000000180000780c */ /* 0x000fe20003f84270 */
[----:B------:R-:W1:Y:S01]  /*11ea0*/  SHFL.BFLY PT, R4, R2, 0x2, 0x1f ;  /* 0x0c401f0002047f89 */ /* 0x000e6200000e0000 */
[----:B------:R-:W-:-:S02]  /*11eb0*/  FMNMX.FTZ R0, R18, R3, !PT ;  /* 0x0000000312007209 */ /* 0x000fc40007810000 */
[----:B------:R-:W-:Y:S02]  /*11ec0*/  FSEL R13, R29, -INF , P6 ;  /* 0xff8000001d0d7808 */ /* 0x000fe40003000000 */
[----:B------:R-:W-:Y:S01]  /*11ed0*/  FMNMX.FTZ R0, R17, R0, !PT ;  /* 0x0000000011007209 */ /* 0x000fe20007810000 */
[----:B------:R-:W-:Y:S01]  /*11ee0*/  LDSM.16.MT88.4 R28, [R192] ;  /* 0x00000000c01c783b */ /* 0x000fe20000004200 */
[----:B------:R-:W-:Y:S02]  /*11ef0*/  FSEL R16, R26, -INF , P4 ;  /* 0xff8000001a107808 */ /* 0x000fe40002000000 */
        /* <DEDUP_REMOVED lines=8> */
[----:B------:R-:W-:Y:S02]  /*11f80*/  FSEL R88, R22, -INF , P1 ;  /* 0xff80000016587808 */ /* 0x000fe40000800000 */
[----:B------:R-:W-:-:S02]  /*11f90*/  FMNMX.FTZ R3, R89, R3, !PT ;  /* 0x0000000359037209 */ /* 0x000fc40007810000 */
[----:B-1----:R-:W-:Y:S02]  /*11fa0*/  FMNMX.FTZ R0, R2, R4, !PT ;  /* 0x0000000402007209 */ /* 0x002fe40007810000 */
[----:B------:R-:W-:Y:S02]  /*11fb0*/  FSEL R87, R21, -INF , P0 ;  /* 0xff80000015577808 */ /* 0x000fe40000000000 */
[----:B------:R-:W-:Y:S01]  /*11fc0*/  FMNMX.FTZ R3, R88, R3, !PT ;  /* 0x0000000358037209 */ /* 0x000fe20007810000 */
[----:B------:R-:W1:Y:S03]  /*11fd0*/  SHFL.BFLY PT, R2, R0, 0x1, 0x1f ;  /* 0x0c201f0000027f89 */ /* 0x000e6600000e0000 */
[----:B------:R-:W-:-:S05]  /*11fe0*/  FMNMX.FTZ R3, R87, R3, !PT ;  /* 0x0000000357037209 */ /* 0x000fca0007810000 */
[----:B------:R-:W2:Y:S01]  /*11ff0*/  SHFL.BFLY PT, R4, R3, 0x2, 0x1f ;  /* 0x0c401f0003047f89 */ /* 0x000ea200000e0000 */
[----:B-1----:R-:W-:-:S04]  /*12000*/  FMNMX.FTZ R136, R0, R2, !PT ;  /* 0x0000000200887209 */ /* 0x002fc80007810000 */
[C---:B------:R-:W-:Y:S01]  /*12010*/  FSETP.NEU.FTZ.AND P0, PT, R136.reuse, -INF , PT ;  /* 0xff8000008800780b */ /* 0x040fe20003f1d000 */
[----:B------:R-:W-:Y:S01]  /*12020*/  FMUL.FTZ R2, R136, c[0x0][0x2d0] ;  /* 0x0000b40088027a20 */ /* 0x000fe20000410000 */
[----:B--2---:R-:W-:-:S04]  /*12030*/  FMNMX.FTZ R0, R3, R4, !PT ;  /* 0x0000000403007209 */ /* 0x004fc80007810000 */
[----:B------:R-:W-:Y:S01]  /*12040*/  FSEL R2, R2, RZ, P0 ;  /* 0x000000ff02027208 */ /* 0x000fe20000000000 */
[----:B------:R-:W1:Y:S04]  /*12050*/  SHFL.BFLY PT, R4, R0, 0x1, 0x1f ;  /* 0x0c201f0000047f89 */ /* 0x000e6800000e0000 */
[----:B------:R-:W-:-:S04]  /*12060*/  FFMA.FTZ R3, R5, c[0x0][0x2d0], -R2 ;  /* 0x0000b40005037a23 */ /* 0x000fc80000010802 */
[----:B------:R2:W-:Y:S02]  /*12070*/  MUFU.EX2 R84, R3 ;  /* 0x0000000300547308 */ /* 0x0005e40000000800 */
[--C-:B--2---:R-:W-:Y:S01]  /*12080*/  FFMA.FTZ R3, R6, c[0x0][0x2d0], -R2.reuse ;  /* 0x0000b40006037a23 */ /* 0x104fe20000010802 */
[----:B-1----:R-:W-:Y:S01]  /*12090*/  FMNMX.FTZ R135, R0, R4, !PT ;  /* 0x0000000400877209 */ /* 0x002fe20007810000 */
[----:B------:R-:W-:-:S04]  /*120a0*/  FFMA.FTZ R0, R10, c[0x0][0x2d0], -R2 ;  /* 0x0000b4000a007a23 */ /* 0x000fc80000010802 */
[----:B------:R1:W2:Y:S01]  /*120b0*/  MUFU.EX2 R83, R3 ;  /* 0x0000000300537308 */ /* 0x0002a20000000800 */
[----:B------:R-:W-:-:S07]  /*120c0*/  FSETP.NEU.FTZ.AND P0, PT, R135, -INF , PT ;  /* 0xff8000008700780b */ /* 0x000fce0003f1d000 */
[----:B------:R3:W-:Y:S01]  /*120d0*/  MUFU.EX2 R252, R0 ;  /* 0x0000000000fc7308 */ /* 0x0007e20000000800 */
[----:B-1----:R-:W-:Y:S02]  /*120e0*/  FFMA.FTZ R3, R7, c[0x0][0x2d0], -R2 ;  /* 0x0000b40007037a23 */ /* 0x002fe40000010802 */
[----:B------:R-:W1:Y:S05]  /*120f0*/  LDSM.16.MT88.4 R4, [R189] ;  /* 0x00000000bd04783b */ /* 0x000e6a0000004200 */
[----:B------:R4:W-:Y:S01]  /*12100*/  MUFU.EX2 R86, R3 ;  /* 0x0000000300567308 */ /* 0x0009e20000000800 */
[----:B---3--:R-:W-:-:S05]  /*12110*/  FMUL.FTZ R0, R135, c[0x0][0x2d0] ;  /* 0x0000b40087007a20 */ /* 0x008fca0000410000 */
[----:B------:R-:W-:Y:S01]  /*12120*/  FSEL R0, R0, RZ, P0 ;  /* 0x000000ff00007208 */ /* 0x000fe20000000000 */
[----:B----4-:R-:W-:-:S04]  /*12130*/  FFMA.FTZ R3, R9, c[0x0][0x2d0], -R2 ;  /* 0x0000b40009037a23 */ /* 0x010fc80000010802 */
[----:B------:R3:W4:Y:S02]  /*12140*/  MUFU.EX2 R85, R3 ;  /* 0x0000000300557308 */ /* 0x0007240000000800 */
[----:B---3--:R-:W-:Y:S01]  /*12150*/  FFMA.FTZ R3, R8, c[0x0][0x2d0], -R2 ;  /* 0x0000b40008037a23 */ /* 0x008fe20000010802 */
[----:B--2---:R-:W-:Y:S02]  /*12160*/  F2FP.BF16.PACK_AB R8, R83, R84 ;  /* 0x000000545308723e */ /* 0x004fe400000010ff */
[----:B----4-:R-:W-:-:S03]  /*12170*/  F2FP.BF16.PACK_AB R10, R85, R86 ;  /* 0x00000056550a723e */ /* 0x010fc600000010ff */
[----:B------:R2:W-:Y:S02]  /*12180*/  MUFU.EX2 R95, R3 ;  /* 0x00000003005f7308 */ /* 0x0005e40000000800 */
[----:B--2---:R-:W-:-:S06]  /*12190*/  FFMA.FTZ R3, R11, c[0x0][0x2d0], -R2 ;  /* 0x0000b4000b037a23 */ /* 0x004fcc0000010802 */
[----:B------:R2:W-:Y:S02]  /*121a0*/  MUFU.EX2 R219, R3 ;  /* 0x0000000300db7308 */ /* 0x0005e40000000800 */
[----:B--2---:R-:W-:-:S06]  /*121b0*/  FFMA.FTZ R3, R12, c[0x0][0x2d0], -R2 ;  /* 0x0000b4000c037a23 */ /* 0x004fcc0000010802 */
[----:B------:R2:W-:Y:S02]  /*121c0*/  MUFU.EX2 R204, R3 ;  /* 0x0000000300cc7308 */ /* 0x0005e40000000800 */
[----:B--2---:R-:W-:-:S06]  /*121d0*/  FFMA.FTZ R3, R14, c[0x0][0x2d0], -R0 ;  /* 0x0000b4000e037a23 */ /* 0x004fcc0000010800 */
[----:B------:R2:W-:Y:S02]  /*121e0*/  MUFU.EX2 R82, R3 ;  /* 0x0000000300527308 */ /* 0x0005e40000000800 */
[----:B--2---:R-:W-:-:S06]  /*121f0*/  FFMA.FTZ R3, R20, c[0x0][0x2d0], -R0 ;  /* 0x0000b40014037a23 */ /* 0x004fcc0000010800 */
[----:B------:R2:W3:Y:S02]  /*12200*/  MUFU.EX2 R81, R3 ;  /* 0x0000000300517308 */ /* 0x0004e40000000800 */
[----:B--2---:R-:W-:Y:S01]  /*12210*/  FFMA.FTZ R3, R19, c[0x0][0x2d0], -R0 ;  /* 0x0000b40013037a23 */ /* 0x004fe20000010800 */
[----:B---3--:R-:W-:-:S05]  /*12220*/  F2FP.BF16.PACK_AB R9, R81, R82 ;  /* 0x000000525109723e */ /* 0x008fca00000010ff */
[----:B------:R2:W-:Y:S02]  /*12230*/  MUFU.EX2 R80, R3 ;  /* 0x0000000300507308 */ /* 0x0005e40000000800 */
[----:B--2---:R-:W-:-:S06]  /*12240*/  FFMA.FTZ R3, R18, c[0x0][0x2d0], -R0 ;  /* 0x0000b40012037a23 */ /* 0x004fcc0000010800 */
[----:B------:R2:W3:Y:S02]  /*12250*/  MUFU.EX2 R203, R3 ;  /* 0x0000000300cb7308 */ /* 0x0004e40000000800 */
[----:B--2---:R-:W-:Y:S01]  /*12260*/  FFMA.FTZ R3, R17, c[0x0][0x2d0], -R0 ;  /* 0x0000b40011037a23 */ /* 0x004fe20000010800 */
[----:B---3--:R-:W-:-:S05]  /*12270*/  F2FP.BF16.PACK_AB R11, R203, R80 ;  /* 0x00000050cb0b723e */ /* 0x008fca00000010ff */
[----:B------:R2:W-:Y:S02]  /*12280*/  MUFU.EX2 R202, R3 ;  /* 0x0000000300ca7308 */ /* 0x0005e40000000800 */
[----:B-1----:R-:W-:Y:S07]  /*12290*/  HMMA.16816.F32.BF16 R20, R8, R4, RZ ;  /* 0x000000040814723c */ /* 0x002fee00000418ff */
[----:B------:R-:W-:Y:S01]  /*122a0*/  F2FP.BF16.PACK_AB R4, R252, R95 ;  /* 0x0000005ffc04723e */ /* 0x000fe200000010ff */
[----:B--2---:R-:W-:-:S04]  /*122b0*/  FFMA.FTZ R3, R13, c[0x0][0x2d0], -R0 ;  /* 0x0000b4000d037a23 */ /* 0x004fc80000010800 */
[----:B------:R1:W2:Y:S02]  /*122c0*/  MUFU.EX2 R200, R3 ;  /* 0x0000000300c87308 */ /* 0x0002a40000000800 */
[--C-:B-1----:R-:W-:Y:S01]  /*122d0*/  FFMA.FTZ R3, R16, c[0x0][0x2d0], -R0.reuse ;  /* 0x0000b40010037a23 */ /* 0x102fe20000010800 */
[----:B--2---:R-:W-:Y:S01]  /*122e0*/  F2FP.BF16.PACK_AB R5, R200, R202 ;  /* 0x000000cac805723e */ /* 0x004fe200000010ff */
[----:B------:R-:W-:Y:S04]  /*122f0*/  HMMA.16816.F32.BF16 R16, R8, R6, RZ ;  /* 0x000000060810723c */ /* 0x000fe800000418ff */
[----:B------:R1:W-:Y:S03]  /*12300*/  MUFU.EX2 R199, R3 ;  /* 0x0000000300c77308 */ /* 0x0003e60000000800 */
[----:B------:R-:W-:Y:S01]  /*12310*/  F2FP.BF16.PACK_AB R6, R204, R219 ;  /* 0x000000dbcc06723e */ /* 0x000fe200000010ff */
[----:B-1----:R-:W-:-:S02]  /*12320*/  FFMA.FTZ R3, R15, c[0x0][0x2d0], -R0 ;  /* 0x0000b4000f037a23 */ /* 0x002fc40000010800 */
[----:B------:R-:W-:Y:S02]  /*12330*/  HMMA.16816.F32.BF16 R12, R8, R32, RZ ;  /* 0x00000020080c723c */ /* 0x000fe400000418ff */
[----:B------:R-:W1:Y:S02]  /*12340*/  MUFU.EX2 R198, R3 ;  /* 0x0000000300c67308 */ /* 0x000e640000000800 */
[----:B-1----:R-:W-:-:S07]  /*12350*/  F2FP.BF16.PACK_AB R7, R198, R199 ;  /* 0x000000c7c607723e */ /* 0x002fce00000010ff */
[C---:B------:R-:W-:Y:S08]  /*12360*/  HMMA.16816.F32.BF16 R164, R4.reuse, R24, R20 ;  /* 0x0000001804a4723c */ /* 0x040ff00000041814 */
[----:B------:R-:W-:Y:S01]  /*12370*/  HMMA.16816.F32.BF16 R52, R4, R26, R16 ;  /* 0x0000001a0434723c */ /* 0x000fe20000041810 */
[----:B------:R-:W1:Y:S07]  /*12380*/  LDSM.16.MT88.4 R24, [R192+0x800] ;  /* 0x00080000c018783b */ /* 0x000e6e0000004200 */
[----:B------:R-:W-:Y:S08]  /*12390*/  HMMA.16816.F32.BF16 R20, R8, R28, RZ ;  /* 0x0000001c0814723c */ /* 0x000ff000000418ff */
[----:B------:R-:W-:Y:S08]  /*123a0*/  HMMA.16816.F32.BF16 R156, R4, R40, R12 ;  /* 0x00000028049c723c */ /* 0x000ff0000004180c */
[----:B------:R-:W-:Y:S01]  /*123b0*/  IMAD.MOV.U32 R98, RZ, RZ, R52 ;  /* 0x000000ffff627224 */ /* 0x000fe200078e0034 */
[----:B------:R-:W-:Y:S01]  /*123c0*/  HMMA.16816.F32.BF16 R12, R8, R34, RZ ;  /* 0x00000022080c723c */ /* 0x000fe200000418ff */
[----:B------:R-:W-:Y:S01]  /*123d0*/  IMAD.MOV.U32 R97, RZ, RZ, R53 ;  /* 0x000000ffff617224 */ /* 0x000fe200078e0035 */
[----:B------:R-:W-:Y:S01]  /*123e0*/  LDSM.16.MT88.4 R32, [R189+0x2000] ;  /* 0x00200000bd20783b */ /* 0x000fe20000004200 */
[----:B------:R-:W-:-:S02]  /*123f0*/  IMAD.MOV.U32 R96, RZ, RZ, R54 ;  /* 0x000000ffff607224 */ /* 0x000fc400078e0036 */
[----:B------:R-:W-:Y:S02]  /*12400*/  IMAD.MOV.U32 R3, RZ, RZ, R55 ;  /* 0x000000ffff037224 */ /* 0x000fe400078e0037 */
[----:B------:R-:W2:Y:S01]  /*12410*/  LDSM.16.MT88.4 R52, [R191+0x800] ;  /* 0x00080000bf34783b */ /* 0x000ea20000004200 */
[----:B------:R-:W-:Y:S08]  /*12420*/  HMMA.16816.F32.BF16 R16, R8, R30, RZ ;  /* 0x0000001e0810723c */ /* 0x000ff000000418ff */
[----:B-1----:R-:W-:Y:S08]  /*12430*/  HMMA.16816.F32.BF16 R148, R4, R24, R20 ;  /* 0x000000180494723c */ /* 0x002ff00000041814 */
[----:B------:R-:W-:Y:S08]  /*12440*/  HMMA.16816.F32.BF16 R20, R8, R46, RZ ;  /* 0x0000002e0814723c */ /* 0x000ff000000418ff */
[----:B------:R-:W-:Y:S01]  /*12450*/  HMMA.16816.F32.BF16 R144, R4, R42, R12 ;  /* 0x0000002a0490723c */ /* 0x000fe2000004180c */
[----:B------:R-:W-:Y:S07]  /*12460*/  LDSM.16.MT88.4 R40, [R189+0x3800] ;  /* 0x00380000bd28783b */ /* 0x000fee0000004200 */
[----:B------:R-:W-:Y:S01]  /*12470*/  HMMA.16816.F32.BF16 R12, R8, R44, RZ ;  /* 0x0000002c080c723c */ /* 0x000fe200000418ff */
[----:B------:R-:W-:Y:S07]  /*12480*/  LDSM.16.MT88.4 R44, [R191+0x2000] ;  /* 0x00200000bf2c783b */ /* 0x000fee0000004200 */
[C---:B------:R-:W-:Y:S01]  /*12490*/  HMMA.16816.F32.BF16 R56, R4.reuse, R26, R16 ;  /* 0x0000001a0438723c */ /* 0x040fe20000041810 */
[----:B------:R-:W1:Y:S07]  /*124a0*/  LDSM.16.MT88.4 R24, [R192+0x1800] ;  /* 0x00180000c018783b */ /* 0x000e6e0000004200 */
[C---:B--2---:R-:W-:Y:S01]  /*124b0*/  HMMA.16816.F32.BF16 R236, R4.reuse, R54, R20 ;  /* 0x0000003604ec723c */ /* 0x044fe20000041814 */
        /* <DEDUP_REMOVED lines=9> */
[----:B------:R-:W4:Y:S07]  /*12550*/  LDSM.16.MT88.4 R56, [R190+0x2000] ;  /* 0x00200000be38783b */ /* 0x000f2e0000004200 */
[C---:B------:R-:W-:Y:S08]  /*12560*/  HMMA.16816.F32.BF16 R12, R8.reuse, R48, RZ ;  /* 0x00000030080c723c */ /* 0x040ff000000418ff */
[----:B-1----:R-:W-:Y:S08]  /*12570*/  HMMA.16816.F32.BF16 R36, R8, R24, RZ ;  /* 0x000000180824723c */ /* 0x002ff000000418ff */
[C---:B------:R-:W-:Y:S08]  /*12580*/  HMMA.16816.F32.BF16 R244, R4.reuse, R32, R28 ;  /* 0x0000002004f4723c */ /* 0x040ff0000004181c */
[----:B------:R-:W-:Y:S08]  /*12590*/  HMMA.16816.F32.BF16 R240, R4, R34, R16 ;  /* 0x0000002204f0723c */ /* 0x000ff00000041810 */
[C---:B------:R-:W-:Y:S08]  /*125a0*/  HMMA.16816.F32.BF16 R32, R8.reuse, R26, RZ ;  /* 0x0000001a0820723c */ /* 0x040ff000000418ff */
[C---:B--2---:R-:W-:Y:S08]  /*125b0*/  HMMA.16816.F32.BF16 R28, R8.reuse, R20, RZ ;  /* 0x00000014081c723c */ /* 0x044ff000000418ff */
[C---:B------:R-:W-:Y:S08]  /*125c0*/  HMMA.16816.F32.BF16 R24, R8.reuse, R22, RZ ;  /* 0x000000160818723c */ /* 0x040ff000000418ff */
[----:B------:R-:W-:Y:S08]  /*125d0*/  HMMA.16816.F32.BF16 R20, R8, R60, RZ ;  /* 0x0000003c0814723c */ /* 0x000ff000000418ff */
[----:B---3--:R-:W-:Y:S01]  /*125e0*/  HMMA.16816.F32.BF16 R228, R4, R52, R36 ;  /* 0x0000003404e4723c */ /* 0x008fe20000041824 */
[----:B------:R-:W1:Y:S06]  /*125f0*/  LDSM.16.MT88.4 R36, [R192+0x3800] ;  /* 0x00380000c024783b */ /* 0x000e6c0000004200 */
[----:B------:R-:W-:Y:S01]  /*12600*/  IMAD.MOV.U32 R52, RZ, RZ, R102 ;  /* 0x000000ffff347224 */ /* 0x000fe200078e0066 */
[----:B------:R-:W-:Y:S01]  /*12610*/  HMMA.16816.F32.BF16 R48, R8, R50, RZ ;  /* 0x000000320830723c */ /* 0x000fe200000418ff */
[----:B------:R-:W-:-:S07]  /*12620*/  IMAD.MOV.U32 R53, RZ, RZ, R101 ;  /* 0x000000ffff357224 */ /* 0x000fce00078e0065 */
[----:B------:R-:W-:Y:S08]  /*12630*/  HMMA.16816.F32.BF16 R16, R8, R62, RZ ;  /* 0x0000003e0810723c */ /* 0x000ff000000418ff */
[C---:B------:R-:W-:Y:S07]  /*12640*/  HMMA.16816.F32.BF16 R176, R4.reuse, R46, R24 ;  /* 0x0000002e04b0723c */ /* 0x040fee0000041818 */
[----:B------:R-:W-:Y:S01]  /*12650*/  IMAD.MOV.U32 R46, RZ, RZ, R96 ;  /* 0x000000ffff2e7224 */ /* 0x000fe200078e0060 */
[----:B------:R-:W-:Y:S01]  /*12660*/  HMMA.16816.F32.BF16 R224, R4, R40, R20 ;  /* 0x0000002804e0723c */ /* 0x000fe20000041814 */
[----:B------:R-:W-:-:S02]  /*12670*/  IMAD.MOV.U32 R47, RZ, RZ, R3 ;  /* 0x000000ffff2f7224 */ /* 0x000fc400078e0003 */
[----:B------:R-:W-:-:S05]  /*12680*/  FFMA.FTZ R3, R94, c[0x0][0x2d0], -R2 ;  /* 0x0000b4005e037a23 */ /* 0x000fca0000010802 */
[----:B------:R-:W-:Y:S01]  /*12690*/  HMMA.16816.F32.BF16 R220, R4, R54, R32 ;  /* 0x0000003604dc723c */ /* 0x000fe20000041820 */
[----:B------:R-:W2:Y:S06]  /*126a0*/  LDSM.16.MT88.4 R32, [R189+0x4800] ;  /* 0x00480000bd20783b */ /* 0x000eac0000004200 */
[----:B------:R-:W-:Y:S01]  /*126b0*/  IMAD.MOV.U32 R55, RZ, RZ, R99 ;  /* 0x000000ffff377224 */ /* 0x000fe200078e0063 */
[----:B------:R-:W-:Y:S01]  /*126c0*/  HMMA.16816.F32.BF16 R24, R8, R64, RZ ;  /* 0x000000400818723c */ /* 0x000fe200000418ff */
[----:B------:R-:W-:-:S07]  /*126d0*/  IMAD.MOV.U32 R54, RZ, RZ, R100 ;  /* 0x000000ffff367224 */ /* 0x000fce00078e0064 */
[----:B------:R-:W-:Y:S01]  /*126e0*/  HMMA.16816.F32.BF16 R20, R8, R66, RZ ;  /* 0x000000420814723c */ /* 0x000fe200000418ff */
[----:B------:R-:W-:Y:S07]  /*126f0*/  LDSM.16.MT88.4 R64, [R191+0x2800] ;  /* 0x00280000bf40783b */ /* 0x000fee0000004200 */
[----:B----4-:R-:W-:Y:S08]  /*12700*/  HMMA.16816.F32.BF16 R232, R4, R56, R12 ;  /* 0x0000003804e8723c */ /* 0x010ff0000004180c */
[----:B------:R-:W-:Y:S07]  /*12710*/  HMMA.16816.F32.BF16 R12, R8, R68, RZ ;  /* 0x00000044080c723c */ /* 0x000fee00000418ff */
[----:B------:R-:W-:Y:S01]  /*12720*/  IMAD.MOV.U32 R69, RZ, RZ, R103 ;  /* 0x000000ffff457224 */ /* 0x000fe200078e0067 */
[C---:B------:R-:W-:Y:S01]  /*12730*/  HMMA.16816.F32.BF16 R56, R4.reuse, R58, R48 ;  /* 0x0000003a0438723c */ /* 0x040fe20000041830 */
[----:B------:R-:W3:Y:S07]  /*12740*/  LDSM.16.MT88.4 R48, [R191+0x3800] ;  /* 0x00380000bf30783b */ /* 0x000eee0000004200 */
[C---:B------:R-:W-:Y:S07]  /*12750*/  HMMA.16816.F32.BF16 R60, R4.reuse, R44, R28 ;  /* 0x0000002c043c723c */ /* 0x040fee000004181c */
[----:B------:R-:W-:Y:S01]  /*12760*/  IMAD.MOV.U32 R44, RZ, RZ, R98 ;  /* 0x000000ffff2c7224 */ /* 0x000fe200078e0062 */
[----:B------:R-:W-:Y:S01]  /*12770*/  HMMA.16816.F32.BF16 R184, R4, R42, R16 ;  /* 0x0000002a04b8723c */ /* 0x000fe20000041810 */
[----:B------:R-:W4:Y:S01]  /*12780*/  LDSM.16.MT88.4 R40, [R190+0x4800] ;  /* 0x00480000be28783b */ /* 0x000f220000004200 */
[----:B------:R-:W-:-:S06]  /*12790*/  IMAD.MOV.U32 R45, RZ, RZ, R97 ;  /* 0x000000ffff2d7224 */ /* 0x000fcc00078e0061 */
[----:B------:R-:W-:Y:S08]  /*127a0*/  HMMA.16816.F32.BF16 R28, R8, R70, RZ ;  /* 0x00000046081c723c */ /* 0x000ff000000418ff */
[C---:B-1----:R-:W-:Y:S08]  /*127b0*/  HMMA.16816.F32.BF16 R172, R4.reuse, R36, R24 ;  /* 0x0000002404ac723c */ /* 0x042ff00000041818 */
[C---:B------:R-:W-:Y:S01]  /*127c0*/  HMMA.16816.F32.BF16 R168, R4.reuse, R38, R20 ;  /* 0x0000002604a8723c */ /* 0x040fe20000041814 */
[----:B------:R-:W1:Y:S07]  /*127d0*/  LDSM.16.MT88.4 R36, [R189+0x5000] ;  /* 0x00500000bd24783b */ /* 0x000e6e0000004200 */
[----:B------:R-:W-:Y:S08]  /*127e0*/  HMMA.16816.F32.BF16 R180, R4, R72, R12 ;  /* 0x0000004804b4723c */ /* 0x000ff0000004180c */
[C---:B------:R-:W-:Y:S08]  /*127f0*/  HMMA.16816.F32.BF16 R16, R8.reuse, R76, RZ ;  /* 0x0000004c0810723c */ /* 0x040ff000000418ff */
[----:B------:R-:W-:Y:S08]  /*12800*/  HMMA.16816.F32.BF16 R12, R8, R78, RZ ;  /* 0x0000004e080c723c */ /* 0x000ff000000418ff */
[----:B------:R-:W-:Y:S01]  /*12810*/  HMMA.16816.F32.BF16 R96, R4, R74, R28 ;  /* 0x0000004a0460723c */ /* 0x000fe2000004181c */
[----:B------:R-:W5:Y:S04]  /*12820*/  LDSM.16.MT88.4 R28, [R190+0x5000] ;  /* 0x00500000be1c783b */ /* 0x000f680000004200 */
[----:B------:R-:W-:Y:S03]  /*12830*/  LDSM.16.MT88.4 R72, [R189+0x4000] ;  /* 0x00400000bd48783b */ /* 0x000fe60000004200 */
[C---:B--2---:R-:W-:Y:S08]  /*12840*/  HMMA.16816.F32.BF16 R24, R8.reuse, R32, RZ ;  /* 0x000000200818723c */ /* 0x044ff000000418ff */
[----:B------:R-:W-:Y:S01]  /*12850*/  HMMA.16816.F32.BF16 R20, R8, R34, RZ ;  /* 0x000000220814723c */ /* 0x000fe200000418ff */
[----:B------:R-:W2:Y:S07]  /*12860*/  LDSM.16.MT88.4 R32, [R192+0x4800] ;  /* 0x00480000c020783b */ /* 0x000eae0000004200 */
[C---:B---3--:R-:W-:Y:S08]  /*12870*/  HMMA.16816.F32.BF16 R112, R4.reuse, R48, R16 ;  /* 0x000000300470723c */ /* 0x048ff00000041810 */
[----:B------:R-:W-:Y:S01]  /*12880*/  HMMA.16816.F32.BF16 R104, R4, R50, R12 ;  /* 0x000000320468723c */ /* 0x000fe2000004180c */
[----:B------:R-:W-:Y:S07]  /*12890*/  LDSM.16.MT88.4 R48, [R190+0x2800] ;  /* 0x00280000be30783b */ /* 0x000fee0000004200 */
[C---:B----4-:R-:W-:Y:S08]  /*128a0*/  HMMA.16816.F32.BF16 R16, R8.reuse, R40, RZ ;  /* 0x000000280810723c */ /* 0x050ff000000418ff */
[----:B------:R-:W-:Y:S01]  /*128b0*/  HMMA.16816.F32.BF16 R12, R8, R42, RZ ;  /* 0x0000002a080c723c */ /* 0x000fe200000418ff */
[----:B------:R-:W-:Y:S07]  /*128c0*/  LDSM.16.MT88.4 R40, [R189+0x2800] ;  /* 0x00280000bd28783b */ /* 0x000fee0000004200 */
[C---:B-1----:R-:W-:Y:S01]  /*128d0*/  HMMA.16816.F32.BF16 R120, R4.reuse, R38, R20 ;  /* 0x000000260478723c */ /* 0x042fe20000041814 */
[----:B------:R-:W1:Y:S07]  /*128e0*/  LDSM.16.MT88.4 R20, [R192+0x5000] ;  /* 0x00500000c014783b */ /* 0x000e6e0000004200 */
[C---:B------:R-:W-:Y:S08]  /*128f0*/  HMMA.16816.F32.BF16 R100, R4.reuse, R36, R24 ;  /* 0x000000240464723c */ /* 0x040ff00000041818 */
[C---:B-----5:R-:W-:Y:S08]  /*12900*/  HMMA.16816.F32.BF16 R108, R4.reuse, R28, R16 ;  /* 0x0000001c046c723c */ /* 0x060ff00000041810 */
[----:B------:R-:W-:Y:S08]  /*12910*/  HMMA.16816.F32.BF16 R24, R4, R30, R12 ;  /* 0x0000001e0418723c */ /* 0x000ff0000004180c */
[C---:B--2---:R-:W-:Y:S08]  /*12920*/  HMMA.16816.F32.BF16 R16, R8.reuse, R32, RZ ;  /* 0x000000200810723c */ /* 0x044ff000000418ff */
[----:B------:R-:W-:Y:S01]  /*12930*/  HMMA.16816.F32.BF16 R12, R8, R34, RZ ;  /* 0x00000022080c723c */ /* 0x000fe200000418ff */
[----:B------:R-:W-:Y:S11]  /*12940*/  LDSM.16.MT88.4 R32, [R191+0x1000] ;  /* 0x00100000bf20783b */ /* 0x000ff60000004200 */
[----:B------:R-:W-:Y:S04]  /*12950*/  @!UPT UIADD3 URZ, URZ, URZ, URZ ;  /* 0x0000003f3f3ff290 */ /* 0x000fe8000fffe03f */
[C---:B-1----:R-:W-:Y:S08]  /*12960*/  HMMA.16816.F32.BF16 R116, R4.reuse, R20, R16 ;  /* 0x000000140474723c */ /* 0x042ff00000041810 */
[----:B------:R-:W-:Y:S01]  /*12970*/  HMMA.16816.F32.BF16 R20, R4, R22, R12 ;  /* 0x000000160414723c */ /* 0x000fe2000004180c */
[----:B------:R-:W1:Y:S07]  /*12980*/  LDSM.16.MT88.4 R12, [R191+0x4800] ;  /* 0x00480000bf0c783b */ /* 0x000e6e0000004200 */
[C---:B-1----:R-:W-:Y:S08]  /*12990*/  HMMA.16816.F32.BF16 R16, R8.reuse, R12, RZ ;  /* 0x0000000c0810723c */ /* 0x042ff000000418ff */
[----:B------:R-:W-:Y:S01]  /*129a0*/  HMMA.16816.F32.BF16 R8, R8, R14, RZ ;  /* 0x0000000e0808723c */ /* 0x000fe200000418ff */
[----:B------:R-:W1:Y:S11]  /*129b0*/  LDSM.16.MT88.4 R12, [R191+0x5000] ;  /* 0x00500000bf0c783b */ /* 0x000e760000004200 */
[----:B------:R-:W-:Y:S04]  /*129c0*/  @!UPT UIADD3 URZ, URZ, URZ, URZ ;  /* 0x0000003f3f3ff290 */ /* 0x000fe8000fffe03f */
[C---:B-1----:R-:W-:Y:S01]  /*129d0*/  HMMA.16816.F32.BF16 R124, R4.reuse, R12, R16 ;  /* 0x0000000c047c723c */ /* 0x042fe20000041810 */
[----:B------:R1:W-:Y:S07]  /*129e0*/  MUFU.EX2 R12, R3 ;  /* 0x00000003000c7308 */ /* 0x0003ee0000000800 */
[----:B------:R-:W-:Y:S01]  /*129f0*/  HMMA.16816.F32.BF16 R16, R4, R14, R8 ;  /* 0x0000000e0410723c */ /* 0x000fe20000041808 */
[----:B------:R-:W-:Y:S01]  /*12a00*/  LDSM.16.MT88.4 R8, [R191+0x5800] ;  /* 0x00580000bf08783b */ /* 0x000fe20000004200 */
[----:B-1----:R-:W-:-:S04]  /*12a10*/  FFMA.FTZ R3, R93, c[0x0][0x2d0], -R2 ;  /* 0x0000b4005d037a23 */ /* 0x002fc80000010802 */
[----:B------:R1:W2:Y:S02]  /*12a20*/  MUFU.EX2 R13, R3 ;  /* 0x00000003000d7308 */ /* 0x0002a40000000800 */
[--C-:B-1----:R-:W-:Y:S01]  /*12a30*/  FFMA.FTZ R3, R92, c[0x0][0x2d0], -R2.reuse ;  /* 0x0000b4005c037a23 */ /* 0x102fe20000010802 */
[----:B--2---:R-:W-:Y:S01]  /*12a40*/  F2FP.BF16.PACK_AB R128, R13, R12 ;  /* 0x0000000c0d80723e */ /* 0x004fe200000010ff */
[----:B------:R-:W-:-:S04]  /*12a50*/  FFMA.FTZ R2, R91, c[0x0][0x2d0], -R2 ;  /* 0x0000b4005b027a23 */ /* 0x000fc80000010802 */
[----:B------:R1:W-:Y:S08]  /*12a60*/  MUFU.EX2 R15, R3 ;  /* 0x00000003000f7308 */ /* 0x0003f00000000800 */
[----:B------:R2:W3:Y:S01]  /*12a70*/  MUFU.EX2 R14, R2 ;  /* 0x00000002000e7308 */ /* 0x0004e20000000800 */
[----:B-1----:R-:W-:Y:S02]  /*12a80*/  FADD.FTZ R3, R84, R83 ;  /* 0x0000005354037221 */ /* 0x002fe40000010000 */
[----:B--2---:R-:W-:Y:S01]  /*12a90*/  FFMA.FTZ R2, R90, c[0x0][0x2d0], -R0 ;  /* 0x0000b4005a027a23 */ /* 0x004fe20000010800 */
[----:B---3--:R-:W-:-:S04]  /*12aa0*/  F2FP.BF16.PACK_AB R130, R14, R15 ;  /* 0x0000000f0e82723e */ /* 0x008fc800000010ff */
[----:B------:R1:W-:Y:S02]  /*12ab0*/  MUFU.EX2 R7, R2 ;  /* 0x0000000200077308 */ /* 0x0003e40000000800 */
[----:B-1----:R-:W-:-:S06]  /*12ac0*/  FFMA.FTZ R2, R89, c[0x0][0x2d0], -R0 ;  /* 0x0000b40059027a23 */ /* 0x002fcc0000010800 */
[----:B------:R1:W2:Y:S02]  /*12ad0*/  MUFU.EX2 R6, R2 ;  /* 0x0000000200067308 */ /* 0x0002a40000000800 */
[--C-:B-1----:R-:W-:Y:S01]  /*12ae0*/  FFMA.FTZ R2, R88, c[0x0][0x2d0], -R0.reuse ;  /* 0x0000b40058027a23 */ /* 0x102fe20000010800 */
[----:B--2---:R-:W-:Y:S01]  /*12af0*/  F2FP.BF16.PACK_AB R129, R6, R7 ;  /* 0x000000070681723e */ /* 0x004fe200000010ff */
[----:B------:R-:W-:Y:S01]  /*12b00*/  FFMA.FTZ R0, R87, c[0x0][0x2d0], -R0 ;  /* 0x0000b40057007a23 */ /* 0x000fe20000010800 */
[----:B------:R-:W-:Y:S03]  /*12b10*/  LDSM.16.MT88.4 R88, [R192+0x4000] ;  /* 0x00400000c058783b */ /* 0x000fe60000004200 */
[----:B------:R1:W-:Y:S08]  /*12b20*/  MUFU.EX2 R5, R2 ;  /* 0x0000000200057308 */ /* 0x0003f00000000800 */
[----:B------:R2:W3:Y:S01]  /*12b30*/  MUFU.EX2 R4, R0 ;  /* 0x0000000000047308 */ /* 0x0004e20000000800 */
[----:B-1----:R-:W-:-:S02]  /*12b40*/  FADD.FTZ R2, R82, R81 ;  /* 0x0000005152027221 */ /* 0x002fc40000010000 */
[----:B--2---:R-:W-:Y:S01]  /*12b50*/  FADD.FTZ R0, R86, R3 ;  /* 0x0000000356007221 */ /* 0x004fe20000010000 */
[----:B---3--:R-:W-:Y:S01]  /*12b60*/  F2FP.BF16.PACK_AB R131, R4, R5 ;  /* 0x000000050483723e */ /* 0x008fe200000010ff */
[----:B------:R-:W-:Y:S02]  /*12b70*/  FADD.FTZ R3, R80, R2 ;  /* 0x0000000250037221 */ /* 0x000fe40000010000 */
[----:B------:R-:W1:Y:S01]  /*12b80*/  LDSM.16.MT88.4 R80, [R190+0x4000] ;  /* 0x00400000be50783b */ /* 0x000e620000004200 */
[----:B------:R-:W-:Y:S02]  /*12b90*/  FADD.FTZ R2, R85, R0 ;  /* 0x0000000055027221 */ /* 0x000fe40000010000 */
[----:B------:R-:W-:Y:S01]  /*12ba0*/  FADD.FTZ R0, R203, R3 ;  /* 0x00000003cb007221 */ /* 0x000fe20000010000 */
[----:B------:R-:W-:Y:S03]  /*12bb0*/  HMMA.16816.F32.BF16 R28, R128, R32, R248 ;  /* 0x00000020801c723c */ /* 0x000fe600000418f8 */
[----:B------:R-:W-:-:S04]  /*12bc0*/  FADD.FTZ R0, R202, R0 ;  /* 0x00000000ca007221 */ /* 0x000fc80000010000 */
[----:B------:R-:W-:Y:S01]  /*12bd0*/  IMAD.MOV.U32 R250, RZ, RZ, R95 ;  /* 0x000000fffffa7224 */ /* 0x000fe200078e005f */
[C---:B------:R-:W-:Y:S01]  /*12be0*/  HMMA.16816.F32.BF16 R164, R128.reuse, R160, R164 ;  /* 0x000000a080a4723c */ /* 0x040fe200000418a4 */
[----:B------:R-:W-:Y:S02]  /*12bf0*/  IMAD.MOV.U32 R251, RZ, RZ, R69 ;  /* 0x000000fffffb7224 */ /* 0x000fe400078e0045 */
[----:B------:R-:W-:Y:S02]  /*12c00*/  FADD.FTZ R2, R250, R2 ;  /* 0x00000002fa027221 */ /* 0x000fe40000010000 */
[----:B------:R-:W-:Y:S01]  /*12c10*/  FADD.FTZ R0, R200, R0 ;  /* 0x00000000c8007221 */ /* 0x000fe20000010000 */
[----:B------:R-:W-:Y:S01]  /*12c20*/  IADD3 R200, R251, -0x2, RZ ;  /* 0xfffffffefbc87810 */ /* 0x000fe20007ffe0ff */
[----:B------:R-:W-:Y:S01]  /*12c30*/  FADD.FTZ R2, R252, R2 ;  /* 0x00000002fc027221 */ /* 0x000fe20000010000 */
[----:B------:R-:W-:Y:S01]  /*12c40*/  HMMA.16816.F32.BF16 R156, R128, R152, R156 ;  /* 0x00000098809c723c */ /* 0x000fe2000004189c */
[----:B------:R-:W-:Y:S01]  /*12c50*/  FADD.FTZ R0, R199, R0 ;  /* 0x00000000c7007221 */ /* 0x000fe20000010000 */
[----:B------:R-:W-:Y:S01]  /*12c60*/  ISETP.GE.AND P0, PT, R200, R218, PT ;  /* 0x000000dac800720c */ /* 0x000fe20003f06270 */
[----:B------:R-:W-:-:S02]  /*12c70*/  FADD.FTZ R2, R219, R2 ;  /* 0x00000002db027221 */ /* 0x000fc40000010000 */
[----:B------:R-:W-:Y:S02]  /*12c80*/  FADD.FTZ R0, R198, R0 ;  /* 0x00000000c6007221 */ /* 0x000fe40000010000 */
[----:B------:R-:W-:Y:S01]  /*12c90*/  FADD.FTZ R2, R204, R2 ;  /* 0x00000002cc027221 */ /* 0x000fe20000010000 */
[C---:B------:R-:W-:Y:S01]  /*12ca0*/  HMMA.16816.F32.BF16 R160, R128.reuse, R162, R44 ;  /* 0x000000a280a0723c */ /* 0x040fe2000004182c */
[----:B------:R-:W-:Y:S02]  /*12cb0*/  FADD.FTZ R0, R7, R0 ;  /* 0x0000000007007221 */ /* 0x000fe40000010000 */
[----:B------:R-:W-:Y:S02]  /*12cc0*/  FADD.FTZ R2, R12, R2 ;  /* 0x000000020c027221 */ /* 0x000fe40000010000 */
[----:B------:R-:W-:Y:S02]  /*12cd0*/  FADD.FTZ R0, R6, R0 ;  /* 0x0000000006007221 */ /* 0x000fe40000010000 */
[----:B------:R-:W-:Y:S01]  /*12ce0*/  FADD.FTZ R2, R13, R2 ;  /* 0x000000020d027221 */ /* 0x000fe20000010000 */
[----:B------:R-:W-:Y:S01]  /*12cf0*/  HMMA.16816.F32.BF16 R152, R128, R154, R144 ;  /* 0x0000009a8098723c */ /* 0x000fe20000041890 */
[----:B------:R-:W2:Y:S01]  /*12d00*/  LDSM.16.MT88.4 R144, [R192+0x1000] ;  /* 0x00100000c090783b */ /* 0x000ea20000004200 */
[----:B------:R-:W-:-:S02]  /*12d10*/  FADD.FTZ R0, R5, R0 ;  /* 0x0000000005007221 */ /* 0x000fc40000010000 */
[----:B------:R-:W-:Y:S02]  /*12d20*/  FADD.FTZ R2, R15, R2 ;  /* 0x000000020f027221 */ /* 0x000fe40000010000 */
[----:B------:R-:W-:Y:S02]  /*12d30*/  FADD.FTZ R204, R4, R0 ;  /* 0x0000000004cc7221 */ /* 0x000fe40000010000 */
[----:B-1----:R-:W-:Y:S01]  /*12d40*/  HMMA.16816.F32.BF16 R76, R128, R80, R180 ;  /* 0x00000050804c723c */ /* 0x002fe200000418b4 */
[----:B------:R-:W-:-:S07]  /*12d50*/  FADD.FTZ R203, R14, R2 ;  /* 0x000000020ecb7221 */ /* 0x000fce0000010000 */
[C---:B------:R-:W-:Y:S01]  /*12d60*/  HMMA.16816.F32.BF16 R80, R128.reuse, R82, R96 ;  /* 0x000000528050723c */ /* 0x040fe20000041860 */
[----:B------:R-:W1:Y:S07]  /*12d70*/  LDSM.16.MT88.4 R96, [R191+0x4000] ;  /* 0x00400000bf60783b */ /* 0x000e6e0000004200 */
[C---:B------:R-:W-:Y:S08]  /*12d80*/  HMMA.16816.F32.BF16 R44, R128.reuse, R48, R232 ;  /* 0x00000030802c723c */ /* 0x040ff000000418e8 */
[C---:B------:R-:W-:Y:S01]  /*12d90*/  HMMA.16816.F32.BF16 R48, R128.reuse, R50, R56 ;  /* 0x000000328030723c */ /* 0x040fe20000041838 */
[----:B------:R-:W3:Y:S07]  /*12da0*/  LDSM.16.MT88.4 R56, [R192+0x2800] ;  /* 0x00280000c038783b */ /* 0x000eee0000004200 */
[C---:B------:R-:W-:Y:S08]  /*12db0*/  HMMA.16816.F32.BF16 R36, R128.reuse, R40, R244 ;  /* 0x000000288024723c */ /* 0x040ff000000418f4 */
[C---:B--2---:R-:W-:Y:S08]  /*12dc0*/  HMMA.16816.F32.BF16 R148, R128.reuse, R144, R148 ;  /* 0x000000908094723c */ /* 0x044ff00000041894 */
[C---:B------:R-:W-:Y:S08]  /*12dd0*/  HMMA.16816.F32.BF16 R144, R128.reuse, R146, R52 ;  /* 0x000000928090723c */ /* 0x040ff00000041834 */
[C---:B-1----:R-:W-:Y:S01]  /*12de0*/  HMMA.16816.F32.BF16 R92, R128.reuse, R96, R112 ;  /* 0x00000060805c723c */ /* 0x042fe20000041870 */
[----:B------:R-:W1:Y:S07]  /*12df0*/  LDSM.16.MT88.4 R112, [R190+0x5800] ;  /* 0x00580000be70783b */ /* 0x000e6e0000004200 */
[C---:B------:R-:W-:Y:S01]  /*12e00*/  HMMA.16816.F32.BF16 R96, R128.reuse, R98, R104 ;  /* 0x000000628060723c */ /* 0x040fe20000041868 */
[----:B------:R-:W2:Y:S07]  /*12e10*/  LDSM.16.MT88.4 R104, [R189+0x5800] ;  /* 0x00580000bd68783b */ /* 0x000eae0000004200 */
[C---:B---3--:R-:W-:Y:S08]  /*12e20*/  HMMA.16816.F32.BF16 R52, R128.reuse, R56, R228 ;  /* 0x000000388034723c */ /* 0x048ff000000418e4 */
[C---:B------:R-:W-:Y:S08]  /*12e30*/  HMMA.16816.F32.BF16 R60, R128.reuse, R64, R60 ;  /* 0x00000040803c723c */ /* 0x040ff0000004183c */
[C---:B------:R-:W-:Y:S08]  /*12e40*/  HMMA.16816.F32.BF16 R68, R128.reuse, R72, R224 ;  /* 0x000000488044723c */ /* 0x040ff000000418e0 */
[C---:B------:R-:W-:Y:S08]  /*12e50*/  HMMA.16816.F32.BF16 R84, R128.reuse, R88, R172 ;  /* 0x000000588054723c */ /* 0x040ff000000418ac */
[C---:B-1----:R-:W-:Y:S08]  /*12e60*/  HMMA.16816.F32.BF16 R108, R128.reuse, R112, R108 ;  /* 0x00000070806c723c */ /* 0x042ff0000004186c */
[C---:B--2---:R-:W-:Y:S08]  /*12e70*/  HMMA.16816.F32.BF16 R100, R128.reuse, R104, R100 ;  /* 0x000000688064723c */ /* 0x044ff00000041864 */
[C---:B------:R-:W-:Y:S01]  /*12e80*/  HMMA.16816.F32.BF16 R104, R128.reuse, R106, R120 ;  /* 0x0000006a8068723c */ /* 0x040fe20000041878 */
[----:B------:R-:W1:Y:S07]  /*12e90*/  LDSM.16.MT88.4 R120, [R192+0x5800] ;  /* 0x00580000c078783b */ /* 0x000e6e0000004200 */
[C---:B------:R-:W-:Y:S08]  /*12ea0*/  HMMA.16816.F32.BF16 R32, R128.reuse, R34, R236 ;  /* 0x000000228020723c */ /* 0x040ff000000418ec */
[C---:B------:R-:W-:Y:S08]  /*12eb0*/  HMMA.16816.F32.BF16 R40, R128.reuse, R42, R240 ;  /* 0x0000002a8028723c */ /* 0x040ff000000418f0 */
[C---:B------:R-:W-:Y:S08]  /*12ec0*/  HMMA.16816.F32.BF16 R56, R128.reuse, R58, R220 ;  /* 0x0000003a8038723c */ /* 0x040ff000000418dc */
[C---:B------:R-:W-:Y:S08]  /*12ed0*/  HMMA.16816.F32.BF16 R64, R128.reuse, R66, R176 ;  /* 0x000000428040723c */ /* 0x040ff000000418b0 */
[C---:B------:R-:W-:Y:S08]  /*12ee0*/  HMMA.16816.F32.BF16 R72, R128.reuse, R74, R184 ;  /* 0x0000004a8048723c */ /* 0x040ff000000418b8 */
[C---:B-1----:R-:W-:Y:S08]  /*12ef0*/  HMMA.16816.F32.BF16 R116, R128.reuse, R120, R116 ;  /* 0x000000788074723c */ /* 0x042ff00000041874 */
[C---:B------:R-:W-:Y:S08]  /*12f00*/  HMMA.16816.F32.BF16 R88, R128.reuse, R90, R168 ;  /* 0x0000005a8058723c */ /* 0x040ff000000418a8 */
[C---:B------:R-:W-:Y:S08]  /*12f10*/  HMMA.16816.F32.BF16 R112, R128.reuse, R114, R24 ;  /* 0x000000728070723c */ /* 0x040ff00000041818 */
[C---:B------:R-:W-:Y:S08]  /*12f20*/  HMMA.16816.F32.BF16 R120, R128.reuse, R122, R20 ;  /* 0x0000007a8078723c */ /* 0x040ff00000041814 */
[C---:B------:R-:W-:Y:S08]  /*12f30*/  HMMA.16816.F32.BF16 R124, R128.reuse, R8, R124 ;  /* 0x00000008807c723c */ /* 0x040ff0000004187c */
[----:B------:R-:W-:Y:S01]  /*12f40*/  HMMA.16816.F32.BF16 R128, R128, R10, R16 ;  /* 0x0000000a8080723c */ /* 0x000fe20000041810 */
[----:B------:R-:W-:Y:S07]  /*12f50*/  @!UPT UIADD3 URZ, URZ, URZ, URZ ;  /* 0x0000003f3f3ff290 */ /* 0x000fee000fffe03f */
[----:B------:R-:W-:Y:S11]  /*12f60*/  @!P0 BRA `(.L_x_1479) ;  /* 0x00002cc000008947 */ /* 0x000ff60003800000 */
[----:B------:R-:W1:Y:S01]  /*12f70*/  S2R R251, SR_TID.X ;  /* 0x0000000000fb7919 */ /* 0x000e620000002100 */
[----:B------:R-:W-:Y:S01]  /*12f80*/  LOP3.LUT P0, RZ, R215, 0x2, RZ, 0xc0, !PT ;  /* 0x00000002d7ff7812 */ /* 0x000fe2000780c0ff */
[----:B------:R-:W-:Y:S01]  /*12f90*/  IMAD.MOV.U32 R219, RZ, RZ, c[0x0][0x208] ;  /* 0x00008200ffdb7624 */ /* 0x000fe200078e00ff */
[----:B------:R-:W-:Y:S01]  /*12fa0*/  LOP3.LUT R206, R206, 0xffffffef, RZ, 0xc0, !PT ;  /* 0xffffffefcece7812 */ /* 0x000fe200078ec0ff */
[----:B------:R-:W-:Y:S01]  /*12fb0*/  IMAD.MOV.U32 R220, RZ, RZ, c[0x0][0x20c] ;  /* 0x00008300ffdc7624 */ /* 0x000fe200078e00ff */
[----:B------:R-:W-:-:S02]  /*12fc0*/  ISETP.GE.AND P1, PT, R208, c[0x0][0x1d4], PT ;  /* 0x00007500d0007a0c */ /* 0x000fc40003f26270 */
[----:B------:R-:W-:Y:S02]  /*12fd0*/  ISETP.GE.AND P6, PT, R134, c[0x0][0x1d4], PT ;  /* 0x0000750086007a0c */ /* 0x000fe40003fc6270 */
[----:B------:R-:W-:-:S05]  /*12fe0*/  ISETP.GE.AND P5, PT, R132, c[0x0][0x1d4], PT ;  /* 0x0000750084007a0c */ /* 0x000fca0003fa6270 */
[----:B------:R-:W-:Y:S02]  /*12ff0*/  @P0 LOP3.LUT R206, R206, 0x10, RZ, 0xfc, !PT ;  /* 0x00000010cece0812 */ /* 0x000fe400078efcff */
[----:B------:R-:W-:Y:S02]  /*13000*/  ISETP.GE.AND P0, PT, R207, c[0x0][0x1d4], PT ;  /* 0x00007500cf007a0c */ /* 0x000fe40003f06270 */
[----:B------:R-:W-:Y:S02]  /*13010*/  LOP3.LUT R206, R206, 0xfffffffb, RZ, 0xc0, !PT ;  /* 0xfffffffbcece7812 */ /* 0x000fe400078ec0ff */
[----:B-1----:R-:W-:-:S13]  /*13020*/  ISETP.GT.AND P2, PT, R251, 0x7f, PT ;  /* 0x0000007ffb00780c */ /* 0x002fda0003f44270 */
[----:B------:R-:W-:-:S04]  /*13030*/  @P2 LOP3.LUT R206, R206, 0x4, RZ, 0xfc, !PT ;  /* 0x00000004cece2812 */ /* 0x000fc800078efcff */
[----:B------:R-:W-:-:S04]  /*13040*/  LOP3.LUT R206, R206, 0xfffffffd, RZ, 0xc0, !PT ;  /* 0xfffffffdcece7812 */ /* 0x000fc800078ec0ff */
[----:B------:R-:W-:-:S04]  /*13050*/  @P1 LOP3.LUT R206, R206, 0x2, RZ, 0xfc, !PT ;  /* 0x00000002cece1812 */ /* 0x000fc800078efcff */
[----:B------:R-:W-:-:S04]  /*13060*/  LOP3.LUT R206, R206, 0xfffffffe, RZ, 0xc0, !PT ;  /* 0xfffffffecece7812 */ /* 0x000fc800078ec0ff */
[----:B------:R-:W-:Y:S02]  /*13070*/  @P0 LOP3.LUT R206, R206, 0x1, RZ, 0xfc, !PT ;  /* 0x00000001cece0812 */ /* 0x000fe400078efcff */
[----:B------:R-:W-:Y:S02]  /*13080*/  LOP3.LUT P0, RZ, R215, 0x4, RZ, 0xc0, !PT ;  /* 0x00000004d7ff7812 */ /* 0x000fe4000780c0ff */
[----:B------:R-:W-:-:S11]  /*13090*/  LOP3.LUT R206, R206, 0xfffffff7, RZ, 0xc0, !PT ;  /* 0xfffffff7cece7812 */ /* 0x000fd600078ec0ff */
[----:B------:R-:W-:Y:S02]  /*130a0*/  @P0 LOP3.LUT R206, R206, 0x8, RZ, 0xfc, !PT ;  /* 0x00000008cece0812 */ /* 0x000fe400078efcff */
.L_x_1482:
[----:B------:R-:W-:Y:S04]  /*130b0*/  DEPBAR.LE SB0, 0x0 ;  /* 0x000080000000791a */ /* 0x000fe80000000000 */
[----:B------:R-:W-:Y:S01]  /*130c0*/  WARPSYNC 0xffffffff ;  /* 0xffffffff00007948 */ /* 0x000fe20003800000 */
[----:B------:R-:W-:Y:S01]  /*130d0*/  BAR.SYNC.DEFER_BLOCKING 0x0 ;  /* 0x0000000000007b1d */ /* 0x000fe20000010000 */
[----:B------:R-:W-:Y:S01]  /*130e0*/  SHF.R.S32.HI R0, RZ, 0x1f, R200 ;  /* 0x0000001fff007819 */ /* 0x000fe200000114c8 */
[----:B------:R-:W-:Y:S01]  /*130f0*/  IMAD.WIDE.U32 R2, R200, c[0x0][0x208], RZ ;  /* 0x00008200c8027a25 */ /* 0x000fe200078e00ff */
[----:B------:R-:W-:Y:S02]  /*13100*/  LOP3.LUT P4, RZ, R215, 0x2, RZ, 0xc0, !PT ;  /* 0x00000002d7ff7812 */ /* 0x000fe4000788c0ff */
[----:B------:R-:W-:Y:S01]  /*13110*/  LOP3.LUT P3, RZ, R206, 0x1, RZ, 0xc0, !PT ;  /* 0x00000001ceff7812 */ /* 0x000fe2000786c0ff */
[----:B------:R-:W-:Y:S01]  /*13120*/  IMAD R0, R0, c[0x0][0x208], RZ ;  /* 0x0000820000007a24 */ /* 0x000fe200078e02ff */
[----:B------:R-:W-:Y:S03]  /*13130*/  LOP3.LUT P1, RZ, R206, 0x2, RZ, 0xc0, !PT ;  /* 0x00000002ceff7812 */ /* 0x000fe6000782c0ff */
[----:B------:R-:W-:Y:S05]  /*13140*/  IMAD R0, R200, c[0x0][0x20c], R0 ;  /* 0x00008300c8007a24 */ /* 0x000fea00078e0200 */
[----:B------:R-:W-:Y:S01]  /*13150*/  IADD3 R0, R3, R0, RZ ;  /* 0x0000000003007210 */ /* 0x000fe20007ffe0ff */
[----:B------:R-:W-:Y:S04]  /*13160*/  IMAD.WIDE.U32 R2, R2, 0x30, RZ ;  /* 0x0000003002027825 */ /* 0x000fe800078e00ff */
[----:B------:R-:W-:Y:S01]  /*13170*/  IMAD R0, R0, 0x30, RZ ;  /* 0x0000003000007824 */ /* 0x000fe200078e02ff */
[----:B------:R-:W-:Y:S04]  /*13180*/  LDSM.16.M88.4 R24, [R193] ;  /* 0x00000000c118783b */ /* 0x000fe80000000200 */
[----:B------:R-:W-:Y:S01]  /*13190*/  IADD3 R0, R3, R0, RZ ;  /* 0x0000000003007210 */ /* 0x000fe20007ffe0ff */
[----:B------:R-:W-:Y:S01]  /*131a0*/  BSSY B0, `(.L_x_1480) ;  /* 0x0000118000007945 */ /* 0x000fe20003800000 */
[----:B------:R-:W-:Y:S01]  /*131b0*/  IADD3 R3, P0, R212, R2, RZ ;  /* 0x00000002d4037210 */ /* 0x000fe20007f1e0ff */
[----:B------:R-:W1:Y:S03]  /*131c0*/  S2R R4, SR_TID.X ;  /* 0x0000000000047919 */ /* 0x000e660000002100 */
[----:B------:R-:W-:Y:S03]  /*131d0*/  IADD3.X R6, R0, R214, RZ, P0, !PT ;  /* 0x000000d600067210 */ /* 0x000fe600007fe4ff */
[----:B------:R-:W2:Y:S06]  /*131e0*/  LDSM.16.M88.4 R8, [R143] ;  /* 0x000000008f08783b */ /* 0x000eac0000000200 */
[----:B------:R-:W3:Y:S06]  /*131f0*/  LDSM.16.M88.4 R16, [R143+0x800] ;  /* 0x000800008f10783b */ /* 0x000eec0000000200 */
[----:B------:R-:W4:Y:S06]  /*13200*/  LDSM.16.M88.4 R168, [R143+0x1000] ;  /* 0x001000008fa8783b */ /* 0x000f2c0000000200 */
[----:B------:R-:W-:Y:S01]  /*13210*/  LDSM.16.M88.4 R172, [R194] ;  /* 0x00000000c2ac783b */ /* 0x000fe20000000200 */
[----:B-1----:R-:W-:Y:S11]  /*13220*/  ISETP.GT.AND P2, PT, R4, 0x7f, PT ;  /* 0x0000007f0400780c */ /* 0x002ff60003f44270 */
[----:B------:R-:W-:Y:S02]  /*13230*/  @!UPT UIADD3 URZ, URZ, URZ, URZ ;  /* 0x0000003f3f3ff290 */ /* 0x000fe4000fffe03f */
[C---:B------:R-:W-:Y:S04]  /*13240*/  @!P2 LEA R5, P0, R219.reuse, R2, 0x5 ;  /* 0x00000002db05a211 */ /* 0x040fe800078028ff */
[----:B------:R-:W-:Y:S02]  /*13250*/  @!P2 LEA.HI.X R4, R219, R0, R220, 0x5, P0 ;  /* 0x00000000db04a211 */ /* 0x000fe400000f2cdc */
[C---:B------:R-:W-:Y:S04]  /*13260*/  LEA R2, P0, R3.reuse, c[0x0][0x1f8], 0x1 ;  /* 0x00007e0003027a11 */ /* 0x040fe800078008ff */
[----:B------:R-:W-:Y:S02]  /*13270*/  LEA.HI.X R3, R3, c[0x0][0x1fc], R6, 0x1, P0 ;  /* 0x00007f0003037a11 */ /* 0x000fe400000f0c06 */
[----:B------:R-:W-:Y:S04]  /*13280*/  @!P2 IADD3 R0, P0, R5, R212, RZ ;  /* 0x000000d40500a210 */ /* 0x000fe80007f1e0ff */
[----:B------:R-:W-:Y:S02]  /*13290*/  @!P2 IADD3.X R4, R4, R214, RZ, P0, !PT ;  /* 0x000000d60404a210 */ /* 0x000fe400007fe4ff */
[C---:B------:R-:W-:Y:S04]  /*132a0*/  @!P2 LEA R198, P0, R0.reuse, c[0x0][0x1f8], 0x1 ;  /* 0x00007e0000c6aa11 */ /* 0x040fe800078008ff */
[----:B------:R-:W-:Y:S02]  /*132b0*/  @!P2 LEA.HI.X R199, R0, c[0x0][0x1fc], R4, 0x1, P0 ;  /* 0x00007f0000c7aa11 */ /* 0x000fe400000f0c04 */
[C---:B--2---:R-:W-:Y:S03]  /*132c0*/  HMMA.16816.F32.BF16 R4, R24.reuse, R8, RZ ;  /* 0x000000081804723c */ /* 0x044fe600000418ff */
[C---:B------:R-:W-:Y:S02]  /*132d0*/  IADD3 R0, R143.reuse, 0x20, RZ ;  /* 0x000000208f007810 */ /* 0x040fe40007ffe0ff */
[C---:B------:R-:W-:Y:S02]  /*132e0*/  @P4 IADD3 R0, R143.reuse, -0x20, RZ ;  /* 0xffffffe08f004810 */ /* 0x040fe40007ffe0ff */
[----:B------:R-:W-:Y:S01]  /*132f0*/  ISETP.GT.AND P4, PT, R200, R218, PT ;  /* 0x000000dac800720c */ /* 0x000fe20003f84270 */
[C---:B------:R-:W-:Y:S02]  /*13300*/  HMMA.16816.F32.BF16 R8, R24.reuse, R10, RZ ;  /* 0x0000000a1808723c */ /* 0x040fe400000418ff */
[----:B------:R-:W1:Y:S06]  /*13310*/  LDSM.16.M88.4 R176, [R0] ;  /* 0x0000000000b0783b */ /* 0x000e6c0000000200 */
[C---:B---3--:R-:W-:Y:S01]  /*13320*/  HMMA.16816.F32.BF16 R12, R24.reuse, R16, RZ ;  /* 0x00000010180c723c */ /* 0x048fe200000418ff */
[----:B------:R-:W2:Y:S06]  /*13330*/  LDSM.16.M88.4 R180, [R0+0x800] ;  /* 0x0008000000b4783b */ /* 0x000eac0000000200 */
[----:B------:R3:W5:Y:S01]  /*13340*/  LDSM.16.M88.4 R184, [R0+0x1000] ;  /* 0x0010000000b8783b */ /* 0x0007620000000200 */
[C---:B------:R-:W-:Y:S05]  /*13350*/  HMMA.16816.F32.BF16 R16, R24.reuse, R18, RZ ;  /* 0x000000121810723c */ /* 0x040fea00000418ff */
[----:B------:R-:W-:Y:S01]  /*13360*/  @!PT LDS RZ, [RZ] ;  /* 0x00000000fffff984 */ /* 0x000fe20000000800 */
[----:B------:R-:W-:Y:S01]  /*13370*/  @!PT LDS RZ, [RZ] ;  /* 0x00000000fffff984 */ /* 0x000fe20000000800 */
[----:B------:R-:W-:Y:S01]  /*13380*/  @!PT LDS RZ, [RZ] ;  /* 0x00000000fffff984 */ /* 0x000fe20000000800 */
[----:B------:R2:W-:Y:S03]  /*13390*/  LDGSTS.E.BYPASS.LTC128B.128 [R197+0x4080], [R2.64], !P5 ;  /* 0x0408000002c57fae */ /* 0x0005e6000e901d46 */
[C---:B----4-:R-:W-:Y:S03]  /*133a0*/  HMMA.16816.F32.BF16 R20, R24.reuse, R168, RZ ;  /* 0x000000a81814723c */ /* 0x050fe600000418ff */
[----:B------:R4:W-:Y:S05]  /*133b0*/  LDGSTS.E.BYPASS.LTC128B.128 [R197+0x5880], [R2.64+0x80], !P6 ;  /* 0x0588008002c57fae */ /* 0x0009ea000f101d46 */
[----:B------:R-:W-:Y:S01]  /*133c0*/  HMMA.16816.F32.BF16 R24, R24, R170, RZ ;  /* 0x000000aa1818723c */ /* 0x000fe200000418ff */
[----:B------:R4:W-:Y:S03]  /*133d0*/  LDGSTS.E.BYPASS.LTC128B.128 [R197+0x7080], [R2.64+0x100], !P3 ;  /* 0x0708010002c57fae */ /* 0x0009e6000d901d46 */
[----:B---3--:R-:W-:Y:S03]  /*133e0*/  IADD3 R0, R143, 0x40, RZ ;  /* 0x000000408f007810 */ /* 0x008fe60007ffe0ff */
[----:B------:R4:W-:Y:S01]  /*133f0*/  LDGSTS.E.BYPASS.LTC128B.128 [R197+0x8880], [R2.64+0x180], !P1 ;  /* 0x0888018002c57fae */ /* 0x0009e2000c901d46 */
[C---:B-1----:R-:W-:Y:S05]  /*13400*/  HMMA.16816.F32.BF16 R4, R172.reuse, R176, R4 ;  /* 0x000000b0ac04723c */ /* 0x042fea0000041804 */
[----:B------:R1:W-:Y:S03]  /*13410*/  @!P2 LDGSTS.E.BYPASS.LTC128B.128 [R201+0x5080], [R198.64], !P5 ;  /* 0x05080000c6c9afae */ /* 0x0003e6000e901d46 */
[C---:B------:R-:W-:Y:S03]  /*13420*/  HMMA.16816.F32.BF16 R8, R172.reuse, R178, R8 ;  /* 0x000000b2ac08723c */ /* 0x040fe60000041808 */
[----:B------:R1:W-:Y:S06]  /*13430*/  @!P2 LDGSTS.E.BYPASS.LTC128B.128 [R201+0x6880], [R198.64+0x80], !P6 ;  /* 0x06880080c6c9afae */ /* 0x0003ec000f101d46 */
[----:B------:R1:W-:Y:S01]  /*13440*/  @!P2 LDGSTS.E.BYPASS.LTC128B.128 [R201+0x8080], [R198.64+0x100], !P3 ;  /* 0x08080100c6c9afae */ /* 0x0003e2000d901d46 */
[C---:B--2---:R-:W-:Y:S05]  /*13450*/  HMMA.16816.F32.BF16 R12, R172.reuse, R180, R12 ;  /* 0x000000b4ac0c723c */ /* 0x044fea000004180c */
[----:B------:R1:W-:Y:S01]  /*13460*/  @!P2 LDGSTS.E.BYPASS.LTC128B.128 [R201+0x9880], [R198.64+0x180], !P1 ;  /* 0x09880180c6c9afae */ /* 0x0003e2000c901d46 */
[----:B------:R-:W-:Y:S02]  /*13470*/  LOP3.LUT P1, RZ, R215, 0x4, RZ, 0xc0, !PT ;  /* 0x00000004d7ff7812 */ /* 0x000fe4000782c0ff */
[C---:B------:R-:W-:Y:S03]  /*13480*/  HMMA.16816.F32.BF16 R16, R172.reuse, R182, R16 ;  /* 0x000000b6ac10723c */ /* 0x040fe60000041810 */
[----:B------:R-:W-:Y:S05]  /*13490*/  LDSM.16.M88.4 R168, [R196] ;  /* 0x00000000c4a8783b */ /* 0x000fea0000000200 */
[C---:B-----5:R-:W-:Y:S01]  /*134a0*/  HMMA.16816.F32.BF16 R20, R172.reuse, R184, R20 ;  /* 0x000000b8ac14723c */ /* 0x060fe20000041814 */
[----:B------:R-:W0:Y:S03]  /*134b0*/  LDGDEPBAR ;  /* 0x00000000000079af */ /* 0x000e260000000000 */
[----:B------:R-:W-:Y:S04]  /*134c0*/  @P1 IADD3 R0, R143, -0x40, RZ ;  /* 0xffffffc08f001810 */ /* 0x000fe80007ffe0ff */
[----:B------:R-:W-:Y:S01]  /*134d0*/  HMMA.16816.F32.BF16 R24, R172, R186, R24 ;  /* 0x000000baac18723c */ /* 0x000fe20000041818 */
[----:B------:R-:W2:Y:S06]  /*134e0*/  LDSM.16.M88.4 R176, [R0] ;  /* 0x0000000000b0783b */ /* 0x000eac0000000200 */
[----:B------:R-:W3:Y:S06]  /*134f0*/  LDSM.16.M88.4 R172, [R0+0x800] ;  /* 0x0008000000ac783b */ /* 0x000eec0000000200 */
[----:B------:R-:W5:Y:S01]  /*13500*/  LDSM.16.M88.4 R180, [R0+0x1000] ;  /* 0x0010000000b4783b */ /* 0x000f620000000200 */
[C---:B--2---:R-:W-:Y:S08]  /*13510*/  HMMA.16816.F32.BF16 R4, R168.reuse, R176, R4 ;  /* 0x000000b0a804723c */ /* 0x044ff00000041804 */
[C---:B------:R-:W-:Y:S01]  /*13520*/  HMMA.16816.F32.BF16 R8, R168.reuse, R178, R8 ;  /* 0x000000b2a808723c */ /* 0x040fe20000041808 */
[----:B------:R-:W-:Y:S07]  /*13530*/  LDSM.16.M88.4 R176, [R142] ;  /* 0x000000008eb0783b */ /* 0x000fee0000000200 */
[C---:B---3--:R-:W-:Y:S08]  /*13540*/  HMMA.16816.F32.BF16 R12, R168.reuse, R172, R12 ;  /* 0x000000aca80c723c */ /* 0x048ff0000004180c */
[C---:B------:R-:W-:Y:S01]  /*13550*/  HMMA.16816.F32.BF16 R16, R168.reuse, R174, R16 ;  /* 0x000000aea810723c */ /* 0x040fe20000041810 */
[----:B------:R-:W2:Y:S07]  /*13560*/  LDSM.16.M88.4 R172, [R195] ;  /* 0x00000000c3ac783b */ /* 0x000eae0000000200 */
[C---:B-----5:R-:W-:Y:S08]  /*13570*/  HMMA.16816.F32.BF16 R20, R168.reuse, R180, R20 ;  /* 0x000000b4a814723c */ /* 0x060ff00000041814 */
[----:B------:R-:W-:Y:S01]  /*13580*/  HMMA.16816.F32.BF16 R24, R168, R182, R24 ;  /* 0x000000b6a818723c */ /* 0x000fe20000041818 */
[----:B------:R-:W3:Y:S06]  /*13590*/  LDSM.16.M88.4 R168, [R142+0x800] ;  /* 0x000800008ea8783b */ /* 0x000eec0000000200 */
[----:B------:R-:W5:Y:S01]  /*135a0*/  LDSM.16.M88.4 R180, [R142+0x1000] ;  /* 0x001000008eb4783b */ /* 0x000f620000000200 */
[C---:B--2---:R-:W-:Y:S08]  /*135b0*/  HMMA.16816.F32.BF16 R4, R172.reuse, R176, R4 ;  /* 0x000000b0ac04723c */ /* 0x044ff00000041804 */
[C---:B------:R-:W-:Y:S01]  /*135c0*/  HMMA.16816.F32.BF16 R8, R172.reuse, R178, R8 ;  /* 0x000000b2ac08723c */ /* 0x040fe20000041808 */
[----:B------:R-:W-:Y:S07]  /*135d0*/  LDSM.16.M88.4 R176, [R143+0x1800] ;  /* 0x001800008fb0783b */ /* 0x000fee0000000200 */
[C---:B---3--:R-:W-:Y:S08]  /*135e0*/  HMMA.16816.F32.BF16 R12, R172.reuse, R168, R12 ;  /* 0x000000a8ac0c723c */ /* 0x048ff0000004180c */
[C---:B------:R-:W-:Y:S01]  /*135f0*/  HMMA.16816.F32.BF16 R16, R172.reuse, R170, R16 ;  /* 0x000000aaac10723c */ /* 0x040fe20000041810 */
[----:B------:R-:W2:Y:S07]  /*13600*/  LDSM.16.M88.4 R168, [R193+0x4000] ;  /* 0x00400000c1a8783b */ /* 0x000eae0000000200 */
        /* <DEDUP_REMOVED lines=112> */
[----:B------:R-:W3:Y:S07]  /*13d10*/  LDSM.16.M88.4 R168, [R142+0x5000] ;  /* 0x005000008ea8783b */ /* 0x000eee0000000200 */
[C---:B--2---:R-:W-:Y:S08]  /*13d20*/  HMMA.16816.F32.BF16 R4, R172.reuse, R176, R4 ;  /* 0x000000b0ac04723c */ /* 0x044ff00000041804 */
[C---:B------:R-:W-:Y:S08]  /*13d30*/  HMMA.16816.F32.BF16 R8, R172.reuse, R178, R8 ;  /* 0x000000b2ac08723c */ /* 0x040ff00000041808 */
[C---:B---3--:R-:W-:Y:S08]  /*13d40*/  HMMA.16816.F32.BF16 R12, R172.reuse, R168, R12 ;  /* 0x000000a8ac0c723c */ /* 0x048ff0000004180c */
[----:B------:R-:W-:Y:S01]  /*13d50*/  FMUL.FTZ R0, R4, c[0x0][0x320] ;  /* 0x0000c80004007a20 */ /* 0x000fe20000410000 */
[C---:B------:R-:W-:Y:S03]  /*13d60*/  HMMA.16816.F32.BF16 R16, R172.reuse, R170, R16 ;  /* 0x000000aaac10723c */ /* 0x040fe60000041810 */
[----:B------:R2:W3:Y:S04]  /*13d70*/  MUFU.TANH R182, R0 ;  /* 0x0000000000b67308 */ /* 0x0004e80000002400 */
[----:B----4-:R-:W-:Y:S02]  /*13d80*/  FMUL.FTZ R3, R11, c[0x0][0x320] ;  /* 0x0000c8000b037a20 */ /* 0x010fe40000410000 */
[----:B------:R-:W-:Y:S04]  /*13d90*/  FMUL.FTZ R10, R10, c[0x0][0x320] ;  /* 0x0000c8000a0a7a20 */ /* 0x000fe80000410000 */
[----:B------:R-:W4:Y:S02]  /*13da0*/  MUFU.TANH R179, R10 ;  /* 0x0000000a00b37308 */ /* 0x000f240000002400 */
[----:B------:R-:W-:Y:S08]  /*13db0*/  FMUL.FTZ R2, R13, c[0x0][0x320] ;  /* 0x0000c8000d027a20 */ /* 0x000ff00000410000 */
[----:B------:R-:W1:Y:S01]  /*13dc0*/  MUFU.TANH R178, R3 ;  /* 0x0000000300b27308 */ /* 0x000e620000002400 */
[----:B--2---:R-:W-:Y:S09]  /*13dd0*/  FMUL.FTZ R0, R5, c[0x0][0x320] ;  /* 0x0000c80005007a20 */ /* 0x004ff20000410000 */
[----:B------:R2:W1:Y:S10]  /*13de0*/  MUFU.TANH R183, R0 ;  /* 0x0000000000b77308 */ /* 0x0004740000002400 */
        /* <DEDUP_REMOVED lines=8> */
[----:B-----5:R-:W-:Y:S08]  /*13e70*/  FMUL.FTZ R0, R8, c[0x0][0x320] ;  /* 0x0000c80008007a20 */ /* 0x020ff00000410000 */
[----:B------:R5:W1:Y:S01]  /*13e80*/  MUFU.TANH R181, R0 ;  /* 0x0000000000b57308 */ /* 0x000a620000002400 */
[C---:B--2---:R-:W-:Y:S07]  /*13e90*/  HMMA.16816.F32.BF16 R20, R172.reuse, R4, R20 ;  /* 0x00000004ac14723c */ /* 0x044fee0000041814 */
[----:B------:R-:W-:Y:S01]  /*13ea0*/  MOV R4, R136 ;  /* 0x0000008800047202 */ /* 0x000fe20000000f00 */
[----:B------:R-:W-:Y:S04]  /*13eb0*/  HMMA.16816.F32.BF16 R24, R172, R6, R24 ;  /* 0x00000006ac18723c */ /* 0x000fe80000041818 */
[----:B-----5:R-:W-:Y:S04]  /*13ec0*/  FMUL.FTZ R0, R9, c[0x0][0x320] ;  /* 0x0000c80009007a20 */ /* 0x020fe80000410000 */
[----:B------:R2:W1:Y:S04]  /*13ed0*/  MUFU.TANH R177, R0 ;  /* 0x0000000000b17308 */ /* 0x0004680000002400 */
[----:B--2---:R-:W-:Y:S06]  /*13ee0*/  FMUL.FTZ R0, R12, c[0x0][0x320] ;  /* 0x0000c8000c007a20 */ /* 0x004fec0000410000 */
[----:B------:R2:W1:Y:S02]  /*13ef0*/  MUFU.TANH R176, R0 ;  /* 0x0000000000b07308 */ /* 0x0004640000002400 */
[----:B--2---:R-:W-:Y:S08]  /*13f00*/  FMUL.FTZ R0, R14, c[0x0][0x320] ;  /* 0x0000c8000e007a20 */ /* 0x004ff00000410000 */
        /* <DEDUP_REMOVED lines=26> */
[----:B------:R2:W1:Y:S01]  /*140b0*/  MUFU.TANH R5, R0 ;  /* 0x0000000000057308 */ /* 0x0004620000002400 */
[----:B------:R-:W-:-:S05]  /*140c0*/  @!P4 BRA `(.L_x_1481) ;  /* 0x000002500000c947 */ /* 0x000fca0003800000 */
[----:B--234-:R-:W-:Y:S04]  /*140d0*/  IADD3 R0, R200, -0x1, RZ ;  /* 0xffffffffc8007810 */ /* 0x01cfe80007ffe0ff */
[----:B------:R-:W-:Y:S05]  /*140e0*/  SHF.R.S32.HI R2, RZ, 0x1f, R0 ;  /* 0x0000001fff027819 */ /* 0x000fea0000011400 */
        /* <DEDUP_REMOVED lines=9> */
[----:B------:R-:W-:Y:S01]  /*14180*/  IMAD R0, R0, 0x30, RZ ;  /* 0x0000003000007824 */ /* 0x000fe200078e02ff */
[-C--:B------:R-:W-:Y:S02]  /*14190*/  @P1 IADD3 R7, P3, R210, R2.reuse, RZ ;  /* 0x00000002d2071210 */ /* 0x080fe40007f7e0ff */
[----:B------:R-:W-:Y:S01]  /*141a0*/  @P0 LEA R2, P2, R8, R2, 0x5 ;  /* 0x0000000208020211 */ /* 0x000fe200078428ff */
[----:B------:R-:W-:Y:S02]  /*141b0*/  IMAD.IADD R0, R3, 0x1, R0 ;  /* 0x0000000103007824 */ /* 0x000fe400078e0200 */
[----:B------:R-:W-:Y:S02]  /*141c0*/  @P0 IMAD.MOV.U32 R3, RZ, RZ, c[0x0][0x1e4] ;  /* 0x00007900ff030624 */ /* 0x000fe400078e00ff */
[----:B------:R-:W-:Y:S01]  /*141d0*/  @P1 IMAD.X R9, R0, 0x1, R209, P3 ;  /* 0x0000000100091824 */ /* 0x000fe200018e06d1 */
[----:B------:R-:W-:Y:S02]  /*141e0*/  LOP3.LUT P3, RZ, R206, 0x2, RZ, 0xc0, !PT ;  /* 0x00000002ceff7812 */ /* 0x000fe4000786c0ff */
[----:B------:R-:W-:Y:S02]  /*141f0*/  @P0 LEA.HI.X R3, R8, R0, R3, 0x5, P2 ;  /* 0x0000000008030211 */ /* 0x000fe400010f2c03 */
[----:B------:R-:W-:Y:S05]  /*14200*/  @P0 IADD3 R0, P2, R2, R210, RZ ;  /* 0x000000d202000210 */ /* 0x000fea0007f5e0ff */
        /* <DEDUP_REMOVED lines=17> */
.L_x_1481:
[----:B---34-:R-:W-:Y:S05]  /*14320*/  BSYNC B0 ;  /* 0x0000000000007941 */ /* 0x018fea0003800000 */
.L_x_1480:
[----:B--2---:R-:W-:Y:S01]  /*14330*/  FMNMX.FTZ R3, R182, R136, !PT ;  /* 0x00000088b6037209 */ /* 0x004fe20007810000 */
[----:B------:R-:W0:Y:S01]  /*14340*/  LDGDEPBAR ;  /* 0x00000000000079af */ /* 0x000e220000000000 */
[----:B-1----:R-:W-:Y:S02]  /*14350*/  FMNMX.FTZ R0, R180, R135, !PT ;  /* 0x00000087b4007209 */ /* 0x002fe40007810000 */
[----:B------:R-:W-:Y:S02]  /*14360*/  FMNMX.FTZ R3, R183, R3, !PT ;  /* 0x00000003b7037209 */ /* 0x000fe40007810000 */
        /* <DEDUP_REMOVED lines=21> */
[----:B------:R-:W-:Y:S01]  /*144c0*/  IADD3 R200, R200, -0x1, RZ ;  /* 0xffffffffc8c87810 */ /* 0x000fe20007ffe0ff */
[----:B------:R-:W1:Y:S02]  /*144d0*/  SHFL.BFLY PT, R2, R3, 0x2, 0x1f ;  /* 0x0c401f0003027f89 */ /* 0x000e6400000e0000 */
[----:B-1----:R-:W-:Y:S06]  /*144e0*/  FMNMX.FTZ R3, R3, R2, !PT ;  /* 0x0000000203037209 */ /* 0x002fec0007810000 */
[----:B------:R-:W1:Y:S08]  /*144f0*/  SHFL.BFLY PT, R2, R0, 0x2, 0x1f ;  /* 0x0c401f0000027f89 */ /* 0x000e7000000e0000 */
[----:B------:R-:W2:Y:S01]  /*14500*/  SHFL.BFLY PT, R7, R3, 0x1, 0x1f ;  /* 0x0c201f0003077f89 */ /* 0x000ea200000e0000 */
[----:B-1----:R-:W-:Y:S02]  /*14510*/  FMNMX.FTZ R0, R0, R2, !PT ;  /* 0x0000000200007209 */ /* 0x002fe40007810000 */
[----:B--2---:R-:W-:Y:S05]  /*14520*/  FMNMX.FTZ R136, R3, R7, !PT ;  /* 0x0000000703887209 */ /* 0x004fea0007810000 */
[----:B------:R-:W1:Y:S01]  /*14530*/  SHFL.BFLY PT, R3, R0, 0x1, 0x1f ;  /* 0x0c201f0000037f89 */ /* 0x000e6200000e0000 */
[C---:B------:R-:W-:Y:S02]  /*14540*/  FADD.FTZ R2, -R136.reuse, R4 ;  /* 0x0000000488027221 */ /* 0x040fe40000010100 */
[----:B------:R-:W-:Y:S02]  /*14550*/  FMUL.FTZ R4, R136, c[0x0][0x2d0] ;  /* 0x0000b40088047a20 */ /* 0x000fe40000410000 */
[----:B------:R-:W-:Y:S02]  /*14560*/  FMUL.FTZ R2, R2, c[0x0][0x2d0] ;  /* 0x0000b40002027a20 */ /* 0x000fe40000410000 */
[--C-:B------:R-:W-:Y:S02]  /*14570*/  FFMA.FTZ R7, R182, c[0x0][0x2d0], -R4.reuse ;  /* 0x0000b400b6077a23 */ /* 0x100fe40000010804 */
[--C-:B------:R-:W-:Y:S02]  /*14580*/  FFMA.FTZ R9, R183, c[0x0][0x2d0], -R4.reuse ;  /* 0x0000b400b7097a23 */ /* 0x100fe40000010804 */
[----:B------:R2:W-:Y:S01]  /*14590*/  MUFU.EX2 R183, R7 ;  /* 0x0000000700b77308 */ /* 0x0005e20000000800 */
[--C-:B------:R-:W-:Y:S02]  /*145a0*/  FFMA.FTZ R19, R177, c[0x0][0x2d0], -R4.reuse ;  /* 0x0000b400b1137a23 */ /* 0x100fe40000010804 */
[--C-:B------:R-:W-:Y:S02]  /*145b0*/  FFMA.FTZ R175, R17, c[0x0][0x2d0], -R4.reuse ;  /* 0x0000b40011af7a23 */ /* 0x100fe40000010804 */
[--C-:B------:R-:W-:Y:S02]  /*145c0*/  FFMA.FTZ R198, R11, c[0x0][0x2d0], -R4.reuse ;  /* 0x0000b4000bc67a23 */ /* 0x100fe40000010804 */
[--C-:B------:R-:W-:Y:S02]  /*145d0*/  FFMA.FTZ R186, R10, c[0x0][0x2d0], -R4.reuse ;  /* 0x0000b4000aba7a23 */ /* 0x100fe40000010804 */
[--C-:B------:R-:W-:Y:S01]  /*145e0*/  FFMA.FTZ R8, R181, c[0x0][0x2d0], -R4.reuse ;  /* 0x0000b400b5087a23 */ /* 0x100fe20000010804 */
[----:B------:R-:W3:Y:S01]  /*145f0*/  MUFU.EX2 R2, R2 ;  /* 0x0000000200027308 */ /* 0x000ee20000000800 */
[----:B-1----:R-:W-:Y:S01]  /*14600*/  FMNMX.FTZ R3, R0, R3, !PT ;  /* 0x0000000300037209 */ /* 0x002fe20007810000 */
[--C-:B------:R-:W-:Y:S02]  /*14610*/  FFMA.FTZ R182, R176, c[0x0][0x2d0], -R4.reuse ;  /* 0x0000b400b0b67a23 */ /* 0x100fe40000010804 */
[--C-:B------:R-:W-:Y:S02]  /*14620*/  FFMA.FTZ R181, R170, c[0x0][0x2d0], -R4.reuse ;  /* 0x0000b400aab57a23 */ /* 0x100fe40000010804 */
[----:B------:R-:W-:Y:S02]  /*14630*/  FADD.FTZ R0, -R3, R135 ;  /* 0x0000008703007221 */ /* 0x000fe40000010100 */
[--C-:B------:R-:W-:Y:S02]  /*14640*/  FFMA.FTZ R177, R168, c[0x0][0x2d0], -R4.reuse ;  /* 0x0000b400a8b17a23 */ /* 0x100fe40000010804 */
[----:B------:R-:W-:Y:S01]  /*14650*/  FMUL.FTZ R0, R0, c[0x0][0x2d0] ;  /* 0x0000b40000007a20 */ /* 0x000fe20000410000 */
[----:B------:R1:W-:Y:S01]  /*14660*/  MUFU.EX2 R199, R8 ;  /* 0x0000000800c77308 */ /* 0x0003e20000000800 */
[--C-:B------:R-:W-:Y:S02]  /*14670*/  FFMA.FTZ R185, R15, c[0x0][0x2d0], -R4.reuse ;  /* 0x0000b4000fb97a23 */ /* 0x100fe40000010804 */
[----:B------:R-:W-:Y:S02]  /*14680*/  FFMA.FTZ R187, R13, c[0x0][0x2d0], -R4 ;  /* 0x0000b4000dbb7a23 */ /* 0x000fe40000010804 */
[----:B------:R-:W-:Y:S04]  /*14690*/  FMUL.FTZ R4, R3, c[0x0][0x2d0] ;  /* 0x0000b40003047a20 */ /* 0x000fe80000410000 */
[--C-:B--2---:R-:W-:Y:S01]  /*146a0*/  FFMA.FTZ R7, R180, c[0x0][0x2d0], -R4.reuse ;  /* 0x0000b400b4077a23 */ /* 0x104fe20000010804 */
[----:B------:R-:W2:Y:S01]  /*146b0*/  MUFU.EX2 R0, R0 ;  /* 0x0000000000007308 */ /* 0x000ea20000000800 */
[--C-:B------:R-:W-:Y:S02]  /*146c0*/  FFMA.FTZ R170, R178, c[0x0][0x2d0], -R4.reuse ;  /* 0x0000b400b2aa7a23 */ /* 0x100fe40000010804 */
[C---:B---3--:R-:W-:Y:S02]  /*146d0*/  FMUL.FTZ R20, R2.reuse, R148 ;  /* 0x0000009402147220 */ /* 0x048fe40000410000 */
[C---:B------:R-:W-:Y:S02]  /*146e0*/  FMUL.FTZ R21, R2.reuse, R149 ;  /* 0x0000009502157220 */ /* 0x040fe40000410000 */
[--C-:B------:R-:W-:Y:S02]  /*146f0*/  FFMA.FTZ R168, R179, c[0x0][0x2d0], -R4.reuse ;  /* 0x0000b400b3a87a23 */ /* 0x100fe40000010804 */
[----:B------:R-:W-:Y:S01]  /*14700*/  FMUL.FTZ R13, R2, R157 ;  /* 0x0000009d020d7220 */ /* 0x000fe20000410000 */
[----:B------:R3:W-:Y:S01]  /*14710*/  MUFU.EX2 R173, R7 ;  /* 0x0000000700ad7308 */ /* 0x0007e20000000800 */
[--C-:B------:R-:W-:Y:S02]  /*14720*/  FFMA.FTZ R174, R18, c[0x0][0x2d0], -R4.reuse ;  /* 0x0000b40012ae7a23 */ /* 0x100fe40000010804 */
[--C-:B------:R-:W-:Y:S02]  /*14730*/  FFMA.FTZ R176, R16, c[0x0][0x2d0], -R4.reuse ;  /* 0x0000b40010b07a23 */ /* 0x100fe40000010804 */
[C---:B-1----:R-:W-:Y:S02]  /*14740*/  FMUL.FTZ R8, R2.reuse, R160 ;  /* 0x000000a002087220 */ /* 0x042fe40000410000 */
[C---:B------:R-:W-:Y:S02]  /*14750*/  FMUL.FTZ R24, R2.reuse, R144 ;  /* 0x0000009002187220 */ /* 0x040fe40000410000 */
[----:B------:R-:W-:Y:S01]  /*14760*/  FMUL.FTZ R25, R2, R145 ;  /* 0x0000009102197220 */ /* 0x000fe20000410000 */
[----:B------:R-:W1:Y:S01]  /*14770*/  MUFU.EX2 R172, R9 ;  /* 0x0000000900ac7308 */ /* 0x000e620000000800 */
[--C-:B------:R-:W-:Y:S02]  /*14780*/  FFMA.FTZ R171, R171, c[0x0][0x2d0], -R4.reuse ;  /* 0x0000b400abab7a23 */ /* 0x100fe40000010804 */
[--C-:B------:R-:W-:Y:S02]  /*14790*/  FFMA.FTZ R169, R169, c[0x0][0x2d0], -R4.reuse ;  /* 0x0000b400a9a97a23 */ /* 0x100fe40000010804 */
[C---:B--2---:R-:W-:Y:S02]  /*147a0*/  FMUL.FTZ R22, R0.reuse, R150 ;  /* 0x0000009600167220 */ /* 0x044fe40000410000 */
[C---:B------:R-:W-:Y:S02]  /*147b0*/  FMUL.FTZ R23, R0.reuse, R151 ;  /* 0x0000009700177220 */ /* 0x040fe40000410000 */
[----:B------:R-:W2:Y:S01]  /*147c0*/  LDSM.16.MT88.4 R148, [R189] ;  /* 0x00000000bd94783b */ /* 0x000ea20000004200 */
[----:B------:R-:W4:Y:S01]  /*147d0*/  MUFU.EX2 R160, R19 ;  /* 0x0000001300a07308 */ /* 0x000f220000000800 */
[C---:B------:R-:W-:Y:S02]  /*147e0*/  FMUL.FTZ R26, R0.reuse, R146 ;  /* 0x00000092001a7220 */ /* 0x040fe40000410000 */
[----:B------:R-:W-:Y:S02]  /*147f0*/  FMUL.FTZ R27, R0, R147 ;  /* 0x00000093001b7220 */ /* 0x000fe40000410000 */
[--C-:B---3--:R-:W-:Y:S02]  /*14800*/  FFMA.FTZ R7, R184, c[0x0][0x2d0], -R4.reuse ;  /* 0x0000b400b8077a23 */ /* 0x108fe40000010804 */
[--C-:B------:R-:W-:Y:S02]  /*14810*/  FFMA.FTZ R179, R14, c[0x0][0x2d0], -R4.reuse ;  /* 0x0000b4000eb37a23 */ /* 0x100fe40000010804 */
[--C-:B------:R-:W-:Y:S01]  /*14820*/  FFMA.FTZ R178, R12, c[0x0][0x2d0], -R4.reuse ;  /* 0x0000b4000cb27a23 */ /* 0x100fe20000010804 */
[----:B------:R-:W-:Y:S01]  /*14830*/  MUFU.EX2 R157, R168 ;  /* 0x000000a8009d7308 */ /* 0x000fe20000000800 */
[--C-:B------:R-:W-:Y:S02]  /*14840*/  FFMA.FTZ R180, R6, c[0x0][0x2d0], -R4.reuse ;  /* 0x0000b40006b47a23 */ /* 0x100fe40000010804 */
[----:B------:R-:W-:Y:S01]  /*14850*/  FMUL.FTZ R6, R0, R166 ;  /* 0x000000a600067220 */ /* 0x000fe20000410000 */
[----:B-1----:R-:W-:Y:S01]  /*14860*/  F2FP.BF16.PACK_AB R144, R172, R183 ;  /* 0x000000b7ac90723e */ /* 0x002fe200000010ff */
[C---:B------:R-:W-:Y:S02]  /*14870*/  FMUL.FTZ R9, R2.reuse, R161 ;  /* 0x000000a102097220 */ /* 0x040fe40000410000 */
[----:B------:R-:W-:Y:S02]  /*14880*/  FFMA.FTZ R184, R5, c[0x0][0x2d0], -R4 ;  /* 0x0000b40005b87a23 */ /* 0x000fe40000010804 */
[C---:B------:R-:W-:Y:S01]  /*14890*/  FMUL.FTZ R4, R2.reuse, R164 ;  /* 0x000000a402047220 */ /* 0x040fe20000410000 */
[----:B------:R-:W1:Y:S01]  /*148a0*/  MUFU.EX2 R161, R170 ;  /* 0x000000aa00a17308 */ /* 0x000e620000000800 */
[----:B------:R-:W-:Y:S02]  /*148b0*/  FMUL.FTZ R5, R2, R165 ;  /* 0x000000a502057220 */ /* 0x000fe40000410000 */
[----:B------:R-:W-:Y:S01]  /*148c0*/  FMUL.FTZ R10, R0, R162 ;  /* 0x000000a2000a7220 */ /* 0x000fe20000410000 */
[----:B----4-:R-:W-:Y:S01]  /*148d0*/  F2FP.BF16.PACK_AB R146, R160, R199 ;  /* 0x000000c7a092723e */ /* 0x010fe200000010ff */
[----:B------:R-:W-:Y:S02]  /*148e0*/  FMUL.FTZ R11, R0, R163 ;  /* 0x000000a3000b7220 */ /* 0x000fe40000410000 */
[----:B------:R-:W-:Y:S02]  /*148f0*/  FMUL.FTZ R12, R2, R156 ;  /* 0x0000009c020c7220 */ /* 0x000fe40000410000 */
[C---:B------:R-:W-:Y:S01]  /*14900*/  FMUL.FTZ R14, R0.reuse, R158 ;  /* 0x0000009e000e7220 */ /* 0x040fe20000410000 */
[----:B------:R-:W3:Y:S01]  /*14910*/  MUFU.EX2 R202, R7 ;  /* 0x0000000700ca7308 */ /* 0x000ee20000000800 */
[----:B------:R-:W-:Y:S02]  /*14920*/  FMUL.FTZ R15, R0, R159 ;  /* 0x0000009f000f7220 */ /* 0x000fe40000410000 */
[C---:B------:R-:W-:Y:S02]  /*14930*/  FMUL.FTZ R16, R2.reuse, R152 ;  /* 0x0000009802107220 */ /* 0x040fe40000410000 */
[----:B------:R-:W-:Y:S02]  /*14940*/  FMUL.FTZ R17, R2, R153 ;  /* 0x0000009902117220 */ /* 0x000fe40000410000 */
[C---:B------:R-:W-:Y:S02]  /*14950*/  FMUL.FTZ R18, R0.reuse, R154 ;  /* 0x0000009a00127220 */ /* 0x040fe40000410000 */
[----:B------:R-:W-:Y:S01]  /*14960*/  FMUL.FTZ R19, R0, R155 ;  /* 0x0000009b00137220 */ /* 0x000fe20000410000 */
[----:B------:R-:W-:Y:S01]  /*14970*/  MUFU.EX2 R156, R182 ;  /* 0x000000b6009c7308 */ /* 0x000fe20000000800 */
[C---:B------:R-:W-:Y:S01]  /*14980*/  FMUL.FTZ R28, R2.reuse, R28 ;  /* 0x0000001c021c7220 */ /* 0x040fe20000410000 */
[----:B------:R-:W-:Y:S01]  /*14990*/  LDSM.16.MT88.4 R152, [R190+0x800] ;  /* 0x00080000be98783b */ /* 0x000fe20000004200 */
[----:B------:R-:W-:Y:S01]  /*149a0*/  FMUL.FTZ R29, R2, R29 ;  /* 0x0000001d021d7220 */ /* 0x000fe20000410000 */
[----:B-1----:R-:W-:Y:S01]  /*149b0*/  F2FP.BF16.PACK_AB R147, R161, R157 ;  /* 0x0000009da193723e */ /* 0x002fe200000010ff */
[C---:B------:R-:W-:Y:S02]  /*149c0*/  FMUL.FTZ R30, R0.reuse, R30 ;  /* 0x0000001e001e7220 */ /* 0x040fe40000410000 */
[----:B------:R-:W-:Y:S02]  /*149d0*/  FMUL.FTZ R31, R0, R31 ;  /* 0x0000001f001f7220 */ /* 0x000fe40000410000 */
[C---:B------:R-:W-:Y:S01]  /*149e0*/  FMUL.FTZ R32, R2.reuse, R32 ;  /* 0x0000002002207220 */ /* 0x040fe20000410000 */
[----:B------:R-:W-:Y:S01]  /*149f0*/  MUFU.EX2 R165, R181 ;  /* 0x000000b500a57308 */ /* 0x000fe20000000800 */
[----:B------:R-:W-:Y:S02]  /*14a00*/  FMUL.FTZ R33, R2, R33 ;  /* 0x0000002102217220 */ /* 0x000fe40000410000 */
[----:B------:R-:W-:Y:S01]  /*14a10*/  FMUL.FTZ R34, R0, R34 ;  /* 0x0000002200227220 */ /* 0x000fe20000410000 */
[----:B---3--:R-:W-:Y:S01]  /*14a20*/  F2FP.BF16.PACK_AB R145, R202, R173 ;  /* 0x000000adca91723e */ /* 0x008fe200000010ff */
[C---:B------:R-:W-:Y:S02]  /*14a30*/  FMUL.FTZ R7, R0.reuse, R167 ;  /* 0x000000a700077220 */ /* 0x040fe40000410000 */
[----:B------:R-:W-:Y:S02]  /*14a40*/  FMUL.FTZ R35, R0, R35 ;  /* 0x0000002300237220 */ /* 0x000fe40000410000 */
[C---:B------:R-:W-:Y:S01]  /*14a50*/  FMUL.FTZ R36, R2.reuse, R36 ;  /* 0x0000002402247220 */ /* 0x040fe20000410000 */
[----:B------:R-:W-:Y:S01]  /*14a60*/  MUFU.EX2 R158, R171 ;  /* 0x000000ab009e7308 */ /* 0x000fe20000000800 */
[----:B------:R-:W-:Y:S01]  /*14a70*/  FMUL.FTZ R37, R2, R37 ;  /* 0x0000002502257220 */ /* 0x000fe20000410000 */
[C---:B--2---:R-:W-:Y:S05]  /*14a80*/  HMMA.16816.F32.BF16 R4, R144.reuse, R148, R4 ;  /* 0x000000949004723c */ /* 0x044fea0000041804 */
[C---:B------:R-:W-:Y:S02]  /*14a90*/  FMUL.FTZ R38, R0.reuse, R38 ;  /* 0x0000002600267220 */ /* 0x040fe40000410000 */
[----:B------:R-:W-:Y:S01]  /*14aa0*/  FMUL.FTZ R39, R0, R39 ;  /* 0x0000002700277220 */ /* 0x000fe20000410000 */
[C---:B------:R-:W-:Y:S01]  /*14ab0*/  HMMA.16816.F32.BF16 R8, R144.reuse, R150, R8 ;  /* 0x000000969008723c */ /* 0x040fe20000041808 */
[----:B------:R-:W1:Y:S01]  /*14ac0*/  LDSM.16.MT88.4 R148, [R190] ;  /* 0x00000000be94783b */ /* 0x000e620000004200 */
[----:B------:R-:W-:Y:S02]  /*14ad0*/  MUFU.EX2 R159, R169 ;  /* 0x000000a9009f7308 */ /* 0x000fe40000000800 */
[C---:B------:R-:W-:Y:S02]  /*14ae0*/  FMUL.FTZ R40, R2.reuse, R40 ;  /* 0x0000002802287220 */ /* 0x040fe40000410000 */
[----:B------:R-:W-:Y:S02]  /*14af0*/  FMUL.FTZ R41, R2, R41 ;  /* 0x0000002902297220 */ /* 0x000fe40000410000 */
[C---:B------:R-:W-:Y:S04]  /*14b00*/  FMUL.FTZ R42, R0.reuse, R42 ;  /* 0x0000002a002a7220 */ /* 0x040fe80000410000 */
[----:B------:R-:W-:Y:S01]  /*14b10*/  FMUL.FTZ R43, R0, R43 ;  /* 0x0000002b002b7220 */ /* 0x000fe20000410000 */
[----:B------:R-:W-:Y:S01]  /*14b20*/  MUFU.EX2 R164, R177 ;  /* 0x000000b100a47308 */ /* 0x000fe20000000800 */
[C---:B------:R-:W-:Y:S02]  /*14b30*/  FMUL.FTZ R44, R2.reuse, R44 ;  /* 0x0000002c022c7220 */ /* 0x040fe40000410000 */
[----:B------:R-:W-:Y:S02]  /*14b40*/  FMUL.FTZ R45, R2, R45 ;  /* 0x0000002d022d7220 */ /* 0x000fe40000410000 */
[C---:B------:R-:W-:Y:S02]  /*14b50*/  FMUL.FTZ R46, R0.reuse, R46 ;  /* 0x0000002e002e7220 */ /* 0x040fe40000410000 */
[----:B------:R-:W-:Y:S02]  /*14b60*/  FMUL.FTZ R47, R0, R47 ;  /* 0x0000002f002f7220 */ /* 0x000fe40000410000 */
[C---:B------:R-:W-:Y:S01]  /*14b70*/  FMUL.FTZ R48, R2.reuse, R48 ;  /* 0x0000003002307220 */ /* 0x040fe20000410000 */
[----:B------:R-:W-:Y:S01]  /*14b80*/  MUFU.EX2 R182, R174 ;  /* 0x000000ae00b67308 */ /* 0x000fe20000000800 */
[----:B------:R-:W-:Y:S02]  /*14b90*/  FMUL.FTZ R49, R2, R49 ;  /* 0x0000003102317220 */ /* 0x000fe40000410000 */
[C---:B------:R-:W-:Y:S02]  /*14ba0*/  FMUL.FTZ R50, R0.reuse, R50 ;  /* 0x0000003200327220 */ /* 0x040fe40000410000 */
[----:B------:R-:W-:Y:S02]  /*14bb0*/  FMUL.FTZ R51, R0, R51 ;  /* 0x0000003300337220 */ /* 0x000fe40000410000 */
[C---:B------:R-:W-:Y:S02]  /*14bc0*/  FMUL.FTZ R52, R2.reuse, R52 ;  /* 0x0000003402347220 */ /* 0x040fe40000410000 */
[----:B------:R-:W-:Y:S01]  /*14bd0*/  FMUL.FTZ R53, R2, R53 ;  /* 0x0000003502357220 */ /* 0x000fe20000410000 */
[----:B------:R-:W-:Y:S01]  /*14be0*/  MUFU.EX2 R181, R176 ;  /* 0x000000b000b57308 */ /* 0x000fe20000000800 */
[C---:B------:R-:W-:Y:S02]  /*14bf0*/  FMUL.FTZ R54, R0.reuse, R54 ;  /* 0x0000003600367220 */ /* 0x040fe40000410000 */
[----:B------:R-:W-:Y:S02]  /*14c00*/  FMUL.FTZ R55, R0, R55 ;  /* 0x0000003700377220 */ /* 0x000fe40000410000 */
[C---:B------:R-:W-:Y:S02]  /*14c10*/  FMUL.FTZ R56, R2.reuse, R56 ;  /* 0x0000003802387220 */ /* 0x040fe40000410000 */
[----:B------:R-:W-:Y:S01]  /*14c20*/  FMUL.FTZ R57, R2, R57 ;  /* 0x0000003902397220 */ /* 0x000fe20000410000 */
[C---:B-1----:R-:W-:Y:S02]  /*14c30*/  HMMA.16816.F32.BF16 R12, R144.reuse, R148, R12 ;  /* 0x00000094900c723c */ /* 0x042fe4000004180c */
[----:B------:R-:W-:Y:S01]  /*14c40*/  MUFU.EX2 R174, R185 ;  /* 0x000000b900ae7308 */ /* 0x000fe20000000800 */
[C---:B------:R-:W-:Y:S02]  /*14c50*/  FMUL.FTZ R58, R0.reuse, R58 ;  /* 0x0000003a003a7220 */ /* 0x040fe40000410000 */
[----:B------:R-:W-:Y:S02]  /*14c60*/  FMUL.FTZ R59, R0, R59 ;  /* 0x0000003b003b7220 */ /* 0x000fe40000410000 */
[C---:B------:R-:W-:Y:S01]  /*14c70*/  FMUL.FTZ R60, R2.reuse, R60 ;  /* 0x0000003c023c7220 */ /* 0x040fe20000410000 */
[C---:B------:R-:W-:Y:S01]  /*14c80*/  HMMA.16816.F32.BF16 R16, R144.reuse, R150, R16 ;  /* 0x000000969010723c */ /* 0x040fe20000041810 */
[----:B------:R-:W1:Y:S03]  /*14c90*/  LDSM.16.MT88.4 R148, [R192] ;  /* 0x00000000c094783b */ /* 0x000e660000004200 */
[----:B------:R-:W-:Y:S01]  /*14ca0*/  FMUL.FTZ R61, R2, R61 ;  /* 0x0000003d023d7220 */ /* 0x000fe20000410000 */
[----:B------:R-:W2:Y:S01]  /*14cb0*/  MUFU.EX2 R176, R187 ;  /* 0x000000bb00b07308 */ /* 0x000ea20000000800 */
[C---:B------:R-:W-:Y:S02]  /*14cc0*/  FMUL.FTZ R62, R0.reuse, R62 ;  /* 0x0000003e003e7220 */ /* 0x040fe40000410000 */
[----:B------:R-:W-:Y:S04]  /*14cd0*/  FMUL.FTZ R63, R0, R63 ;  /* 0x0000003f003f7220 */ /* 0x000fe80000410000 */
[C---:B------:R-:W-:Y:S02]  /*14ce0*/  FMUL.FTZ R64, R2.reuse, R64 ;  /* 0x0000004002407220 */ /* 0x040fe40000410000 */
        /* <DEDUP_REMOVED lines=9> */
[----:B------:R-:W-:Y:S01]  /*14d80*/  FMUL.FTZ R72, R2, R72 ;  /* 0x0000004802487220 */ /* 0x000fe20000410000 */
[----:B--2---:R-:W-:Y:S01]  /*14d90*/  F2FP.BF16.PACK_AB R168, R176, R174 ;  /* 0x000000aeb0a8723e */ /* 0x004fe200000010ff */
[----:B------:R-:W-:Y:S02]  /*14da0*/  FMUL.FTZ R73, R2, R73 ;  /* 0x0000004902497220 */ /* 0x000fe40000410000 */
[C---:B------:R-:W-:Y:S02]  /*14db0*/  FMUL.FTZ R74, R0.reuse, R74 ;  /* 0x0000004a004a7220 */ /* 0x040fe40000410000 */
[----:B------:R-:W-:Y:S02]  /*14dc0*/  FMUL.FTZ R75, R0, R75 ;  /* 0x0000004b004b7220 */ /* 0x000fe40000410000 */
        /* <DEDUP_REMOVED lines=8> */
[----:B------:R-:W1:Y:S03]  /*14e50*/  LDSM.16.MT88.4 R148, [R191] ;  /* 0x00000000bf94783b */ /* 0x000e660000004200 */
[C---:B------:R-:W-:Y:S02]  /*14e60*/  FMUL.FTZ R82, R0.reuse, R82 ;  /* 0x0000005200527220 */ /* 0x040fe40000410000 */
[----:B------:R-:W-:Y:S02]  /*14e70*/  FMUL.FTZ R83, R0, R83 ;  /* 0x0000005300537220 */ /* 0x000fe40000410000 */
        /* <DEDUP_REMOVED lines=54> */
[----:B------:R-:W-:Y:S02]  /*151e0*/  FFMA.FTZ R135, R2, R203, R183 ;  /* 0x000000cb02877223 */ /* 0x000fe400000100b7 */
[----:B------:R-:W-:Y:S01]  /*151f0*/  MUFU.EX2 R183, R175 ;  /* 0x000000af00b77308 */ /* 0x000fe20000000800 */
[----:B------:R-:W-:Y:S02]  /*15200*/  FFMA.FTZ R2, R0, R204, R173 ;  /* 0x000000cc00027223 */ /* 0x000fe400000100ad */
[----:B------:R-:W-:Y:S02]  /*15210*/  FADD.FTZ R135, R172, R135 ;  /* 0x00000087ac877221 */ /* 0x000fe40000010000 */
[----:B------:R-:W-:Y:S02]  /*15220*/  FADD.FTZ R0, R202, R2 ;  /* 0x00000002ca007221 */ /* 0x000fe40000010000 */
[----:B------:R-:W-:Y:S02]  /*15230*/  FADD.FTZ R2, R199, R135 ;  /* 0x00000087c7027221 */ /* 0x000fe40000010000 */
[----:B------:R-:W-:Y:S01]  /*15240*/  FADD.FTZ R0, R157, R0 ;  /* 0x000000009d007221 */ /* 0x000fe20000010000 */
[----:B------:R-:W2:Y:S01]  /*15250*/  MUFU.EX2 R175, R179 ;  /* 0x000000b300af7308 */ /* 0x000ea20000000800 */
[----:B------:R-:W-:Y:S02]  /*15260*/  FADD.FTZ R135, R160, R2 ;  /* 0x00000002a0877221 */ /* 0x000fe40000010000 */
[----:B------:R-:W-:Y:S02]  /*15270*/  FADD.FTZ R2, R161, R0 ;  /* 0x00000000a1027221 */ /* 0x000fe40000010000 */
[----:B------:R-:W-:Y:S01]  /*15280*/  LDSM.16.MT88.4 R160, [R189+0x1000] ;  /* 0x00100000bda0783b */ /* 0x000fe20000004200 */
[----:B------:R-:W-:Y:S01]  /*15290*/  FADD.FTZ R0, R156, R135 ;  /* 0x000000879c007221 */ /* 0x000fe20000010000 */
[C---:B-1----:R-:W-:Y:S03]  /*152a0*/  HMMA.16816.F32.BF16 R44, R144.reuse, R148, R44 ;  /* 0x00000094902c723c */ /* 0x042fe6000004182c */
[----:B------:R-:W-:Y:S01]  /*152b0*/  FADD.FTZ R2, R158, R2 ;  /* 0x000000029e027221 */ /* 0x000fe20000010000 */
[----:B------:R-:W1:Y:S01]  /*152c0*/  MUFU.EX2 R179, R186 ;  /* 0x000000ba00b37308 */ /* 0x000e620000000800 */
[----:B------:R-:W-:Y:S02]  /*152d0*/  FADD.FTZ R0, R165, R0 ;  /* 0x00000000a5007221 */ /* 0x000fe40000010000 */
[----:B------:R-:W-:Y:S01]  /*152e0*/  FADD.FTZ R135, R159, R2 ;  /* 0x000000029f877221 */ /* 0x000fe20000010000 */
[C---:B------:R-:W-:Y:S01]  /*152f0*/  HMMA.16816.F32.BF16 R48, R144.reuse, R150, R48 ;  /* 0x000000969030723c */ /* 0x040fe20000041830 */
[----:B------:R-:W3:Y:S03]  /*15300*/  LDSM.16.MT88.4 R148, [R192+0x1800] ;  /* 0x00180000c094783b */ /* 0x000ee60000004200 */
[----:B------:R-:W-:Y:S02]  /*15310*/  FADD.FTZ R2, R164, R0 ;  /* 0x00000000a4027221 */ /* 0x000fe40000010000 */
[----:B------:R-:W-:Y:S01]  /*15320*/  MUFU.EX2 R172, R180 ;  /* 0x000000b400ac7308 */ /* 0x000fe20000000800 */
[----:B------:R-:W-:Y:S01]  /*15330*/  FADD.FTZ R0, R182, R135 ;  /* 0x00000087b6007221 */ /* 0x000fe20000010000 */
[----:B------:R-:W-:Y:S04]  /*15340*/  MOV R135, R3 ;  /* 0x0000000300877202 */ /* 0x000fe80000000f00 */
[----:B--2---:R-:W-:Y:S04]  /*15350*/  F2FP.BF16.PACK_AB R169, R177, R175 ;  /* 0x000000afb1a9723e */ /* 0x004fe800000010ff */
[----:B------:R-:W2:Y:S01]  /*15360*/  MUFU.EX2 R173, R184 ;  /* 0x000000b800ad7308 */ /* 0x000ea20000000800 */
[----:B-1----:R-:W-:Y:S02]  /*15370*/  F2FP.BF16.PACK_AB R170, R179, R178 ;  /* 0x000000b2b3aa723e */ /* 0x002fe400000010ff */
[----:B--2---:R-:W-:Y:S01]  /*15380*/  F2FP.BF16.PACK_AB R171, R173, R172 ;  /* 0x000000acadab723e */ /* 0x004fe200000010ff */
        /* <DEDUP_REMOVED lines=135> */
[----:B------:R-:W-:Y:S02]  /*15c00*/  FADD.FTZ R203, R179, R2 ;  /* 0x00000002b3cb7221 */ /* 0x000fe40000010000 */
[----:B------:R-:W-:Y:S01]  /*15c10*/  FADD.FTZ R204, R173, R0 ;  /* 0x00000000adcc7221 */ /* 0x000fe20000010000 */
[----:B------:R-:W-:-:S05]  /*15c20*/  @P4 BRA `(.L_x_1482) ;  /* 0xffffd48000004947 */ /* 0x000fca000383ffff */
.L_x_1479:
        /* <DEDUP_REMOVED lines=8> */
.L_x_1552:
        /* <DEDUP_REMOVED lines=81> */
[----:B------:R-:W-:Y:S02]  /*161c0*/  @P1 FMUL.FTZ R5, R5, 0.69314718246459960938 ;  /* 0x3f31721805051820 */ /* 0x000fe40000410000 */
[C---:B------:R-:W-:Y:S02]  /*161d0*/  FMUL.FTZ R34, R0.reuse, R42 ;  /* 0x0000002a00227220 */ /* 0x040fe40000410000 */
[----:B------:R-:W-:-:S02]  /*161e0*/  FMUL.FTZ R35, R0, R43 ;  /* 0x0000002b00237220 */ /* 0x000fc40000410000 */
[C---:B------:R-:W-:Y:S01]  /*161f0*/  FMUL.FTZ R42, R0.reuse, R50 ;  /* 0x00000032002a7220 */ /* 0x040fe20000410000 */
[----:B--2---:R-:W-:Y:S01]  /*16200*/  @P0 MOV R3, 0x3f317218 ;  /* 0x3f31721800030802 */ /* 0x004fe20000000f00 */
        /* <DEDUP_REMOVED lines=63> */
.L_x_1412:
[----:B------:R2:W5:Y:S04]  /*16600*/  LDL R6, [R1+0x10] ;  /* 0x0000100001067983 */ /* 0x0005680000100800 */
[----:B------:R-:W3:Y:S01]  /*16610*/  S2R R2, SR_TID.X ;  /* 0x0000000000027919 */ /* 0x000ee20000002100 */
[----:B------:R-:W-:Y:S01]  /*16620*/  BSSY B0, `(.L_x_1484) ;  /* 0x0000011000007945 */ /* 0x000fe20003800000 */
        /* <DEDUP_REMOVED lines=16> */
.L_x_1485:
[----:B--2---:R-:W-:Y:S05]  /*16730*/  BSYNC B0 ;  /* 0x0000000000007941 */ /* 0x004fea0003800000 */
.L_x_1484:
[----:B------:R-:W-:Y:S01]  /*16740*/  PRMT R0, R0, 0x9910, RZ ;  /* 0x0000991000007816 */ /* 0x000fe200000000ff */
[----:B------:R-:W-:Y:S01]  /*16750*/  BSSY B1, `(.L_x_1486) ;  /* 0x0000423000017945 */ /* 0x000fe20003800000 */
[----:B-1---5:R-:W-:Y:S02]  /*16760*/  IMAD.MOV.U32 R114, RZ, RZ, R6 ;  /* 0x000000ffff727224 */ /* 0x022fe400078e0006 */
[----:B------:R-:W-:-:S13]  /*16770*/  ISETP.NE.AND P0, PT, R0, RZ, PT ;  /* 0x000000ff0000720c */ /* 0x000fda0003f05270 */
[----:B------:R-:W-:Y:S05]  /*16780*/  @!P0 BRA `(.L_x_1487) ;  /* 0x0000346000008947 */ /* 0x000fea0003800000 */
[----:B------:R-:W2:Y:S04]  /*16790*/  LDL R9, [R1+0x20] ;  /* 0x0000200001097983 */ /* 0x000ea80000100800 */
[----:B------:R-:W3:Y:S04]  /*167a0*/  LDL R12, [R1+0x24] ;  /* 0x00002400010c7983 */ /* 0x000ee80000100800 */
        /* <DEDUP_REMOVED lines=11> */
[----:B------:R-:W-:Y:S01]  /*16860*/  F2FP.BF16.PACK_AB R4, R97, R96 ;  /* 0x000000606104723e */ /* 0x000fe200000010ff */
[----:B--2---:R1:W-:Y:S04]  /*16870*/  STS [R9+0x80], R0 ;  /* 0x0000800009007388 */ /* 0x0043e80000000800 */
[----:B------:R2:W-:Y:S04]  /*16880*/  STS [R9+0x480], R2 ;  /* 0x0004800209007388 */ /* 0x0005e80000000800 */
[----:B---3--:R3:W-:Y:S01]  /*16890*/  STS [R12], R3 ;  /* 0x000000030c007388 */ /* 0x0087e20000000800 */
[----:B-1----:R-:W-:-:S02]  /*168a0*/  F2FP.BF16.PACK_AB R0, R163, R162 ;  /* 0x000000a2a300723e */ /* 0x002fc400000010ff */
[----:B--2---:R-:W-:-:S03]  /*168b0*/  F2FP.BF16.PACK_AB R2, R25, R24 ;  /* 0x000000181902723e */ /* 0x004fc600000010ff */
[----:B------:R1:W-:Y:S01]  /*168c0*/  STS [R12+0x400], R0 ;  /* 0x000400000c007388 */ /* 0x0003e20000000800 */
[----:B---3--:R-:W-:-:S03]  /*168d0*/  F2FP.BF16.PACK_AB R3, R125, R124 ;  /* 0x0000007c7d03723e */ /* 0x008fc600000010ff */
[----:B----4-:R2:W-:Y:S04]  /*168e0*/  STS [R8+0x80], R2 ;  /* 0x0000800208007388 */ /* 0x0105e80000000800 */
        /* <DEDUP_REMOVED lines=105> */
[----:B------:R-:W-:Y:S01]  /*16f80*/  IMAD.MOV.U32 R13, RZ, RZ, c[0x0][0x388] ;  /* 0x0000e200ff0d7624 */ /* 0x000fe200078e00ff */
[----:B-1----:R-:W2:Y:S01]  /*16f90*/  LDL.LU R8, [R1+0x18] ;  /* 0x0000180001087983 */ /* 0x002ea20000300800 */
[----:B------:R-:W-:-:S02]  /*16fa0*/  ISETP.NE.AND.EX P1, PT, RZ, c[0x0][0x50c], PT, P0 ;  /* 0x00014300ff007a0c */ /* 0x000fc40003f25300 */
[----:B------:R-:W-:Y:S02]  /*16fb0*/  ISETP.NE.AND.EX P2, PT, RZ, c[0x0][0x504], PT, P2 ;  /* 0x00014100ff007a0c */ /* 0x000fe40003f45320 */
[----:B---3--:R-:W-:Y:S02]  /*16fc0*/  F2FP.BF16.PACK_AB R2, R107, R106 ;  /* 0x0000006a6b02723e */ /* 0x008fe400000010ff */
[----:B----4-:R-:W-:-:S03]  /*16fd0*/  F2FP.BF16.PACK_AB R0, R117, R116 ;  /* 0x000000747500723e */ /* 0x010fc600000010ff */
        /* <DEDUP_REMOVED lines=11> */
[----:B------:R4:W-:Y:S01]  /*17090*/  STS [R10+0xc000], R3 ;  /* 0x00c000030a007388 */ /* 0x0009e20000000800 */
        /* <DEDUP_REMOVED lines=9> */
[----:B----4-:R-:W-:Y:S01]  /*17130*/  SEL R3, R8, c[0x0][0x3d4], P0 ;  /* 0x0000f50008037a07 */ /* 0x010fe20000000000 */
[----:B------:R-:W-:Y:S05]  /*17140*/  @P1 BRA `(.L_x_1488) ;  /* 0x0000004000001947 */ /* 0x000fea0003800000 */
[----:B-1----:R-:W-:Y:S05]  /*17150*/  @!P2 BRA `(.L_x_1488) ;  /* 0x000000300000a947 */ /* 0x002fea0003800000 */
[----:B------:R1:W2:Y:S04]  /*17160*/  LDG.E R0, [R6.64] ;  /* 0x0000000606007981 */ /* 0x0002a8000c1e1900 */
[----:B-1----:R-:W2:Y:S02]  /*17170*/  LDG.E R6, [R6.64+0x4] ;  /* 0x0000040606067981 */ /* 0x002ea4000c1e1900 */
[----:B--2--5:R-:W-:Y:S02]  /*17180*/  IADD3 R13, -R0, R6, RZ ;  /* 0x00000006000d7210 */ /* 0x024fe40007ffe1ff */
.L_x_1488:
[----:B-1----:R-:W2:Y:S04]  /*17190*/  LDL R4, [R1+0x5c] ;  /* 0x00005c0001047983 */ /* 0x002ea80000100800 */
[----:B------:R-:W2:Y:S04]  /*171a0*/  LDL R115, [R1+0x14] ;  /* 0x0000140001737983 */ /* 0x000ea80000100800 */
[----:B------:R-:W3:Y:S04]  /*171b0*/  LDL R118, [R1] ;  /* 0x0000000001767983 */ /* 0x000ee80000100800 */
[----:B------:R-:W4:Y:S04]  /*171c0*/  LDL R12, [R1+0x40] ;  /* 0x00004000010c7983 */ /* 0x000f280000100800 */
[----:B------:R-:W3:Y:S01]  /*171d0*/  LDL R119, [R1+0x58] ;  /* 0x0000580001777983 */ /* 0x000ee20000100800 */
[----:B------:R-:W-:Y:S01]  /*171e0*/  IMAD.MOV.U32 R11, RZ, RZ, 0x368 ;  /* 0x00000368ff0b7424 */ /* 0x000fe200078e00ff */
[----:B------:R-:W-:-:S04]  /*171f0*/  ISETP.GT.AND P2, PT, R3, 0x1, PT ;  /* 0x000000010300780c */ /* 0x000fc80003f44270 */
[----:B------:R-:W-:-:S04]  /*17200*/  SEL R11, R11, 0x328, P2 ;  /* 0x000003280b0b7807 */ /* 0x000fc80001000000 */
[----:B------:R-:W1:Y:S08]  /*17210*/  LDC.64 R6, c[0x0][R11+0x170] ;  /* 0x00005c000b067b82 */ /* 0x000e700000000a00 */
[----:B------:R1:W3:Y:S08]  /*17220*/  LDC.64 R14, c[0x0][R11+0x168] ;  /* 0x00005a000b0e7b82 */ /* 0x0002f00000000a00 */
[----:B------:R1:W2:Y:S08]  /*17230*/  LDC.64 R16, c[0x0][R11+0x178] ;  /* 0x00005e000b107b82 */ /* 0x0002b00000000a00 */
[----:B------:R1:W2:Y:S01]  /*17240*/  LDC.64 R18, c[0x0][R11+0x160] ;  /* 0x000058000b127b82 */ /* 0x0002a20000000a00 */
[----:B------:R-:W-:Y:S01]  /*17250*/  IMAD.MOV.U32 R0, RZ, RZ, c[0x0][0x4e8] ;  /* 0x00013a00ff007624 */ /* 0x000fe200078e00ff */
[----:B------:R-:W-:-:S04]  /*17260*/  ISETP.NE.U32.AND P0, PT, RZ, c[0x0][0x500], PT ;  /* 0x00014000ff007a0c */ /* 0x000fc80003f05070 */
[----:B------:R-:W-:Y:S02]  /*17270*/  ISETP.NE.AND P3, PT, R0, 0x1, PT ;  /* 0x000000010000780c */ /* 0x000fe40003f65270 */
[----:B------:R-:W-:-:S04]  /*17280*/  ISETP.NE.AND.EX P0, PT, RZ, c[0x0][0x504], PT, P0 ;  /* 0x00014100ff007a0c */ /* 0x000fc80003f05300 */
[----:B------:R-:W-:Y:S01]  /*17290*/  SEL R0, R217, RZ, !P0 ;  /* 0x000000ffd9007207 */ /* 0x000fe20004000000 */
[----:B------:R-:W2:Y:S04]  /*172a0*/  S2R R122, SR_TID.X ;  /* 0x00000000007a7919 */ /* 0x000ea80000002100 */
[----:B-1----:R-:W-:Y:S02]  /*172b0*/  IMAD R3, R7, R0, RZ ;  /* 0x0000000007037224 */ /* 0x002fe400078e02ff */
[----:B-----5:R-:W-:Y:S01]  /*172c0*/  IMAD R13, R13, c[0x0][0x4e8], RZ ;  /* 0x00013a000d0d7a24 */ /* 0x020fe200078e02ff */
[----:B------:R-:W-:Y:S01]  /*172d0*/  LOP3.LUT R206, R206, 0xfffffffd, RZ, 0xc0, !PT ;  /* 0xfffffffdcece7812 */ /* 0x000fe200078ec0ff */
[----:B--2---:R-:W-:Y:S01]  /*172e0*/  IMAD R8, R115, 0x80, R4 ;  /* 0x0000008073087824 */ /* 0x004fe200078e0204 */
[----:B------:R-:W-:-:S03]  /*172f0*/  SEL R4, R9, RZ, !P0 ;  /* 0x000000ff09047207 */ /* 0x000fc60004000000 */
[----:B------:R-:W-:-:S04]  /*17300*/  @P3 IMAD.HI.U32 R9, R8, c[0x0][0x4ec], RZ ;  /* 0x00013b0008093a27 */ /* 0x000fc800078e00ff */
[C---:B------:R-:W-:Y:S02]  /*17310*/  IMAD R11, R6.reuse, R4, R3 ;  /* 0x00000004060b7224 */ /* 0x040fe400078e0203 */
[----:B------:R-:W-:-:S04]  /*17320*/  IMAD.WIDE.U32 R4, R6, R0, RZ ;  /* 0x0000000006047225 */ /* 0x000fc800078e00ff */
[----:B---3--:R-:W-:-:S04]  /*17330*/  IMAD.WIDE.U32 R6, R14, R118, RZ ;  /* 0x000000760e067225 */ /* 0x008fc800078e00ff */
[----:B------:R-:W-:Y:S01]  /*17340*/  IMAD.MOV.U32 R3, RZ, RZ, R8 ;  /* 0x000000ffff037224 */ /* 0x000fe200078e0008 */
[----:B------:R-:W-:Y:S01]  /*17350*/  @P3 SHF.R.U32.HI R3, RZ, c[0x0][0x4f0], R9 ;  /* 0x00013c00ff033a19 */ /* 0x000fe20000011609 */
[----:B------:R-:W-:Y:S01]  /*17360*/  IMAD R10, R15, R118, RZ ;  /* 0x000000760f0a7224 */ /* 0x000fe200078e02ff */
[----:B----4-:R-:W-:Y:S01]  /*17370*/  SEL R9, R12, RZ, P2 ;  /* 0x000000ff0c097207 */ /* 0x010fe20001000000 */
        /* <DEDUP_REMOVED lines=30> */
[----:B------:R2:W-:Y:S02]  /*17560*/  SHFL.IDX PT, R4, R3, 0x1, 0x1c1f ;  /* 0x003c1f0003047f89 */ /* 0x0005e400000e0000 */
[----:B------:R-:W-:Y:S02]  /*17570*/  LOP3.LUT P0, RZ, R15, 0x3, RZ, 0xc0, !PT ;  /* 0x000000030fff7812 */ /* 0x000fe4000780c0ff */
[----:B------:R-:W3:Y:S01]  /*17580*/  SHFL.IDX PT, R5, R5, 0x1, 0x1c1f ;  /* 0x003c1f0005057f89 */ /* 0x000ee200000e0000 */
[----:B--2---:R-:W-:-:S05]  /*17590*/  IMAD R3, R115, 0x80, R119 ;  /* 0x0000008073037824 */ /* 0x004fca00078e0277 */
        /* <DEDUP_REMOVED lines=10> */
[-C--:B-1----:R-:W-:Y:S01]  /*17640*/  LEA R6, R215, R205.reuse, 0x5 ;  /* 0x000000cdd7067211 */ /* 0x082fe200078e28ff */
        /* <DEDUP_REMOVED lines=48> */
.L_x_1553:
[----:B------:R-:W-:Y:S05]  /*17950*/  BRA.DIV ~URZ, `(.L_x_1491) ;  /* 0x000045527f007947 */ /* 0x000fea000b800000 */
[----:B------:R4:W2:Y:S02]  /*17960*/  SHFL.IDX PT, R0, R16, RZ, 0x181f ;  /* 0x00181fff10007589 */ /* 0x0008a400000e0000 */
.L_x_1554:
[----:B------:R-:W-:Y:S01]  /*17970*/  ISETP.GE.AND P0, PT, R14, R13, PT ;  /* 0x0000000d0e00720c */ /* 0x000fe20003f06270 */
[----:B------:R-:W-:Y:S01]  /*17980*/  BSSY B0, `(.L_x_1492) ;  /* 0x0000018000007945 */ /* 0x000fe20003800000 */
[----:B------:R-:W-:Y:S02]  /*17990*/  SHF.R.S32.HI R2, RZ, 0x1f, R134 ;  /* 0x0000001fff027819 */ /* 0x000fe40000011486 */
[----:B------:R-:W-:Y:S02]  /*179a0*/  SHF.R.S32.HI R17, RZ, 0x1f, R207 ;  /* 0x0000001fff117819 */ /* 0x000fe400000114cf */
[----:B------:R-:W-:Y:S02]  /*179b0*/  LEA.HI R2, R2, R134, RZ, 0x3 ;  /* 0x0000008602027211 */ /* 0x000fe400078f18ff */
[----:B------:R-:W-:Y:S02]  /*179c0*/  SHF.R.S32.HI R19, RZ, 0x1f, R208 ;  /* 0x0000001fff137819 */ /* 0x000fe400000114d0 */
[----:B------:R-:W-:-:S04]  /*179d0*/  LOP3.LUT R4, R2, 0xfffffff8, RZ, 0xc0, !PT ;  /* 0xfffffff802047812 */ /* 0x000fc800078ec0ff */
        /* <DEDUP_REMOVED lines=18> */
.L_x_1493:
[----:B------:R-:W-:Y:S05]  /*17b00*/  BSYNC B0 ;  /* 0x0000000000007941 */ /* 0x000fea0003800000 */
.L_x_1492:
[----:B------:R-:W-:Y:S05]  /*17b10*/  BRA.DIV ~URZ, `(.L_x_1494) ;  /* 0x000043f27f007947 */ /* 0x000fea000b800000 */
[----:B---3--:R3:W4:Y:S04]  /*17b20*/  SHFL.IDX PT, R12, R15, 0x1, 0x181f ;  /* 0x00381f000f0c7f89 */ /* 0x00872800000e0000 */
[----:B--2---:R3:W2:Y:S02]  /*17b30*/  SHFL.IDX PT, R0, R16, 0x1, 0x181f ;  /* 0x00381f0010007f89 */ /* 0x0046a400000e0000 */
.L_x_1555:
        /* <DEDUP_REMOVED lines=20> */
.L_x_1496:
[----:B------:R-:W-:Y:S05]  /*17c80*/  BSYNC B0 ;  /* 0x0000000000007941 */ /* 0x000fea0003800000 */
.L_x_1495:
[----:B------:R-:W-:Y:S05]  /*17c90*/  BRA.DIV ~URZ, `(.L_x_1497) ;  /* 0x000043327f007947 */ /* 0x000fea000b800000 */
[----:B----4-:R4:W3:Y:S02]  /*17ca0*/  SHFL.IDX PT, R12, R15, 0x2, 0x181f ;  /* 0x00581f000f0c7f89 */ /* 0x0108e400000e0000 */
.L_x_1556:
[----:B------:R-:W-:Y:S05]  /*17cb0*/  BRA.DIV ~URZ, `(.L_x_1498) ;  /* 0x000043827f007947 */ /* 0x000fea000b800000 */
[----:B--2---:R2:W4:Y:S02]  /*17cc0*/  SHFL.IDX PT, R0, R16, 0x2, 0x181f ;  /* 0x00581f0010007f89 */ /* 0x00452400000e0000 */
.L_x_1557:
        /* <DEDUP_REMOVED lines=20> */
.L_x_1500:
[----:B------:R-:W-:Y:S05]  /*17e10*/  BSYNC B0 ;  /* 0x0000000000007941 */ /* 0x000fea0003800000 */
.L_x_1499:
[----:B------:R-:W-:Y:S05]  /*17e20*/  BRA.DIV ~URZ, `(.L_x_1501) ;  /* 0x000042727f007947 */ /* 0x000fea000b800000 */
[----:B---3--:R3:W2:Y:S04]  /*17e30*/  SHFL.IDX PT, R10, R15, 0x3, 0x181f ;  /* 0x00781f000f0a7f89 */ /* 0x0086a800000e0000 */
[----:B----4-:R3:W4:Y:S02]  /*17e40*/  SHFL.IDX PT, R0, R16, 0x3, 0x181f ;  /* 0x00781f0010007f89 */ /* 0x01072400000e0000 */
.L_x_1558:
        /* <DEDUP_REMOVED lines=21> */
.L_x_1489:
[----:B-1----:R-:W2:Y:S04]  /*17fa0*/  LDL.LU R7, [R1] ;  /* 0x0000000001077983 */ /* 0x002ea80000300800 */
        /* <DEDUP_REMOVED lines=34> */
.L_x_1559:
[----:B------:R-:W-:Y:S05]  /*181d0*/  BRA.DIV ~URZ, `(.L_x_1504) ;  /* 0x00003ff27f007947 */ /* 0x000fea000b800000 */
[----:B------:R3:W4:Y:S02]  /*181e0*/  SHFL.IDX PT, R0, R17, RZ, 0x1c1f ;  /* 0x001c1fff11007589 */ /* 0x00072400000e0000 */
.L_x_1560:
        /* <DEDUP_REMOVED lines=10> */
[----:B------:R-:W-:Y:S01]  /*18290*/  IADD3 R5, R216, 0x20, RZ ;  /* 0x00000020d8057810 */ /* 0x000fe20007ffe0ff */
[----:B--2---:R-:W-:Y:S01]  /*182a0*/  @!P2 IMAD.MOV.U32 R3, RZ, RZ, R4 ;  /* 0x000000ffff03a224 */ /* 0x004fe200078e0004 */
[----:B------:R-:W-:Y:S02]  /*182b0*/  ISETP.GE.AND P6, PT, R14, c[0x0][0x3c8], PT ;  /* 0x0000f2000e007a0c */ /* 0x000fe40003fc6270 */
[----:B------:R-:W-:Y:S01]  /*182c0*/  SHF.R.S32.HI R11, RZ, 0x1f, R11 ;  /* 0x0000001fff0b7819 */ /* 0x000fe2000001140b */
[----:B------:R-:W-:Y:S01]  /*182d0*/  @!P2 IMAD.WIDE R6, R216, 0x4, R2 ;  /* 0x00000004d806a825 */ /* 0x000fe200078e0202 */
[----:B------:R-:W-:-:S02]  /*182e0*/  @!P1 LEA R2, P3, R10, R0, 0x2 ;  /* 0x000000000a029211 */ /* 0x000fc400078610ff */
[C---:B------:R-:W-:Y:S02]  /*182f0*/  IADD3 R9, R216.reuse, 0x10, RZ ;  /* 0x00000010d8097810 */ /* 0x040fe40007ffe0ff */
[----:B------:R-:W-:Y:S01]  /*18300*/  ISETP.GE.AND P5, PT, R5, c[0x0][0x3c8], PT ;  /* 0x0000f20005007a0c */ /* 0x000fe20003fa6270 */
[----:B------:R2:W-:Y:S01]  /*18310*/  @!P2 ST.E.64 [R6.64], R164 ;  /* 0x000000a40600a985 */ /* 0x0005e2000c101b06 */
[----:B------:R-:W-:Y:S02]  /*18320*/  IADD3 R13, R216, 0x28, RZ ;  /* 0x00000028d80d7810 */ /* 0x000fe40007ffe0ff */
[----:B------:R-:W-:Y:S02]  /*18330*/  SHF.R.S32.HI R9, RZ, 0x1f, R9 ;  /* 0x0000001fff097819 */ /* 0x000fe40000011409 */
[----:B------:R-:W-:Y:S02]  /*18340*/  @!P1 LEA.HI.X R3, R10, R4, R11, 0x2, P3 ;  /* 0x000000040a039211 */ /* 0x000fe400018f140b */
[----:B------:R-:W-:-:S02]  /*18350*/  ISETP.GE.AND P4, PT, R13, c[0x0][0x3c8], PT ;  /* 0x0000f2000d007a0c */ /* 0x000fc40003f86270 */
[C---:B------:R-:W-:Y:S01]  /*18360*/  IADD3 R15, R216.reuse, 0x18, RZ ;  /* 0x00000018d80f7810 */ /* 0x040fe20007ffe0ff */
[----:B------:R4:W-:Y:S01]  /*18370*/  @!P1 ST.E.64 [R2.64], R22 ;  /* 0x0000001602009985 */ /* 0x0009e2000c101b06 */
[C---:B------:R-:W-:Y:S02]  /*18380*/  IADD3 R10, R216.reuse, 0x30, RZ ;  /* 0x00000030d80a7810 */ /* 0x040fe40007ffe0ff */
[----:B------:R-:W-:Y:S02]  /*18390*/  IADD3 R11, R216, 0x20, RZ ;  /* 0x00000020d80b7810 */ /* 0x000fe40007ffe0ff */
[----:B------:R-:W-:Y:S02]  /*183a0*/  SHF.R.S32.HI R15, RZ, 0x1f, R15 ;  /* 0x0000001fff0f7819 */ /* 0x000fe4000001140f */
[----:B------:R-:W-:Y:S02]  /*183b0*/  ISETP.GE.AND P3, PT, R10, c[0x0][0x3c8], PT ;  /* 0x0000f2000a007a0c */ /* 0x000fe40003f66270 */
[----:B------:R-:W-:-:S02]  /*183c0*/  IADD3 R12, R216, 0x38, RZ ;  /* 0x00000038d80c7810 */ /* 0x000fc40007ffe0ff */
[----:B------:R-:W-:Y:S02]  /*183d0*/  SHF.R.S32.HI R11, RZ, 0x1f, R11 ;  /* 0x0000001fff0b7819 */ /* 0x000fe4000001140b */
[----:B--2---:R-:W-:-:S04]  /*183e0*/  @!P0 LEA R6, P2, R8, R0, 0x2 ;  /* 0x0000000008068211 */ /* 0x004fc800078410ff */
[----:B------:R-:W-:Y:S02]  /*183f0*/  @!P0 LEA.HI.X R7, R8, R4, R9, 0x2, P2 ;  /* 0x0000000408078211 */ /* 0x000fe400010f1409 */
[----:B------:R-:W-:-:S03]  /*18400*/  ISETP.GE.AND P2, PT, R12, c[0x0][0x3c8], PT ;  /* 0x0000f2000c007a0c */ /* 0x000fc60003f46270 */
[----:B------:R2:W-:Y:S01]  /*18410*/  @!P0 ST.E.64 [R6.64], R24 ;  /* 0x0000001806008985 */ /* 0x0005e2000c101b06 */
[CC--:B----4-:R-:W-:Y:S02]  /*18420*/  @!P6 LEA R2, P1, R14.reuse, R0.reuse, 0x2 ;  /* 0x000000000e02e211 */ /* 0x0d0fe400078210ff */
[C---:B------:R-:W-:Y:S02]  /*18430*/  @!P5 LEA R8, P0, R5.reuse, R0, 0x2 ;  /* 0x000000000508d211 */ /* 0x040fe400078010ff */
[-C--:B------:R-:W-:Y:S02]  /*18440*/  @!P6 LEA.HI.X R3, R14, R4.reuse, R15, 0x2, P1 ;  /* 0x000000040e03e211 */ /* 0x080fe400008f140f */
[----:B------:R-:W-:Y:S02]  /*18450*/  IADD3 R15, R216, 0x28, RZ ;  /* 0x00000028d80f7810 */ /* 0x000fe40007ffe0ff */
[----:B------:R-:W-:Y:S01]  /*18460*/  @!P5 LEA.HI.X R9, R5, R4, R11, 0x2, P0 ;  /* 0x000000040509d211 */ /* 0x000fe200000f140b */
[----:B------:R4:W-:Y:S01]  /*18470*/  @!P6 ST.E.64 [R2.64], R26 ;  /* 0x0000001a0200e985 */ /* 0x0009e2000c101b06 */
[----:B------:R-:W-:-:S02]  /*18480*/  SHF.R.S32.HI R15, RZ, 0x1f, R15 ;  /* 0x0000001fff0f7819 */ /* 0x000fc4000001140f */
[C---:B------:R-:W-:Y:S01]  /*18490*/  IADD3 R11, R216.reuse, 0x30, RZ ;  /* 0x00000030d80b7810 */ /* 0x040fe20007ffe0ff */
[----:B------:R5:W-:Y:S01]  /*184a0*/  @!P5 ST.E.64 [R8.64], R148 ;  /* 0x000000940800d985 */ /* 0x000be2000c101b06 */
[C---:B------:R-:W-:Y:S02]  /*184b0*/  IADD3 R14, R216.reuse, 0x40, RZ ;  /* 0x00000040d80e7810 */ /* 0x040fe40007ffe0ff */
[----:B------:R-:W-:Y:S02]  /*184c0*/  IADD3 R5, R216, 0x48, RZ ;  /* 0x00000048d8057810 */ /* 0x000fe40007ffe0ff */
[----:B------:R-:W-:Y:S02]  /*184d0*/  SHF.R.S32.HI R11, RZ, 0x1f, R11 ;  /* 0x0000001fff0b7819 */ /* 0x000fe4000001140b */
[----:B------:R-:W-:Y:S02]  /*184e0*/  ISETP.GE.AND P1, PT, R14, c[0x0][0x3c8], PT ;  /* 0x0000f2000e007a0c */ /* 0x000fe40003f26270 */
[----:B--2---:R-:W-:-:S04]  /*184f0*/  @!P4 LEA R6, P0, R13, R0, 0x2 ;  /* 0x000000000d06c211 */ /* 0x004fc800078010ff */
[----:B------:R-:W-:Y:S02]  /*18500*/  @!P4 LEA.HI.X R7, R13, R4, R15, 0x2, P0 ;  /* 0x000000040d07c211 */ /* 0x000fe400000f140f */
[----:B------:R-:W-:Y:S02]  /*18510*/  IADD3 R15, R216, 0x38, RZ ;  /* 0x00000038d80f7810 */ /* 0x000fe40007ffe0ff */
[----:B------:R-:W-:Y:S01]  /*18520*/  ISETP.GE.AND P0, PT, R5, c[0x0][0x3c8], PT ;  /* 0x0000f20005007a0c */ /* 0x000fe20003f06270 */
[----:B------:R2:W-:Y:S01]  /*18530*/  @!P4 ST.E.64 [R6.64], R144 ;  /* 0x000000900600c985 */ /* 0x0005e2000c101b06 */
[C---:B----4-:R-:W-:Y:S02]  /*18540*/  @!P3 LEA R2, P5, R10.reuse, R0, 0x2 ;  /* 0x000000000a02b211 */ /* 0x050fe400078a10ff */
[----:B------:R-:W-:Y:S02]  /*18550*/  SHF.R.S32.HI R15, RZ, 0x1f, R15 ;  /* 0x0000001fff0f7819 */ /* 0x000fe4000001140f */
[----:B------:R-:W-:-:S02]  /*18560*/  @!P3 LEA.HI.X R3, R10, R4, R11, 0x2, P5 ;  /* 0x000000040a03b211 */ /* 0x000fc400028f140b */
[----:B------:R-:W-:Y:S02]  /*18570*/  @!P2 LEA R10, P4, R12, R0, 0x2 ;  /* 0x000000000c0aa211 */ /* 0x000fe400078810ff */
[----:B------:R-:W-:Y:S01]  /*18580*/  IADD3 R13, R216, 0x50, RZ ;  /* 0x00000050d80d7810 */ /* 0x000fe20007ffe0ff */
[----:B------:R4:W-:Y:S01]  /*18590*/  @!P3 ST.E.64 [R2.64], R28 ;  /* 0x0000001c0200b985 */ /* 0x0009e2000c101b06 */
[----:B------:R-:W-:Y:S02]  /*185a0*/  @!P2 LEA.HI.X R11, R12, R4, R15, 0x2, P4 ;  /* 0x000000040c0ba211 */ /* 0x000fe400020f140f */
[C---:B------:R-:W-:Y:S02]  /*185b0*/  IADD3 R15, R216.reuse, 0x40, RZ ;  /* 0x00000040d80f7810 */ /* 0x040fe40007ffe0ff */
[----:B------:R-:W-:Y:S01]  /*185c0*/  IADD3 R12, R216, 0x48, RZ ;  /* 0x00000048d80c7810 */ /* 0x000fe20007ffe0ff */
[----:B------:R1:W-:Y:S01]  /*185d0*/  @!P2 ST.E.64 [R10.64], R152 ;  /* 0x000000980a00a985 */ /* 0x0003e2000c101b06 */
[----:B------:R-:W-:-:S02]  /*185e0*/  ISETP.GE.AND P6, PT, R13, c[0x0][0x3c8], PT ;  /* 0x0000f2000d007a0c */ /* 0x000fc40003fc6270 */
[----:B------:R-:W-:Y:S02]  /*185f0*/  SHF.R.S32.HI R15, RZ, 0x1f, R15 ;  /* 0x0000001fff0f7819 */ /* 0x000fe4000001140f */
[----:B-----5:R-:W-:Y:S02]  /*18600*/  @!P0 LEA R8, P4, R5, R0, 0x2 ;  /* 0x0000000005088211 */ /* 0x020fe400078810ff */
[----:B------:R-:W-:-:S04]  /*18610*/  SHF.R.S32.HI R12, RZ, 0x1f, R12 ;  /* 0x0000001fff0c7819 */ /* 0x000fc8000001140c */
[----:B------:R-:W-:Y:S02]  /*18620*/  @!P0 LEA.HI.X R9, R5, R4, R12, 0x2, P4 ;  /* 0x0000000405098211 */ /* 0x000fe400020f140c */
[----:B--2---:R-:W-:Y:S02]  /*18630*/  @!P1 LEA R6, P3, R14, R0, 0x2 ;  /* 0x000000000e069211 */ /* 0x004fe400078610ff */
[----:B------:R-:W-:Y:S02]  /*18640*/  IADD3 R5, R216, 0x70, RZ ;  /* 0x00000070d8057810 */ /* 0x000fe40007ffe0ff */
[----:B------:R-:W-:Y:S02]  /*18650*/  @!P1 LEA.HI.X R7, R14, R4, R15, 0x2, P3 ;  /* 0x000000040e079211 */ /* 0x000fe400018f140f */
[----:B------:R-:W-:-:S03]  /*18660*/  ISETP.GE.AND P4, PT, R5, c[0x0][0x3c8], PT ;  /* 0x0000f20005007a0c */ /* 0x000fc60003f86270 */
[----:B------:R2:W-:Y:S01]  /*18670*/  @!P1 ST.E.64 [R6.64], R36 ;  /* 0x0000002406009985 */ /* 0x0005e2000c101b06 */
[C---:B----4-:R-:W-:Y:S02]  /*18680*/  IADD3 R3, R216.reuse, 0x58, RZ ;  /* 0x00000058d8037810 */ /* 0x050fe40007ffe0ff */
[----:B------:R-:W-:Y:S01]  /*18690*/  IADD3 R2, R216, 0x60, RZ ;  /* 0x00000060d8027810 */ /* 0x000fe20007ffe0ff */
[----:B------:R4:W-:Y:S01]  /*186a0*/  @!P0 ST.E.64 [R8.64], R32 ;  /* 0x0000002008008985 */ /* 0x0009e2000c101b06 */
[----:B------:R-:W-:Y:S02]  /*186b0*/  ISETP.GE.AND P2, PT, R3, c[0x0][0x3c8], PT ;  /* 0x0000f20003007a0c */ /* 0x000fe40003f46270 */
[----:B------:R-:W-:Y:S02]  /*186c0*/  ISETP.GE.AND P5, PT, R2, c[0x0][0x3c8], PT ;  /* 0x0000f20002007a0c */ /* 0x000fe40003fa6270 */
[----:B-1----:R-:W-:Y:S02]  /*186d0*/  @!P6 LEA R10, P0, R13, R0, 0x2 ;  /* 0x000000000d0ae211 */ /* 0x002fe400078010ff */
        /* <DEDUP_REMOVED lines=15> */
[----:B------:R-:W-:Y:S02]  /*187d0*/  IADD3 R2, R216, 0x80, RZ ;  /* 0x00000080d8027810 */ /* 0x000fe40007ffe0ff */
[C---:B------:R-:W-:Y:S01]  /*187e0*/  @!P4 LEA R12, P0, R5.reuse, R0, 0x2 ;  /* 0x00000000050cc211 */ /* 0x040fe200078010ff */
[----:B------:R-:W-:Y:S01]  /*187f0*/  @!P5 ST.E.64 [R14.64], R52 ;  /* 0x000000340e00d985 */ /* 0x000fe2000c101b06 */
[----:B------:R-:W-:Y:S02]  /*18800*/  ISETP.GE.AND P5, PT, R2, c[0x0][0x3c8], PT ;  /* 0x0000f20002007a0c */ /* 0x000fe40003fa6270 */
[----:B------:R-:W-:Y:S02]  /*18810*/  @!P4 LEA.HI.X R13, R5, R4, R3, 0x2, P0 ;  /* 0x00000004050dc211 */ /* 0x000fe400000f1403 */
[C---:B------:R-:W-:Y:S02]  /*18820*/  IADD3 R3, R216.reuse, 0x88, RZ ;  /* 0x00000088d8037810 */ /* 0x040fe40007ffe0ff */
[----:B------:R-:W-:-:S04]  /*18830*/  IADD3 R5, R216, 0x90, RZ ;  /* 0x00000090d8057810 */ /* 0x000fc80007ffe0ff */
[----:B------:R-:W-:-:S03]  /*18840*/  ISETP.GE.AND P6, PT, R5, c[0x0][0x3c8], PT ;  /* 0x0000f20005007a0c */ /* 0x000fc60003fc6270 */
[-C--:B-1----:R-:W-:Y:S02]  /*18850*/  @!P5 LEA R10, P0, R2, R0.reuse, 0x2 ;  /* 0x00000000020ad211 */ /* 0x082fe400078010ff */
[----:B--2---:R-:W-:Y:S02]  /*18860*/  SHF.R.S32.HI R9, RZ, 0x1f, R6 ;  /* 0x0000001fff097819 */ /* 0x004fe40000011406 */
[----:B------:R-:W-:-:S04]  /*18870*/  @!P3 LEA R8, P1, R6, R0, 0x2 ;  /* 0x000000000608b211 */ /* 0x000fc800078210ff */
[----:B------:R-:W-:Y:S02]  /*18880*/  @!P3 LEA.HI.X R9, R6, R4, R9, 0x2, P1 ;  /* 0x000000040609b211 */ /* 0x000fe400008f1409 */
[----:B------:R-:W-:-:S03]  /*18890*/  @!P2 LEA R6, P1, R7, R0, 0x2 ;  /* 0x000000000706a211 */ /* 0x000fc600078210ff */
[----:B------:R1:W-:Y:S01]  /*188a0*/  @!P3 ST.E.64 [R8.64], R48 ;  /* 0x000000300800b985 */ /* 0x0003e2000c101b06 */
[----:B------:R-:W-:-:S03]  /*188b0*/  ISETP.GE.AND P3, PT, R3, c[0x0][0x3c8], PT ;  /* 0x0000f20003007a0c */ /* 0x000fc60003f66270 */
[----:B------:R2:W-:Y:S01]  /*188c0*/  @!P4 ST.E.64 [R12.64], R60 ;  /* 0x0000003c0c00c985 */ /* 0x0005e2000c101b06 */
[C---:B------:R-:W-:Y:S02]  /*188d0*/  ISETP.GE.AND P4, PT, R2.reuse, c[0x0][0x3c8], PT ;  /* 0x0000f20002007a0c */ /* 0x040fe40003f86270 */
[----:B-1----:R-:W-:Y:S02]  /*188e0*/  SHF.R.S32.HI R9, RZ, 0x1f, R7 ;  /* 0x0000001fff097819 */ /* 0x002fe40000011407 */
[----:B------:R-:W-:Y:S02]  /*188f0*/  SHF.R.S32.HI R8, RZ, 0x1f, R2 ;  /* 0x0000001fff087819 */ /* 0x000fe40000011402 */
[-C--:B------:R-:W-:Y:S02]  /*18900*/  @!P2 LEA.HI.X R7, R7, R4.reuse, R9, 0x2, P1 ;  /* 0x000000040707a211 */ /* 0x080fe400008f1409 */
[----:B------:R-:W-:Y:S02]  /*18910*/  @!P5 LEA.HI.X R11, R2, R4, R8, 0x2, P0 ;  /* 0x00000004020bd211 */ /* 0x000fe400000f1408 */
[----:B------:R-:W-:Y:S01]  /*18920*/  SHF.R.S32.HI R9, RZ, 0x1f, R3 ;  /* 0x0000001fff097819 */ /* 0x000fe20000011403 */
[----:B------:R1:W-:Y:S01]  /*18930*/  @!P2 ST.E.64 [R6.64], R56 ;  /* 0x000000380600a985 */ /* 0x0003e2000c101b06 */
[----:B------:R-:W-:-:S02]  /*18940*/  @!P3 LEA R8, P1, R3, R0, 0x2 ;  /* 0x000000000308b211 */ /* 0x000fc400078210ff */
[----:B--2---:R-:W-:Y:S01]  /*18950*/  SHF.R.S32.HI R12, RZ, 0x1f, R5 ;  /* 0x0000001fff0c7819 */ /* 0x004fe20000011405 */
[----:B------:R-:W-:Y:S01]  /*18960*/  @!P4 ST.E.64 [R10.64], R68 ;  /* 0x000000440a00c985 */ /* 0x000fe2000c101b06 */
[----:B------:R-:W-:Y:S02]  /*18970*/  @!P6 LEA R14, P0, R5, R0, 0x2 ;  /* 0x00000000050ee211 */ /* 0x000fe400078010ff */
[-C--:B------:R-:W-:Y:S02]  /*18980*/  @!P3 LEA.HI.X R9, R3, R4.reuse, R9, 0x2, P1 ;  /* 0x000000040309b211 */ /* 0x080fe400008f1409 */
[----:B------:R-:W-:Y:S02]  /*18990*/  @!P6 LEA.HI.X R15, R5, R4, R12, 0x2, P0 ;  /* 0x00000004050fe211 */ /* 0x000fe400000f140c */
[C---:B------:R-:W-:Y:S01]  /*189a0*/  IADD3 R2, R216.reuse, 0xa8, RZ ;  /* 0x000000a8d8027810 */ /* 0x040fe20007ffe0ff */
[----:B------:R2:W-:Y:S01]  /*189b0*/  @!P3 ST.E.64 [R8.64], R64 ;  /* 0x000000400800b985 */ /* 0x0005e2000c101b06 */
[----:B------:R-:W-:-:S02]  /*189c0*/  IADD3 R3, R216, 0xb0, RZ ;  /* 0x000000b0d8037810 */ /* 0x000fc40007ffe0ff */
[----:B------:R-:W-:Y:S01]  /*189d0*/  ISETP.GE.AND P3, PT, R2, c[0x0][0x3c8], PT ;  /* 0x0000f20002007a0c */ /* 0x000fe20003f66270 */
[----:B------:R-:W-:Y:S01]  /*189e0*/  @!P6 ST.E.64 [R14.64], R76 ;  /* 0x0000004c0e00e985 */ /* 0x000fe2000c101b06 */
[----:B------:R-:W-:Y:S02]  /*189f0*/  ISETP.GE.AND P6, PT, R3, c[0x0][0x3c8], PT ;  /* 0x0000f20003007a0c */ /* 0x000fe40003fc6270 */
[C---:B-1----:R-:W-:Y:S02]  /*18a00*/  IADD3 R7, R216.reuse, 0x98, RZ ;  /* 0x00000098d8077810 */ /* 0x042fe40007ffe0ff */
[----:B------:R-:W-:Y:S02]  /*18a10*/  IADD3 R6, R216, 0xa0, RZ ;  /* 0x000000a0d8067810 */ /* 0x000fe40007ffe0ff */
[----:B------:R-:W-:Y:S02]  /*18a20*/  ISETP.GE.AND P2, PT, R7, c[0x0][0x3c8], PT ;  /* 0x0000f20007007a0c */ /* 0x000fe40003f46270 */
[----:B------:R-:W-:-:S02]  /*18a30*/  ISETP.GE.AND P5, PT, R6, c[0x0][0x3c8], PT ;  /* 0x0000f20006007a0c */ /* 0x000fc40003fa6270 */
[----:B------:R-:W-:Y:S02]  /*18a40*/  SHF.R.S32.HI R5, RZ, 0x1f, R6 ;  /* 0x0000001fff057819 */ /* 0x000fe40000011406 */
[----:B--2---:R-:W-:-:S07]  /*18a50*/  SHF.R.S32.HI R9, RZ, 0x1f, R7 ;  /* 0x0000001fff097819 */ /* 0x004fce0000011407 */
[CC--:B------:R-:W-:Y:S02]  /*18a60*/  @!P2 LEA R8, P1, R7.reuse, R0.reuse, 0x2 ;  /* 0x000000000708a211 */ /* 0x0c0fe400078210ff */
[C---:B------:R-:W-:Y:S02]  /*18a70*/  @!P5 LEA R12, P0, R6.reuse, R0, 0x2 ;  /* 0x00000000060cd211 */ /* 0x040fe400078010ff */
[-C--:B------:R-:W-:Y:S02]  /*18a80*/  @!P2 LEA.HI.X R9, R7, R4.reuse, R9, 0x2, P1 ;  /* 0x000000040709a211 */ /* 0x080fe400008f1409 */
[----:B------:R-:W-:Y:S02]  /*18a90*/  @!P5 LEA.HI.X R13, R6, R4, R5, 0x2, P0 ;  /* 0x00000004060dd211 */ /* 0x000fe400000f1405 */
[C---:B------:R-:W-:Y:S01]  /*18aa0*/  IADD3 R6, R216.reuse, 0xb8, RZ ;  /* 0x000000b8d8067810 */ /* 0x040fe20007ffe0ff */
[----:B------:R1:W-:Y:S01]  /*18ab0*/  @!P2 ST.E.64 [R8.64], R72 ;  /* 0x000000480800a985 */ /* 0x0003e2000c101b06 */
[----:B------:R-:W-:-:S02]  /*18ac0*/  IADD3 R5, R216, 0xc0, RZ ;  /* 0x000000c0d8057810 */ /* 0x000fc40007ffe0ff */
[----:B------:R-:W-:Y:S01]  /*18ad0*/  ISETP.GE.AND P2, PT, R6, c[0x0][0x3c8], PT ;  /* 0x0000f20006007a0c */ /* 0x000fe20003f46270 */
[----:B------:R2:W-:Y:S01]  /*18ae0*/  @!P5 ST.E.64 [R12.64], R84 ;  /* 0x000000540c00d985 */ /* 0x0005e2000c101b06 */
[----:B------:R-:W-:Y:S02]  /*18af0*/  ISETP.GE.AND P4, PT, R5, c[0x0][0x3c8], PT ;  /* 0x0000f20005007a0c */ /* 0x000fe40003f86270 */
[----:B------:R-:W-:Y:S02]  /*18b00*/  SHF.R.S32.HI R7, RZ, 0x1f, R3 ;  /* 0x0000001fff077819 */ /* 0x000fe40000011403 */
[----:B------:R-:W-:-:S04]  /*18b10*/  @!P6 LEA R10, P0, R3, R0, 0x2 ;  /* 0x00000000030ae211 */ /* 0x000fc800078010ff */
[----:B------:R-:W-:Y:S02]  /*18b20*/  @!P6 LEA.HI.X R11, R3, R4, R7, 0x2, P0 ;  /* 0x00000004030be211 */ /* 0x000fe400000f1407 */
[----:B------:R-:W-:Y:S02]  /*18b30*/  IADD3 R3, R216, 0xc8, RZ ;  /* 0x000000c8d8037810 */ /* 0x000fe40007ffe0ff */
[----:B------:R-:W-:Y:S02]  /*18b40*/  SHF.R.S32.HI R7, RZ, 0x1f, R5 ;  /* 0x0000001fff077819 */ /* 0x000fe40000011405 */
[----:B-1----:R-:W-:Y:S02]  /*18b50*/  SHF.R.S32.HI R9, RZ, 0x1f, R2 ;  /* 0x0000001fff097819 */ /* 0x002fe40000011402 */
[-C--:B------:R-:W-:Y:S02]  /*18b60*/  @!P3 LEA R8, P1, R2, R0.reuse, 0x2 ;  /* 0x000000000208b211 */ /* 0x080fe400078210ff */
[----:B--2---:R-:W-:-:S02]  /*18b70*/  @!P4 LEA R12, P0, R5, R0, 0x2 ;  /* 0x00000000050cc211 */ /* 0x004fc400078010ff */
[-C--:B------:R-:W-:Y:S02]  /*18b80*/  @!P3 LEA.HI.X R9, R2, R4.reuse, R9, 0x2, P1 ;  /* 0x000000040209b211 */ /* 0x080fe400008f1409 */
[----:B------:R-:W-:Y:S02]  /*18b90*/  IADD3 R2, R216, 0xd0, RZ ;  /* 0x000000d0d8027810 */ /* 0x000fe40007ffe0ff */
[----:B------:R-:W-:Y:S01]  /*18ba0*/  ISETP.GE.AND P1, PT, R3, c[0x0][0x3c8], PT ;  /* 0x0000f20003007a0c */ /* 0x000fe20003f26270 */
[----:B------:R1:W-:Y:S01]  /*18bb0*/  @!P3 ST.E.64 [R8.64], R80 ;  /* 0x000000500800b985 */ /* 0x0003e2000c101b06 */
[----:B------:R-:W-:Y:S02]  /*18bc0*/  ISETP.GE.AND P5, PT, R2, c[0x0][0x3c8], PT ;  /* 0x0000f20002007a0c */ /* 0x000fe40003fa6270 */
[----:B------:R-:W-:Y:S01]  /*18bd0*/  @!P4 LEA.HI.X R13, R5, R4, R7, 0x2, P0 ;  /* 0x00000004050dc211 */ /* 0x000fe200000f1407 */
[----:B------:R2:W-:Y:S01]  /*18be0*/  @!P6 ST.E.64 [R10.64], R92 ;  /* 0x0000005c0a00e985 */ /* 0x0005e2000c101b06 */
[----:B------:R-:W-:-:S02]  /*18bf0*/  IADD3 R7, R216, 0xe0, RZ ;  /* 0x000000e0d8077810 */ /* 0x000fc40007ffe0ff */
[----:B------:R-:W-:Y:S02]  /*18c00*/  SHF.R.S32.HI R5, RZ, 0x1f, R2 ;  /* 0x0000001fff057819 */ /* 0x000fe40000011402 */
[----:B------:R-:W-:Y:S02]  /*18c10*/  ISETP.GE.AND P6, PT, R7, c[0x0][0x3c8], PT ;  /* 0x0000f20007007a0c */ /* 0x000fe40003fc6270 */
[----:B-1----:R-:W-:Y:S02]  /*18c20*/  SHF.R.S32.HI R9, RZ, 0x1f, R6 ;  /* 0x0000001fff097819 */ /* 0x002fe40000011406 */
[-C--:B------:R-:W-:Y:S02]  /*18c30*/  @!P2 LEA R8, P3, R6, R0.reuse, 0x2 ;  /* 0x000000000608a211 */ /* 0x080fe400078610ff */
[----:B--2---:R-:W-:Y:S02]  /*18c40*/  @!P5 LEA R10, P0, R2, R0, 0x2 ;  /* 0x00000000020ad211 */ /* 0x004fe400078010ff */
[----:B------:R-:W-:-:S02]  /*18c50*/  @!P2 LEA.HI.X R9, R6, R4, R9, 0x2, P3 ;  /* 0x000000040609a211 */ /* 0x000fc400018f1409 */
[----:B------:R-:W-:Y:S02]  /*18c60*/  IADD3 R6, R216, 0xd8, RZ ;  /* 0x000000d8d8067810 */ /* 0x000fe40007ffe0ff */
[----:B------:R-:W-:Y:S01]  /*18c70*/  @!P5 LEA.HI.X R11, R2, R4, R5, 0x2, P0 ;  /* 0x00000004020bd211 */ /* 0x000fe200000f1405 */
[----:B------:R1:W-:Y:S01]  /*18c80*/  @!P2 ST.E.64 [R8.64], R88 ;  /* 0x000000580800a985 */ /* 0x0003e2000c101b06 */
[----:B------:R-:W-:Y:S02]  /*18c90*/  IADD3 R5, R216, 0xe8, RZ ;  /* 0x000000e8d8057810 */ /* 0x000fe40007ffe0ff */
[----:B------:R-:W-:Y:S01]  /*18ca0*/  SHF.R.S32.HI R2, RZ, 0x1f, R6 ;  /* 0x0000001fff027819 */ /* 0x000fe20000011406 */
[----:B------:R2:W-:Y:S01]  /*18cb0*/  @!P4 ST.E.64 [R12.64], R100 ;  /* 0x000000640c00c985 */ /* 0x0005e2000c101b06 */
[----:B------:R-:W-:Y:S02]  /*18cc0*/  ISETP.GE.AND P4, PT, R6, c[0x0][0x3c8], PT ;  /* 0x0000f20006007a0c */ /* 0x000fe40003f86270 */
[----:B------:R-:W-:-:S02]  /*18cd0*/  ISETP.GE.AND P3, PT, R5, c[0x0][0x3c8], PT ;  /* 0x0000f20005007a0c */ /* 0x000fc40003f66270 */
[----:B-1----:R-:W-:Y:S02]  /*18ce0*/  SHF.R.S32.HI R9, RZ, 0x1f, R3 ;  /* 0x0000001fff097819 */ /* 0x002fe40000011403 */
[-C--:B------:R-:W-:Y:S02]  /*18cf0*/  @!P1 LEA R8, P2, R3, R0.reuse, 0x2 ;  /* 0x0000000003089211 */ /* 0x080fe400078410ff */
[----:B--2---:R-:W-:Y:S02]  /*18d00*/  @!P6 LEA R12, P0, R7, R0, 0x2 ;  /* 0x00000000070ce211 */ /* 0x004fe400078010ff */
        /* <DEDUP_REMOVED lines=25> */
.L_x_1506:
[----:B------:R-:W-:Y:S05]  /*18ea0*/  BSYNC B0 ;  /* 0x0000000000007941 */ /* 0x000fea0003800000 */
.L_x_1505:
[----:B------:R-:W-:Y:S05]  /*18eb0*/  BRA.DIV ~URZ, `(.L_x_1507) ;  /* 0x000033727f007947 */ /* 0x000fea000b800000 */
[----:B--2---:R2:W1:Y:S04]  /*18ec0*/  SHFL.IDX PT, R4, R16, 0x1, 0x1c1f ;  /* 0x003c1f0010047f89 */ /* 0x00446800000e0000 */
[----:B----4-:R2:W4:Y:S02]  /*18ed0*/  SHFL.IDX PT, R0, R17, 0x1, 0x1c1f ;  /* 0x003c1f0011007f89 */ /* 0x01052400000e0000 */
.L_x_1561:
[----:B------:R-:W-:-:S13]  /*18ee0*/  LOP3.LUT P0, RZ, R206, 0x2, RZ, 0xc0, !PT ;  /* 0x00000002ceff7812 */ /* 0x000fda000780c0ff */
[----:B------:R-:W-:Y:S05]  /*18ef0*/  @P0 BRA `(.L_x_1502) ;  /* 0x00001a8000000947 */ /* 0x000fea0003800000 */
[C---:B------:R-:W-:Y:S02]  /*18f00*/  IADD3 R10, R216.reuse, 0x8, RZ ;  /* 0x00000008d80a7810 */ /* 0x040fe40007ffe0ff */
[----:B------:R-:W-:Y:S02]  /*18f10*/  ISETP.GE.AND P2, PT, R216, c[0x0][0x3c8], PT ;  /* 0x0000f200d8007a0c */ /* 0x000fe40003f46270 */
[----:B------:R-:W-:Y:S02]  /*18f20*/  ISETP.GE.AND P1, PT, R10, c[0x0][0x3c8], PT ;  /* 0x0000f2000a007a0c */ /* 0x000fe40003f26270 */
[C---:B------:R-:W-:Y:S02]  /*18f30*/  IADD3 R11, R216.reuse, 0x10, RZ ;  /* 0x00000010d80b7810 */ /* 0x040fe40007ffe0ff */
[----:B------:R-:W-:Y:S02]  /*18f40*/  IADD3 R15, R216, 0x8, RZ ;  /* 0x00000008d80f7810 */ /* 0x000fe40007ffe0ff */
[----:B------:R-:W-:-:S02]  /*18f50*/  ISETP.GE.AND P0, PT, R11, c[0x0][0x3c8], PT ;  /* 0x0000f2000b007a0c */ /* 0x000fc40003f06270 */
[----:B------:R-:W-:Y:S02]  /*18f60*/  IADD3 R5, R216, 0x18, RZ ;  /* 0x00000018d8057810 */ /* 0x000fe40007ffe0ff */
[----:B------:R-:W-:Y:S01]  /*18f70*/  SHF.R.S32.HI R15, RZ, 0x1f, R15 ;  /* 0x0000001fff0f7819 */ /* 0x000fe2000001140f */
[----:B----4-:R-:W-:Y:S01]  /*18f80*/  @!P2 IMAD.MOV.U32 R2, RZ, RZ, R0 ;  /* 0x000000ffff02a224 */ /* 0x010fe200078e0000 */
[----:B------:R-:W-:Y:S01]  /*18f90*/  ISETP.GE.AND P3, PT, R5, c[0x0][0x3c8], PT ;  /* 0x0000f20005007a0c */ /* 0x000fe20003f66270 */
[----:B-1----:R-:W-:Y:S01]  /*18fa0*/  @!P2 IMAD.MOV.U32 R3, RZ, RZ, R4 ;  /* 0x000000ffff03a224 */ /* 0x002fe200078e0004 */
[----:B------:R-:W-:Y:S02]  /*18fb0*/  @!P1 LEA R8, P4, R10, R0, 0x2 ;  /* 0x000000000a089211 */ /* 0x000fe400078810ff */
[C---:B------:R-:W-:Y:S01]  /*18fc0*/  IADD3 R14, R216.reuse, 0x20, RZ ;  /* 0x00000020d80e7810 */ /* 0x040fe20007ffe0ff */
[----:B------:R-:W-:Y:S01]  /*18fd0*/  @!P2 IMAD.WIDE R2, R216, 0x4, R2 ;  /* 0x00000004d802a825 */ /* 0x000fe200078e0202 */
[----:B------:R-:W-:-:S02]  /*18fe0*/  @!P1 LEA.HI.X R9, R10, R4, R15, 0x2, P4 ;  /* 0x000000040a099211 */ /* 0x000fc400020f140f */
[----:B------:R-:W-:Y:S02]  /*18ff0*/  IADD3 R15, R216, 0x10, RZ ;  /* 0x00000010d80f7810 */ /* 0x000fe40007ffe0ff */
[----:B------:R-:W-:Y:S01]  /*19000*/  ISETP.GE.AND P5, PT, R14, c[0x0][0x3c8], PT ;  /* 0x0000f2000e007a0c */ /* 0x000fe20003fa6270 */
[----:B------:R1:W-:Y:S01]  /*19010*/  @!P2 ST.E.64 [R2.64], R120 ;  /* 0x000000780200a985 */ /* 0x0003e2000c101b06 */
[----:B------:R-:W-:Y:S02]  /*19020*/  @!P0 LEA R6, P2, R11, R0, 0x2 ;  /* 0x000000000b068211 */ /* 0x000fe400078410ff */
[----:B------:R-:W-:Y:S01]  /*19030*/  SHF.R.S32.HI R15, RZ, 0x1f, R15 ;  /* 0x0000001fff0f7819 */ /* 0x000fe2000001140f */
[----:B------:R4:W-:Y:S01]  /*19040*/  @!P1 ST.E.64 [R8.64], R162 ;  /* 0x000000a208009985 */ /* 0x0009e2000c101b06 */
[C---:B------:R-:W-:Y:S02]  /*19050*/  IADD3 R10, R216.reuse, 0x18, RZ ;  /* 0x00000018d80a7810 */ /* 0x040fe40007ffe0ff */
[----:B------:R-:W-:-:S02]  /*19060*/  IADD3 R13, R216, 0x28, RZ ;  /* 0x00000028d80d7810 */ /* 0x000fc40007ffe0ff */
[----:B------:R-:W-:Y:S02]  /*19070*/  @!P0 LEA.HI.X R7, R11, R4, R15, 0x2, P2 ;  /* 0x000000040b078211 */ /* 0x000fe400010f140f */
[----:B------:R-:W-:Y:S02]  /*19080*/  SHF.R.S32.HI R10, RZ, 0x1f, R10 ;  /* 0x0000001fff0a7819 */ /* 0x000fe4000001140a */
[----:B------:R-:W-:Y:S01]  /*19090*/  ISETP.GE.AND P4, PT, R13, c[0x0][0x3c8], PT ;  /* 0x0000f2000d007a0c */ /* 0x000fe20003f86270 */
[----:B------:R5:W-:Y:S01]  /*190a0*/  @!P0 ST.E.64 [R6.64], R124 ;  /* 0x0000007c06008985 */ /* 0x000be2000c101b06 */
[C---:B------:R-:W-:Y:S02]  /*190b0*/  IADD3 R15, R216.reuse, 0x20, RZ ;  /* 0x00000020d80f7810 */ /* 0x040fe40007ffe0ff */
[----:B------:R-:W-:Y:S02]  /*190c0*/  IADD3 R12, R216, 0x30, RZ ;  /* 0x00000030d80c7810 */ /* 0x000fe40007ffe0ff */
[----:B------:R-:W-:-:S02]  /*190d0*/  SHF.R.S32.HI R15, RZ, 0x1f, R15 ;  /* 0x0000001fff0f7819 */ /* 0x000fc4000001140f */
[----:B------:R-:W-:Y:S02]  /*190e0*/  ISETP.GE.AND P2, PT, R12, c[0x0][0x3c8], PT ;  /* 0x0000f2000c007a0c */ /* 0x000fe40003f46270 */
[C---:B--23--:R-:W-:Y:S02]  /*190f0*/  IADD3 R17, R216.reuse, 0x48, RZ ;  /* 0x00000048d8117810 */ /* 0x04cfe40007ffe0ff */
[C---:B------:R-:W-:Y:S02]  /*19100*/  IADD3 R18, R216.reuse, 0x40, RZ ;  /* 0x00000040d8127810 */ /* 0x040fe40007ffe0ff */
[----:B------:R-:W-:Y:S02]  /*19110*/  IADD3 R16, R216, 0x50, RZ ;  /* 0x00000050d8107810 */ /* 0x000fe40007ffe0ff */
[----:B-1----:R-:W-:Y:S02]  /*19120*/  @!P3 LEA R2, P6, R5, R0, 0x2 ;  /* 0x000000000502b211 */ /* 0x002fe400078c10ff */
[----:B------:R-:W-:-:S02]  /*19130*/  SHF.R.S32.HI R18, RZ, 0x1f, R18 ;  /* 0x0000001fff127819 */ /* 0x000fc40000011412 */
[----:B------:R-:W-:Y:S02]  /*19140*/  @!P3 LEA.HI.X R3, R5, R4, R10, 0x2, P6 ;  /* 0x000000040503b211 */ /* 0x000fe400030f140a */
[CC--:B------:R-:W-:Y:S02]  /*19150*/  @!P5 LEA R10, P0, R14.reuse, R0.reuse, 0x2 ;  /* 0x000000000e0ad211 */ /* 0x0c0fe400078010ff */
[----:B----4-:R-:W-:Y:S01]  /*19160*/  @!P4 LEA R8, P1, R13, R0, 0x2 ;  /* 0x000000000d08c211 */ /* 0x010fe200078210ff */
[----:B------:R1:W-:Y:S01]  /*19170*/  @!P3 ST.E.64 [R2.64], R128 ;  /* 0x000000800200b985 */ /* 0x0003e2000c101b06 */
[----:B------:R-:W-:Y:S02]  /*19180*/  @!P5 LEA.HI.X R11, R14, R4, R15, 0x2, P0 ;  /* 0x000000040e0bd211 */ /* 0x000fe400000f140f */
[C---:B------:R-:W-:Y:S02]  /*19190*/  IADD3 R14, R216.reuse, 0x28, RZ ;  /* 0x00000028d80e7810 */ /* 0x040fe40007ffe0ff */
[----:B------:R-:W-:Y:S01]  /*191a0*/  IADD3 R5, R216, 0x40, RZ ;  /* 0x00000040d8057810 */ /* 0x000fe20007ffe0ff */
[----:B------:R2:W-:Y:S01]  /*191b0*/  @!P5 ST.E.64 [R10.64], R150 ;  /* 0x000000960a00d985 */ /* 0x0005e2000c101b06 */
[----:B------:R-:W-:-:S02]  /*191c0*/  SHF.R.S32.HI R14, RZ, 0x1f, R14 ;  /* 0x0000001fff0e7819 */ /* 0x000fc4000001140e */
[----:B------:R-:W-:Y:S02]  /*191d0*/  ISETP.GE.AND P6, PT, R5, c[0x0][0x3c8], PT ;  /* 0x0000f20005007a0c */ /* 0x000fe40003fc6270 */
[----:B------:R-:W-:Y:S02]  /*191e0*/  @!P4 LEA.HI.X R9, R13, R4, R14, 0x2, P1 ;  /* 0x000000040d09c211 */ /* 0x000fe400008f140e */
[C---:B------:R-:W-:Y:S02]  /*191f0*/  IADD3 R14, R216.reuse, 0x38, RZ ;  /* 0x00000038d80e7810 */ /* 0x040fe40007ffe0ff */
[----:B------:R-:W-:Y:S01]  /*19200*/  IADD3 R13, R216, 0x30, RZ ;  /* 0x00000030d80d7810 */ /* 0x000fe20007ffe0ff */
[----:B------:R3:W-:Y:S01]  /*19210*/  @!P4 ST.E.64 [R8.64], R146 ;  /* 0x000000920800c985 */ /* 0x0007e2000c101b06 */
[----:B------:R-:W-:Y:S02]  /*19220*/  ISETP.GE.AND P5, PT, R14, c[0x0][0x3c8], PT ;  /* 0x0000f2000e007a0c */ /* 0x000fe40003fa6270 */
[----:B-----5:R-:W-:-:S02]  /*19230*/  @!P2 LEA R6, P0, R12, R0, 0x2 ;  /* 0x000000000c06a211 */ /* 0x020fc400078010ff */
[----:B------:R-:W-:Y:S02]  /*19240*/  SHF.R.S32.HI R13, RZ, 0x1f, R13 ;  /* 0x0000001fff0d7819 */ /* 0x000fe4000001140d */
[----:B------:R-:W-:Y:S02]  /*19250*/  IADD3 R15, R216, 0x38, RZ ;  /* 0x00000038d80f7810 */ /* 0x000fe40007ffe0ff */
[----:B------:R-:W-:Y:S02]  /*19260*/  @!P2 LEA.HI.X R7, R12, R4, R13, 0x2, P0 ;  /* 0x000000040c07a211 */ /* 0x000fe400000f140d */
[----:B------:R-:W-:Y:S02]  /*19270*/  ISETP.GE.AND P0, PT, R17, c[0x0][0x3c8], PT ;  /* 0x0000f20011007a0c */ /* 0x000fe40003f06270 */
[----:B-1----:R-:W-:Y:S01]  /*19280*/  IADD3 R2, R216, 0x58, RZ ;  /* 0x00000058d8027810 */ /* 0x002fe20007ffe0ff */
[----:B------:R1:W-:Y:S01]  /*19290*/  @!P2 ST.E.64 [R6.64], R30 ;  /* 0x0000001e0600a985 */ /* 0x0003e2000c101b06 */
[----:B------:R-:W-:-:S02]  /*192a0*/  @!P5 LEA R12, P1, R14, R0, 0x2 ;  /* 0x000000000e0cd211 */ /* 0x000fc400078210ff */
[----:B------:R-:W-:Y:S02]  /*192b0*/  ISETP.GE.AND P3, PT, R2, c[0x0][0x3c8], PT ;  /* 0x0000f20002007a0c */ /* 0x000fe40003f66270 */
[C---:B--2---:R-:W-:Y:S02]  /*192c0*/  @!P6 LEA R10, P2, R5.reuse, R0, 0x2 ;  /* 0x00000000050ae211 */ /* 0x044fe400078410ff */
[----:B------:R-:W-:Y:S02]  /*192d0*/  SHF.R.S32.HI R15, RZ, 0x1f, R15 ;  /* 0x0000001fff0f7819 */ /* 0x000fe4000001140f */
[-C--:B------:R-:W-:Y:S02]  /*192e0*/  @!P6 LEA.HI.X R11, R5, R4.reuse, R18, 0x2, P2 ;  /* 0x00000004050be211 */ /* 0x080fe400010f1412 */
[----:B------:R-:W-:Y:S02]  /*192f0*/  @!P5 LEA.HI.X R13, R14, R4, R15, 0x2, P1 ;  /* 0x000000040e0dd211 */ /* 0x000fe400008f140f */
[----:B------:R-:W-:-:S02]  /*19300*/  IADD3 R18, R216, 0x48, RZ ;  /* 0x00000048d8127810 */ /* 0x000fc40007ffe0ff */
[----:B------:R-:W-:Y:S01]  /*19310*/  ISETP.GE.AND P4, PT, R16, c[0x0][0x3c8], PT ;  /* 0x0000f20010007a0c */ /* 0x000fe20003f86270 */
[----:B------:R-:W-:Y:S01]  /*19320*/  @!P5 ST.E.64 [R12.64], R154 ;  /* 0x0000009a0c00d985 */ /* 0x000fe2000c101b06 */
[----:B------:R-:W-:Y:S02]  /*19330*/  SHF.R.S32.HI R3, RZ, 0x1f, R2 ;  /* 0x0000001fff037819 */ /* 0x000fe40000011402 */
[CC--:B------:R-:W-:Y:S01]  /*19340*/  @!P3 LEA R14, P1, R2.reuse, R0.reuse, 0x2 ;  /* 0x00000000020eb211 */ /* 0x0c0fe200078210ff */
[----:B------:R2:W-:Y:S01]  /*19350*/  @!P6 ST.E.64 [R10.64], R38 ;  /* 0x000000260a00e985 */ /* 0x0005e2000c101b06 */
[----:B---3--:R-:W-:Y:S02]  /*19360*/  @!P0 LEA R8, P2, R17, R0, 0x2 ;  /* 0x0000000011088211 */ /* 0x008fe400078410ff */
[----:B------:R-:W-:Y:S02]  /*19370*/  SHF.R.S32.HI R18, RZ, 0x1f, R18 ;  /* 0x0000001fff127819 */ /* 0x000fe40000011412 */
[----:B------:R-:W-:-:S02]  /*19380*/  @!P3 LEA.HI.X R15, R2, R4, R3, 0x2, P1 ;  /* 0x00000004020fb211 */ /* 0x000fc400008f1403 */
[----:B------:R-:W-:Y:S02]  /*19390*/  @!P0 LEA.HI.X R9, R17, R4, R18, 0x2, P2 ;  /* 0x0000000411098211 */ /* 0x000fe400010f1412 */
[C---:B-1----:R-:W-:Y:S02]  /*193a0*/  IADD3 R6, R216.reuse, 0x60, RZ ;  /* 0x00000060d8067810 */ /* 0x042fe40007ffe0ff */
[----:B------:R-:W-:Y:S01]  /*193b0*/  IADD3 R5, R216, 0x68, RZ ;  /* 0x00000068d8057810 */ /* 0x000fe20007ffe0ff */
[----:B------:R1:W-:Y:S01]  /*193c0*/  @!P0 ST.E.64 [R8.64], R34 ;  /* 0x0000002208008985 */ /* 0x0003e2000c101b06 */
[----:B------:R-:W-:Y:S02]  /*193d0*/  ISETP.GE.AND P3, PT, R6, c[0x0][0x3c8], PT ;  /* 0x0000f20006007a0c */ /* 0x000fe40003f66270 */
[----:B------:R-:W-:Y:S02]  /*193e0*/  ISETP.GE.AND P2, PT, R5, c[0x0][0x3c8], PT ;  /* 0x0000f20005007a0c */ /* 0x000fe40003f46270 */
[----:B------:R-:W-:-:S02]  /*193f0*/  IADD3 R3, R216, 0x70, RZ ;  /* 0x00000070d8037810 */ /* 0x000fc40007ffe0ff */
[----:B------:R-:W-:Y:S02]  /*19400*/  IADD3 R7, R216, 0x78, RZ ;  /* 0x00000078d8077810 */ /* 0x000fe40007ffe0ff */
[----:B------:R-:W-:Y:S02]  /*19410*/  ISETP.GE.AND P6, PT, R3, c[0x0][0x3c8], PT ;  /* 0x0000f20003007a0c */ /* 0x000fe40003fc6270 */
[----:B------:R-:W-:Y:S02]  /*19420*/  ISETP.GE.AND P5, PT, R7, c[0x0][0x3c8], PT ;  /* 0x0000f20007007a0c */ /* 0x000fe40003fa6270 */
[----:B--2---:R-:W-:Y:S02]  /*19430*/  SHF.R.S32.HI R11, RZ, 0x1f, R6 ;  /* 0x0000001fff0b7819 */ /* 0x004fe40000011406 */
[----:B------:R-:W-:Y:S02]  /*19440*/  SHF.R.S32.HI R10, RZ, 0x1f, R5 ;  /* 0x0000001fff0a7819 */ /* 0x000fe40000011405 */
[----:B-1----:R-:W-:-:S02]  /*19450*/  SHF.R.S32.HI R9, RZ, 0x1f, R16 ;  /* 0x0000001fff097819 */ /* 0x002fc40000011410 */
[----:B------:R-:W-:-:S04]  /*19460*/  @!P4 LEA R8, P0, R16, R0, 0x2 ;  /* 0x000000001008c211 */ /* 0x000fc800078010ff */
[----:B------:R-:W-:Y:S02]  /*19470*/  @!P4 LEA.HI.X R9, R16, R4, R9, 0x2, P0 ;  /* 0x000000041009c211 */ /* 0x000fe400000f1409 */
[CC--:B------:R-:W-:Y:S02]  /*19480*/  @!P3 LEA R16, P1, R6.reuse, R0.reuse, 0x2 ;  /* 0x000000000610b211 */ /* 0x0c0fe400078210ff */
[C---:B------:R-:W-:Y:S01]  /*19490*/  @!P2 LEA R12, P0, R5.reuse, R0, 0x2 ;  /* 0x00000000050ca211 */ /* 0x040fe200078010ff */
[----:B------:R1:W-:Y:S01]  /*194a0*/  @!P4 ST.E.64 [R8.64], R46 ;  /* 0x0000002e0800c985 */ /* 0x0003e2000c101b06 */
[-C--:B------:R-:W-:Y:S02]  /*194b0*/  @!P3 LEA.HI.X R17, R6, R4.reuse, R11, 0x2, P1 ;  /* 0x000000040611b211 */ /* 0x080fe400008f140b */
[----:B------:R-:W-:Y:S02]  /*194c0*/  ISETP.GE.AND P1, PT, R2, c[0x0][0x3c8], PT ;  /* 0x0000f20002007a0c */ /* 0x000fe40003f26270 */
[----:B------:R-:W-:-:S02]  /*194d0*/  @!P2 LEA.HI.X R13, R5, R4, R10, 0x2, P0 ;  /* 0x00000004050da211 */ /* 0x000fc400000f140a */
[C---:B------:R-:W-:Y:S02]  /*194e0*/  IADD3 R2, R216.reuse, 0x80, RZ ;  /* 0x00000080d8027810 */ /* 0x040fe40007ffe0ff */
[----:B------:R-:W-:Y:S02]  /*194f0*/  SHF.R.S32.HI R6, RZ, 0x1f, R3 ;  /* 0x0000001fff067819 */ /* 0x000fe40000011403 */
[----:B------:R-:W-:-:S05]  /*19500*/  IADD3 R5, R216, 0x88, RZ ;  /* 0x00000088d8057810 */ /* 0x000fca0007ffe0ff */
[----:B------:R2:W-:Y:S01]  /*19510*/  @!P1 ST.E.64 [R14.64], R42 ;  /* 0x0000002a0e009985 */ /* 0x0005e2000c101b06 */
[----:B------:R-:W-:-:S03]  /*19520*/  @!P6 LEA R10, P1, R3, R0, 0x2 ;  /* 0x00000000030ae211 */ /* 0x000fc600078210ff */
[----:B------:R3:W-:Y:S01]  /*19530*/  @!P3 ST.E.64 [R16.64], R54 ;  /* 0x000000361000b985 */ /* 0x0007e2000c101b06 */
[----:B------:R-:W-:Y:S02]  /*19540*/  @!P6 LEA.HI.X R11, R3, R4, R6, 0x2, P1 ;  /* 0x00000004030be211 */ /* 0x000fe400008f1406 */
[----:B------:R-:W-:Y:S01]  /*19550*/  ISETP.GE.AND P3, PT, R2, c[0x0][0x3c8], PT ;  /* 0x0000f20002007a0c */ /* 0x000fe20003f66270 */
[----:B------:R4:W-:Y:S01]  /*19560*/  @!P2 ST.E.64 [R12.64], R50 ;  /* 0x000000320c00a985 */ /* 0x0009e2000c101b06 */
[----:B------:R-:W-:Y:S02]  /*19570*/  ISETP.GE.AND P6, PT, R5, c[0x0][0x3c8], PT ;  /* 0x0000f20005007a0c */ /* 0x000fe40003fc6270 */
[----:B------:R-:W-:Y:S02]  /*19580*/  ISETP.GE.AND P2, PT, R3, c[0x0][0x3c8], PT ;  /* 0x0000f20003007a0c */ /* 0x000fe40003f46270 */
[----:B-1----:R-:W-:Y:S02]  /*19590*/  SHF.R.S32.HI R9, RZ, 0x1f, R7 ;  /* 0x0000001fff097819 */ /* 0x002fe40000011407 */
[----:B------:R-:W-:-:S02]  /*195a0*/  @!P5 LEA R8, P0, R7, R0, 0x2 ;  /* 0x000000000708d211 */ /* 0x000fc400078010ff */
[C---:B------:R-:W-:Y:S02]  /*195b0*/  IADD3 R6, R216.reuse, 0x98, RZ ;  /* 0x00000098d8067810 */ /* 0x040fe40007ffe0ff */
[----:B------:R-:W-:Y:S02]  /*195c0*/  @!P5 LEA.HI.X R9, R7, R4, R9, 0x2, P0 ;  /* 0x000000040709d211 */ /* 0x000fe400000f1409 */
[C---:B------:R-:W-:Y:S02]  /*195d0*/  IADD3 R7, R216.reuse, 0x90, RZ ;  /* 0x00000090d8077810 */ /* 0x040fe40007ffe0ff */
[----:B------:R-:W-:Y:S01]  /*195e0*/  IADD3 R3, R216, 0xa8, RZ ;  /* 0x000000a8d8037810 */ /* 0x000fe20007ffe0ff */
[----:B------:R1:W-:Y:S01]  /*195f0*/  @!P2 ST.E.64 [R10.64], R62 ;  /* 0x0000003e0a00a985 */ /* 0x0003e2000c101b06 */
[----:B------:R-:W-:-:S03]  /*19600*/  ISETP.GE.AND P4, PT, R7, c[0x0][0x3c8], PT ;  /* 0x0000f20007007a0c */ /* 0x000fc60003f86270 */
[----:B------:R5:W-:Y:S01]  /*19610*/  @!P5 ST.E.64 [R8.64], R58 ;  /* 0x0000003a0800d985 */ /* 0x000be2000c101b06 */
[CC--:B--2---:R-:W-:Y:S02]  /*19620*/  @!P3 LEA R14, P1, R2.reuse, R0.reuse, 0x2 ;  /* 0x00000000020eb211 */ /* 0x0c4fe400078210ff */
[----:B---3--:R-:W-:Y:S02]  /*19630*/  SHF.R.S32.HI R16, RZ, 0x1f, R5 ;  /* 0x0000001fff107819 */ /* 0x008fe40000011405 */
[----:B----4-:R-:W-:Y:S02]  /*19640*/  SHF.R.S32.HI R13, RZ, 0x1f, R2 ;  /* 0x0000001fff0d7819 */ /* 0x010fe40000011402 */
[C---:B------:R-:W-:Y:S02]  /*19650*/  @!P6 LEA R12, P0, R5.reuse, R0, 0x2 ;  /* 0x00000000050ce211 */ /* 0x040fe400078010ff */
[-C--:B------:R-:W-:Y:S02]  /*19660*/  @!P3 LEA.HI.X R15, R2, R4.reuse, R13, 0x2, P1 ;  /* 0x00000004020fb211 */ /* 0x080fe400008f140d */
[----:B------:R-:W-:-:S02]  /*19670*/  @!P6 LEA.HI.X R13, R5, R4, R16, 0x2, P0 ;  /* 0x00000004050de211 */ /* 0x000fc400000f1410 */
[----:B------:R-:W-:Y:S02]  /*19680*/  ISETP.GE.AND P3, PT, R6, c[0x0][0x3c8], PT ;  /* 0x0000f20006007a0c */ /* 0x000fe40003f66270 */
[----:B------:R-:W-:Y:S02]  /*19690*/  IADD3 R5, R216, 0xa0, RZ ;  /* 0x000000a0d8057810 */ /* 0x000fe40007ffe0ff */
[----:B------:R-:W-:Y:S02]  /*196a0*/  ISETP.GE.AND P1, PT, R3, c[0x0][0x3c8], PT ;  /* 0x0000f20003007a0c */ /* 0x000fe40003f26270 */
[----:B------:R-:W-:Y:S02]  /*196b0*/  ISETP.GE.AND P2, PT, R5, c[0x0][0x3c8], PT ;  /* 0x0000f20005007a0c */ /* 0x000fe40003f46270 */
[----:B-1----:R-:W-:Y:S02]  /*196c0*/  SHF.R.S32.HI R11, RZ, 0x1f, R7 ;  /* 0x0000001fff0b7819 */ /* 0x002fe40000011407 */
[----:B------:R-:W-:-:S02]  /*196d0*/  @!P4 LEA R10, P0, R7, R0, 0x2 ;  /* 0x00000000070ac211 */ /* 0x000fc400078010ff */
[----:B-----5:R-:W-:Y:S02]  /*196e0*/  SHF.R.S32.HI R9, RZ, 0x1f, R6 ;  /* 0x0000001fff097819 */ /* 0x020fe40000011406 */
[----:B------:R-:W-:Y:S02]  /*196f0*/  @!P4 LEA.HI.X R11, R7, R4, R11, 0x2, P0 ;  /* 0x00000004070bc211 */ /* 0x000fe400000f140b */
[----:B------:R-:W-:Y:S02]  /*19700*/  ISETP.GE.AND P0, PT, R2, c[0x0][0x3c8], PT ;  /* 0x0000f20002007a0c */ /* 0x000fe40003f06270 */
[----:B------:R-:W-:Y:S02]  /*19710*/  @!P3 LEA R8, P5, R6, R0, 0x2 ;  /* 0x000000000608b211 */ /* 0x000fe400078a10ff */
[----:B------:R-:W-:Y:S02]  /*19720*/  IADD3 R7, R216, 0xb0, RZ ;  /* 0x000000b0d8077810 */ /* 0x000fe40007ffe0ff */
[----:B------:R-:W-:-:S02]  /*19730*/  @!P3 LEA.HI.X R9, R6, R4, R9, 0x2, P5 ;  /* 0x000000040609b211 */ /* 0x000fc400028f1409 */
[----:B------:R-:W-:Y:S02]  /*19740*/  IADD3 R6, R216, 0xb8, RZ ;  /* 0x000000b8d8067810 */ /* 0x000fe40007ffe0ff */
[----:B------:R-:W-:Y:S02]  /*19750*/  ISETP.GE.AND P5, PT, R7, c[0x0][0x3c8], PT ;  /* 0x0000f20007007a0c */ /* 0x000fe40003fa6270 */
        /* <DEDUP_REMOVED lines=11> */
[----:B---3--:R-:W-:Y:S01]  /*19810*/  SHF.R.S32.HI R9, RZ, 0x1f, R7 ;  /* 0x0000001fff097819 */ /* 0x008fe20000011407 */
[----:B------:R1:W-:Y:S01]  /*19820*/  @!P2 ST.E.64 [R16.64], R86 ;  /* 0x000000561000a985 */ /* 0x0003e2000c101b06 */
[----:B------:R-:W-:Y:S02]  /*19830*/  @!P5 LEA R12, P4, R7, R0, 0x2 ;  /* 0x00000000070cd211 */ /* 0x000fe400078810ff */
[----:B------:R-:W-:Y:S01]  /*19840*/  IADD3 R3, R216, 0xc0, RZ ;  /* 0x000000c0d8037810 */ /* 0x000fe20007ffe0ff */
[----:B------:R2:W-:Y:S01]  /*19850*/  @!P1 ST.E.64 [R14.64], R82 ;  /* 0x000000520e009985 */ /* 0x0005e2000c101b06 */
[----:B------:R-:W-:-:S02]  /*19860*/  SHF.R.S32.HI R5, RZ, 0x1f, R6 ;  /* 0x0000001fff057819 */ /* 0x000fc40000011406 */
[----:B------:R-:W-:Y:S02]  /*19870*/  IADD3 R2, R216, 0xc8, RZ ;  /* 0x000000c8d8027810 */ /* 0x000fe40007ffe0ff */
[----:B------:R-:W-:Y:S02]  /*19880*/  @!P5 LEA.HI.X R13, R7, R4, R9, 0x2, P4 ;  /* 0x00000004070dd211 */ /* 0x000fe400020f1409 */
[C---:B------:R-:W-:Y:S02]  /*19890*/  @!P0 LEA R8, P3, R6.reuse, R0, 0x2 ;  /* 0x0000000006088211 */ /* 0x040fe400078610ff */
        /* <DEDUP_REMOVED lines=53> */
.L_x_1487:
[----:B------:R-:W2:Y:S04]  /*19bf0*/  LDL.LU R0, [R1+0x18] ;  /* 0x0000180001007983 */ /* 0x000ea80000300800 */
[----:B------:R-:W3:Y:S01]  /*19c00*/  LDL R7, [R1+0x4] ;  /* 0x0000040001077983 */ /* 0x000ee20000100800 */
        /* <DEDUP_REMOVED lines=10> */
[----:B---3--:R-:W-:-:S05]  /*19cb0*/  @P1 LEA.HI.X R3, R217, c[0x0][0x50c], R7, 0x2, P0 ;  /* 0x00014300d9031a11 */ /* 0x008fca00000f1407 */
        /* <DEDUP_REMOVED lines=8> */
.L_x_1508:
        /* <DEDUP_REMOVED lines=12> */
[----:B------:R-:W2:Y:S04]  /*19e00*/  LDL R2, [R1] ;  /* 0x0000000001027983 */ /* 0x000ea80000100800 */
        /* <DEDUP_REMOVED lines=21> */
[--C-:B------:R-:W-:Y:S01]  /*19f60*/  IMAD.MOV R2, RZ, RZ, -R0.reuse ;  /* 0x000000ffff027224 */ /* 0x100fe200078e0a00 */
[----:B------:R-:W-:Y:S01]  /*19f70*/  IADD3 R3, R3, R8, RZ ;  /* 0x0000000803037210 */ /* 0x000fe20007ffe0ff */
[-C--:B-----5:R-:W-:Y:S02]  /*19f80*/  IMAD R8, R15, R7.reuse, RZ ;  /* 0x000000070f087224 */ /* 0x0a0fe400078e02ff */
        /* <DEDUP_REMOVED lines=20> */
.L_x_1510:
[----:B------:R-:W-:Y:S05]  /*1a0d0*/  BSYNC B0 ;  /* 0x0000000000007941 */ /* 0x000fea0003800000 */
.L_x_1509:
[----:B------:R-:W-:-:S13]  /*1a0e0*/  ISETP.GT.AND P0, PT, R18, 0x1, PT ;  /* 0x000000011200780c */ /* 0x000fda0003f04270 */
[----:B------:R-:W-:Y:S05]  /*1a0f0*/  @P0 BRA `(.L_x_1502) ;  /* 0x0000088000000947 */ /* 0x000fea0003800000 */
[----:B------:R-:W2:Y:S04]  /*1a100*/  LDL.LU R7, [R1] ;  /* 0x0000000001077983 */ /* 0x000ea80000300800 */
[----:B------:R-:W3:Y:S01]  /*1a110*/  LDL.LU R8, [R1+0x14] ;  /* 0x0000140001087983 */ /* 0x000ee20000300800 */
[----:B------:R-:W-:Y:S01]  /*1a120*/  MOV R2, c[0x0][0x4e8] ;  /* 0x00013a0000027a02 */ /* 0x000fe20000000f00 */
[----:B-1----:R-:W-:Y:S01]  /*1a130*/  IMAD R0, R17, c[0x0][0x3a0], RZ ;  /* 0x0000e80011007a24 */ /* 0x002fe200078e02ff */
[----:B------:R-:W-:Y:S01]  /*1a140*/  LEA R4, R215, R205, 0x5 ;  /* 0x000000cdd7047211 */ /* 0x000fe200078e28ff */
[----:B------:R-:W-:Y:S01]  /*1a150*/  IMAD R5, R20, c[0x0][0x3f0], RZ ;  /* 0x0000fc0014057a24 */ /* 0x000fe200078e02ff */
[----:B------:R-:W-:Y:S01]  /*1a160*/  ISETP.NE.AND P0, PT, R2, 0x1, PT ;  /* 0x000000010200780c */ /* 0x000fe20003f05270 */
[----:B------:R-:W-:-:S04]  /*1a170*/  IMAD.WIDE.U32 R2, R6, c[0x0][0x3a0], RZ ;  /* 0x0000e80006027a25 */ /* 0x000fc800078e00ff */
[----:B------:R-:W-:-:S05]  /*1a180*/  IMAD R6, R6, c[0x0][0x3a4], R0 ;  /* 0x0000e90006067a24 */ /* 0x000fca00078e0200 */
[----:B------:R-:W-:-:S05]  /*1a190*/  IADD3 R3, R3, R6, RZ ;  /* 0x0000000603037210 */ /* 0x000fca0007ffe0ff */
[----:B--2---:R-:W-:Y:S01]  /*1a1a0*/  IMAD.WIDE.U32 R2, R7, c[0x0][0x3e8], R2 ;  /* 0x0000fa0007027a25 */ /* 0x004fe200078e0002 */
[----:B---3--:R-:W-:-:S03]  /*1a1b0*/  LEA R4, R8, R4, 0x7 ;  /* 0x0000000408047211 */ /* 0x008fc600078e38ff */
[----:B------:R-:W-:Y:S01]  /*1a1c0*/  IMAD R3, R7, c[0x0][0x3ec], R3 ;  /* 0x0000fb0007037a24 */ /* 0x000fe200078e0203 */
[----:B------:R-:W-:Y:S01]  /*1a1d0*/  LEA R15, R8, R205, 0x7 ;  /* 0x000000cd080f7211 */ /* 0x000fe200078e38ff */
[----:B------:R-:W-:Y:S01]  /*1a1e0*/  IMAD R7, R12, c[0x0][0x3f4], R5 ;  /* 0x0000fd000c077a24 */ /* 0x000fe200078e0205 */
[----:B------:R-:W-:Y:S01]  /*1a1f0*/  MOV R0, R4 ;  /* 0x0000000400007202 */ /* 0x000fe20000000f00 */
[----:B------:R-:W-:-:S04]  /*1a200*/  @P0 IMAD.HI.U32 R6, R4, c[0x0][0x4ec], RZ ;  /* 0x00013b0004060a27 */ /* 0x000fc800078e00ff */
[----:B------:R-:W-:Y:S01]  /*1a210*/  IMAD.WIDE.U32 R2, R12, c[0x0][0x3f0], R2 ;  /* 0x0000fc000c027a25 */ /* 0x000fe200078e0002 */
[----:B------:R-:W-:-:S04]  /*1a220*/  @P0 SHF.R.U32.HI R0, RZ, c[0x0][0x4f0], R6 ;  /* 0x00013c00ff000a19 */ /* 0x000fc80000011606 */
[----:B------:R-:W-:Y:S02]  /*1a230*/  SHF.R.S32.HI R6, RZ, 0x1f, R0 ;  /* 0x0000001fff067819 */ /* 0x000fe40000011400 */
[----:B------:R-:W-:Y:S02]  /*1a240*/  IADD3 R5, -R0, RZ, RZ ;  /* 0x000000ff00057210 */ /* 0x000fe40007ffe1ff */
[----:B------:R-:W-:Y:S01]  /*1a250*/  IADD3 R3, R3, R7, RZ ;  /* 0x0000000703037210 */ /* 0x000fe20007ffe0ff */
[----:B------:R-:W-:Y:S02]  /*1a260*/  IMAD R6, R6, c[0x0][0x3e0], RZ ;  /* 0x0000f80006067a24 */ /* 0x000fe400078e02ff */
        /* <DEDUP_REMOVED lines=13> */
.L_x_1562:
[----:B------:R-:W-:Y:S05]  /*1a340*/  BRA.DIV ~URZ, `(.L_x_1512) ;  /* 0x000020127f007947 */ /* 0x000fea000b800000 */
[----:B------:R3:W4:Y:S02]  /*1a350*/  SHFL.IDX PT, R0, R16, RZ, 0x181f ;  /* 0x00181fff10007589 */ /* 0x00072400000e0000 */
.L_x_1563:
        /* <DEDUP_REMOVED lines=26> */
.L_x_1514:
[----:B------:R-:W-:Y:S05]  /*1a500*/  BSYNC B0 ;  /* 0x0000000000007941 */ /* 0x000fea0003800000 */
.L_x_1513:
[----:B------:R-:W-:Y:S05]  /*1a510*/  BRA.DIV ~URZ, `(.L_x_1515) ;  /* 0x00001ea27f007947 */ /* 0x000fea000b800000 */
[----:B--2---:R2:W1:Y:S04]  /*1a520*/  SHFL.IDX PT, R12, R13, 0x1, 0x181f ;  /* 0x00381f000d0c7f89 */ /* 0x00446800000e0000 */
[----:B----4-:R2:W4:Y:S02]  /*1a530*/  SHFL.IDX PT, R0, R16, 0x1, 0x181f ;  /* 0x00381f0010007f89 */ /* 0x01052400000e0000 */
.L_x_1564:
        /* <DEDUP_REMOVED lines=20> */
.L_x_1517:
[----:B------:R-:W-:Y:S05]  /*1a680*/  BSYNC B0 ;  /* 0x0000000000007941 */ /* 0x000fea0003800000 */
.L_x_1516:
[----:B------:R-:W-:Y:S05]  /*1a690*/  BRA.DIV ~URZ, `(.L_x_1518) ;  /* 0x00001de27f007947 */ /* 0x000fea000b800000 */
[----:B-1----:R1:W2:Y:S02]  /*1a6a0*/  SHFL.IDX PT, R12, R13, 0x2, 0x181f ;  /* 0x00581f000d0c7f89 */ /* 0x0022a400000e0000 */
.L_x_1565:
[----:B------:R-:W-:Y:S05]  /*1a6b0*/  BRA.DIV ~URZ, `(.L_x_1519) ;  /* 0x00001e327f007947 */ /* 0x000fea000b800000 */
[----:B----4-:R4:W1:Y:S02]  /*1a6c0*/  SHFL.IDX PT, R0, R16, 0x2, 0x181f ;  /* 0x00581f0010007f89 */ /* 0x01086400000e0000 */
.L_x_1566:
        /* <DEDUP_REMOVED lines=20> */
.L_x_1521:
[----:B------:R-:W-:Y:S05]  /*1a810*/  BSYNC B0 ;  /* 0x0000000000007941 */ /* 0x000fea0003800000 */
.L_x_1520:
[----:B------:R-:W-:Y:S05]  /*1a820*/  BRA.DIV ~URZ, `(.L_x_1522) ;  /* 0x00001d227f007947 */ /* 0x000fea000b800000 */
[----:B--2---:R2:W3:Y:S04]  /*1a830*/  SHFL.IDX PT, R12, R13, 0x3, 0x181f ;  /* 0x00781f000d0c7f89 */ /* 0x0044e800000e0000 */
[----:B-1----:R2:W1:Y:S02]  /*1a840*/  SHFL.IDX PT, R0, R16, 0x3, 0x181f ;  /* 0x00781f0010007f89 */ /* 0x00246400000e0000 */
.L_x_1567:
        /* <DEDUP_REMOVED lines=19> */
.L_x_1502:
[----:B------:R-:W-:Y:S05]  /*1a980*/  BSYNC B1 ;  /* 0x0000000000017941 */ /* 0x000fea0003800000 */
.L_x_1486:
        /* <DEDUP_REMOVED lines=11> */
[----:B--2-4-:R-:W-:-:S04]  /*1aa40*/  LOP3.LUT R13, R0, 0x1f, RZ, 0xc0, !PT ;  /* 0x0000001f000d7812 */ /* 0x014fc800078ec0ff */
[----:B------:R-:W-:Y:S01]  /*1aa50*/  ISETP.NE.AND P6, PT, R13, 0x1f, PT ;  /* 0x0000001f0d00780c */ /* 0x000fe20003fc5270 */
[----:B------:R-:W-:Y:S10]  /*1aa60*/  BRA.DIV ~URZ, `(.L_x_1524) ;  /* 0x00001ba27f007947 */ /* 0x000ff4000b800000 */
[----:B------:R1:W2:Y:S02]  /*1aa70*/  SHFL.IDX PT, R9, R114, RZ, 0x1f ;  /* 0x00001fff72097589 */ /* 0x0002a400000e0000 */
.L_x_1568:
[----:B------:R-:W-:Y:S05]  /*1aa80*/  BRA.DIV ~URZ, `(.L_x_1525) ;  /* 0x00001bf27f007947 */ /* 0x000fea000b800000 */
[----:B------:R4:W1:Y:S02]  /*1aa90*/  SHFL.IDX PT, R8, R114, 0x1, 0x1f ;  /* 0x00201f0072087f89 */ /* 0x00086400000e0000 */
.L_x_1569:
[----:B------:R-:W5:Y:S01]  /*1aaa0*/  LDL R0, [R1+0x1c] ;  /* 0x00001c0001007983 */ /* 0x000f620000100800 */
[----:B------:R-:W-:Y:S02]  /*1aab0*/  IMAD.MOV.U32 R6, RZ, RZ, RZ ;  /* 0x000000ffff067224 */ /* 0x000fe400078e00ff */
[----:B-----5:R-:W-:-:S05]  /*1aac0*/  IMAD.IADD R0, R0, 0x1, R13 ;  /* 0x0000000100007824 */ /* 0x020fca00078e020d */
        /* <DEDUP_REMOVED lines=15> */
[----:B------:R3:W4:Y:S02]  /*1abc0*/  SHFL.UP PT, R4, R0, 0x1, RZ ;  /* 0x0420000000047989 */ /* 0x00072400000e00ff */
.L_x_1570:
[----:B----4-:R-:W-:-:S04]  /*1abd0*/  SEL R4, R4, RZ, P5 ;  /* 0x000000ff04047207 */ /* 0x010fc80002800000 */
[----:B---3--:R-:W-:Y:S01]  /*1abe0*/  IADD3 R0, R0, R4, RZ ;  /* 0x0000000400007210 */ /* 0x008fe20007ffe0ff */
[----:B------:R-:W-:Y:S05]  /*1abf0*/  BRA.DIV ~URZ, `(.L_x_1527) ;  /* 0x00001b327f007947 */ /* 0x000fea000b800000 */
        /* <DEDUP_REMOVED lines=12> */
[----:B------:R3:W4:Y:S02]  /*1acc0*/  SHFL.IDX PT, R0, R4, 0x1f, 0x1f ;  /* 0x03e01f0004007f89 */ /* 0x00072400000e0000 */
.L_x_1571:
[----:B----4-:R-:W-:Y:S01]  /*1acd0*/  IMAD R0, R0, c[0x0][0x538], RZ ;  /* 0x00014e0000007a24 */ /* 0x010fe200078e02ff */
[----:B------:R-:W-:Y:S04]  /*1ace0*/  BSSY B1, `(.L_x_1528) ;  /* 0x0000084000017945 */ /* 0x000fe80003800000 */
[----:B-1----:R-:W-:-:S04]  /*1acf0*/  IADD3 R8, R0, R8, RZ ;  /* 0x0000000800087210 */ /* 0x002fc80007ffe0ff */
[----:B--2---:R-:W-:-:S13]  /*1ad00*/  ISETP.GT.AND P0, PT, R8, R9, PT ;  /* 0x000000090800720c */ /* 0x004fda0003f04270 */
[----:B------:R-:W-:Y:S05]  /*1ad10*/  @P0 BRA `(.L_x_1529) ;  /* 0x0000025000000947 */ /* 0x000fea0003800000 */
.L_x_1533:
[----:B------:R-:W2:Y:S02]  /*1ad20*/  LDL.LU R0, [R1+0x1c] ;  /* 0x00001c0001007983 */ /* 0x000ea40000300800 */
[----:B--2---:R-:W-:-:S04]  /*1ad30*/  IADD3 R0, R0, 0x1f, RZ ;  /* 0x0000001f00007810 */ /* 0x004fc80007ffe0ff */
[----:B------:R-:W-:-:S13]  /*1ad40*/  ISETP.GE.AND P0, PT, R0, c[0x0][0x53c], PT ;  /* 0x00014f0000007a0c */ /* 0x000fda0003f06270 */
[----:B------:R-:W-:Y:S05]  /*1ad50*/  @P0 BRA `(.L_x_1530) ;  /* 0x0000077000000947 */ /* 0x000fea0003800000 */
[----:B------:R1:W-:Y:S01]  /*1ad60*/  STL [R1+0x1c], R0 ;  /* 0x00001c0001007387 */ /* 0x0003e20000100800 */
[----:B------:R-:W-:Y:S01]  /*1ad70*/  CS2R R6, SRZ ;  /* 0x0000000000067805 */ /* 0x000fe2000001ff00 */
[----:B-1----:R-:W-:-:S04]  /*1ad80*/  IADD3 R0, R0, R13, RZ ;  /* 0x0000000d00007210 */ /* 0x002fc80007ffe0ff */
[----:B------:R-:W-:-:S13]  /*1ad90*/  ISETP.GE.OR P0, PT, R0, c[0x0][0x53c], !P6 ;  /* 0x00014f0000007a0c */ /* 0x000fda0007706670 */
[----:B---3--:R-:W-:Y:S02]  /*1ada0*/  @!P0 MOV R4, 0x4 ;  /* 0x0000000400048802 */ /* 0x008fe40000000f00 */
        /* <DEDUP_REMOVED lines=8> */
.L_x_1572:
        /* <DEDUP_REMOVED lines=16> */
.L_x_1573:
[----:B--2---:R-:W-:-:S05]  /*1af30*/  IMAD R0, R0, c[0x0][0x538], RZ ;  /* 0x00014e0000007a24 */ /* 0x004fca00078e02ff */
[----:B------:R-:W-:-:S04]  /*1af40*/  IADD3 R8, R0, R8, RZ ;  /* 0x0000000800087210 */ /* 0x000fc80007ffe0ff */
[----:B------:R-:W-:-:S13]  /*1af50*/  ISETP.GT.AND P0, PT, R8, R9, PT ;  /* 0x000000090800720c */ /* 0x000fda0003f04270 */
[----:B-1----:R-:W-:Y:S05]  /*1af60*/  @!P0 BRA `(.L_x_1533) ;  /* 0xfffffdb000008947 */ /* 0x002fea000383ffff */
.L_x_1529:
[----:B------:R-:W-:-:S05]  /*1af70*/  IADD3 R10, -R0, R8, RZ ;  /* 0x00000008000a7210 */ /* 0x000fca0007ffe1ff */
[----:B------:R-:W-:-:S05]  /*1af80*/  IMAD R0, R4, c[0x0][0x538], R10 ;  /* 0x00014e0004007a24 */ /* 0x000fca00078e020a */
[----:B------:R-:W-:Y:S01]  /*1af90*/  ISETP.GT.AND P0, PT, R0, R9, PT ;  /* 0x000000090000720c */ /* 0x000fe20003f04270 */
[----:B------:R-:W-:-:S12]  /*1afa0*/  BRA.DIV ~URZ, `(.L_x_1534) ;  /* 0x00001b127f007947 */ /* 0x000fd8000b800000 */
[----:B------:R-:W-:-:S04]  /*1afb0*/  VOTE.ANY R8, PT, !P0 ;  /* 0x0000000000087806 */ /* 0x000fc800040e0100 */
.L_x_1574:
[----:B------:R1:W2:Y:S01]  /*1afc0*/  POPC R11, R8 ;  /* 0x00000008000b7309 */ /* 0x0002a20000000000 */
[----:B------:R-:W-:Y:S05]  /*1afd0*/  BRA.DIV ~URZ, `(.L_x_1535) ;  /* 0x00001b327f007947 */ /* 0x000fea000b800000 */
[----:B--2---:R2:W4:Y:S04]  /*1afe0*/  SHFL.IDX PT, R6, R6, R11, 0x1f ;  /* 0x00001f0b06067589 */ /* 0x00452800000e0000 */
[----:B------:R2:W1:Y:S02]  /*1aff0*/  SHFL.IDX PT, R7, R7, R11, 0x1f ;  /* 0x00001f0b07077589 */ /* 0x00046400000e0000 */
.L_x_1575:
[----:B------:R-:W-:Y:S01]  /*1b000*/  ISETP.NE.AND P0, PT, R8, RZ, PT ;  /* 0x000000ff0800720c */ /* 0x000fe20003f05270 */
[----:B------:R-:W-:-:S12]  /*1b010*/  BSSY B0, `(.L_x_1536) ;  /* 0x0000005000007945 */ /* 0x000fd80003800000 */
[----:B------:R-:W-:Y:S05]  /*1b020*/  @!P0 BRA `(.L_x_1537) ;  /* 0x0000003000008947 */ /* 0x000fea0003800000 */
[----:B------:R-:W-:Y:S01]  /*1b030*/  IADD3 R3, R11, -0x1, RZ ;  /* 0xffffffff0b037810 */ /* 0x000fe20007ffe0ff */
[----:B------:R-:W-:Y:S05]  /*1b040*/  BRA.DIV ~URZ, `(.L_x_1538) ;  /* 0x00001b927f007947 */ /* 0x000fea000b800000 */
[----:B------:R2:W3:Y:S02]  /*1b050*/  SHFL.IDX PT, R12, R4, R3, 0x1f ;  /* 0x00001f03040c7589 */ /* 0x0004e400000e0000 */
.L_x_1537:
[----:B------:R-:W-:Y:S05]  /*1b060*/  BSYNC B0 ;  /* 0x0000000000007941 */ /* 0x000fea0003800000 */
.L_x_1536:
[----:B---3--:R-:W-:Y:S01]  /*1b070*/  IMAD R5, R12, c[0x0][0x538], R10 ;  /* 0x00014e000c057a24 */ /* 0x008fe200078e020a */
[----:B--2-4-:R-:W-:-:S03]  /*1b080*/  IABS R4, R6 ;  /* 0x0000000600047213 */ /* 0x014fc60000000000 */
[----:B-1----:R-:W-:Y:S01]  /*1b090*/  IMAD.IADD R8, R9, 0x1, -R5 ;  /* 0x0000000109087824 */ /* 0x002fe200078e0a05 */
[----:B------:R1:W-:Y:S01]  /*1b0a0*/  STL [R1+0x10], R5 ;  /* 0x0000100501007387 */ /* 0x0003e20000100800 */
[----:B------:R-:W2:Y:S03]  /*1b0b0*/  I2F.RP R2, R4 ;  /* 0x0000000400027306 */ /* 0x000ea60000209400 */
[----:B------:R-:W3:Y:S05]  /*1b0c0*/  LDL.LU R14, [R1+0x1c] ;  /* 0x00001c00010e7983 */ /* 0x000eea0000300800 */
[----:B--2---:R-:W2:Y:S02]  /*1b0d0*/  MUFU.RCP R2, R2 ;  /* 0x0000000200027308 */ /* 0x004ea40000001000 */
[----:B--2---:R-:W-:-:S06]  /*1b0e0*/  IADD3 R2, R2, 0xffffffe, RZ ;  /* 0x0ffffffe02027810 */ /* 0x004fcc0007ffe0ff */
[----:B------:R2:W4:Y:S02]  /*1b0f0*/  F2I.FTZ.U32.TRUNC.NTZ R3, R2 ;  /* 0x0000000200037305 */ /* 0x000524000021f000 */
[----:B--2---:R-:W-:Y:S01]  /*1b100*/  IABS R2, R7 ;  /* 0x0000000700027213 */ /* 0x004fe20000000000 */
[----:B----4-:R-:W-:-:S03]  /*1b110*/  IMAD.MOV R0, RZ, RZ, -R3 ;  /* 0x000000ffff007224 */ /* 0x010fc600078e0a03 */
[----:B-1----:R-:W-:Y:S01]  /*1b120*/  MOV R5, R2 ;  /* 0x0000000200057202 */ /* 0x002fe20000000f00 */
[----:B------:R-:W-:Y:S01]  /*1b130*/  IMAD.MOV.U32 R10, RZ, RZ, R0 ;  /* 0x000000ffff0a7224 */ /* 0x000fe200078e0000 */
[----:B------:R-:W-:Y:S01]  /*1b140*/  IABS R0, R6 ;  /* 0x0000000600007213 */ /* 0x000fe20000000000 */
[----:B------:R-:W-:Y:S01]  /*1b150*/  IMAD.MOV.U32 R2, RZ, RZ, RZ ;  /* 0x000000ffff027224 */ /* 0x000fe200078e00ff */
[----:B------:R-:W1:Y:S01]  /*1b160*/  I2F.RP R12, R5 ;  /* 0x00000005000c7306 */ /* 0x000e620000209400 */
[----:B------:R-:W-:Y:S01]  /*1b170*/  IMAD R9, R10, R4, RZ ;  /* 0x000000040a097224 */ /* 0x000fe200078e02ff */
[----:B------:R-:W-:Y:S01]  /*1b180*/  IABS R10, R8 ;  /* 0x00000008000a7213 */ /* 0x000fe20000000000 */
[----:B------:R-:W-:Y:S02]  /*1b190*/  IMAD.MOV R0, RZ, RZ, -R0 ;  /* 0x000000ffff007224 */ /* 0x000fe400078e0a00 */
[----:B------:R-:W-:-:S04]  /*1b1a0*/  IMAD.HI.U32 R9, R3, R9, R2 ;  /* 0x0000000903097227 */ /* 0x000fc800078e0002 */
[----:B------:R-:W-:Y:S01]  /*1b1b0*/  IMAD.MOV.U32 R2, RZ, RZ, R10 ;  /* 0x000000ffff027224 */ /* 0x000fe200078e000a */
[----:B------:R-:W-:-:S03]  /*1b1c0*/  MOV R3, R0 ;  /* 0x0000000000037202 */ /* 0x000fc60000000f00 */
[----:B------:R-:W-:-:S04]  /*1b1d0*/  IMAD.HI.U32 R0, R9, R2, RZ ;  /* 0x0000000209007227 */ /* 0x000fc800078e00ff */
[----:B------:R-:W-:Y:S02]  /*1b1e0*/  IMAD R2, R0, R3, R2 ;  /* 0x0000000300027224 */ /* 0x000fe400078e0202 */
[----:B-1----:R-:W1:Y:S03]  /*1b1f0*/  MUFU.RCP R3, R12 ;  /* 0x0000000c00037308 */ /* 0x002e660000001000 */
[----:B------:R-:W-:Y:S02]  /*1b200*/  ISETP.GT.U32.AND P0, PT, R4, R2, PT ;  /* 0x000000020400720c */ /* 0x000fe40003f04070 */
[----:B-1----:R-:W-:-:S11]  /*1b210*/  IADD3 R3, R3, 0xffffffe, RZ ;  /* 0x0ffffffe03037810 */ /* 0x002fd60007ffe0ff */
[----:B------:R-:W-:Y:S01]  /*1b220*/  @!P0 IMAD.IADD R2, R2, 0x1, -R4 ;  /* 0x0000000102028824 */ /* 0x000fe200078e0a04 */
[----:B------:R-:W1:Y:S04]  /*1b230*/  F2I.FTZ.U32.TRUNC.NTZ R3, R3 ;  /* 0x0000000300037305 */ /* 0x000e68000021f000 */
[----:B------:R-:W-:Y:S02]  /*1b240*/  ISETP.GE.U32.AND P2, PT, R2, R4, PT ;  /* 0x000000040200720c */ /* 0x000fe40003f46070 */
[----:B------:R-:W-:Y:S02]  /*1b250*/  LOP3.LUT R2, R8, R6, RZ, 0x3c, !PT ;  /* 0x0000000608027212 */ /* 0x000fe400078e3cff */
[----:B------:R-:W-:Y:S02]  /*1b260*/  @!P0 IADD3 R0, R0, 0x1, RZ ;  /* 0x0000000100008810 */ /* 0x000fe40007ffe0ff */
[----:B------:R-:W-:-:S02]  /*1b270*/  ISETP.GE.AND P1, PT, R2, RZ, PT ;  /* 0x000000ff0200720c */ /* 0x000fc40003f26270 */
[----:B------:R-:W-:Y:S01]  /*1b280*/  ISETP.NE.AND P0, PT, R6, RZ, PT ;  /* 0x000000ff0600720c */ /* 0x000fe20003f05270 */
[----:B-1----:R-:W-:-:S04]  /*1b290*/  IMAD.MOV R2, RZ, RZ, -R3 ;  /* 0x000000ffff027224 */ /* 0x002fc800078e0a03 */
[----:B------:R-:W-:Y:S02]  /*1b2a0*/  @P2 IADD3 R0, R0, 0x1, RZ ;  /* 0x0000000100002810 */ /* 0x000fe40007ffe0ff */
[----:B------:R-:W-:Y:S02]  /*1b2b0*/  MOV R4, R2 ;  /* 0x0000000200047202 */ /* 0x000fe40000000f00 */
[----:B------:R-:W-:Y:S02]  /*1b2c0*/  IABS R2, R7 ;  /* 0x0000000700027213 */ /* 0x000fe40000000000 */
[----:B------:R-:W-:Y:S02]  /*1b2d0*/  @!P1 IMAD.MOV R0, RZ, RZ, -R0 ;  /* 0x000000ffff009224 */ /* 0x000fe400078e0a00 */
        /* <DEDUP_REMOVED lines=31> */
.L_x_1530:
[----:B------:R-:W-:Y:S01]  /*1b4d0*/  MOV R0, c[0x0][0x53c] ;  /* 0x00014f0000007a02 */ /* 0x000fe20000000f00 */
[----:B------:R1:W-:Y:S04]  /*1b4e0*/  STL [R1+0x10], R9 ;  /* 0x0000100901007387 */ /* 0x0003e80000100800 */
[----:B------:R1:W-:Y:S04]  /*1b4f0*/  STL [R1+0x14], RZ ;  /* 0x000014ff01007387 */ /* 0x0003e80000100800 */
[----:B------:R1:W-:Y:S04]  /*1b500*/  STL [R1+0x18], RZ ;  /* 0x000018ff01007387 */ /* 0x0003e80000100800 */
[----:B------:R1:W-:Y:S02]  /*1b510*/  STL [R1+0x1c], R0 ;  /* 0x00001c0001007387 */ /* 0x0003e40000100800 */
.L_x_1539:
[----:B------:R-:W-:Y:S05]  /*1b520*/  BSYNC B1 ;  /* 0x0000000000017941 */ /* 0x000fea0003800000 */
.L_x_1528:
[----:B---3--:R-:W2:Y:S04]  /*1b530*/  LDL R4, [R1+0x10] ;  /* 0x0000100001047983 */ /* 0x008ea80000100800 */
        /* <DEDUP_REMOVED lines=8> */
.L_x_1523:
[----:B-1----:R-:W4:Y:S02]  /*1b5c0*/  LDL R0, [R1+0x1c] ;  /* 0x00001c0001007983 */ /* 0x002f240000100800 */
[----:B----4-:R-:W-:-:S13]  /*1b5d0*/  ISETP.GE.AND P0, PT, R0, c[0x0][0x53c], PT ;  /* 0x00014f0000007a0c */ /* 0x010fda0003f06270 */
[----:B--23--:R-:W-:Y:S01]  /*1b5e0*/  @P0 CALL.REL.NOINC `(.L_x_1540) ;  /* 0x0000001000000944 */ /* 0x00cfe20003c00000 */
[----:B------:R-:W-:Y:S05]  /*1b5f0*/  BRA `(.L_x_1541) ;  /* 0xfffe614000007947 */ /* 0x000fea000383ffff */
.L_x_1540:
[----:B------:R-:W-:Y:S05]  /*1b600*/  EXIT ;  /* 0x000000000000794d */ /* 0x000fea0003800000 */
.L_x_1354:
[----:B------:R-:W-:Y:S01]  /*1b610*/  IMAD.MOV.U32 R0, RZ, RZ, R5 ;  /* 0x000000ffff007224 */ /* 0x000fe200078e0005 */
[----:B------:R-:W-:Y:S02]  /*1b620*/  MOV R2, 0x1 ;  /* 0x0000000100027802 */ /* 0x000fe40000000f00 */
[----:B------:R-:W-:Y:S02]  /*1b630*/  MOV R3, 0x1b650 ;  /* 0x0001b65000037802 */ /* 0x000fe40000000f00 */
[----:B------:R-:W-:Y:S05]  /*1b640*/  CALL.REL.NOINC `($__internal_32_$__cuda_sm70_shflsync_up_p) ;  /* 0x0000169000007944 */ /* 0x000fea0003c00000 */
[----:B------:R-:W-:Y:S01]  /*1b650*/  MOV R0, R4 ;  /* 0x0000000400007202 */ /* 0x000fe20000000f00 */
[----:B------:R-:W-:Y:S05]  /*1b660*/  BRA `(.L_x_1542) ;  /* 0xfffe4e0000007947 */ /* 0x000fea000383ffff */
.L_x_1355:
[----:B------:R-:W-:Y:S01]  /*1b670*/  IMAD.MOV.U32 R0, RZ, RZ, R5 ;  /* 0x000000ffff007224 */ /* 0x000fe200078e0005 */
[----:B------:R-:W-:Y:S02]  /*1b680*/  MOV R2, 0x2 ;  /* 0x0000000200027802 */ /* 0x000fe40000000f00 */
[----:B------:R-:W-:Y:S02]  /*1b690*/  MOV R3, 0x1b6b0 ;  /* 0x0001b6b000037802 */ /* 0x000fe40000000f00 */
[----:B------:R-:W-:Y:S05]  /*1b6a0*/  CALL.REL.NOINC `($__internal_32_$__cuda_sm70_shflsync_up_p) ;  /* 0x0000163000007944 */ /* 0x000fea0003c00000 */
[----:B------:R-:W-:Y:S01]  /*1b6b0*/  SEL R0, R4, RZ, P4 ;  /* 0x000000ff04007207 */ /* 0x000fe20002000000 */
[----:B------:R-:W-:Y:S01]  /*1b6c0*/  IMAD.MOV.U32 R2, RZ, RZ, 0x4 ;  /* 0x00000004ff027424 */ /* 0x000fe200078e00ff */
[----:B------:R-:W-:-:S03]  /*1b6d0*/  MOV R3, 0x1b700 ;  /* 0x0001b70000037802 */ /* 0x000fc60000000f00 */
[----:B------:R-:W-:Y:S02]  /*1b6e0*/  IMAD.IADD R0, R5, 0x1, R0 ;  /* 0x0000000105007824 */ /* 0x000fe400078e0200 */
        /* <DEDUP_REMOVED lines=14> */
[----:B------:R-:W-:Y:S01]  /*1b7d0*/  IMAD.IADD R4, R0, 0x1, R4 ;  /* 0x0000000100047824 */ /* 0x000fe200078e0204 */
[----:B------:R-:W-:-:S03]  /*1b7e0*/  MOV R0, 0x1f ;  /* 0x0000001f00007802 */ /* 0x000fc60000000f00 */
[----:B------:R-:W-:Y:S02]  /*1b7f0*/  IMAD.MOV.U32 R5, RZ, RZ, R4 ;  /* 0x000000ffff057224 */ /* 0x000fe400078e0004 */
[----:B------:R-:W-:Y:S05]  /*1b800*/  CALL.REL.NOINC `($__internal_31_$__cuda_sm70_shflsync_idx_p) ;  /* 0x0000148000007944 */ /* 0x000fea0003c00000 */
[----:B------:R-:W-:Y:S05]  /*1b810*/  BRA `(.L_x_1543) ;  /* 0xfffe4d5000007947 */ /* 0x000fea000383ffff */
.L_x_1357:
[----:B------:R-:W-:Y:S02]  /*1b820*/  SEL R0, RZ, 0x1, P0 ;  /* 0x00000001ff007807 */ /* 0x000fe40000000000 */
[----:B------:R-:W-:Y:S02]  /*1b830*/  MOV R2, 0x1b850 ;  /* 0x0001b85000027802 */ /* 0x000fe40000000f00 */
[----:B------:R-:W-:Y:S05]  /*1b840*/  CALL.REL.NOINC `($__internal_33_$__cuda_sm70_votesync_ballot) ;  /* 0x0000150000007944 */ /* 0x000fea0003c00000 */
[----:B------:R-:W-:Y:S01]  /*1b850*/  MOV R6, R0 ;  /* 0x0000000000067202 */ /* 0x000fe20000000f00 */
[----:B------:R-:W-:Y:S05]  /*1b860*/  BRA `(.L_x_1544) ;  /* 0xfffe4d9000007947 */ /* 0x000fea000383ffff */
.L_x_1358:
[----:B------:R-:W-:Y:S01]  /*1b870*/  IMAD.MOV.U32 R5, RZ, RZ, R8 ;  /* 0x000000ffff057224 */ /* 0x000fe200078e0008 */
[----:B--2---:R-:W-:Y:S01]  /*1b880*/  MOV R3, R13 ;  /* 0x0000000d00037202 */ /* 0x004fe20000000f00 */
[----:B------:R-:W-:Y:S01]  /*1b890*/  IMAD.MOV.U32 R0, RZ, RZ, 0x1f ;  /* 0x0000001fff007424 */ /* 0x000fe200078e00ff */
[----:B------:R-:W-:Y:S02]  /*1b8a0*/  MOV R2, 0x1b8c0 ;  /* 0x0001b8c000027802 */ /* 0x000fe40000000f00 */
[----:B-1----:R-:W-:Y:S05]  /*1b8b0*/  CALL.REL.NOINC `($__internal_31_$__cuda_sm70_shflsync_idx_p) ;  /* 0x000013d000007944 */ /* 0x002fea0003c00000 */
[----:B------:R-:W-:Y:S01]  /*1b8c0*/  IMAD.MOV.U32 R11, RZ, RZ, R0 ;  /* 0x000000ffff0b7224 */ /* 0x000fe200078e0000 */
[----:B------:R-:W-:Y:S01]  /*1b8d0*/  MOV R5, R7 ;  /* 0x0000000700057202 */ /* 0x000fe20000000f00 */
[----:B------:R-:W-:Y:S01]  /*1b8e0*/  IMAD.MOV.U32 R7, RZ, RZ, RZ ;  /* 0x000000ffff077224 */ /* 0x000fe200078e00ff */
[----:B------:R-:W-:Y:S01]  /*1b8f0*/  MOV R3, R13 ;  /* 0x0000000d00037202 */ /* 0x000fe20000000f00 */
[----:B------:R-:W-:Y:S01]  /*1b900*/  IMAD.MOV.U32 R0, RZ, RZ, 0x1f ;  /* 0x0000001fff007424 */ /* 0x000fe200078e00ff */
[----:B------:R-:W-:-:S02]  /*1b910*/  MOV R2, 0x1b930 ;  /* 0x0001b93000027802 */ /* 0x000fc40000000f00 */
[----:B------:R-:W-:Y:S05]  /*1b920*/  CALL.REL.NOINC `($__internal_31_$__cuda_sm70_shflsync_idx_p) ;  /* 0x0000136000007944 */ /* 0x000fea0003c00000 */
[----:B------:R-:W-:Y:S01]  /*1b930*/  MOV R10, R0 ;  /* 0x00000000000a7202 */ /* 0x000fe20000000f00 */
[----:B------:R-:W-:Y:S05]  /*1b940*/  BRA `(.L_x_1545) ;  /* 0xfffe4d0000007947 */ /* 0x000fea000383ffff */
.L_x_1361:
[----:B------:R-:W-:Y:S01]  /*1b950*/  IMAD.MOV.U32 R5, RZ, RZ, R4 ;  /* 0x000000ffff057224 */ /* 0x000fe200078e0004 */
[----:B------:R-:W-:-:S02]  /*1b960*/  MOV R0, 0x1f ;  /* 0x0000001f00007802 */ /* 0x000fc40000000f00 */
[----:B------:R-:W-:Y:S02]  /*1b970*/  MOV R2, 0x1b990 ;  /* 0x0001b99000027802 */ /* 0x000fe40000000f00 */
[----:B-1----:R-:W-:Y:S05]  /*1b980*/  CALL.REL.NOINC `($__internal_31_$__cuda_sm70_shflsync_idx_p) ;  /* 0x0000130000007944 */ /* 0x002fea0003c00000 */
[----:B------:R-:W-:Y:S01]  /*1b990*/  MOV R7, R0 ;  /* 0x0000000000077202 */ /* 0x000fe20000000f00 */
[----:B------:R-:W-:Y:S05]  /*1b9a0*/  BRA `(.L_x_1360) ;  /* 0xfffe4d0000007947 */ /* 0x000fea000383ffff */
.L_x_1413:
[----:B------:R-:W-:Y:S01]  /*1b9b0*/  IMAD.MOV.U32 R5, RZ, RZ, R13 ;  /* 0x000000ffff057224 */ /* 0x000fe200078e000d */
[----:B------:R-:W-:Y:S01]  /*1b9c0*/  MOV R3, RZ ;  /* 0x000000ff00037202 */ /* 0x000fe20000000f00 */
[----:B------:R-:W-:Y:S01]  /*1b9d0*/  IMAD.MOV.U32 R0, RZ, RZ, 0x181f ;  /* 0x0000181fff007424 */ /* 0x000fe200078e00ff */
[----:B------:R-:W-:Y:S02]  /*1b9e0*/  MOV R2, 0x1ba00 ;  /* 0x0001ba0000027802 */ /* 0x000fe40000000f00 */
[----:B-----5:R-:W-:Y:S05]  /*1b9f0*/  CALL.REL.NOINC `($__internal_31_$__cuda_sm70_shflsync_idx_p) ;  /* 0x0000129000007944 */ /* 0x020fea0003c00000 */
[----:B------:R-:W-:Y:S01]  /*1ba00*/  MOV R10, R0 ;  /* 0x00000000000a7202 */ /* 0x000fe20000000f00 */
[----:B------:R-:W-:Y:S05]  /*1ba10*/  BRA `(.L_x_1546) ;  /* 0xfffedb5000007947 */ /* 0x000fea000383ffff */
.L_x_1414:
[----:B------:R-:W-:Y:S01]  /*1ba20*/  IMAD.MOV.U32 R5, RZ, RZ, R15 ;  /* 0x000000ffff057224 */ /* 0x000fe200078e000f */
[----:B------:R-:W-:Y:S01]  /*1ba30*/  MOV R3, RZ ;  /* 0x000000ff00037202 */ /* 0x000fe20000000f00 */
[----:B------:R-:W-:Y:S01]  /*1ba40*/  IMAD.MOV.U32 R0, RZ, RZ, 0x181f ;  /* 0x0000181fff007424 */ /* 0x000fe200078e00ff */
[----:B------:R-:W-:Y:S02]  /*1ba50*/  MOV R2, 0x1ba70 ;  /* 0x0001ba7000027802 */ /* 0x000fe40000000f00 */
[----:B-12--5:R-:W-:Y:S05]  /*1ba60*/  CALL.REL.NOINC `($__internal_31_$__cuda_sm70_shflsync_idx_p) ;  /* 0x0000122000007944 */ /* 0x026fea0003c00000 */
[----:B------:R-:W-:Y:S05]  /*1ba70*/  BRA `(.L_x_1547) ;  /* 0xfffedb1000007947 */ /* 0x000fea000383ffff */
.L_x_1417:
[----:B--2---:R-:W-:Y:S01]  /*1ba80*/  IMAD.MOV.U32 R5, RZ, RZ, R13 ;  /* 0x000000ffff057224 */ /* 0x004fe200078e000d */
[----:B------:R-:W-:Y:S01]  /*1ba90*/  MOV R3, 0x1 ;  /* 0x0000000100037802 */ /* 0x000fe20000000f00 */
[----:B----4-:R-:W-:Y:S01]  /*1baa0*/  IMAD.MOV.U32 R0, RZ, RZ, 0x181f ;  /* 0x0000181fff007424 */ /* 0x010fe200078e00ff */
[----:B------:R-:W-:-:S02]  /*1bab0*/  MOV R2, 0x1bad0 ;  /* 0x0001bad000027802 */ /* 0x000fc40000000f00 */
[----:B-1-3-5:R-:W-:Y:S05]  /*1bac0*/  CALL.REL.NOINC `($__internal_31_$__cuda_sm70_shflsync_idx_p) ;  /* 0x000011c000007944 */ /* 0x02afea0003c00000 */
[----:B------:R-:W-:Y:S01]  /*1bad0*/  IMAD.MOV.U32 R10, RZ, RZ, R0 ;  /* 0x000000ffff0a7224 */ /* 0x000fe200078e0000 */
[----:B------:R-:W-:Y:S01]  /*1bae0*/  MOV R3, 0x1 ;  /* 0x0000000100037802 */ /* 0x000fe20000000f00 */
[----:B------:R-:W-:Y:S01]  /*1baf0*/  IMAD.MOV.U32 R5, RZ, RZ, R15 ;  /* 0x000000ffff057224 */ /* 0x000fe200078e000f */
[----:B------:R-:W-:-:S02]  /*1bb00*/  MOV R0, 0x181f ;  /* 0x0000181f00007802 */ /* 0x000fc40000000f00 */
[----:B------:R-:W-:Y:S02]  /*1bb10*/  MOV R2, 0x1bb30 ;  /* 0x0001bb3000027802 */ /* 0x000fe40000000f00 */
[----:B------:R-:W-:Y:S05]  /*1bb20*/  CALL.REL.NOINC `($__internal_31_$__cuda_sm70_shflsync_idx_p) ;  /* 0x0000116000007944 */ /* 0x000fea0003c00000 */
[----:B------:R-:W-:Y:S05]  /*1bb30*/  BRA `(.L_x_1548) ;  /* 0xfffedc2000007947 */ /* 0x000fea000383ffff */
.L_x_1420:
[----:B-1----:R-:W-:Y:S01]  /*1bb40*/  IMAD.MOV.U32 R5, RZ, RZ, R13 ;  /* 0x000000ffff057224 */ /* 0x002fe200078e000d */
[----:B------:R-:W-:Y:S01]  /*1bb50*/  MOV R3, 0x2 ;  /* 0x0000000200037802 */ /* 0x000fe20000000f00 */
[----:B----4-:R-:W-:Y:S01]  /*1bb60*/  IMAD.MOV.U32 R0, RZ, RZ, 0x181f ;  /* 0x0000181fff007424 */ /* 0x010fe200078e00ff */
[----:B------:R-:W-:Y:S02]  /*1bb70*/  MOV R2, 0x1bb90 ;  /* 0x0001bb9000027802 */ /* 0x000fe40000000f00 */
[----:B--23-5:R-:W-:Y:S05]  /*1bb80*/  CALL.REL.NOINC `($__internal_31_$__cuda_sm70_shflsync_idx_p) ;  /* 0x0000110000007944 */ /* 0x02cfea0003c00000 */
[----:B------:R-:W-:Y:S01]  /*1bb90*/  MOV R10, R0 ;  /* 0x00000000000a7202 */ /* 0x000fe20000000f00 */
[----:B------:R-:W-:Y:S05]  /*1bba0*/  BRA `(.L_x_1549) ;  /* 0xfffedd1000007947 */ /* 0x000fea000383ffff */
.L_x_1421:
[----:B------:R-:W-:Y:S01]  /*1bbb0*/  IMAD.MOV.U32 R5, RZ, RZ, R15 ;  /* 0x000000ffff057224 */ /* 0x000fe200078e000f */
[----:B------:R-:W-:Y:S01]  /*1bbc0*/  MOV R3, 0x2 ;  /* 0x0000000200037802 */ /* 0x000fe20000000f00 */
[----:B----4-:R-:W-:Y:S01]  /*1bbd0*/  IMAD.MOV.U32 R0, RZ, RZ, 0x181f ;  /* 0x0000181fff007424 */ /* 0x010fe200078e00ff */
[----:B------:R-:W-:Y:S02]  /*1bbe0*/  MOV R2, 0x1bc00 ;  /* 0x0001bc0000027802 */ /* 0x000fe40000000f00 */
[----:B-123-5:R-:W-:Y:S05]  /*1bbf0*/  CALL.REL.NOINC `($__internal_31_$__cuda_sm70_shflsync_idx_p) ;  /* 0x0000109000007944 */ /* 0x02efea0003c00000 */
[----:B------:R-:W-:Y:S05]  /*1bc00*/  BRA `(.L_x_1550) ;  /* 0xfffedcd000007947 */ /* 0x000fea000383ffff */
.L_x_1424:
[----:B-1----:R-:W-:Y:S01]  /*1bc10*/  IMAD.MOV.U32 R5, RZ, RZ, R13 ;  /* 0x000000ffff057224 */ /* 0x002fe200078e000d */
[----:B------:R-:W-:Y:S01]  /*1bc20*/  MOV R3, 0x3 ;  /* 0x0000000300037802 */ /* 0x000fe20000000f00 */
[----:B------:R-:W-:Y:S01]  /*1bc30*/  IMAD.MOV.U32 R0, RZ, RZ, 0x181f ;  /* 0x0000181fff007424 */ /* 0x000fe200078e00ff */
[----:B------:R-:W-:-:S02]  /*1bc40*/  MOV R2, 0x1bc60 ;  /* 0x0001bc6000027802 */ /* 0x000fc40000000f00 */
[----:B--2345:R-:W-:Y:S05]  /*1bc50*/  CALL.REL.NOINC `($__internal_31_$__cuda_sm70_shflsync_idx_p) ;  /* 0x0000103000007944 */ /* 0x03cfea0003c00000 */
[----:B------:R-:W-:Y:S01]  /*1bc60*/  IMAD.MOV.U32 R10, RZ, RZ, R0 ;  /* 0x000000ffff0a7224 */ /* 0x000fe200078e0000 */
[----:B------:R-:W-:Y:S01]  /*1bc70*/  MOV R3, 0x3 ;  /* 0x0000000300037802 */ /* 0x000fe20000000f00 */
[----:B------:R-:W-:Y:S01]  /*1bc80*/  IMAD.MOV.U32 R5, RZ, RZ, R15 ;  /* 0x000000ffff057224 */ /* 0x000fe200078e000f */
[----:B------:R-:W-:-:S02]  /*1bc90*/  MOV R0, 0x181f ;  /* 0x0000181f00007802 */ /* 0x000fc40000000f00 */
[----:B------:R-:W-:Y:S02]  /*1bca0*/  MOV R2, 0x1bcc0 ;  /* 0x0001bcc000027802 */ /* 0x000fe40000000f00 */
[----:B------:R-:W-:Y:S05]  /*1bcb0*/  CALL.REL.NOINC `($__internal_31_$__cuda_sm70_shflsync_idx_p) ;  /* 0x00000fd000007944 */ /* 0x000fea0003c00000 */
[----:B------:R-:W-:Y:S05]  /*1bcc0*/  BRA `(.L_x_1551) ;  /* 0xfffedd8000007947 */ /* 0x000fea000383ffff */
.L_x_1483:
[----:B------:R-:W-:Y:S01]  /*1bcd0*/  IMAD.MOV.U32 R2, RZ, RZ, R203 ;  /* 0x000000ffff027224 */ /* 0x000fe200078e00cb */
[----:B------:R-:W-:Y:S01]  /*1bce0*/  MOV R7, 0x1f ;  /* 0x0000001f00077802 */ /* 0x000fe20000000f00 */
[----:B------:R-:W-:Y:S01]  /*1bcf0*/  IMAD.MOV.U32 R5, RZ, RZ, 0x2 ;  /* 0x00000002ff057424 */ /* 0x000fe200078e00ff */
[----:B------:R-:W-:Y:S02]  /*1bd00*/  MOV R6, 0xffffffff ;  /* 0xffffffff00067802 */ /* 0x000fe40000000f00 */
[----:B------:R-:W-:Y:S02]  /*1bd10*/  MOV R3, 0x1bd30 ;  /* 0x0001bd3000037802 */ /* 0x000fe40000000f00 */
[----:B------:R-:W-:Y:S05]  /*1bd20*/  CALL.REL.NOINC `($__internal_30_$__cuda_sm70_shflsync_bfly_p) ;  /* 0x00000f1000007944 */ /* 0x000fea0003c00000 */
[----:B------:R-:W-:Y:S01]  /*1bd30*/  FADD.FTZ R0, R203, R5 ;  /* 0x00000005cb007221 */ /* 0x000fe20000010000 */
[----:B------:R-:W-:Y:S02]  /*1bd40*/  MOV R5, 0x1 ;  /* 0x0000000100057802 */ /* 0x000fe40000000f00 */
[----:B------:R-:W-:Y:S02]  /*1bd50*/  MOV R3, 0x1bd80 ;  /* 0x0001bd8000037802 */ /* 0x000fe40000000f00 */
[----:B------:R-:W-:-:S02]  /*1bd60*/  MOV R2, R0 ;  /* 0x0000000000027202 */ /* 0x000fc40000000f00 */
[----:B------:R-:W-:Y:S05]  /*1bd70*/  CALL.REL.NOINC `($__internal_30_$__cuda_sm70_shflsync_bfly_p) ;  /* 0x00000ec000007944 */ /* 0x000fea0003c00000 */
[----:B------:R-:W-:Y:S01]  /*1bd80*/  FADD.FTZ R0, R0, R5 ;  /* 0x0000000500007221 */ /* 0x000fe20000010000 */
[----:B------:R-:W-:-:S02]  /*1bd90*/  MOV R2, R204 ;  /* 0x000000cc00027202 */ /* 0x000fc40000000f00 */
[----:B------:R-:W-:Y:S02]  /*1bda0*/  MOV R5, 0x2 ;  /* 0x0000000200057802 */ /* 0x000fe40000000f00 */
[----:B------:R-:W-:Y:S02]  /*1bdb0*/  MOV R3, 0x1bdd0 ;  /* 0x0001bdd000037802 */ /* 0x000fe40000000f00 */
[----:B------:R-:W-:Y:S05]  /*1bdc0*/  CALL.REL.NOINC `($__internal_30_$__cuda_sm70_shflsync_bfly_p) ;  /* 0x00000e7000007944 */ /* 0x000fea0003c00000 */
[----:B------:R-:W-:Y:S01]  /*1bdd0*/  FADD.FTZ R4, R204, R5 ;  /* 0x00000005cc047221 */ /* 0x000fe20000010000 */
[----:B------:R-:W-:Y:S02]  /*1bde0*/  MOV R5, 0x1 ;  /* 0x0000000100057802 */ /* 0x000fe40000000f00 */
[----:B------:R-:W-:Y:S02]  /*1bdf0*/  MOV R3, 0x1be20 ;  /* 0x0001be2000037802 */ /* 0x000fe40000000f00 */
[----:B------:R-:W-:Y:S02]  /*1be00*/  MOV R2, R4 ;  /* 0x0000000400027202 */ /* 0x000fe40000000f00 */
[----:B------:R-:W-:Y:S05]  /*1be10*/  CALL.REL.NOINC `($__internal_30_$__cuda_sm70_shflsync_bfly_p) ;  /* 0x00000e2000007944 */ /* 0x000fea0003c00000 */
[----:B------:R-:W-:Y:S01]  /*1be20*/  MOV R3, R5 ;  /* 0x0000000500037202 */ /* 0x000fe20000000f00 */
[----:B------:R-:W-:Y:S05]  /*1be30*/  BRA `(.L_x_1552) ;  /* 0xffff9e7000007947 */ /* 0x000fea000383ffff */
.L_x_1490:
[----:B--234-:R-:W-:Y:S01]  /*1be40*/  IMAD.MOV.U32 R5, RZ, RZ, R15 ;  /* 0x000000ffff057224 */ /* 0x01cfe200078e000f */
[----:B------:R-:W-:Y:S01]  /*1be50*/  MOV R3, RZ ;  /* 0x000000ff00037202 */ /* 0x000fe20000000f00 */
[----:B------:R-:W-:Y:S01]  /*1be60*/  IMAD.MOV.U32 R0, RZ, RZ, 0x181f ;  /* 0x0000181fff007424 */ /* 0x000fe200078e00ff */
[----:B------:R-:W-:-:S02]  /*1be70*/  MOV R2, 0x1be90 ;  /* 0x0001be9000027802 */ /* 0x000fc40000000f00 */
[----:B-1----:R-:W-:Y:S05]  /*1be80*/  CALL.REL.NOINC `($__internal_31_$__cuda_sm70_shflsync_idx_p) ;  /* 0x00000e0000007944 */ /* 0x002fea0003c00000 */
[----:B------:R-:W-:Y:S01]  /*1be90*/  MOV R12, R0 ;  /* 0x00000000000c7202 */ /* 0x000fe20000000f00 */
[----:B------:R-:W-:Y:S05]  /*1bea0*/  BRA `(.L_x_1553) ;  /* 0xffffbaa000007947 */ /* 0x000fea000383ffff */
.L_x_1491:
[----:B------:R-:W-:Y:S01]  /*1beb0*/  IMAD.MOV.U32 R5, RZ, RZ, R16 ;  /* 0x000000ffff057224 */ /* 0x000fe200078e0010 */
[----:B------:R-:W-:Y:S01]  /*1bec0*/  MOV R3, RZ ;  /* 0x000000ff00037202 */ /* 0x000fe20000000f00 */
[----:B------:R-:W-:Y:S01]  /*1bed0*/  IMAD.MOV.U32 R0, RZ, RZ, 0x181f ;  /* 0x0000181fff007424 */ /* 0x000fe200078e00ff */
[----:B------:R-:W-:-:S02]  /*1bee0*/  MOV R2, 0x1bf00 ;  /* 0x0001bf0000027802 */ /* 0x000fc40000000f00 */
[----:B-123--:R-:W-:Y:S05]  /*1bef0*/  CALL.REL.NOINC `($__internal_31_$__cuda_sm70_shflsync_idx_p) ;  /* 0x00000d9000007944 */ /* 0x00efea0003c00000 */
[----:B------:R-:W-:Y:S05]  /*1bf00*/  BRA `(.L_x_1554) ;  /* 0xffffba6000007947 */ /* 0x000fea000383ffff */
.L_x_1494:
[----:B------:R-:W-:Y:S01]  /*1bf10*/  IMAD.MOV.U32 R5, RZ, RZ, R15 ;  /* 0x000000ffff057224 */ /* 0x000fe200078e000f */
[----:B--2---:R-:W-:Y:S01]  /*1bf20*/  MOV R3, 0x1 ;  /* 0x0000000100037802 */ /* 0x004fe20000000f00 */
[----:B------:R-:W-:Y:S01]  /*1bf30*/  IMAD.MOV.U32 R0, RZ, RZ, 0x181f ;  /* 0x0000181fff007424 */ /* 0x000fe200078e00ff */
[----:B------:R-:W-:-:S02]  /*1bf40*/  MOV R2, 0x1bf60 ;  /* 0x0001bf6000027802 */ /* 0x000fc40000000f00 */
[----:B-1-34-:R-:W-:Y:S05]  /*1bf50*/  CALL.REL.NOINC `($__internal_31_$__cuda_sm70_shflsync_idx_p) ;  /* 0x00000d3000007944 */ /* 0x01afea0003c00000 */
[----:B------:R-:W-:Y:S01]  /*1bf60*/  IMAD.MOV.U32 R12, RZ, RZ, R0 ;  /* 0x000000ffff0c7224 */ /* 0x000fe200078e0000 */
[----:B------:R-:W-:Y:S01]  /*1bf70*/  MOV R3, 0x1 ;  /* 0x0000000100037802 */ /* 0x000fe20000000f00 */
[----:B------:R-:W-:Y:S01]  /*1bf80*/  IMAD.MOV.U32 R5, RZ, RZ, R16 ;  /* 0x000000ffff057224 */ /* 0x000fe200078e0010 */
[----:B------:R-:W-:-:S02]  /*1bf90*/  MOV R0, 0x181f ;  /* 0x0000181f00007802 */ /* 0x000fc40000000f00 */
[----:B------:R-:W-:Y:S02]  /*1bfa0*/  MOV R2, 0x1bfc0 ;  /* 0x0001bfc000027802 */ /* 0x000fe40000000f00 */
[----:B------:R-:W-:Y:S05]  /*1bfb0*/  CALL.REL.NOINC `($__internal_31_$__cuda_sm70_shflsync_idx_p) ;  /* 0x00000cd000007944 */ /* 0x000fea0003c00000 */
[----:B------:R-:W-:Y:S05]  /*1bfc0*/  BRA `(.L_x_1555) ;  /* 0xffffbb7000007947 */ /* 0x000fea000383ffff */
.L_x_1497:
[----:B------:R-:W-:Y:S01]  /*1bfd0*/  IMAD.MOV.U32 R5, RZ, RZ, R15 ;  /* 0x000000ffff057224 */ /* 0x000fe200078e000f */
[----:B--2---:R-:W-:Y:S01]  /*1bfe0*/  MOV R3, 0x2 ;  /* 0x0000000200037802 */ /* 0x004fe20000000f00 */
[----:B------:R-:W-:Y:S01]  /*1bff0*/  IMAD.MOV.U32 R0, RZ, RZ, 0x181f ;  /* 0x0000181fff007424 */ /* 0x000fe200078e00ff */
[----:B------:R-:W-:Y:S02]  /*1c000*/  MOV R2, 0x1c020 ;  /* 0x0001c02000027802 */ /* 0x000fe40000000f00 */
[----:B-1-34-:R-:W-:Y:S05]  /*1c010*/  CALL.REL.NOINC `($__internal_31_$__cuda_sm70_shflsync_idx_p) ;  /* 0x00000c7000007944 */ /* 0x01afea0003c00000 */
[----:B------:R-:W-:Y:S01]  /*1c020*/  MOV R12, R0 ;  /* 0x00000000000c7202 */ /* 0x000fe20000000f00 */
[----:B------:R-:W-:Y:S05]  /*1c030*/  BRA `(.L_x_1556) ;  /* 0xffffbc7000007947 */ /* 0x000fea000383ffff */
.L_x_1498:
[----:B------:R-:W-:Y:S01]  /*1c040*/  IMAD.MOV.U32 R5, RZ, RZ, R16 ;  /* 0x000000ffff057224 */ /* 0x000fe200078e0010 */
[----:B--2---:R-:W-:Y:S01]  /*1c050*/  MOV R3, 0x2 ;  /* 0x0000000200037802 */ /* 0x004fe20000000f00 */
[----:B------:R-:W-:Y:S01]  /*1c060*/  IMAD.MOV.U32 R0, RZ, RZ, 0x181f ;  /* 0x0000181fff007424 */ /* 0x000fe200078e00ff */
[----:B------:R-:W-:Y:S02]  /*1c070*/  MOV R2, 0x1c090 ;  /* 0x0001c09000027802 */ /* 0x000fe40000000f00 */
[----:B-1-34-:R-:W-:Y:S05]  /*1c080*/  CALL.REL.NOINC `($__internal_31_$__cuda_sm70_shflsync_idx_p) ;  /* 0x00000c0000007944 */ /* 0x01afea0003c00000 */
[----:B------:R-:W-:Y:S05]  /*1c090*/  BRA `(.L_x_1557) ;  /* 0xffffbc3000007947 */ /* 0x000fea000383ffff */
.L_x_1501:
[----:B------:R-:W-:Y:S01]  /*1c0a0*/  IMAD.MOV.U32 R5, RZ, RZ, R15 ;  /* 0x000000ffff057224 */ /* 0x000fe200078e000f */
[----:B---3--:R-:W-:Y:S01]  /*1c0b0*/  MOV R3, 0x3 ;  /* 0x0000000300037802 */ /* 0x008fe20000000f00 */
[----:B----4-:R-:W-:Y:S01]  /*1c0c0*/  IMAD.MOV.U32 R0, RZ, RZ, 0x181f ;  /* 0x0000181fff007424 */ /* 0x010fe200078e00ff */
[----:B------:R-:W-:-:S02]  /*1c0d0*/  MOV R2, 0x1c0f0 ;  /* 0x0001c0f000027802 */ /* 0x000fc40000000f00 */
[----:B-12---:R-:W-:Y:S05]  /*1c0e0*/  CALL.REL.NOINC `($__internal_31_$__cuda_sm70_shflsync_idx_p) ;  /* 0x00000ba000007944 */ /* 0x006fea0003c00000 */
[----:B------:R-:W-:Y:S01]  /*1c0f0*/  IMAD.MOV.U32 R10, RZ, RZ, R0 ;  /* 0x000000ffff0a7224 */ /* 0x000fe200078e0000 */
[----:B------:R-:W-:Y:S01]  /*1c100*/  MOV R3, 0x3 ;  /* 0x0000000300037802 */ /* 0x000fe20000000f00 */
[----:B------:R-:W-:Y:S01]  /*1c110*/  IMAD.MOV.U32 R5, RZ, RZ, R16 ;  /* 0x000000ffff057224 */ /* 0x000fe200078e0010 */
[----:B------:R-:W-:-:S02]  /*1c120*/  MOV R0, 0x181f ;  /* 0x0000181f00007802 */ /* 0x000fc40000000f00 */
[----:B------:R-:W-:Y:S02]  /*1c130*/  MOV R2, 0x1c150 ;  /* 0x0001c15000027802 */ /* 0x000fe40000000f00 */
[----:B------:R-:W-:Y:S05]  /*1c140*/  CALL.REL.NOINC `($__internal_31_$__cuda_sm70_shflsync_idx_p) ;  /* 0x00000b4000007944 */ /* 0x000fea0003c00000 */
[----:B------:R-:W-:Y:S05]  /*1c150*/  BRA `(.L_x_1558) ;  /* 0xffffbcf000007947 */ /* 0x000fea000383ffff */
.L_x_1503:
[----:B------:R-:W-:Y:S01]  /*1c160*/  IMAD.MOV.U32 R5, RZ, RZ, R16 ;  /* 0x000000ffff057224 */ /* 0x000fe200078e0010 */
[----:B------:R-:W-:Y:S01]  /*1c170*/  MOV R3, RZ ;  /* 0x000000ff00037202 */ /* 0x000fe20000000f00 */
[----:B------:R-:W-:Y:S01]  /*1c180*/  IMAD.MOV.U32 R0, RZ, RZ, 0x1c1f ;  /* 0x00001c1fff007424 */ /* 0x000fe200078e00ff */
[----:B------:R-:W-:Y:S02]  /*1c190*/  MOV R2, 0x1c1b0 ;  /* 0x0001c1b000027802 */ /* 0x000fe40000000f00 */
[----:B------:R-:W-:Y:S05]  /*1c1a0*/  CALL.REL.NOINC `($__internal_31_$__cuda_sm70_shflsync_idx_p) ;  /* 0x00000ae000007944 */ /* 0x000fea0003c00000 */
[----:B------:R-:W-:Y:S01]  /*1c1b0*/  MOV R4, R0 ;  /* 0x0000000000047202 */ /* 0x000fe20000000f00 */
[----:B------:R-:W-:Y:S05]  /*1c1c0*/  BRA `(.L_x_1559) ;  /* 0xffffc00000007947 */ /* 0x000fea000383ffff */
.L_x_1504:
[----:B------:R-:W-:Y:S01]  /*1c1d0*/  IMAD.MOV.U32 R5, RZ, RZ, R17 ;  /* 0x000000ffff057224 */ /* 0x000fe200078e0011 */
[----:B------:R-:W-:Y:S01]  /*1c1e0*/  MOV R3, RZ ;  /* 0x000000ff00037202 */ /* 0x000fe20000000f00 */
[----:B------:R-:W-:Y:S01]  /*1c1f0*/  IMAD.MOV.U32 R0, RZ, RZ, 0x1c1f ;  /* 0x00001c1fff007424 */ /* 0x000fe200078e00ff */
[----:B------:R-:W-:Y:S02]  /*1c200*/  MOV R2, 0x1c220 ;  /* 0x0001c22000027802 */ /* 0x000fe40000000f00 */
[----:B-12---:R-:W-:Y:S05]  /*1c210*/  CALL.REL.NOINC `($__internal_31_$__cuda_sm70_shflsync_idx_p) ;  /* 0x00000a7000007944 */ /* 0x006fea0003c00000 */
[----:B------:R-:W-:Y:S05]  /*1c220*/  BRA `(.L_x_1560) ;  /* 0xffffbfc000007947 */ /* 0x000fea000383ffff */
.L_x_1507:
[----:B------:R-:W-:Y:S01]  /*1c230*/  IMAD.MOV.U32 R5, RZ, RZ, R16 ;  /* 0x000000ffff057224 */ /* 0x000fe200078e0010 */
[----:B------:R-:W-:Y:S01]  /*1c240*/  MOV R3, 0x1 ;  /* 0x0000000100037802 */ /* 0x000fe20000000f00 */
[----:B----4-:R-:W-:Y:S01]  /*1c250*/  IMAD.MOV.U32 R0, RZ, RZ, 0x1c1f ;  /* 0x00001c1fff007424 */ /* 0x010fe200078e00ff */
[----:B------:R-:W-:-:S02]  /*1c260*/  MOV R2, 0x1c280 ;  /* 0x0001c28000027802 */ /* 0x000fc40000000f00 */
[----:B-123--:R-:W-:Y:S05]  /*1c270*/  CALL.REL.NOINC `($__internal_31_$__cuda_sm70_shflsync_idx_p) ;  /* 0x00000a1000007944 */ /* 0x00efea0003c00000 */
[----:B------:R-:W-:Y:S01]  /*1c280*/  IMAD.MOV.U32 R4, RZ, RZ, R0 ;  /* 0x000000ffff047224 */ /* 0x000fe200078e0000 */
[----:B------:R-:W-:Y:S01]  /*1c290*/  MOV R3, 0x1 ;  /* 0x0000000100037802 */ /* 0x000fe20000000f00 */
[----:B------:R-:W-:Y:S01]  /*1c2a0*/  IMAD.MOV.U32 R5, RZ, RZ, R17 ;  /* 0x000000ffff057224 */ /* 0x000fe200078e0011 */
[----:B------:R-:W-:-:S02]  /*1c2b0*/  MOV R0, 0x1c1f ;  /* 0x00001c1f00007802 */ /* 0x000fc40000000f00 */
[----:B------:R-:W-:Y:S02]  /*1c2c0*/  MOV R2, 0x1c2e0 ;  /* 0x0001c2e000027802 */ /* 0x000fe40000000f00 */
[----:B------:R-:W-:Y:S05]  /*1c2d0*/  CALL.REL.NOINC `($__internal_31_$__cuda_sm70_shflsync_idx_p) ;  /* 0x000009b000007944 */ /* 0x000fea0003c00000 */
[----:B------:R-:W-:Y:S05]  /*1c2e0*/  BRA `(.L_x_1561) ;  /* 0xffffcbf000007947 */ /* 0x000fea000383ffff */
.L_x_1511:
[----:B------:R-:W-:Y:S01]  /*1c2f0*/  IMAD.MOV.U32 R5, RZ, RZ, R13 ;  /* 0x000000ffff057224 */ /* 0x000fe200078e000d */
[----:B------:R-:W-:Y:S01]  /*1c300*/  MOV R3, RZ ;  /* 0x000000ff00037202 */ /* 0x000fe20000000f00 */
[----:B------:R-:W-:Y:S01]  /*1c310*/  IMAD.MOV.U32 R0, RZ, RZ, 0x181f ;  /* 0x0000181fff007424 */ /* 0x000fe200078e00ff */
[----:B------:R-:W-:Y:S02]  /*1c320*/  MOV R2, 0x1c340 ;  /* 0x0001c34000027802 */ /* 0x000fe40000000f00 */
[----:B------:R-:W-:Y:S05]  /*1c330*/  CALL.REL.NOINC `($__internal_31_$__cuda_sm70_shflsync_idx_p) ;  /* 0x0000095000007944 */ /* 0x000fea0003c00000 */
[----:B------:R-:W-:Y:S01]  /*1c340*/  MOV R12, R0 ;  /* 0x00000000000c7202 */ /* 0x000fe20000000f00 */
[----:B------:R-:W-:Y:S05]  /*1c350*/  BRA `(.L_x_1562) ;  /* 0xffffdfe000007947 */ /* 0x000fea000383ffff */
.L_x_1512:
[----:B------:R-:W-:Y:S01]  /*1c360*/  IMAD.MOV.U32 R5, RZ, RZ, R16 ;  /* 0x000000ffff057224 */ /* 0x000fe200078e0010 */
[----:B------:R-:W-:Y:S01]  /*1c370*/  MOV R3, RZ ;  /* 0x000000ff00037202 */ /* 0x000fe20000000f00 */
[----:B------:R-:W-:Y:S01]  /*1c380*/  IMAD.MOV.U32 R0, RZ, RZ, 0x181f ;  /* 0x0000181fff007424 */ /* 0x000fe200078e00ff */
[----:B------:R-:W-:Y:S02]  /*1c390*/  MOV R2, 0x1c3b0 ;  /* 0x0001c3b000027802 */ /* 0x000fe40000000f00 */
[----:B-12---:R-:W-:Y:S05]  /*1c3a0*/  CALL.REL.NOINC `($__internal_31_$__cuda_sm70_shflsync_idx_p) ;  /* 0x000008e000007944 */ /* 0x006fea0003c00000 */
[----:B------:R-:W-:Y:S05]  /*1c3b0*/  BRA `(.L_x_1563) ;  /* 0xffffdfa000007947 */ /* 0x000fea000383ffff */
.L_x_1515:
[----:B------:R-:W-:Y:S01]  /*1c3c0*/  IMAD.MOV.U32 R5, RZ, RZ, R13 ;  /* 0x000000ffff057224 */ /* 0x000fe200078e000d */
[----:B--2---:R-:W-:Y:S01]  /*1c3d0*/  MOV R3, 0x1 ;  /* 0x0000000100037802 */ /* 0x004fe20000000f00 */
[----:B----4-:R-:W-:Y:S01]  /*1c3e0*/  IMAD.MOV.U32 R0, RZ, RZ, 0x181f ;  /* 0x0000181fff007424 */ /* 0x010fe200078e00ff */
[----:B------:R-:W-:-:S02]  /*1c3f0*/  MOV R2, 0x1c410 ;  /* 0x0001c41000027802 */ /* 0x000fc40000000f00 */
[----:B-1-3--:R-:W-:Y:S05]  /*1c400*/  CALL.REL.NOINC `($__internal_31_$__cuda_sm70_shflsync_idx_p) ;  /* 0x0000088000007944 */ /* 0x00afea0003c00000 */
[----:B------:R-:W-:Y:S01]  /*1c410*/  IMAD.MOV.U32 R12, RZ, RZ, R0 ;  /* 0x000000ffff0c7224 */ /* 0x000fe200078e0000 */
[----:B------:R-:W-:Y:S01]  /*1c420*/  MOV R3, 0x1 ;  /* 0x0000000100037802 */ /* 0x000fe20000000f00 */
[----:B------:R-:W-:Y:S01]  /*1c430*/  IMAD.MOV.U32 R5, RZ, RZ, R16 ;  /* 0x000000ffff057224 */ /* 0x000fe200078e0010 */
[----:B------:R-:W-:-:S02]  /*1c440*/  MOV R0, 0x181f ;  /* 0x0000181f00007802 */ /* 0x000fc40000000f00 */
[----:B------:R-:W-:Y:S02]  /*1c450*/  MOV R2, 0x1c470 ;  /* 0x0001c47000027802 */ /* 0x000fe40000000f00 */
[----:B------:R-:W-:Y:S05]  /*1c460*/  CALL.REL.NOINC `($__internal_31_$__cuda_sm70_shflsync_idx_p) ;  /* 0x0000082000007944 */ /* 0x000fea0003c00000 */
[----:B------:R-:W-:Y:S05]  /*1c470*/  BRA `(.L_x_1564) ;  /* 0xffffe0c000007947 */ /* 0x000fea000383ffff */
.L_x_1518:
[----:B------:R-:W-:Y:S01]  /*1c480*/  IMAD.MOV.U32 R5, RZ, RZ, R13 ;  /* 0x000000ffff057224 */ /* 0x000fe200078e000d */
[----:B-1----:R-:W-:Y:S01]  /*1c490*/  MOV R3, 0x2 ;  /* 0x0000000200037802 */ /* 0x002fe20000000f00 */
[----:B----4-:R-:W-:Y:S01]  /*1c4a0*/  IMAD.MOV.U32 R0, RZ, RZ, 0x181f ;  /* 0x0000181fff007424 */ /* 0x010fe200078e00ff */
[----:B------:R-:W-:Y:S02]  /*1c4b0*/  MOV R2, 0x1c4d0 ;  /* 0x0001c4d000027802 */ /* 0x000fe40000000f00 */
[----:B--23--:R-:W-:Y:S05]  /*1c4c0*/  CALL.REL.NOINC `($__internal_31_$__cuda_sm70_shflsync_idx_p) ;  /* 0x000007c000007944 */ /* 0x00cfea0003c00000 */
[----:B------:R-:W-:Y:S01]  /*1c4d0*/  MOV R12, R0 ;  /* 0x00000000000c7202 */ /* 0x000fe20000000f00 */
[----:B------:R-:W-:Y:S05]  /*1c4e0*/  BRA `(.L_x_1565) ;  /* 0xffffe1c000007947 */ /* 0x000fea000383ffff */
.L_x_1519:
[----:B------:R-:W-:Y:S01]  /*1c4f0*/  IMAD.MOV.U32 R5, RZ, RZ, R16 ;  /* 0x000000ffff057224 */ /* 0x000fe200078e0010 */
[----:B------:R-:W-:Y:S01]  /*1c500*/  MOV R3, 0x2 ;  /* 0x0000000200037802 */ /* 0x000fe20000000f00 */
[----:B----4-:R-:W-:Y:S01]  /*1c510*/  IMAD.MOV.U32 R0, RZ, RZ, 0x181f ;  /* 0x0000181fff007424 */ /* 0x010fe200078e00ff */
[----:B------:R-:W-:Y:S02]  /*1c520*/  MOV R2, 0x1c540 ;  /* 0x0001c54000027802 */ /* 0x000fe40000000f00 */
[----:B-123--:R-:W-:Y:S05]  /*1c530*/  CALL.REL.NOINC `($__internal_31_$__cuda_sm70_shflsync_idx_p) ;  /* 0x0000075000007944 */ /* 0x00efea0003c00000 */
[----:B------:R-:W-:Y:S05]  /*1c540*/  BRA `(.L_x_1566) ;  /* 0xffffe18000007947 */ /* 0x000fea000383ffff */
.L_x_1522:
[----:B------:R-:W-:Y:S01]  /*1c550*/  IMAD.MOV.U32 R5, RZ, RZ, R13 ;  /* 0x000000ffff057224 */ /* 0x000fe200078e000d */
[----:B-1----:R-:W-:Y:S01]  /*1c560*/  MOV R3, 0x3 ;  /* 0x0000000300037802 */ /* 0x002fe20000000f00 */
[----:B------:R-:W-:Y:S01]  /*1c570*/  IMAD.MOV.U32 R0, RZ, RZ, 0x181f ;  /* 0x0000181fff007424 */ /* 0x000fe200078e00ff */
[----:B------:R-:W-:-:S02]  /*1c580*/  MOV R2, 0x1c5a0 ;  /* 0x0001c5a000027802 */ /* 0x000fc40000000f00 */
[----:B--234-:R-:W-:Y:S05]  /*1c590*/  CALL.REL.NOINC `($__internal_31_$__cuda_sm70_shflsync_idx_p) ;  /* 0x000006f000007944 */ /* 0x01cfea0003c00000 */
[----:B------:R-:W-:Y:S01]  /*1c5a0*/  IMAD.MOV.U32 R12, RZ, RZ, R0 ;  /* 0x000000ffff0c7224 */ /* 0x000fe200078e0000 */
[----:B------:R-:W-:Y:S01]  /*1c5b0*/  MOV R3, 0x3 ;  /* 0x0000000300037802 */ /* 0x000fe20000000f00 */
[----:B------:R-:W-:Y:S01]  /*1c5c0*/  IMAD.MOV.U32 R5, RZ, RZ, R16 ;  /* 0x000000ffff057224 */ /* 0x000fe200078e0010 */
[----:B------:R-:W-:-:S02]  /*1c5d0*/  MOV R0, 0x181f ;  /* 0x0000181f00007802 */ /* 0x000fc40000000f00 */
[----:B------:R-:W-:Y:S02]  /*1c5e0*/  MOV R2, 0x1c600 ;  /* 0x0001c60000027802 */ /* 0x000fe40000000f00 */
[----:B------:R-:W-:Y:S05]  /*1c5f0*/  CALL.REL.NOINC `($__internal_31_$__cuda_sm70_shflsync_idx_p) ;  /* 0x0000069000007944 */ /* 0x000fea0003c00000 */
[----:B------:R-:W-:Y:S05]  /*1c600*/  BRA `(.L_x_1567) ;  /* 0xffffe24000007947 */ /* 0x000fea000383ffff */
.L_x_1524:
[----:B------:R-:W-:Y:S01]  /*1c610*/  IMAD.MOV.U32 R5, RZ, RZ, R114 ;  /* 0x000000ffff057224 */ /* 0x000fe200078e0072 */
[----:B------:R-:W-:Y:S01]  /*1c620*/  MOV R3, RZ ;  /* 0x000000ff00037202 */ /* 0x000fe20000000f00 */
[----:B------:R-:W-:Y:S01]  /*1c630*/  IMAD.MOV.U32 R0, RZ, RZ, 0x1f ;  /* 0x0000001fff007424 */ /* 0x000fe200078e00ff */
[----:B------:R-:W-:Y:S02]  /*1c640*/  MOV R2, 0x1c660 ;  /* 0x0001c66000027802 */ /* 0x000fe40000000f00 */
[----:B---3--:R-:W-:Y:S05]  /*1c650*/  CALL.REL.NOINC `($__internal_31_$__cuda_sm70_shflsync_idx_p) ;  /* 0x0000063000007944 */ /* 0x008fea0003c00000 */
[----:B------:R-:W-:Y:S01]  /*1c660*/  MOV R9, R0 ;  /* 0x0000000000097202 */ /* 0x000fe20000000f00 */
[----:B------:R-:W-:Y:S05]  /*1c670*/  BRA `(.L_x_1568) ;  /* 0xffffe40000007947 */ /* 0x000fea000383ffff */
.L_x_1525:
[----:B------:R-:W-:Y:S01]  /*1c680*/  IMAD.MOV.U32 R5, RZ, RZ, R114 ;  /* 0x000000ffff057224 */ /* 0x000fe200078e0072 */
[----:B------:R-:W-:Y:S01]  /*1c690*/  MOV R3, 0x1 ;  /* 0x0000000100037802 */ /* 0x000fe20000000f00 */
[----:B------:R-:W-:Y:S01]  /*1c6a0*/  IMAD.MOV.U32 R0, RZ, RZ, 0x1f ;  /* 0x0000001fff007424 */ /* 0x000fe200078e00ff */
[----:B------:R-:W-:Y:S02]  /*1c6b0*/  MOV R2, 0x1c6d0 ;  /* 0x0001c6d000027802 */ /* 0x000fe40000000f00 */
[----:B-123--:R-:W-:Y:S05]  /*1c6c0*/  CALL.REL.NOINC `($__internal_31_$__cuda_sm70_shflsync_idx_p) ;  /* 0x000005c000007944 */ /* 0x00efea0003c00000 */
[----:B------:R-:W-:Y:S01]  /*1c6d0*/  MOV R8, R0 ;  /* 0x0000000000087202 */ /* 0x000fe20000000f00 */
[----:B------:R-:W-:Y:S05]  /*1c6e0*/  BRA `(.L_x_1569) ;  /* 0xffffe3b000007947 */ /* 0x000fea000383ffff */
.L_x_1526:
[----:B------:R-:W-:Y:S02]  /*1c6f0*/  MOV R2, 0x1 ;  /* 0x0000000100027802 */ /* 0x000fe40000000f00 */
[----:B------:R-:W-:-:S02]  /*1c700*/  MOV R3, 0x1c720 ;  /* 0x0001c72000037802 */ /* 0x000fc40000000f00 */
[----:B-12-4-:R-:W-:Y:S05]  /*1c710*/  CALL.REL.NOINC `($__internal_32_$__cuda_sm70_shflsync_up_p) ;  /* 0x000005c000007944 */ /* 0x016fea0003c00000 */
[----:B------:R-:W-:Y:S05]  /*1c720*/  BRA `(.L_x_1570) ;  /* 0xffffe4a000007947 */ /* 0x000fea000383ffff */
.L_x_1527:
[----:B------:R-:W-:Y:S02]  /*1c730*/  MOV R2, 0x2 ;  /* 0x0000000200027802 */ /* 0x000fe40000000f00 */
[----:B------:R-:W-:-:S02]  /*1c740*/  MOV R3, 0x1c760 ;  /* 0x0001c76000037802 */ /* 0x000fc40000000f00 */
[----:B-12---:R-:W-:Y:S05]  /*1c750*/  CALL.REL.NOINC `($__internal_32_$__cuda_sm70_shflsync_up_p) ;  /* 0x0000058000007944 */ /* 0x006fea0003c00000 */
        /* <DEDUP_REMOVED lines=23> */
.L_x_1531:
[----:B------:R-:W-:Y:S02]  /*1c8d0*/  MOV R2, 0x1 ;  /* 0x0000000100027802 */ /* 0x000fe40000000f00 */
[----:B------:R-:W-:Y:S02]  /*1c8e0*/  MOV R3, 0x1c900 ;  /* 0x0001c90000037802 */ /* 0x000fe40000000f00 */
[----:B------:R-:W-:Y:S05]  /*1c8f0*/  CALL.REL.NOINC `($__internal_32_$__cuda_sm70_shflsync_up_p) ;  /* 0x000003e000007944 */ /* 0x000fea0003c00000 */
[----:B------:R-:W-:Y:S01]  /*1c900*/  MOV R2, R4 ;  /* 0x0000000400027202 */ /* 0x000fe20000000f00 */
[----:B------:R-:W-:Y:S05]  /*1c910*/  BRA `(.L_x_1572) ;  /* 0xffffe51000007947 */ /* 0x000fea000383ffff */
.L_x_1532:
        /* <DEDUP_REMOVED lines=26> */
.L_x_1534:
[----:B------:R-:W-:Y:S02]  /*1cac0*/  SEL R0, RZ, 0x1, P0 ;  /* 0x00000001ff007807 */ /* 0x000fe40000000000 */
[----:B------:R-:W-:Y:S02]  /*1cad0*/  MOV R2, 0x1caf0 ;  /* 0x0001caf000027802 */ /* 0x000fe40000000f00 */
[----:B---3--:R-:W-:Y:S05]  /*1cae0*/  CALL.REL.NOINC `($__internal_33_$__cuda_sm70_votesync_ballot) ;  /* 0x0000026000007944 */ /* 0x008fea0003c00000 */
[----:B------:R-:W-:Y:S01]  /*1caf0*/  MOV R8, R0 ;  /* 0x0000000000087202 */ /* 0x000fe20000000f00 */
[----:B------:R-:W-:Y:S05]  /*1cb00*/  BRA `(.L_x_1574) ;  /* 0xffffe4b000007947 */ /* 0x000fea000383ffff */
.L_x_1535:
[----:B------:R-:W-:Y:S01]  /*1cb10*/  IMAD.MOV.U32 R5, RZ, RZ, R6 ;  /* 0x000000ffff057224 */ /* 0x000fe200078e0006 */
[----:B--2---:R-:W-:Y:S01]  /*1cb20*/  MOV R3, R11 ;  /* 0x0000000b00037202 */ /* 0x004fe20000000f00 */
[----:B------:R-:W-:Y:S01]  /*1cb30*/  IMAD.MOV.U32 R0, RZ, RZ, 0x1f ;  /* 0x0000001fff007424 */ /* 0x000fe200078e00ff */
[----:B------:R-:W-:Y:S02]  /*1cb40*/  MOV R2, 0x1cb60 ;  /* 0x0001cb6000027802 */ /* 0x000fe40000000f00 */
[----:B-1-3--:R-:W-:Y:S05]  /*1cb50*/  CALL.REL.NOINC `($__internal_31_$__cuda_sm70_shflsync_idx_p) ;  /* 0x0000013000007944 */ /* 0x00afea0003c00000 */
[----:B------:R-:W-:Y:S01]  /*1cb60*/  IMAD.MOV.U32 R6, RZ, RZ, R0 ;  /* 0x000000ffff067224 */ /* 0x000fe200078e0000 */
[----:B------:R-:W-:Y:S01]  /*1cb70*/  MOV R3, R11 ;  /* 0x0000000b00037202 */ /* 0x000fe20000000f00 */
[----:B------:R-:W-:Y:S01]  /*1cb80*/  IMAD.MOV.U32 R5, RZ, RZ, R7 ;  /* 0x000000ffff057224 */ /* 0x000fe200078e0007 */
[----:B------:R-:W-:Y:S02]  /*1cb90*/  MOV R0, 0x1f ;  /* 0x0000001f00007802 */ /* 0x000fe40000000f00 */
[----:B------:R-:W-:-:S02]  /*1cba0*/  MOV R2, 0x1cbc0 ;  /* 0x0001cbc000027802 */ /* 0x000fc40000000f00 */
[----:B------:R-:W-:Y:S05]  /*1cbb0*/  CALL.REL.NOINC `($__internal_31_$__cuda_sm70_shflsync_idx_p) ;  /* 0x000000d000007944 */ /* 0x000fea0003c00000 */
[----:B------:R-:W-:Y:S01]  /*1cbc0*/  MOV R7, R0 ;  /* 0x0000000000077202 */ /* 0x000fe20000000f00 */
[----:B------:R-:W-:Y:S05]  /*1cbd0*/  BRA `(.L_x_1575) ;  /* 0xffffe42000007947 */ /* 0x000fea000383ffff */
.L_x_1538:
[----:B------:R-:W-:Y:S01]  /*1cbe0*/  IMAD.MOV.U32 R5, RZ, RZ, R4 ;  /* 0x000000ffff057224 */ /* 0x000fe200078e0004 */
[----:B------:R-:W-:-:S02]  /*1cbf0*/  MOV R0, 0x1f ;  /* 0x0000001f00007802 */ /* 0x000fc40000000f00 */
[----:B------:R-:W-:Y:S02]  /*1cc00*/  MOV R2, 0x1cc20 ;  /* 0x0001cc2000027802 */ /* 0x000fe40000000f00 */
[----:B-1234-:R-:W-:Y:S05]  /*1cc10*/  CALL.REL.NOINC `($__internal_31_$__cuda_sm70_shflsync_idx_p) ;  /* 0x0000007000007944 */ /* 0x01efea0003c00000 */
[----:B------:R-:W-:Y:S01]  /*1cc20*/  MOV R12, R0 ;  /* 0x00000000000c7202 */ /* 0x000fe20000000f00 */
[----:B------:R-:W-:Y:S05]  /*1cc30*/  BRA `(.L_x_1537) ;  /* 0xffffe42000007947 */ /* 0x000fea000383ffff */
        .weak           $__internal_30_$__cuda_sm70_shflsync_bfly_p
        .type           $__internal_30_$__cuda_sm70_shflsync_bfly_p,@function
        .size           $__internal_30_$__cuda_sm70_shflsync_bfly_p,($__internal_31_$__cuda_sm70_shflsync_idx_p - $__internal_30_$__cuda_sm70_shflsync_bfly_p)
$__internal_30_$__cuda_sm70_shflsync_bfly_p:
[----:B------:R-:W-:Y:S04]  /*1cc40*/  WARPSYNC R6 ;  /* 0x0000000600007348 */ /* 0x000fe80003800000 */
[----:B------:R1:W2:Y:S02]  /*1cc50*/  SHFL.BFLY PT, R5, R2, R5, R7 ;  /* 0x0c00000502057389 */ /* 0x0002a400000e0007 */
[----:B-1----:R-:W-:Y:S02]  /*1cc60*/  MOV R2, R3 ;  /* 0x0000000300027202 */ /* 0x002fe40000000f00 */
[----:B------:R-:W-:-:S04]  /*1cc70*/  MOV R3, 0x0 ;  /* 0x0000000000037802 */ /* 0x000fc80000000f00 */
[----:B--2---:R-:W-:Y:S05]  /*1cc80*/  RET.REL.NODEC R2 `(_ZN7cutlass13device_kernelIN5flash19enable_sm80_to_sm89INS1_16FlashAttnFwdSm80INS1_25CollectiveMainloopFwdSm80ILi8ELi1ELb0EN4cute5tupleIJNS5_1CILi128EEENS7_ILi48EEENS7_ILi256EEEEEELi256ENS_10bfloat16_tEfNS_4arch4Sm80ELb0ELb0ELb1ELb1ELb0ELb1ELb1ELb1EEENS1_21CollectiveEpilogueFwdINS6_IJS8_SA_S9_EEENS6_IJNS7_ILi1EEESI_SI_EEESC_SE_Li256ELb1ELb1ELb1ELb0EEENS1_36VarlenDynamicPersistentTileSchedulerILi128ELi48ELi256ELi256ELb1ELb1ELb0ELb0ELb1ELb1EEEEEEEEEvNT_6ParamsE) ;  /* 0xfffe337002007950 */ /* 0x004fea0003c3ffff */
        .weak           $__internal_31_$__cuda_sm70_shflsync_idx_p
        .type           $__internal_31_$__cuda_sm70_shflsync_idx_p,@function
        .size           $__internal_31_$__cuda_sm70_shflsync_idx_p,($__internal_32_$__cuda_sm70_shflsync_up_p - $__internal_31_$__cuda_sm70_shflsync_idx_p)
$__internal_31_$__cuda_sm70_shflsync_idx_p:
[----:B------:R-:W-:-:S04]  /*1cc90*/  MOV R115, 0xffffffff ;  /* 0xffffffff00737802 */ /* 0x000fc80000000f00 */
[----:B------:R-:W-:Y:S04]  /*1cca0*/  WARPSYNC R115 ;  /* 0x0000007300007348 */ /* 0x000fe80003800000 */
[----:B------:R1:W2:Y:S02]  /*1ccb0*/  SHFL.IDX PT, R0, R5, R3, R0 ;  /* 0x0000000305007389 */ /* 0x0002a400000e0000 */
[----:B-1----:R-:W-:-:S04]  /*1ccc0*/  MOV R3, 0x0 ;  /* 0x0000000000037802 */ /* 0x002fc80000000f00 */
[----:B--2---:R-:W-:Y:S05]  /*1ccd0*/  RET.REL.NODEC R2 `(_ZN7cutlass13device_kernelIN5flash19enable_sm80_to_sm89INS1_16FlashAttnFwdSm80INS1_25CollectiveMainloopFwdSm80ILi8ELi1ELb0EN4cute5tupleIJNS5_1CILi128EEENS7_ILi48EEENS7_ILi256EEEEEELi256ENS_10bfloat16_tEfNS_4arch4Sm80ELb0ELb0ELb1ELb1ELb0ELb1ELb1ELb1EEENS1_21CollectiveEpilogueFwdINS6_IJS8_SA_S9_EEENS6_IJNS7_ILi1EEESI_SI_EEESC_SE_Li256ELb1ELb1ELb1ELb0EEENS1_36VarlenDynamicPersistentTileSchedulerILi128ELi48ELi256ELi256ELb1ELb1ELb0ELb0ELb1ELb1EEEEEEEEEvNT_6ParamsE) ;  /* 0xfffe332002007950 */ /* 0x004fea0003c3ffff */
        .weak           $__internal_32_$__cuda_sm70_shflsync_up_p
        .type           $__internal_32_$__cuda_sm70_shflsync_up_p,@function
        .size           $__internal_32_$__cuda_sm70_shflsync_up_p,($__internal_33_$__cuda_sm70_votesync_ballot - $__internal_32_$__cuda_sm70_shflsync_up_p)
$__internal_32_$__cuda_sm70_shflsync_up_p:
[----:B------:R-:W-:Y:S02]  /*1cce0*/  IMAD.MOV.U32 R4, RZ, RZ, RZ ;  /* 0x000000ffff047224 */ /* 0x000fe400078e00ff */
[----:B------:R-:W-:-:S04]  /*1ccf0*/  IMAD.MOV.U32 R10, RZ, RZ, -0x1 ;  /* 0xffffffffff0a7424 */ /* 0x000fc800078e00ff */
[----:B------:R-:W-:Y:S04]  /*1cd00*/  WARPSYNC R10 ;  /* 0x0000000a00007348 */ /* 0x000fe80003800000 */
[----:B------:R1:W2:Y:S02]  /*1cd10*/  SHFL.UP PT, R4, R0, R2, R4 ;  /* 0x0400000200047389 */ /* 0x0002a400000e0004 */
[----:B-1----:R-:W-:Y:S02]  /*1cd20*/  MOV R2, R3 ;  /* 0x0000000300027202 */ /* 0x002fe40000000f00 */
[----:B------:R-:W-:-:S04]  /*1cd30*/  MOV R3, 0x0 ;  /* 0x0000000000037802 */ /* 0x000fc80000000f00 */
[----:B--2---:R-:W-:Y:S05]  /*1cd40*/  RET.REL.NODEC R2 `(_ZN7cutlass13device_kernelIN5flash19enable_sm80_to_sm89INS1_16FlashAttnFwdSm80INS1_25CollectiveMainloopFwdSm80ILi8ELi1ELb0EN4cute5tupleIJNS5_1CILi128EEENS7_ILi48EEENS7_ILi256EEEEEELi256ENS_10bfloat16_tEfNS_4arch4Sm80ELb0ELb0ELb1ELb1ELb0ELb1ELb1ELb1EEENS1_21CollectiveEpilogueFwdINS6_IJS8_SA_S9_EEENS6_IJNS7_ILi1EEESI_SI_EEESC_SE_Li256ELb1ELb1ELb1ELb0EEENS1_36VarlenDynamicPersistentTileSchedulerILi128ELi48ELi256ELi256ELb1ELb1ELb0ELb0ELb1ELb1EEEEEEEEEvNT_6ParamsE) ;  /* 0xfffe32b002007950 */ /* 0x004fea0003c3ffff */
        .weak           $__internal_33_$__cuda_sm70_votesync_ballot
        .type           $__internal_33_$__cuda_sm70_votesync_ballot,@function
        .size           $__internal_33_$__cuda_sm70_votesync_ballot,(.L_x_5209 - $__internal_33_$__cuda_sm70_votesync_ballot)
$__internal_33_$__cuda_sm70_votesync_ballot:
[----:B------:R-:W-:Y:S01]  /*1cd50*/  ISETP.NE.U32.AND P0, PT, R0, 0x1, PT ;  /* 0x000000010000780c */ /* 0x000fe20003f05070 */
[----:B------:R-:W-:-:S04]  /*1cd60*/  IMAD.MOV.U32 R3, RZ, RZ, -0x1 ;  /* 0xffffffffff037424 */ /* 0x000fc800078e00ff */
[----:B------:R-:W-:Y:S08]  /*1cd70*/  WARPSYNC R3 ;  /* 0x0000000300007348 */ /* 0x000ff00003800000 */
[----:B------:R-:W-:-:S04]  /*1cd80*/  VOTE.ANY R0, PT, !P0 ;  /* 0x0000000000007806 */ /* 0x000fc800040e0100 */
[----:B------:R-:W-:Y:S01]  /*1cd90*/  LOP3.LUT R0, R0, R3, RZ, 0xc0, !PT ;  /* 0x0000000300007212 */ /* 0x000fe200078ec0ff */
[----:B------:R-:W-:-:S04]  /*1cda0*/  IMAD.MOV.U32 R3, RZ, RZ, 0x0 ;  /* 0x00000000ff037424 */ /* 0x000fc800078e00ff */
[----:B------:R-:W-:Y:S05]  /*1cdb0*/  RET.REL.NODEC R2 `(_ZN7cutlass13device_kernelIN5flash19enable_sm80_to_sm89INS1_16FlashAttnFwdSm80INS1_25CollectiveMainloopFwdSm80ILi8ELi1ELb0EN4cute5tupleIJNS5_1CILi128EEENS7_ILi48EEENS7_ILi256EEEEEELi256ENS_10bfloat16_tEfNS_4arch4Sm80ELb0ELb0ELb1ELb1ELb0ELb1ELb1ELb1EEENS1_21CollectiveEpilogueFwdINS6_IJS8_SA_S9_EEENS6_IJNS7_ILi1EEESI_SI_EEESC_SE_Li256ELb1ELb1ELb1ELb0EEENS1_36VarlenDynamicPersistentTileSchedulerILi128ELi48ELi256ELi256ELb1ELb1ELb0ELb0ELb1ELb1EEEEEEEEEvNT_6ParamsE) ;  /* 0xfffe324002007950 */ /* 0x000fea0003c3ffff */
.L_x_1576:
        /* <DEDUP_REMOVED lines=12> */
.L_x_5209:


//--------------------- .text._ZN7cutlass13device_kernelIN5flash19enable_sm80_to_sm89INS1_16FlashAttnFwdSm80INS1_25CollectiveMainloopFwdSm80ILi8ELi1ELb0EN4cute5tupleIJNS5_1CILi128EEENS7_ILi64EEENS7_ILi256EEEEEELi256ENS_10bfloat16_tEfNS_4arch4Sm80ELb0ELb1ELb1ELb0ELb0ELb0ELb1ELb1EEENS1_21CollectiveEpilogueFwdINS6_IJS8_SA_S9_EEENS6_IJNS7_ILi1EEESI_SI_EEESC_SE_Li256ELb0ELb1ELb1ELb0EEENS1_19SingleTileSchedulerILb0ELb1ELb1ELi128EEEEEEEEEvNT_6ParamsE --------------------------
	.section	.text._ZN7cutlass13device_kernelIN5flash19enable_sm80_to_sm89INS1_16FlashAttnFwdSm80INS1_25CollectiveMainloopFwdSm80ILi8ELi1ELb0EN4cute5tupleIJNS5_1CILi128EEENS7_ILi64EEENS7_ILi256EEEEEELi256ENS_10bfloat16_tEfNS_4arch4Sm80ELb0ELb1ELb1ELb0ELb0ELb0ELb1ELb1EEENS1_21CollectiveEpilogueFwdINS6_IJS8_SA_S9_EEENS6_IJNS7_ILi1EEESI_SI_EEESC_SE_Li256ELb0ELb1ELb1ELb0EEENS1_19SingleTileSchedulerILb0ELb1ELb1ELi128EEEEEEEEEvNT_6ParamsE,"ax",@progbits
	.sectioninfo	@"SHI_REGISTERS=255"
	.align	128
.text._ZN7cutlass13device_kernelIN5flash19enable_sm80_to_sm89INS1_16FlashAttnFwdSm80INS1_25CollectiveMainloopFwdSm80ILi8ELi1ELb0EN4cute5tupleIJNS5_1CILi128EEENS7_ILi64EEENS7_ILi256EEEEEELi256ENS_10bfloat16_tEfNS_4arch4Sm80ELb0ELb1ELb1ELb0ELb0ELb0ELb1ELb1EEENS1_21CollectiveEpilogueFwdINS6_IJS8_SA_S9_EEENS6_IJNS7_ILi1EEESI_SI_EEESC_SE_Li256ELb0ELb1ELb1ELb0EEENS1_19SingleTileSchedulerILb0ELb1ELb1ELi128EEEEEEEEEvNT_6ParamsE:
        .type           _ZN7cutlass13device_kernelIN5flash19enable_sm80_to_sm89INS1_16FlashAttnFwdSm80INS1_25CollectiveMainloopFwdSm80ILi8ELi1ELb0EN4cute5tupleIJNS5_1CILi128EEENS7_ILi64EEENS7_ILi256EEEEEELi256ENS_10bfloat16_tEfNS_4arch4Sm80ELb0ELb1ELb1ELb0ELb0ELb0ELb1ELb1EEENS1_21CollectiveEpilogueFwdINS6_IJS8_SA_S9_EEENS6_IJNS7_ILi1EEESI_SI_EEESC_SE_Li256ELb0ELb1ELb1ELb0EEENS1_19SingleTileSchedulerILb0ELb1ELb1ELi128EEEEEEEEEvNT_6ParamsE,@function
        .size           _ZN7cutlass13device_kernelIN5flash19enable_sm80_to_sm89INS1_16FlashAttnFwdSm80INS1_25CollectiveMainloopFwdSm80ILi8ELi1ELb0EN4cute5tupleIJNS5_1CILi128EEENS7_ILi64EEENS7_ILi256EEEEEELi256ENS_10bfloat16_tEfNS_4arch4Sm80ELb0ELb1ELb1ELb0ELb0ELb0ELb1ELb1EEENS1_21CollectiveEpilogueFwdINS6_IJS8_SA_S9_EEENS6_IJNS7_ILi1EEESI_SI_EEESC_SE_Li256ELb0ELb1ELb1ELb0EEENS1_19SingleTileSchedulerILb0ELb1ELb1ELi128EEEEEEEEEvNT_6ParamsE,(.L_x_5214 - _ZN7cutlass13device_kernelIN5flash19enable_sm80_to_sm89INS1_16FlashAttnFwdSm80INS1_25CollectiveMainloopFwdSm80ILi8ELi1ELb0EN4cute5tupleIJNS5_1CILi128EEENS7_ILi64EEENS7_ILi256EEEEEELi256ENS_10bfloat16_tEfNS_4arch4Sm80ELb0ELb1ELb1ELb0ELb0ELb0ELb1ELb1EEENS1_21CollectiveEpilogueFwdINS6_IJS8_SA_S9_EEENS6_IJNS7_ILi1EEESI_SI_EEESC_SE_Li256ELb0ELb1ELb1ELb0EEENS1_19SingleTileSchedulerILb0ELb1ELb1ELi128EEEEEEEEEvNT_6ParamsE)
        .other          _ZN7cutlass13device_kernelIN5flash19enable_sm80_to_sm89INS1_16FlashAttnFwdSm80INS1_25CollectiveMainloopFwdSm80ILi8ELi1ELb0EN4cute5tupleIJNS5_1CILi128EEENS7_ILi64EEENS7_ILi256EEEEEELi256ENS_10bfloat16_tEfNS_4arch4Sm80ELb0ELb1ELb1ELb0ELb0ELb0ELb1ELb1EEENS1_21CollectiveEpilogueFwdINS6_IJS8_SA_S9_EEENS6_IJNS7_ILi1EEESI_SI_EEESC_SE_Li256ELb0ELb1ELb1ELb0EEENS1_19SingleTileSchedulerILb0ELb1ELb1ELi128EEEEEEEEEvNT_6ParamsE,@"STO_CUDA_ENTRY STV_DEFAULT"
_ZN7cutlass13device_kernelIN5flash19enable_sm80_to_sm89INS1_16FlashAttnFwdSm80INS1_25CollectiveMainloopFwdSm80ILi8ELi1ELb0EN4cute5tupleIJNS5_1CILi128EEENS7_ILi64EEENS7_ILi256EEEEEELi256ENS_10bfloat16_tEfNS_4arch4Sm80ELb0ELb1ELb1ELb0ELb0ELb0ELb1ELb1EEENS1_21CollectiveEpilogueFwdINS6_IJS8_SA_S9_EEENS6_IJNS7_ILi1EEESI_SI_EEESC_SE_Li256ELb0ELb1ELb1ELb0EEENS1_19SingleTileSchedulerILb0ELb1ELb1ELi128EEEEEEEEEvNT_6ParamsE:
        /* <DEDUP_REMOVED lines=18> */
.L_x_1577:
[----:B---3--:R-:W-:Y:S02]  /*0120*/  ULDC.64 UR4, c[0x0][0x550] ;  /* 0x0001540000047ab9 */ /* 0x008fe40000000a00 */
[----:B------:R-:W-:Y:S02]  /*0130*/  UISETP.NE.AND UP0, UPT, UR4, 0x1, UPT ;  /* 0x000000010400788c */ /* 0x000fe4000bf05270 */
[----:B------:R-:W-:-:S02]  /*0140*/  UIMAD.WIDE.U32 UR8, UR6, UR5, URZ ;  /* 0x00000005060872a5 */ /* 0x000fc4000f8e003f */
[----:B------:R-:W-:Y:S02]  /*0150*/  ULDC UR4, c[0x0][0x558] ;  /* 0x0001560000047ab9 */ /* 0x000fe40000000800 */
[----:B------:R-:W-:-:S05]  /*0160*/  UMOV UR10, UR6 ;  /* 0x00000006000a7c82 */ /* 0x000fca0008000000 */
[----:B------:R-:W-:-:S03]  /*0170*/  @UP0 USHF.R.U32.HI UR10, URZ, UR4, UR9 ;  /* 0x000000043f0a0299 */ /* 0x000fc60008011609 */
.L_x_1578:
        /* <DEDUP_REMOVED lines=14> */
[----:B------:R-:W-:Y:S02]  /*0260*/  UIADD3 UR13, UR11, -UR13, URZ ;  /* 0x8000000d0b0d7290 */ /* 0x000fe4000fffe03f */
[----:B------:R-:W-:Y:S02]  /*0270*/  ULDC UR5, c[0x0][0x1d0] ;  /* 0x0000740000057ab9 */ /* 0x000fe40000000800 */
[----:B-1----:R-:W-:-:S04]  /*0280*/  USHF.L.U32 UR9, UR8, 0x7, URZ ;  /* 0x0000000708097899 */ /* 0x002fc8000800063f */
[----:B------:R-:W-:-:S04]  /*0290*/  @UP2 UIADD3 UR14, UR9, 0x7f, URZ ;  /* 0x0000007f090e2890 */ /* 0x000fc8000fffe03f */
[----:B------:R-:W-:Y:S02]  /*02a0*/  UIMAD.WIDE.U32 UR14, UR14, UR6, URZ ;  /* 0x000000060e0e72a5 */ /* 0x000fe4000f8e003f */
[----:B------:R-:W-:Y:S02]  /*02b0*/  UIADD3 UR6, UR9, 0x7f, URZ ;  /* 0x0000007f09067890 */ /* 0x000fe4000fffe03f */
[----:B------:R-:W-:-:S04]  /*02c0*/  @UP2 USHF.R.U32.HI UR6, URZ, UR7, UR15 ;  /* 0x000000073f062299 */ /* 0x000fc8000801160f */
        /* <DEDUP_REMOVED lines=14> */
.L_x_1580:
[----:B------:R-:W-:Y:S02]  /*03b0*/  ULDC UR4, c[0x0][0x32c] ;  /* 0x0000cb0000047ab9 */ /* 0x000fe40000000800 */
[----:B------:R-:W-:-:S03]  /*03c0*/  UISETP.NE.AND UP0, UPT, UR11, UR4, UPT ;  /* 0x000000040b00728c */ /* 0x000fc6000bf05270 */
[----:B------:R-:W-:Y:S02]  /*03d0*/  ULDC.64 UR4, c[0x0][0x330] ;  /* 0x0000cc0000047ab9 */ /* 0x000fe40000000a00 */
[----:B------:R-:W-:-:S06]  /*03e0*/  UIMAD.WIDE.U32 UR14, UR7, UR4, URZ ;  /* 0x00000004070e72a5 */ /* 0x000fcc000f8e003f */
[----:B------:R-:W-:Y:S02]  /*03f0*/  @UP0 USHF.R.U32.HI UR7, URZ, UR5, UR15 ;  /* 0x000000053f070299 */ /* 0x000fe4000801160f */
.L_x_1581:
[----:B------:R-:W-:Y:S02]  /*0400*/  ULDC UR4, c[0x0][0x32c] ;  /* 0x0000cb0000047ab9 */ /* 0x000fe40000000800 */
[----:B------:R-:W-:-:S04]  /*0410*/  UIMAD UR4, UR7, UR4, UR4 ;  /* 0x00000004070472a4 */ /* 0x000fc8000f8e0204 */
[----:B------:R-:W-:-:S04]  /*0420*/  UISETP.LT.AND UP0, UPT, UR6, UR4, UPT ;  /* 0x000000040600728c */ /* 0x000fc8000bf01270 */
[----:B------:R-:W-:-:S03]  /*0430*/  USEL UR6, UR6, UR4, UP0 ;  /* 0x0000000406067287 */ /* 0x000fc60008000000 */
.L_x_1579:
[----:B------:R-:W-:Y:S01]  /*0440*/  ULDC.64 UR4, c[0x0][0x2c8] ;  /* 0x0000b20000047ab9 */ /* 0x000fe20000000a00 */
[----:B------:R-:W-:Y:S01]  /*0450*/  PLOP3.LUT P0, PT, PT, PT, UP1, 0x40, 0x0 ;  /* 0x000000000000781c */ /* 0x000fe20003f0e818 */
[----:B------:R-:W-:Y:S02]  /*0460*/  UMOV UR7, 0x3f ;  /* 0x0000003f00077882 */ /* 0x000fe40000000000 */
[----:B------:R-:W-:Y:S02]  /*0470*/  ULDC UR11, c[0x0][0x1d0] ;  /* 0x00007400000b7ab9 */ /* 0x000fe40000000800 */
[----:B------:R-:W-:Y:S02]  /*0480*/  UIMAD.WIDE.U32 UR14, UR9, UR4, URZ ;  /* 0x00000004090e72a5 */ /* 0x000fe4000f8e003f */
[----:B------:R-:W-:Y:S02]  /*0490*/  UIADD3 UR6, UR6, 0x3f, URZ ;  /* 0x0000003f06067890 */ /* 0x000fe4000fffe03f */
[----:B------:R-:W-:-:S02]  /*04a0*/  UIADD3 UR7, UR7, UR11, URZ ;  /* 0x0000000b07077290 */ /* 0x000fc4000fffe03f */
[----:B------:R-:W-:Y:S02]  /*04b0*/  UMOV UR4, UR9 ;  /* 0x0000000900047c82 */ /* 0x000fe40008000000 */
[----:B------:R-:W-:Y:S02]  /*04c0*/  @UP2 USHF.R.U32.HI UR4, URZ, UR5, UR15 ;  /* 0x000000053f042299 */ /* 0x000fe4000801160f */
[----:B------:R-:W-:Y:S02]  /*04d0*/  ULDC UR13, c[0x0][0x168] ;  /* 0x00005a00000d7ab9 */ /* 0x000fe40000000800 */
[----:B------:R-:W-:Y:S02]  /*04e0*/  USHF.R.S32.HI UR15, URZ, 0x1f, UR6 ;  /* 0x0000001f3f0f7899 */ /* 0x000fe40008011406 */
[----:B------:R-:W-:Y:S02]  /*04f0*/  USHF.R.S32.HI UR14, URZ, 0x1f, UR7 ;  /* 0x0000001f3f0e7899 */ /* 0x000fe40008011407 */
[----:B------:R-:W-:-:S02]  /*0500*/  UIADD3 UR11, UR11, -UR13, URZ ;  /* 0x8000000d0b0b7290 */ /* 0x000fc4000fffe03f */
[----:B------:R-:W-:Y:S02]  /*0510*/  ULEA.HI UR6, UR15, UR6, URZ, 0x6 ;  /* 0x000000060f067291 */ /* 0x000fe4000f8f303f */
[----:B------:R-:W-:Y:S02]  /*0520*/  ULEA.HI UR14, UR14, UR7, URZ, 0x6 ;  /* 0x000000070e0e7291 */ /* 0x000fe4000f8f303f */
[----:B------:R-:W-:Y:S02]  /*0530*/  UIADD3 UR4, UR11, UR4, URZ ;  /* 0x000000040b047290 */ /* 0x000fe4000fffe03f */
[----:B------:R-:W-:Y:S02]  /*0540*/  ULDC UR5, c[0x0][0x324] ;  /* 0x0000c90000057ab9 */ /* 0x000fe40000000800 */
[----:B------:R-:W-:Y:S02]  /*0550*/  USHF.R.S32.HI UR6, URZ, 0x6, UR6 ;  /* 0x000000063f067899 */ /* 0x000fe40008011406 */
[----:B------:R-:W-:-:S02]  /*0560*/  USHF.R.S32.HI UR14, URZ, 0x6, UR14 ;  /* 0x000000063f0e7899 */ /* 0x000fc4000801140e */
[----:B------:R-:W-:Y:S02]  /*0570*/  UIADD3 UR5, UR4, -UR5, URZ ;  /* 0x8000000504057290 */ /* 0x000fe4000fffe03f */
[----:B------:R-:W-:-:S04]  /*0580*/  UISETP.LT.AND UP0, UPT, UR14, UR6, UPT ;  /* 0x000000060e00728c */ /* 0x000fc8000bf01270 */
[----:B------:R-:W-:Y:S01]  /*0590*/  USEL UR6, UR14, UR6, UP0 ;  /* 0x000000060e067287 */ /* 0x000fe20008000000 */
[----:B------:R-:W-:Y:S01]  /*05a0*/  MOV R2, UR5 ;  /* 0x0000000500027c02 */ /* 0x000fe20008000f00 */
[----:B------:R-:W-:Y:S05]  /*05b0*/  @P0 BRA `(.L_x_1582) ;  /* 0x0000010000000947 */ /* 0x000fea0003800000 */
[----:B------:R-:W-:-:S04]  /*05c0*/  MOV R0, UR4 ;  /* 0x0000000400007c02 */ /* 0x000fc80008000f00 */
        /* <DEDUP_REMOVED lines=9> */
.L_x_1583:
[----:B------:R-:W-:-:S04]  /*0660*/  MOV R3, c[0x0][0x32c] ;  /* 0x0000cb0000037a02 */ /* 0x000fc80000000f00 */
[----:B------:R-:W-:-:S13]  /*0670*/  ISETP.NE.AND P0, PT, R3, 0x1, PT ;  /* 0x000000010300780c */ /* 0x000fda0003f05270 */
[----:B------:R-:W-:-:S05]  /*0680*/  @P0 IMAD.HI.U32 R3, R0, c[0x0][0x330], RZ ;  /* 0x0000cc0000030a27 */ /* 0x000fca00078e00ff */
[----:B------:R-:W-:-:S05]  /*0690*/  @P0 SHF.R.U32.HI R0, RZ, c[0x0][0x334], R3 ;  /* 0x0000cd00ff000a19 */ /* 0x000fca0000011603 */
.L_x_1584:
[----:B------:R-:W-:-:S05]  /*06a0*/  IMAD R0, R0, c[0x0][0x32c], RZ ;  /* 0x0000cb0000007a24 */ /* 0x000fca00078e02ff */
[----:B------:R-:W-:-:S04]  /*06b0*/  IMNMX R2, R2, R0, !PT ;  /* 0x0000000002027217 */ /* 0x000fc80007800200 */
.L_x_1582:
[----:B------:R-:W-:Y:S01]  /*06c0*/  SHF.R.S32.HI R0, RZ, 0x1f, R2 ;  /* 0x0000001fff007819 */ /* 0x000fe20000011402 */
[----:B------:R-:W-:Y:S02]  /*06d0*/  USHF.R.U32.HI UR5, URZ, 0x10, UR12 ;  /* 0x000000103f057899 */ /* 0x000fe4000801160c */
[----:B------:R-:W-:Y:S01]  /*06e0*/  ULDC UR4, c[0x0][0x338] ;  /* 0x0000ce0000047ab9 */ /* 0x000fe20000000800 */
[----:B------:R-:W-:Y:S01]  /*06f0*/  LEA.HI R0, R0, R2, RZ, 0x6 ;  /* 0x0000000200007211 */ /* 0x000fe200078f30ff */
[----:B------:R-:W-:-:S03]  /*0700*/  UISETP.NE.AND UP0, UPT, UR5, URZ, UPT ;  /* 0x0000003f0500728c */ /* 0x000fc6000bf05270 */
[----:B------:R-:W-:Y:S01]  /*0710*/  SHF.R.S32.HI R0, RZ, 0x6, R0 ;  /* 0x00000006ff007819 */ /* 0x000fe20000011400 */
[----:B------:R-:W-:-:S03]  /*0720*/  USEL UR4, UR5, UR4, UP0 ;  /* 0x0000000405047287 */ /* 0x000fc60008000000 */
[----:B------:R-:W-:Y:S01]  /*0730*/  IMNMX R9, RZ, R0, !PT ;  /* 0x00000000ff097217 */ /* 0x000fe20007800200 */
[----:B------:R-:W-:-:S03]  /*0740*/  IMAD.MOV.U32 R0, RZ, RZ, RZ ;  /* 0x000000ffff007224 */ /* 0x000fc600078e00ff */
[----:B------:R-:W-:-:S13]  /*0750*/  ISETP.LT.AND P0, PT, R9, UR6, PT ;  /* 0x0000000609007c0c */ /* 0x000fda000bf01270 */
[----:B------:R-:W-:Y:S05]  /*0760*/  @!P0 BRA `(.L_x_1585) ;  /* 0x000001f000008947 */ /* 0x000fea0003800000 */
[----:B------:R-:W-:Y:S01]  /*0770*/  IMAD.U32 R5, RZ, RZ, UR4 ;  /* 0x00000004ff057e24 */ /* 0x000fe2000f8e00ff */
[----:B------:R-:W-:-:S04]  /*0780*/  UIADD3 UR5, UR4, -0x1, UR6 ;  /* 0xffffffff04057890 */ /* 0x000fc8000fffe006 */
[----:B------:R-:W-:Y:S02]  /*0790*/  IABS R0, R5 ;  /* 0x0000000500007213 */ /* 0x000fe40000000000 */
[----:B------:R-:W-:-:S03]  /*07a0*/  IADD3 R8, -R9, UR5, RZ ;  /* 0x0000000509087c10 */ /* 0x000fc6000fffe1ff */
        /* <DEDUP_REMOVED lines=11> */
[----:B------:R-:W-:-:S04]  /*0860*/  IMAD.MOV R6, RZ, RZ, -R0 ;  /* 0x000000ffff067224 */ /* 0x000fc800078e0a00 */
        /* <DEDUP_REMOVED lines=9> */
[----:B------:R-:W-:Y:S02]  /*0900*/  LOP3.LUT R2, R8, UR4, RZ, 0x3c, !PT ;  /* 0x0000000408027c12 */ /* 0x000fe4000f8e3cff */
[----:B------:R-:W-:Y:S02]  /*0910*/  ISETP.NE.AND P1, PT, RZ, UR4, PT ;  /* 0x00000004ff007c0c */ /* 0x000fe4000bf25270 */
[----:B------:R-:W-:-:S07]  /*0920*/  ISETP.GE.AND P0, PT, R2, RZ, PT ;  /* 0x000000ff0200720c */ /* 0x000fce0003f06270 */
[----:B------:R-:W-:-:S06]  /*0930*/  @P2 IADD3 R0, R0, 0x1, RZ ;  /* 0x0000000100002810 */ /* 0x000fcc0007ffe0ff */
[----:B------:R-:W-:Y:S01]  /*0940*/  @!P0 IMAD.MOV R0, RZ, RZ, -R0 ;  /* 0x000000ffff008224 */ /* 0x000fe200078e0a00 */
[----:B------:R-:W-:Y:S02]  /*0950*/  @!P1 LOP3.LUT R0, RZ, UR4, RZ, 0x33, !PT ;  /* 0x00000004ff009c12 */ /* 0x000fe4000f8e33ff */
.L_x_1585:
[----:B------:R-:W-:Y:S01]  /*0960*/  ULOP3.LUT UR12, UR12, 0xffff, URZ, 0xc0, !UPT ;  /* 0x0000ffff0c0c7892 */ /* 0x000fe2000f8ec03f */
[----:B------:R-:W-:Y:S01]  /*0970*/  PLOP3.LUT P2, PT, PT, PT, PT, 0x80, 0x0 ;  /* 0x000000000000781c */ /* 0x000fe20003f4f070 */
[----:B------:R-:W-:Y:S01]  /*0980*/  IMAD.MOV.U32 R18, RZ, RZ, RZ ;  /* 0x000000ffff127224 */ /* 0x000fe200078e00ff */
[----:B------:R-:W-:Y:S01]  /*0990*/  MOV R17, RZ ;  /* 0x000000ff00117202 */ /* 0x000fe20000000f00 */
[----:B------:R-:W-:Y:S01]  /*09a0*/  CS2R R116, SRZ ;  /* 0x0000000000747805 */ /* 0x000fe2000001ff00 */
[----:B------:R-:W-:Y:S01]  /*09b0*/  CS2R R114, SRZ ;  /* 0x0000000000727805 */ /* 0x000fe2000001ff00 */
[----:B------:R-:W-:Y:S01]  /*09c0*/  IMAD R231, R0, UR12, R9 ;  /* 0x0000000c00e77c24 */ /* 0x000fe2000f8e0209 */
[----:B------:R-:W-:Y:S01]  /*09d0*/  ULDC.64 UR12, c[0x0][0x118] ;  /* 0x00004600000c7ab9 */ /* 0x000fe20000000a00 */
[----:B------:R-:W-:Y:S01]  /*09e0*/  CS2R R112, SRZ ;  /* 0x0000000000707805 */ /* 0x000fe2000001ff00 */
[----:B------:R-:W-:Y:S01]  /*09f0*/  CS2R R110, SRZ ;  /* 0x00000000006e7805 */ /* 0x000fe2000001ff00 */
[----:B------:R-:W-:Y:S01]  /*0a00*/  IMAD.IADD R0, R231, 0x1, R0 ;  /* 0x00000001e7007824 */ /* 0x000fe200078e0200 */
[----:B------:R-:W-:Y:S01]  /*0a10*/  CS2R R108, SRZ ;  /* 0x00000000006c7805 */ /* 0x000fe2000001ff00 */
[----:B------:R-:W-:Y:S01]  /*0a20*/  CS2R R106, SRZ ;  /* 0x00000000006a7805 */ /* 0x000fe2000001ff00 */
[----:B------:R-:W-:Y:S01]  /*0a30*/  CS2R R104, SRZ ;  /* 0x0000000000687805 */ /* 0x000fe2000001ff00 */
[----:B------:R-:W-:Y:S01]  /*0a40*/  CS2R R102, SRZ ;  /* 0x0000000000667805 */ /* 0x000fe2000001ff00 */
[----:B------:R-:W-:Y:S01]  /*0a50*/  IMNMX R172, R0, UR6, PT ;  /* 0x0000000600ac7c17 */ /* 0x000fe2000b800200 */
        /* <DEDUP_REMOVED lines=59> */
[----:B------:R-:W-:Y:S01]  /*0e10*/  USHF.R.S32.HI UR14, URZ, 0x1f, UR10 ;  /* 0x0000001f3f0e7899 */ /* 0x000fe2000801140a */
[----:B------:R-:W-:Y:S01]  /*0e20*/  SHF.R.S32.HI R124, RZ, 0x1f, R132 ;  /* 0x0000001fff7c7819 */ /* 0x000fe20000011484 */
[----:B------:R-:W-:Y:S01]  /*0e30*/  ULDC.64 UR4, c[0x0][0x1b8] ;  /* 0x00006e0000047ab9 */ /* 0x000fe20000000a00 */
[----:B------:R-:W-:-:S13]  /*0e40*/  ISETP.NE.AND.EX P4, PT, RZ, c[0x0][0x344], PT, P4 ;  /* 0x0000d100ff007a0c */ /* 0x000fda0003f85340 */
[----:B------:R-:W-:-:S04]  /*0e50*/  @P4 IMAD.MOV.U32 R2, RZ, RZ, 0x4 ;  /* 0x00000004ff024424 */ /* 0x000fc800078e00ff */
[----:B------:R-:W-:-:S05]  /*0e60*/  @P4 IMAD.WIDE R2, R26, R2, c[0x0][0x340] ;  /* 0x0000d0001a024625 */ /* 0x000fca00078e0202 */
[----:B------:R1:W2:Y:S01]  /*0e70*/  @P4 LDG.E R16, [R2.64] ;  /* 0x0000000c02104981 */ /* 0x0002a2000c1e1900 */
[----:B------:R-:W-:Y:S01]  /*0e80*/  UIMAD UR6, UR14, UR4, URZ ;  /* 0x000000040e0672a4 */ /* 0x000fe2000f8e023f */
[----:B------:R-:W-:Y:S01]  /*0e90*/  PLOP3.LUT P1, PT, PT, PT, UP2, 0x80, 0x0 ;  /* 0x000000000000781c */ /* 0x000fe20003f2f028 */
[----:B------:R-:W-:Y:S01]  /*0ea0*/  UIMAD.WIDE.U32 UR16, UR10, UR4, URZ ;  /* 0x000000040a1072a5 */ /* 0x000fe2000f8e003f */
[----:B------:R-:W-:Y:S01]  /*0eb0*/  PLOP3.LUT P0, PT, PT, PT, UP2, 0x80, 0x0 ;  /* 0x000000000000781c */ /* 0x000fe20003f0f028 */
[----:B------:R-:W-:Y:S01]  /*0ec0*/  UIMAD UR5, UR10, UR5, UR6 ;  /* 0x000000050a0572a4 */ /* 0x000fe2000f8e0206 */
[----:B------:R-:W-:Y:S01]  /*0ed0*/  SHF.R.S32.HI R17, RZ, 0x1f, R26 ;  /* 0x0000001fff117819 */ /* 0x000fe2000001141a */
[----:B------:R-:W-:Y:S01]  /*0ee0*/  ULDC UR4, c[0x0][0x2c4] ;  /* 0x0000b10000047ab9 */ /* 0x000fe20000000800 */
[----:B------:R-:W-:Y:S01]  /*0ef0*/  LEA.HI R9, R124, R132, RZ, 0x4 ;  /* 0x000000847c097211 */ /* 0x000fe200078f20ff */
[----:B------:R-:W-:Y:S01]  /*0f00*/  UIADD3 UR5, UR17, UR5, URZ ;  /* 0x0000000511057290 */ /* 0x000fe2000fffe03f */
[----:B------:R-:W-:Y:S01]  /*0f10*/  BSSY B0, `(.L_x_1587) ;  /* 0x00000b1000007945 */ /* 0x000fe20003800000 */
[----:B------:R-:W-:Y:S01]  /*0f20*/  IMAD R5, R17, c[0x0][0x1c0], RZ ;  /* 0x0000700011057a24 */ /* 0x000fe200078e02ff */
[----:B------:R-:W-:Y:S01]  /*0f30*/  SHF.R.S32.HI R8, RZ, 0x4, R9 ;  /* 0x00000004ff087819 */ /* 0x000fe20000011409 */
[----:B------:R-:W-:-:S02]  /*0f40*/  ULDC UR15, c[0x0][0x168] ;  /* 0x00005a00000f7ab9 */ /* 0x000fc40000000800 */
[----:B------:R-:W-:Y:S01]  /*0f50*/  IMAD R5, R26, c[0x0][0x1c4], R5 ;  /* 0x000071001a057a24 */ /* 0x000fe200078e0205 */
[----:B------:R-:W-:Y:S01]  /*0f60*/  LEA.HI R7, R9, R8, RZ, 0x1 ;  /* 0x0000000809077211 */ /* 0x000fe200078f08ff */
[----:B------:R-:W-:Y:S02]  /*0f70*/  UIMAD UR15, UR4, UR15, URZ ;  /* 0x0000000f040f72a4 */ /* 0x000fe4000f8e023f */
[----:B------:R-:W-:Y:S02]  /*0f80*/  ULDC.64 UR6, c[0x0][0x1e8] ;  /* 0x00007a0000067ab9 */ /* 0x000fe40000000a00 */
[----:B------:R-:W-:Y:S01]  /*0f90*/  UIMAD UR6, UR14, UR6, URZ ;  /* 0x000000060e0672a4 */ /* 0x000fe2000f8e023f */
[----:B-1----:R-:W-:Y:S01]  /*0fa0*/  LEA.HI R2, R124, R132, RZ, 0x3 ;  /* 0x000000847c027211 */ /* 0x002fe200078f18ff */
[----:B------:R-:W-:Y:S02]  /*0fb0*/  IMAD.U32 R3, RZ, RZ, UR17 ;  /* 0x00000011ff037e24 */ /* 0x000fe4000f8e00ff */
[----:B------:R-:W-:Y:S01]  /*0fc0*/  UIMAD UR6, UR10, UR7, UR6 ;  /* 0x000000070a0672a4 */ /* 0x000fe2000f8e0206 */
[----:B------:R-:W-:Y:S01]  /*0fd0*/  IMAD.U32 R3, RZ, RZ, UR5 ;  /* 0x00000005ff037e24 */ /* 0x000fe2000f8e00ff */
[----:B------:R-:W-:Y:S01]  /*0fe0*/  LOP3.LUT R0, R2, 0xfffffff8, RZ, 0xc0, !PT ;  /* 0xfffffff802007812 */ /* 0x000fe200078ec0ff */
[----:B------:R-:W-:Y:S01]  /*0ff0*/  ULDC.64 UR4, c[0x0][0x210] ;  /* 0x0000840000047ab9 */ /* 0x000fe20000000a00 */
[----:B------:R-:W-:Y:S01]  /*1000*/  SHF.R.S32.HI R22, RZ, 0x3, R2 ;  /* 0x00000003ff167819 */ /* 0x000fe20000011402 */
[----:B------:R-:W-:Y:S01]  /*1010*/  IMAD.U32 R2, RZ, RZ, UR16 ;  /* 0x00000010ff027e24 */ /* 0x000fe2000f8e00ff */
[----:B------:R-:W-:Y:S01]  /*1020*/  UIMAD UR4, UR14, UR4, URZ ;  /* 0x000000040e0472a4 */ /* 0x000fe2000f8e023f */
[----:B------:R-:W-:Y:S01]  /*1030*/  IMAD.IADD R23, R132, 0x1, -R0 ;  /* 0x0000000184177824 */ /* 0x000fe200078e0a00 */
[----:B------:R-:W-:Y:S01]  /*1040*/  IADD3 R28, R22, UR9, RZ ;  /* 0x00000009161c7c10 */ /* 0x000fe2000fffe0ff */
[----:B------:R-:W-:Y:S01]  /*1050*/  IMAD.WIDE.U32 R2, R26, c[0x0][0x1c0], R2 ;  /* 0x000070001a027a25 */ /* 0x000fe200078e0002 */
[----:B------:R-:W-:-:S03]  /*1060*/  UIMAD UR4, UR10, UR5, UR4 ;  /* 0x000000050a0472a4 */ /* 0x000fc6000f8e0204 */
[----:B------:R-:W-:Y:S02]  /*1070*/  IMAD R4, R23, 0x20, R22 ;  /* 0x0000002017047824 */ /* 0x000fe400078e0216 */
[----:B------:R-:W-:Y:S02]  /*1080*/  IMAD.IADD R3, R3, 0x1, R5 ;  /* 0x0000000103037824 */ /* 0x000fe400078e0205 */
[C---:B------:R-:W-:Y:S01]  /*1090*/  IMAD.SHL.U32 R10, R23.reuse, 0x8, RZ ;  /* 0x00000008170a7824 */ /* 0x040fe200078e00ff */
[----:B------:R-:W-:Y:S01]  /*10a0*/  IADD3 R4, R4, UR9, RZ ;  /* 0x0000000904047c10 */ /* 0x000fe2000fffe0ff */
[----:B------:R-:W-:-:S03]  /*10b0*/  IMAD.SHL.U32 R19, R23, 0x8, RZ ;  /* 0x0000000817137824 */ /* 0x000fc600078e00ff */
[----:B------:R-:W-:Y:S01]  /*10c0*/  SHF.R.S32.HI R11, RZ, 0x1f, R10 ;  /* 0x0000001fff0b7819 */ /* 0x000fe2000001140a */
[----:B------:R-:W-:Y:S01]  /*10d0*/  @P1 IMAD.HI.U32 R6, R4, c[0x0][0x2c8], RZ ;  /* 0x0000b20004061a27 */ /* 0x000fe200078e00ff */
[----:B------:R-:W-:Y:S02]  /*10e0*/  ISETP.GE.AND P1, PT, R28, UR15, PT ;  /* 0x0000000f1c007c0c */ /* 0x000fe4000bf26270 */
[----:B------:R-:W-:Y:S01]  /*10f0*/  IADD3 R20, R19, 0xc0, RZ ;  /* 0x000000c013147810 */ /* 0x000fe20007ffe0ff */
[----:B------:R-:W-:Y:S01]  /*1100*/  IMAD.MOV.U32 R0, RZ, RZ, R4 ;  /* 0x000000ffff007224 */ /* 0x000fe200078e0004 */
[----:B------:R-:W-:Y:S02]  /*1110*/  @P0 SHF.R.U32.HI R0, RZ, c[0x0][0x2cc], R6 ;  /* 0x0000b300ff000a19 */ /* 0x000fe40000011606 */
[----:B------:R-:W-:Y:S02]  /*1120*/  LOP3.LUT R6, R7, 0xfffffffe, RZ, 0xc0, !PT ;  /* 0xfffffffe07067812 */ /* 0x000fe400078ec0ff */
[----:B------:R-:W-:Y:S01]  /*1130*/  ISETP.GE.AND P5, PT, R20, c[0x0][0x198], PT ;  /* 0x0000660014007a0c */ /* 0x000fe20003fa6270 */
[----:B------:R-:W-:Y:S01]  /*1140*/  IMAD.MOV R5, RZ, RZ, -R0 ;  /* 0x000000ffff057224 */ /* 0x000fe200078e0a00 */
[----:B------:R-:W-:Y:S01]  /*1150*/  IADD3 R18, R10, 0x40, RZ ;  /* 0x000000400a127810 */ /* 0x000fe20007ffe0ff */
[----:B------:R-:W-:Y:S01]  /*1160*/  IMAD.IADD R29, R8, 0x1, -R6 ;  /* 0x00000001081d7824 */ /* 0x000fe200078e0a06 */
[----:B------:R-:W-:Y:S01]  /*1170*/  SHF.R.S32.HI R6, RZ, 0x1f, R0 ;  /* 0x0000001fff067819 */ /* 0x000fe20000011400 */
[----:B------:R-:W-:Y:S01]  /*1180*/  IMAD R5, R5, c[0x0][0x2c4], R4 ;  /* 0x0000b10005057a24 */ /* 0x000fe200078e0204 */
[----:B------:R-:W-:Y:S01]  /*1190*/  IADD3 R8, R28, 0x20, RZ ;  /* 0x000000201c087810 */ /* 0x000fe20007ffe0ff */
[----:B------:R-:W-:Y:S01]  /*11a0*/  IMAD.SHL.U32 R4, R22, 0x40, RZ ;  /* 0x0000004016047824 */ /* 0x000fe200078e00ff */
[----:B------:R-:W-:Y:S01]  /*11b0*/  @!P1 SHF.R.S32.HI R13, RZ, 0x1f, R20 ;  /* 0x0000001fff0d9819 */ /* 0x000fe20000011414 */
[----:B------:R-:W-:Y:S01]  /*11c0*/  IMAD R6, R6, c[0x0][0x1b0], RZ ;  /* 0x00006c0006067a24 */ /* 0x000fe200078e02ff */
[----:B------:R-:W-:Y:S01]  /*11d0*/  ISETP.GE.AND P0, PT, R8, UR15, PT ;  /* 0x0000000f08007c0c */ /* 0x000fe2000bf06270 */
[----:B------:R-:W-:Y:S01]  /*11e0*/  IMAD.WIDE.U32 R2, R0, c[0x0][0x1b0], R2 ;  /* 0x00006c0000027a25 */ /* 0x000fe200078e0002 */
[----:B------:R-:W-:-:S02]  /*11f0*/  LOP3.LUT R4, R4, 0x1c0, RZ, 0xc0, !PT ;  /* 0x000001c004047812 */ /* 0x000fc400078ec0ff */
[----:B------:R-:W-:Y:S01]  /*1200*/  @!P1 LEA.HI R20, R13, R20, RZ, 0x3 ;  /* 0x000000140d149211 */ /* 0x000fe200078f18ff */
[----:B------:R-:W-:Y:S01]  /*1210*/  IMAD R0, R0, c[0x0][0x1b4], R6 ;  /* 0x00006d0000007a24 */ /* 0x000fe200078e0206 */
[----:B------:R-:W-:Y:S02]  /*1220*/  LOP3.LUT R7, R4, 0x38, R10, 0xf8, !PT ;  /* 0x0000003804077812 */ /* 0x000fe400078ef80a */
[----:B------:R-:W-:Y:S01]  /*1230*/  SHF.R.U32.HI R4, RZ, 0x3, R4 ;  /* 0x00000003ff047819 */ /* 0x000fe20000011604 */
[----:B------:R-:W-:Y:S01]  /*1240*/  IMAD.IADD R3, R3, 0x1, R0 ;  /* 0x0000000103037824 */ /* 0x000fe200078e0200 */
[----:B------:R-:W-:Y:S02]  /*1250*/  IADD3 R6, R10, 0x80, RZ ;  /* 0x000000800a067810 */ /* 0x000fe40007ffe0ff */
[----:B------:R-:W-:Y:S01]  /*1260*/  LOP3.LUT R7, R7, R4, RZ, 0x3c, !PT ;  /* 0x0000000407077212 */ /* 0x000fe200078e3cff */
[----:B------:R-:W-:Y:S01]  /*1270*/  IMAD.WIDE.U32 R2, R5, c[0x0][0x1a8], R2 ;  /* 0x00006a0005027a25 */ /* 0x000fe200078e0002 */
[----:B------:R-:W-:-:S02]  /*1280*/  SHF.R.S32.HI R4, RZ, 0x1f, R5 ;  /* 0x0000001fff047819 */ /* 0x000fc40000011405 */
[----:B------:R-:W-:Y:S02]  /*1290*/  ISETP.GE.AND P2, PT, R6, c[0x0][0x1d4], PT ;  /* 0x0000750006007a0c */ /* 0x000fe40003f46270 */
[----:B------:R-:W-:Y:S01]  /*12a0*/  LEA.HI R6, R124, R132, RZ, 0x6 ;  /* 0x000000847c067211 */ /* 0x000fe200078f30ff */
[----:B------:R-:W-:Y:S01]  /*12b0*/  IMAD R0, R4, c[0x0][0x1a8], RZ ;  /* 0x00006a0004007a24 */ /* 0x000fe200078e02ff */
[----:B------:R-:W-:Y:S02]  /*12c0*/  LEA R27, P3, R2, c[0x0][0x160], 0x1 ;  /* 0x00005800021b7a11 */ /* 0x000fe400078608ff */
[----:B------:R-:W-:Y:S01]  /*12d0*/  @!P1 LOP3.LUT R20, R20, 0xfffffff8, RZ, 0xc0, !PT ;  /* 0xfffffff814149812 */ /* 0x000fe200078ec0ff */
[----:B------:R-:W-:Y:S01]  /*12e0*/  IMAD.SHL.U32 R4, R6, 0x8, RZ ;  /* 0x0000000806047824 */ /* 0x000fe200078e00ff */
[----:B------:R-:W-:Y:S01]  /*12f0*/  IADD3 R6, R19, 0x80, RZ ;  /* 0x0000008013067810 */ /* 0x000fe20007ffe0ff */
[----:B------:R-:W-:-:S03]  /*1300*/  IMAD R0, R5, c[0x0][0x1ac], R0 ;  /* 0x00006b0005007a24 */ /* 0x000fc600078e0200 */
[----:B------:R-:W-:Y:S01]  /*1310*/  LOP3.LUT R225, R7, 0xfffffe00, R4, 0xf8, !PT ;  /* 0xfffffe0007e17812 */ /* 0x000fe200078ef804 */
[----:B------:R-:W-:Y:S01]  /*1320*/  IMAD.IADD R0, R3, 0x1, R0 ;  /* 0x0000000103007824 */ /* 0x000fe200078e0200 */
[----:B------:R-:W-:Y:S02]  /*1330*/  LOP3.LUT R4, R9, 0xfffffff0, RZ, 0xc0, !PT ;  /* 0xfffffff009047812 */ /* 0x000fe400078ec0ff */
[----:B------:R-:W-:Y:S02]  /*1340*/  SHF.R.S32.HI R7, RZ, 0x1f, R22 ;  /* 0x0000001fff077819 */ /* 0x000fe40000011416 */
[----:B------:R-:W-:Y:S01]  /*1350*/  LEA.HI.X R25, R2, c[0x0][0x164], R0, 0x1, P3 ;  /* 0x0000590002197a11 */ /* 0x000fe200018f0c00 */
[----:B------:R-:W-:Y:S01]  /*1360*/  IMAD.IADD R8, R132, 0x1, -R4 ;  /* 0x0000000184087824 */ /* 0x000fe200078e0a04 */
[----:B------:R-:W-:Y:S01]  /*1370*/  @!P1 SHF.R.S32.HI R5, RZ, 0x1f, R6 ;  /* 0x0000001fff059819 */ /* 0x000fe20000011406 */
[----:B------:R-:W-:Y:S01]  /*1380*/  IMAD R0, R7, c[0x0][0x1e0], RZ ;  /* 0x0000780007007a24 */ /* 0x000fe200078e02ff */
[----:B------:R-:W-:Y:S01]  /*1390*/  ISETP.GE.AND P6, PT, R6, c[0x0][0x198], PT ;  /* 0x0000660006007a0c */ /* 0x000fe20003fc6270 */
[----:B------:R-:W-:Y:S01]  /*13a0*/  SHFL.IDX PT, R3, R25, RZ, 0x181f ;  /* 0x00181fff19037589 */ /* 0x000fe200000e0000 */
[----:B------:R-:W-:Y:S01]  /*13b0*/  SHF.R.S32.HI R2, RZ, 0x1f, R8 ;  /* 0x0000001fff027819 */ /* 0x000fe20000011408 */
[----:B------:R-:W-:Y:S01]  /*13c0*/  IMAD R0, R22, c[0x0][0x1e4], R0 ;  /* 0x0000790016007a24 */ /* 0x000fe200078e0200 */
[----:B------:R-:W-:Y:S01]  /*13d0*/  @!P1 LEA.HI R15, R5, R6, RZ, 0x3 ;  /* 0x00000006050f9211 */ /* 0x000fe200078f18ff */
[----:B------:R-:W-:Y:S01]  /*13e0*/  IMAD R6, R7, c[0x0][0x208], RZ ;  /* 0x0000820007067a24 */ /* 0x000fe200078e02ff */
[----:B------:R-:W-:Y:S01]  /*13f0*/  LEA.HI R24, R2, R8, RZ, 0x3 ;  /* 0x0000000802187211 */ /* 0x000fe200078f18ff */
[----:B------:R-:W-:Y:S01]  /*1400*/  IMAD.WIDE.U32 R4, R22, c[0x0][0x1e0], R10 ;  /* 0x0000780016047a25 */ /* 0x000fe200078e000a */
[----:B------:R-:W1:Y:S02]  /*1410*/  SHFL.IDX PT, R2, R27, RZ, 0x181f ;  /* 0x00181fff1b027589 */ /* 0x000e6400000e0000 */
[----:B------:R-:W-:Y:S01]  /*1420*/  LOP3.LUT R14, R24, 0xfffffff8, RZ, 0xc0, !PT ;  /* 0xfffffff8180e7812 */ /* 0x000fe200078ec0ff */
[----:B------:R-:W-:-:S02]  /*1430*/  IMAD R12, R22, c[0x0][0x20c], R6 ;  /* 0x00008300160c7a24 */ /* 0x000fc400078e0206 */
[----:B------:R-:W-:-:S04]  /*1440*/  IMAD.WIDE.U32 R6, R22, c[0x0][0x208], R10 ;  /* 0x0000820016067a25 */ /* 0x000fc800078e000a */
[----:B------:R-:W-:Y:S02]  /*1450*/  IMAD.IADD R9, R5, 0x1, R0 ;  /* 0x0000000105097824 */ /* 0x000fe400078e0200 */
[----:B------:R-:W-:Y:S01]  /*1460*/  IMAD.IADD R21, R8, 0x1, -R14 ;  /* 0x0000000108157824 */ /* 0x000fe200078e0a0e */
[----:B------:R-:W-:Y:S01]  /*1470*/  @!P1 LOP3.LUT R14, R15, 0xfffffff8, RZ, 0xc0, !PT ;  /* 0xfffffff80f0e9812 */ /* 0x000fe200078ec0ff */
[----:B------:R-:W-:Y:S02]  /*1480*/  IMAD.IADD R5, R7, 0x1, R12 ;  /* 0x0000000107057824 */ /* 0x000fe400078e020c */
[----:B------:R-:W-:Y:S02]  /*1490*/  IMAD.MOV.U32 R8, RZ, RZ, R4 ;  /* 0x000000ffff087224 */ /* 0x000fe400078e0004 */
[----:B------:R-:W-:Y:S02]  /*14a0*/  IMAD.U32 R12, RZ, RZ, UR10 ;  /* 0x0000000aff0c7e24 */ /* 0x000fe4000f8e00ff */
[----:B------:R-:W-:-:S02]  /*14b0*/  IMAD.U32 R0, RZ, RZ, UR10 ;  /* 0x0000000aff007e24 */ /* 0x000fc4000f8e00ff */
[----:B------:R-:W-:Y:S02]  /*14c0*/  IMAD.MOV.U32 R4, RZ, RZ, R6 ;  /* 0x000000ffff047224 */ /* 0x000fe400078e0006 */
[----:B------:R-:W-:-:S04]  /*14d0*/  IMAD.WIDE.U32 R12, R12, c[0x0][0x1e8], R8 ;  /* 0x00007a000c0c7a25 */ /* 0x000fc800078e0008 */
[----:B------:R-:W-:Y:S01]  /*14e0*/  IMAD.WIDE.U32 R8, R0, c[0x0][0x210], R4 ;  /* 0x0000840000087a25 */ /* 0x000fe200078e0004 */
[C---:B-1----:R-:W-:Y:S02]  /*14f0*/  @!P1 LEA R4, P3, R19.reuse, R2, 0x1 ;  /* 0x0000000213049211 */ /* 0x042fe400078608ff */
[----:B------:R-:W-:Y:S01]  /*1500*/  @!P1 SHF.R.S32.HI R0, RZ, 0x1f, R18 ;  /* 0x0000001fff009819 */ /* 0x000fe20000011412 */
[----:B------:R-:W-:Y:S01]  /*1510*/  @!P1 IMAD.WIDE R14, R14, 0x2, R2 ;  /* 0x000000020e0e9825 */ /* 0x000fe200078e0202 */
[C---:B------:R-:W-:Y:S02]  /*1520*/  @!P1 LEA.HI.X R5, R19.reuse, R3, R11, 0x1, P3 ;  /* 0x0000000313059211 */ /* 0x040fe400018f0c0b */
[----:B------:R-:W-:Y:S02]  /*1530*/  ISETP.GE.AND P3, PT, R19, c[0x0][0x198], PT ;  /* 0x0000660013007a0c */ /* 0x000fe40003f66270 */
[----:B------:R-:W-:Y:S02]  /*1540*/  @!P1 LEA.HI R0, R0, R18, RZ, 0x3 ;  /* 0x0000001200009211 */ /* 0x000fe400078f18ff */
[----:B------:R-:W-:-:S02]  /*1550*/  IADD3 R13, R13, UR6, RZ ;  /* 0x000000060d0d7c10 */ /* 0x000fc4000fffe0ff */
[--C-:B--2---:R-:W-:Y:S01]  /*1560*/  @P4 SHF.R.S32.HI R7, RZ, 0x1f, R16.reuse ;  /* 0x0000001fff074819 */ /* 0x104fe20000011410 */
[----:B------:R-:W-:Y:S01]  /*1570*/  @P4 IMAD.MOV.U32 R6, RZ, RZ, R16 ;  /* 0x000000ffff064224 */ /* 0x000fe200078e0010 */
[----:B------:R-:W-:Y:S01]  /*1580*/  @!P1 LOP3.LUT R16, R0, 0xfffffff8, RZ, 0xc0, !PT ;  /* 0xfffffff800109812 */ /* 0x000fe200078ec0ff */
[----:B------:R-:W-:Y:S02]  /*1590*/  @!P4 IMAD.MOV.U32 R6, RZ, RZ, R26 ;  /* 0x000000ffff06c224 */ /* 0x000fe400078e001a */
[----:B------:R-:W-:Y:S01]  /*15a0*/  @!P4 IMAD.MOV.U32 R7, RZ, RZ, R17 ;  /* 0x000000ffff07c224 */ /* 0x000fe200078e0011 */
[----:B------:R-:W-:Y:S01]  /*15b0*/  ISETP.GE.AND P4, PT, R19, c[0x0][0x198], PT ;  /* 0x0000660013007a0c */ /* 0x000fe20003f86270 */
[----:B------:R-:W-:Y:S01]  /*15c0*/  @!P1 IMAD.SHL.U32 R0, R225, 0x2, RZ ;  /* 0x00000002e1009824 */ /* 0x000fe200078e00ff */
[----:B------:R-:W-:Y:S01]  /*15d0*/  ISETP.GE.AND P4, PT, R18, c[0x0][0x198], PT ;  /* 0x0000660012007a0c */ /* 0x000fe20003f86270 */
[----:B------:R-:W-:-:S03]  /*15e0*/  @!P1 IMAD.WIDE R16, R16, 0x2, R2 ;  /* 0x0000000210109825 */ /* 0x000fc600078e0202 */
[----:B------:R-:W-:Y:S01]  /*15f0*/  @!PT LDS RZ, [RZ] ;  /* 0x00000000fffff984 */ /* 0x000fe20000000800 */
[----:B------:R1:W-:Y:S01]  /*1600*/  @!P1 LDGSTS.E.BYPASS.LTC128B.128 [R0+0x10100], [R4.64], !P3 ;  /* 0x1010000004009fae */ /* 0x0003e2000d901d4c */
[----:B------:R-:W-:Y:S01]  /*1610*/  @!P1 IMAD.WIDE R2, R20, 0x2, R2 ;  /* 0x0000000214029825 */ /* 0x000fe200078e0202 */
[----:B------:R-:W-:Y:S02]  /*1620*/  P2R R26, PR, RZ, 0x10 ;  /* 0x00000010ff1a7803 */ /* 0x000fe40000000000 */
[----:B------:R-:W-:Y:S01]  /*1630*/  ISETP.GE.AND P3, PT, R18, c[0x0][0x1d4], PT ;  /* 0x0000750012007a0c */ /* 0x000fe20003f66270 */
[----:B------:R-:W-:-:S04]  /*1640*/  IMAD.WIDE.U32 R34, R6, c[0x0][0x1f0], R12 ;  /* 0x00007c0006227a25 */ /* 0x000fc800078e000c */
[----:B------:R2:W-:Y:S01]  /*1650*/  @!P1 LDGSTS.E.BYPASS.LTC128B.128 [R0+0x14100], [R16.64], !P4 ;  /* 0x1410000010009fae */ /* 0x0005e2000e101d4c */
[----:B------:R-:W-:-:S03]  /*1660*/  ISETP.GE.AND P4, PT, R10, c[0x0][0x1d4], PT ;  /* 0x000075000a007a0c */ /* 0x000fc60003f86270 */
[----:B------:R3:W-:Y:S04]  /*1670*/  @!P1 LDGSTS.E.BYPASS.LTC128B.128 [R0+0x18100], [R14.64], !P6 ;  /* 0x181000000e009fae */ /* 0x0007e8000f101d4c */
[----:B------:R4:W-:Y:S01]  /*1680*/  @!P1 LDGSTS.E.BYPASS.LTC128B.128 [R0+0x1c100], [R2.64], !P5 ;  /* 0x1c10000002009fae */ /* 0x0009e2000e901d4c */
[----:B------:R-:W-:-:S03]  /*1690*/  LOP3.LUT P1, RZ, R21, 0x2, RZ, 0xc0, !PT ;  /* 0x0000000215ff7812 */ /* 0x000fc6000782c0ff */
[----:B------:R4:W-:Y:S01]  /*16a0*/  STL.64 [R1+0x38], R34 ;  /* 0x0000382201007387 */ /* 0x0009e20000100a00 */
[----:B-1----:R-:W-:Y:S02]  /*16b0*/  IMAD.SHL.U32 R4, R21, 0x40, RZ ;  /* 0x0000004015047824 */ /* 0x002fe400078e00ff */
[----:B------:R-:W-:Y:S02]  /*16c0*/  IMAD R5, R7, c[0x0][0x1f0], RZ ;  /* 0x00007c0007057a24 */ /* 0x000fe400078e02ff */
[----:B--2---:R-:W-:Y:S02]  /*16d0*/  IMAD.MOV.U32 R16, RZ, RZ, 0x20 ;  /* 0x00000020ff107424 */ /* 0x004fe400078e00ff */
[----:B---3--:R-:W-:Y:S02]  /*16e0*/  IMAD R14, R6, c[0x0][0x1f4], R5 ;  /* 0x00007d00060e7a24 */ /* 0x008fe400078e0205 */
[----:B------:R-:W-:Y:S02]  /*16f0*/  IMAD.SHL.U32 R5, R24, 0x40, RZ ;  /* 0x0000004018057824 */ /* 0x000fe400078e00ff */
[----:B----4-:R-:W-:Y:S01]  /*1700*/  IMAD.SHL.U32 R2, R29, 0x8, RZ ;  /* 0x000000081d027824 */ /* 0x010fe200078e00ff */
[----:B------:R-:W-:Y:S01]  /*1710*/  LOP3.LUT R0, R4, 0x1c0, RZ, 0xc0, !PT ;  /* 0x000001c004007812 */ /* 0x000fe200078ec0ff */
[----:B------:R-:W-:Y:S01]  /*1720*/  IMAD.IADD R37, R35, 0x1, R14 ;  /* 0x0000000123257824 */ /* 0x000fe200078e020e */
[----:B------:R-:W-:Y:S01]  /*1730*/  IADD3 R3, R9, UR4, RZ ;  /* 0x0000000409037c10 */ /* 0x000fe2000fffe0ff */
[----:B------:R-:W-:Y:S01]  /*1740*/  IMAD.MOV.U32 R4, RZ, RZ, 0x10 ;  /* 0x00000010ff047424 */ /* 0x000fe200078e00ff */
[----:B------:R-:W-:Y:S01]  /*1750*/  LOP3.LUT R2, R0, 0x8, R2, 0xf8, !PT ;  /* 0x0000000800027812 */ /* 0x000fe200078ef802 */
[----:B------:R1:W2:Y:S01]  /*1760*/  SHFL.IDX PT, R9, R25, 0x1, 0x181f ;  /* 0x00381f0019097f89 */ /* 0x0002a200000e0000 */
[----:B------:R-:W-:-:S02]  /*1770*/  SHF.R.U32.HI R0, RZ, 0x3, R0 ;  /* 0x00000003ff007819 */ /* 0x000fc40000011600 */
[----:B------:R-:W-:Y:S02]  /*1780*/  SEL R4, R4, 0xfffffff0, !P1 ;  /* 0xfffffff004047807 */ /* 0x000fe40004800000 */
[----:B------:R-:W-:Y:S01]  /*1790*/  LOP3.LUT R15, R2, R0, RZ, 0x3c, !PT ;  /* 0x00000000020f7212 */ /* 0x000fe200078e3cff */
[----:B------:R-:W-:Y:S01]  /*17a0*/  IMAD R0, R7, c[0x0][0x218], RZ ;  /* 0x0000860007007a24 */ /* 0x000fe200078e02ff */
[----:B------:R-:W-:Y:S01]  /*17b0*/  LOP3.LUT P1, RZ, R21, 0x4, RZ, 0xc0, !PT ;  /* 0x0000000415ff7812 */ /* 0x000fe2000782c0ff */
[----:B------:R-:W-:Y:S01]  /*17c0*/  IMAD.MOV.U32 R2, RZ, RZ, R8 ;  /* 0x000000ffff027224 */ /* 0x000fe200078e0008 */
[----:B------:R-:W-:Y:S01]  /*17d0*/  LOP3.LUT R5, R15, 0xfffffe00, R5, 0xf8, !PT ;  /* 0xfffffe000f057812 */ /* 0x000fe200078ef805 */
[----:B------:R-:W-:Y:S01]  /*17e0*/  IMAD R7, R6, c[0x0][0x21c], R0 ;  /* 0x0000870006077a24 */ /* 0x000fe200078e0200 */
[----:B------:R-:W-:Y:S01]  /*17f0*/  IADD3 R0, R10, 0xc0, RZ ;  /* 0x000000c00a007810 */ /* 0x000fe20007ffe0ff */
[----:B------:R-:W-:Y:S01]  /*1800*/  IMAD.WIDE.U32 R32, R6, c[0x0][0x218], R2 ;  /* 0x0000860006207a25 */ /* 0x000fe200078e0002 */
[----:B------:R1:W3:Y:S01]  /*1810*/  SHFL.IDX PT, R8, R27, 0x1, 0x181f ;  /* 0x00381f001b087f89 */ /* 0x0002e200000e0000 */
[----:B------:R-:W-:-:S02]  /*1820*/  SEL R2, R16, 0xffffffe0, !P1 ;  /* 0xffffffe010027807 */ /* 0x000fc40004800000 */
[----:B------:R-:W-:Y:S01]  /*1830*/  IMAD.IADD R31, R33, 0x1, R7 ;  /* 0x00000001211f7824 */ /* 0x000fe200078e0207 */
[----:B------:R1:W-:Y:S01]  /*1840*/  STL.64 [R1+0x40], R32 ;  /* 0x0000402001007387 */ /* 0x0003e20000100a00 */
[----:B------:R-:W-:-:S03]  /*1850*/  ISETP.GE.AND P1, PT, R0, c[0x0][0x1d4], PT ;  /* 0x0000750000007a0c */ /* 0x000fc60003f26270 */
[----:B------:R1:W-:Y:S04]  /*1860*/  STL [R1+0x34], R37 ;  /* 0x0000342501007387 */ /* 0x0003e80000100800 */
[----:B------:R1:W-:Y:S01]  /*1870*/  STL [R1+0x2c], R31 ;  /* 0x00002c1f01007387 */ /* 0x0003e20000100800 */
[----:B------:R-:W-:Y:S05]  /*1880*/  @P0 BRA `(.L_x_1588) ;  /* 0x0000019000000947 */ /* 0x000fea0003800000 */
[C---:B--2---:R-:W-:Y:S02]  /*1890*/  IADD3 R3, R19.reuse, 0x80, RZ ;  /* 0x0000008013037810 */ /* 0x044fe40007ffe0ff */
[C---:B------:R-:W-:Y:S02]  /*18a0*/  IADD3 R0, R19.reuse, 0xc0, RZ ;  /* 0x000000c013007810 */ /* 0x040fe40007ffe0ff */
[----:B---3--:R-:W-:Y:S02]  /*18b0*/  LEA R6, P0, R19, R8, 0x1 ;  /* 0x0000000813067211 */ /* 0x008fe400078008ff */
[----:B------:R-:W-:-:S02]  /*18c0*/  SHF.R.S32.HI R14, RZ, 0x1f, R18 ;  /* 0x0000001fff0e7819 */ /* 0x000fc40000011412 */
[----:B------:R-:W-:Y:S02]  /*18d0*/  SHF.R.S32.HI R12, RZ, 0x1f, R3 ;  /* 0x0000001fff0c7819 */ /* 0x000fe40000011403 */
[----:B------:R-:W-:Y:S02]  /*18e0*/  SHF.R.S32.HI R13, RZ, 0x1f, R0 ;  /* 0x0000001fff0d7819 */ /* 0x000fe40000011400 */
[----:B------:R-:W-:Y:S02]  /*18f0*/  P2R R17, PR, RZ, 0x2 ;  /* 0x00000002ff117803 */ /* 0x000fe40000000000 */
[C---:B------:R-:W-:Y:S02]  /*1900*/  LEA.HI.X R7, R19.reuse, R9, R11, 0x1, P0 ;  /* 0x0000000913077211 */ /* 0x040fe400000f0c0b */
[----:B------:R-:W-:Y:S02]  /*1910*/  LEA.HI R14, R14, R18, RZ, 0x3 ;  /* 0x000000120e0e7211 */ /* 0x000fe400078f18ff */
[----:B------:R-:W-:-:S02]  /*1920*/  ISETP.GE.AND P1, PT, R19, c[0x0][0x198], PT ;  /* 0x0000660013007a0c */ /* 0x000fc40003f26270 */
[----:B------:R-:W-:Y:S02]  /*1930*/  ISETP.NE.AND P0, PT, R26, RZ, PT ;  /* 0x000000ff1a00720c */ /* 0x000fe40003f05270 */
[----:B------:R-:W-:Y:S02]  /*1940*/  LEA.HI R3, R12, R3, RZ, 0x3 ;  /* 0x000000030c037211 */ /* 0x000fe400078f18ff */
[----:B------:R-:W-:Y:S02]  /*1950*/  LEA.HI R0, R13, R0, RZ, 0x3 ;  /* 0x000000000d007211 */ /* 0x000fe400078f18ff */
[----:B------:R-:W-:Y:S02]  /*1960*/  LOP3.LUT R14, R14, 0xfffffff8, RZ, 0xc0, !PT ;  /* 0xfffffff80e0e7812 */ /* 0x000fe400078ec0ff */
[----:B------:R-:W-:Y:S02]  /*1970*/  LOP3.LUT R3, R3, 0xfffffff8, RZ, 0xc0, !PT ;  /* 0xfffffff803037812 */ /* 0x000fe400078ec0ff */
[----:B------:R-:W-:Y:S01]  /*1980*/  LOP3.LUT R16, R0, 0xfffffff8, RZ, 0xc0, !PT ;  /* 0xfffffff800107812 */ /* 0x000fe200078ec0ff */
[----:B------:R-:W-:-:S02]  /*1990*/  IMAD.SHL.U32 R0, R225, 0x2, RZ ;  /* 0x00000002e1007824 */ /* 0x000fc400078e00ff */
[----:B------:R-:W-:-:S03]  /*19a0*/  IMAD.WIDE R14, R14, 0x2, R8 ;  /* 0x000000020e0e7825 */ /* 0x000fc600078e0208 */
[----:B------:R2:W-:Y:S01]  /*19b0*/  LDGSTS.E.BYPASS.LTC128B.128 [R0+0x11100], [R6.64], !P1 ;  /* 0x1110000006007fae */ /* 0x0005e2000c901d4c */
[--C-:B------:R-:W-:Y:S01]  /*19c0*/  IMAD.WIDE R12, R3, 0x2, R8.reuse ;  /* 0x00000002030c7825 */ /* 0x100fe200078e0208 */
[----:B------:R-:W-:Y:S02]  /*19d0*/  ISETP.NE.AND P1, PT, R17, RZ, PT ;  /* 0x000000ff1100720c */ /* 0x000fe40003f25270 */
[----:B------:R2:W-:Y:S01]  /*19e0*/  LDGSTS.E.BYPASS.LTC128B.128 [R0+0x15100], [R14.64], !P0 ;  /* 0x151000000e007fae */ /* 0x0005e2000c101d4c */
[----:B------:R-:W-:-:S03]  /*19f0*/  IMAD.WIDE R8, R16, 0x2, R8 ;  /* 0x0000000210087825 */ /* 0x000fc600078e0208 */
[----:B------:R2:W-:Y:S04]  /*1a00*/  LDGSTS.E.BYPASS.LTC128B.128 [R0+0x19100], [R12.64], !P6 ;  /* 0x191000000c007fae */ /* 0x0005e8000f101d4c */
[----:B------:R2:W-:Y:S03]  /*1a10*/  LDGSTS.E.BYPASS.LTC128B.128 [R0+0x1d100], [R8.64], !P5 ;  /* 0x1d10000008007fae */ /* 0x0005e6000e901d4c */
.L_x_1588:
[----:B--2---:R-:W-:Y:S05]  /*1a20*/  BSYNC B0 ;  /* 0x0000000000007941 */ /* 0x004fea0003800000 */
.L_x_1587:
[----:B------:R-:W-:Y:S01]  /*1a30*/  IADD3 R0, R28, 0x40, RZ ;  /* 0x000000401c007810 */ /* 0x000fe20007ffe0ff */
[----:B------:R2:W4:Y:S01]  /*1a40*/  SHFL.IDX PT, R7, R25, 0x2, 0x181f ;  /* 0x00581f0019077f89 */ /* 0x00052200000e0000 */
[----:B------:R-:W-:Y:S02]  /*1a50*/  BSSY B0, `(.L_x_1589) ;  /* 0x000001e000007945 */ /* 0x000fe40003800000 */
[----:B------:R-:W-:Y:S01]  /*1a60*/  ISETP.GE.AND P0, PT, R0, UR15, PT ;  /* 0x0000000f00007c0c */ /* 0x000fe2000bf06270 */
[----:B------:R2:W1:-:S12]  /*1a70*/  SHFL.IDX PT, R6, R27, 0x2, 0x181f ;  /* 0x00581f001b067f89 */ /* 0x00045800000e0000 */
[----:B------:R-:W-:Y:S05]  /*1a80*/  @P0 BRA `(.L_x_1590) ;  /* 0x000001a000000947 */ /* 0x000fea0003800000 */
[C---:B------:R-:W-:Y:S02]  /*1a90*/  IADD3 R3, R19.reuse, 0x80, RZ ;  /* 0x0000008013037810 */ /* 0x040fe40007ffe0ff */
[C---:B------:R-:W-:Y:S02]  /*1aa0*/  IADD3 R0, R19.reuse, 0xc0, RZ ;  /* 0x000000c013007810 */ /* 0x040fe40007ffe0ff */
[----:B-1-3--:R-:W-:Y:S02]  /*1ab0*/  LEA R8, P0, R19, R6, 0x1 ;  /* 0x0000000613087211 */ /* 0x00afe400078008ff */
[----:B------:R-:W-:Y:S02]  /*1ac0*/  SHF.R.S32.HI R14, RZ, 0x1f, R18 ;  /* 0x0000001fff0e7819 */ /* 0x000fe40000011412 */
[----:B------:R-:W-:Y:S02]  /*1ad0*/  SHF.R.S32.HI R12, RZ, 0x1f, R3 ;  /* 0x0000001fff0c7819 */ /* 0x000fe40000011403 */
[----:B------:R-:W-:-:S02]  /*1ae0*/  SHF.R.S32.HI R13, RZ, 0x1f, R0 ;  /* 0x0000001fff0d7819 */ /* 0x000fc40000011400 */
[----:B------:R-:W-:Y:S02]  /*1af0*/  P2R R17, PR, RZ, 0x2 ;  /* 0x00000002ff117803 */ /* 0x000fe40000000000 */
[C---:B----4-:R-:W-:Y:S02]  /*1b00*/  LEA.HI.X R9, R19.reuse, R7, R11, 0x1, P0 ;  /* 0x0000000713097211 */ /* 0x050fe400000f0c0b */
[----:B------:R-:W-:Y:S02]  /*1b10*/  LEA.HI R14, R14, R18, RZ, 0x3 ;  /* 0x000000120e0e7211 */ /* 0x000fe400078f18ff */
[----:B------:R-:W-:Y:S02]  /*1b20*/  ISETP.GE.AND P1, PT, R19, c[0x0][0x198], PT ;  /* 0x0000660013007a0c */ /* 0x000fe40003f26270 */
[----:B------:R-:W-:Y:S02]  /*1b30*/  ISETP.NE.AND P0, PT, R26, RZ, PT ;  /* 0x000000ff1a00720c */ /* 0x000fe40003f05270 */
[----:B------:R-:W-:-:S02]  /*1b40*/  LEA.HI R3, R12, R3, RZ, 0x3 ;  /* 0x000000030c037211 */ /* 0x000fc400078f18ff */
[----:B------:R-:W-:Y:S02]  /*1b50*/  LEA.HI R0, R13, R0, RZ, 0x3 ;  /* 0x000000000d007211 */ /* 0x000fe400078f18ff */
[----:B------:R-:W-:Y:S02]  /*1b60*/  LOP3.LUT R14, R14, 0xfffffff8, RZ, 0xc0, !PT ;  /* 0xfffffff80e0e7812 */ /* 0x000fe400078ec0ff */
[----:B------:R-:W-:Y:S02]  /*1b70*/  LOP3.LUT R3, R3, 0xfffffff8, RZ, 0xc0, !PT ;  /* 0xfffffff803037812 */ /* 0x000fe400078ec0ff */
[----:B------:R-:W-:Y:S01]  /*1b80*/  LOP3.LUT R16, R0, 0xfffffff8, RZ, 0xc0, !PT ;  /* 0xfffffff800107812 */ /* 0x000fe200078ec0ff */
[----:B------:R-:W-:Y:S02]  /*1b90*/  IMAD.SHL.U32 R0, R225, 0x2, RZ ;  /* 0x00000002e1007824 */ /* 0x000fe400078e00ff */
[----:B------:R-:W-:-:S03]  /*1ba0*/  IMAD.WIDE R14, R14, 0x2, R6 ;  /* 0x000000020e0e7825 */ /* 0x000fc600078e0206 */
[----:B------:R-:W-:Y:S01]  /*1bb0*/  @!PT LDS RZ, [RZ] ;  /* 0x00000000fffff984 */ /* 0x000fe20000000800 */
[----:B------:R1:W-:Y:S01]  /*1bc0*/  LDGSTS.E.BYPASS.LTC128B.128 [R0+0x12100], [R8.64], !P1 ;  /* 0x1210000008007fae */ /* 0x0003e2000c901d4c */
[--C-:B------:R-:W-:Y:S01]  /*1bd0*/  IMAD.WIDE R12, R3, 0x2, R6.reuse ;  /* 0x00000002030c7825 */ /* 0x100fe200078e0206 */
[----:B------:R-:W-:Y:S02]  /*1be0*/  ISETP.NE.AND P1, PT, R17, RZ, PT ;  /* 0x000000ff1100720c */ /* 0x000fe40003f25270 */
[----:B------:R1:W-:Y:S01]  /*1bf0*/  LDGSTS.E.BYPASS.LTC128B.128 [R0+0x16100], [R14.64], !P0 ;  /* 0x161000000e007fae */ /* 0x0003e2000c101d4c */
[----:B------:R-:W-:-:S03]  /*1c00*/  IMAD.WIDE R6, R16, 0x2, R6 ;  /* 0x0000000210067825 */ /* 0x000fc600078e0206 */
[----:B------:R1:W-:Y:S04]  /*1c10*/  LDGSTS.E.BYPASS.LTC128B.128 [R0+0x1a100], [R12.64], !P6 ;  /* 0x1a1000000c007fae */ /* 0x0003e8000f101d4c */
[----:B------:R1:W-:Y:S03]  /*1c20*/  LDGSTS.E.BYPASS.LTC128B.128 [R0+0x1e100], [R6.64], !P5 ;  /* 0x1e10000006007fae */ /* 0x0003e6000e901d4c */
.L_x_1590:
[----:B------:R-:W-:Y:S05]  /*1c30*/  BSYNC B0 ;  /* 0x0000000000007941 */ /* 0x000fea0003800000 */
.L_x_1589:
[----:B-1----:R-:W-:Y:S01]  /*1c40*/  IADD3 R0, R28, 0x60, RZ ;  /* 0x000000601c007810 */ /* 0x002fe20007ffe0ff */
[----:B------:R-:W-:Y:S01]  /*1c50*/  IMAD.MOV.U32 R13, RZ, RZ, c[0x0][0x1e0] ;  /* 0x00007800ff0d7624 */ /* 0x000fe200078e00ff */
[----:B----4-:R1:W4:Y:S01]  /*1c60*/  SHFL.IDX PT, R7, R25, 0x3, 0x181f ;  /* 0x00781f0019077f89 */ /* 0x01032200000e0000 */
[----:B------:R-:W-:Y:S01]  /*1c70*/  IMAD.MOV.U32 R17, RZ, RZ, 0x6 ;  /* 0x00000006ff117424 */ /* 0x000fe200078e00ff */
[----:B------:R-:W-:Y:S01]  /*1c80*/  ISETP.GE.AND P0, PT, R0, UR15, PT ;  /* 0x0000000f00007c0c */ /* 0x000fe2000bf06270 */
[----:B------:R-:W-:Y:S01]  /*1c90*/  BSSY B0, `(.L_x_1591) ;  /* 0x0000020000007945 */ /* 0x000fe20003800000 */
[----:B------:R1:W2:Y:S01]  /*1ca0*/  SHFL.IDX PT, R6, R27, 0x3, 0x181f ;  /* 0x00781f001b067f89 */ /* 0x0002a200000e0000 */
[----:B------:R-:W-:Y:S01]  /*1cb0*/  IADD3 R104, R172, -0x1, RZ ;  /* 0xffffffffac687810 */ /* 0x000fe20007ffe0ff */
[C---:B------:R-:W-:Y:S01]  /*1cc0*/  IMAD.SHL.U32 R126, R13.reuse, 0x40, RZ ;  /* 0x000000400d7e7824 */ /* 0x040fe200078e00ff */
[----:B------:R-:W-:-:S08]  /*1cd0*/  SHF.L.U64.HI R125, R13, R17, c[0x0][0x1e4] ;  /* 0x000079000d7d7619 */ /* 0x000fd00000010211 */
[----:B------:R-:W-:Y:S05]  /*1ce0*/  @P0 BRA `(.L_x_1592) ;  /* 0x000001a000000947 */ /* 0x000fea0003800000 */
[----:B------:R-:W-:Y:S01]  /*1cf0*/  P2R R0, PR, RZ, 0x2 ;  /* 0x00000002ff007803 */ /* 0x000fe20000000000 */
[----:B------:R-:W-:Y:S01]  /*1d00*/  IMAD.SHL.U32 R12, R225, 0x2, RZ ;  /* 0x00000002e10c7824 */ /* 0x000fe200078e00ff */
[C---:B------:R-:W-:Y:S02]  /*1d10*/  ISETP.GE.AND P1, PT, R19.reuse, c[0x0][0x198], PT ;  /* 0x0000660013007a0c */ /* 0x040fe40003f26270 */
[C---:B--23--:R-:W-:Y:S02]  /*1d20*/  LEA R8, P0, R19.reuse, R6, 0x1 ;  /* 0x0000000613087211 */ /* 0x04cfe400078008ff */
[C---:B------:R-:W-:Y:S02]  /*1d30*/  IADD3 R3, R19.reuse, 0xc0, RZ ;  /* 0x000000c013037810 */ /* 0x040fe40007ffe0ff */
[----:B----4-:R-:W-:Y:S02]  /*1d40*/  LEA.HI.X R9, R19, R7, R11, 0x1, P0 ;  /* 0x0000000713097211 */ /* 0x010fe400000f0c0b */
[----:B------:R-:W-:-:S02]  /*1d50*/  SHF.R.S32.HI R10, RZ, 0x1f, R3 ;  /* 0x0000001fff0a7819 */ /* 0x000fc40000011403 */
[----:B------:R-:W-:Y:S02]  /*1d60*/  ISETP.NE.AND P0, PT, R26, RZ, PT ;  /* 0x000000ff1a00720c */ /* 0x000fe40003f05270 */
[----:B------:R-:W-:Y:S01]  /*1d70*/  LEA.HI R3, R10, R3, RZ, 0x3 ;  /* 0x000000030a037211 */ /* 0x000fe200078f18ff */
[----:B------:R-:W-:Y:S01]  /*1d80*/  @!PT LDS RZ, [RZ] ;  /* 0x00000000fffff984 */ /* 0x000fe20000000800 */
[----:B------:R2:W-:Y:S01]  /*1d90*/  LDGSTS.E.BYPASS.LTC128B.128 [R12+0x13100], [R8.64], !P1 ;  /* 0x13100000080c7fae */ /* 0x0005e2000c901d4c */
[----:B------:R-:W-:Y:S02]  /*1da0*/  ISETP.NE.AND P1, PT, R0, RZ, PT ;  /* 0x000000ff0000720c */ /* 0x000fe40003f25270 */
[----:B------:R-:W-:Y:S02]  /*1db0*/  SHF.R.S32.HI R0, RZ, 0x1f, R18 ;  /* 0x0000001fff007819 */ /* 0x000fe40000011412 */
[----:B------:R-:W-:Y:S02]  /*1dc0*/  LOP3.LUT R3, R3, 0xfffffff8, RZ, 0xc0, !PT ;  /* 0xfffffff803037812 */ /* 0x000fe400078ec0ff */
[----:B------:R-:W-:-:S04]  /*1dd0*/  LEA.HI R0, R0, R18, RZ, 0x3 ;  /* 0x0000001200007211 */ /* 0x000fc800078f18ff */
[----:B------:R-:W-:-:S05]  /*1de0*/  LOP3.LUT R0, R0, 0xfffffff8, RZ, 0xc0, !PT ;  /* 0xfffffff800007812 */ /* 0x000fca00078ec0ff */
        /* <DEDUP_REMOVED lines=10> */
.L_x_1592:
[----:B------:R-:W-:Y:S05]  /*1e90*/  BSYNC B0 ;  /* 0x0000000000007941 */ /* 0x000fea0003800000 */
.L_x_1591:
[----:B------:R-:W-:Y:S01]  /*1ea0*/  IMAD.SHL.U32 R105, R104, 0x40, RZ ;  /* 0x0000004068697824 */ /* 0x000fe200078e00ff */
[----:B---3--:R-:W-:Y:S01]  /*1eb0*/  SHF.R.S32.HI R10, RZ, 0x1f, R104 ;  /* 0x0000001fff0a7819 */ /* 0x008fe20000011468 */
[----:B------:R-:W-:Y:S01]  /*1ec0*/  IMAD.MOV.U32 R130, RZ, RZ, R36 ;  /* 0x000000ffff827224 */ /* 0x000fe200078e0024 */
[----:B------:R-:W0:Y:S01]  /*1ed0*/  LDGDEPBAR ;  /* 0x00000000000079af */ /* 0x000e220000000000 */
[----:B------:R-:W-:Y:S01]  /*1ee0*/  IMAD.MOV.U32 R131, RZ, RZ, R37 ;  /* 0x000000ffff837224 */ /* 0x000fe200078e0025 */
[----:B------:R-:W-:Y:S01]  /*1ef0*/  IADD3 R0, -R105, c[0x0][0x1d0], -R22 ;  /* 0x0000740069007a10 */ /* 0x000fe20007ffe916 */
[----:B------:R-:W-:Y:S01]  /*1f00*/  IMAD R3, R125, R104, RZ ;  /* 0x000000687d037224 */ /* 0x000fe200078e02ff */
[----:B------:R-:W-:Y:S01]  /*1f10*/  SEL R16, RZ, 0x1, P4 ;  /* 0x00000001ff107807 */ /* 0x000fe20002000000 */
[----:B------:R-:W-:Y:S01]  /*1f20*/  IMAD.MOV.U32 R130, RZ, RZ, R34 ;  /* 0x000000ffff827224 */ /* 0x000fe200078e0022 */
[C---:B------:R-:W-:Y:S01]  /*1f30*/  ISETP.GE.AND P6, PT, R0.reuse, 0x1, PT ;  /* 0x000000010000780c */ /* 0x040fe20003fc6270 */
[----:B------:R-:W-:Y:S01]  /*1f40*/  IMAD.SHL.U32 R127, R13, 0x20, RZ ;  /* 0x000000200d7f7824 */ /* 0x000fe200078e00ff */
[----:B------:R-:W-:Y:S01]  /*1f50*/  ISETP.GE.AND P5, PT, R0, 0x21, PT ;  /* 0x000000210000780c */ /* 0x000fe20003fa6270 */
[-C--:B------:R-:W-:Y:S01]  /*1f60*/  IMAD R0, R10, R126.reuse, R3 ;  /* 0x0000007e0a007224 */ /* 0x080fe200078e0203 */
[----:B------:R-:W-:Y:S01]  /*1f70*/  SEL R15, RZ, 0x2, P3 ;  /* 0x00000002ff0f7807 */ /* 0x000fe20001800000 */
[----:B--2-4-:R-:W-:Y:S01]  /*1f80*/  IMAD.WIDE.U32 R6, R104, R126, R130 ;  /* 0x0000007e68067225 */ /* 0x014fe200078e0082 */
[----:B------:R-:W-:Y:S01]  /*1f90*/  SEL R14, RZ, 0x4, P2 ;  /* 0x00000004ff0e7807 */ /* 0x000fe20001000000 */
[----:B------:R-:W-:Y:S01]  /*1fa0*/  STL.64 [R1+0x30], R130 ;  /* 0x0000308201007387 */ /* 0x000fe20000100a00 */
[----:B------:R-:W-:Y:S01]  /*1fb0*/  LEA.HI R107, R124, R132, RZ, 0x5 ;  /* 0x000000847c6b7211 */ /* 0x000fe200078f28ff */
[----:B------:R-:W-:Y:S01]  /*1fc0*/  IMAD.IADD R0, R7, 0x1, R0 ;  /* 0x0000000107007824 */ /* 0x000fe200078e0200 */
[----:B------:R-:W-:Y:S01]  /*1fd0*/  IADD3 R14, R14, R15, R16 ;  /* 0x0000000f0e0e7210 */ /* 0x000fe20007ffe010 */
[----:B------:R-:W-:Y:S01]  /*1fe0*/  IMAD.MOV.U32 R3, RZ, RZ, 0x5 ;  /* 0x00000005ff037424 */ /* 0x000fe200078e00ff */
[----:B------:R-:W-:Y:S01]  /*1ff0*/  SHF.R.S32.HI R106, RZ, 0x5, R107 ;  /* 0x00000005ff6a7819 */ /* 0x000fe2000001146b */
[----:B------:R-:W-:Y:S01]  /*2000*/  IMAD.SHL.U32 R225, R225, 0x2, RZ ;  /* 0x00000002e1e17824 */ /* 0x000fe200078e00ff */
[----:B------:R-:W-:Y:S01]  /*2010*/  BAR.SYNC.DEFER_BLOCKING 0x0 ;  /* 0x0000000000007b1d */ /* 0x000fe20000010000 */
[----:B------:R-:W-:Y:S01]  /*2020*/  @P6 LEA R8, P0, R6, c[0x0][0x1c8], 0x1 ;  /* 0x0000720006086a11 */ /* 0x000fe200078008ff */
[----:B------:R-:W-:Y:S01]  /*2030*/  IMAD.SHL.U32 R11, R23, 0x40, RZ ;  /* 0x00000040170b7824 */ /* 0x000fe200078e00ff */
[----:B------:R-:W-:Y:S01]  /*2040*/  SHF.L.U64.HI R128, R13, R3, c[0x0][0x1e4] ;  /* 0x000079000d807619 */ /* 0x000fe20000010203 */
[----:B------:R-:W-:Y:S01]  /*2050*/  IMAD R3, R10, c[0x0][0x208], RZ ;  /* 0x000082000a037a24 */ /* 0x000fe200078e02ff */
[--C-:B------:R-:W-:Y:S01]  /*2060*/  @P6 LEA.HI.X R9, R6, c[0x0][0x1cc], R0.reuse, 0x1, P0 ;  /* 0x0000730006096a11 */ /* 0x100fe200000f0c00 */
[----:B------:R-:W-:Y:S01]  /*2070*/  IMAD.SHL.U32 R13, R22, 0x8, RZ ;  /* 0x00000008160d7824 */ /* 0x000fe200078e00ff */
[----:B------:R-:W-:Y:S01]  /*2080*/  @P5 IADD3 R7, P0, R127, R6, RZ ;  /* 0x000000067f075210 */ /* 0x000fe20007f1e0ff */
[----:B------:R-:W-:Y:S01]  /*2090*/  IMAD R3, R104, c[0x0][0x20c], R3 ;  /* 0x0000830068037a24 */ /* 0x000fe200078e0203 */
[----:B------:R-:W-:Y:S01]  /*20a0*/  P2R R19, PR, RZ, 0x8 ;  /* 0x00000008ff137803 */ /* 0x000fe20000000000 */
[----:B------:R-:W-:Y:S01]  /*20b0*/  STL [R1+0x50], R128 ;  /* 0x0000508001007387 */ /* 0x000fe20000100800 */
[----:B------:R-:W-:Y:S01]  /*20c0*/  ULDC UR6, c[0x0][0x324] ;  /* 0x0000c90000067ab9 */ /* 0x000fe20000000800 */
[----:B------:R-:W-:Y:S01]  /*20d0*/  @P5 IMAD.X R0, R128, 0x1, R0, P0 ;  /* 0x0000000180005824 */ /* 0x000fe200000e0600 */
[----:B------:R-:W-:Y:S01]  /*20e0*/  @P5 LEA R6, P0, R7, c[0x0][0x1c8], 0x1 ;  /* 0x0000720007065a11 */ /* 0x000fe200078008ff */
[----:B------:R-:W-:-:S03]  /*20f0*/  ULOP3.LUT UR6, URZ, UR6, URZ, 0x33, !UPT ;  /* 0x000000063f067292 */ /* 0x000fc6000f8e333f */
[----:B------:R-:W-:Y:S02]  /*2100*/  @P5 LEA.HI.X R7, R7, c[0x0][0x1cc], R0, 0x1, P0 ;  /* 0x0000730007075a11 */ /* 0x000fe400000f0c00 */
[----:B------:R-:W-:Y:S01]  /*2110*/  LOP3.LUT R0, R11, 0x1c0, RZ, 0xc0, !PT ;  /* 0x000001c00b007812 */ /* 0x000fe200078ec0ff */
[----:B------:R-:W-:-:S03]  /*2120*/  IMAD.WIDE.U32 R10, R104, c[0x0][0x208], RZ ;  /* 0x00008200680a7a25 */ /* 0x000fc600078e00ff */
[----:B------:R-:W-:Y:S01]  /*2130*/  LOP3.LUT R13, R0, 0x8, R13, 0xf8, !PT ;  /* 0x00000008000d7812 */ /* 0x000fe200078ef80d */
[----:B------:R-:W-:Y:S01]  /*2140*/  @!PT LDS RZ, [RZ] ;  /* 0x00000000fffff984 */ /* 0x000fe20000000800 */
[----:B------:R-:W-:Y:S01]  /*2150*/  @!PT LDS RZ, [RZ] ;  /* 0x00000000fffff984 */ /* 0x000fe20000000800 */
[----:B------:R-:W-:Y:S01]  /*2160*/  @!PT LDS RZ, [RZ] ;  /* 0x00000000fffff984 */ /* 0x000fe20000000800 */
[----:B------:R2:W-:Y:S01]  /*2170*/  @P6 LDGSTS.E.BYPASS.LTC128B.128 [R225+0x8100], [R8.64], !P4 ;  /* 0x0810000008e16fae */ /* 0x0005e2000e101d4c */
[----:B------:R-:W-:Y:S01]  /*2180*/  SHF.R.U32.HI R0, RZ, 0x3, R0 ;  /* 0x00000003ff007819 */ /* 0x000fe20000011600 */
[----:B------:R-:W-:Y:S01]  /*2190*/  IMAD.IADD R3, R11, 0x1, R3 ;  /* 0x000000010b037824 */ /* 0x000fe200078e0203 */
[C---:B------:R-:W-:Y:S01]  /*21a0*/  LEA R12, P0, R10.reuse, R32, 0x6 ;  /* 0x000000200a0c7211 */ /* 0x040fe200078030ff */
[----:B------:R2:W-:Y:S01]  /*21b0*/  @P6 LDGSTS.E.BYPASS.LTC128B.128 [R225+0xa100], [R8.64+0x80], !P3 ;  /* 0x0a10008008e16fae */ /* 0x0005e2000d901d4c */
[----:B------:R-:W-:Y:S02]  /*21c0*/  LOP3.LUT R0, R13, R0, RZ, 0x3c, !PT ;  /* 0x000000000d007212 */ /* 0x000fe400078e3cff */
[----:B------:R-:W-:Y:S01]  /*21d0*/  LEA.HI.X R10, R10, R31, R3, 0x6, P0 ;  /* 0x0000001f0a0a7211 */ /* 0x000fe200000f3403 */
[----:B------:R2:W-:Y:S01]  /*21e0*/  @P6 LDGSTS.E.BYPASS.LTC128B.128 [R225+0xc100], [R8.64+0x100], !P2 ;  /* 0x0c10010008e16fae */ /* 0x0005e2000d101d4c */
[----:B------:R-:W-:Y:S01]  /*21f0*/  SEL R3, RZ, 0x8, P1 ;  /* 0x00000008ff037807 */ /* 0x000fe20000800000 */
[----:B------:R-:W-:-:S02]  /*2200*/  IMAD R0, R29, 0x200, R0 ;  /* 0x000002001d007824 */ /* 0x000fc400078e0200 */
[----:B------:R2:W-:Y:S02]  /*2210*/  @P6 LDGSTS.E.BYPASS.LTC128B.128 [R225+0xe100], [R8.64+0x180], !P1 ;  /* 0x0e10018008e16fae */ /* 0x0005e4000c901d4c */
[----:B------:R-:W-:Y:S02]  /*2220*/  IMAD.IADD R18, R14, 0x1, R3 ;  /* 0x000000010e127824 */ /* 0x000fe400078e0203 */
[----:B------:R3:W-:Y:S01]  /*2230*/  @P5 LDGSTS.E.BYPASS.LTC128B.128 [R225+0x9100], [R6.64], !P4 ;  /* 0x0910000006e15fae */ /* 0x0007e2000e101d4c */
[----:B------:R-:W-:Y:S02]  /*2240*/  IMAD.SHL.U32 R196, R0, 0x2, RZ ;  /* 0x0000000200c47824 */ /* 0x000fe400078e00ff */
[----:B------:R-:W-:Y:S01]  /*2250*/  IMAD.MOV.U32 R3, RZ, RZ, c[0x0][0x208] ;  /* 0x00008200ff037624 */ /* 0x000fe200078e00ff */
[----:B------:R3:W-:Y:S01]  /*2260*/  @P5 LDGSTS.E.BYPASS.LTC128B.128 [R225+0xb100], [R6.64+0x80], !P3 ;  /* 0x0b10008006e15fae */ /* 0x0007e2000d901d4c */
[----:B------:R-:W-:Y:S02]  /*2270*/  LOP3.LUT P6, RZ, R18, 0x2, RZ, 0xc0, !PT ;  /* 0x0000000212ff7812 */ /* 0x000fe400078cc0ff */
[----:B------:R-:W-:Y:S01]  /*2280*/  IMAD.SHL.U32 R15, R3, 0x40, RZ ;  /* 0x00000040030f7824 */ /* 0x000fe200078e00ff */
[----:B------:R3:W-:Y:S01]  /*2290*/  @P5 LDGSTS.E.BYPASS.LTC128B.128 [R225+0xd100], [R6.64+0x100], !P2 ;  /* 0x0d10010006e15fae */ /* 0x0007e2000d101d4c */
[----:B------:R-:W-:-:S02]  /*22a0*/  IADD3 R0, R196, 0x8100, RZ ;  /* 0x00008100c4007810 */ /* 0x000fc40007ffe0ff */
[----:B------:R-:W-:Y:S01]  /*22b0*/  SHF.L.U64.HI R13, R3, R17, c[0x0][0x20c] ;  /* 0x00008300030d7619 */ /* 0x000fe20000010211 */
[----:B------:R3:W-:Y:S01]  /*22c0*/  @P5 LDGSTS.E.BYPASS.LTC128B.128 [R225+0xf100], [R6.64+0x180], !P1 ;  /* 0x0f10018006e15fae */ /* 0x0007e2000c901d4c */
[----:B------:R-:W-:Y:S02]  /*22d0*/  LOP3.LUT P5, RZ, R23, 0x2, RZ, 0xc0, !PT ;  /* 0x0000000217ff7812 */ /* 0x000fe400078ac0ff */
[----:B------:R-:W-:Y:S01]  /*22e0*/  IADD3 R3, -R22, c[0x0][0x1d0], -R105 ;  /* 0x0000740016037a10 */ /* 0x000fe20007ffe969 */
[----:B------:R-:W0:Y:S01]  /*22f0*/  LDGDEPBAR ;  /* 0x00000000000079af */ /* 0x000e220000000000 */
[----:B------:R-:W-:-:S09]  /*2300*/  IADD3 R207, R196, 0x8120, RZ ;  /* 0x00008120c4cf7810 */ /* 0x000fd20007ffe0ff */
[----:B------:R-:W-:Y:S01]  /*2310*/  @P5 IADD3 R207, R0, -0x20, RZ ;  /* 0xffffffe000cf5810 */ /* 0x000fe20007ffe0ff */
[----:B------:R-:W-:Y:S01]  /*2320*/  IMAD R0, R106, 0x400, R5 ;  /* 0x000004006a007824 */ /* 0x000fe200078e0205 */
[----:B------:R-:W-:Y:S02]  /*2330*/  ISETP.LT.OR P5, PT, R3, 0x1, P4 ;  /* 0x000000010300780c */ /* 0x000fe400027a1670 */
[C---:B------:R-:W-:Y:S01]  /*2340*/  IADD3 R222, R207.reuse, 0x800, RZ ;  /* 0x00000800cfde7810 */ /* 0x040fe20007ffe0ff */
[----:B------:R-:W-:Y:S01]  /*2350*/  IMAD.SHL.U32 R203, R0, 0x2, RZ ;  /* 0x0000000200cb7824 */ /* 0x000fe200078e00ff */
[C---:B------:R-:W-:Y:S01]  /*2360*/  IADD3 R221, R207.reuse, 0x1000, RZ ;  /* 0x00001000cfdd7810 */ /* 0x040fe20007ffe0ff */
[----:B------:R-:W-:Y:S01]  /*2370*/  IMAD.MOV.U32 R0, RZ, RZ, 0x40 ;  /* 0x00000040ff007424 */ /* 0x000fe200078e00ff */
[C---:B------:R-:W-:Y:S01]  /*2380*/  IADD3 R220, R207.reuse, 0x1800, RZ ;  /* 0x00001800cfdc7810 */ /* 0x040fe20007ffe0ff */
[--C-:B------:R-:W-:Y:S01]  /*2390*/  IMAD R204, R4, 0x2, R203.reuse ;  /* 0x0000000204cc7824 */ /* 0x100fe200078e02cb */
[C---:B------:R-:W-:Y:S01]  /*23a0*/  IADD3 R219, R207.reuse, 0x2000, RZ ;  /* 0x00002000cfdb7810 */ /* 0x040fe20007ffe0ff */
[C---:B------:R-:W-:Y:S01]  /*23b0*/  IMAD R206, R2.reuse, 0x2, R203 ;  /* 0x0000000202ce7824 */ /* 0x040fe200078e02cb */
[----:B------:R-:W-:Y:S01]  /*23c0*/  IADD3 R218, R207, 0x2800, RZ ;  /* 0x00002800cfda7810 */ /* 0x000fe20007ffe0ff */
[----:B------:R-:W-:Y:S01]  /*23d0*/  IMAD R205, R2, 0x2, R204 ;  /* 0x0000000202cd7824 */ /* 0x000fe200078e02cc */
[----:B------:R-:W-:-:S04]  /*23e0*/  DEPBAR.LE SB0, 0x1 ;  /* 0x000080400000791a */ /* 0x000fc80000000000 */
[----:B------:R-:W-:-:S04]  /*23f0*/  DEPBAR.LE SB0, 0x0 ;  /* 0x000080000000791a */ /* 0x000fc80000000000 */
[----:B------:R-:W-:Y:S01]  /*2400*/  BAR.SYNC.DEFER_BLOCKING 0x0 ;  /* 0x0000000000007b1d */ /* 0x000fe20000010000 */
[C---:B---3--:R-:W-:Y:S02]  /*2410*/  LEA R6, P0, R12.reuse, c[0x0][0x1f8], 0x1 ;  /* 0x00007e000c067a11 */ /* 0x048fe400078008ff */
[----:B------:R-:W-:Y:S02]  /*2420*/  IADD3 R217, R207, 0x3000, RZ ;  /* 0x00003000cfd97810 */ /* 0x000fe40007ffe0ff */
[----:B------:R-:W-:Y:S02]  /*2430*/  LEA.HI.X R7, R12, c[0x0][0x1fc], R10, 0x1, P0 ;  /* 0x00007f000c077a11 */ /* 0x000fe400000f0c0a */
[----:B------:R-:W-:Y:S02]  /*2440*/  IADD3 R16, P0, R15, R6, RZ ;  /* 0x000000060f107210 */ /* 0x000fe40007f1e0ff */
[C---:B------:R-:W-:Y:S02]  /*2450*/  IADD3 R216, R207.reuse, 0x3800, RZ ;  /* 0x00003800cfd87810 */ /* 0x040fe40007ffe0ff */
[----:B------:R-:W-:Y:S01]  /*2460*/  IADD3 R215, R207, 0x4000, RZ ;  /* 0x00004000cfd77810 */ /* 0x000fe20007ffe0ff */
[----:B------:R-:W-:Y:S01]  /*2470*/  IMAD.X R17, R13, 0x1, R7, P0 ;  /* 0x000000010d117824 */ /* 0x000fe200000e0607 */
[----:B------:R-:W-:-:S02]  /*2480*/  ISETP.LT.OR P0, PT, R3, 0x1, !P6 ;  /* 0x000000010300780c */ /* 0x000fc40007701670 */
[----:B------:R-:W-:Y:S02]  /*2490*/  ISETP.LT.OR P6, PT, R3, 0x21, !P6 ;  /* 0x000000210300780c */ /* 0x000fe400077c1670 */
[C---:B------:R-:W-:Y:S02]  /*24a0*/  IADD3 R214, R207.reuse, 0x4800, RZ ;  /* 0x00004800cfd67810 */ /* 0x040fe40007ffe0ff */
[C---:B------:R-:W-:Y:S02]  /*24b0*/  IADD3 R213, R207.reuse, 0x5000, RZ ;  /* 0x00005000cfd57810 */ /* 0x040fe40007ffe0ff */
[C---:B------:R-:W-:Y:S02]  /*24c0*/  IADD3 R212, R207.reuse, 0x5800, RZ ;  /* 0x00005800cfd47810 */ /* 0x040fe40007ffe0ff */
[C---:B------:R-:W-:Y:S01]  /*24d0*/  IADD3 R211, R207.reuse, 0x6000, RZ ;  /* 0x00006000cfd37810 */ /* 0x040fe20007ffe0ff */
[----:B------:R-:W-:Y:S01]  /*24e0*/  LDSM.16.M88.4 R32, [R196+0x8100] ;  /* 0x00810000c420783b */ /* 0x000fe20000000200 */
[----:B------:R-:W-:-:S02]  /*24f0*/  IADD3 R210, R207, 0x6800, RZ ;  /* 0x00006800cfd27810 */ /* 0x000fc40007ffe0ff */
[C---:B------:R-:W-:Y:S01]  /*2500*/  IADD3 R209, R207.reuse, 0x7000, RZ ;  /* 0x00007000cfd17810 */ /* 0x040fe20007ffe0ff */
[----:B------:R-:W-:Y:S01]  /*2510*/  LDSM.16.M88.4 R28, [R196+0x8900] ;  /* 0x00890000c41c783b */ /* 0x000fe20000000200 */
[----:B------:R-:W-:-:S03]  /*2520*/  IADD3 R208, R207, 0x7800, RZ ;  /* 0x00007800cfd07810 */ /* 0x000fc60007ffe0ff */
[----:B------:R-:W-:Y:S04]  /*2530*/  LDSM.16.M88.4 R40, [R196+0x9100] ;  /* 0x00910000c428783b */ /* 0x000fe80000000200 */
[----:B------:R-:W-:Y:S04]  /*2540*/  LDSM.16.M88.4 R56, [R196+0x9900] ;  /* 0x00990000c438783b */ /* 0x000fe80000000200 */
[----:B------:R-:W-:Y:S04]  /*2550*/  LDSM.16.M88.4 R48, [R207] ;  /* 0x00000000cf30783b */ /* 0x000fe80000000200 */
[----:B------:R-:W-:Y:S04]  /*2560*/  LDSM.16.M88.4 R52, [R207+0x800] ;  /* 0x00080000cf34783b */ /* 0x000fe80000000200 */
[----:B------:R-:W-:Y:S04]  /*2570*/  LDSM.16.M88.4 R76, [R207+0x1000] ;  /* 0x00100000cf4c783b */ /* 0x000fe80000000200 */
[----:B------:R-:W-:Y:S04]  /*2580*/  LDSM.16.M88.4 R92, [R207+0x1800] ;  /* 0x00180000cf5c783b */ /* 0x000fe80000000200 */
[----:B------:R-:W3:Y:S04]  /*2590*/  LDSM.16.M88.4 R12, [R203+0x10100] ;  /* 0x01010000cb0c783b */ /* 0x000ee80000000200 */
[----:B--2---:R-:W2:Y:S04]  /*25a0*/  LDSM.16.M88.4 R8, [R204+0x10100] ;  /* 0x01010000cc08783b */ /* 0x004ea80000000200 */
[----:B------:R-:W-:Y:S01]  /*25b0*/  @!PT LDS RZ, [RZ] ;  /* 0x00000000fffff984 */ /* 0x000fe20000000800 */
[----:B------:R-:W-:Y:S01]  /*25c0*/  @!PT LDS RZ, [RZ] ;  /* 0x00000000fffff984 */ /* 0x000fe20000000800 */
[----:B------:R-:W-:Y:S01]  /*25d0*/  @!PT LDS RZ, [RZ] ;  /* 0x00000000fffff984 */ /* 0x000fe20000000800 */
[----:B------:R4:W-:Y:S01]  /*25e0*/  LDGSTS.E.BYPASS.LTC128B.128 [R225+0x100], [R6.64], !P5 ;  /* 0x0010000006e17fae */ /* 0x0009e2000e901d4c */
[----:B------:R-:W-:-:S03]  /*25f0*/  LOP3.LUT P5, RZ, R18, 0x4, RZ, 0xc0, !PT ;  /* 0x0000000412ff7812 */ /* 0x000fc600078ac0ff */
[----:B------:R4:W-:Y:S01]  /*2600*/  LDGSTS.E.BYPASS.LTC128B.128 [R225+0x2100], [R6.64+0x80], !P0 ;  /* 0x0210008006e17fae */ /* 0x0009e2000c101d4c */
[C---:B------:R-:W-:Y:S02]  /*2610*/  ISETP.LT.OR P0, PT, R3.reuse, 0x1, !P5 ;  /* 0x000000010300780c */ /* 0x040fe40006f01670 */
[----:B------:R-:W-:-:S11]  /*2620*/  ISETP.LT.OR P5, PT, R3, 0x21, !P5 ;  /* 0x000000210300780c */ /* 0x000fd60006fa1670 */
[----:B------:R4:W-:Y:S01]  /*2630*/  LDGSTS.E.BYPASS.LTC128B.128 [R225+0x4100], [R6.64+0x100], !P0 ;  /* 0x0410010006e17fae */ /* 0x0009e2000c101d4c */
[----:B------:R-:W-:-:S04]  /*2640*/  LOP3.LUT P0, RZ, R23, 0x4, RZ, 0xc0, !PT ;  /* 0x0000000417ff7812 */ /* 0x000fc8000780c0ff */
[----:B------:R-:W-:Y:S02]  /*2650*/  SEL R0, R0, 0xffffffc0, !P0 ;  /* 0xffffffc000007807 */ /* 0x000fe40004000000 */
[----:B------:R-:W-:-:S03]  /*2660*/  LOP3.LUT P0, RZ, R18, 0x8, RZ, 0xc0, !PT ;  /* 0x0000000812ff7812 */ /* 0x000fc6000780c0ff */
[----:B------:R-:W-:Y:S01]  /*2670*/  IMAD.IADD R202, R196, 0x1, R0 ;  /* 0x00000001c4ca7824 */ /* 0x000fe200078e0200 */
[C---:B------:R-:W-:Y:S01]  /*2680*/  ISETP.LT.OR P3, PT, R3.reuse, 0x1, !P0 ;  /* 0x000000010300780c */ /* 0x040fe20004761670 */
[----:B------:R-:W-:Y:S01]  /*2690*/  IMAD.IADD R201, R0, 0x1, R207 ;  /* 0x0000000100c97824 */ /* 0x000fe200078e02cf */
[C---:B------:R-:W-:Y:S01]  /*26a0*/  ISETP.LT.OR P0, PT, R3.reuse, 0x21, !P0 ;  /* 0x000000210300780c */ /* 0x040fe20004701670 */
[C---:B-1-3--:R-:W-:Y:S08]  /*26b0*/  HMMA.16816.F32.BF16 R24, R12.reuse, R32, RZ ;  /* 0x000000200c18723c */ /* 0x04aff000000418ff */
[----:B------:R-:W-:Y:S02]  /*26c0*/  HMMA.16816.F32.BF16 R36, R12, R30, RZ ;  /* 0x0000001e0c24723c */ /* 0x000fe400000418ff */
[----:B------:R4:W-:Y:S01]  /*26d0*/  LDGSTS.E.BYPASS.LTC128B.128 [R225+0x6100], [R6.64+0x180], !P3 ;  /* 0x0610018006e17fae */ /* 0x0009e2000d901d4c */
[----:B------:R-:W-:-:S05]  /*26e0*/  ISETP.LT.OR P3, PT, R3, 0x21, P4 ;  /* 0x000000210300780c */ /* 0x000fca0002761670 */
[----:B------:R-:W-:Y:S08]  /*26f0*/  HMMA.16816.F32.BF16 R44, R12, R56, RZ ;  /* 0x000000380c2c723c */ /* 0x000ff000000418ff */
[----:B------:R1:W-:Y:S01]  /*2700*/  LDGSTS.E.BYPASS.LTC128B.128 [R225+0x1100], [R16.64], !P3 ;  /* 0x0110000010e17fae */ /* 0x0003e2000d901d4c */
[----:B------:R-:W-:Y:S01]  /*2710*/  ISETP.NE.AND P3, PT, R19, RZ, PT ;  /* 0x000000ff1300720c */ /* 0x000fe20003f65270 */
[----:B--2---:R-:W-:Y:S02]  /*2720*/  HMMA.16816.F32.BF16 R24, R8, R48, R24 ;  /* 0x000000300818723c */ /* 0x004fe40000041818 */
[----:B------:R1:W-:Y:S01]  /*2730*/  LDGSTS.E.BYPASS.LTC128B.128 [R225+0x3100], [R16.64+0x80], !P6 ;  /* 0x0310008010e17fae */ /* 0x0003e2000f101d4c */
[----:B------:R-:W-:-:S03]  /*2740*/  ISETP.GT.AND P6, PT, R104, R231, PT ;  /* 0x000000e76800720c */ /* 0x000fc60003fc4270 */
[----:B------:R1:W-:Y:S01]  /*2750*/  LDGSTS.E.BYPASS.LTC128B.128 [R225+0x5100], [R16.64+0x100], !P5 ;  /* 0x0510010010e17fae */ /* 0x0003e2000e901d4c */
[----:B------:R-:W-:Y:S01]  /*2760*/  PLOP3.LUT P5, PT, PT, PT, UP2, 0x80, 0x0 ;  /* 0x000000000000781c */ /* 0x000fe20003faf028 */
[----:B------:R-:W-:Y:S02]  /*2770*/  HMMA.16816.F32.BF16 R56, R12, R58, RZ ;  /* 0x0000003a0c38723c */ /* 0x000fe400000418ff */
[----:B------:R1:W-:Y:S04]  /*2780*/  LDGSTS.E.BYPASS.LTC128B.128 [R225+0x7100], [R16.64+0x180], !P0 ;  /* 0x0710018010e17fae */ /* 0x0003e8000c101d4c */
[----:B------:R-:W-:Y:S04]  /*2790*/  LDSM.16.M88.4 R20, [R206+0x10100] ;  /* 0x01010000ce14783b */ /* 0x000fe80000000200 */
[----:B------:R-:W2:Y:S04]  /*27a0*/  LDSM.16.M88.4 R68, [R202+0x8100] ;  /* 0x00810000ca44783b */ /* 0x000ea80000000200 */
[----:B------:R-:W3:Y:S04]  /*27b0*/  LDSM.16.M88.4 R72, [R202+0x8900] ;  /* 0x00890000ca48783b */ /* 0x000ee80000000200 */
[----:B------:R-:W-:Y:S04]  /*27c0*/  LDSM.16.M88.4 R100, [R201] ;  /* 0x00000000c964783b */ /* 0x000fe80000000200 */
[----:B------:R-:W-:Y:S02]  /*27d0*/  LDSM.16.M88.4 R80, [R202+0x9100] ;  /* 0x00910000ca50783b */ /* 0x000fe40000000200 */
[----:B------:R-:W-:Y:S02]  /*27e0*/  HMMA.16816.F32.BF16 R56, R8, R94, R56 ;  /* 0x0000005e0838723c */ /* 0x000fe40000041838 */
[----:B------:R-:W-:Y:S04]  /*27f0*/  LDSM.16.M88.4 R88, [R202+0x9900] ;  /* 0x00990000ca58783b */ /* 0x000fe80000000200 */
[----:B------:R-:W-:Y:S02]  /*2800*/  LDSM.16.M88.4 R84, [R201+0x800] ;  /* 0x00080000c954783b */ /* 0x000fe40000000200 */
[----:B-1----:R-:W-:Y:S02]  /*2810*/  HMMA.16816.F32.BF16 R16, R12, R28, RZ ;  /* 0x0000001c0c10723c */ /* 0x002fe400000418ff */
[----:B------:R-:W1:Y:S04]  /*2820*/  LDSM.16.M88.4 R28, [R205+0x10100] ;  /* 0x01010000cd1c783b */ /* 0x000e680000000200 */
[----:B------:R-:W-:Y:S04]  /*2830*/  LDSM.16.M88.4 R112, [R196+0xa100] ;  /* 0x00a10000c470783b */ /* 0x000fe80000000200 */
[----:B------:R-:W-:Y:S04]  /*2840*/  LDSM.16.M88.4 R96, [R201+0x1800] ;  /* 0x00180000c960783b */ /* 0x000fe80000000200 */
[----:B------:R-:W-:Y:S01]  /*2850*/  LDSM.16.M88.4 R116, [R207+0x2000] ;  /* 0x00200000cf74783b */ /* 0x000fe20000000200 */
[----:B--2---:R-:W-:Y:S03]  /*2860*/  HMMA.16816.F32.BF16 R60, R20, R68, R24 ;  /* 0x00000044143c723c */ /* 0x004fe60000041818 */
[----:B------:R-:W-:Y:S04]  /*2870*/  LDSM.16.M88.4 R108, [R202+0xa100] ;  /* 0x00a10000ca6c783b */ /* 0x000fe80000000200 */
[----:B------:R-:W-:Y:S02]  /*2880*/  LDSM.16.M88.4 R120, [R207+0x4000] ;  /* 0x00400000cf78783b */ /* 0x000fe40000000200 */
[----:B------:R-:W-:Y:S02]  /*2890*/  HMMA.16816.F32.BF16 R64, R8, R52, R16 ;  /* 0x000000340840723c */ /* 0x000fe40000041810 */
[----:B------:R-:W0:Y:S06]  /*28a0*/  LDGDEPBAR ;  /* 0x00000000000079af */ /* 0x000e2c0000000000 */
[C---:B------:R-:W-:Y:S01]  /*28b0*/  HMMA.16816.F32.BF16 R24, R12.reuse, R34, RZ ;  /* 0x000000220c18723c */ /* 0x040fe200000418ff */
[----:B------:R-:W2:Y:S07]  /*28c0*/  LDSM.16.M88.4 R32, [R203+0x14100] ;  /* 0x01410000cb20783b */ /* 0x000eae0000000200 */
[C---:B------:R-:W-:Y:S08]  /*28d0*/  HMMA.16816.F32.BF16 R16, R12.reuse, R40, RZ ;  /* 0x000000280c10723c */ /* 0x040ff000000418ff */
[----:B------:R-:W-:Y:S08]  /*28e0*/  HMMA.16816.F32.BF16 R40, R12, R42, RZ ;  /* 0x0000002a0c28723c */ /* 0x000ff000000418ff */
[C---:B------:R-:W-:Y:S08]  /*28f0*/  HMMA.16816.F32.BF16 R52, R8.reuse, R54, R36 ;  /* 0x000000360834723c */ /* 0x040ff00000041824 */
[C---:B------:R-:W-:Y:S01]  /*2900*/  HMMA.16816.F32.BF16 R36, R8.reuse, R50, R24 ;  /* 0x000000320824723c */ /* 0x040fe20000041818 */
[----:B------:R-:W-:Y:S07]  /*2910*/  LDSM.16.M88.4 R24, [R204+0x14100] ;  /* 0x01410000cc18783b */ /* 0x000fee0000000200 */
[C---:B------:R-:W-:Y:S08]  /*2920*/  HMMA.16816.F32.BF16 R16, R8.reuse, R76, R16 ;  /* 0x0000004c0810723c */ /* 0x040ff00000041810 */
[C---:B------:R-:W-:Y:S01]  /*2930*/  HMMA.16816.F32.BF16 R12, R8.reuse, R78, R40 ;  /* 0x0000004e080c723c */ /* 0x040fe20000041828 */
[----:B------:R-:W5:Y:S07]  /*2940*/  LDSM.16.M88.4 R76, [R201+0x1000] ;  /* 0x00100000c94c783b */ /* 0x000f6e0000000200 */
[----:B------:R-:W-:Y:S01]  /*2950*/  HMMA.16816.F32.BF16 R40, R8, R92, R44 ;  /* 0x0000005c0828723c */ /* 0x000fe2000004182c */
[----:B------:R-:W-:Y:S07]  /*2960*/  LDSM.16.M88.4 R92, [R196+0xb900] ;  /* 0x00b90000c45c783b */ /* 0x000fee0000000200 */
[----:B---3--:R-:W-:Y:S01]  /*2970*/  HMMA.16816.F32.BF16 R44, R20, R72, R64 ;  /* 0x00000048142c723c */ /* 0x008fe20000041840 */
[----:B------:R-:W-:Y:S07]  /*2980*/  LDSM.16.M88.4 R64, [R196+0xb100] ;  /* 0x00b10000c440783b */ /* 0x000fee0000000200 */
[----:B-1----:R-:W-:Y:S08]  /*2990*/  HMMA.16816.F32.BF16 R60, R28, R100, R60 ;  /* 0x000000641c3c723c */ /* 0x002ff0000004183c */
[C---:B------:R-:W-:Y:S01]  /*29a0*/  HMMA.16816.F32.BF16 R52, R20.reuse, R74, R52 ;  /* 0x0000004a1434723c */ /* 0x040fe20000041834 */
[----:B------:R-:W1:Y:S07]  /*29b0*/  LDSM.16.M88.4 R72, [R196+0xa900] ;  /* 0x00a90000c448783b */ /* 0x000e6e0000000200 */
[C---:B------:R-:W-:Y:S01]  /*29c0*/  HMMA.16816.F32.BF16 R48, R20.reuse, R70, R36 ;  /* 0x000000461430723c */ /* 0x040fe20000041824 */
[----:B------:R-:W-:Y:S07]  /*29d0*/  LDSM.16.M88.4 R68, [R207+0x3000] ;  /* 0x00300000cf44783b */ /* 0x000fee0000000200 */
[C---:B------:R-:W-:Y:S01]  /*29e0*/  HMMA.16816.F32.BF16 R36, R20.reuse, R80, R16 ;  /* 0x000000501424723c */ /* 0x040fe20000041810 */
[----:B------:R-:W-:Y:S07]  /*29f0*/  LDSM.16.M88.4 R16, [R206+0x14100] ;  /* 0x01410000ce10783b */ /* 0x000fee0000000200 */
[C---:B------:R-:W-:Y:S01]  /*2a00*/  HMMA.16816.F32.BF16 R12, R20.reuse, R82, R12 ;  /* 0x00000052140c723c */ /* 0x040fe2000004180c */
[----:B------:R-:W3:Y:S07]  /*2a10*/  LDSM.16.M88.4 R80, [R207+0x2800] ;  /* 0x00280000cf50783b */ /* 0x000eee0000000200 */
[----:B------:R-:W-:Y:S08]  /*2a20*/  HMMA.16816.F32.BF16 R8, R20, R88, R40 ;  /* 0x000000581408723c */ /* 0x000ff00000041828 */
[----:B------:R-:W-:Y:S08]  /*2a30*/  HMMA.16816.F32.BF16 R40, R28, R84, R44 ;  /* 0x000000541c28723c */ /* 0x000ff0000004182c */
[----:B--2---:R-:W-:Y:S08]  /*2a40*/  HMMA.16816.F32.BF16 R44, R32, R112, R60 ;  /* 0x00000070202c723c */ /* 0x004ff0000004183c */
[----:B------:R-:W-:Y:S01]  /*2a50*/  HMMA.16816.F32.BF16 R52, R28, R86, R52 ;  /* 0x000000561c34723c */ /* 0x000fe20000041834 */
[----:B------:R-:W2:Y:S07]  /*2a60*/  LDSM.16.M88.4 R84, [R207+0x3800] ;  /* 0x00380000cf54783b */ /* 0x000eae0000000200 */
[----:B------:R-:W-:Y:S01]  /*2a70*/  HMMA.16816.F32.BF16 R60, R20, R90, R56 ;  /* 0x0000005a143c723c */ /* 0x000fe20000041838 */
[----:B------:R-:W-:Y:S07]  /*2a80*/  LDSM.16.M88.4 R88, [R202+0xb900] ;  /* 0x00b90000ca58783b */ /* 0x000fee0000000200 */
[C---:B------:R-:W-:Y:S01]  /*2a90*/  HMMA.16816.F32.BF16 R56, R28.reuse, R102, R48 ;  /* 0x000000661c38723c */ /* 0x040fe20000041830 */
[----:B------:R-:W-:Y:S07]  /*2aa0*/  LDSM.16.M88.4 R100, [R201+0x2000] ;  /* 0x00200000c964783b */ /* 0x000fee0000000200 */
[C---:B-----5:R-:W-:Y:S08]  /*2ab0*/  HMMA.16816.F32.BF16 R48, R28.reuse, R76, R36 ;  /* 0x0000004c1c30723c */ /* 0x060ff00000041824 */
[C---:B------:R-:W-:Y:S01]  /*2ac0*/  HMMA.16816.F32.BF16 R36, R28.reuse, R78, R12 ;  /* 0x0000004e1c24723c */ /* 0x040fe2000004180c */
[----:B------:R-:W-:Y:S04]  /*2ad0*/  LDSM.16.M88.4 R12, [R205+0x14100] ;  /* 0x01410000cd0c783b */ /* 0x000fe80000000200 */
[----:B------:R-:W-:Y:S03]  /*2ae0*/  LDSM.16.M88.4 R76, [R201+0x2800] ;  /* 0x00280000c94c783b */ /* 0x000fe60000000200 */
[----:B------:R-:W-:Y:S08]  /*2af0*/  HMMA.16816.F32.BF16 R8, R28, R96, R8 ;  /* 0x000000601c08723c */ /* 0x000ff00000041808 */
[----:B-1----:R-:W-:Y:S08]  /*2b00*/  HMMA.16816.F32.BF16 R20, R32, R72, R40 ;  /* 0x000000482014723c */ /* 0x002ff00000041828 */
[----:B------:R-:W-:Y:S08]  /*2b10*/  HMMA.16816.F32.BF16 R40, R24, R116, R44 ;  /* 0x000000741828723c */ /* 0x000ff0000004182c */
[----:B------:R-:W-:Y:S01]  /*2b20*/  HMMA.16816.F32.BF16 R52, R32, R74, R52 ;  /* 0x0000004a2034723c */ /* 0x000fe20000041834 */
[----:B------:R-:W1:Y:S07]  /*2b30*/  LDSM.16.M88.4 R72, [R202+0xa900] ;  /* 0x00a90000ca48783b */ /* 0x000e6e0000000200 */
[----:B------:R-:W-:Y:S01]  /*2b40*/  HMMA.16816.F32.BF16 R60, R28, R98, R60 ;  /* 0x000000621c3c723c */ /* 0x000fe2000004183c */
[----:B------:R-:W-:Y:S07]  /*2b50*/  LDSM.16.M88.4 R96, [R196+0xc100] ;  /* 0x00c10000c460783b */ /* 0x000fee0000000200 */
[C---:B------:R-:W-:Y:S01]  /*2b60*/  HMMA.16816.F32.BF16 R56, R32.reuse, R114, R56 ;  /* 0x000000722038723c */ /* 0x040fe20000041838 */
[----:B------:R-:W-:Y:S07]  /*2b70*/  LDSM.16.M88.4 R112, [R196+0xe100] ;  /* 0x00e10000c470783b */ /* 0x000fee0000000200 */
[C---:B------:R-:W-:Y:S08]  /*2b80*/  HMMA.16816.F32.BF16 R48, R32.reuse, R64, R48 ;  /* 0x000000402030723c */ /* 0x040ff00000041830 */
[C---:B------:R-:W-:Y:S01]  /*2b90*/  HMMA.16816.F32.BF16 R44, R32.reuse, R66, R36 ;  /* 0x00000042202c723c */ /* 0x040fe20000041824 */
[----:B------:R-:W5:Y:S07]  /*2ba0*/  LDSM.16.M88.4 R64, [R202+0xb100] ;  /* 0x00b10000ca40783b */ /* 0x000f6e0000000200 */
[----:B------:R-:W-:Y:S01]  /*2bb0*/  HMMA.16816.F32.BF16 R36, R32, R92, R8 ;  /* 0x0000005c2024723c */ /* 0x000fe20000041808 */
[----:B------:R-:W1:Y:S07]  /*2bc0*/  LDSM.16.M88.4 R8, [R203+0x18100] ;  /* 0x01810000cb08783b */ /* 0x000e6e0000000200 */
[----:B---3--:R-:W-:Y:S08]  /*2bd0*/  HMMA.16816.F32.BF16 R20, R24, R80, R20 ;  /* 0x000000501814723c */ /* 0x008ff00000041814 */
[----:B------:R-:W-:Y:S08]  /*2be0*/  HMMA.16816.F32.BF16 R28, R16, R108, R40 ;  /* 0x0000006c101c723c */ /* 0x000ff00000041828 */
[----:B------:R-:W-:Y:S01]  /*2bf0*/  HMMA.16816.F32.BF16 R52, R24, R82, R52 ;  /* 0x000000521834723c */ /* 0x000fe20000041834 */
[----:B------:R-:W-:Y:S07]  /*2c00*/  LDSM.16.M88.4 R80, [R201+0x3800] ;  /* 0x00380000c950783b */ /* 0x000fee0000000200 */
[----:B------:R-:W-:Y:S01]  /*2c10*/  HMMA.16816.F32.BF16 R60, R32, R94, R60 ;  /* 0x0000005e203c723c */ /* 0x000fe2000004183c */
[----:B------:R-:W-:Y:S04]  /*2c20*/  LDSM.16.M88.4 R32, [R204+0x18100] ;  /* 0x01810000cc20783b */ /* 0x000fe80000000200 */
[----:B------:R-:W-:Y:S03]  /*2c30*/  LDSM.16.M88.4 R92, [R202+0xc100] ;  /* 0x00c10000ca5c783b */ /* 0x000fe60000000200 */
[C---:B------:R-:W-:Y:S01]  /*2c40*/  HMMA.16816.F32.BF16 R56, R24.reuse, R118, R56 ;  /* 0x000000761838723c */ /* 0x040fe20000041838 */
[----:B------:R-:W-:Y:S07]  /*2c50*/  LDSM.16.M88.4 R116, [R201+0x4000] ;  /* 0x00400000c974783b */ /* 0x000fee0000000200 */
[C---:B------:R-:W-:Y:S08]  /*2c60*/  HMMA.16816.F32.BF16 R48, R24.reuse, R68, R48 ;  /* 0x000000441830723c */ /* 0x040ff00000041830 */
[C---:B------:R-:W-:Y:S01]  /*2c70*/  HMMA.16816.F32.BF16 R40, R24.reuse, R70, R44 ;  /* 0x000000461828723c */ /* 0x040fe2000004182c */
[----:B------:R-:W3:Y:S07]  /*2c80*/  LDSM.16.M88.4 R68, [R201+0x3000] ;  /* 0x00300000c944783b */ /* 0x000eee0000000200 */
[----:B--2---:R-:W-:Y:S08]  /*2c90*/  HMMA.16816.F32.BF16 R36, R24, R84, R36 ;  /* 0x000000541824723c */ /* 0x004ff00000041824 */
        /* <DEDUP_REMOVED lines=8> */
[C---:B-----5:R-:W-:Y:S01]  /*2d20*/  HMMA.16816.F32.BF16 R44, R16.reuse, R64, R48 ;  /* 0x00000040102c723c */ /* 0x060fe20000041830 */
[----:B------:R-:W2:Y:S07]  /*2d30*/  LDSM.16.M88.4 R48, [R196+0xd100] ;  /* 0x00d10000c430783b */ /* 0x000eae0000000200 */
[C---:B------:R-:W-:Y:S01]  /*2d40*/  HMMA.16816.F32.BF16 R40, R16.reuse, R66, R40 ;  /* 0x000000421028723c */ /* 0x040fe20000041828 */
[----:B------:R-:W-:Y:S07]  /*2d50*/  LDSM.16.M88.4 R64, [R202+0xd100] ;  /* 0x00d10000ca40783b */ /* 0x000fee0000000200 */
[----:B------:R-:W-:Y:S08]  /*2d60*/  HMMA.16816.F32.BF16 R36, R16, R88, R36 ;  /* 0x000000581024723c */ /* 0x000ff00000041824 */
[----:B------:R-:W-:Y:S08]  /*2d70*/  HMMA.16816.F32.BF16 R20, R12, R76, R20 ;  /* 0x0000004c0c14723c */ /* 0x000ff00000041814 */
[----:B------:R-:W-:Y:S01]  /*2d80*/  HMMA.16816.F32.BF16 R24, R8, R96, R28 ;  /* 0x000000600818723c */ /* 0x000fe2000004181c */
[----:B------:R-:W-:Y:S07]  /*2d90*/  LDSM.16.M88.4 R28, [R206+0x18100] ;  /* 0x01810000ce1c783b */ /* 0x000fee0000000200 */
[----:B------:R-:W-:Y:S01]  /*2da0*/  HMMA.16816.F32.BF16 R52, R12, R78, R52 ;  /* 0x0000004e0c34723c */ /* 0x000fe20000041834 */
[----:B------:R-:W5:Y:S07]  /*2db0*/  LDSM.16.M88.4 R76, [R207+0x4800] ;  /* 0x00480000cf4c783b */ /* 0x000f6e0000000200 */
[----:B------:R-:W-:Y:S01]  /*2dc0*/  HMMA.16816.F32.BF16 R60, R16, R90, R60 ;  /* 0x0000005a103c723c */ /* 0x000fe2000004183c */
[----:B------:R-:W-:Y:S07]  /*2dd0*/  LDSM.16.M88.4 R88, [R207+0x5800] ;  /* 0x00580000cf58783b */ /* 0x000fee0000000200 */
[C---:B------:R-:W-:Y:S01]  /*2de0*/  HMMA.16816.F32.BF16 R56, R12.reuse, R102, R56 ;  /* 0x000000660c38723c */ /* 0x040fe20000041838 */
[----:B------:R-:W-:Y:S07]  /*2df0*/  LDSM.16.M88.4 R100, [R202+0xe100] ;  /* 0x00e10000ca64783b */ /* 0x000fee0000000200 */
[C---:B---3--:R-:W-:Y:S08]  /*2e00*/  HMMA.16816.F32.BF16 R44, R12.reuse, R68, R44 ;  /* 0x000000440c2c723c */ /* 0x048ff0000004182c */
[C---:B------:R-:W-:Y:S01]  /*2e10*/  HMMA.16816.F32.BF16 R40, R12.reuse, R70, R40 ;  /* 0x000000460c28723c */ /* 0x040fe20000041828 */
[----:B------:R-:W3:Y:S07]  /*2e20*/  LDSM.16.M88.4 R68, [R207+0x5000] ;  /* 0x00500000cf44783b */ /* 0x000eee0000000200 */
[----:B------:R-:W-:Y:S08]  /*2e30*/  HMMA.16816.F32.BF16 R36, R12, R80, R36 ;  /* 0x000000500c24723c */ /* 0x000ff00000041824 */
[----:B-1----:R-:W-:Y:S08]  /*2e40*/  HMMA.16816.F32.BF16 R16, R8, R72, R20 ;  /* 0x000000480810723c */ /* 0x002ff00000041814 */
[----:B------:R-:W-:Y:S01]  /*2e50*/  HMMA.16816.F32.BF16 R20, R32, R120, R24 ;  /* 0x000000782014723c */ /* 0x000fe20000041818 */
[----:B------:R-:W-:Y:S07]  /*2e60*/  LDSM.16.M88.4 R24, [R205+0x18100] ;  /* 0x01810000cd18783b */ /* 0x000fee0000000200 */
[----:B------:R-:W-:Y:S01]  /*2e70*/  HMMA.16816.F32.BF16 R52, R8, R74, R52 ;  /* 0x0000004a0834723c */ /* 0x000fe20000041834 */
[----:B------:R-:W1:Y:S07]  /*2e80*/  LDSM.16.M88.4 R72, [R202+0xc900] ;  /* 0x00c90000ca48783b */ /* 0x000e6e0000000200 */
[----:B------:R-:W-:Y:S01]  /*2e90*/  HMMA.16816.F32.BF16 R60, R12, R82, R60 ;  /* 0x000000520c3c723c */ /* 0x000fe2000004183c */
[----:B------:R-:W1:Y:S07]  /*2ea0*/  LDSM.16.M88.4 R80, [R202+0xd900] ;  /* 0x00d90000ca50783b */ /* 0x000e6e0000000200 */
[C---:B------:R-:W-:Y:S01]  /*2eb0*/  HMMA.16816.F32.BF16 R56, R8.reuse, R98, R56 ;  /* 0x000000620838723c */ /* 0x040fe20000041838 */
[----:B------:R-:W-:Y:S07]  /*2ec0*/  LDSM.16.M88.4 R96, [R201+0x5800] ;  /* 0x00580000c960783b */ /* 0x000fee0000000200 */
[C---:B--2---:R-:W-:Y:S08]  /*2ed0*/  HMMA.16816.F32.BF16 R44, R8.reuse, R48, R44 ;  /* 0x00000030082c723c */ /* 0x044ff0000004182c */
[C---:B------:R-:W-:Y:S08]  /*2ee0*/  HMMA.16816.F32.BF16 R40, R8.reuse, R50, R40 ;  /* 0x000000320828723c */ /* 0x040ff00000041828 */
[----:B------:R-:W-:Y:S08]  /*2ef0*/  HMMA.16816.F32.BF16 R36, R8, R84, R36 ;  /* 0x000000540824723c */ /* 0x000ff00000041824 */
[----:B-----5:R-:W-:Y:S08]  /*2f00*/  HMMA.16816.F32.BF16 R12, R32, R76, R16 ;  /* 0x0000004c200c723c */ /* 0x020ff00000041810 */
[----:B------:R-:W-:Y:S01]  /*2f10*/  HMMA.16816.F32.BF16 R16, R28, R92, R20 ;  /* 0x0000005c1c10723c */ /* 0x000fe20000041814 */
[----:B------:R-:W-:Y:S07]  /*2f20*/  LDSM.16.M88.4 R20, [R203+0x1c100] ;  /* 0x01c10000cb14783b */ /* 0x000fee0000000200 */
[----:B------:R-:W-:Y:S01]  /*2f30*/  HMMA.16816.F32.BF16 R52, R32, R78, R52 ;  /* 0x0000004e2034723c */ /* 0x000fe20000041834 */
[----:B------:R-:W2:Y:S07]  /*2f40*/  LDSM.16.M88.4 R76, [R201+0x4800] ;  /* 0x00480000c94c783b */ /* 0x000eae0000000200 */
[----:B------:R-:W-:Y:S01]  /*2f50*/  HMMA.16816.F32.BF16 R60, R8, R86, R60 ;  /* 0x00000056083c723c */ /* 0x000fe2000004183c */
[----:B------:R-:W-:Y:S07]  /*2f60*/  LDSM.16.M88.4 R84, [R207+0x7800] ;  /* 0x00780000cf54783b */ /* 0x000fee0000000200 */
[C---:B------:R-:W-:Y:S08]  /*2f70*/  HMMA.16816.F32.BF16 R56, R32.reuse, R122, R56 ;  /* 0x0000007a2038723c */ /* 0x040ff00000041838 */
[C---:B---3--:R-:W-:Y:S08]  /*2f80*/  HMMA.16816.F32.BF16 R44, R32.reuse, R68, R44 ;  /* 0x00000044202c723c */ /* 0x048ff0000004182c */
[C---:B------:R-:W-:Y:S01]  /*2f90*/  HMMA.16816.F32.BF16 R40, R32.reuse, R70, R40 ;  /* 0x000000462028723c */ /* 0x040fe20000041828 */
[----:B------:R-:W3:Y:S07]  /*2fa0*/  LDSM.16.M88.4 R68, [R201+0x5000] ;  /* 0x00500000c944783b */ /* 0x000eee0000000200 */
[----:B------:R-:W-:Y:S08]  /*2fb0*/  HMMA.16816.F32.BF16 R36, R32, R88, R36 ;  /* 0x000000582024723c */ /* 0x000ff00000041824 */
[----:B-1----:R-:W-:Y:S01]  /*2fc0*/  HMMA.16816.F32.BF16 R8, R28, R72, R12 ;  /* 0x000000481c08723c */ /* 0x002fe2000004180c */
[----:B------:R-:W-:Y:S07]  /*2fd0*/  LDSM.16.M88.4 R12, [R204+0x1c100] ;  /* 0x01c10000cc0c783b */ /* 0x000fee0000000200 */
        /* <DEDUP_REMOVED lines=10> */
[----:B------:R-:W-:Y:S08]  /*3080*/  HMMA.16816.F32.BF16 R40, R28, R80, R36 ;  /* 0x000000501c28723c */ /* 0x000ff00000041824 */
[----:B--2---:R-:W-:Y:S01]  /*3090*/  HMMA.16816.F32.BF16 R36, R24, R76, R8 ;  /* 0x0000004c1824723c */ /* 0x004fe20000041808 */
[----:B------:R-:W2:Y:S07]  /*30a0*/  LDSM.16.M88.4 R8, [R206+0x1c100] ;  /* 0x01c10000ce08783b */ /* 0x000eae0000000200 */
[----:B------:R-:W-:Y:S08]  /*30b0*/  HMMA.16816.F32.BF16 R16, R20, R112, R16 ;  /* 0x000000701410723c */ /* 0x000ff00000041810 */
[----:B------:R-:W-:Y:S01]  /*30c0*/  HMMA.16816.F32.BF16 R32, R24, R78, R52 ;  /* 0x0000004e1820723c */ /* 0x000fe20000041834 */
[----:B------:R-:W-:Y:S07]  /*30d0*/  LDSM.16.M88.4 R76, [R207+0x7000] ;  /* 0x00700000cf4c783b */ /* 0x000fee0000000200 */
[----:B------:R-:W-:Y:S01]  /*30e0*/  HMMA.16816.F32.BF16 R60, R28, R82, R60 ;  /* 0x000000521c3c723c */ /* 0x000fe2000004183c */
[----:B------:R-:W2:Y:S07]  /*30f0*/  LDSM.16.M88.4 R80, [R202+0xe900] ;  /* 0x00e90000ca50783b */ /* 0x000eae0000000200 */
[C---:B------:R-:W-:Y:S01]  /*3100*/  HMMA.16816.F32.BF16 R56, R24.reuse, R118, R56 ;  /* 0x000000761838723c */ /* 0x040fe20000041838 */
[----:B------:R-:W-:Y:S07]  /*3110*/  LDSM.16.M88.4 R116, [R201+0x6000] ;  /* 0x00600000c974783b */ /* 0x000fee0000000200 */
[C---:B---3--:R-:W-:Y:S08]  /*3120*/  HMMA.16816.F32.BF16 R52, R24.reuse, R68, R48 ;  /* 0x000000441834723c */ /* 0x048ff00000041830 */
[C---:B------:R-:W-:Y:S01]  /*3130*/  HMMA.16816.F32.BF16 R48, R24.reuse, R70, R44 ;  /* 0x000000461830723c */ /* 0x040fe2000004182c */
[----:B------:R-:W-:Y:S07]  /*3140*/  LDSM.16.M88.4 R68, [R201+0x6800] ;  /* 0x00680000c944783b */ /* 0x000fee0000000200 */
[----:B------:R-:W-:Y:S08]  /*3150*/  HMMA.16816.F32.BF16 R44, R24, R96, R40 ;  /* 0x00000060182c723c */ /* 0x000ff00000041828 */
[----:B-1----:R-:W-:Y:S08]  /*3160*/  HMMA.16816.F32.BF16 R40, R20, R72, R36 ;  /* 0x000000481428723c */ /* 0x002ff00000041824 */
[----:B------:R-:W-:Y:S01]  /*3170*/  HMMA.16816.F32.BF16 R36, R12, R108, R16 ;  /* 0x0000006c0c24723c */ /* 0x000fe20000041810 */
[----:B------:R-:W1:Y:S07]  /*3180*/  LDSM.16.M88.4 R16, [R205+0x1c100] ;  /* 0x01c10000cd10783b */ /* 0x000e6e0000000200 */
[----:B------:R-:W-:Y:S01]  /*3190*/  HMMA.16816.F32.BF16 R28, R20, R74, R32 ;  /* 0x0000004a141c723c */ /* 0x000fe20000041820 */
[----:B------:R-:W3:Y:S07]  /*31a0*/  LDSM.16.M88.4 R72, [R202+0xf900] ;  /* 0x00f90000ca48783b */ /* 0x000eee0000000200 */
[----:B------:R-:W-:Y:S08]  /*31b0*/  HMMA.16816.F32.BF16 R24, R24, R98, R60 ;  /* 0x000000621818723c */ /* 0x000ff0000004183c */
[C---:B------:R-:W-:Y:S08]  /*31c0*/  HMMA.16816.F32.BF16 R60, R20.reuse, R114, R56 ;  /* 0x00000072143c723c */ /* 0x040ff00000041838 */
[C---:B-----5:R-:W-:Y:S08]  /*31d0*/  HMMA.16816.F32.BF16 R56, R20.reuse, R64, R52 ;  /* 0x000000401438723c */ /* 0x060ff00000041834 */
[C---:B------:R-:W-:Y:S01]  /*31e0*/  HMMA.16816.F32.BF16 R52, R20.reuse, R66, R48 ;  /* 0x000000421434723c */ /* 0x040fe20000041830 */
[----:B------:R-:W5:Y:S07]  /*31f0*/  LDSM.16.M88.4 R64, [R202+0xf100] ;  /* 0x00f10000ca40783b */ /* 0x000f6e0000000200 */
[----:B------:R-:W-:Y:S08]  /*3200*/  HMMA.16816.F32.BF16 R48, R20, R92, R44 ;  /* 0x0000005c1430723c */ /* 0x000ff0000004182c */
[----:B------:R-:W-:Y:S08]  /*3210*/  HMMA.16816.F32.BF16 R44, R12, R88, R40 ;  /* 0x000000580c2c723c */ /* 0x000ff00000041828 */
[----:B--2---:R-:W-:Y:S08]  /*3220*/  HMMA.16816.F32.BF16 R36, R8, R100, R36 ;  /* 0x000000640824723c */ /* 0x004ff00000041824 */
[----:B------:R-:W-:Y:S08]  /*3230*/  HMMA.16816.F32.BF16 R32, R12, R90, R28 ;  /* 0x0000005a0c20723c */ /* 0x000ff0000004181c */
[----:B------:R-:W-:Y:S08]  /*3240*/  HMMA.16816.F32.BF16 R44, R8, R80, R44 ;  /* 0x00000050082c723c */ /* 0x000ff0000004182c */
[----:B------:R-:W-:Y:S08]  /*3250*/  HMMA.16816.F32.BF16 R20, R20, R94, R24 ;  /* 0x0000005e1414723c */ /* 0x000ff00000041818 */
[----:B------:R-:W-:Y:S08]  /*3260*/  HMMA.16816.F32.BF16 R24, R12, R76, R56 ;  /* 0x0000004c0c18723c */ /* 0x000ff00000041838 */
[----:B-1----:R-:W-:Y:S01]  /*3270*/  HMMA.16816.F32.BF16 R56, R16, R116, R36 ;  /* 0x000000741038723c */ /* 0x002fe20000041824 */
[----:B------:R-:W-:Y:S07]  /*3280*/  LDSM.16.M88.4 R36, [R201+0x7800] ;  /* 0x00780000c924783b */ /* 0x000fee0000000200 */
[----:B------:R-:W-:Y:S08]  /*3290*/  HMMA.16816.F32.BF16 R32, R8, R82, R32 ;  /* 0x000000520820723c */ /* 0x000ff00000041820 */
[C---:B------:R-:W-:Y:S08]  /*32a0*/  HMMA.16816.F32.BF16 R28, R12.reuse, R110, R60 ;  /* 0x0000006e0c1c723c */ /* 0x040ff0000004183c */
[----:B------:R-:W-:Y:S01]  /*32b0*/  HMMA.16816.F32.BF16 R48, R12, R84, R48 ;  /* 0x000000540c30723c */ /* 0x000fe20000041830 */
[----:B------:R-:W-:-:S07]  /*32c0*/  FMUL.FTZ R0, R56, c[0x0][0x320] ;  /* 0x0000c80038007a20 */ /* 0x000fce0000410000 */
[----:B------:R-:W-:Y:S01]  /*32d0*/  HMMA.16816.F32.BF16 R40, R12, R78, R52 ;  /* 0x0000004e0c28723c */ /* 0x000fe20000041834 */
[----:B------:R-:W1:Y:S01]  /*32e0*/  LDSM.16.M88.4 R52, [R201+0x7000] ;  /* 0x00700000c934783b */ /* 0x000e620000000200 */
[----:B------:R-:W-:-:S06]  /*32f0*/  DEPBAR.LE SB0, 0x0 ;  /* 0x000080000000791a */ /* 0x000fcc0000000000 */
[----:B------:R-:W-:Y:S08]  /*3300*/  HMMA.16816.F32.BF16 R44, R16, R68, R44 ;  /* 0x00000044102c723c */ /* 0x000ff0000004182c */
[----:B------:R-:W-:Y:S08]  /*3310*/  HMMA.16816.F32.BF16 R12, R12, R86, R20 ;  /* 0x000000560c0c723c */ /* 0x000ff00000041814 */
[----:B------:R-:W-:Y:S08]  /*3320*/  HMMA.16816.F32.BF16 R32, R16, R70, R32 ;  /* 0x000000461020723c */ /* 0x000ff00000041820 */
[----:B------:R-:W-:Y:S01]  /*3330*/  HMMA.16816.F32.BF16 R60, R8, R102, R28 ;  /* 0x00000066083c723c */ /* 0x000fe2000004181c */
[----:B----4-:R-:W-:-:S07]  /*3340*/  FMUL.FTZ R7, R45, c[0x0][0x320] ;  /* 0x0000c8002d077a20 */ /* 0x010fce0000410000 */
[C---:B---3--:R-:W-:Y:S01]  /*3350*/  HMMA.16816.F32.BF16 R28, R8.reuse, R72, R48 ;  /* 0x00000048081c723c */ /* 0x048fe20000041830 */
[----:B------:R2:W3:Y:S07]  /*3360*/  MUFU.TANH R51, R0 ;  /* 0x0000000000337308 */ /* 0x0004ee0000002400 */
[C---:B-----5:R-:W-:Y:S01]  /*3370*/  HMMA.16816.F32.BF16 R20, R8.reuse, R64, R24 ;  /* 0x000000400814723c */ /* 0x060fe20000041818 */
[----:B------:R4:W1:Y:S07]  /*3380*/  MUFU.TANH R49, R7 ;  /* 0x0000000700317308 */ /* 0x00086e0000002400 */
[----:B------:R-:W-:Y:S01]  /*3390*/  HMMA.16816.F32.BF16 R24, R8, R66, R40 ;  /* 0x000000420818723c */ /* 0x000fe20000041828 */
[----:B--2---:R-:W-:-:S04]  /*33a0*/  FMUL.FTZ R0, R57, c[0x0][0x320] ;  /* 0x0000c80039007a20 */ /* 0x004fc80000410000 */
[----:B------:R2:W2:Y:S03]  /*33b0*/  MUFU.TANH R50, R0 ;  /* 0x0000000000327308 */ /* 0x0004a60000002400 */
[----:B------:R-:W-:Y:S01]  /*33c0*/  HMMA.16816.F32.BF16 R12, R8, R74, R12 ;  /* 0x0000004a080c723c */ /* 0x000fe2000004180c */
[----:B----4-:R-:W-:-:S04]  /*33d0*/  LEA.HI R7, R124, R132, RZ, 0x2 ;  /* 0x000000847c077211 */ /* 0x010fc800078f10ff */
[----:B------:R-:W-:Y:S02]  /*33e0*/  LOP3.LUT R7, R7, 0xfffffffc, RZ, 0xc0, !PT ;  /* 0xfffffffc07077812 */ /* 0x000fe400078ec0ff */
[----:B------:R-:W-:Y:S01]  /*33f0*/  SHF.R.S32.HI R11, RZ, 0x1f, R106 ;  /* 0x0000001fff0b7819 */ /* 0x000fe2000001146a */
[C---:B-1----:R-:W-:Y:S01]  /*3400*/  HMMA.16816.F32.BF16 R40, R16.reuse, R52, R20 ;  /* 0x000000341028723c */ /* 0x042fe20000041814 */
[----:B------:R-:W-:Y:S02]  /*3410*/  FMUL.FTZ R10, R33, c[0x0][0x320] ;  /* 0x0000c800210a7a20 */ /* 0x000fe40000410000 */
[----:B--2---:R-:W-:Y:S02]  /*3420*/  FMUL.FTZ R0, R58, c[0x0][0x320] ;  /* 0x0000c8003a007a20 */ /* 0x004fe40000410000 */
[----:B------:R-:W1:Y:S03]  /*3430*/  MUFU.TANH R45, R10 ;  /* 0x0000000a002d7308 */ /* 0x000e660000002400 */
[C---:B------:R-:W-:Y:S05]  /*3440*/  HMMA.16816.F32.BF16 R52, R16.reuse, R54, R24 ;  /* 0x000000361034723c */ /* 0x040fea0000041818 */
[----:B------:R2:W4:Y:S03]  /*3450*/  MUFU.TANH R57, R0 ;  /* 0x0000000000397308 */ /* 0x0005260000002400 */
[----:B------:R-:W-:Y:S01]  /*3460*/  HMMA.16816.F32.BF16 R28, R16, R36, R28 ;  /* 0x00000024101c723c */ /* 0x000fe2000004181c */
[----:B--2---:R-:W-:-:S04]  /*3470*/  @P6 IADD3 R0, R172, -0x2, RZ ;  /* 0xfffffffeac006810 */ /* 0x004fc80007ffe0ff */
[----:B------:R-:W-:Y:S01]  /*3480*/  @P6 SHF.R.S32.HI R6, RZ, 0x1f, R0 ;  /* 0x0000001fff066819 */ /* 0x000fe20000011400 */
[----:B------:R-:W-:Y:S02]  /*3490*/  @P6 IMAD R3, R125, R0, RZ ;  /* 0x000000007d036224 */ /* 0x000fe400078e02ff */
[----:B------:R-:W-:Y:S01]  /*34a0*/  @P6 IMAD.WIDE.U32 R8, R0, R126, R130 ;  /* 0x0000007e00086225 */ /* 0x000fe200078e0082 */
[----:B------:R-:W-:-:S03]  /*34b0*/  LOP3.LUT R0, R107, 0xffffffe0, RZ, 0xc0, !PT ;  /* 0xffffffe06b007812 */ /* 0x000fc600078ec0ff */
[----:B------:R-:W-:Y:S02]  /*34c0*/  @P6 IMAD R3, R6, R126, R3 ;  /* 0x0000007e06036224 */ /* 0x000fe400078e0203 */
[----:B------:R-:W-:Y:S02]  /*34d0*/  FMUL.FTZ R6, R32, c[0x0][0x320] ;  /* 0x0000c80020067a20 */ /* 0x000fe40000410000 */
[----:B------:R-:W-:Y:S02]  /*34e0*/  @P6 IMAD.IADD R3, R9, 0x1, R3 ;  /* 0x0000000109036824 */ /* 0x000fe400078e0203 */
[----:B------:R2:W1:Y:S01]  /*34f0*/  MUFU.TANH R48, R6 ;  /* 0x0000000600307308 */ /* 0x0004620000002400 */
[C---:B------:R-:W-:Y:S02]  /*3500*/  IMAD.IADD R9, R132.reuse, 0x1, -R7 ;  /* 0x0000000184097824 */ /* 0x040fe400078e0a07 */
[----:B------:R-:W-:-:S05]  /*3510*/  IMAD.IADD R0, R132, 0x1, -R0 ;  /* 0x0000000184007824 */ /* 0x000fca00078e0a00 */
[----:B------:R-:W-:Y:S01]  /*3520*/  SHF.R.S32.HI R20, RZ, 0x1f, R0 ;  /* 0x0000001fff147819 */ /* 0x000fe20000011400 */
[----:B------:R-:W-:Y:S01]  /*3530*/  BAR.SYNC.DEFER_BLOCKING 0x0 ;  /* 0x0000000000007b1d */ /* 0x000fe20000010000 */
[----:B--2---:R-:W-:-:S04]  /*3540*/  @P6 LEA R6, P0, R8, c[0x0][0x1c8], 0x1 ;  /* 0x0000720008066a11 */ /* 0x004fc800078008ff */
[----:B------:R-:W-:Y:S02]  /*3550*/  @P6 LEA.HI.X R7, R8, c[0x0][0x1cc], R3, 0x1, P0 ;  /* 0x0000730008076a11 */ /* 0x000fe400000f0c03 */
[----:B------:R-:W-:Y:S01]  /*3560*/  LEA.HI R8, R11, R106, RZ, 0x3 ;  /* 0x0000006a0b087211 */ /* 0x000fe200078f18ff */
[----:B------:R-:W-:Y:S01]  /*3570*/  FMUL.FTZ R11, R40, c[0x0][0x320] ;  /* 0x0000c800280b7a20 */ /* 0x000fe20000410000 */
[----:B------:R-:W-:Y:S02]  /*3580*/  LEA.HI R3, R9, R9, RZ, 0x1 ;  /* 0x0000000909037211 */ /* 0x000fe400078f08ff */
[----:B------:R-:W-:Y:S01]  /*3590*/  LOP3.LUT R10, R8, 0xffffff8, RZ, 0xc0, !PT ;  /* 0x0ffffff8080a7812 */ /* 0x000fe200078ec0ff */
[----:B------:R2:W1:Y:S01]  /*35a0*/  MUFU.TANH R40, R11 ;  /* 0x0000000b00287308 */ /* 0x0004620000002400 */
[----:B------:R-:W-:Y:S02]  /*35b0*/  LOP3.LUT R8, R3, 0x1ffffffe, RZ, 0xc0, !PT ;  /* 0x1ffffffe03087812 */ /* 0x000fe400078ec0ff */
[----:B------:R-:W-:Y:S01]  /*35c0*/  LEA.HI R3, R20, R0, RZ, 0x2 ;  /* 0x0000000014037211 */ /* 0x000fe200078f10ff */
[----:B------:R-:W-:Y:S01]  /*35d0*/  IMAD.IADD R10, R106, 0x1, -R10 ;  /* 0x000000016a0a7824 */ /* 0x000fe200078e0a0a */
[----:B------:R-:W-:Y:S01]  /*35e0*/  HMMA.16816.F32.BF16 R20, R16, R38, R12 ;  /* 0x000000261014723c */ /* 0x000fe2000004180c */
[----:B------:R-:W-:Y:S01]  /*35f0*/  IMAD.IADD R9, R9, 0x1, -R8 ;  /* 0x0000000109097824 */ /* 0x000fe200078e0a08 */
[----:B------:R-:W-:Y:S01]  /*3600*/  LEA.HI.SX32 R8, R3, UR9, 0x1e ;  /* 0x0000000903087c11 */ /* 0x000fe2000f8ff2ff */
[----:B------:R-:W-:Y:S01]  /*3610*/  @!PT LDS RZ, [RZ] ;  /* 0x00000000fffff984 */ /* 0x000fe20000000800 */
[----:B------:R-:W-:Y:S01]  /*3620*/  @!PT LDS RZ, [RZ] ;  /* 0x00000000fffff984 */ /* 0x000fe20000000800 */
[----:B------:R-:W-:Y:S01]  /*3630*/  @!PT LDS RZ, [RZ] ;  /* 0x00000000fffff984 */ /* 0x000fe20000000800 */
[----:B------:R5:W-:Y:S01]  /*3640*/  @P6 LDGSTS.E.BYPASS.LTC128B.128 [R225+0x8100], [R6.64], !P4 ;  /* 0x0810000006e16fae */ /* 0x000be2000e101d4c */
[----:B------:R-:W-:-:S03]  /*3650*/  PLOP3.LUT P0, PT, PT, PT, UP2, 0x80, 0x0 ;  /* 0x000000000000781c */ /* 0x000fc60003f0f028 */
[----:B------:R-:W-:Y:S01]  /*3660*/  IMAD R8, R10, 0x10, R8 ;  /* 0x000000100a087824 */ /* 0x000fe200078e0208 */
[----:B------:R-:W-:Y:S01]  /*3670*/  HMMA.16816.F32.BF16 R16, R16, R118, R60 ;  /* 0x000000761010723c */ /* 0x000fe2000004183c */
[----:B------:R-:W-:Y:S01]  /*3680*/  FMUL.FTZ R10, R53, c[0x0][0x320] ;  /* 0x0000c800350a7a20 */ /* 0x000fe20000410000 */
[----:B------:R5:W-:Y:S01]  /*3690*/  @P6 LDGSTS.E.BYPASS.LTC128B.128 [R225+0xa100], [R6.64+0x80], !P3 ;  /* 0x0a10008006e16fae */ /* 0x000be2000d901d4c */
[----:B------:R-:W-:Y:S01]  /*36a0*/  IMAD R56, R9, 0x8, R8 ;  /* 0x0000000809387824 */ /* 0x000fe200078e0208 */
[----:B------:R-:W-:Y:S01]  /*36b0*/  LOP3.LUT R8, R3, 0x7ffffffc, RZ, 0xc0, !PT ;  /* 0x7ffffffc03087812 */ /* 0x000fe200078ec0ff */
[----:B--2---:R-:W-:Y:S01]  /*36c0*/  FMUL.FTZ R11, R41, c[0x0][0x320] ;  /* 0x0000c800290b7a20 */ /* 0x004fe20000410000 */
[----:B------:R2:W1:Y:S01]  /*36d0*/  MUFU.TANH R37, R10 ;  /* 0x0000000a00257308 */ /* 0x0004620000002400 */
[----:B------:R-:W-:Y:S01]  /*36e0*/  @P5 IMAD.HI.U32 R3, R56, c[0x0][0x2c8], RZ ;  /* 0x0000b20038035a27 */ /* 0x000fe200078e00ff */
[----:B------:R5:W-:Y:S03]  /*36f0*/  @P6 LDGSTS.E.BYPASS.LTC128B.128 [R225+0xc100], [R6.64+0x100], !P2 ;  /* 0x0c10010006e16fae */ /* 0x000be6000d101d4c */
[----:B------:R-:W-:Y:S01]  /*3700*/  FMUL.FTZ R9, R28, c[0x0][0x320] ;  /* 0x0000c8001c097a20 */ /* 0x000fe20000410000 */
[----:B------:R5:W-:Y:S01]  /*3710*/  @P6 LDGSTS.E.BYPASS.LTC128B.128 [R225+0xe100], [R6.64+0x180], !P1 ;  /* 0x0e10018006e16fae */ /* 0x000be2000c901d4c */
[----:B------:R-:W-:Y:S01]  /*3720*/  IMAD.MOV.U32 R53, RZ, RZ, 0x1 ;  /* 0x00000001ff357424 */ /* 0x000fe200078e00ff */
[----:B------:R1:W1:Y:S02]  /*3730*/  MUFU.TANH R39, R11 ;  /* 0x0000000b00277308 */ /* 0x0002640000002400 */
[----:B------:R-:W-:Y:S01]  /*3740*/  STL [R1+0x4c], R56 ;  /* 0x00004c3801007387 */ /* 0x000fe20000100800 */
[----:B--2---:R-:W-:-:S05]  /*3750*/  IMAD.IADD R10, R0, 0x1, -R8 ;  /* 0x00000001000a7824 */ /* 0x004fca00078e0a08 */
[----:B------:R2:W2:Y:S01]  /*3760*/  MUFU.TANH R36, R9 ;  /* 0x0000000900247308 */ /* 0x0004a20000002400 */
[----:B------:R-:W-:Y:S02]  /*3770*/  FMUL.FTZ R0, R29, c[0x0][0x320] ;  /* 0x0000c8001d007a20 */ /* 0x000fe40000410000 */
[----:B------:R-:W-:Y:S02]  /*3780*/  IMAD.SHL.U32 R41, R10, 0x2, RZ ;  /* 0x000000020a297824 */ /* 0x000fe400078e00ff */
[----:B-1----:R-:W-:Y:S01]  /*3790*/  IMAD.MOV.U32 R11, RZ, RZ, R56 ;  /* 0x000000ffff0b7224 */ /* 0x002fe200078e0038 */
[----:B------:R-:W-:Y:S02]  /*37a0*/  @P0 SHF.R.U32.HI R11, RZ, c[0x0][0x2cc], R3 ;  /* 0x0000b300ff0b0a19 */ /* 0x000fe40000011603 */
[----:B------:R1:W1:Y:S01]  /*37b0*/  MUFU.TANH R29, R0 ;  /* 0x00000000001d7308 */ /* 0x0002620000002400 */
[----:B------:R-:W-:Y:S01]  /*37c0*/  @P6 LEA R8, P0, R127, R6, 0x1 ;  /* 0x000000067f086211 */ /* 0x000fe200078008ff */
[----:B------:R-:W-:Y:S01]  /*37d0*/  FMUL.FTZ R3, R17, c[0x0][0x320] ;  /* 0x0000c80011037a20 */ /* 0x000fe20000410000 */
[----:B------:R-:W-:Y:S01]  /*37e0*/  STL [R1+0x24], R41 ;  /* 0x0000242901007387 */ /* 0x000fe20000100800 */
[----:B------:R-:W-:-:S03]  /*37f0*/  IADD3 R10, -R41, c[0x0][0x1d0], -R105 ;  /* 0x00007400290a7a10 */ /* 0x000fc60007ffe969 */
[----:B-----5:R-:W5:Y:S01]  /*3800*/  SHFL.IDX PT, R6, R11, RZ, 0x1c1f ;  /* 0x001c1fff0b067589 */ /* 0x020f6200000e0000 */
[----:B--2---:R-:W-:Y:S01]  /*3810*/  @P6 LEA.HI.X R9, R127, R7, R128, 0x1, P0 ;  /* 0x000000077f096211 */ /* 0x004fe200000f0c80 */
[----:B------:R2:W2:Y:S01]  /*3820*/  MUFU.TANH R13, R3 ;  /* 0x00000003000d7308 */ /* 0x0004a20000002400 */
[----:B------:R-:W-:-:S03]  /*3830*/  PLOP3.LUT P0, PT, PT, PT, UP1, 0x40, 0x0 ;  /* 0x000000000000781c */ /* 0x000fc60003f0e818 */
[----:B------:R3:W-:Y:S01]  /*3840*/  @P6 LDGSTS.E.BYPASS.LTC128B.128 [R225+0x9100], [R8.64], !P4 ;  /* 0x0910000008e16fae */ /* 0x0007e2000e101d4c */
[----:B-1----:R-:W-:-:S03]  /*3850*/  FMUL.FTZ R0, R20, c[0x0][0x320] ;  /* 0x0000c80014007a20 */ /* 0x002fc60000410000 */
[----:B------:R3:W-:Y:S01]  /*3860*/  @P6 LDGSTS.E.BYPASS.LTC128B.128 [R225+0xb100], [R8.64+0x80], !P3 ;  /* 0x0b10008008e16fae */ /* 0x0007e2000d901d4c */
[----:B------:R1:W1:Y:S03]  /*3870*/  MUFU.TANH R28, R0 ;  /* 0x00000000001c7308 */ /* 0x0002660000002400 */
[----:B------:R3:W-:Y:S01]  /*3880*/  @P6 LDGSTS.E.BYPASS.LTC128B.128 [R225+0xd100], [R8.64+0x100], !P2 ;  /* 0x0d10010008e16fae */ /* 0x0007e2000d101d4c */
[----:B--2---:R-:W-:-:S03]  /*3890*/  FMUL.FTZ R3, R16, c[0x0][0x320] ;  /* 0x0000c80010037a20 */ /* 0x004fc60000410000 */
[----:B------:R3:W-:Y:S01]  /*38a0*/  @P6 LDGSTS.E.BYPASS.LTC128B.128 [R225+0xf100], [R8.64+0x180], !P1 ;  /* 0x0f10018008e16fae */ /* 0x0007e2000c901d4c */
[----:B------:R2:W2:Y:S03]  /*38b0*/  MUFU.TANH R12, R3 ;  /* 0x00000003000c7308 */ /* 0x0004a60000002400 */
[----:B------:R-:W0:Y:S01]  /*38c0*/  LDGDEPBAR ;  /* 0x00000000000079af */ /* 0x000e220000000000 */
[----:B-1----:R-:W-:-:S04]  /*38d0*/  FMUL.FTZ R0, R21, c[0x0][0x320] ;  /* 0x0000c80015007a20 */ /* 0x002fc80000410000 */
[----:B------:R1:W1:Y:S01]  /*38e0*/  MUFU.TANH R27, R0 ;  /* 0x00000000001b7308 */ /* 0x0002620000002400 */
[----:B--2---:R-:W-:-:S07]  /*38f0*/  FMUL.FTZ R3, R52, c[0x0][0x320] ;  /* 0x0000c80034037a20 */ /* 0x004fce0000410000 */
[----:B------:R-:W2:Y:S01]  /*3900*/  MUFU.TANH R15, R3 ;  /* 0x00000003000f7308 */ /* 0x000ea20000002400 */
[----:B-1----:R-:W-:-:S07]  /*3910*/  FMUL.FTZ R0, R44, c[0x0][0x320] ;  /* 0x0000c8002c007a20 */ /* 0x002fce0000410000 */
[----:B------:R1:W1:Y:S02]  /*3920*/  MUFU.TANH R20, R0 ;  /* 0x0000000000147308 */ /* 0x0002640000002400 */
[----:B-1----:R-:W-:-:S04]  /*3930*/  IADD3 R0, -R105, c[0x0][0x1d0], R53 ;  /* 0x0000740069007a10 */ /* 0x002fc80007ffe135 */
[----:B------:R-:W-:-:S04]  /*3940*/  IADD3 R0, R0, -c[0x0][0x168], -R41 ;  /* 0x80005a0000007a10 */ /* 0x000fc80007ffe829 */
[C---:B---3--:R-:W-:Y:S02]  /*3950*/  IADD3 R8, R0.reuse, c[0x0][0x328], RZ ;  /* 0x0000ca0000087a10 */ /* 0x048fe40007ffe0ff */
[----:B------:R-:W-:-:S03]  /*3960*/  IADD3 R9, R0, UR6, RZ ;  /* 0x0000000600097c10 */ /* 0x000fc6000fffe0ff */
[--C-:B-----5:R-:W-:Y:S02]  /*3970*/  IMAD.IADD R3, R8, 0x1, R6.reuse ;  /* 0x0000000108037824 */ /* 0x120fe400078e0206 */
[----:B------:R-:W-:-:S03]  /*3980*/  IMAD.IADD R0, R9, 0x1, R6 ;  /* 0x0000000109007824 */ /* 0x000fc600078e0206 */
[----:B------:R-:W-:Y:S01]  /*3990*/  IMNMX R3, R3, R10, PT ;  /* 0x0000000a03037217 */ /* 0x000fe20003800200 */
[----:B------:R-:W-:Y:S05]  /*39a0*/  @P0 BRA `(.L_x_1593) ;  /* 0x0000014000000947 */ /* 0x000fea0003800000 */
[----:B--2-4-:R-:W-:Y:S01]  /*39b0*/  IADD3 R6, R6, c[0x0][0x1d0], RZ ;  /* 0x0000740006067a10 */ /* 0x014fe20007ffe0ff */
[----:B------:R-:W-:Y:S03]  /*39c0*/  BSSY B0, `(.L_x_1594) ;  /* 0x000000d000007945 */ /* 0x000fe60003800000 */
[----:B------:R-:W-:-:S04]  /*39d0*/  IADD3 R6, R6, -c[0x0][0x168], RZ ;  /* 0x80005a0006067a10 */ /* 0x000fc80007ffe0ff */
[----:B------:R-:W-:-:S13]  /*39e0*/  ISETP.GT.AND P0, PT, R6, -0x1, PT ;  /* 0xffffffff0600780c */ /* 0x000fda0003f04270 */
[----:B------:R-:W-:Y:S05]  /*39f0*/  @P0 BRA `(.L_x_1595) ;  /* 0x0000006000000947 */ /* 0x000fea0003800000 */
[----:B------:R-:W-:Y:S02]  /*3a00*/  ISETP.NE.AND P0, PT, R53, c[0x0][0x32c], PT ;  /* 0x0000cb0035007a0c */ /* 0x000fe40003f05270 */
[----:B------:R-:W-:-:S11]  /*3a10*/  LOP3.LUT R6, RZ, R6, RZ, 0x33, !PT ;  /* 0x00000006ff067212 */ /* 0x000fd600078e33ff */
[----:B------:R-:W-:-:S05]  /*3a20*/  @P0 IMAD.HI.U32 R7, R6, c[0x0][0x330], RZ ;  /* 0x0000cc0006070a27 */ /* 0x000fca00078e00ff */
[----:B------:R-:W-:-:S04]  /*3a30*/  @P0 SHF.R.U32.HI R6, RZ, c[0x0][0x334], R7 ;  /* 0x0000cd00ff060a19 */ /* 0x000fc80000011607 */
[----:B------:R-:W-:Y:S01]  /*3a40*/  LOP3.LUT R6, RZ, R6, RZ, 0x33, !PT ;  /* 0x00000006ff067212 */ /* 0x000fe200078e33ff */
[----:B------:R-:W-:Y:S05]  /*3a50*/  BRA `(.L_x_1596) ;  /* 0x0000003000007947 */ /* 0x000fea0003800000 */
.L_x_1595:
[----:B------:R-:W-:-:S13]  /*3a60*/  ISETP.NE.AND P0, PT, R53, c[0x0][0x32c], PT ;  /* 0x0000cb0035007a0c */ /* 0x000fda0003f05270 */
[----:B------:R-:W-:-:S05]  /*3a70*/  @P0 IMAD.HI.U32 R7, R6, c[0x0][0x330], RZ ;  /* 0x0000cc0006070a27 */ /* 0x000fca00078e00ff */
[----:B------:R-:W-:Y:S02]  /*3a80*/  @P0 SHF.R.U32.HI R6, RZ, c[0x0][0x334], R7 ;  /* 0x0000cd00ff060a19 */ /* 0x000fe40000011607 */
.L_x_1596:
[----:B------:R-:W-:Y:S05]  /*3a90*/  BSYNC B0 ;  /* 0x0000000000007941 */ /* 0x000fea0003800000 */
.L_x_1594:
[----:B------:R-:W-:-:S04]  /*3aa0*/  IMAD R6, R6, c[0x0][0x32c], -R105 ;  /* 0x0000cb0006067a24 */ /* 0x000fc800078e0a69 */
[----:B------:R-:W-:-:S05]  /*3ab0*/  IMAD.IADD R6, R6, 0x1, -R41 ;  /* 0x0000000106067824 */ /* 0x000fca00078e0a29 */
[----:B------:R-:W-:Y:S02]  /*3ac0*/  IADD3 R7, R6, c[0x0][0x32c], RZ ;  /* 0x0000cb0006077a10 */ /* 0x000fe40007ffe0ff */
[----:B------:R-:W-:Y:S02]  /*3ad0*/  IMNMX R0, R0, R6, !PT ;  /* 0x0000000600007217 */ /* 0x000fe40007800200 */
[----:B------:R-:W-:Y:S02]  /*3ae0*/  IMNMX R3, R3, R7, PT ;  /* 0x0000000703037217 */ /* 0x000fe40003800200 */
.L_x_1593:
[----:B--2-4-:R-:W-:Y:S01]  /*3af0*/  ISETP.GT.AND P0, PT, R172, RZ, PT ;  /* 0x000000ffac00720c */ /* 0x014fe20003f04270 */
[----:B------:R-:W-:Y:S02]  /*3b00*/  FMUL.FTZ R6, R18, c[0x0][0x320] ;  /* 0x0000c80012067a20 */ /* 0x000fe40000410000 */
[----:B------:R-:W-:Y:S01]  /*3b10*/  FMUL.FTZ R7, R42, c[0x0][0x320] ;  /* 0x0000c8002a077a20 */ /* 0x000fe20000410000 */
[C---:B------:R-:W-:Y:S01]  /*3b20*/  ISETP.GT.AND P5, PT, R0.reuse, RZ, P0 ;  /* 0x000000ff0000720c */ /* 0x040fe200007a4270 */
[----:B------:R1:W2:Y:S01]  /*3b30*/  MUFU.TANH R21, R6 ;  /* 0x0000000600157308 */ /* 0x0002a20000002400 */
[----:B------:R-:W-:-:S02]  /*3b40*/  ISETP.GT.AND P6, PT, R0, 0x1, P0 ;  /* 0x000000010000780c */ /* 0x000fc400007c4270 */
[C---:B------:R-:W-:Y:S02]  /*3b50*/  ISETP.LT.OR P5, PT, R3.reuse, 0x1, P5 ;  /* 0x000000010300780c */ /* 0x040fe40002fa1670 */
[----:B------:R-:W-:Y:S02]  /*3b60*/  ISETP.LT.OR P6, PT, R3, 0x2, P6 ;  /* 0x000000020300780c */ /* 0x000fe400037c1670 */
[----:B------:R-:W-:Y:S02]  /*3b70*/  FSEL R16, R51, -INF , !P5 ;  /* 0xff80000033107808 */ /* 0x000fe40006800000 */
[----:B------:R-:W-:Y:S02]  /*3b80*/  ISETP.GT.AND P5, PT, R0, 0x8, P0 ;  /* 0x000000080000780c */ /* 0x000fe400007a4270 */
[----:B------:R-:W-:Y:S02]  /*3b90*/  FSEL R17, R50, -INF , !P6 ;  /* 0xff80000032117808 */ /* 0x000fe40007000000 */
[----:B------:R-:W-:-:S02]  /*3ba0*/  ISETP.LT.OR P5, PT, R3, 0x9, P5 ;  /* 0x000000090300780c */ /* 0x000fc40002fa1670 */
[----:B------:R-:W-:Y:S01]  /*3bb0*/  ISETP.GT.AND P6, PT, R0, 0x9, P0 ;  /* 0x000000090000780c */ /* 0x000fe200007c4270 */
[----:B-1----:R-:W-:Y:S01]  /*3bc0*/  FMUL.FTZ R6, R54, c[0x0][0x320] ;  /* 0x0000c80036067a20 */ /* 0x002fe20000410000 */
[----:B------:R-:W-:Y:S02]  /*3bd0*/  FSEL R18, R12, -INF , !P5 ;  /* 0xff8000000c127808 */ /* 0x000fe40006800000 */
[----:B------:R-:W-:Y:S01]  /*3be0*/  ISETP.GT.AND P5, PT, R0, 0x10, P0 ;  /* 0x000000100000780c */ /* 0x000fe200007a4270 */
[----:B------:R1:W3:Y:S01]  /*3bf0*/  MUFU.TANH R33, R6 ;  /* 0x0000000600217308 */ /* 0x0002e20000002400 */
[C---:B------:R-:W-:Y:S02]  /*3c00*/  ISETP.LT.OR P6, PT, R3.reuse, 0xa, P6 ;  /* 0x0000000a0300780c */ /* 0x040fe400037c1670 */
[----:B------:R-:W-:-:S04]  /*3c10*/  ISETP.LT.OR P5, PT, R3, 0x11, P5 ;  /* 0x000000110300780c */ /* 0x000fc80002fa1670 */
[----:B------:R-:W-:Y:S02]  /*3c20*/  FSEL R60, R20, -INF , !P5 ;  /* 0xff800000143c7808 */ /* 0x000fe40006800000 */
[----:B------:R-:W-:-:S04]  /*3c30*/  ISETP.GT.AND P5, PT, R0, 0x18, P0 ;  /* 0x000000180000780c */ /* 0x000fc800007a4270 */
[----:B------:R-:W-:Y:S01]  /*3c40*/  ISETP.LT.OR P5, PT, R3, 0x19, P5 ;  /* 0x000000190300780c */ /* 0x000fe20002fa1670 */
[----:B-1----:R-:W-:-:S03]  /*3c50*/  FMUL.FTZ R6, R55, c[0x0][0x320] ;  /* 0x0000c80037067a20 */ /* 0x002fc60000410000 */
[----:B------:R-:W-:Y:S02]  /*3c60*/  FSEL R61, R48, -INF , !P5 ;  /* 0xff800000303d7808 */ /* 0x000fe40006800000 */
[----:B------:R-:W-:Y:S01]  /*3c70*/  ISETP.GT.AND P5, PT, R0, 0x20, P0 ;  /* 0x000000200000780c */ /* 0x000fe200007a4270 */
[----:B------:R1:W4:Y:S03]  /*3c80*/  MUFU.TANH R38, R6 ;  /* 0x0000000600267308 */ /* 0x0003260000002400 */
[----:B------:R-:W-:-:S04]  /*3c90*/  ISETP.LT.OR P5, PT, R3, 0x21, P5 ;  /* 0x000000210300780c */ /* 0x000fc80002fa1670 */
[----:B------:R-:W-:Y:S02]  /*3ca0*/  FSEL R157, R40, -INF , !P5 ;  /* 0xff800000289d7808 */ /* 0x000fe40006800000 */
[----:B------:R-:W-:-:S04]  /*3cb0*/  ISETP.GT.AND P5, PT, R0, 0x28, P0 ;  /* 0x000000280000780c */ /* 0x000fc800007a4270 */
[----:B------:R-:W-:Y:S01]  /*3cc0*/  ISETP.LT.OR P5, PT, R3, 0x29, P5 ;  /* 0x000000290300780c */ /* 0x000fe20002fa1670 */
[----:B-1----:R-:W-:Y:S01]  /*3cd0*/  FMUL.FTZ R6, R19, c[0x0][0x320] ;  /* 0x0000c80013067a20 */ /* 0x002fe20000410000 */
[----:B------:R-:W-:Y:S02]  /*3ce0*/  FSEL R19, R13, -INF , !P6 ;  /* 0xff8000000d137808 */ /* 0x000fe40007000000 */
[C---:B------:R-:W-:Y:S01]  /*3cf0*/  ISETP.GT.AND P6, PT, R0.reuse, 0x11, P0 ;  /* 0x000000110000780c */ /* 0x040fe200007c4270 */
[----:B------:R1:W1:Y:S01]  /*3d00*/  MUFU.TANH R24, R6 ;  /* 0x0000000600187308 */ /* 0x0002620000002400 */
[----:B------:R-:W-:Y:S02]  /*3d10*/  FSEL R159, R15, -INF , !P5 ;  /* 0xff8000000f9f7808 */ /* 0x000fe40006800000 */
[----:B------:R-:W-:Y:S02]  /*3d20*/  ISETP.LT.OR P6, PT, R3, 0x12, P6 ;  /* 0x000000120300780c */ /* 0x000fe400037c1670 */
[----:B------:R-:W-:-:S02]  /*3d30*/  ISETP.GT.AND P5, PT, R0, 0x30, P0 ;  /* 0x000000300000780c */ /* 0x000fc400007a4270 */
[----:B------:R-:W-:Y:S01]  /*3d40*/  FSEL R62, R49, -INF , !P6 ;  /* 0xff800000313e7808 */ /* 0x000fe20007000000 */
[----:B------:R5:W2:Y:S01]  /*3d50*/  MUFU.TANH R13, R7 ;  /* 0x00000007000d7308 */ /* 0x000aa20000002400 */
[----:B------:R-:W-:Y:S02]  /*3d60*/  ISETP.GT.AND P6, PT, R0, 0x19, P0 ;  /* 0x000000190000780c */ /* 0x000fe400007c4270 */
[C---:B------:R-:W-:Y:S02]  /*3d70*/  ISETP.LT.OR P5, PT, R3.reuse, 0x31, P5 ;  /* 0x000000310300780c */ /* 0x040fe40002fa1670 */
[----:B------:R-:W-:Y:S02]  /*3d80*/  ISETP.LT.OR P6, PT, R3, 0x1a, P6 ;  /* 0x0000001a0300780c */ /* 0x000fe400037c1670 */
[----:B------:R-:W-:Y:S01]  /*3d90*/  FSEL R227, R36, -INF , !P5 ;  /* 0xff80000024e37808 */ /* 0x000fe20006800000 */
[----:B-1----:R-:W-:Y:S01]  /*3da0*/  FMUL.FTZ R6, R34, c[0x0][0x320] ;  /* 0x0000c80022067a20 */ /* 0x002fe20000410000 */
[----:B------:R-:W-:-:S02]  /*3db0*/  FSEL R63, R45, -INF , !P6 ;  /* 0xff8000002d3f7808 */ /* 0x000fc40007000000 */
[C---:B------:R-:W-:Y:S01]  /*3dc0*/  ISETP.GT.AND P6, PT, R0.reuse, 0x21, P0 ;  /* 0x000000210000780c */ /* 0x040fe200007c4270 */
[----:B------:R1:W1:Y:S01]  /*3dd0*/  MUFU.TANH R26, R6 ;  /* 0x00000006001a7308 */ /* 0x0002620000002400 */
[C---:B------:R-:W-:Y:S02]  /*3de0*/  ISETP.GT.AND P5, PT, R0.reuse, 0x38, P0 ;  /* 0x000000380000780c */ /* 0x040fe400007a4270 */
[----:B------:R-:W-:Y:S01]  /*3df0*/  ISETP.LT.OR P6, PT, R3, 0x22, P6 ;  /* 0x000000220300780c */ /* 0x000fe200037c1670 */
[----:B-----5:R-:W-:Y:S01]  /*3e00*/  FMUL.FTZ R7, R43, c[0x0][0x320] ;  /* 0x0000c8002b077a20 */ /* 0x020fe20000410000 */
[----:B------:R-:W-:Y:S02]  /*3e10*/  ISETP.LT.OR P5, PT, R3, 0x39, P5 ;  /* 0x000000390300780c */ /* 0x000fe40002fa1670 */
[----:B------:R-:W-:Y:S01]  /*3e20*/  FSEL R158, R39, -INF , !P6 ;  /* 0xff800000279e7808 */ /* 0x000fe20007000000 */
[----:B------:R-:W2:Y:S01]  /*3e30*/  MUFU.TANH R15, R7 ;  /* 0x00000007000f7308 */ /* 0x000ea20000002400 */
[----:B------:R-:W-:-:S02]  /*3e40*/  ISETP.GT.AND P6, PT, R0, 0x29, P0 ;  /* 0x000000290000780c */ /* 0x000fc400007c4270 */
[----:B------:R-:W-:Y:S02]  /*3e50*/  FSEL R228, R28, -INF , !P5 ;  /* 0xff8000001ce47808 */ /* 0x000fe40006800000 */
[----:B------:R-:W-:Y:S02]  /*3e60*/  ISETP.LT.OR P6, PT, R3, 0x2a, P6 ;  /* 0x0000002a0300780c */ /* 0x000fe400037c1670 */
[----:B------:R-:W-:Y:S01]  /*3e70*/  PLOP3.LUT P5, PT, PT, PT, UP1, 0x40, 0x0 ;  /* 0x000000000000781c */ /* 0x000fe20003fae818 */
[----:B-1----:R-:W-:Y:S01]  /*3e80*/  FMUL.FTZ R6, R30, c[0x0][0x320] ;  /* 0x0000c8001e067a20 */ /* 0x002fe20000410000 */
[----:B------:R-:W-:Y:S02]  /*3e90*/  FSEL R168, R37, -INF , !P6 ;  /* 0xff80000025a87808 */ /* 0x000fe40007000000 */
[----:B------:R-:W-:Y:S01]  /*3ea0*/  ISETP.GT.AND P6, PT, R0, 0x31, P0 ;  /* 0x000000310000780c */ /* 0x000fe200007c4270 */
[----:B------:R1:W1:Y:S03]  /*3eb0*/  MUFU.TANH R32, R6 ;  /* 0x0000000600207308 */ /* 0x0002660000002400 */
[----:B------:R-:W-:-:S04]  /*3ec0*/  ISETP.LT.OR P6, PT, R3, 0x32, P6 ;  /* 0x000000320300780c */ /* 0x000fc800037c1670 */
[----:B------:R-:W-:Y:S02]  /*3ed0*/  FSEL R229, R29, -INF , !P6 ;  /* 0xff8000001de57808 */ /* 0x000fe40007000000 */
[----:B------:R-:W-:Y:S01]  /*3ee0*/  ISETP.GT.AND P6, PT, R0, 0x39, P0 ;  /* 0x000000390000780c */ /* 0x000fe200007c4270 */
[----:B------:R-:W-:-:S03]  /*3ef0*/  FMUL.FTZ R0, R59, c[0x0][0x320] ;  /* 0x0000c8003b007a20 */ /* 0x000fc60000410000 */
[----:B------:R-:W-:Y:S01]  /*3f00*/  ISETP.LT.OR P6, PT, R3, 0x3a, P6 ;  /* 0x0000003a0300780c */ /* 0x000fe200037c1670 */
[----:B-1----:R-:W-:-:S03]  /*3f10*/  FMUL.FTZ R6, R31, c[0x0][0x320] ;  /* 0x0000c8001f067a20 */ /* 0x002fc60000410000 */
[----:B------:R-:W-:Y:S01]  /*3f20*/  FSEL R230, R27, -INF , !P6 ;  /* 0xff8000001be67808 */ /* 0x000fe20007000000 */
        /* <DEDUP_REMOVED lines=11> */
[----:B-1----:R1:W5:Y:S06]  /*3fe0*/  SHFL.IDX PT, R6, R11, 0x1, 0x1c1f ;  /* 0x003c1f000b067f89 */ /* 0x00236c00000e0000 */
[----:B-1----:R1:W1:Y:S01]  /*3ff0*/  MUFU.TANH R11, R0 ;  /* 0x00000000000b7308 */ /* 0x0022620000002400 */
[----:B-----5:R-:W-:-:S05]  /*4000*/  IMAD.IADD R3, R8, 0x1, R6 ;  /* 0x0000000108037824 */ /* 0x020fca00078e0206 */
[----:B------:R-:W-:Y:S01]  /*4010*/  IMNMX R3, R3, R10, PT ;  /* 0x0000000a03037217 */ /* 0x000fe20003800200 */
[----:B-1----:R-:W-:Y:S01]  /*4020*/  IMAD.IADD R0, R9, 0x1, R6 ;  /* 0x0000000109007824 */ /* 0x002fe200078e0206 */
[----:B------:R-:W-:Y:S05]  /*4030*/  @P5 BRA `(.L_x_1597) ;  /* 0x0000014000005947 */ /* 0x000fea0003800000 */
[----:B--234-:R-:W-:Y:S01]  /*4040*/  IADD3 R6, R6, c[0x0][0x1d0], RZ ;  /* 0x0000740006067a10 */ /* 0x01cfe20007ffe0ff */
        /* <DEDUP_REMOVED lines=10> */
.L_x_1599:
[----:B------:R-:W-:-:S13]  /*40f0*/  ISETP.NE.AND P5, PT, R53, c[0x0][0x32c], PT ;  /* 0x0000cb0035007a0c */ /* 0x000fda0003fa5270 */
[----:B------:R-:W-:-:S05]  /*4100*/  @P5 IMAD.HI.U32 R7, R6, c[0x0][0x330], RZ ;  /* 0x0000cc0006075a27 */ /* 0x000fca00078e00ff */
[----:B------:R-:W-:Y:S02]  /*4110*/  @P5 SHF.R.U32.HI R6, RZ, c[0x0][0x334], R7 ;  /* 0x0000cd00ff065a19 */ /* 0x000fe40000011607 */
.L_x_1600:
[----:B------:R-:W-:Y:S05]  /*4120*/  BSYNC B0 ;  /* 0x0000000000007941 */ /* 0x000fea0003800000 */
.L_x_1598:
[----:B------:R-:W-:-:S04]  /*4130*/  IMAD R6, R6, c[0x0][0x32c], -R105 ;  /* 0x0000cb0006067a24 */ /* 0x000fc800078e0a69 */
[----:B------:R-:W-:-:S05]  /*4140*/  IMAD.IADD R6, R6, 0x1, -R41 ;  /* 0x0000000106067824 */ /* 0x000fca00078e0a29 */
[----:B------:R-:W-:Y:S02]  /*4150*/  IADD3 R7, R6, c[0x0][0x32c], RZ ;  /* 0x0000cb0006077a10 */ /* 0x000fe40007ffe0ff */
[----:B------:R-:W-:Y:S02]  /*4160*/  IMNMX R0, R0, R6, !PT ;  /* 0x0000000600007217 */ /* 0x000fe40007800200 */
[----:B------:R-:W-:Y:S02]  /*4170*/  IMNMX R3, R3, R7, PT ;  /* 0x0000000703037217 */ /* 0x000fe40003800200 */
.L_x_1597:
[----:B--234-:R-:W-:Y:S01]  /*4180*/  ISETP.GT.AND P6, PT, R0, 0x8, P0 ;  /* 0x000000080000780c */ /* 0x01cfe200007c4270 */
[----:B------:R-:W-:Y:S01]  /*4190*/  IMAD.SHL.U32 R197, R5, 0x2, RZ ;  /* 0x0000000205c57824 */ /* 0x000fe200078e00ff */
[----:B------:R-:W-:Y:S01]  /*41a0*/  FMNMX.FTZ R132, R16, R17, !PT ;  /* 0x0000001110847209 */ /* 0x000fe20007810000 */
[----:B------:R-:W-:Y:S01]  /*41b0*/  @UP2 USHF.L.U32 UR8, UR8, 0x7, URZ ;  /* 0x0000000708082899 */ /* 0x000fe2000800063f */
[----:B------:R-:W-:Y:S01]  /*41c0*/  ISETP.LT.OR P6, PT, R3, 0x9, P6 ;  /* 0x000000090300780c */ /* 0x000fe200037c1670 */
[----:B------:R-:W-:Y:S01]  /*41d0*/  IMAD R200, R2, 0x2, R197 ;  /* 0x0000000202c87824 */ /* 0x000fe200078e02c5 */
[C---:B------:R-:W-:Y:S01]  /*41e0*/  ISETP.GT.AND P5, PT, R0.reuse, 0x1, P0 ;  /* 0x000000010000780c */ /* 0x040fe200007a4270 */
[----:B------:R-:W-:Y:S01]  /*41f0*/  LDSM.16.MT88.4 R40, [R197+0x100] ;  /* 0x00010000c528783b */ /* 0x000fe20000004200 */
[----:B------:R-:W-:Y:S01]  /*4200*/  FSEL R10, R21, -INF , !P6 ;  /* 0xff800000150a7808 */ /* 0x000fe20007000000 */
[----:B------:R-:W-:Y:S01]  /*4210*/  ULDC.64 UR4, c[0x0][0x2c8] ;  /* 0x0000b20000047ab9 */ /* 0x000fe20000000a00 */
[----:B------:R-:W-:Y:S01]  /*4220*/  ISETP.GT.AND P6, PT, R0, 0x10, P0 ;  /* 0x000000100000780c */ /* 0x000fe200007c4270 */
[----:B------:R-:W-:Y:S01]  /*4230*/  LDSM.16.MT88.4 R52, [R197+0x4100] ;  /* 0x00410000c534783b */ /* 0x000fe20000004200 */
[----:B------:R-:W-:Y:S01]  /*4240*/  FMNMX.FTZ R132, R18, R132, !PT ;  /* 0x0000008412847209 */ /* 0x000fe20007810000 */
[----:B------:R-:W-:Y:S01]  /*4250*/  UIMAD.WIDE.U32 UR14, UR8, UR4, URZ ;  /* 0x00000004080e72a5 */ /* 0x000fe2000f8e003f */
[C---:B------:R-:W-:Y:S01]  /*4260*/  ISETP.LT.OR P5, PT, R3.reuse, 0x2, P5 ;  /* 0x000000020300780c */ /* 0x040fe20002fa1670 */
[----:B------:R-:W-:Y:S01]  /*4270*/  LDSM.16.MT88.4 R44, [R200+0x4100] ;  /* 0x00410000c82c783b */ /* 0x000fe20000004200 */
[----:B------:R-:W-:-:S02]  /*4280*/  ISETP.LT.OR P6, PT, R3, 0x11, P6 ;  /* 0x000000110300780c */ /* 0x000fc400037c1670 */
[----:B------:R-:W-:Y:S02]  /*4290*/  FMNMX.FTZ R132, R19, R132, !PT ;  /* 0x0000008413847209 */ /* 0x000fe40007810000 */
[----:B------:R-:W-:Y:S01]  /*42a0*/  FSEL R11, R11, -INF , !P5 ;  /* 0xff8000000b0b7808 */ /* 0x000fe20006800000 */
[----:B------:R-:W-:Y:S01]  /*42b0*/  @UP2 UMOV UR7, UR15 ;  /* 0x0000000f00072c82 */ /* 0x000fe20008000000 */
[----:B------:R-:W-:Y:S01]  /*42c0*/  ISETP.GT.AND P5, PT, R0, 0x9, P0 ;  /* 0x000000090000780c */ /* 0x000fe200007a4270 */
[----:B------:R-:W-:Y:S01]  /*42d0*/  @UP2 USHF.R.U32.HI UR9, URZ, UR5, UR7 ;  /* 0x000000053f092299 */ /* 0x000fe20008011607 */
[----:B------:R-:W-:Y:S02]  /*42e0*/  FSEL R59, R14, -INF , !P6 ;  /* 0xff8000000e3b7808 */ /* 0x000fe40007000000 */
[----:B------:R-:W-:Y:S01]  /*42f0*/  FMNMX.FTZ R132, R60, R132, !PT ;  /* 0x000000843c847209 */ /* 0x000fe20007810000 */
[----:B------:R-:W-:Y:S01]  /*4300*/  UIADD3 UR9, UR11, UR9, URZ ;  /* 0x000000090b097290 */ /* 0x000fe2000fffe03f */
[----:B------:R-:W-:Y:S01]  /*4310*/  ISETP.GT.AND P6, PT, R0, RZ, P0 ;  /* 0x000000ff0000720c */ /* 0x000fe200007c4270 */
[----:B------:R-:W-:Y:S01]  /*4320*/  ULDC UR7, c[0x0][0x328] ;  /* 0x0000ca0000077ab9 */ /* 0x000fe20000000800 */
[----:B------:R-:W-:Y:S01]  /*4330*/  ISETP.LT.OR P5, PT, R3, 0xa, P5 ;  /* 0x0000000a0300780c */ /* 0x000fe20002fa1670 */
[----:B------:R-:W-:Y:S01]  /*4340*/  UIADD3 UR7, UR9, UR7, URZ ;  /* 0x0000000709077290 */ /* 0x000fe2000fffe03f */
[----:B------:R-:W-:-:S02]  /*4350*/  FMNMX.FTZ R132, R62, R132, !PT ;  /* 0x000000843e847209 */ /* 0x000fc40007810000 */
[----:B------:R-:W-:Y:S02]  /*4360*/  ISETP.LT.OR P6, PT, R3, 0x1, P6 ;  /* 0x000000010300780c */ /* 0x000fe400037c1670 */
[----:B------:R-:W-:Y:S02]  /*4370*/  FSEL R24, R24, -INF , !P5 ;  /* 0xff80000018187808 */ /* 0x000fe40006800000 */
[----:B------:R-:W-:Y:S02]  /*4380*/  ISETP.GT.AND P5, PT, R0, 0x11, P0 ;  /* 0x000000110000780c */ /* 0x000fe400007a4270 */
[----:B------:R-:W-:Y:S02]  /*4390*/  FMNMX.FTZ R132, R61, R132, !PT ;  /* 0x000000843d847209 */ /* 0x000fe40007810000 */
[----:B------:R-:W-:Y:S02]  /*43a0*/  FSEL R9, R57, -INF , !P6 ;  /* 0xff80000039097808 */ /* 0x000fe40007000000 */
[----:B------:R-:W-:-:S02]  /*43b0*/  ISETP.LT.OR P5, PT, R3, 0x12, P5 ;  /* 0x000000120300780c */ /* 0x000fc40002fa1670 */
[----:B------:R-:W-:Y:S02]  /*43c0*/  FMNMX.FTZ R132, R63, R132, !PT ;  /* 0x000000843f847209 */ /* 0x000fe40007810000 */
[----:B------:R-:W-:Y:S02]  /*43d0*/  FMNMX.FTZ R6, R9, R11, !PT ;  /* 0x0000000b09067209 */ /* 0x000fe40007810000 */
[----:B------:R-:W-:Y:S02]  /*43e0*/  FSEL R56, R12, -INF , !P5 ;  /* 0xff8000000c387808 */ /* 0x000fe40006800000 */
[----:B------:R-:W-:Y:S02]  /*43f0*/  FMNMX.FTZ R132, R157, R132, !PT ;  /* 0x000000849d847209 */ /* 0x000fe40007810000 */
[----:B------:R-:W-:Y:S02]  /*4400*/  ISETP.GT.AND P5, PT, R0, 0x18, P0 ;  /* 0x000000180000780c */ /* 0x000fe400007a4270 */
[----:B------:R-:W-:-:S02]  /*4410*/  FMNMX.FTZ R6, R10, R6, !PT ;  /* 0x000000060a067209 */ /* 0x000fc40007810000 */
[----:B------:R-:W-:Y:S02]  /*4420*/  FMNMX.FTZ R132, R158, R132, !PT ;  /* 0x000000849e847209 */ /* 0x000fe40007810000 */
[----:B------:R-:W-:Y:S02]  /*4430*/  ISETP.LT.OR P5, PT, R3, 0x19, P5 ;  /* 0x000000190300780c */ /* 0x000fe40002fa1670 */
[----:B------:R-:W-:Y:S02]  /*4440*/  FMNMX.FTZ R6, R24, R6, !PT ;  /* 0x0000000618067209 */ /* 0x000fe40007810000 */
[----:B------:R-:W-:Y:S02]  /*4450*/  ISETP.GT.AND P6, PT, R0, 0x19, P0 ;  /* 0x000000190000780c */ /* 0x000fe400007c4270 */
[----:B------:R-:W-:Y:S02]  /*4460*/  FMNMX.FTZ R132, R159, R132, !PT ;  /* 0x000000849f847209 */ /* 0x000fe40007810000 */
[----:B------:R-:W-:-:S02]  /*4470*/  FSEL R58, R26, -INF , !P5 ;  /* 0xff8000001a3a7808 */ /* 0x000fc40006800000 */
[----:B------:R-:W-:Y:S02]  /*4480*/  FMNMX.FTZ R6, R59, R6, !PT ;  /* 0x000000063b067209 */ /* 0x000fe40007810000 */
[----:B------:R-:W-:Y:S02]  /*4490*/  ISETP.GT.AND P5, PT, R0, 0x20, P0 ;  /* 0x000000200000780c */ /* 0x000fe400007a4270 */
[C---:B------:R-:W-:Y:S02]  /*44a0*/  ISETP.LT.OR P6, PT, R3.reuse, 0x1a, P6 ;  /* 0x0000001a0300780c */ /* 0x040fe400037c1670 */
[----:B------:R-:W-:Y:S02]  /*44b0*/  FMNMX.FTZ R132, R168, R132, !PT ;  /* 0x00000084a8847209 */ /* 0x000fe40007810000 */
[----:B------:R-:W-:Y:S02]  /*44c0*/  FMNMX.FTZ R6, R56, R6, !PT ;  /* 0x0000000638067209 */ /* 0x000fe40007810000 */
[----:B------:R-:W-:-:S02]  /*44d0*/  ISETP.LT.OR P5, PT, R3, 0x21, P5 ;  /* 0x000000210300780c */ /* 0x000fc40002fa1670 */
[----:B------:R-:W-:Y:S02]  /*44e0*/  FSEL R57, R25, -INF , !P6 ;  /* 0xff80000019397808 */ /* 0x000fe40007000000 */
[----:B------:R-:W-:Y:S02]  /*44f0*/  ISETP.GT.AND P6, PT, R0, 0x21, P0 ;  /* 0x000000210000780c */ /* 0x000fe400007c4270 */
[----:B------:R-:W-:Y:S02]  /*4500*/  FMNMX.FTZ R132, R227, R132, !PT ;  /* 0x00000084e3847209 */ /* 0x000fe40007810000 */
[----:B------:R-:W-:Y:S02]  /*4510*/  FMNMX.FTZ R6, R58, R6, !PT ;  /* 0x000000063a067209 */ /* 0x000fe40007810000 */
[----:B------:R-:W-:Y:S02]  /*4520*/  FSEL R133, R13, -INF , !P5 ;  /* 0xff8000000d857808 */ /* 0x000fe40006800000 */
[----:B------:R-:W-:-:S02]  /*4530*/  ISETP.GT.AND P5, PT, R0, 0x28, P0 ;  /* 0x000000280000780c */ /* 0x000fc400007a4270 */
[----:B------:R-:W-:Y:S02]  /*4540*/  ISETP.LT.OR P6, PT, R3, 0x22, P6 ;  /* 0x000000220300780c */ /* 0x000fe400037c1670 */
[----:B------:R-:W-:Y:S02]  /*4550*/  FMNMX.FTZ R132, R229, R132, !PT ;  /* 0x00000084e5847209 */ /* 0x000fe40007810000 */
[----:B------:R-:W-:Y:S02]  /*4560*/  FMNMX.FTZ R6, R57, R6, !PT ;  /* 0x0000000639067209 */ /* 0x000fe40007810000 */
[----:B------:R-:W-:Y:S02]  /*4570*/  ISETP.LT.OR P5, PT, R3, 0x29, P5 ;  /* 0x000000290300780c */ /* 0x000fe40002fa1670 */
[----:B------:R-:W-:Y:S02]  /*4580*/  FSEL R134, R15, -INF , !P6 ;  /* 0xff8000000f867808 */ /* 0x000fe40007000000 */
[----:B------:R-:W-:-:S02]  /*4590*/  ISETP.GT.AND P6, PT, R0, 0x29, P0 ;  /* 0x000000290000780c */ /* 0x000fc400007c4270 */
[----:B------:R-:W-:Y:S02]  /*45a0*/  FMNMX.FTZ R132, R228, R132, !PT ;  /* 0x00000084e4847209 */ /* 0x000fe40007810000 */
[----:B------:R-:W-:Y:S02]  /*45b0*/  FMNMX.FTZ R6, R133, R6, !PT ;  /* 0x0000000685067209 */ /* 0x000fe40007810000 */
[----:B------:R-:W-:Y:S02]  /*45c0*/  FSEL R156, R33, -INF , !P5 ;  /* 0xff800000219c7808 */ /* 0x000fe40006800000 */
[----:B------:R-:W-:Y:S02]  /*45d0*/  ISETP.GT.AND P5, PT, R0, 0x30, P0 ;  /* 0x000000300000780c */ /* 0x000fe400007a4270 */
[----:B------:R-:W-:Y:S02]  /*45e0*/  ISETP.LT.OR P6, PT, R3, 0x2a, P6 ;  /* 0x0000002a0300780c */ /* 0x000fe400037c1670 */
[----:B------:R-:W-:-:S02]  /*45f0*/  FMNMX.FTZ R132, R230, R132, !PT ;  /* 0x00000084e6847209 */ /* 0x000fc40007810000 */
[----:B------:R-:W-:Y:S02]  /*4600*/  FMNMX.FTZ R6, R134, R6, !PT ;  /* 0x0000000686067209 */ /* 0x000fe40007810000 */
[----:B------:R-:W-:Y:S01]  /*4610*/  ISETP.LT.OR P5, PT, R3, 0x31, P5 ;  /* 0x000000310300780c */ /* 0x000fe20002fa1670 */
[----:B------:R-:W1:Y:S01]  /*4620*/  SHFL.BFLY PT, R7, R132, 0x2, 0x1f ;  /* 0x0c401f0084077f89 */ /* 0x000e6200000e0000 */
[----:B------:R-:W-:Y:S02]  /*4630*/  FSEL R135, R38, -INF , !P6 ;  /* 0xff80000026877808 */ /* 0x000fe40007000000 */
[----:B------:R-:W-:Y:S02]  /*4640*/  ISETP.GT.AND P6, PT, R0, 0x31, P0 ;  /* 0x000000310000780c */ /* 0x000fe400007c4270 */
[----:B------:R-:W-:Y:S02]  /*4650*/  FMNMX.FTZ R6, R156, R6, !PT ;  /* 0x000000069c067209 */ /* 0x000fe40007810000 */
[----:B------:R-:W-:-:S02]  /*4660*/  FSEL R169, R32, -INF , !P5 ;  /* 0xff80000020a97808 */ /* 0x000fc40006800000 */
[C---:B------:R-:W-:Y:S01]  /*4670*/  ISETP.GT.AND P5, PT, R0.reuse, 0x38, P0 ;  /* 0x000000380000780c */ /* 0x040fe200007a4270 */
[----:B------:R-:W-:Y:S01]  /*4680*/  LDSM.16.MT88.4 R32, [R197+0x2100] ;  /* 0x00210000c520783b */ /* 0x000fe20000004200 */
[----:B------:R-:W-:Y:S02]  /*4690*/  ISETP.LT.OR P6, PT, R3, 0x32, P6 ;  /* 0x000000320300780c */ /* 0x000fe400037c1670 */
[----:B------:R-:W-:Y:S02]  /*46a0*/  FMNMX.FTZ R6, R135, R6, !PT ;  /* 0x0000000687067209 */ /* 0x000fe40007810000 */
[----:B------:R-:W-:Y:S02]  /*46b0*/  ISETP.GT.AND P0, PT, R0, 0x39, P0 ;  /* 0x000000390000780c */ /* 0x000fe40000704270 */
[----:B------:R-:W-:Y:S02]  /*46c0*/  ISETP.LT.OR P5, PT, R3, 0x39, P5 ;  /* 0x000000390300780c */ /* 0x000fe40002fa1670 */
[----:B------:R-:W-:-:S02]  /*46d0*/  FSEL R170, R30, -INF , !P6 ;  /* 0xff8000001eaa7808 */ /* 0x000fc40007000000 */
[----:B------:R-:W-:Y:S02]  /*46e0*/  FMNMX.FTZ R0, R169, R6, !PT ;  /* 0x00000006a9007209 */ /* 0x000fe40007810000 */
[----:B------:R-:W-:Y:S02]  /*46f0*/  ISETP.LT.OR P0, PT, R3, 0x3a, P0 ;  /* 0x0000003a0300780c */ /* 0x000fe40000701670 */
[----:B------:R-:W-:Y:S02]  /*4700*/  FSEL R226, R22, -INF , !P5 ;  /* 0xff80000016e27808 */ /* 0x000fe40006800000 */
[----:B------:R-:W-:Y:S02]  /*4710*/  FMNMX.FTZ R0, R170, R0, !PT ;  /* 0x00000000aa007209 */ /* 0x000fe40007810000 */
[----:B------:R-:W-:Y:S02]  /*4720*/  FSEL R171, R20, -INF , !P0 ;  /* 0xff80000014ab7808 */ /* 0x000fe40004000000 */
[----:B------:R-:W-:-:S02]  /*4730*/  FMNMX.FTZ R0, R226, R0, !PT ;  /* 0x00000000e2007209 */ /* 0x000fc40007810000 */
[----:B-1----:R-:W-:Y:S02]  /*4740*/  FMNMX.FTZ R132, R132, R7, !PT ;  /* 0x0000000784847209 */ /* 0x002fe40007810000 */
[----:B------:R-:W-:Y:S02]  /*4750*/  FMNMX.FTZ R0, R171, R0, !PT ;  /* 0x00000000ab007209 */ /* 0x000fe40007810000 */
[----:B------:R-:W-:Y:S01]  /*4760*/  LEA R198, R4, R197, 0x1 ;  /* 0x000000c504c67211 */ /* 0x000fe200078e08ff */
[----:B------:R-:W1:Y:S03]  /*4770*/  SHFL.BFLY PT, R6, R132, 0x1, 0x1f ;  /* 0x0c201f0084067f89 */ /* 0x000e6600000e0000 */
[----:B------:R-:W-:Y:S01]  /*4780*/  LEA R199, R2, R198, 0x1 ;  /* 0x000000c602c77211 */ /* 0x000fe200078e08ff */
[----:B------:R-:W2:Y:S04]  /*4790*/  SHFL.BFLY PT, R3, R0, 0x2, 0x1f ;  /* 0x0c401f0000037f89 */ /* 0x000ea800000e0000 */
[----:B------:R-:W-:Y:S04]  /*47a0*/  LDSM.16.MT88.4 R12, [R199+0x100] ;  /* 0x00010000c70c783b */ /* 0x000fe80000004200 */
[----:B------:R-:W-:Y:S04]  /*47b0*/  LDSM.16.MT88.4 R28, [R198+0x2100] ;  /* 0x00210000c61c783b */ /* 0x000fe80000004200 */
[----:B------:R-:W-:Y:S04]  /*47c0*/  LDSM.16.MT88.4 R36, [R199+0x2100] ;  /* 0x00210000c724783b */ /* 0x000fe80000004200 */
[----:B------:R-:W-:Y:S01]  /*47d0*/  LDSM.16.MT88.4 R48, [R198+0x4100] ;  /* 0x00410000c630783b */ /* 0x000fe20000004200 */
[----:B-1----:R-:W-:-:S02]  /*47e0*/  FMNMX.FTZ R132, R132, R6, !PT ;  /* 0x0000000684847209 */ /* 0x002fc40007810000 */
[----:B--2---:R-:W-:-:S03]  /*47f0*/  FMNMX.FTZ R0, R0, R3, !PT ;  /* 0x0000000300007209 */ /* 0x004fc60007810000 */
[C---:B------:R-:W-:Y:S01]  /*4800*/  FMUL.FTZ R8, R132.reuse, c[0x0][0x2d0] ;  /* 0x0000b40084087a20 */ /* 0x040fe20000410000 */
[----:B------:R-:W-:Y:S01]  /*4810*/  FSETP.NEU.FTZ.AND P0, PT, R132, -INF , PT ;  /* 0xff8000008400780b */ /* 0x000fe20003f1d000 */
[----:B------:R-:W1:Y:S03]  /*4820*/  SHFL.BFLY PT, R6, R0, 0x1, 0x1f ;  /* 0x0c201f0000067f89 */ /* 0x000e6600000e0000 */
[----:B------:R-:W-:-:S05]  /*4830*/  FSEL R8, R8, RZ, P0 ;  /* 0x000000ff08087208 */ /* 0x000fca0000000000 */
[----:B------:R-:W-:-:S04]  /*4840*/  FFMA.FTZ R3, R16, c[0x0][0x2d0], -R8 ;  /* 0x0000b40010037a23 */ /* 0x000fc80000010808 */
[----:B------:R2:W-:Y:S02]  /*4850*/  MUFU.EX2 R187, R3 ;  /* 0x0000000300bb7308 */ /* 0x0005e40000000800 */
[----:B--2---:R-:W-:-:S06]  /*4860*/  FFMA.FTZ R3, R17, c[0x0][0x2d0], -R8 ;  /* 0x0000b40011037a23 */ /* 0x004fcc0000010808 */
[----:B------:R1:W-:Y:S02]  /*4870*/  MUFU.EX2 R23, R3 ;  /* 0x0000000300177308 */ /* 0x0003e40000000800 */
[----:B-1----:R-:W-:Y:S01]  /*4880*/  FMNMX.FTZ R3, R0, R6, !PT ;  /* 0x0000000600037209 */ /* 0x002fe20007810000 */
[--C-:B------:R-:W-:Y:S02]  /*4890*/  FFMA.FTZ R0, R18, c[0x0][0x2d0], -R8.reuse ;  /* 0x0000b40012007a23 */ /* 0x100fe40000010808 */
[----:B------:R-:W-:Y:S01]  /*48a0*/  FFMA.FTZ R6, R19, c[0x0][0x2d0], -R8 ;  /* 0x0000b40013067a23 */ /* 0x000fe20000010808 */
[C---:B------:R-:W-:Y:S02]  /*48b0*/  FSETP.NEU.FTZ.AND P0, PT, R3.reuse, -INF , PT ;  /* 0xff8000000300780b */ /* 0x040fe40003f1d000 */
[----:B------:R1:W2:Y:S01]  /*48c0*/  MUFU.EX2 R27, R0 ;  /* 0x00000000001b7308 */ /* 0x0002a20000000800 */
[----:B------:R-:W-:Y:S07]  /*48d0*/  LDSM.16.MT88.4 R16, [R200+0x100] ;  /* 0x00010000c810783b */ /* 0x000fee0000004200 */
[----:B------:R3:W4:Y:S01]  /*48e0*/  MUFU.EX2 R175, R6 ;  /* 0x0000000600af7308 */ /* 0x0007220000000800 */
[----:B-1----:R-:W-:-:S05]  /*48f0*/  FMUL.FTZ R0, R3, c[0x0][0x2d0] ;  /* 0x0000b40003007a20 */ /* 0x002fca0000410000 */
[----:B------:R-:W-:Y:S02]  /*4900*/  FSEL R0, R0, RZ, P0 ;  /* 0x000000ff00007208 */ /* 0x000fe40000000000 */
[----:B------:R-:W-:-:S03]  /*4910*/  PLOP3.LUT P0, PT, PT, PT, UP1, 0x40, 0x0 ;  /* 0x000000000000781c */ /* 0x000fc60003f0e818 */
[--C-:B---3--:R-:W-:Y:S02]  /*4920*/  FFMA.FTZ R6, R9, c[0x0][0x2d0], -R0.reuse ;  /* 0x0000b40009067a23 */ /* 0x108fe40000010800 */
[--C-:B------:R-:W-:Y:S02]  /*4930*/  FFMA.FTZ R5, R11, c[0x0][0x2d0], -R0.reuse ;  /* 0x0000b4000b057a23 */ /* 0x100fe40000010800 */
[--C-:B------:R-:W-:Y:S01]  /*4940*/  FFMA.FTZ R4, R10, c[0x0][0x2d0], -R0.reuse ;  /* 0x0000b4000a047a23 */ /* 0x100fe20000010800 */
[----:B------:R4:W-:Y:S01]  /*4950*/  MUFU.EX2 R9, R6 ;  /* 0x0000000600097308 */ /* 0x0009e20000000800 */
[----:B------:R-:W-:Y:S02]  /*4960*/  FFMA.FTZ R2, R24, c[0x0][0x2d0], -R0 ;  /* 0x0000b40018027a23 */ /* 0x000fe40000010800 */
[----:B--2---:R-:W-:Y:S02]  /*4970*/  IMAD.MOV.U32 R11, RZ, RZ, R27 ;  /* 0x000000ffff0b7224 */ /* 0x004fe400078e001b */
[----:B------:R-:W-:Y:S01]  /*4980*/  IMAD.MOV.U32 R10, RZ, RZ, R23 ;  /* 0x000000ffff0a7224 */ /* 0x000fe200078e0017 */
[----:B------:R-:W-:Y:S02]  /*4990*/  LDSM.16.MT88.4 R24, [R200+0x2100] ;  /* 0x00210000c818783b */ /* 0x000fe40000004200 */
[----:B------:R-:W1:Y:S02]  /*49a0*/  MUFU.EX2 R236, R5 ;  /* 0x0000000500ec7308 */ /* 0x000e640000000800 */
[----:B------:R-:W2:Y:S06]  /*49b0*/  LDSM.16.MT88.4 R20, [R198+0x100] ;  /* 0x00010000c614783b */ /* 0x000eac0000004200 */
[----:B------:R3:W-:Y:S01]  /*49c0*/  MUFU.EX2 R174, R4 ;  /* 0x0000000400ae7308 */ /* 0x0007e20000000800 */
[----:B----4-:R-:W-:-:S07]  /*49d0*/  F2FP.BF16.PACK_AB R6, R175, R11 ;  /* 0x0000000baf06723e */ /* 0x010fce00000010ff */
[----:B------:R-:W4:Y:S01]  /*49e0*/  MUFU.EX2 R184, R2 ;  /* 0x0000000200b87308 */ /* 0x000f220000000800 */
[----:B-1----:R-:W-:Y:S02]  /*49f0*/  F2FP.BF16.PACK_AB R5, R236, R9 ;  /* 0x00000009ec05723e */ /* 0x002fe400000010ff */
[----:B---3--:R-:W-:Y:S02]  /*4a00*/  F2FP.BF16.PACK_AB R4, R10, R187 ;  /* 0x000000bb0a04723e */ /* 0x008fe400000010ff */
[----:B----4-:R-:W-:Y:S01]  /*4a10*/  F2FP.BF16.PACK_AB R7, R184, R174 ;  /* 0x000000aeb807723e */ /* 0x010fe200000010ff */
[----:B------:R-:W-:-:S04]  /*4a20*/  FFMA.FTZ R2, R60, c[0x0][0x2d0], -R8 ;  /* 0x0000b4003c027a23 */ /* 0x000fc80000010808 */
[----:B------:R1:W-:Y:S02]  /*4a30*/  MUFU.EX2 R185, R2 ;  /* 0x0000000200b97308 */ /* 0x0003e40000000800 */
[C---:B------:R-:W-:Y:S08]  /*4a40*/  HMMA.16816.F32.BF16 R104, R4.reuse, R12, RZ ;  /* 0x0000000c0468723c */ /* 0x040ff000000418ff */
[----:B------:R-:W-:Y:S01]  /*4a50*/  HMMA.16816.F32.BF16 R80, R4, R14, RZ ;  /* 0x0000000e0450723c */ /* 0x000fe200000418ff */
[----:B------:R-:W3:Y:S01]  /*4a60*/  LDSM.16.MT88.4 R12, [R199+0x4100] ;  /* 0x00410000c70c783b */ /* 0x000ee20000004200 */
[----:B-1----:R-:W-:-:S06]  /*4a70*/  FFMA.FTZ R2, R62, c[0x0][0x2d0], -R8 ;  /* 0x0000b4003e027a23 */ /* 0x002fcc0000010808 */
[C---:B--2---:R-:W-:Y:S01]  /*4a80*/  HMMA.16816.F32.BF16 R112, R4.reuse, R20, RZ ;  /* 0x000000140470723c */ /* 0x044fe200000418ff */
[----:B------:R1:W2:Y:S07]  /*4a90*/  MUFU.EX2 R165, R2 ;  /* 0x0000000200a57308 */ /* 0x0002ae0000000800 */
[C---:B------:R-:W-:Y:S01]  /*4aa0*/  HMMA.16816.F32.BF16 R84, R4.reuse, R22, RZ ;  /* 0x000000160454723c */ /* 0x040fe200000418ff */
[----:B------:R-:W-:Y:S07]  /*4ab0*/  LDSM.16.MT88.4 R20, [R200+0x6100] ;  /* 0x00610000c814783b */ /* 0x000fee0000004200 */
[----:B------:R-:W-:Y:S01]  /*4ac0*/  HMMA.16816.F32.BF16 R108, R4, R16, RZ ;  /* 0x00000010046c723c */ /* 0x000fe200000418ff */
[----:B-1----:R-:W-:-:S04]  /*4ad0*/  FFMA.FTZ R2, R61, c[0x0][0x2d0], -R8 ;  /* 0x0000b4003d027a23 */ /* 0x002fc80000010808 */
[----:B------:R1:W-:Y:S03]  /*4ae0*/  MUFU.EX2 R164, R2 ;  /* 0x0000000200a47308 */ /* 0x0003e60000000800 */
[C---:B------:R-:W-:Y:S01]  /*4af0*/  HMMA.16816.F32.BF16 R124, R4.reuse, R18, RZ ;  /* 0x00000012047c723c */ /* 0x040fe200000418ff */
[----:B------:R-:W4:Y:S07]  /*4b00*/  LDSM.16.MT88.4 R16, [R197+0x6100] ;  /* 0x00610000c510783b */ /* 0x000f2e0000004200 */
[----:B------:R-:W-:Y:S01]  /*4b10*/  HMMA.16816.F32.BF16 R100, R4, R24, RZ ;  /* 0x000000180464723c */ /* 0x000fe200000418ff */
[----:B-1----:R-:W-:-:S07]  /*4b20*/  FFMA.FTZ R2, R63, c[0x0][0x2d0], -R8 ;  /* 0x0000b4003f027a23 */ /* 0x002fce0000010808 */
[C---:B------:R-:W-:Y:S01]  /*4b30*/  HMMA.16816.F32.BF16 R68, R4.reuse, R26, RZ ;  /* 0x0000001a0444723c */ /* 0x040fe200000418ff */
[----:B------:R-:W1:Y:S01]  /*4b40*/  LDSM.16.MT88.4 R24, [R198+0x6100] ;  /* 0x00610000c618783b */ /* 0x000e620000004200 */
[----:B------:R5:W1:Y:S06]  /*4b50*/  MUFU.EX2 R167, R2 ;  /* 0x0000000200a77308 */ /* 0x000a6c0000000800 */
[C---:B---3--:R-:W-:Y:S08]  /*4b60*/  HMMA.16816.F32.BF16 R140, R4.reuse, R12, RZ ;  /* 0x0000000c048c723c */ /* 0x048ff000000418ff */
[----:B------:R-:W-:Y:S01]  /*4b70*/  HMMA.16816.F32.BF16 R136, R4, R14, RZ ;  /* 0x0000000e0488723c */ /* 0x000fe200000418ff */
[----:B------:R-:W3:Y:S01]  /*4b80*/  LDSM.16.MT88.4 R12, [R199+0x6100] ;  /* 0x00610000c70c783b */ /* 0x000ee20000004200 */
[----:B-----5:R-:W-:-:S04]  /*4b90*/  FFMA.FTZ R2, R59, c[0x0][0x2d0], -R0 ;  /* 0x0000b4003b027a23 */ /* 0x020fc80000010800 */
[----:B------:R5:W-:Y:S02]  /*4ba0*/  MUFU.EX2 R173, R2 ;  /* 0x0000000200ad7308 */ /* 0x000be40000000800 */
[C---:B------:R-:W-:Y:S08]  /*4bb0*/  HMMA.16816.F32.BF16 R64, R4.reuse, R32, RZ ;  /* 0x000000200440723c */ /* 0x040ff000000418ff */
[----:B------:R-:W-:Y:S01]  /*4bc0*/  HMMA.16816.F32.BF16 R76, R4, R34, RZ ;  /* 0x00000022044c723c */ /* 0x000fe200000418ff */
[----:B------:R-:W1:Y:S01]  /*4bd0*/  LDSM.16.MT88.4 R32, [R197+0x900] ;  /* 0x00090000c520783b */ /* 0x000e620000004200 */
[----:B-----5:R-:W-:-:S06]  /*4be0*/  FFMA.FTZ R2, R56, c[0x0][0x2d0], -R0 ;  /* 0x0000b40038027a23 */ /* 0x020fcc0000010800 */
[C---:B------:R-:W-:Y:S01]  /*4bf0*/  HMMA.16816.F32.BF16 R116, R4.reuse, R40, RZ ;  /* 0x000000280474723c */ /* 0x040fe200000418ff */
[----:B------:R5:W1:Y:S07]  /*4c00*/  MUFU.EX2 R186, R2 ;  /* 0x0000000200ba7308 */ /* 0x000a6e0000000800 */
[C---:B------:R-:W-:Y:S08]  /*4c10*/  HMMA.16816.F32.BF16 R128, R4.reuse, R42, RZ ;  /* 0x0000002a0480723c */ /* 0x040ff000000418ff */
[----:B------:R-:W-:Y:S01]  /*4c20*/  HMMA.16816.F32.BF16 R40, R4, R28, RZ ;  /* 0x0000001c0428723c */ /* 0x000fe200000418ff */
[----:B-----5:R-:W-:-:S04]  /*4c30*/  FFMA.FTZ R2, R58, c[0x0][0x2d0], -R0 ;  /* 0x0000b4003a027a23 */ /* 0x020fc80000010800 */
[----:B------:R5:W-:Y:S03]  /*4c40*/  MUFU.EX2 R166, R2 ;  /* 0x0000000200a67308 */ /* 0x000be60000000800 */
[C---:B------:R-:W-:Y:S01]  /*4c50*/  HMMA.16816.F32.BF16 R72, R4.reuse, R30, RZ ;  /* 0x0000001e0448723c */ /* 0x040fe200000418ff */
[----:B------:R-:W1:Y:S07]  /*4c60*/  LDSM.16.MT88.4 R28, [R198+0x900] ;  /* 0x00090000c61c783b */ /* 0x000e6e0000004200 */
[----:B------:R-:W-:Y:S01]  /*4c70*/  HMMA.16816.F32.BF16 R96, R4, R36, RZ ;  /* 0x000000240460723c */ /* 0x000fe200000418ff */
[----:B-----5:R-:W-:-:S07]  /*4c80*/  FFMA.FTZ R2, R57, c[0x0][0x2d0], -R0 ;  /* 0x0000b40039027a23 */ /* 0x020fce0000010800 */
[C---:B------:R-:W-:Y:S01]  /*4c90*/  HMMA.16816.F32.BF16 R120, R4.reuse, R38, RZ ;  /* 0x000000260478723c */ /* 0x040fe200000418ff */
[----:B------:R-:W5:Y:S07]  /*4ca0*/  MUFU.EX2 R252, R2 ;  /* 0x0000000200fc7308 */ /* 0x000f6e0000000800 */
[C---:B------:R-:W-:Y:S08]  /*4cb0*/  HMMA.16816.F32.BF16 R92, R4.reuse, R52, RZ ;  /* 0x00000034045c723c */ /* 0x040ff000000418ff */
[C---:B------:R-:W-:Y:S08]  /*4cc0*/  HMMA.16816.F32.BF16 R88, R4.reuse, R48, RZ ;  /* 0x000000300458723c */ /* 0x040ff000000418ff */
[C---:B------:R-:W-:Y:S08]  /*4cd0*/  HMMA.16816.F32.BF16 R36, R4.reuse, R44, RZ ;  /* 0x0000002c0424723c */ /* 0x040ff000000418ff */
[C---:B------:R-:W-:Y:S08]  /*4ce0*/  HMMA.16816.F32.BF16 R52, R4.reuse, R54, RZ ;  /* 0x000000360434723c */ /* 0x040ff000000418ff */
[C---:B------:R-:W-:Y:S08]  /*4cf0*/  HMMA.16816.F32.BF16 R48, R4.reuse, R50, RZ ;  /* 0x000000320430723c */ /* 0x040ff000000418ff */
[C---:B------:R-:W-:Y:S08]  /*4d00*/  HMMA.16816.F32.BF16 R44, R4.reuse, R46, RZ ;  /* 0x0000002e042c723c */ /* 0x040ff000000418ff */
[C---:B----4-:R-:W-:Y:S08]  /*4d10*/  HMMA.16816.F32.BF16 R144, R4.reuse, R16, RZ ;  /* 0x000000100490723c */ /* 0x050ff000000418ff */
[C---:B------:R-:W-:Y:S01]  /*4d20*/  HMMA.16816.F32.BF16 R60, R4.reuse, R18, RZ ;  /* 0x00000012043c723c */ /* 0x040fe200000418ff */
[----:B------:R-:W-:Y:S07]  /*4d30*/  LDSM.16.MT88.4 R16, [R199+0x900] ;  /* 0x00090000c710783b */ /* 0x000fee0000004200 */
[C---:B-1----:R-:W-:Y:S08]  /*4d40*/  HMMA.16816.F32.BF16 R148, R4.reuse, R24, RZ ;  /* 0x000000180494723c */ /* 0x042ff000000418ff */
[C---:B------:R-:W-:Y:S01]  /*4d50*/  HMMA.16816.F32.BF16 R152, R4.reuse, R26, RZ ;  /* 0x0000001a0498723c */ /* 0x040fe200000418ff */
[----:B------:R-:W-:Y:S07]  /*4d60*/  LDSM.16.MT88.4 R24, [R198+0x2900] ;  /* 0x00290000c618783b */ /* 0x000fee0000004200 */
[C---:B------:R-:W-:Y:S08]  /*4d70*/  HMMA.16816.F32.BF16 R160, R4.reuse, R20, RZ ;  /* 0x0000001404a0723c */ /* 0x040ff000000418ff */
[C---:B------:R-:W-:Y:S01]  /*4d80*/  HMMA.16816.F32.BF16 R56, R4.reuse, R22, RZ ;  /* 0x000000160438723c */ /* 0x040fe200000418ff */
[----:B------:R-:W1:Y:S07]  /*4d90*/  LDSM.16.MT88.4 R20, [R200+0x900] ;  /* 0x00090000c814783b */ /* 0x000e6e0000004200 */
[C---:B---3--:R-:W-:Y:S08]  /*4da0*/  HMMA.16816.F32.BF16 R180, R4.reuse, R12, RZ ;  /* 0x0000000c04b4723c */ /* 0x048ff000000418ff */
[----:B------:R-:W-:Y:S01]  /*4db0*/  HMMA.16816.F32.BF16 R248, R4, R14, RZ ;  /* 0x0000000e04f8723c */ /* 0x000fe200000418ff */
[----:B------:R-:W3:Y:S06]  /*4dc0*/  LDSM.16.MT88.4 R12, [R197+0x2900] ;  /* 0x00290000c50c783b */ /* 0x000eec0000004200 */
[----:B--2---:R-:W-:-:S02]  /*4dd0*/  F2FP.BF16.PACK_AB R4, R165, R185 ;  /* 0x000000b9a504723e */ /* 0x004fc400000010ff */
[----:B------:R-:W-:Y:S02]  /*4de0*/  F2FP.BF16.PACK_AB R6, R167, R164 ;  /* 0x000000a4a706723e */ /* 0x000fe400000010ff */
[----:B------:R-:W-:Y:S02]  /*4df0*/  F2FP.BF16.PACK_AB R5, R186, R173 ;  /* 0x000000adba05723e */ /* 0x000fe400000010ff */
[----:B-----5:R-:W-:-:S07]  /*4e00*/  F2FP.BF16.PACK_AB R7, R252, R166 ;  /* 0x000000a6fc07723e */ /* 0x020fce00000010ff */
[C---:B------:R-:W-:Y:S08]  /*4e10*/  HMMA.16816.F32.BF16 R188, R4.reuse, R32, R116 ;  /* 0x0000002004bc723c */ /* 0x040ff00000041874 */
[C---:B------:R-:W-:Y:S08]  /*4e20*/  HMMA.16816.F32.BF16 R232, R4.reuse, R28, R112 ;  /* 0x0000001c04e8723c */ /* 0x040ff00000041870 */
[C---:B------:R-:W-:Y:S08]  /*4e30*/  HMMA.16816.F32.BF16 R32, R4.reuse, R34, R128 ;  /* 0x000000220420723c */ /* 0x040ff00000041880 */
[----:B------:R-:W-:Y:S01]  /*4e40*/  IMAD.MOV.U32 R179, RZ, RZ, R190 ;  /* 0x000000ffffb37224 */ /* 0x000fe200078e00be */
[----:B------:R-:W-:Y:S01]  /*4e50*/  MOV R177, R189 ;  /* 0x000000bd00b17202 */ /* 0x000fe20000000f00 */
[----:B------:R-:W-:Y:S01]  /*4e60*/  IMAD.MOV.U32 R178, RZ, RZ, R191 ;  /* 0x000000ffffb27224 */ /* 0x000fe200078e00bf */
[----:B-1----:R-:W-:Y:S01]  /*4e70*/  HMMA.16816.F32.BF16 R192, R4, R20, R108 ;  /* 0x0000001404c0723c */ /* 0x002fe2000004186c */
[----:B------:R-:W-:-:S07]  /*4e80*/  IMAD.MOV.U32 R176, RZ, RZ, R188 ;  /* 0x000000ffffb07224 */ /* 0x000fce00078e00bc */
[C---:B------:R-:W-:Y:S01]  /*4e90*/  HMMA.16816.F32.BF16 R188, R4.reuse, R30, R84 ;  /* 0x0000001e04bc723c */ /* 0x040fe20000041854 */
[----:B------:R-:W1:Y:S04]  /*4ea0*/  LDSM.16.MT88.4 R28, [R200+0x2900] ;  /* 0x00290000c81c783b */ /* 0x000e680000004200 */
[----:B------:R-:W-:Y:S01]  /*4eb0*/  IMAD.MOV.U32 R128, RZ, RZ, R35 ;  /* 0x000000ffff807224 */ /* 0x000fe200078e0023 */
[----:B------:R-:W-:Y:S01]  /*4ec0*/  MOV R224, R32 ;  /* 0x0000002000e07202 */ /* 0x000fe20000000f00 */
[----:B------:R-:W-:Y:S01]  /*4ed0*/  IMAD.MOV.U32 R223, RZ, RZ, R33 ;  /* 0x000000ffffdf7224 */ /* 0x000fe200078e0021 */
[C---:B------:R-:W-:Y:S01]  /*4ee0*/  HMMA.16816.F32.BF16 R244, R4.reuse, R22, R124 ;  /* 0x0000001604f4723c */ /* 0x040fe2000004187c */
[----:B------:R-:W-:Y:S01]  /*4ef0*/  IMAD.MOV.U32 R2, RZ, RZ, R34 ;  /* 0x000000ffff027224 */ /* 0x000fe200078e0022 */
[----:B------:R-:W-:Y:S04]  /*4f00*/  LDSM.16.MT88.4 R20, [R197+0x4900] ;  /* 0x00490000c514783b */ /* 0x000fe80000004200 */
[----:B------:R-:W2:Y:S02]  /*4f10*/  LDSM.16.MT88.4 R32, [R199+0x2900] ;  /* 0x00290000c720783b */ /* 0x000ea40000004200 */
[C---:B------:R-:W-:Y:S08]  /*4f20*/  HMMA.16816.F32.BF16 R124, R4.reuse, R16, R104 ;  /* 0x00000010047c723c */ /* 0x040ff00000041868 */
[C---:B------:R-:W-:Y:S01]  /*4f30*/  HMMA.16816.F32.BF16 R104, R4.reuse, R18, R80 ;  /* 0x000000120468723c */ /* 0x040fe20000041850 */
[----:B------:R-:W4:Y:S06]  /*4f40*/  LDSM.16.MT88.4 R16, [R198+0x4900] ;  /* 0x00490000c610783b */ /* 0x000f2c0000004200 */
[----:B------:R-:W-:Y:S01]  /*4f50*/  IMAD.MOV.U32 R81, RZ, RZ, R187 ;  /* 0x000000ffff517224 */ /* 0x000fe200078e00bb */
[----:B---3--:R-:W-:Y:S01]  /*4f60*/  HMMA.16816.F32.BF16 R108, R4, R12, R64 ;  /* 0x0000000c046c723c */ /* 0x008fe20000041840 */
[----:B------:R-:W-:Y:S01]  /*4f70*/  IMAD.MOV.U32 R80, RZ, RZ, R186 ;  /* 0x000000ffff507224 */ /* 0x000fe200078e00ba */
[----:B------:R-:W-:-:S02]  /*4f80*/  MOV R83, R179 ;  /* 0x000000b300537202 */ /* 0x000fc40000000f00 */
[----:B------:R-:W-:-:S04]  /*4f90*/  MOV R82, R236 ;  /* 0x000000ec00527202 */ /* 0x000fc80000000f00 */
[C---:B------:R-:W-:Y:S01]  /*4fa0*/  HMMA.16816.F32.BF16 R112, R4.reuse, R14, R76 ;  /* 0x0000000e0470723c */ /* 0x040fe2000004184c */
[----:B------:R-:W3:Y:S07]  /*4fb0*/  LDSM.16.MT88.4 R12, [R200+0x4900] ;  /* 0x00490000c80c783b */ /* 0x000eee0000004200 */
[C---:B-1----:R-:W-:Y:S07]  /*4fc0*/  HMMA.16816.F32.BF16 R84, R4.reuse, R28, R100 ;  /* 0x0000001c0454723c */ /* 0x042fee0000041864 */
[----:B------:R-:W-:Y:S01]  /*4fd0*/  IMAD.MOV.U32 R101, RZ, RZ, R185 ;  /* 0x000000ffff657224 */ /* 0x000fe200078e00b9 */
[----:B------:R-:W-:Y:S01]  /*4fe0*/  HMMA.16816.F32.BF16 R116, R4, R24, R40 ;  /* 0x000000180474723c */ /* 0x000fe20000041828 */
[----:B------:R-:W-:Y:S01]  /*4ff0*/  IMAD.MOV.U32 R100, RZ, RZ, R184 ;  /* 0x000000ffff647224 */ /* 0x000fe200078e00b8 */
[----:B------:R-:W-:Y:S01]  /*5000*/  MOV R103, R82 ;  /* 0x0000005200677202 */ /* 0x000fe20000000f00 */
[----:B------:R-:W-:-:S05]  /*5010*/  IMAD.MOV.U32 R102, RZ, RZ, R81 ;  /* 0x000000ffff667224 */ /* 0x000fca00078e0051 */
[C---:B------:R-:W-:Y:S01]  /*5020*/  HMMA.16816.F32.BF16 R240, R4.reuse, R26, R72 ;  /* 0x0000001a04f0723c */ /* 0x040fe20000041848 */
[----:B------:R-:W1:Y:S07]  /*5030*/  LDSM.16.MT88.4 R24, [R199+0x4900] ;  /* 0x00490000c718783b */ /* 0x000e6e0000004200 */
[----:B------:R-:W-:Y:S01]  /*5040*/  MOV R43, R86 ;  /* 0x00000056002b7202 */ /* 0x000fe20000000f00 */
[----:B------:R-:W-:Y:S01]  /*5050*/  IMAD.MOV.U32 R41, RZ, RZ, R85 ;  /* 0x000000ffff297224 */ /* 0x000fe200078e0055 */
[----:B------:R-:W-:Y:S01]  /*5060*/  MOV R40, R84 ;  /* 0x0000005400287202 */ /* 0x000fe20000000f00 */
[----:B------:R-:W-:Y:S01]  /*5070*/  IMAD.MOV.U32 R84, RZ, RZ, R178 ;  /* 0x000000ffff547224 */ /* 0x000fe200078e00b2 */
[----:B------:R-:W-:Y:S01]  /*5080*/  MOV R85, R177 ;  /* 0x000000b100557202 */ /* 0x000fe20000000f00 */
[----:B------:R-:W-:Y:S01]  /*5090*/  IMAD.MOV.U32 R86, RZ, RZ, R176 ;  /* 0x000000ffff567224 */ /* 0x000fe200078e00b0 */
[----:B--2---:R-:W-:Y:S01]  /*50a0*/  HMMA.16816.F32.BF16 R184, R4, R32, R96 ;  /* 0x0000002004b8723c */ /* 0x004fe20000041860 */
[----:B------:R-:W-:-:S02]  /*50b0*/  IMAD.MOV.U32 R42, RZ, RZ, R87 ;  /* 0x000000ffff2a7224 */ /* 0x000fc400078e0057 */
[----:B------:R-:W-:-:S04]  /*50c0*/  IMAD.MOV.U32 R87, RZ, RZ, R128 ;  /* 0x000000ffff577224 */ /* 0x000fc800078e0080 */
[----:B------:R-:W-:Y:S01]  /*50d0*/  IMAD.MOV.U32 R99, RZ, RZ, R175 ;  /* 0x000000ffff637224 */ /* 0x000fe200078e00af */
[----:B------:R-:W-:Y:S01]  /*50e0*/  HMMA.16816.F32.BF16 R176, R4, R34, R120 ;  /* 0x0000002204b0723c */ /* 0x000fe20000041878 */
[----:B------:R-:W-:Y:S01]  /*50f0*/  MOV R98, R174 ;  /* 0x000000ae00627202 */ /* 0x000fe20000000f00 */
[----:B------:R-:W-:Y:S01]  /*5100*/  IMAD.MOV.U32 R97, RZ, RZ, R173 ;  /* 0x000000ffff617224 */ /* 0x000fe200078e00ad */
[----:B------:R-:W-:Y:S01]  /*5110*/  LDSM.16.MT88.4 R32, [R199+0x6900] ;  /* 0x00690000c720783b */ /* 0x000fe20000004200 */
[----:B------:R-:W-:-:S03]  /*5120*/  IMAD.MOV.U32 R96, RZ, RZ, R167 ;  /* 0x000000ffff607224 */ /* 0x000fc600078e00a7 */
[----:B------:R-:W-:Y:S01]  /*5130*/  MOV R123, R172 ;  /* 0x000000ac007b7202 */ /* 0x000fe20000000f00 */
[----:B------:R-:W-:Y:S01]  /*5140*/  IMAD.MOV.U32 R122, RZ, RZ, R166 ;  /* 0x000000ffff7a7224 */ /* 0x000fe200078e00a6 */
[----:B------:R-:W-:Y:S01]  /*5150*/  MOV R120, R164 ;  /* 0x000000a400787202 */ /* 0x000fe20000000f00 */
[----:B------:R-:W-:Y:S01]  /*5160*/  IMAD.MOV.U32 R121, RZ, RZ, R165 ;  /* 0x000000ffff797224 */ /* 0x000fe200078e00a5 */
[C---:B------:R-:W-:Y:S08]  /*5170*/  HMMA.16816.F32.BF16 R172, R4.reuse, R20, R92 ;  /* 0x0000001404ac723c */ /* 0x040ff0000004185c */
[C---:B------:R-:W-:Y:S01]  /*5180*/  HMMA.16816.F32.BF16 R164, R4.reuse, R22, R52 ;  /* 0x0000001604a4723c */ /* 0x040fe20000041834 */
[----:B------:R-:W2:Y:S07]  /*5190*/  LDSM.16.MT88.4 R20, [R198+0x6900] ;  /* 0x00690000c614783b */ /* 0x000eae0000004200 */
[C---:B------:R-:W-:Y:S01]  /*51a0*/  HMMA.16816.F32.BF16 R236, R4.reuse, R30, R68 ;  /* 0x0000001e04ec723c */ /* 0x040fe20000041844 */
[----:B------:R-:W5:Y:S07]  /*51b0*/  LDSM.16.MT88.4 R28, [R197+0x6900] ;  /* 0x00690000c51c783b */ /* 0x000f6e0000004200 */
[C---:B----4-:R-:W-:Y:S07]  /*51c0*/  HMMA.16816.F32.BF16 R128, R4.reuse, R16, R88 ;  /* 0x000000100480723c */ /* 0x050fee0000041858 */
[----:B------:R-:W-:Y:S01]  /*51d0*/  IMAD.MOV.U32 R17, RZ, RZ, R80 ;  /* 0x000000ffff117224 */ /* 0x000fe200078e0050 */
[C---:B---3--:R-:W-:Y:S07]  /*51e0*/  HMMA.16816.F32.BF16 R88, R4.reuse, R12, R36 ;  /* 0x0000000c0458723c */ /* 0x048fee0000041824 */
[----:B------:R-:W-:Y:S01]  /*51f0*/  IMAD.MOV.U32 R36, RZ, RZ, R83 ;  /* 0x000000ffff247224 */ /* 0x000fe200078e0053 */
[----:B------:R-:W-:Y:S01]  /*5200*/  HMMA.16816.F32.BF16 R72, R4, R14, R44 ;  /* 0x0000000e0448723c */ /* 0x000fe2000004182c */
[----:B------:R-:W3:Y:S01]  /*5210*/  LDSM.16.MT88.4 R12, [R200+0x6900] ;  /* 0x00690000c80c783b */ /* 0x000ee20000004200 */
[----:B------:R-:W-:Y:S01]  /*5220*/  MOV R37, R84 ;  /* 0x0000005400257202 */ /* 0x000fe20000000f00 */
[----:B------:R-:W-:Y:S01]  /*5230*/  IMAD.MOV.U32 R38, RZ, RZ, R40 ;  /* 0x000000ffff267224 */ /* 0x000fe200078e0028 */
[----:B------:R-:W-:-:S03]  /*5240*/  MOV R39, R41 ;  /* 0x0000002900277202 */ /* 0x000fc60000000f00 */
[----:B------:R-:W-:Y:S01]  /*5250*/  IMAD.MOV.U32 R46, RZ, RZ, R85 ;  /* 0x000000ffff2e7224 */ /* 0x000fe200078e0055 */
[----:B-1----:R-:W-:Y:S01]  /*5260*/  HMMA.16816.F32.BF16 R52, R4, R24, R140 ;  /* 0x000000180434723c */ /* 0x002fe2000004188c */
[----:B------:R-:W-:Y:S01]  /*5270*/  IMAD.MOV.U32 R45, RZ, RZ, R86 ;  /* 0x000000ffff2d7224 */ /* 0x000fe200078e0056 */
[----:B------:R-:W-:-:S05]  /*5280*/  MOV R44, R87 ;  /* 0x00000057002c7202 */ /* 0x000fca0000000f00 */
[----:B------:R-:W-:Y:S01]  /*5290*/  MOV R143, R2 ;  /* 0x00000002008f7202 */ /* 0x000fe20000000f00 */
[----:B------:R-:W-:Y:S01]  /*52a0*/  FFMA.FTZ R2, R157, c[0x0][0x2d0], -R8 ;  /* 0x0000b4009d027a23 */ /* 0x000fe20000010808 */
[C---:B--2---:R-:W-:Y:S01]  /*52b0*/  HMMA.16816.F32.BF16 R64, R4.reuse, R20, R148 ;  /* 0x000000140440723c */ /* 0x044fe20000041894 */
[----:B------:R-:W-:Y:S02]  /*52c0*/  IMAD.MOV.U32 R141, RZ, RZ, R224 ;  /* 0x000000ffff8d7224 */ /* 0x000fe400078e00e0 */
[----:B------:R1:W-:Y:S01]  /*52d0*/  MUFU.EX2 R47, R2 ;  /* 0x00000002002f7308 */ /* 0x0003e20000000800 */
[----:B------:R-:W-:Y:S02]  /*52e0*/  IMAD.MOV.U32 R142, RZ, RZ, R223 ;  /* 0x000000ffff8e7224 */ /* 0x000fe400078e00df */
[----:B------:R-:W-:Y:S01]  /*52f0*/  IMAD.MOV.U32 R157, RZ, RZ, R38 ;  /* 0x000000ffff9d7224 */ /* 0x000fe200078e0026 */
[----:B------:R-:W-:Y:S01]  /*5300*/  MOV R149, R121 ;  /* 0x0000007900957202 */ /* 0x000fe20000000f00 */
[----:B------:R-:W-:Y:S01]  /*5310*/  HMMA.16816.F32.BF16 R80, R4, R26, R136 ;  /* 0x0000001a0450723c */ /* 0x000fe20000041888 */
[----:B------:R-:W2:Y:S01]  /*5320*/  LDSM.16.MT88.4 R24, [R197+0x1100] ;  /* 0x00110000c518783b */ /* 0x000ea20000004200 */
[----:B------:R-:W-:-:S05]  /*5330*/  IMAD.MOV.U32 R150, RZ, RZ, R97 ;  /* 0x000000ffff967224 */ /* 0x000fca00078e0061 */
[----:B------:R-:W-:Y:S01]  /*5340*/  IMAD.MOV.U32 R138, RZ, RZ, R36 ;  /* 0x000000ffff8a7224 */ /* 0x000fe200078e0024 */
[C---:B-----5:R-:W-:Y:S01]  /*5350*/  HMMA.16816.F32.BF16 R76, R4.reuse, R30, R60 ;  /* 0x0000001e044c723c */ /* 0x060fe2000004183c */
[----:B------:R-:W-:Y:S01]  /*5360*/  MOV R139, R37 ;  /* 0x00000025008b7202 */ /* 0x000fe20000000f00 */
[----:B------:R-:W-:Y:S01]  /*5370*/  IMAD.MOV.U32 R36, RZ, RZ, R39 ;  /* 0x000000ffff247224 */ /* 0x000fe200078e0027 */
[----:B------:R-:W-:Y:S01]  /*5380*/  MOV R39, R17 ;  /* 0x0000001100277202 */ /* 0x000fe20000000f00 */
[----:B-1----:R-:W-:Y:S01]  /*5390*/  FFMA.FTZ R2, R158, c[0x0][0x2d0], -R8 ;  /* 0x0000b4009e027a23 */ /* 0x002fe20000010808 */
[----:B------:R-:W-:Y:S01]  /*53a0*/  MOV R136, R45 ;  /* 0x0000002d00887202 */ /* 0x000fe20000000f00 */
[----:B------:R-:W-:Y:S02]  /*53b0*/  IMAD.MOV.U32 R137, RZ, RZ, R46 ;  /* 0x000000ffff897224 */ /* 0x000fe400078e002e */
[----:B------:R1:W4:Y:S01]  /*53c0*/  MUFU.EX2 R16, R2 ;  /* 0x0000000200107308 */ /* 0x0003220000000800 */
[----:B---3--:R-:W-:Y:S01]  /*53d0*/  HMMA.16816.F32.BF16 R60, R4, R12, R160 ;  /* 0x0000000c043c723c */ /* 0x008fe200000418a0 */
[----:B------:R-:W-:-:S02]  /*53e0*/  IMAD.MOV.U32 R148, RZ, RZ, R39 ;  /* 0x000000ffff947224 */ /* 0x000fc400078e0027 */
[----:B------:R-:W-:-:S05]  /*53f0*/  IMAD.MOV.U32 R158, RZ, RZ, R100 ;  /* 0x000000ffff9e7224 */ /* 0x000fca00078e0064 */
[----:B------:R-:W-:Y:S01]  /*5400*/  HMMA.16816.F32.BF16 R84, R4, R14, R56 ;  /* 0x0000000e0454723c */ /* 0x000fe20000041838 */
[----:B------:R-:W3:Y:S01]  /*5410*/  LDSM.16.MT88.4 R12, [R197+0x3100] ;  /* 0x00310000c50c783b */ /* 0x000ee20000004200 */
[----:B-1----:R-:W-:-:S06]  /*5420*/  FFMA.FTZ R2, R159, c[0x0][0x2d0], -R8 ;  /* 0x0000b4009f027a23 */ /* 0x002fcc0000010808 */
[C---:B------:R-:W-:Y:S01]  /*5430*/  HMMA.16816.F32.BF16 R92, R4.reuse, R18, R48 ;  /* 0x00000012045c723c */ /* 0x040fe20000041830 */
[----:B------:R-:W-:Y:S01]  /*5440*/  IMAD.MOV.U32 R159, RZ, RZ, R101 ;  /* 0x000000ffff9f7224 */ /* 0x000fe200078e0065 */
[----:B------:R1:W5:Y:S05]  /*5450*/  MUFU.EX2 R140, R2 ;  /* 0x00000002008c7308 */ /* 0x00036a0000000800 */
[----:B------:R-:W-:Y:S01]  /*5460*/  IMAD.MOV.U32 R18, RZ, RZ, R43 ;  /* 0x000000ffff127224 */ /* 0x000fe200078e002b */
[----:B------:R-:W-:Y:S01]  /*5470*/  HMMA.16816.F32.BF16 R56, R4, R32, R180 ;  /* 0x000000200438723c */ /* 0x000fe200000418b4 */
[----:B------:R-:W-:Y:S02]  /*5480*/  IMAD.MOV.U32 R19, RZ, RZ, R42 ;  /* 0x000000ffff137224 */ /* 0x000fe400078e002a */
[----:B------:R-:W-:Y:S01]  /*5490*/  LDSM.16.MT88.4 R40, [R200+0x1100] ;  /* 0x00110000c828783b */ /* 0x000fe20000004200 */
[----:B------:R-:W-:Y:S01]  /*54a0*/  MOV R37, R18 ;  /* 0x0000001200257202 */ /* 0x000fe20000000f00 */
[----:B------:R-:W-:-:S02]  /*54b0*/  IMAD.MOV.U32 R38, RZ, RZ, R19 ;  /* 0x000000ffff267224 */ /* 0x000fc400078e0013 */
[----:B----4-:R-:W-:Y:S01]  /*54c0*/  IMAD.MOV.U32 R180, RZ, RZ, R16 ;  /* 0x000000ffffb47224 */ /* 0x010fe200078e0010 */
[C---:B------:R-:W-:Y:S01]  /*54d0*/  HMMA.16816.F32.BF16 R68, R4.reuse, R28, R144 ;  /* 0x0000001c0444723c */ /* 0x040fe20000041890 */
[----:B------:R-:W-:Y:S01]  /*54e0*/  LDSM.16.MT88.4 R16, [R199+0x1100] ;  /* 0x00110000c710783b */ /* 0x000fe20000004200 */
[----:B------:R-:W-:Y:S01]  /*54f0*/  IMAD.MOV.U32 R183, RZ, RZ, R122 ;  /* 0x000000ffffb77224 */ /* 0x000fe200078e007a */
[----:B------:R-:W-:Y:S01]  /*5500*/  MOV R181, R96 ;  /* 0x0000006000b57202 */ /* 0x000fe20000000f00 */
[----:B-1----:R-:W-:Y:S01]  /*5510*/  FFMA.FTZ R2, R168, c[0x0][0x2d0], -R8 ;  /* 0x0000b400a8027a23 */ /* 0x002fe20000010808 */
[----:B------:R-:W-:Y:S01]  /*5520*/  LDSM.16.MT88.4 R28, [R200+0x3100] ;  /* 0x00310000c81c783b */ /* 0x000fe20000004200 */
[----:B------:R-:W-:Y:S02]  /*5530*/  IMAD.MOV.U32 R168, RZ, RZ, R120 ;  /* 0x000000ffffa87224 */ /* 0x000fe400078e0078 */
[----:B------:R1:W4:Y:S01]  /*5540*/  MUFU.EX2 R151, R2 ;  /* 0x0000000200977308 */ /* 0x0003220000000800 */
[----:B------:R-:W-:Y:S01]  /*5550*/  HMMA.16816.F32.BF16 R48, R4, R22, R152 ;  /* 0x000000160430723c */ /* 0x000fe20000041898 */
[----:B------:R-:W-:Y:S01]  /*5560*/  LDSM.16.MT88.4 R20, [R198+0x1100] ;  /* 0x00110000c614783b */ /* 0x000fe20000004200 */
[----:B------:R-:W-:-:S02]  /*5570*/  IMAD.MOV.U32 R182, RZ, RZ, R123 ;  /* 0x000000ffffb67224 */ /* 0x000fc400078e007b */
[----:B-1----:R-:W-:-:S04]  /*5580*/  FFMA.FTZ R2, R133, c[0x0][0x2d0], -R0 ;  /* 0x0000b40085027a23 */ /* 0x002fc80000010800 */
[----:B------:R1:W-:Y:S02]  /*5590*/  MUFU.EX2 R224, R2 ;  /* 0x0000000200e07308 */ /* 0x0003e40000000800 */
[----:B-1----:R-:W-:-:S06]  /*55a0*/  FFMA.FTZ R2, R134, c[0x0][0x2d0], -R0 ;  /* 0x0000b40086027a23 */ /* 0x002fcc0000010800 */
[----:B------:R1:W1:Y:S02]  /*55b0*/  MUFU.EX2 R223, R2 ;  /* 0x0000000200df7308 */ /* 0x0002640000000800 */
[----:B-1----:R-:W-:Y:S02]  /*55c0*/  FFMA.FTZ R2, R156, c[0x0][0x2d0], -R0 ;  /* 0x0000b4009c027a23 */ /* 0x002fe40000010800 */
[----:B-----5:R-:W-:-:S04]  /*55d0*/  IMAD.MOV.U32 R156, RZ, RZ, R140 ;  /* 0x000000ffff9c7224 */ /* 0x020fc800078e008c */
[----:B------:R1:W-:Y:S01]  /*55e0*/  MUFU.EX2 R134, R2 ;  /* 0x0000000200867308 */ /* 0x0003e20000000800 */
[----:B------:R-:W-:Y:S01]  /*55f0*/  IMAD.MOV.U32 R140, RZ, RZ, R141 ;  /* 0x000000ffff8c7224 */ /* 0x000fe200078e008d */
[----:B------:R-:W-:Y:S01]  /*5600*/  MOV R141, R142 ;  /* 0x0000008e008d7202 */ /* 0x000fe20000000f00 */
[----:B------:R-:W-:Y:S02]  /*5610*/  IMAD.MOV.U32 R142, RZ, RZ, R143 ;  /* 0x000000ffff8e7224 */ /* 0x000fe400078e008f */
[----:B------:R-:W-:Y:S02]  /*5620*/  IMAD.MOV.U32 R143, RZ, RZ, R44 ;  /* 0x000000ffff8f7224 */ /* 0x000fe400078e002c */
[----:B-1----:R-:W-:-:S04]  /*5630*/  FFMA.FTZ R2, R135, c[0x0][0x2d0], -R0 ;  /* 0x0000b40087027a23 */ /* 0x002fc80000010800 */
[----:B------:R1:W5:Y:S02]  /*5640*/  MUFU.EX2 R133, R2 ;  /* 0x0000000200857308 */ /* 0x0003640000000800 */
[----:B-1----:R-:W-:Y:S02]  /*5650*/  IMAD.MOV.U32 R2, RZ, RZ, R47 ;  /* 0x000000ffff027224 */ /* 0x002fe400078e002f */
[----:B------:R-:W-:Y:S01]  /*5660*/  HMMA.16816.F32.BF16 R44, R4, R34, R248 ;  /* 0x00000022042c723c */ /* 0x000fe200000418f8 */
[----:B------:R-:W1:Y:S06]  /*5670*/  LDSM.16.MT88.4 R32, [R198+0x3100] ;  /* 0x00310000c620783b */ /* 0x000e6c0000004200 */
[----:B------:R-:W-:Y:S01]  /*5680*/  MOV R249, R36 ;  /* 0x0000002400f97202 */ /* 0x000fe20000000f00 */
[----:B------:R-:W-:Y:S01]  /*5690*/  IMAD.MOV.U32 R250, RZ, RZ, R37 ;  /* 0x000000fffffa7224 */ /* 0x000fe200078e0025 */
[----:B------:R-:W-:Y:S01]  /*56a0*/  F2FP.BF16.PACK_AB R4, R180, R2 ;  /* 0x00000002b404723e */ /* 0x000fe200000010ff */
[----:B------:R-:W-:Y:S01]  /*56b0*/  IMAD.MOV.U32 R251, RZ, RZ, R38 ;  /* 0x000000fffffb7224 */ /* 0x000fe200078e0026 */
[----:B----4-:R-:W-:Y:S01]  /*56c0*/  F2FP.BF16.PACK_AB R6, R151, R156 ;  /* 0x0000009c9706723e */ /* 0x010fe200000010ff */
[----:B------:R-:W4:Y:S01]  /*56d0*/  LDSM.16.MT88.4 R36, [R199+0x3100] ;  /* 0x00310000c724783b */ /* 0x000f220000004200 */
[----:B------:R-:W-:Y:S01]  /*56e0*/  F2FP.BF16.PACK_AB R5, R223, R224 ;  /* 0x000000e0df05723e */ /* 0x000fe200000010ff */
[----:B------:R-:W-:Y:S01]  /*56f0*/  IMAD.MOV.U32 R248, RZ, RZ, R157 ;  /* 0x000000fffff87224 */ /* 0x000fe200078e009d */
[----:B-----5:R-:W-:-:S02]  /*5700*/  F2FP.BF16.PACK_AB R7, R133, R134 ;  /* 0x000000868507723e */ /* 0x020fc400000010ff */
[----:B------:R-:W-:-:S05]  /*5710*/  MOV R157, R99 ;  /* 0x00000063009d7202 */ /* 0x000fca0000000f00 */
[C---:B--2---:R-:W-:Y:S08]  /*5720*/  HMMA.16816.F32.BF16 R136, R4.reuse, R24, R136 ;  /* 0x000000180488723c */ /* 0x044ff00000041888 */
[C---:B------:R-:W-:Y:S07]  /*5730*/  HMMA.16816.F32.BF16 R24, R4.reuse, R26, R140 ;  /* 0x0000001a0418723c */ /* 0x040fee000004188c */
[----:B------:R-:W-:Y:S01]  /*5740*/  IMAD.MOV.U32 R143, RZ, RZ, R98 ;  /* 0x000000ffff8f7224 */ /* 0x000fe200078e0062 */
[C---:B---3--:R-:W-:Y:S08]  /*5750*/  HMMA.16816.F32.BF16 R108, R4.reuse, R12, R108 ;  /* 0x0000000c046c723c */ /* 0x048ff0000004186c */
[C---:B------:R-:W-:Y:S01]  /*5760*/  HMMA.16816.F32.BF16 R112, R4.reuse, R14, R112 ;  /* 0x0000000e0470723c */ /* 0x040fe20000041870 */
[----:B------:R-:W2:Y:S07]  /*5770*/  LDSM.16.MT88.4 R12, [R200+0x5100] ;  /* 0x00510000c80c783b */ /* 0x000eae0000004200 */
[----:B-1----:R-:W-:Y:S01]  /*5780*/  HMMA.16816.F32.BF16 R116, R4, R32, R116 ;  /* 0x000000200474723c */ /* 0x002fe20000041874 */
[----:B------:R-:W-:Y:S01]  /*5790*/  MOV R142, R24 ;  /* 0x00000018008e7202 */ /* 0x000fe20000000f00 */
[----:B------:R-:W-:Y:S01]  /*57a0*/  IMAD.MOV.U32 R141, RZ, RZ, R25 ;  /* 0x000000ffff8d7224 */ /* 0x000fe200078e0019 */
[----:B------:R-:W-:Y:S01]  /*57b0*/  MOV R135, R27 ;  /* 0x0000001b00877202 */ /* 0x000fe20000000f00 */
[----:B------:R-:W-:-:S02]  /*57c0*/  IMAD.MOV.U32 R140, RZ, RZ, R26 ;  /* 0x000000ffff8c7224 */ /* 0x000fc400078e001a */
[----:B------:R-:W1:Y:S02]  /*57d0*/  LDSM.16.MT88.4 R24, [R197+0x5100] ;  /* 0x00510000c518783b */ /* 0x000e640000004200 */
[C---:B------:R-:W-:Y:S08]  /*57e0*/  HMMA.16816.F32.BF16 R120, R4.reuse, R34, R240 ;  /* 0x000000220478723c */ /* 0x040ff000000418f0 */
[C---:B------:R-:W-:Y:S08]  /*57f0*/  HMMA.16816.F32.BF16 R160, R4.reuse, R16, R124 ;  /* 0x0000001004a0723c */ /* 0x040ff0000004187c */
[C---:B----4-:R-:W-:Y:S07]  /*5800*/  HMMA.16816.F32.BF16 R32, R4.reuse, R38, R176 ;  /* 0x000000260420723c */ /* 0x050fee00000418b0 */
[----:B------:R-:W-:Y:S01]  /*5810*/  IMAD.MOV.U32 R39, RZ, RZ, R2 ;  /* 0x000000ffff277224 */ /* 0x000fe200078e0002 */
[----:B------:R-:W-:Y:S01]  /*5820*/  HMMA.16816.F32.BF16 R124, R4, R28, R248 ;  /* 0x0000001c047c723c */ /* 0x000fe200000418f8 */
[----:B------:R-:W-:Y:S01]  /*5830*/  FFMA.FTZ R2, R227, c[0x0][0x2d0], -R8 ;  /* 0x0000b400e3027a23 */ /* 0x000fe20000010808 */
[----:B------:R-:W-:Y:S01]  /*5840*/  MOV R176, R180 ;  /* 0x000000b400b07202 */ /* 0x000fe20000000f00 */
[----:B------:R-:W-:Y:S01]  /*5850*/  IMAD.MOV.U32 R177, RZ, RZ, R181 ;  /* 0x000000ffffb17224 */ /* 0x000fe200078e00b5 */
[----:B------:R-:W-:Y:S01]  /*5860*/  MOV R179, R183 ;  /* 0x000000b700b37202 */ /* 0x000fe20000000f00 */
[----:B------:R3:W4:Y:S01]  /*5870*/  MUFU.EX2 R38, R2 ;  /* 0x0000000200267308 */ /* 0x0007220000000800 */
[----:B------:R-:W-:-:S02]  /*5880*/  IMAD.MOV.U32 R178, RZ, RZ, R182 ;  /* 0x000000ffffb27224 */ /* 0x000fc400078e00b6 */
[C---:B------:R-:W-:Y:S01]  /*5890*/  HMMA.16816.F32.BF16 R236, R4.reuse, R30, R236 ;  /* 0x0000001e04ec723c */ /* 0x040fe200000418ec */
[----:B------:R-:W5:Y:S07]  /*58a0*/  LDSM.16.MT88.4 R28, [R197+0x7100] ;  /* 0x00710000c51c783b */ /* 0x000f6e0000004200 */
[----:B------:R-:W-:Y:S01]  /*58b0*/  HMMA.16816.F32.BF16 R144, R4, R20, R232 ;  /* 0x000000140490723c */ /* 0x000fe200000418e8 */
[----:B---3--:R-:W-:-:S06]  /*58c0*/  FFMA.FTZ R2, R229, c[0x0][0x2d0], -R8 ;  /* 0x0000b400e5027a23 */ /* 0x008fcc0000010808 */
[----:B------:R-:W-:Y:S01]  /*58d0*/  MOV R234, R102 ;  /* 0x0000006600ea7202 */ /* 0x000fe20000000f00 */
[C---:B------:R-:W-:Y:S01]  /*58e0*/  HMMA.16816.F32.BF16 R96, R4.reuse, R22, R188 ;  /* 0x000000160460723c */ /* 0x040fe200000418bc */
[----:B------:R-:W3:Y:S01]  /*58f0*/  LDSM.16.MT88.4 R20, [R199+0x5100] ;  /* 0x00510000c714783b */ /* 0x000ee20000004200 */
[----:B------:R-:W-:Y:S01]  /*5900*/  IMAD.MOV.U32 R235, RZ, RZ, R103 ;  /* 0x000000ffffeb7224 */ /* 0x000fe200078e0067 */
[----:B------:R1:W1:Y:S05]  /*5910*/  MUFU.EX2 R229, R2 ;  /* 0x0000000200e57308 */ /* 0x00026a0000000800 */
[C---:B------:R-:W-:Y:S01]  /*5920*/  HMMA.16816.F32.BF16 R104, R4.reuse, R18, R104 ;  /* 0x000000120468723c */ /* 0x040fe20000041868 */
[----:B------:R-:W3:Y:S07]  /*5930*/  LDSM.16.MT88.4 R16, [R198+0x5100] ;  /* 0x00510000c610783b */ /* 0x000eee0000004200 */
[----:B------:R-:W-:Y:S01]  /*5940*/  HMMA.16816.F32.BF16 R248, R4, R36, R184 ;  /* 0x0000002404f8723c */ /* 0x000fe200000418b8 */
[----:B-1----:R-:W-:-:S06]  /*5950*/  FFMA.FTZ R2, R228, c[0x0][0x2d0], -R8 ;  /* 0x0000b400e4027a23 */ /* 0x002fcc0000010808 */
[----:B------:R-:W-:Y:S01]  /*5960*/  MOV R37, R234 ;  /* 0x000000ea00257202 */ /* 0x000fe20000000f00 */
[C---:B--2---:R-:W-:Y:S01]  /*5970*/  HMMA.16816.F32.BF16 R188, R4.reuse, R12, R88 ;  /* 0x0000000c04bc723c */ /* 0x044fe20000041858 */
[----:B------:R-:W-:Y:S01]  /*5980*/  IMAD.MOV.U32 R36, RZ, RZ, R235 ;  /* 0x000000ffff247224 */ /* 0x000fe200078e00eb */
[----:B------:R1:W-:Y:S05]  /*5990*/  MUFU.EX2 R227, R2 ;  /* 0x0000000200e37308 */ /* 0x0003ea0000000800 */
[----:B------:R-:W-:Y:S01]  /*59a0*/  IMAD.MOV.U32 R91, RZ, RZ, R10 ;  /* 0x000000ffff5b7224 */ /* 0x000fe200078e000a */
[----:B------:R-:W-:Y:S01]  /*59b0*/  HMMA.16816.F32.BF16 R184, R4, R14, R72 ;  /* 0x0000000e04b8723c */ /* 0x000fe20000041848 */
[----:B------:R-:W2:Y:S01]  /*59c0*/  LDSM.16.MT88.4 R12, [R199+0x7100] ;  /* 0x00710000c70c783b */ /* 0x000ea20000004200 */
[----:B------:R-:W-:Y:S01]  /*59d0*/  MOV R90, R177 ;  /* 0x000000b1005a7202 */ /* 0x000fe20000000f00 */
[----:B------:R-:W-:-:S02]  /*59e0*/  IMAD.MOV.U32 R89, RZ, RZ, R178 ;  /* 0x000000ffff597224 */ /* 0x000fc400078e00b2 */
[----:B------:R-:W-:Y:S02]  /*59f0*/  IMAD.MOV.U32 R88, RZ, RZ, R179 ;  /* 0x000000ffff587224 */ /* 0x000fe400078e00b3 */
[----:B------:R-:W-:Y:S01]  /*5a00*/  IMAD.MOV.U32 R73, RZ, RZ, R148 ;  /* 0x000000ffff497224 */ /* 0x000fe200078e0094 */
[C---:B------:R-:W-:Y:S01]  /*5a10*/  HMMA.16816.F32.BF16 R152, R4.reuse, R40, R192 ;  /* 0x000000280498723c */ /* 0x040fe200000418c0 */
[----:B------:R-:W-:Y:S01]  /*5a20*/  MOV R72, R149 ;  /* 0x0000009500487202 */ /* 0x000fe20000000f00 */
[----:B-1----:R-:W-:Y:S01]  /*5a30*/  FFMA.FTZ R2, R230, c[0x0][0x2d0], -R8 ;  /* 0x0000b400e6027a23 */ /* 0x002fe20000010808 */
[----:B------:R-:W-:Y:S01]  /*5a40*/  MOV R75, R156 ;  /* 0x0000009c004b7202 */ /* 0x000fe20000000f00 */
[----:B----4-:R-:W-:Y:S02]  /*5a50*/  IMAD.MOV.U32 R230, RZ, RZ, R38 ;  /* 0x000000ffffe67224 */ /* 0x010fe400078e0026 */
[----:B------:R-:W-:Y:S02]  /*5a60*/  IMAD.MOV.U32 R38, RZ, RZ, R176 ;  /* 0x000000ffff267224 */ /* 0x000fe400078e00b0 */
[----:B------:R-:W-:Y:S01]  /*5a70*/  HMMA.16816.F32.BF16 R100, R4, R42, R244 ;  /* 0x0000002a0464723c */ /* 0x000fe200000418f4 */
[----:B------:R-:W-:-:S02]  /*5a80*/  IMAD.MOV.U32 R41, RZ, RZ, R35 ;  /* 0x000000ffff297224 */ /* 0x000fc400078e0023 */
[----:B------:R-:W-:Y:S02]  /*5a90*/  IMAD.MOV.U32 R40, RZ, RZ, R32 ;  /* 0x000000ffff287224 */ /* 0x000fe400078e0020 */
[----:B------:R-:W-:Y:S02]  /*5aa0*/  IMAD.MOV.U32 R74, RZ, RZ, R168 ;  /* 0x000000ffff4a7224 */ /* 0x000fe400078e00a8 */
[----:B------:R-:W-:Y:S01]  /*5ab0*/  IMAD.MOV.U32 R43, RZ, RZ, R33 ;  /* 0x000000ffff2b7224 */ /* 0x000fe200078e0021 */
[----:B------:R-:W-:Y:S01]  /*5ac0*/  MOV R42, R34 ;  /* 0x00000022002a7202 */ /* 0x000fe20000000f00 */
[C---:B------:R-:W-:Y:S01]  /*5ad0*/  HMMA.16816.F32.BF16 R244, R4.reuse, R24, R172 ;  /* 0x0000001804f4723c */ /* 0x040fe200000418ac */
[----:B------:R-:W1:Y:S07]  /*5ae0*/  LDSM.16.MT88.4 R32, [R198+0x7100] ;  /* 0x00710000c620783b */ /* 0x000e6e0000004200 */
[C---:B------:R-:W-:Y:S01]  /*5af0*/  HMMA.16816.F32.BF16 R232, R4.reuse, R26, R164 ;  /* 0x0000001a04e8723c */ /* 0x040fe200000418a4 */
[----:B------:R-:W-:Y:S07]  /*5b00*/  LDSM.16.MT88.4 R164, [R199+0x1900] ;  /* 0x00190000c7a4783b */ /* 0x000fee0000004200 */
[C---:B-----5:R-:W-:Y:S07]  /*5b10*/  HMMA.16816.F32.BF16 R24, R4.reuse, R28, R68 ;  /* 0x0000001c0418723c */ /* 0x060fee0000041844 */
[----:B------:R-:W-:Y:S01]  /*5b20*/  MOV R68, R11 ;  /* 0x0000000b00447202 */ /* 0x000fe20000000f00 */
[----:B---3--:R-:W-:Y:S01]  /*5b30*/  HMMA.16816.F32.BF16 R180, R4, R22, R80 ;  /* 0x0000001604b4723c */ /* 0x008fe20000041850 */
[----:B------:R-:W-:Y:S01]  /*5b40*/  IMAD.MOV.U32 R71, RZ, RZ, R43 ;  /* 0x000000ffff477224 */ /* 0x000fe200078e002b */
[----:B------:R-:W-:Y:S01]  /*5b50*/  MOV R70, R40 ;  /* 0x0000002800467202 */ /* 0x000fe20000000f00 */
[----:B------:R-:W-:-:S02]  /*5b60*/  IMAD.MOV.U32 R69, RZ, RZ, R9 ;  /* 0x000000ffff457224 */ /* 0x000fc400078e0009 */
[----:B------:R-:W-:Y:S02]  /*5b70*/  IMAD.MOV.U32 R228, RZ, RZ, R71 ;  /* 0x000000ffffe47224 */ /* 0x000fe400078e0047 */
[----:B------:R-:W-:Y:S01]  /*5b80*/  MOV R82, R143 ;  /* 0x0000008f00527202 */ /* 0x000fe20000000f00 */
[C---:B------:R-:W-:Y:S01]  /*5b90*/  HMMA.16816.F32.BF16 R28, R4.reuse, R30, R76 ;  /* 0x0000001e041c723c */ /* 0x040fe2000004184c */
[----:B------:R-:W-:Y:S01]  /*5ba0*/  MOV R80, R42 ;  /* 0x0000002a00507202 */ /* 0x000fe20000000f00 */
[----:B------:R-:W-:Y:S02]  /*5bb0*/  IMAD.MOV.U32 R81, RZ, RZ, R41 ;  /* 0x000000ffff517224 */ /* 0x000fe400078e0029 */
[----:B------:R-:W-:Y:S01]  /*5bc0*/  LDSM.16.MT88.4 R40, [R197+0x3900] ;  /* 0x00390000c528783b */ /* 0x000fe20000004200 */
[----:B------:R-:W-:Y:S02]  /*5bd0*/  IMAD.MOV.U32 R83, RZ, RZ, R157 ;  /* 0x000000ffff537224 */ /* 0x000fe400078e009d */
[----:B------:R-:W-:Y:S01]  /*5be0*/  IMAD.MOV.U32 R76, RZ, RZ, R142 ;  /* 0x000000ffff4c7224 */ /* 0x000fe200078e008e */
[----:B------:R-:W-:Y:S01]  /*5bf0*/  MOV R77, R141 ;  /* 0x0000008d004d7202 */ /* 0x000fe20000000f00 */
[----:B------:R-:W-:Y:S01]  /*5c00*/  IMAD.MOV.U32 R78, RZ, RZ, R140 ;  /* 0x000000ffff4e7224 */ /* 0x000fe200078e008c */
[----:B------:R-:W-:Y:S01]  /*5c10*/  MOV R79, R135 ;  /* 0x00000087004f7202 */ /* 0x000fe20000000f00 */
[----:B------:R-:W-:Y:S01]  /*5c20*/  LDSM.16.MT88.4 R140, [R197+0x1900] ;  /* 0x00190000c58c783b */ /* 0x000fe20000004200 */
[----:B------:R3:W4:Y:S01]  /*5c30*/  MUFU.EX2 R135, R2 ;  /* 0x0000000200877308 */ /* 0x0007220000000800 */
[----:B------:R-:W-:Y:S01]  /*5c40*/  HMMA.16816.F32.BF16 R240, R4, R16, R128 ;  /* 0x0000001004f0723c */ /* 0x000fe20000041880 */
[----:B------:R-:W-:-:S06]  /*5c50*/  IMAD.MOV.U32 R71, RZ, RZ, R83 ;  /* 0x000000ffff477224 */ /* 0x000fcc00078e0053 */
[----:B------:R-:W-:Y:S01]  /*5c60*/  F2FP.BF16.PACK_AB R128, R229, R230 ;  /* 0x000000e6e580723e */ /* 0x000fe200000010ff */
[----:B------:R-:W-:Y:S01]  /*5c70*/  HMMA.16816.F32.BF16 R192, R4, R18, R92 ;  /* 0x0000001204c0723c */ /* 0x000fe2000004185c */
[----:B------:R-:W5:Y:S01]  /*5c80*/  LDSM.16.MT88.4 R16, [R200+0x7100] ;  /* 0x00710000c810783b */ /* 0x000f620000004200 */
[----:B---3--:R-:W-:-:S06]  /*5c90*/  FFMA.FTZ R2, R169, c[0x0][0x2d0], -R0 ;  /* 0x0000b400a9027a23 */ /* 0x008fcc0000010800 */
[C---:B--2---:R-:W-:Y:S01]  /*5ca0*/  HMMA.16816.F32.BF16 R176, R4.reuse, R12, R56 ;  /* 0x0000000c04b0723c */ /* 0x044fe20000041838 */
[----:B------:R-:W-:Y:S01]  /*5cb0*/  LDSM.16.MT88.4 R56, [R200+0x3900] ;  /* 0x00390000c838783b */ /* 0x000fe20000004200 */
[----:B----4-:R-:W-:Y:S01]  /*5cc0*/  F2FP.BF16.PACK_AB R130, R135, R227 ;  /* 0x000000e38782723e */ /* 0x010fe200000010ff */
[----:B------:R2:W-:Y:S05]  /*5cd0*/  MUFU.EX2 R11, R2 ;  /* 0x00000002000b7308 */ /* 0x0005ea0000000800 */
[C---:B------:R-:W-:Y:S07]  /*5ce0*/  HMMA.16816.F32.BF16 R92, R4.reuse, R20, R52 ;  /* 0x00000014045c723c */ /* 0x040fee0000041834 */
[----:B------:R-:W-:Y:S01]  /*5cf0*/  IMAD.MOV.U32 R55, RZ, RZ, R150 ;  /* 0x000000ffff377224 */ /* 0x000fe200078e0096 */
[----:B-1----:R-:W-:Y:S01]  /*5d00*/  HMMA.16816.F32.BF16 R20, R4, R32, R64 ;  /* 0x000000200414723c */ /* 0x002fe20000041840 */
[----:B------:R-:W1:Y:S01]  /*5d10*/  LDSM.16.MT88.4 R64, [R199+0x3900] ;  /* 0x00390000c740783b */ /* 0x000e620000004200 */
[----:B------:R-:W-:Y:S01]  /*5d20*/  IMAD.MOV.U32 R54, RZ, RZ, R151 ;  /* 0x000000ffff367224 */ /* 0x000fe200078e0097 */
[----:B------:R-:W-:Y:S01]  /*5d30*/  MOV R53, R159 ;  /* 0x0000009f00357202 */ /* 0x000fe20000000f00 */
[----:B--2---:R-:W-:Y:S01]  /*5d40*/  FFMA.FTZ R2, R170, c[0x0][0x2d0], -R0 ;  /* 0x0000b400aa027a23 */ /* 0x004fe20000010800 */
[----:B------:R-:W-:Y:S01]  /*5d50*/  LDSM.16.MT88.4 R148, [R198+0x1900] ;  /* 0x00190000c694783b */ /* 0x000fe20000004200 */
[----:B------:R-:W-:-:S02]  /*5d60*/  IMAD.MOV.U32 R52, RZ, RZ, R158 ;  /* 0x000000ffff347224 */ /* 0x000fc400078e009e */
[----:B------:R2:W3:Y:S01]  /*5d70*/  MUFU.EX2 R10, R2 ;  /* 0x00000002000a7308 */ /* 0x0004e20000000800 */
[C---:B------:R-:W-:Y:S01]  /*5d80*/  HMMA.16816.F32.BF16 R32, R4.reuse, R34, R48 ;  /* 0x000000220420723c */ /* 0x040fe20000041830 */
[----:B------:R-:W4:Y:S01]  /*5d90*/  LDSM.16.MT88.4 R48, [R198+0x3900] ;  /* 0x00390000c630783b */ /* 0x000f220000004200 */
[----:B------:R-:W-:Y:S02]  /*5da0*/  IMAD.MOV.U32 R83, RZ, RZ, R55 ;  /* 0x000000ffff537224 */ /* 0x000fe400078e0037 */
[----:B------:R-:W-:Y:S01]  /*5db0*/  IMAD.MOV.U32 R55, RZ, RZ, R75 ;  /* 0x000000ffff377224 */ /* 0x000fe200078e004b */
[----:B------:R-:W1:Y:S01]  /*5dc0*/  LDSM.16.MT88.4 R156, [R200+0x1900] ;  /* 0x00190000c89c783b */ /* 0x000e620000004200 */
[----:B------:R-:W-:Y:S02]  /*5dd0*/  IMAD.MOV.U32 R75, RZ, RZ, R38 ;  /* 0x000000ffff4b7224 */ /* 0x000fe400078e0026 */
[----:B-----5:R-:W-:Y:S01]  /*5de0*/  HMMA.16816.F32.BF16 R172, R4, R16, R60 ;  /* 0x0000001004ac723c */ /* 0x020fe2000004183c */
[--C-:B--2---:R-:W-:Y:S01]  /*5df0*/  FFMA.FTZ R2, R226, c[0x0][0x2d0], -R0.reuse ;  /* 0x0000b400e2027a23 */ /* 0x104fe20000010800 */
[----:B---3--:R-:W-:Y:S01]  /*5e00*/  F2FP.BF16.PACK_AB R129, R10, R11 ;  /* 0x0000000b0a81723e */ /* 0x008fe200000010ff */
[----:B------:R-:W-:-:S02]  /*5e10*/  FFMA.FTZ R0, R171, c[0x0][0x2d0], -R0 ;  /* 0x0000b400ab007a23 */ /* 0x000fc40000010800 */
[----:B------:R-:W-:Y:S03]  /*5e20*/  MUFU.EX2 R9, R2 ;  /* 0x0000000200097308 */ /* 0x000fe60000000800 */
[C---:B------:R-:W-:Y:S05]  /*5e30*/  HMMA.16816.F32.BF16 R168, R4.reuse, R18, R84 ;  /* 0x0000001204a8723c */ /* 0x040fea0000041854 */
[----:B------:R-:W2:Y:S03]  /*5e40*/  MUFU.EX2 R8, R0 ;  /* 0x0000000000087308 */ /* 0x000ea60000000800 */
[----:B------:R-:W-:Y:S01]  /*5e50*/  HMMA.16816.F32.BF16 R16, R4, R14, R44 ;  /* 0x0000000e0410723c */ /* 0x000fe2000004182c */
[----:B------:R-:W-:-:S02]  /*5e60*/  MOV R84, R71 ;  /* 0x0000004700547202 */ /* 0x000fc40000000f00 */
[----:B------:R-:W-:-:S04]  /*5e70*/  MOV R87, R83 ;  /* 0x0000005300577202 */ /* 0x000fc80000000f00 */
[----:B------:R-:W-:Y:S02]  /*5e80*/  MOV R5, R228 ;  /* 0x000000e400057202 */ /* 0x000fe40000000f00 */
[----:B--2---:R-:W-:-:S07]  /*5e90*/  F2FP.BF16.PACK_AB R131, R8, R9 ;  /* 0x000000090883723e */ /* 0x004fce00000010ff */
[C---:B------:R-:W-:Y:S08]  /*5ea0*/  HMMA.16816.F32.BF16 R136, R128.reuse, R140, R136 ;  /* 0x0000008c8088723c */ /* 0x040ff00000041888 */
[C---:B------:R-:W-:Y:S07]  /*5eb0*/  HMMA.16816.F32.BF16 R140, R128.reuse, R142, R76 ;  /* 0x0000008e808c723c */ /* 0x040fee000004184c */
        /* <DEDUP_REMOVED lines=20> */
[C---:B-1----:R-:W-:Y:S01]  /*6000*/  HMMA.16816.F32.BF16 R60, R128.reuse, R64, R248 ;  /* 0x00000040803c723c */ /* 0x042fe200000418f8 */
[----:B------:R-:W-:Y:S01]  /*6010*/  MOV R72, R88 ;  /* 0x0000005800487202 */ /* 0x000fe20000000f00 */
[----:B------:R-:W-:Y:S01]  /*6020*/  IMAD.MOV.U32 R76, RZ, RZ, R52 ;  /* 0x000000ffff4c7224 */ /* 0x000fe200078e0034 */
[----:B------:R-:W-:Y:S01]  /*6030*/  MOV R88, R39 ;  /* 0x0000002700587202 */ /* 0x000fe20000000f00 */
[----:B------:R-:W-:Y:S01]  /*6040*/  IMAD.MOV.U32 R2, RZ, RZ, R90 ;  /* 0x000000ffff027224 */ /* 0x000fe200078e005a */
[----:B------:R-:W-:Y:S01]  /*6050*/  MOV R0, R78 ;  /* 0x0000004e00007202 */ /* 0x000fe20000000f00 */
[----:B------:R-:W-:Y:S01]  /*6060*/  IMAD.MOV.U32 R78, RZ, RZ, R54 ;  /* 0x000000ffff4e7224 */ /* 0x000fe200078e0036 */
[----:B------:R-:W-:Y:S01]  /*6070*/  MOV R79, R55 ;  /* 0x00000037004f7202 */ /* 0x000fe20000000f00 */
[C---:B------:R-:W-:Y:S01]  /*6080*/  HMMA.16816.F32.BF16 R36, R128.reuse, R40, R108 ;  /* 0x000000288024723c */ /* 0x040fe2000004186c */
        /* <DEDUP_REMOVED lines=11> */
[----:B------:R-:W-:Y:S01]  /*6140*/  FADD.FTZ R2, R2, R109 ;  /* 0x0000006d02027221 */ /* 0x000fe20000010000 */
[----:B------:R-:W-:Y:S01]  /*6150*/  MOV R70, R75 ;  /* 0x0000004b00467202 */ /* 0x000fe20000000f00 */
[----:B------:R-:W-:Y:S01]  /*6160*/  FADD.FTZ R0, R0, R110 ;  /* 0x0000006e00007221 */ /* 0x000fe20000010000 */
[----:B------:R-:W1:Y:S01]  /*6170*/  LDSM.16.MT88.4 R72, [R197+0x5900] ;  /* 0x00590000c548783b */ /* 0x000e620000004200 */
[----:B------:R-:W-:Y:S01]  /*6180*/  FADD.FTZ R2, R111, R2 ;  /* 0x000000026f027221 */ /* 0x000fe20000010000 */
[----:B------:R-:W-:Y:S01]  /*6190*/  MOV R4, R86 ;  /* 0x0000005600047202 */ /* 0x000fe20000000f00 */
[----:B------:R-:W-:Y:S01]  /*61a0*/  HMMA.16816.F32.BF16 R52, R128, R56, R124 ;  /* 0x000000388034723c */ /* 0x000fe2000004187c */
[----:B------:R-:W-:Y:S01]  /*61b0*/  IMAD.MOV.U32 R71, RZ, RZ, R88 ;  /* 0x000000ffff477224 */ /* 0x000fe200078e0058 */
[----:B------:R-:W2:Y:S01]  /*61c0*/  LDSM.16.MT88.4 R80, [R198+0x5900] ;  /* 0x00590000c650783b */ /* 0x000ea20000004200 */
[----:B------:R-:W-:-:S02]  /*61d0*/  IMAD.MOV.U32 R6, RZ, RZ, R70 ;  /* 0x000000ffff067224 */ /* 0x000fc400078e0046 */
[----:B------:R-:W-:Y:S01]  /*61e0*/  IMAD.MOV.U32 R7, RZ, RZ, R79 ;  /* 0x000000ffff077224 */ /* 0x000fe200078e004f */
[----:B------:R-:W3:Y:S01]  /*61f0*/  LDSM.16.MT88.4 R88, [R200+0x5900] ;  /* 0x00590000c858783b */ /* 0x000ee20000004200 */
[----:B------:R-:W-:Y:S01]  /*6200*/  MOV R124, R84 ;  /* 0x00000054007c7202 */ /* 0x000fe20000000f00 */
[C---:B------:R-:W-:Y:S01]  /*6210*/  HMMA.16816.F32.BF16 R56, R128.reuse, R58, R236 ;  /* 0x0000003a8038723c */ /* 0x040fe200000418ec */
[----:B------:R-:W-:Y:S01]  /*6220*/  IMAD.MOV.U32 R125, RZ, RZ, R85 ;  /* 0x000000ffff7d7224 */ /* 0x000fe200078e0055 */
[----:B------:R-:W-:Y:S01]  /*6230*/  MOV R126, R228 ;  /* 0x000000e4007e7202 */ /* 0x000fe20000000f00 */
[----:B------:R-:W-:Y:S01]  /*6240*/  IMAD.MOV.U32 R228, RZ, RZ, R68 ;  /* 0x000000ffffe47224 */ /* 0x000fe200078e0044 */
[----:B------:R-:W-:Y:S01]  /*6250*/  MOV R127, R69 ;  /* 0x00000045007f7202 */ /* 0x000fe20000000f00 */
[----:B------:R-:W-:Y:S01]  /*6260*/  FADD.FTZ R2, R124, R2 ;  /* 0x000000027c027221 */ /* 0x000fe20000010000 */
[----:B------:R-:W-:Y:S01]  /*6270*/  MOV R5, R71 ;  /* 0x0000004700057202 */ /* 0x000fe20000000f00 */
[----:B------:R-:W-:Y:S01]  /*6280*/  IMAD.MOV.U32 R239, RZ, RZ, R13 ;  /* 0x000000ffffef7224 */ /* 0x000fe200078e000d */
[----:B----4-:R-:W-:Y:S01]  /*6290*/  HMMA.16816.F32.BF16 R44, R128, R48, R116 ;  /* 0x00000030802c723c */ /* 0x010fe20000041874 */
[----:B------:R-:W-:Y:S01]  /*62a0*/  FADD.FTZ R4, R4, R2 ;  /* 0x0000000204047221 */ /* 0x000fe20000010000 */
[----:B------:R-:W-:Y:S01]  /*62b0*/  LDSM.16.MT88.4 R12, [R199+0x7900] ;  /* 0x00790000c70c783b */ /* 0x000fe20000004200 */
[----:B------:R-:W-:-:S04]  /*62c0*/  FADD.FTZ R0, R239, R0 ;  /* 0x00000000ef007221 */ /* 0x000fc80000010000 */
[----:B------:R-:W-:Y:S01]  /*62d0*/  IMAD.MOV.U32 R116, RZ, RZ, R87 ;  /* 0x000000ffff747224 */ /* 0x000fe200078e0057 */
[C---:B------:R-:W-:Y:S01]  /*62e0*/  HMMA.16816.F32.BF16 R144, R128.reuse, R148, R144 ;  /* 0x000000948090723c */ /* 0x040fe20000041890 */
[----:B------:R-:W-:Y:S01]  /*62f0*/  FADD.FTZ R0, R125, R0 ;  /* 0x000000007d007221 */ /* 0x000fe20000010000 */
[----:B------:R-:W-:Y:S01]  /*6300*/  MOV R117, R76 ;  /* 0x0000004c00757202 */ /* 0x000fe20000000f00 */
[----:B------:R-:W-:Y:S01]  /*6310*/  IMAD.MOV.U32 R118, RZ, RZ, R77 ;  /* 0x000000ffff767224 */ /* 0x000fe200078e004d */
[----:B------:R-:W-:Y:S01]  /*6320*/  MOV R119, R78 ;  /* 0x0000004e00777202 */ /* 0x000fe20000000f00 */
[----:B------:R-:W-:Y:S02]  /*6330*/  FADD.FTZ R2, R116, R0 ;  /* 0x0000000074027221 */ /* 0x000fe40000010000 */
[----:B------:R-:W-:Y:S01]  /*6340*/  FADD.FTZ R0, R117, R4 ;  /* 0x0000000475007221 */ /* 0x000fe20000010000 */
[----:B------:R-:W-:Y:S01]  /*6350*/  HMMA.16816.F32.BF16 R160, R128, R164, R160 ;  /* 0x000000a480a0723c */ /* 0x000fe200000418a0 */
[----:B------:R-:W-:-:S02]  /*6360*/  FADD.FTZ R2, R118, R2 ;  /* 0x0000000276027221 */ /* 0x000fc40000010000 */
[----:B------:R-:W-:Y:S02]  /*6370*/  FADD.FTZ R0, R119, R0 ;  /* 0x0000000077007221 */ /* 0x000fe40000010000 */
[----:B------:R-:W-:Y:S02]  /*6380*/  FADD.FTZ R2, R126, R2 ;  /* 0x000000027e027221 */ /* 0x000fe40000010000 */
[----:B------:R-:W-:Y:S01]  /*6390*/  FADD.FTZ R0, R127, R0 ;  /* 0x000000007f007221 */ /* 0x000fe20000010000 */
[----:B------:R-:W-:Y:S01]  /*63a0*/  HMMA.16816.F32.BF16 R148, R128, R150, R96 ;  /* 0x000000968094723c */ /* 0x000fe20000041860 */
[----:B------:R-:W4:Y:S01]  /*63b0*/  LDSM.16.MT88.4 R96, [R199+0x5900] ;  /* 0x00590000c760783b */ /* 0x000f220000004200 */
[----:B------:R-:W-:Y:S02]  /*63c0*/  FADD.FTZ R2, R252, R2 ;  /* 0x00000002fc027221 */ /* 0x000fe40000010000 */
[----:B------:R-:W-:Y:S02]  /*63d0*/  FADD.FTZ R0, R5, R0 ;  /* 0x0000000005007221 */ /* 0x000fe40000010000 */
[----:B------:R-:W-:-:S02]  /*63e0*/  FADD.FTZ R2, R224, R2 ;  /* 0x00000002e0027221 */ /* 0x000fc40000010000 */
[C---:B------:R-:W-:Y:S01]  /*63f0*/  HMMA.16816.F32.BF16 R164, R128.reuse, R166, R104 ;  /* 0x000000a680a4723c */ /* 0x040fe20000041868 */
[----:B------:R-:W5:Y:S01]  /*6400*/  LDSM.16.MT88.4 R104, [R197+0x7900] ;  /* 0x00790000c568783b */ /* 0x000f620000004200 */
[----:B------:R-:W-:Y:S02]  /*6410*/  FADD.FTZ R0, R6, R0 ;  /* 0x0000000006007221 */ /* 0x000fe40000010000 */
[----:B------:R-:W-:Y:S01]  /*6420*/  FADD.FTZ R2, R223, R2 ;  /* 0x00000002df027221 */ /* 0x000fe20000010000 */
[----:B------:R-:W-:Y:S01]  /*6430*/  IADD3 R223, R228, -0x2, RZ ;  /* 0xfffffffee4df7810 */ /* 0x000fe20007ffe0ff */
[----:B------:R-:W-:Y:S02]  /*6440*/  FADD.FTZ R0, R7, R0 ;  /* 0x0000000007007221 */ /* 0x000fe40000010000 */
[----:B------:R-:W-:Y:S01]  /*6450*/  HMMA.16816.F32.BF16 R40, R128, R42, R112 ;  /* 0x0000002a8028723c */ /* 0x000fe20000041870 */
[----:B------:R-:W2:Y:S01]  /*6460*/  LDSM.16.MT88.4 R112, [R198+0x7900] ;  /* 0x00790000c670783b */ /* 0x000ea20000004200 */
[----:B------:R-:W-:-:S02]  /*6470*/  FADD.FTZ R2, R134, R2 ;  /* 0x0000000286027221 */ /* 0x000fc40000010000 */
[----:B------:R-:W-:Y:S02]  /*6480*/  FADD.FTZ R0, R226, R0 ;  /* 0x00000000e2007221 */ /* 0x000fe40000010000 */
[----:B------:R-:W-:Y:S02]  /*6490*/  FADD.FTZ R4, R133, R2 ;  /* 0x0000000285047221 */ /* 0x000fe40000010000 */
[----:B------:R-:W-:Y:S01]  /*64a0*/  HMMA.16816.F32.BF16 R48, R128, R50, R120 ;  /* 0x000000328030723c */ /* 0x000fe20000041878 */
[----:B------:R-:W3:Y:S01]  /*64b0*/  LDSM.16.MT88.4 R120, [R200+0x7900] ;  /* 0x00790000c878783b */ /* 0x000ee20000004200 */
[----:B------:R-:W-:Y:S02]  /*64c0*/  FADD.FTZ R2, R230, R0 ;  /* 0x00000000e6027221 */ /* 0x000fe40000010000 */
[----:B------:R-:W-:Y:S02]  /*64d0*/  FADD.FTZ R0, R11, R4 ;  /* 0x000000040b007221 */ /* 0x000fe40000010000 */
[----:B------:R-:W-:-:S02]  /*64e0*/  FADD.FTZ R248, R229, R2 ;  /* 0x00000002e5f87221 */ /* 0x000fc40000010000 */
[----:B------:R-:W-:Y:S01]  /*64f0*/  FADD.FTZ R0, R10, R0 ;  /* 0x000000000a007221 */ /* 0x000fe20000010000 */
[C---:B------:R-:W-:Y:S01]  /*6500*/  HMMA.16816.F32.BF16 R152, R128.reuse, R156, R152 ;  /* 0x0000009c8098723c */ /* 0x040fe20000041898 */
[----:B------:R-:W-:Y:S02]  /*6510*/  FADD.FTZ R248, R227, R248 ;  /* 0x000000f8e3f87221 */ /* 0x000fe40000010000 */
[----:B------:R-:W-:Y:S02]  /*6520*/  FADD.FTZ R0, R9, R0 ;  /* 0x0000000009007221 */ /* 0x000fe40000010000 */
[----:B------:R-:W-:Y:S02]  /*6530*/  FADD.FTZ R248, R135, R248 ;  /* 0x000000f887f87221 */ /* 0x000fe40000010000 */
[----:B------:R-:W-:Y:S01]  /*6540*/  FADD.FTZ R249, R8, R0 ;  /* 0x0000000008f97221 */ /* 0x000fe20000010000 */
[C---:B------:R-:W-:Y:S08]  /*6550*/  HMMA.16816.F32.BF16 R156, R128.reuse, R158, R100 ;  /* 0x0000009e809c723c */ /* 0x040ff00000041864 */
[C---:B-1----:R-:W-:Y:S08]  /*6560*/  HMMA.16816.F32.BF16 R68, R128.reuse, R72, R244 ;  /* 0x000000488044723c */ /* 0x042ff000000418f4 */
[C---:B--2---:R-:W-:Y:S08]  /*6570*/  HMMA.16816.F32.BF16 R76, R128.reuse, R80, R240 ;  /* 0x00000050804c723c */ /* 0x044ff000000418f0 */
[C---:B---3--:R-:W-:Y:S08]  /*6580*/  HMMA.16816.F32.BF16 R84, R128.reuse, R88, R188 ;  /* 0x000000588054723c */ /* 0x048ff000000418bc */
[C---:B----4-:R-:W-:Y:S08]  /*6590*/  HMMA.16816.F32.BF16 R92, R128.reuse, R96, R92 ;  /* 0x00000060805c723c */ /* 0x050ff0000004185c */
[C---:B-----5:R-:W-:Y:S08]  /*65a0*/  HMMA.16816.F32.BF16 R100, R128.reuse, R104, R24 ;  /* 0x000000688064723c */ /* 0x060ff00000041818 */
[C---:B------:R-:W-:Y:S08]  /*65b0*/  HMMA.16816.F32.BF16 R108, R128.reuse, R112, R20 ;  /* 0x00000070806c723c */ /* 0x040ff00000041814 */
        /* <DEDUP_REMOVED lines=10> */
[----:B------:R-:W-:Y:S07]  /*6660*/  @P0 BRA `(.L_x_1601) ;  /* 0x0000013000000947 */ /* 0x000fee0003800000 */
[----:B------:R-:W-:Y:S01]  /*6670*/  ISETP.LT.AND P0, PT, RZ, UR9, PT ;  /* 0x00000009ff007c0c */ /* 0x000fe2000bf01270 */
[----:B------:R-:W-:Y:S01]  /*6680*/  UIADD3 UR4, UR9, -0x1, URZ ;  /* 0xffffffff09047890 */ /* 0x000fe2000fffe03f */
[----:B------:R-:W-:-:S05]  /*6690*/  IMAD.MOV.U32 R228, RZ, RZ, 0x1 ;  /* 0x00000001ffe47424 */ /* 0x000fca00078e00ff */
[----:B------:R-:W-:-:S06]  /*66a0*/  MOV R0, UR4 ;  /* 0x0000000400007c02 */ /* 0x000fcc0008000f00 */
[----:B------:R-:W-:Y:S05]  /*66b0*/  @P0 BRA `(.L_x_1602) ;  /* 0x0000006000000947 */ /* 0x000fea0003800000 */
[----:B------:R-:W-:Y:S01]  /*66c0*/  ISETP.NE.AND P0, PT, R228, c[0x0][0x32c], PT ;  /* 0x0000cb00e4007a0c */ /* 0x000fe20003f05270 */
[----:B------:R-:W-:-:S12]  /*66d0*/  IMAD R0, RZ, RZ, -UR9 ;  /* 0x80000009ff007e24 */ /* 0x000fd8000f8e02ff */
[----:B------:R-:W-:-:S05]  /*66e0*/  @P0 IMAD.HI.U32 R2, R0, c[0x0][0x330], RZ ;  /* 0x0000cc0000020a27 */ /* 0x000fca00078e00ff */
[----:B------:R-:W-:-:S04]  /*66f0*/  @P0 SHF.R.U32.HI R0, RZ, c[0x0][0x334], R2 ;  /* 0x0000cd00ff000a19 */ /* 0x000fc80000011602 */
[----:B------:R-:W-:Y:S01]  /*6700*/  LOP3.LUT R0, RZ, R0, RZ, 0x33, !PT ;  /* 0x00000000ff007212 */ /* 0x000fe200078e33ff */
[----:B------:R-:W-:Y:S05]  /*6710*/  BRA `(.L_x_1603) ;  /* 0x0000003000007947 */ /* 0x000fea0003800000 */
.L_x_1602:
[----:B------:R-:W-:-:S13]  /*6720*/  ISETP.NE.AND P0, PT, R228, c[0x0][0x32c], PT ;  /* 0x0000cb00e4007a0c */ /* 0x000fda0003f05270 */
[----:B------:R-:W-:-:S05]  /*6730*/  @P0 IMAD.HI.U32 R2, R0, c[0x0][0x330], RZ ;  /* 0x0000cc0000020a27 */ /* 0x000fca00078e00ff */
[----:B------:R-:W-:Y:S02]  /*6740*/  @P0 SHF.R.U32.HI R0, RZ, c[0x0][0x334], R2 ;  /* 0x0000cd00ff000a19 */ /* 0x000fe40000011602 */
.L_x_1603:
[----:B------:R-:W-:-:S05]  /*6750*/  MOV R2, c[0x0][0x32c] ;  /* 0x0000cb0000027a02 */ /* 0x000fca0000000f00 */
[----:B------:R-:W-:-:S04]  /*6760*/  IMAD R0, R0, R2, c[0x0][0x32c] ;  /* 0x0000cb0000007624 */ /* 0x000fc800078e0202 */
[----:B------:R-:W1:Y:S02]  /*6770*/  R2UR UR4, R0 ;  /* 0x00000000000473c2 */ /* 0x000e6400000e0000 */
[----:B-1----:R-:W-:-:S04]  /*6780*/  UISETP.LT.AND UP0, UPT, UR7, UR4, UPT ;  /* 0x000000040700728c */ /* 0x002fc8000bf01270 */
[----:B------:R-:W-:-:S03]  /*6790*/  USEL UR7, UR7, UR4, UP0 ;  /* 0x0000000407077287 */ /* 0x000fc60008000000 */
.L_x_1601:
[----:B------:R-:W1:Y:S01]  /*67a0*/  R2UR UR4, R231 ;  /* 0x00000000e70473c2 */ /* 0x000e6200000e0000 */
[----:B------:R-:W-:-:S04]  /*67b0*/  USHF.R.S32.HI UR5, URZ, 0x1f, UR7 ;  /* 0x0000001f3f057899 */ /* 0x000fc80008011407 */
[----:B------:R-:W-:-:S04]  /*67c0*/  ULEA.HI UR5, UR5, UR7, URZ, 0x6 ;  /* 0x0000000705057291 */ /* 0x000fc8000f8f303f */
[----:B------:R-:W-:-:S04]  /*67d0*/  USHF.R.S32.HI UR5, URZ, 0x6, UR5 ;  /* 0x000000063f057899 */ /* 0x000fc80008011405 */
[----:B-1----:R-:W-:-:S04]  /*67e0*/  UISETP.LT.AND UP0, UPT, UR4, UR5, UPT ;  /* 0x000000050400728c */ /* 0x002fc8000bf01270 */
[----:B------:R-:W-:-:S06]  /*67f0*/  USEL UR4, UR4, UR5, !UP0 ;  /* 0x0000000504047287 */ /* 0x000fcc000c000000 */
[----:B------:R-:W-:-:S13]  /*6800*/  ISETP.GE.AND P0, PT, R223, UR4, PT ;  /* 0x00000004df007c0c */ /* 0x000fda000bf06270 */
[----:B------:R-:W-:Y:S05]  /*6810*/  @!P0 BRA `(.L_x_1604) ;  /* 0x000043e000008947 */ /* 0x000fea0003800000 */
[----:B------:R-:W2:Y:S04]  /*6820*/  LDL R0, [R1+0x4c] ;  /* 0x00004c0001007983 */ /* 0x000ea80000100800 */
[----:B------:R-:W3:Y:S04]  /*6830*/  LDL.64 R10, [R1+0x40] ;  /* 0x00004000010a7983 */ /* 0x000ee80000100a00 */
[----:B------:R-:W4:Y:S04]  /*6840*/  LDL.64 R8, [R1+0x28] ;  /* 0x0000280001087983 */ /* 0x000f280000100a00 */
[----:B------:R-:W5:Y:S04]  /*6850*/  LDL.64 R6, [R1+0x38] ;  /* 0x0000380001067983 */ /* 0x000f680000100a00 */
[----:B------:R-:W5:Y:S01]  /*6860*/  LDL.64 R4, [R1+0x30] ;  /* 0x0000300001047983 */ /* 0x000f620000100a00 */
[----:B------:R-:W-:Y:S01]  /*6870*/  PLOP3.LUT P0, PT, PT, PT, UP2, 0x80, 0x0 ;  /* 0x000000000000781c */ /* 0x000fe20003f0f028 */
[----:B------:R-:W-:Y:S01]  /*6880*/  IMAD.MOV.U32 R133, RZ, RZ, R132 ;  /* 0x000000ffff857224 */ /* 0x000fe200078e0084 */
[----:B------:R-:W-:Y:S01]  /*6890*/  MOV R134, R3 ;  /* 0x0000000300867202 */ /* 0x000fe20000000f00 */
[----:B------:R-:W-:-:S10]  /*68a0*/  IMAD.MOV.U32 R224, RZ, RZ, R223 ;  /* 0x000000ffffe07224 */ /* 0x000fd400078e00df */
[----:B--2---:R-:W-:Y:S01]  /*68b0*/  @P0 IMAD.HI.U32 R0, R0, c[0x0][0x2c8], RZ ;  /* 0x0000b20000000a27 */ /* 0x004fe200078e00ff */
[----:B------:R-:W-:Y:S02]  /*68c0*/  PLOP3.LUT P0, PT, PT, PT, UP2, 0x80, 0x0 ;  /* 0x000000000000781c */ /* 0x000fe40003f0f028 */
[C---:B---3--:R-:W-:Y:S02]  /*68d0*/  IADD3 R2, P6, R10.reuse, 0x40, RZ ;  /* 0x000000400a027810 */ /* 0x048fe40007fde0ff */
[----:B------:R-:W-:-:S03]  /*68e0*/  IADD3 R252, P5, R10, 0x80, RZ ;  /* 0x000000800afc7810 */ /* 0x000fc60007fbe0ff */
[----:B------:R1:W-:Y:S02]  /*68f0*/  STL [R1+0x4], R2 ;  /* 0x0000040201007387 */ /* 0x0003e40000100800 */
[----:B----4-:R-:W-:Y:S01]  /*6900*/  IMAD.X R251, RZ, RZ, R9, P5 ;  /* 0x000000fffffb7224 */ /* 0x010fe200028e0609 */
[----:B-----5:R-:W-:-:S03]  /*6910*/  IADD3 R246, P5, R6, 0x40, RZ ;  /* 0x0000004006f67810 */ /* 0x020fc60007fbe0ff */
[----:B------:R-:W-:Y:S02]  /*6920*/  @P0 SHF.R.U32.HI R0, RZ, c[0x0][0x2cc], R0 ;  /* 0x0000b300ff000a19 */ /* 0x000fe40000011600 */
[----:B------:R-:W-:Y:S01]  /*6930*/  IMAD.X R245, RZ, RZ, R5, P5 ;  /* 0x000000fffff57224 */ /* 0x000fe200028e0605 */
[----:B------:R-:W-:-:S05]  /*6940*/  IADD3 R242, P5, R6, 0xc0, RZ ;  /* 0x000000c006f27810 */ /* 0x000fca0007fbe0ff */
[----:B------:R-:W-:Y:S02]  /*6950*/  IMAD.X R241, RZ, RZ, R5, P5 ;  /* 0x000000fffff17224 */ /* 0x000fe400028e0605 */
[----:B-1----:R-:W-:Y:S01]  /*6960*/  IMAD.X R2, RZ, RZ, R9, P6 ;  /* 0x000000ffff027224 */ /* 0x002fe200030e0609 */
[----:B------:R-:W-:-:S04]  /*6970*/  IADD3 R250, P6, R10, 0xc0, RZ ;  /* 0x000000c00afa7810 */ /* 0x000fc80007fde0ff */
[----:B------:R1:W-:Y:S01]  /*6980*/  STL [R1], R2 ;  /* 0x0000000201007387 */ /* 0x0003e20000100800 */
[----:B------:R-:W-:Y:S01]  /*6990*/  IMAD.X R247, RZ, RZ, R9, P6 ;  /* 0x000000fffff77224 */ /* 0x000fe200030e0609 */
[----:B------:R-:W-:Y:S02]  /*69a0*/  IADD3 R244, P6, R6, 0x80, RZ ;  /* 0x0000008006f47810 */ /* 0x000fe40007fde0ff */
[----:B------:R1:W-:Y:S02]  /*69b0*/  @P0 STL [R1+0x8], R0 ;  /* 0x0000080001000387 */ /* 0x0003e40000100800 */
[----:B------:R-:W-:Y:S02]  /*69c0*/  IADD3.X R243, RZ, R5, RZ, P6, !PT ;  /* 0x00000005fff37210 */ /* 0x000fe400037fe4ff */
.L_x_1613:
[----:B------:R-:W2:Y:S01]  /*69d0*/  LDL.64 R232, [R1+0x40] ;  /* 0x0000400001e87983 */ /* 0x000ea20000100a00 */
[----:B------:R-:W-:Y:S05]  /*69e0*/  DEPBAR.LE SB0, 0x0 ;  /* 0x000080000000791a */ /* 0x000fea0000000000 */
[----:B------:R-:W-:Y:S01]  /*69f0*/  BAR.SYNC.DEFER_BLOCKING 0x0 ;  /* 0x0000000000007b1d */ /* 0x000fe20000010000 */
[----:B------:R-:W-:Y:S01]  /*6a00*/  ISETP.GT.AND P6, PT, R231, R224, PT ;  /* 0x000000e0e700720c */ /* 0x000fe20003fc4270 */
[----:B------:R-:W-:Y:S02]  /*6a10*/  IMAD.MOV.U32 R229, RZ, RZ, c[0x0][0x208] ;  /* 0x00008200ffe57624 */ /* 0x000fe400078e00ff */
[----:B------:R-:W-:Y:S10]  /*6a20*/  IMAD.MOV.U32 R230, RZ, RZ, c[0x0][0x20c] ;  /* 0x00008300ffe67624 */ /* 0x000ff400078e00ff */
[----:B-1----:R-:W-:Y:S01]  /*6a30*/  @!P6 SHF.R.S32.HI R0, RZ, 0x1f, R224 ;  /* 0x0000001fff00e819 */ /* 0x002fe200000114e0 */
[----:B------:R-:W-:Y:S04]  /*6a40*/  @!P6 IMAD.WIDE.U32 R2, R224, c[0x0][0x208], RZ ;  /* 0x00008200e002ea25 */ /* 0x000fe800078e00ff */
[----:B------:R-:W-:Y:S04]  /*6a50*/  @!P6 IMAD R0, R0, c[0x0][0x208], RZ ;  /* 0x000082000000ea24 */ /* 0x000fe800078e02ff */
[----:B------:R-:W-:Y:S01]  /*6a60*/  @!P6 IMAD R20, R224, c[0x0][0x20c], R0 ;  /* 0x00008300e014ea24 */ /* 0x000fe200078e0200 */
[----:B------:R-:W3:Y:S01]  /*6a70*/  LDL.64 R226, [R1+0x28] ;  /* 0x0000280001e27983 */ /* 0x000ee20000100a00 */
[C---:B------:R-:W-:Y:S02]  /*6a80*/  @!P6 IMAD.SHL.U32 R0, R2.reuse, 0x40, RZ ;  /* 0x000000400200e824 */ /* 0x040fe400078e00ff */
[----:B------:R-:W-:Y:S03]  /*6a90*/  @!P6 IMAD.IADD R28, R3, 0x1, R20 ;  /* 0x00000001031ce824 */ /* 0x000fe600078e0214 */
[----:B------:R-:W4:Y:S02]  /*6aa0*/  LDL R228, [R1+0x4] ;  /* 0x0000040001e47983 */ /* 0x000f240000100800 */
[----:B------:R-:W-:Y:S04]  /*6ab0*/  @!P6 SHF.L.U64.HI R2, R2, 0x6, R28 ;  /* 0x000000060202e819 */ /* 0x000fe8000001021c */
[----:B------:R-:W5:Y:S06]  /*6ac0*/  LDL R223, [R1] ;  /* 0x0000000001df7983 */ /* 0x000f6c0000100800 */
[----:B------:R-:W-:Y:S06]  /*6ad0*/  LDSM.16.M88.4 R32, [R203+0x10100] ;  /* 0x01010000cb20783b */ /* 0x000fec0000000200 */
[----:B------:R-:W1:Y:S06]  /*6ae0*/  LDSM.16.M88.4 R8, [R196+0x8100] ;  /* 0x00810000c408783b */ /* 0x000e6c0000000200 */
[----:B------:R-:W1:Y:S06]  /*6af0*/  LDSM.16.M88.4 R16, [R196+0x8900] ;  /* 0x00890000c410783b */ /* 0x000e6c0000000200 */
[----:B------:R-:W1:Y:S06]  /*6b00*/  LDSM.16.M88.4 R24, [R196+0x9100] ;  /* 0x00910000c418783b */ /* 0x000e6c0000000200 */
[----:B------:R-:W2:Y:S06]  /*6b10*/  LDSM.16.M88.4 R168, [R196+0x9900] ;  /* 0x00990000c4a8783b */ /* 0x000eac0000000200 */
[----:B------:R-:W-:Y:S06]  /*6b20*/  LDSM.16.M88.4 R172, [R204+0x10100] ;  /* 0x01010000ccac783b */ /* 0x000fec0000000200 */
[----:B------:R-:W2:Y:S06]  /*6b30*/  LDSM.16.M88.4 R176, [R207] ;  /* 0x00000000cfb0783b */ /* 0x000eac0000000200 */
[----:B------:R-:W2:Y:S01]  /*6b40*/  LDSM.16.M88.4 R180, [R222] ;  /* 0x00000000deb4783b */ /* 0x000ea20000000200 */
[C---:B-1----:R-:W-:Y:S05]  /*6b50*/  HMMA.16816.F32.BF16 R4, R32.reuse, R8, RZ ;  /* 0x000000082004723c */ /* 0x042fea00000418ff */
[----:B------:R-:W1:Y:S03]  /*6b60*/  LDSM.16.M88.4 R184, [R221] ;  /* 0x00000000ddb8783b */ /* 0x000e660000000200 */
[C---:B------:R-:W-:Y:S03]  /*6b70*/  HMMA.16816.F32.BF16 R8, R32.reuse, R10, RZ ;  /* 0x0000000a2008723c */ /* 0x040fe600000418ff */
[----:B------:R-:W1:Y:S05]  /*6b80*/  LDSM.16.M88.4 R188, [R220] ;  /* 0x00000000dcbc783b */ /* 0x000e6a0000000200 */
[C---:B------:R-:W-:Y:S08]  /*6b90*/  HMMA.16816.F32.BF16 R12, R32.reuse, R16, RZ ;  /* 0x00000010200c723c */ /* 0x040ff000000418ff */
[C---:B------:R-:W-:Y:S08]  /*6ba0*/  HMMA.16816.F32.BF16 R16, R32.reuse, R18, RZ ;  /* 0x000000122010723c */ /* 0x040ff000000418ff */
[C---:B------:R-:W-:Y:S08]  /*6bb0*/  HMMA.16816.F32.BF16 R20, R32.reuse, R24, RZ ;  /* 0x000000182014723c */ /* 0x040ff000000418ff */
[C---:B------:R-:W-:Y:S01]  /*6bc0*/  HMMA.16816.F32.BF16 R24, R32.reuse, R26, RZ ;  /* 0x0000001a2018723c */ /* 0x040fe200000418ff */
[----:B--2---:R-:W-:Y:S04]  /*6bd0*/  @!P6 IADD3 R3, P5, R0, R232, RZ ;  /* 0x000000e80003e210 */ /* 0x004fe80007fbe0ff */
[C---:B------:R-:W-:Y:S01]  /*6be0*/  @!P6 LEA R192, P0, R3.reuse, c[0x0][0x1f8], 0x1 ;  /* 0x00007e0003c0ea11 */ /* 0x040fe200078008ff */
[----:B---3--:R-:W-:Y:S06]  /*6bf0*/  @!P6 IMAD.X R28, R2, 0x1, R227, P5 ;  /* 0x00000001021ce824 */ /* 0x008fec00028e06e3 */
[----:B------:R-:W-:Y:S02]  /*6c00*/  @!P6 LEA.HI.X R193, R3, c[0x0][0x1fc], R28, 0x1, P0 ;  /* 0x00007f0003c1ea11 */ /* 0x000fe400000f0c1c */
[C---:B------:R-:W-:Y:S01]  /*6c10*/  HMMA.16816.F32.BF16 R28, R32.reuse, R168, RZ ;  /* 0x000000a8201c723c */ /* 0x040fe200000418ff */
[----:B----4-:R-:W-:Y:S02]  /*6c20*/  @!P6 IADD3 R3, P0, R0, R228, RZ ;  /* 0x000000e40003e210 */ /* 0x010fe40007f1e0ff */
[----:B------:R-:W-:Y:S01]  /*6c30*/  @!PT LDS RZ, [RZ] ;  /* 0x00000000fffff984 */ /* 0x000fe20000000800 */
[----:B------:R-:W-:Y:S01]  /*6c40*/  @!PT LDS RZ, [RZ] ;  /* 0x00000000fffff984 */ /* 0x000fe20000000800 */
[----:B------:R-:W-:Y:S01]  /*6c50*/  @!PT LDS RZ, [RZ] ;  /* 0x00000000fffff984 */ /* 0x000fe20000000800 */
[----:B------:R2:W-:Y:S02]  /*6c60*/  @!P6 LDGSTS.E.BYPASS.LTC128B.128 [R225+0x100], [R192.64], !P4 ;  /* 0x00100000c0e1efae */ /* 0x0005e4000e101d4c */
[C---:B------:R-:W-:Y:S01]  /*6c70*/  @!P6 LEA R194, P5, R3.reuse, c[0x0][0x1f8], 0x1 ;  /* 0x00007e0003c2ea11 */ /* 0x040fe200078a08ff */
[----:B-----5:R-:W-:Y:S01]  /*6c80*/  @!P6 IMAD.X R135, R2, 0x1, R223, P0 ;  /* 0x000000010287e824 */ /* 0x020fe200000e06df */
[----:B------:R-:W-:Y:S01]  /*6c90*/  @!P6 IADD3 R132, P0, R0, R252, RZ ;  /* 0x000000fc0084e210 */ /* 0x000fe20007f1e0ff */
[----:B------:R-:W-:Y:S04]  /*6ca0*/  HMMA.16816.F32.BF16 R32, R32, R170, RZ ;  /* 0x000000aa2020723c */ /* 0x000fe800000418ff */
[----:B------:R-:W-:Y:S01]  /*6cb0*/  @!P6 LEA.HI.X R195, R3, c[0x0][0x1fc], R135, 0x1, P5 ;  /* 0x00007f0003c3ea11 */ /* 0x000fe200028f0c87 */
[----:B------:R-:W-:Y:S01]  /*6cc0*/  @!P6 IMAD.X R169, R2, 0x1, R251, P0 ;  /* 0x0000000102a9e824 */ /* 0x000fe200000e06fb */
[C---:B------:R-:W-:Y:S02]  /*6cd0*/  @!P6 LEA R168, P0, R132.reuse, c[0x0][0x1f8], 0x1 ;  /* 0x00007e0084a8ea11 */ /* 0x040fe400078008ff */
[C---:B------:R-:W-:Y:S01]  /*6ce0*/  HMMA.16816.F32.BF16 R4, R172.reuse, R176, R4 ;  /* 0x000000b0ac04723c */ /* 0x040fe20000041804 */
[----:B------:R3:W-:Y:S04]  /*6cf0*/  @!P6 LDGSTS.E.BYPASS.LTC128B.128 [R225+0x2100], [R194.64], !P3 ;  /* 0x02100000c2e1efae */ /* 0x0007e8000d901d4c */
[----:B------:R-:W-:Y:S02]  /*6d00*/  @!P6 LEA.HI.X R169, R132, c[0x0][0x1fc], R169, 0x1, P0 ;  /* 0x00007f0084a9ea11 */ /* 0x000fe400000f0ca9 */
[----:B------:R-:W-:Y:S01]  /*6d10*/  @!P6 IADD3 R3, P5, R0, R250, RZ ;  /* 0x000000fa0003e210 */ /* 0x000fe20007fbe0ff */
[C---:B------:R-:W-:Y:S02]  /*6d20*/  HMMA.16816.F32.BF16 R8, R172.reuse, R178, R8 ;  /* 0x000000b2ac08723c */ /* 0x040fe40000041808 */
[----:B------:R4:W-:Y:S02]  /*6d30*/  @!P6 LDGSTS.E.BYPASS.LTC128B.128 [R225+0x4100], [R168.64], !P2 ;  /* 0x04100000a8e1efae */ /* 0x0009e4000d101d4c */
[----:B------:R-:W-:Y:S01]  /*6d40*/  @!P6 IMAD.X R135, R2, 0x1, R247, P5 ;  /* 0x000000010287e824 */ /* 0x000fe200028e06f7 */
[----:B------:R-:W-:Y:S02]  /*6d50*/  @!P6 LEA R0, P0, R229, R0, 0x5 ;  /* 0x00000000e500e211 */ /* 0x000fe400078028ff */
[C---:B--2---:R-:W-:Y:S01]  /*6d60*/  @!P6 LEA R192, P5, R3.reuse, c[0x0][0x1f8], 0x1 ;  /* 0x00007e0003c0ea11 */ /* 0x044fe200078a08ff */
[C---:B------:R-:W-:Y:S04]  /*6d70*/  HMMA.16816.F32.BF16 R12, R172.reuse, R180, R12 ;  /* 0x000000b4ac0c723c */ /* 0x040fe8000004180c */
[----:B------:R-:W-:Y:S02]  /*6d80*/  @!P6 LEA.HI.X R193, R3, c[0x0][0x1fc], R135, 0x1, P5 ;  /* 0x00007f0003c1ea11 */ /* 0x000fe400028f0c87 */
[----:B------:R-:W-:Y:S01]  /*6d90*/  @!P6 LEA.HI.X R2, R229, R2, R230, 0x5, P0 ;  /* 0x00000002e502e211 */ /* 0x000fe200000f2ce6 */
[----:B------:R-:W-:Y:S01]  /*6da0*/  IMAD.MOV.U32 R230, RZ, RZ, 0x5 ;  /* 0x00000005ffe67424 */ /* 0x000fe200078e00ff */
[C---:B------:R-:W-:Y:S01]  /*6db0*/  HMMA.16816.F32.BF16 R16, R172.reuse, R182, R16 ;  /* 0x000000b6ac10723c */ /* 0x040fe20000041810 */
[----:B------:R3:W-:Y:S03]  /*6dc0*/  @!P6 LDGSTS.E.BYPASS.LTC128B.128 [R225+0x6100], [R192.64], !P1 ;  /* 0x06100000c0e1efae */ /* 0x0007e6000c901d4c */
[C---:B------:R-:W-:Y:S02]  /*6dd0*/  @!P6 IADD3 R132, P5, R0.reuse, R232, RZ ;  /* 0x000000e80084e210 */ /* 0x040fe40007fbe0ff */
[----:B------:R-:W-:Y:S02]  /*6de0*/  @!P6 IADD3 R3, P0, R0, R228, RZ ;  /* 0x000000e40003e210 */ /* 0x000fe40007f1e0ff */
[C---:B-1----:R-:W-:Y:S01]  /*6df0*/  HMMA.16816.F32.BF16 R20, R172.reuse, R184, R20 ;  /* 0x000000b8ac14723c */ /* 0x042fe20000041814 */
[----:B------:R-:W2:Y:S03]  /*6e00*/  LDL.64 R228, [R1+0x38] ;  /* 0x0000380001e47983 */ /* 0x000ea60000100a00 */
[----:B------:R-:W-:Y:S01]  /*6e10*/  @!P6 IMAD.X R135, R2, 0x1, R227, P5 ;  /* 0x000000010287e824 */ /* 0x000fe200028e06e3 */
[----:B------:R-:W-:Y:S01]  /*6e20*/  @!P6 LEA R176, P5, R132, c[0x0][0x1f8], 0x1 ;  /* 0x00007e0084b0ea11 */ /* 0x000fe200078a08ff */
[----:B----4-:R-:W-:Y:S01]  /*6e30*/  @!P6 IMAD.X R168, R2, 0x1, R223, P0 ;  /* 0x0000000102a8e824 */ /* 0x010fe200000e06df */
[C---:B------:R-:W-:Y:S01]  /*6e40*/  @!P6 LEA R170, P0, R3.reuse, c[0x0][0x1f8], 0x1 ;  /* 0x00007e0003aaea11 */ /* 0x040fe200078008ff */
[C---:B------:R-:W-:Y:S01]  /*6e50*/  HMMA.16816.F32.BF16 R24, R172.reuse, R186, R24 ;  /* 0x000000baac18723c */ /* 0x040fe20000041818 */
[----:B------:R-:W4:Y:S03]  /*6e60*/  LDL.64 R226, [R1+0x30] ;  /* 0x0000300001e27983 */ /* 0x000f260000100a00 */
[----:B------:R-:W-:Y:S01]  /*6e70*/  @!P6 LEA.HI.X R177, R132, c[0x0][0x1fc], R135, 0x1, P5 ;  /* 0x00007f0084b1ea11 */ /* 0x000fe200028f0c87 */
[----:B------:R-:W-:Y:S01]  /*6e80*/  IMAD.MOV.U32 R223, RZ, RZ, c[0x0][0x1e0] ;  /* 0x00007800ffdf7624 */ /* 0x000fe200078e00ff */
[----:B------:R-:W-:Y:S02]  /*6e90*/  @!P6 IADD3 R132, P5, R0, R252, RZ ;  /* 0x000000fc0084e210 */ /* 0x000fe40007fbe0ff */
[C---:B------:R-:W-:Y:S01]  /*6ea0*/  HMMA.16816.F32.BF16 R28, R172.reuse, R188, R28 ;  /* 0x000000bcac1c723c */ /* 0x040fe2000004181c */
[----:B------:R1:W-:Y:S03]  /*6eb0*/  @!P6 LDGSTS.E.BYPASS.LTC128B.128 [R225+0x1100], [R176.64], !P4 ;  /* 0x01100000b0e1efae */ /* 0x0003e6000e101d4c */
[----:B------:R-:W-:Y:S02]  /*6ec0*/  @!P6 LEA.HI.X R171, R3, c[0x0][0x1fc], R168, 0x1, P0 ;  /* 0x00007f0003abea11 */ /* 0x000fe400000f0ca8 */
[----:B------:R-:W-:Y:S02]  /*6ed0*/  @!P6 IADD3.X R135, R2, R251, RZ, P5, !PT ;  /* 0x000000fb0287e210 */ /* 0x000fe40002ffe4ff */
[----:B------:R-:W-:Y:S01]  /*6ee0*/  HMMA.16816.F32.BF16 R32, R172, R190, R32 ;  /* 0x000000beac20723c */ /* 0x000fe20000041820 */
[----:B------:R5:W-:Y:S03]  /*6ef0*/  @!P6 LDGSTS.E.BYPASS.LTC128B.128 [R225+0x3100], [R170.64], !P3 ;  /* 0x03100000aae1efae */ /* 0x000be6000d901d4c */
[----:B------:R-:W-:Y:S02]  /*6f00*/  @!P6 LEA R168, P5, R132, c[0x0][0x1f8], 0x1 ;  /* 0x00007e0084a8ea11 */ /* 0x000fe400078a08ff */
[----:B------:R-:W-:Y:S02]  /*6f10*/  @!P6 IADD3 R0, P0, R0, R250, RZ ;  /* 0x000000fa0000e210 */ /* 0x000fe40007f1e0ff */
[----:B------:R-:W-:Y:S04]  /*6f20*/  @!P6 LEA.HI.X R169, R132, c[0x0][0x1fc], R135, 0x1, P5 ;  /* 0x00007f0084a9ea11 */ /* 0x000fe800028f0c87 */
[----:B------:R-:W-:Y:S01]  /*6f30*/  @!P6 IMAD.X R3, R2, 0x1, R247, P0 ;  /* 0x000000010203e824 */ /* 0x000fe200000e06f7 */
[----:B------:R5:W-:Y:S01]  /*6f40*/  @!P6 LDGSTS.E.BYPASS.LTC128B.128 [R225+0x5100], [R168.64], !P2 ;  /* 0x05100000a8e1efae */ /* 0x000be2000d101d4c */
[C---:B------:R-:W-:Y:S02]  /*6f50*/  @!P6 LEA R2, P0, R0.reuse, c[0x0][0x1f8], 0x1 ;  /* 0x00007e000002ea11 */ /* 0x040fe400078008ff */
[----:B------:R-:W-:Y:S02]  /*6f60*/  SHF.L.U32 R223, R223, 0x5, RZ ;  /* 0x00000005dfdf7819 */ /* 0x000fe400000006ff */
[----:B------:R-:W-:Y:S05]  /*6f70*/  @!P6 LEA.HI.X R3, R0, c[0x0][0x1fc], R3, 0x1, P0 ;  /* 0x00007f000003ea11 */ /* 0x000fea00000f0c03 */
[----:B------:R5:W-:Y:S01]  /*6f80*/  @!P6 LDGSTS.E.BYPASS.LTC128B.128 [R225+0x7100], [R2.64], !P1 ;  /* 0x0710000002e1efae */ /* 0x000be2000c901d4c */
[C---:B------:R-:W-:Y:S05]  /*6f90*/  ISETP.GT.AND P6, PT, R224.reuse, R231, PT ;  /* 0x000000e7e000720c */ /* 0x040fea0003fc4270 */
[----:B-1----:R-:W-:Y:S06]  /*6fa0*/  LDSM.16.M88.4 R176, [R202+0x8100] ;  /* 0x00810000cab0783b */ /* 0x002fec0000000200 */
[----:B---3--:R-:W-:Y:S02]  /*6fb0*/  LDSM.16.M88.4 R192, [R202+0x8900] ;  /* 0x00890000cac0783b */ /* 0x008fe40000000200 */
[----:B------:R-:W-:Y:S04]  /*6fc0*/  @P6 IADD3 R0, R224, -0x1, RZ ;  /* 0xffffffffe0006810 */ /* 0x000fe80007ffe0ff */
[----:B-----5:R-:W1:Y:S06]  /*6fd0*/  LDSM.16.M88.4 R168, [R206+0x10100] ;  /* 0x01010000cea8783b */ /* 0x020e6c0000000200 */
[----:B------:R-:W3:Y:S01]  /*6fe0*/  LDSM.16.M88.4 R180, [R202+0x9100] ;  /* 0x00910000cab4783b */ /* 0x000ee20000000200 */
[----:B------:R-:W-:Y:S05]  /*6ff0*/  @P6 IMAD.WIDE.U32 R2, R0, c[0x0][0x1e0], RZ ;  /* 0x0000780000026a25 */ /* 0x000fea00078e00ff */
[----:B------:R-:W0:Y:S06]  /*7000*/  LDGDEPBAR ;  /* 0x00000000000079af */ /* 0x000e2c0000000000 */
[----:B------:R-:W5:Y:S06]  /*7010*/  LDSM.16.M88.4 R184, [R202+0x9900] ;  /* 0x00990000cab8783b */ /* 0x000f6c0000000200 */
[----:B------:R-:W-:Y:S06]  /*7020*/  LDSM.16.M88.4 R172, [R205+0x10100] ;  /* 0x01010000cdac783b */ /* 0x000fec0000000200 */
[----:B------:R-:W-:Y:S01]  /*7030*/  LDSM.16.M88.4 R188, [R201+0x800] ;  /* 0x00080000c9bc783b */ /* 0x000fe20000000200 */
[C---:B-1----:R-:W-:Y:S08]  /*7040*/  HMMA.16816.F32.BF16 R4, R168.reuse, R176, R4 ;  /* 0x000000b0a804723c */ /* 0x042ff00000041804 */
[C---:B------:R-:W-:Y:S01]  /*7050*/  HMMA.16816.F32.BF16 R8, R168.reuse, R178, R8 ;  /* 0x000000b2a808723c */ /* 0x040fe20000041808 */
[----:B------:R-:W1:Y:S07]  /*7060*/  LDSM.16.M88.4 R176, [R201] ;  /* 0x00000000c9b0783b */ /* 0x000e6e0000000200 */
[C---:B------:R-:W-:Y:S08]  /*7070*/  HMMA.16816.F32.BF16 R12, R168.reuse, R192, R12 ;  /* 0x000000c0a80c723c */ /* 0x040ff0000004180c */
[C---:B------:R-:W-:Y:S01]  /*7080*/  HMMA.16816.F32.BF16 R16, R168.reuse, R194, R16 ;  /* 0x000000c2a810723c */ /* 0x040fe20000041810 */
[----:B------:R-:W1:Y:S07]  /*7090*/  LDSM.16.M88.4 R192, [R201+0x1000] ;  /* 0x00100000c9c0783b */ /* 0x000e6e0000000200 */
[C---:B---3--:R-:W-:Y:S08]  /*70a0*/  HMMA.16816.F32.BF16 R20, R168.reuse, R180, R20 ;  /* 0x000000b4a814723c */ /* 0x048ff00000041814 */
[C---:B------:R-:W-:Y:S01]  /*70b0*/  HMMA.16816.F32.BF16 R24, R168.reuse, R182, R24 ;  /* 0x000000b6a818723c */ /* 0x040fe20000041818 */
[----:B------:R-:W3:Y:S07]  /*70c0*/  LDSM.16.M88.4 R180, [R201+0x1800] ;  /* 0x00180000c9b4783b */ /* 0x000eee0000000200 */
[C---:B-----5:R-:W-:Y:S08]  /*70d0*/  HMMA.16816.F32.BF16 R28, R168.reuse, R184, R28 ;  /* 0x000000b8a81c723c */ /* 0x060ff0000004181c */
[----:B------:R-:W-:Y:S01]  /*70e0*/  HMMA.16816.F32.BF16 R32, R168, R186, R32 ;  /* 0x000000baa820723c */ /* 0x000fe20000041820 */
[----:B------:R-:W-:Y:S06]  /*70f0*/  LDSM.16.M88.4 R168, [R203+0x14100] ;  /* 0x01410000cba8783b */ /* 0x000fec0000000200 */
[----:B------:R-:W5:Y:S01]  /*7100*/  LDSM.16.M88.4 R184, [R196+0xa100] ;  /* 0x00a10000c4b8783b */ /* 0x000f620000000200 */
        /* <DEDUP_REMOVED lines=8> */
[----:B------:R-:W-:Y:S07]  /*7190*/  LDSM.16.M88.4 R192, [R219] ;  /* 0x00000000dbc0783b */ /* 0x000fee0000000200 */
[C---:B---3--:R-:W-:Y:S08]  /*71a0*/  HMMA.16816.F32.BF16 R28, R172.reuse, R180, R28 ;  /* 0x000000b4ac1c723c */ /* 0x048ff0000004181c */
[----:B------:R-:W-:Y:S01]  /*71b0*/  HMMA.16816.F32.BF16 R32, R172, R182, R32 ;  /* 0x000000b6ac20723c */ /* 0x000fe20000041820 */
[----:B------:R-:W3:Y:S06]  /*71c0*/  LDSM.16.M88.4 R172, [R196+0xb900] ;  /* 0x00b90000c4ac783b */ /* 0x000eec0000000200 */
[----:B------:R-:W3:Y:S01]  /*71d0*/  LDSM.16.M88.4 R180, [R204+0x14100] ;  /* 0x01410000ccb4783b */ /* 0x000ee20000000200 */
[C---:B-----5:R-:W-:Y:S08]  /*71e0*/  HMMA.16816.F32.BF16 R4, R168.reuse, R184, R4 ;  /* 0x000000b8a804723c */ /* 0x060ff00000041804 */
[C---:B------:R-:W-:Y:S01]  /*71f0*/  HMMA.16816.F32.BF16 R8, R168.reuse, R186, R8 ;  /* 0x000000baa808723c */ /* 0x040fe20000041808 */
[----:B------:R-:W5:Y:S07]  /*7200*/  LDSM.16.M88.4 R184, [R218] ;  /* 0x00000000dab8783b */ /* 0x000f6e0000000200 */
[C---:B-1----:R-:W-:Y:S08]  /*7210*/  HMMA.16816.F32.BF16 R12, R168.reuse, R176, R12 ;  /* 0x000000b0a80c723c */ /* 0x042ff0000004180c */
[C---:B------:R-:W-:Y:S01]  /*7220*/  HMMA.16816.F32.BF16 R16, R168.reuse, R178, R16 ;  /* 0x000000b2a810723c */ /* 0x040fe20000041810 */
[----:B------:R-:W-:Y:S07]  /*7230*/  LDSM.16.M88.4 R176, [R206+0x14100] ;  /* 0x01410000ceb0783b */ /* 0x000fee0000000200 */
[C---:B------:R-:W-:Y:S08]  /*7240*/  HMMA.16816.F32.BF16 R20, R168.reuse, R188, R20 ;  /* 0x000000bca814723c */ /* 0x040ff00000041814 */
[C---:B------:R-:W-:Y:S01]  /*7250*/  HMMA.16816.F32.BF16 R24, R168.reuse, R190, R24 ;  /* 0x000000bea818723c */ /* 0x040fe20000041818 */
[----:B------:R-:W-:Y:S07]  /*7260*/  LDSM.16.M88.4 R188, [R202+0xa100] ;  /* 0x00a10000cabc783b */ /* 0x000fee0000000200 */
[C---:B---3--:R-:W-:Y:S08]  /*7270*/  HMMA.16816.F32.BF16 R28, R168.reuse, R172, R28 ;  /* 0x000000aca81c723c */ /* 0x048ff0000004181c */
[----:B------:R-:W-:Y:S01]  /*7280*/  HMMA.16816.F32.BF16 R32, R168, R174, R32 ;  /* 0x000000aea820723c */ /* 0x000fe20000041820 */
[----:B------:R-:W1:Y:S06]  /*7290*/  LDSM.16.M88.4 R168, [R217] ;  /* 0x00000000d9a8783b */ /* 0x000e6c0000000200 */
[----:B------:R-:W3:Y:S01]  /*72a0*/  LDSM.16.M88.4 R172, [R216] ;  /* 0x00000000d8ac783b */ /* 0x000ee20000000200 */
[C---:B------:R-:W-:Y:S08]  /*72b0*/  HMMA.16816.F32.BF16 R4, R180.reuse, R192, R4 ;  /* 0x000000c0b404723c */ /* 0x040ff00000041804 */
[C---:B------:R-:W-:Y:S01]  /*72c0*/  HMMA.16816.F32.BF16 R8, R180.reuse, R194, R8 ;  /* 0x000000c2b408723c */ /* 0x040fe20000041808 */
[----:B------:R-:W2:Y:S07]  /*72d0*/  LDSM.16.M88.4 R192, [R202+0xa900] ;  /* 0x00a90000cac0783b */ /* 0x000eae0000000200 */
[C---:B-----5:R-:W-:Y:S08]  /*72e0*/  HMMA.16816.F32.BF16 R12, R180.reuse, R184, R12 ;  /* 0x000000b8b40c723c */ /* 0x060ff0000004180c */
[C---:B------:R-:W-:Y:S01]  /*72f0*/  HMMA.16816.F32.BF16 R16, R180.reuse, R186, R16 ;  /* 0x000000bab410723c */ /* 0x040fe20000041810 */
[----:B------:R-:W5:Y:S07]  /*7300*/  LDSM.16.M88.4 R184, [R202+0xb100] ;  /* 0x00b10000cab8783b */ /* 0x000f6e0000000200 */
[C---:B-1----:R-:W-:Y:S08]  /*7310*/  HMMA.16816.F32.BF16 R20, R180.reuse, R168, R20 ;  /* 0x000000a8b414723c */ /* 0x042ff00000041814 */
[C---:B------:R-:W-:Y:S01]  /*7320*/  HMMA.16816.F32.BF16 R24, R180.reuse, R170, R24 ;  /* 0x000000aab418723c */ /* 0x040fe20000041818 */
[----:B------:R-:W1:Y:S07]  /*7330*/  LDSM.16.M88.4 R168, [R202+0xb900] ;  /* 0x00b90000caa8783b */ /* 0x000e6e0000000200 */
[C---:B---3--:R-:W-:Y:S08]  /*7340*/  HMMA.16816.F32.BF16 R28, R180.reuse, R172, R28 ;  /* 0x000000acb41c723c */ /* 0x048ff0000004181c */
[----:B------:R-:W-:Y:S01]  /*7350*/  HMMA.16816.F32.BF16 R32, R180, R174, R32 ;  /* 0x000000aeb420723c */ /* 0x000fe20000041820 */
[----:B------:R-:W-:Y:S06]  /*7360*/  LDSM.16.M88.4 R172, [R205+0x14100] ;  /* 0x01410000cdac783b */ /* 0x000fec0000000200 */
[----:B------:R-:W3:Y:S01]  /*7370*/  LDSM.16.M88.4 R180, [R201+0x2000] ;  /* 0x00200000c9b4783b */ /* 0x000ee20000000200 */
[C---:B------:R-:W-:Y:S08]  /*7380*/  HMMA.16816.F32.BF16 R4, R176.reuse, R188, R4 ;  /* 0x000000bcb004723c */ /* 0x040ff00000041804 */
[C---:B------:R-:W-:Y:S01]  /*7390*/  HMMA.16816.F32.BF16 R8, R176.reuse, R190, R8 ;  /* 0x000000beb008723c */ /* 0x040fe20000041808 */
[----:B------:R-:W3:Y:S07]  /*73a0*/  LDSM.16.M88.4 R188, [R201+0x2800] ;  /* 0x00280000c9bc783b */ /* 0x000eee0000000200 */
[C---:B--2---:R-:W-:Y:S08]  /*73b0*/  HMMA.16816.F32.BF16 R12, R176.reuse, R192, R12 ;  /* 0x000000c0b00c723c */ /* 0x044ff0000004180c */
[C---:B------:R-:W-:Y:S01]  /*73c0*/  HMMA.16816.F32.BF16 R16, R176.reuse, R194, R16 ;  /* 0x000000c2b010723c */ /* 0x040fe20000041810 */
[----:B------:R-:W2:Y:S07]  /*73d0*/  LDSM.16.M88.4 R192, [R201+0x3000] ;  /* 0x00300000c9c0783b */ /* 0x000eae0000000200 */
[C---:B-----5:R-:W-:Y:S08]  /*73e0*/  HMMA.16816.F32.BF16 R20, R176.reuse, R184, R20 ;  /* 0x000000b8b014723c */ /* 0x060ff00000041814 */
[C---:B------:R-:W-:Y:S01]  /*73f0*/  HMMA.16816.F32.BF16 R24, R176.reuse, R186, R24 ;  /* 0x000000bab018723c */ /* 0x040fe20000041818 */
[----:B------:R-:W5:Y:S07]  /*7400*/  LDSM.16.M88.4 R184, [R201+0x3800] ;  /* 0x00380000c9b8783b */ /* 0x000f6e0000000200 */
[C---:B-1----:R-:W-:Y:S08]  /*7410*/  HMMA.16816.F32.BF16 R28, R176.reuse, R168, R28 ;  /* 0x000000a8b01c723c */ /* 0x042ff0000004181c */
[----:B------:R-:W-:Y:S01]  /*7420*/  HMMA.16816.F32.BF16 R32, R176, R170, R32 ;  /* 0x000000aab020723c */ /* 0x000fe20000041820 */
[----:B------:R-:W-:Y:S06]  /*7430*/  LDSM.16.M88.4 R168, [R203+0x18100] ;  /* 0x01810000cba8783b */ /* 0x000fec0000000200 */
[----:B------:R-:W1:Y:S01]  /*7440*/  LDSM.16.M88.4 R176, [R196+0xc100] ;  /* 0x00c10000c4b0783b */ /* 0x000e620000000200 */
[C---:B---3--:R-:W-:Y:S08]  /*7450*/  HMMA.16816.F32.BF16 R4, R172.reuse, R180, R4 ;  /* 0x000000b4ac04723c */ /* 0x048ff00000041804 */
[C---:B------:R-:W-:Y:S01]  /*7460*/  HMMA.16816.F32.BF16 R8, R172.reuse, R182, R8 ;  /* 0x000000b6ac08723c */ /* 0x040fe20000041808 */
[----:B------:R-:W3:Y:S07]  /*7470*/  LDSM.16.M88.4 R180, [R196+0xc900] ;  /* 0x00c90000c4b4783b */ /* 0x000eee0000000200 */
[C---:B------:R-:W-:Y:S08]  /*7480*/  HMMA.16816.F32.BF16 R12, R172.reuse, R188, R12 ;  /* 0x000000bcac0c723c */ /* 0x040ff0000004180c */
[C---:B------:R-:W-:Y:S01]  /*7490*/  HMMA.16816.F32.BF16 R16, R172.reuse, R190, R16 ;  /* 0x000000beac10723c */ /* 0x040fe20000041810 */
[----:B------:R-:W3:Y:S07]  /*74a0*/  LDSM.16.M88.4 R188, [R196+0xd100] ;  /* 0x00d10000c4bc783b */ /* 0x000eee0000000200 */
[C---:B--2---:R-:W-:Y:S08]  /*74b0*/  HMMA.16816.F32.BF16 R20, R172.reuse, R192, R20 ;  /* 0x000000c0ac14723c */ /* 0x044ff00000041814 */
[C---:B------:R-:W-:Y:S01]  /*74c0*/  HMMA.16816.F32.BF16 R24, R172.reuse, R194, R24 ;  /* 0x000000c2ac18723c */ /* 0x040fe20000041818 */
[----:B------:R-:W2:Y:S07]  /*74d0*/  LDSM.16.M88.4 R192, [R196+0xd900] ;  /* 0x00d90000c4c0783b */ /* 0x000eae0000000200 */
[C---:B-----5:R-:W-:Y:S08]  /*74e0*/  HMMA.16816.F32.BF16 R28, R172.reuse, R184, R28 ;  /* 0x000000b8ac1c723c */ /* 0x060ff0000004181c */
[----:B------:R-:W-:Y:S01]  /*74f0*/  HMMA.16816.F32.BF16 R32, R172, R186, R32 ;  /* 0x000000baac20723c */ /* 0x000fe20000041820 */
[----:B------:R-:W-:Y:S06]  /*7500*/  LDSM.16.M88.4 R172, [R204+0x18100] ;  /* 0x01810000ccac783b */ /* 0x000fec0000000200 */
[----:B------:R-:W5:Y:S01]  /*7510*/  LDSM.16.M88.4 R184, [R215] ;  /* 0x00000000d7b8783b */ /* 0x000f620000000200 */
[C---:B-1----:R-:W-:Y:S08]  /*7520*/  HMMA.16816.F32.BF16 R4, R168.reuse, R176, R4 ;  /* 0x000000b0a804723c */ /* 0x042ff00000041804 */
[C---:B------:R-:W-:Y:S01]  /*7530*/  HMMA.16816.F32.BF16 R8, R168.reuse, R178, R8 ;  /* 0x000000b2a808723c */ /* 0x040fe20000041808 */
[----:B------:R-:W1:Y:S07]  /*7540*/  LDSM.16.M88.4 R176, [R214] ;  /* 0x00000000d6b0783b */ /* 0x000e6e0000000200 */
[C---:B---3--:R-:W-:Y:S08]  /*7550*/  HMMA.16816.F32.BF16 R12, R168.reuse, R180, R12 ;  /* 0x000000b4a80c723c */ /* 0x048ff0000004180c */
[C---:B------:R-:W-:Y:S01]  /*7560*/  HMMA.16816.F32.BF16 R16, R168.reuse, R182, R16 ;  /* 0x000000b6a810723c */ /* 0x040fe20000041810 */
[----:B------:R-:W3:Y:S07]  /*7570*/  LDSM.16.M88.4 R180, [R213] ;  /* 0x00000000d5b4783b */ /* 0x000eee0000000200 */
[C---:B------:R-:W-:Y:S08]  /*7580*/  HMMA.16816.F32.BF16 R20, R168.reuse, R188, R20 ;  /* 0x000000bca814723c */ /* 0x040ff00000041814 */
[C---:B------:R-:W-:Y:S01]  /*7590*/  HMMA.16816.F32.BF16 R24, R168.reuse, R190, R24 ;  /* 0x000000bea818723c */ /* 0x040fe20000041818 */
[----:B------:R-:W-:Y:S07]  /*75a0*/  LDSM.16.M88.4 R188, [R206+0x18100] ;  /* 0x01810000cebc783b */ /* 0x000fee0000000200 */
[C---:B--2---:R-:W-:Y:S08]  /*75b0*/  HMMA.16816.F32.BF16 R28, R168.reuse, R192, R28 ;  /* 0x000000c0a81c723c */ /* 0x044ff0000004181c */
[----:B------:R-:W-:Y:S01]  /*75c0*/  HMMA.16816.F32.BF16 R32, R168, R194, R32 ;  /* 0x000000c2a820723c */ /* 0x000fe20000041820 */
[----:B------:R-:W2:Y:S06]  /*75d0*/  LDSM.16.M88.4 R168, [R212] ;  /* 0x00000000d4a8783b */ /* 0x000eac0000000200 */
[----:B------:R-:W2:Y:S01]  /*75e0*/  LDSM.16.M88.4 R192, [R202+0xc100] ;  /* 0x00c10000cac0783b */ /* 0x000ea20000000200 */
[C---:B-----5:R-:W-:Y:S08]  /*75f0*/  HMMA.16816.F32.BF16 R4, R172.reuse, R184, R4 ;  /* 0x000000b8ac04723c */ /* 0x060ff00000041804 */
[C---:B------:R-:W-:Y:S01]  /*7600*/  HMMA.16816.F32.BF16 R8, R172.reuse, R186, R8 ;  /* 0x000000baac08723c */ /* 0x040fe20000041808 */
[----:B------:R-:W5:Y:S07]  /*7610*/  LDSM.16.M88.4 R184, [R202+0xc900] ;  /* 0x00c90000cab8783b */ /* 0x000f6e0000000200 */
[C---:B-1----:R-:W-:Y:S08]  /*7620*/  HMMA.16816.F32.BF16 R12, R172.reuse, R176, R12 ;  /* 0x000000b0ac0c723c */ /* 0x042ff0000004180c */
[C---:B------:R-:W-:Y:S01]  /*7630*/  HMMA.16816.F32.BF16 R16, R172.reuse, R178, R16 ;  /* 0x000000b2ac10723c */ /* 0x040fe20000041810 */
[----:B------:R-:W-:Y:S07]  /*7640*/  LDSM.16.M88.4 R176, [R205+0x18100] ;  /* 0x01810000cdb0783b */ /* 0x000fee0000000200 */
[C---:B---3--:R-:W-:Y:S08]  /*7650*/  HMMA.16816.F32.BF16 R20, R172.reuse, R180, R20 ;  /* 0x000000b4ac14723c */ /* 0x048ff00000041814 */
[C---:B------:R-:W-:Y:S01]  /*7660*/  HMMA.16816.F32.BF16 R24, R172.reuse, R182, R24 ;  /* 0x000000b6ac18723c */ /* 0x040fe20000041818 */
[----:B------:R-:W-:Y:S07]  /*7670*/  LDSM.16.M88.4 R180, [R201+0x4000] ;  /* 0x00400000c9b4783b */ /* 0x000fee0000000200 */
[C---:B--2---:R-:W-:Y:S08]  /*7680*/  HMMA.16816.F32.BF16 R28, R172.reuse, R168, R28 ;  /* 0x000000a8ac1c723c */ /* 0x044ff0000004181c */
[----:B------:R-:W-:Y:S01]  /*7690*/  HMMA.16816.F32.BF16 R32, R172, R170, R32 ;  /* 0x000000aaac20723c */ /* 0x000fe20000041820 */
[----:B------:R-:W1:Y:S06]  /*76a0*/  LDSM.16.M88.4 R168, [R202+0xd100] ;  /* 0x00d10000caa8783b */ /* 0x000e6c0000000200 */
[----:B------:R-:W2:Y:S01]  /*76b0*/  LDSM.16.M88.4 R172, [R202+0xd900] ;  /* 0x00d90000caac783b */ /* 0x000ea20000000200 */
[C---:B------:R-:W-:Y:S08]  /*76c0*/  HMMA.16816.F32.BF16 R4, R188.reuse, R192, R4 ;  /* 0x000000c0bc04723c */ /* 0x040ff00000041804 */
[C---:B------:R-:W-:Y:S01]  /*76d0*/  HMMA.16816.F32.BF16 R8, R188.reuse, R194, R8 ;  /* 0x000000c2bc08723c */ /* 0x040fe20000041808 */
[----:B------:R-:W3:Y:S07]  /*76e0*/  LDSM.16.M88.4 R192, [R201+0x4800] ;  /* 0x00480000c9c0783b */ /* 0x000eee0000000200 */
[C---:B-----5:R-:W-:Y:S08]  /*76f0*/  HMMA.16816.F32.BF16 R12, R188.reuse, R184, R12 ;  /* 0x000000b8bc0c723c */ /* 0x060ff0000004180c */
[C---:B------:R-:W-:Y:S01]  /*7700*/  HMMA.16816.F32.BF16 R16, R188.reuse, R186, R16 ;  /* 0x000000babc10723c */ /* 0x040fe20000041810 */
[----:B------:R-:W5:Y:S07]  /*7710*/  LDSM.16.M88.4 R184, [R201+0x5000] ;  /* 0x00500000c9b8783b */ /* 0x000f6e0000000200 */
[C---:B-1----:R-:W-:Y:S08]  /*7720*/  HMMA.16816.F32.BF16 R20, R188.reuse, R168, R20 ;  /* 0x000000a8bc14723c */ /* 0x042ff00000041814 */
[C---:B------:R-:W-:Y:S01]  /*7730*/  HMMA.16816.F32.BF16 R24, R188.reuse, R170, R24 ;  /* 0x000000aabc18723c */ /* 0x040fe20000041818 */
[----:B------:R-:W1:Y:S07]  /*7740*/  LDSM.16.M88.4 R168, [R201+0x5800] ;  /* 0x00580000c9a8783b */ /* 0x000e6e0000000200 */
[C---:B--2---:R-:W-:Y:S08]  /*7750*/  HMMA.16816.F32.BF16 R28, R188.reuse, R172, R28 ;  /* 0x000000acbc1c723c */ /* 0x044ff0000004181c */
[----:B------:R-:W-:Y:S01]  /*7760*/  HMMA.16816.F32.BF16 R32, R188, R174, R32 ;  /* 0x000000aebc20723c */ /* 0x000fe20000041820 */
[----:B------:R-:W-:Y:S06]  /*7770*/  LDSM.16.M88.4 R172, [R203+0x1c100] ;  /* 0x01c10000cbac783b */ /* 0x000fec0000000200 */
[----:B------:R-:W-:Y:S01]  /*7780*/  LDSM.16.M88.4 R188, [R196+0xe900] ;  /* 0x00e90000c4bc783b */ /* 0x000fe20000000200 */
[C---:B------:R-:W-:Y:S08]  /*7790*/  HMMA.16816.F32.BF16 R4, R176.reuse, R180, R4 ;  /* 0x000000b4b004723c */ /* 0x040ff00000041804 */
[C---:B------:R-:W-:Y:S01]  /*77a0*/  HMMA.16816.F32.BF16 R8, R176.reuse, R182, R8 ;  /* 0x000000b6b008723c */ /* 0x040fe20000041808 */
[----:B------:R-:W2:Y:S07]  /*77b0*/  LDSM.16.M88.4 R180, [R196+0xe100] ;  /* 0x00e10000c4b4783b */ /* 0x000eae0000000200 */
[C---:B---3--:R-:W-:Y:S08]  /*77c0*/  HMMA.16816.F32.BF16 R12, R176.reuse, R192, R12 ;  /* 0x000000c0b00c723c */ /* 0x048ff0000004180c */
[C---:B------:R-:W-:Y:S01]  /*77d0*/  HMMA.16816.F32.BF16 R16, R176.reuse, R194, R16 ;  /* 0x000000c2b010723c */ /* 0x040fe20000041810 */
[----:B------:R-:W3:Y:S07]  /*77e0*/  LDSM.16.M88.4 R192, [R196+0xf100] ;  /* 0x00f10000c4c0783b */ /* 0x000eee0000000200 */
[C---:B-----5:R-:W-:Y:S08]  /*77f0*/  HMMA.16816.F32.BF16 R20, R176.reuse, R184, R20 ;  /* 0x000000b8b014723c */ /* 0x060ff00000041814 */
[C---:B------:R-:W-:Y:S01]  /*7800*/  HMMA.16816.F32.BF16 R24, R176.reuse, R186, R24 ;  /* 0x000000bab018723c */ /* 0x040fe20000041818 */
[----:B------:R-:W5:Y:S07]  /*7810*/  LDSM.16.M88.4 R184, [R196+0xf900] ;  /* 0x00f90000c4b8783b */ /* 0x000f6e0000000200 */
[C---:B-1----:R-:W-:Y:S08]  /*7820*/  HMMA.16816.F32.BF16 R28, R176.reuse, R168, R28 ;  /* 0x000000a8b01c723c */ /* 0x042ff0000004181c */
[----:B------:R-:W-:Y:S01]  /*7830*/  HMMA.16816.F32.BF16 R32, R176, R170, R32 ;  /* 0x000000aab020723c */ /* 0x000fe20000041820 */
[----:B------:R-:W-:Y:S06]  /*7840*/  LDSM.16.M88.4 R168, [R204+0x1c100] ;  /* 0x01c10000cca8783b */ /* 0x000fec0000000200 */
[----:B------:R-:W1:Y:S01]  /*7850*/  LDSM.16.M88.4 R176, [R211] ;  /* 0x00000000d3b0783b */ /* 0x000e620000000200 */
[C---:B--2---:R-:W-:Y:S08]  /*7860*/  HMMA.16816.F32.BF16 R4, R172.reuse, R180, R4 ;  /* 0x000000b4ac04723c */ /* 0x044ff00000041804 */
[C---:B------:R-:W-:Y:S01]  /*7870*/  HMMA.16816.F32.BF16 R8, R172.reuse, R182, R8 ;  /* 0x000000b6ac08723c */ /* 0x040fe20000041808 */
[----:B------:R-:W2:Y:S07]  /*7880*/  LDSM.16.M88.4 R180, [R210] ;  /* 0x00000000d2b4783b */ /* 0x000eae0000000200 */
[C---:B------:R-:W-:Y:S08]  /*7890*/  HMMA.16816.F32.BF16 R12, R172.reuse, R188, R12 ;  /* 0x000000bcac0c723c */ /* 0x040ff0000004180c */
[C---:B------:R-:W-:Y:S01]  /*78a0*/  HMMA.16816.F32.BF16 R16, R172.reuse, R190, R16 ;  /* 0x000000beac10723c */ /* 0x040fe20000041810 */
[----:B------:R-:W2:Y:S07]  /*78b0*/  LDSM.16.M88.4 R188, [R209] ;  /* 0x00000000d1bc783b */ /* 0x000eae0000000200 */
[C---:B---3--:R-:W-:Y:S08]  /*78c0*/  HMMA.16816.F32.BF16 R20, R172.reuse, R192, R20 ;  /* 0x000000c0ac14723c */ /* 0x048ff00000041814 */
[C---:B------:R-:W-:Y:S01]  /*78d0*/  HMMA.16816.F32.BF16 R24, R172.reuse, R194, R24 ;  /* 0x000000c2ac18723c */ /* 0x040fe20000041818 */
[----:B------:R-:W3:Y:S07]  /*78e0*/  LDSM.16.M88.4 R192, [R208] ;  /* 0x00000000d0c0783b */ /* 0x000eee0000000200 */
[C---:B-----5:R-:W-:Y:S08]  /*78f0*/  HMMA.16816.F32.BF16 R28, R172.reuse, R184, R28 ;  /* 0x000000b8ac1c723c */ /* 0x060ff0000004181c */
[----:B------:R-:W-:Y:S01]  /*7900*/  HMMA.16816.F32.BF16 R32, R172, R186, R32 ;  /* 0x000000baac20723c */ /* 0x000fe20000041820 */
[----:B------:R-:W-:Y:S06]  /*7910*/  LDSM.16.M88.4 R172, [R206+0x1c100] ;  /* 0x01c10000ceac783b */ /* 0x000fec0000000200 */
[----:B------:R-:W5:Y:S01]  /*7920*/  LDSM.16.M88.4 R184, [R202+0xe100] ;  /* 0x00e10000cab8783b */ /* 0x000f620000000200 */
[C---:B-1----:R-:W-:Y:S08]  /*7930*/  HMMA.16816.F32.BF16 R4, R168.reuse, R176, R4 ;  /* 0x000000b0a804723c */ /* 0x042ff00000041804 */
[C---:B------:R-:W-:Y:S01]  /*7940*/  HMMA.16816.F32.BF16 R8, R168.reuse, R178, R8 ;  /* 0x000000b2a808723c */ /* 0x040fe20000041808 */
[----:B------:R-:W1:Y:S07]  /*7950*/  LDSM.16.M88.4 R176, [R202+0xe900] ;  /* 0x00e90000cab0783b */ /* 0x000e6e0000000200 */
[C---:B--2---:R-:W-:Y:S08]  /*7960*/  HMMA.16816.F32.BF16 R12, R168.reuse, R180, R12 ;  /* 0x000000b4a80c723c */ /* 0x044ff0000004180c */
[C---:B------:R-:W-:Y:S01]  /*7970*/  HMMA.16816.F32.BF16 R16, R168.reuse, R182, R16 ;  /* 0x000000b6a810723c */ /* 0x040fe20000041810 */
[----:B------:R-:W2:Y:S07]  /*7980*/  LDSM.16.M88.4 R180, [R202+0xf100] ;  /* 0x00f10000cab4783b */ /* 0x000eae0000000200 */
[C---:B------:R-:W-:Y:S08]  /*7990*/  HMMA.16816.F32.BF16 R20, R168.reuse, R188, R20 ;  /* 0x000000bca814723c */ /* 0x040ff00000041814 */
[C---:B------:R-:W-:Y:S01]  /*79a0*/  HMMA.16816.F32.BF16 R24, R168.reuse, R190, R24 ;  /* 0x000000bea818723c */ /* 0x040fe20000041818 */
[----:B------:R-:W-:Y:S07]  /*79b0*/  LDSM.16.M88.4 R188, [R205+0x1c100] ;  /* 0x01c10000cdbc783b */ /* 0x000fee0000000200 */
[C---:B---3--:R-:W-:Y:S08]  /*79c0*/  HMMA.16816.F32.BF16 R28, R168.reuse, R192, R28 ;  /* 0x000000c0a81c723c */ /* 0x048ff0000004181c */
[----:B------:R-:W-:Y:S01]  /*79d0*/  HMMA.16816.F32.BF16 R32, R168, R194, R32 ;  /* 0x000000c2a820723c */ /* 0x000fe20000041820 */
[----:B------:R-:W3:Y:S06]  /*79e0*/  LDSM.16.M88.4 R168, [R202+0xf900] ;  /* 0x00f90000caa8783b */ /* 0x000eec0000000200 */
[----:B------:R-:W3:Y:S01]  /*79f0*/  LDSM.16.M88.4 R192, [R201+0x6000] ;  /* 0x00600000c9c0783b */ /* 0x000ee20000000200 */
[C---:B-----5:R-:W-:Y:S08]  /*7a00*/  HMMA.16816.F32.BF16 R4, R172.reuse, R184, R4 ;  /* 0x000000b8ac04723c */ /* 0x060ff00000041804 */
[C---:B------:R-:W-:Y:S08]  /*7a10*/  HMMA.16816.F32.BF16 R8, R172.reuse, R186, R8 ;  /* 0x000000baac08723c */ /* 0x040ff00000041808 */
[C---:B-1----:R-:W-:Y:S08]  /*7a20*/  HMMA.16816.F32.BF16 R12, R172.reuse, R176, R12 ;  /* 0x000000b0ac0c723c */ /* 0x042ff0000004180c */
[C---:B------:R-:W-:Y:S08]  /*7a30*/  HMMA.16816.F32.BF16 R16, R172.reuse, R178, R16 ;  /* 0x000000b2ac10723c */ /* 0x040ff00000041810 */
[C---:B--2---:R-:W-:Y:S08]  /*7a40*/  HMMA.16816.F32.BF16 R20, R172.reuse, R180, R20 ;  /* 0x000000b4ac14723c */ /* 0x044ff00000041814 */
[C---:B------:R-:W-:Y:S08]  /*7a50*/  HMMA.16816.F32.BF16 R24, R172.reuse, R182, R24 ;  /* 0x000000b6ac18723c */ /* 0x040ff00000041818 */
[C---:B---3--:R-:W-:Y:S08]  /*7a60*/  HMMA.16816.F32.BF16 R28, R172.reuse, R168, R28 ;  /* 0x000000a8ac1c723c */ /* 0x048ff0000004181c */
[----:B------:R-:W-:Y:S01]  /*7a70*/  HMMA.16816.F32.BF16 R32, R172, R170, R32 ;  /* 0x000000aaac20723c */ /* 0x000fe20000041820 */
[----:B------:R-:W1:Y:S07]  /*7a80*/  LDSM.16.M88.4 R168, [R201+0x6800] ;  /* 0x00680000c9a8783b */ /* 0x000e6e0000000200 */
[C---:B------:R-:W-:Y:S08]  /*7a90*/  HMMA.16816.F32.BF16 R4, R188.reuse, R192, R4 ;  /* 0x000000c0bc04723c */ /* 0x040ff00000041804 */
[C---:B------:R-:W-:Y:S11]  /*7aa0*/  HMMA.16816.F32.BF16 R8, R188.reuse, R194, R8 ;  /* 0x000000c2bc08723c */ /* 0x040ff60000041808 */
[----:B------:R-:W-:Y:S05]  /*7ab0*/  @!UPT UIADD3 URZ, URZ, URZ, URZ ;  /* 0x0000003f3f3ff290 */ /* 0x000fea000fffe03f */
[----:B------:R-:W-:Y:S02]  /*7ac0*/  FMUL.FTZ R4, R4, c[0x0][0x320] ;  /* 0x0000c80004047a20 */ /* 0x000fe40000410000 */
[----:B------:R-:W-:Y:S02]  /*7ad0*/  FMUL.FTZ R5, R5, c[0x0][0x320] ;  /* 0x0000c80005057a20 */ /* 0x000fe40000410000 */
[----:B------:R-:W2:Y:S01]  /*7ae0*/  MUFU.TANH R180, R4 ;  /* 0x0000000400b47308 */ /* 0x000ea20000002400 */
[----:B------:R-:W-:Y:S02]  /*7af0*/  FMUL.FTZ R6, R6, c[0x0][0x320] ;  /* 0x0000c80006067a20 */ /* 0x000fe40000410000 */
[----:B------:R-:W-:Y:S02]  /*7b00*/  FMUL.FTZ R7, R7, c[0x0][0x320] ;  /* 0x0000c80007077a20 */ /* 0x000fe40000410000 */
[----:B------:R-:W-:Y:S01]  /*7b10*/  FMUL.FTZ R8, R8, c[0x0][0x320] ;  /* 0x0000c80008087a20 */ /* 0x000fe20000410000 */
[C---:B-1----:R-:W-:Y:S03]  /*7b20*/  HMMA.16816.F32.BF16 R12, R188.reuse, R168, R12 ;  /* 0x000000a8bc0c723c */ /* 0x042fe6000004180c */
[----:B------:R-:W-:Y:S01]  /*7b30*/  FMUL.FTZ R9, R9, c[0x0][0x320] ;  /* 0x0000c80009097a20 */ /* 0x000fe20000410000 */
[----:B------:R-:W1:Y:S01]  /*7b40*/  MUFU.TANH R179, R5 ;  /* 0x0000000500b37308 */ /* 0x000e620000002400 */
[----:B------:R-:W-:Y:S02]  /*7b50*/  FMUL.FTZ R10, R10, c[0x0][0x320] ;  /* 0x0000c8000a0a7a20 */ /* 0x000fe40000410000 */
[----:B------:R-:W-:Y:S01]  /*7b60*/  FMUL.FTZ R11, R11, c[0x0][0x320] ;  /* 0x0000c8000b0b7a20 */ /* 0x000fe20000410000 */
[C---:B------:R-:W-:Y:S06]  /*7b70*/  HMMA.16816.F32.BF16 R16, R188.reuse, R170, R16 ;  /* 0x000000aabc10723c */ /* 0x040fec0000041810 */
[----:B------:R-:W3:Y:S10]  /*7b80*/  MUFU.TANH R192, R6 ;  /* 0x0000000600c07308 */ /* 0x000ef40000002400 */
[----:B------:R5:W1:Y:S01]  /*7b90*/  MUFU.TANH R193, R7 ;  /* 0x0000000700c17308 */ /* 0x000a620000002400 */
[----:B------:R-:W-:Y:S02]  /*7ba0*/  FMUL.FTZ R14, R14, c[0x0][0x320] ;  /* 0x0000c8000e0e7a20 */ /* 0x000fe40000410000 */
[----:B------:R-:W-:Y:S02]  /*7bb0*/  FMUL.FTZ R15, R15, c[0x0][0x320] ;  /* 0x0000c8000f0f7a20 */ /* 0x000fe40000410000 */
[----:B------:R-:W-:Y:S02]  /*7bc0*/  FMUL.FTZ R12, R12, c[0x0][0x320] ;  /* 0x0000c8000c0c7a20 */ /* 0x000fe40000410000 */
[----:B------:R-:W-:Y:S02]  /*7bd0*/  FMUL.FTZ R13, R13, c[0x0][0x320] ;  /* 0x0000c8000d0d7a20 */ /* 0x000fe40000410000 */
[----:B------:R-:W-:Y:S01]  /*7be0*/  FMUL.FTZ R16, R16, c[0x0][0x320] ;  /* 0x0000c80010107a20 */ /* 0x000fe20000410000 */
[----:B------:R-:W1:Y:S01]  /*7bf0*/  MUFU.TANH R184, R14 ;  /* 0x0000000e00b87308 */ /* 0x000e620000002400 */
[----:B------:R-:W-:Y:S02]  /*7c00*/  FMUL.FTZ R18, R18, c[0x0][0x320] ;  /* 0x0000c80012127a20 */ /* 0x000fe40000410000 */
[----:B------:R-:W-:Y:S02]  /*7c10*/  FMUL.FTZ R17, R17, c[0x0][0x320] ;  /* 0x0000c80011117a20 */ /* 0x000fe40000410000 */
[----:B------:R-:W-:Y:S05]  /*7c20*/  FMUL.FTZ R19, R19, c[0x0][0x320] ;  /* 0x0000c80013137a20 */ /* 0x000fea0000410000 */
[----:B------:R-:W1:Y:S01]  /*7c30*/  MUFU.TANH R177, R8 ;  /* 0x0000000800b17308 */ /* 0x000e620000002400 */
[----:B-----5:R-:W5:Y:S09]  /*7c40*/  LDSM.16.M88.4 R4, [R201+0x7000] ;  /* 0x00700000c904783b */ /* 0x020f720000000200 */
[----:B------:R-:W1:Y:S10]  /*7c50*/  MUFU.TANH R171, R16 ;  /* 0x0000001000ab7308 */ /* 0x000e740000002400 */
[----:B------:R-:W1:Y:S10]  /*7c60*/  MUFU.TANH R176, R9 ;  /* 0x0000000900b07308 */ /* 0x000e740000002400 */
[----:B------:R-:W1:Y:S10]  /*7c70*/  MUFU.TANH R182, R18 ;  /* 0x0000001200b67308 */ /* 0x000e740000002400 */
[----:B------:R-:W1:Y:S01]  /*7c80*/  MUFU.TANH R186, R10 ;  /* 0x0000000a00ba7308 */ /* 0x000e620000002400 */
[C---:B-----5:R-:W-:Y:S09]  /*7c90*/  HMMA.16816.F32.BF16 R20, R188.reuse, R4, R20 ;  /* 0x00000004bc14723c */ /* 0x060ff20000041814 */
[----:B------:R-:W1:Y:S03]  /*7ca0*/  MUFU.TANH R170, R17 ;  /* 0x0000001100aa7308 */ /* 0x000e660000002400 */
[----:B------:R-:W-:Y:S01]  /*7cb0*/  @P6 SHF.R.S32.HI R4, RZ, 0x1f, R0 ;  /* 0x0000001fff046819 */ /* 0x000fe20000011400 */
[C---:B------:R-:W-:Y:S04]  /*7cc0*/  HMMA.16816.F32.BF16 R24, R188.reuse, R6, R24 ;  /* 0x00000006bc18723c */ /* 0x040fe80000041818 */
[----:B------:R-:W-:Y:S02]  /*7cd0*/  @P6 IMAD R4, R4, c[0x0][0x1e0], RZ ;  /* 0x0000780004046a24 */ /* 0x000fe400078e02ff */
[----:B------:R5:W1:Y:S02]  /*7ce0*/  MUFU.TANH R187, R11 ;  /* 0x0000000b00bb7308 */ /* 0x000a640000002400 */
[----:B------:R-:W-:Y:S04]  /*7cf0*/  @P6 IMAD R4, R0, c[0x0][0x1e4], R4 ;  /* 0x0000790000046a24 */ /* 0x000fe800078e0204 */
[----:B------:R-:W-:Y:S02]  /*7d00*/  @P6 IMAD.SHL.U32 R0, R2, 0x40, RZ ;  /* 0x0000004002006824 */ /* 0x000fe400078e00ff */
[----:B------:R-:W-:Y:S02]  /*7d10*/  @P6 IMAD.IADD R3, R3, 0x1, R4 ;  /* 0x0000000103036824 */ /* 0x000fe400078e0204 */
[----:B------:R-:W-:Y:S01]  /*7d20*/  FMUL.FTZ R20, R20, c[0x0][0x320] ;  /* 0x0000c80014147a20 */ /* 0x000fe20000410000 */
[----:B------:R-:W-:Y:S01]  /*7d30*/  @P6 IADD3 R4, P0, R0, R228, RZ ;  /* 0x000000e400046210 */ /* 0x000fe20007f1e0ff */
[----:B------:R-:W1:Y:S01]  /*7d40*/  MUFU.TANH R183, R19 ;  /* 0x0000001300b77308 */ /* 0x000e620000002400 */
[----:B------:R-:W-:Y:S01]  /*7d50*/  FMUL.FTZ R21, R21, c[0x0][0x320] ;  /* 0x0000c80015157a20 */ /* 0x000fe20000410000 */
[----:B------:R-:W-:Y:S01]  /*7d60*/  @P6 SHF.L.U64.HI R2, R2, 0x6, R3 ;  /* 0x0000000602026819 */ /* 0x000fe20000010203 */
[----:B------:R-:W-:Y:S02]  /*7d70*/  FMUL.FTZ R23, R23, c[0x0][0x320] ;  /* 0x0000c80017177a20 */ /* 0x000fe40000410000 */
[----:B------:R-:W-:Y:S02]  /*7d80*/  FMUL.FTZ R22, R22, c[0x0][0x320] ;  /* 0x0000c80016167a20 */ /* 0x000fe40000410000 */
[----:B----4-:R-:W-:Y:S01]  /*7d90*/  @P6 IMAD.X R5, R2, 0x1, R227, P0 ;  /* 0x0000000102056824 */ /* 0x010fe200000e06e3 */
[----:B------:R-:W-:Y:S01]  /*7da0*/  @P6 IADD3 R3, P0, R0, R246, RZ ;  /* 0x000000f600036210 */ /* 0x000fe20007f1e0ff */
[----:B------:R-:W-:Y:S01]  /*7db0*/  FMUL.FTZ R24, R24, c[0x0][0x320] ;  /* 0x0000c80018187a20 */ /* 0x000fe20000410000 */
[----:B------:R4:W1:Y:S01]  /*7dc0*/  MUFU.TANH R169, R20 ;  /* 0x0000001400a97308 */ /* 0x0008620000002400 */
[----:B------:R-:W-:Y:S02]  /*7dd0*/  FMUL.FTZ R26, R26, c[0x0][0x320] ;  /* 0x0000c8001a1a7a20 */ /* 0x000fe40000410000 */
[----:B------:R-:W-:Y:S01]  /*7de0*/  FMUL.FTZ R27, R27, c[0x0][0x320] ;  /* 0x0000c8001b1b7a20 */ /* 0x000fe20000410000 */
[----:B-----5:R-:W5:Y:S01]  /*7df0*/  LDSM.16.M88.4 R8, [R201+0x7800] ;  /* 0x00780000c908783b */ /* 0x020f620000000200 */
[----:B------:R-:W-:Y:S04]  /*7e00*/  DEPBAR.LE SB0, 0x0 ;  /* 0x000080000000791a */ /* 0x000fe80000000000 */
[----:B------:R-:W-:Y:S01]  /*7e10*/  FMUL.FTZ R25, R25, c[0x0][0x320] ;  /* 0x0000c80019197a20 */ /* 0x000fe20000410000 */
[----:B------:R1:W1:Y:S01]  /*7e20*/  MUFU.TANH R168, R21 ;  /* 0x0000001500a87308 */ /* 0x0002620000002400 */
[----:B------:R-:W-:Y:S09]  /*7e30*/  BAR.SYNC.DEFER_BLOCKING 0x0 ;  /* 0x0000000000007b1d */ /* 0x000ff20000010000 */
[----:B------:R2:W2:Y:S01]  /*7e40*/  MUFU.TANH R185, R15 ;  /* 0x0000000f00b97308 */ /* 0x0004a20000002400 */
[C---:B----4-:R-:W-:Y:S09]  /*7e50*/  @P6 LEA R20, P5, R4.reuse, c[0x0][0x1c8], 0x1 ;  /* 0x0000720004146a11 */ /* 0x050ff200078a08ff */
[----:B------:R-:W4:Y:S01]  /*7e60*/  MUFU.TANH R173, R12 ;  /* 0x0000000c00ad7308 */ /* 0x000f220000002400 */
[----:B-1----:R-:W-:Y:S01]  /*7e70*/  @P6 LEA.HI.X R21, R4, c[0x0][0x1cc], R5, 0x1, P5 ;  /* 0x0000730004156a11 */ /* 0x002fe200028f0c05 */
[----:B------:R-:W-:Y:S01]  /*7e80*/  @P6 IMAD.X R5, R2, 0x1, R245, P0 ;  /* 0x0000000102056824 */ /* 0x000fe200000e06f5 */
[----:B------:R-:W-:Y:S02]  /*7e90*/  @P6 IADD3 R4, P5, R0, R244, RZ ;  /* 0x000000f400046210 */ /* 0x000fe40007fbe0ff */
[C---:B------:R-:W-:Y:S01]  /*7ea0*/  @P6 LEA R16, P0, R3.reuse, c[0x0][0x1c8], 0x1 ;  /* 0x0000720003106a11 */ /* 0x040fe200078008ff */
[----:B------:R-:W-:Y:S01]  /*7eb0*/  @!PT LDS RZ, [RZ] ;  /* 0x00000000fffff984 */ /* 0x000fe20000000800 */
[----:B------:R-:W-:Y:S01]  /*7ec0*/  @!PT LDS RZ, [RZ] ;  /* 0x00000000fffff984 */ /* 0x000fe20000000800 */
[----:B------:R-:W-:Y:S01]  /*7ed0*/  @!PT LDS RZ, [RZ] ;  /* 0x00000000fffff984 */ /* 0x000fe20000000800 */
[----:B------:R1:W-:Y:S04]  /*7ee0*/  @P6 LDGSTS.E.BYPASS.LTC128B.128 [R225+0x8100], [R20.64], !P4 ;  /* 0x0810000014e16fae */ /* 0x0003e8000e101d4c */
[----:B------:R-:W1:Y:S01]  /*7ef0*/  MUFU.TANH R172, R13 ;  /* 0x0000000d00ac7308 */ /* 0x000e620000002400 */
[----:B------:R-:W-:Y:S01]  /*7f00*/  @P6 IMAD.X R6, R2, 0x1, R243, P5 ;  /* 0x0000000102066824 */ /* 0x000fe200028e06f3 */
[C---:B------:R-:W-:Y:S02]  /*7f10*/  @P6 LEA R18, P5, R4.reuse, c[0x0][0x1c8], 0x1 ;  /* 0x0000720004126a11 */ /* 0x040fe400078a08ff */
[----:B------:R-:W-:Y:S01]  /*7f20*/  @P6 LEA.HI.X R17, R3, c[0x0][0x1cc], R5, 0x1, P0 ;  /* 0x0000730003116a11 */ /* 0x000fe200000f0c05 */
[C---:B-----5:R-:W-:Y:S04]  /*7f30*/  HMMA.16816.F32.BF16 R28, R188.reuse, R8, R28 ;  /* 0x00000008bc1c723c */ /* 0x060fe8000004181c */
[----:B------:R2:W-:Y:S01]  /*7f40*/  @P6 LDGSTS.E.BYPASS.LTC128B.128 [R225+0xa100], [R16.64], !P3 ;  /* 0x0a10000010e16fae */ /* 0x0005e2000d901d4c */
[----:B------:R1:W1:Y:S01]  /*7f50*/  MUFU.TANH R181, R23 ;  /* 0x0000001700b57308 */ /* 0x0002620000002400 */
[----:B------:R-:W-:Y:S02]  /*7f60*/  @P6 LEA.HI.X R19, R4, c[0x0][0x1cc], R6, 0x1, P5 ;  /* 0x0000730004136a11 */ /* 0x000fe400028f0c06 */
[----:B------:R-:W-:Y:S01]  /*7f70*/  @P6 IADD3 R5, P0, R0, R242, RZ ;  /* 0x000000f200056210 */ /* 0x000fe20007f1e0ff */
[----:B------:R-:W-:Y:S02]  /*7f80*/  HMMA.16816.F32.BF16 R32, R188, R10, R32 ;  /* 0x0000000abc20723c */ /* 0x000fe40000041820 */
[----:B------:R3:W-:Y:S01]  /*7f90*/  @P6 LDGSTS.E.BYPASS.LTC128B.128 [R225+0xc100], [R18.64], !P2 ;  /* 0x0c10000012e16fae */ /* 0x0007e2000d101d4c */
[----:B------:R-:W-:Y:S01]  /*7fa0*/  @P6 IADD3 R0, P5, R223, R0, RZ ;  /* 0x00000000df006210 */ /* 0x000fe20007fbe0ff */
[----:B------:R-:W-:Y:S02]  /*7fb0*/  IMAD.MOV.U32 R223, RZ, RZ, c[0x0][0x1e0] ;  /* 0x00007800ffdf7624 */ /* 0x000fe400078e00ff */
[----:B------:R3:W3:Y:S01]  /*7fc0*/  MUFU.TANH R132, R24 ;  /* 0x0000001800847308 */ /* 0x0006e20000002400 */
[----:B------:R-:W-:Y:S01]  /*7fd0*/  @P6 IMAD.X R4, R2, 0x1, R241, P0 ;  /* 0x0000000102046824 */ /* 0x000fe200000e06f1 */
[----:B------:R-:W-:Y:S04]  /*7fe0*/  @P6 LEA R14, P0, R5, c[0x0][0x1c8], 0x1 ;  /* 0x00007200050e6a11 */ /* 0x000fe800078008ff */
[----:B------:R-:W-:Y:S02]  /*7ff0*/  SHF.L.U64.HI R223, R223, R230, c[0x0][0x1e4] ;  /* 0x00007900dfdf7619 */ /* 0x000fe400000102e6 */
[----:B--2---:R-:W-:Y:S02]  /*8000*/  @P6 LEA.HI.X R15, R5, c[0x0][0x1cc], R4, 0x1, P0 ;  /* 0x00007300050f6a11 */ /* 0x004fe400000f0c04 */
[----:B------:R2:W2:Y:S01]  /*8010*/  MUFU.TANH R178, R22 ;  /* 0x0000001600b27308 */ /* 0x0004a20000002400 */
[----:B------:R-:W-:Y:S01]  /*8020*/  @P6 IMAD.X R2, R223, 0x1, R2, P5 ;  /* 0x00000001df026824 */ /* 0x000fe200028e0602 */
[C---:B------:R-:W-:Y:S01]  /*8030*/  @P6 IADD3 R3, P5, R0.reuse, R228, RZ ;  /* 0x000000e400036210 */ /* 0x040fe20007fbe0ff */
[----:B------:R4:W-:Y:S01]  /*8040*/  @P6 LDGSTS.E.BYPASS.LTC128B.128 [R225+0xe100], [R14.64], !P1 ;  /* 0x0e1000000ee16fae */ /* 0x0009e2000c901d4c */
[----:B------:R-:W-:Y:S01]  /*8050*/  @P6 IADD3 R4, P0, R0, R246, RZ ;  /* 0x000000f600046210 */ /* 0x000fe20007f1e0ff */
[----:B-1----:R-:W-:Y:S02]  /*8060*/  FMUL.FTZ R23, R29, c[0x0][0x320] ;  /* 0x0000c8001d177a20 */ /* 0x002fe40000410000 */
[C---:B------:R-:W-:Y:S01]  /*8070*/  @P6 IMAD.X R5, R2.reuse, 0x1, R227, P5 ;  /* 0x0000000102056824 */ /* 0x040fe200028e06e3 */
[C---:B------:R-:W-:Y:S01]  /*8080*/  @P6 LEA R12, P5, R3.reuse, c[0x0][0x1c8], 0x1 ;  /* 0x00007200030c6a11 */ /* 0x040fe200078a08ff */
[----:B------:R-:W-:Y:S01]  /*8090*/  @P6 IMAD.X R6, R2, 0x1, R245, P0 ;  /* 0x0000000102066824 */ /* 0x000fe200000e06f5 */
[----:B------:R1:W1:Y:S01]  /*80a0*/  MUFU.TANH R175, R26 ;  /* 0x0000001a00af7308 */ /* 0x0002620000002400 */
[----:B------:R-:W-:Y:S01]  /*80b0*/  @P6 LEA R10, P0, R4, c[0x0][0x1c8], 0x1 ;  /* 0x00007200040a6a11 */ /* 0x000fe200078008ff */
[----:B------:R-:W5:Y:S01]  /*80c0*/  LDL R29, [R1+0x8] ;  /* 0x00000800011d7983 */ /* 0x000f620000100800 */
[----:B------:R-:W-:Y:S01]  /*80d0*/  @P6 LEA.HI.X R13, R3, c[0x0][0x1cc], R5, 0x1, P5 ;  /* 0x00007300030d6a11 */ /* 0x000fe200028f0c05 */
[----:B---3--:R-:W-:Y:S01]  /*80e0*/  FMUL.FTZ R24, R28, c[0x0][0x320] ;  /* 0x0000c8001c187a20 */ /* 0x008fe20000410000 */
[----:B------:R-:W-:Y:S01]  /*80f0*/  @P6 IADD3 R3, P5, R0, R244, RZ ;  /* 0x000000f400036210 */ /* 0x000fe20007fbe0ff */
[----:B------:R-:W-:Y:S01]  /*8100*/  FMUL.FTZ R33, R33, c[0x0][0x320] ;  /* 0x0000c80021217a20 */ /* 0x000fe20000410000 */
[----:B------:R-:W-:Y:S01]  /*8110*/  @P6 LEA.HI.X R11, R4, c[0x0][0x1cc], R6, 0x1, P0 ;  /* 0x00007300040b6a11 */ /* 0x000fe200000f0c06 */
[----:B------:R-:W3:Y:S01]  /*8120*/  LDL R28, [R1+0x24] ;  /* 0x00002400011c7983 */ /* 0x000ee20000100800 */
[----:B------:R-:W-:Y:S01]  /*8130*/  @P6 IADD3.X R4, R2, R243, RZ, P5, !PT ;  /* 0x000000f302046210 */ /* 0x000fe20002ffe4ff */
[----:B------:R1:W1:Y:S01]  /*8140*/  MUFU.TANH R174, R27 ;  /* 0x0000001b00ae7308 */ /* 0x0002620000002400 */
[----:B------:R-:W-:Y:S01]  /*8150*/  @P6 LEA R8, P5, R3, c[0x0][0x1c8], 0x1 ;  /* 0x0000720003086a11 */ /* 0x000fe200078a08ff */
[----:B------:R-:W-:Y:S01]  /*8160*/  FMUL.FTZ R35, R35, c[0x0][0x320] ;  /* 0x0000c80023237a20 */ /* 0x000fe20000410000 */
[----:B------:R-:W-:Y:S01]  /*8170*/  @P6 IADD3 R0, P0, R0, R242, RZ ;  /* 0x000000f200006210 */ /* 0x000fe20007f1e0ff */
[----:B------:R3:W-:Y:S01]  /*8180*/  @P6 LDGSTS.E.BYPASS.LTC128B.128 [R225+0x9100], [R12.64], !P4 ;  /* 0x091000000ce16fae */ /* 0x0007e2000e101d4c */
[----:B------:R-:W-:Y:S01]  /*8190*/  @P6 LEA.HI.X R9, R3, c[0x0][0x1cc], R4, 0x1, P5 ;  /* 0x0000730003096a11 */ /* 0x000fe200028f0c04 */
[----:B--2---:R-:W-:Y:S02]  /*81a0*/  FMUL.FTZ R22, R32, c[0x0][0x320] ;  /* 0x0000c80020167a20 */ /* 0x004fe40000410000 */
[----:B------:R-:W-:Y:S01]  /*81b0*/  @P6 IMAD.X R2, R2, 0x1, R241, P0 ;  /* 0x0000000102026824 */ /* 0x000fe200000e06f1 */
[----:B------:R-:W-:Y:S01]  /*81c0*/  @P6 LEA R6, P0, R0, c[0x0][0x1c8], 0x1 ;  /* 0x0000720000066a11 */ /* 0x000fe200078008ff */
[----:B------:R-:W2:Y:S01]  /*81d0*/  MUFU.TANH R25, R25 ;  /* 0x0000001900197308 */ /* 0x000ea20000002400 */
[----:B------:R2:W5:Y:S01]  /*81e0*/  LDL R4, [R1+0x4c] ;  /* 0x00004c0001047983 */ /* 0x0005620000100800 */
[----:B----4-:R-:W-:Y:S01]  /*81f0*/  FMUL.FTZ R14, R34, c[0x0][0x320] ;  /* 0x0000c800220e7a20 */ /* 0x010fe20000410000 */
[----:B------:R-:W-:Y:S01]  /*8200*/  @P6 LEA.HI.X R7, R0, c[0x0][0x1cc], R2, 0x1, P0 ;  /* 0x0000730000076a11 */ /* 0x000fe200000f0c02 */
[----:B-1----:R-:W-:Y:S01]  /*8210*/  FMUL.FTZ R26, R31, c[0x0][0x320] ;  /* 0x0000c8001f1a7a20 */ /* 0x002fe20000410000 */
[----:B------:R-:W-:Y:S01]  /*8220*/  PLOP3.LUT P0, PT, PT, PT, UP2, 0x80, 0x0 ;  /* 0x000000000000781c */ /* 0x000fe20003f0f028 */
[----:B------:R-:W-:Y:S01]  /*8230*/  IMAD.SHL.U32 R5, R224, 0x40, RZ ;  /* 0x00000040e0057824 */ /* 0x000fe200078e00ff */
[----:B------:R1:W-:Y:S03]  /*8240*/  @P6 LDGSTS.E.BYPASS.LTC128B.128 [R225+0xb100], [R10.64], !P3 ;  /* 0x0b1000000ae16fae */ /* 0x0003e6000d901d4c */
[----:B------:R-:W4:Y:S03]  /*8250*/  MUFU.TANH R24, R24 ;  /* 0x0000001800187308 */ /* 0x000f260000002400 */
[----:B------:R1:W-:Y:S01]  /*8260*/  @P6 LDGSTS.E.BYPASS.LTC128B.128 [R225+0xd100], [R8.64], !P2 ;  /* 0x0d10000008e16fae */ /* 0x0003e2000d101d4c */
[----:B------:R-:W-:Y:S05]  /*8270*/  FMUL.FTZ R27, R30, c[0x0][0x320] ;  /* 0x0000c8001e1b7a20 */ /* 0x000fea0000410000 */
[----:B------:R1:W-:Y:S01]  /*8280*/  @P6 LDGSTS.E.BYPASS.LTC128B.128 [R225+0xf100], [R6.64], !P1 ;  /* 0x0f10000006e16fae */ /* 0x0003e2000c901d4c */
[----:B------:R-:W1:Y:S05]  /*8290*/  MUFU.TANH R23, R23 ;  /* 0x0000001700177308 */ /* 0x000e6a0000002400 */
[----:B------:R-:W0:Y:S05]  /*82a0*/  LDGDEPBAR ;  /* 0x00000000000079af */ /* 0x000e2a0000000000 */
[----:B------:R-:W1:Y:S10]  /*82b0*/  MUFU.TANH R27, R27 ;  /* 0x0000001b001b7308 */ /* 0x000e740000002400 */
[----:B------:R-:W1:Y:S10]  /*82c0*/  MUFU.TANH R26, R26 ;  /* 0x0000001a001a7308 */ /* 0x000e740000002400 */
[----:B------:R-:W1:Y:S10]  /*82d0*/  MUFU.TANH R22, R22 ;  /* 0x0000001600167308 */ /* 0x000e740000002400 */
[----:B------:R1:W1:Y:S10]  /*82e0*/  MUFU.TANH R16, R33 ;  /* 0x0000002100107308 */ /* 0x0002740000002400 */
[----:B------:R-:W1:Y:S10]  /*82f0*/  MUFU.TANH R14, R14 ;  /* 0x0000000e000e7308 */ /* 0x000e740000002400 */
[----:B------:R1:W1:Y:S01]  /*8300*/  MUFU.TANH R135, R35 ;  /* 0x0000002300877308 */ /* 0x0002620000002400 */
[----:B---3--:R-:W-:Y:S04]  /*8310*/  IADD3 R0, -R28, 0x1, -R5 ;  /* 0x000000011c007810 */ /* 0x008fe80007ffe905 */
[----:B------:R-:W-:Y:S04]  /*8320*/  IADD3 R0, R0, c[0x0][0x1d0], RZ ;  /* 0x0000740000007a10 */ /* 0x000fe80007ffe0ff */
[----:B------:R-:W-:Y:S04]  /*8330*/  IADD3 R0, R0, -c[0x0][0x168], RZ ;  /* 0x80005a0000007a10 */ /* 0x000fe80007ffe0ff */
[C---:B-1----:R-:W-:Y:S01]  /*8340*/  IADD3 R7, R0.reuse, c[0x0][0x328], RZ ;  /* 0x0000ca0000077a10 */ /* 0x042fe20007ffe0ff */
[----:B-----5:R-:W-:Y:S01]  /*8350*/  @P0 IMAD.MOV.U32 R4, RZ, RZ, R29 ;  /* 0x000000ffff040224 */ /* 0x020fe200078e001d */
[----:B------:R-:W-:Y:S02]  /*8360*/  PLOP3.LUT P0, PT, PT, PT, UP1, 0x40, 0x0 ;  /* 0x000000000000781c */ /* 0x000fe40003f0e818 */
[----:B------:R-:W-:Y:S02]  /*8370*/  IADD3 R6, R0, UR6, RZ ;  /* 0x0000000600067c10 */ /* 0x000fe4000fffe0ff */
[----:B------:R-:W1:Y:S02]  /*8380*/  SHFL.IDX PT, R3, R4, RZ, 0x1c1f ;  /* 0x001c1fff04037589 */ /* 0x000e6400000e0000 */
[--C-:B-1----:R-:W-:Y:S02]  /*8390*/  IMAD.IADD R2, R7, 0x1, R3.reuse ;  /* 0x0000000107027824 */ /* 0x102fe400078e0203 */
[----:B------:R-:W-:Y:S05]  /*83a0*/  IMAD.IADD R0, R6, 0x1, R3 ;  /* 0x0000000106007824 */ /* 0x000fea00078e0203 */
[----:B------:R-:W-:-:S05]  /*83b0*/  @P0 BRA `(.L_x_1605) ;  /* 0x0000019000000947 */ /* 0x000fca0003800000 */
[----:B--2-4-:R-:W-:Y:S01]  /*83c0*/  IADD3 R3, R3, c[0x0][0x1d0], RZ ;  /* 0x0000740003037a10 */ /* 0x014fe20007ffe0ff */
        /* <DEDUP_REMOVED lines=13> */
.L_x_1607:
[----:B------:R-:W-:Y:S04]  /*84a0*/  MOV R8, c[0x0][0x32c] ;  /* 0x0000cb0000087a02 */ /* 0x000fe80000000f00 */
[----:B------:R-:W-:Y:S11]  /*84b0*/  ISETP.NE.AND P0, PT, R8, 0x1, PT ;  /* 0x000000010800780c */ /* 0x000ff60003f05270 */
[----:B------:R-:W-:Y:S02]  /*84c0*/  @!UPT UIADD3 URZ, URZ, URZ, URZ ;  /* 0x0000003f3f3ff290 */ /* 0x000fe4000fffe03f */
[----:B------:R-:W-:Y:S05]  /*84d0*/  @P0 IMAD.HI.U32 R8, R3, c[0x0][0x330], RZ ;  /* 0x0000cc0003080a27 */ /* 0x000fea00078e00ff */
[----:B------:R-:W-:Y:S02]  /*84e0*/  @P0 SHF.R.U32.HI R3, RZ, c[0x0][0x334], R8 ;  /* 0x0000cd00ff030a19 */ /* 0x000fe40000011608 */
.L_x_1608:
[----:B------:R-:W-:Y:S05]  /*84f0*/  BSYNC B0 ;  /* 0x0000000000007941 */ /* 0x000fea0003800000 */
.L_x_1606:
[----:B------:R-:W-:Y:S04]  /*8500*/  IMAD R3, R3, c[0x0][0x32c], -R5 ;  /* 0x0000cb0003037a24 */ /* 0x000fe800078e0a05 */
[----:B------:R-:W-:Y:S05]  /*8510*/  IMAD.IADD R3, R3, 0x1, -R28 ;  /* 0x0000000103037824 */ /* 0x000fea00078e0a1c */
[----:B------:R-:W-:Y:S02]  /*8520*/  IADD3 R8, R3, c[0x0][0x32c], RZ ;  /* 0x0000cb0003087a10 */ /* 0x000fe40007ffe0ff */
[----:B------:R-:W-:Y:S02]  /*8530*/  IMNMX R0, R0, R3, !PT ;  /* 0x0000000300007217 */ /* 0x000fe40007800200 */
[----:B------:R-:W-:Y:S02]  /*8540*/  IMNMX R2, R2, R8, PT ;  /* 0x0000000802027217 */ /* 0x000fe40003800200 */
.L_x_1605:
[----:B--2-4-:R-:W-:Y:S01]  /*8550*/  ISETP.GT.AND P0, PT, R224, -0x1, PT ;  /* 0xffffffffe000780c */ /* 0x014fe20003f04270 */
[----:B------:R-:W1:Y:S03]  /*8560*/  SHFL.IDX PT, R3, R4, 0x1, 0x1c1f ;  /* 0x003c1f0004037f89 */ /* 0x000e6600000e0000 */
[C---:B------:R-:W-:Y:S02]  /*8570*/  ISETP.GT.AND P5, PT, R0.reuse, RZ, P0 ;  /* 0x000000ff0000720c */ /* 0x040fe400007a4270 */
[----:B------:R-:W-:Y:S02]  /*8580*/  ISETP.GT.AND P6, PT, R0, 0x1, P0 ;  /* 0x000000010000780c */ /* 0x000fe400007c4270 */
[C---:B------:R-:W-:Y:S02]  /*8590*/  ISETP.LT.OR P5, PT, R2.reuse, 0x1, P5 ;  /* 0x000000010200780c */ /* 0x040fe40002fa1670 */
[----:B------:R-:W-:Y:S02]  /*85a0*/  ISETP.LT.OR P6, PT, R2, 0x2, P6 ;  /* 0x000000020200780c */ /* 0x000fe400037c1670 */
[----:B------:R-:W-:Y:S02]  /*85b0*/  FSEL R8, R180, -INF , !P5 ;  /* 0xff800000b4087808 */ /* 0x000fe40006800000 */
[----:B------:R-:W-:Y:S02]  /*85c0*/  ISETP.GT.AND P5, PT, R0, 0x8, P0 ;  /* 0x000000080000780c */ /* 0x000fe400007a4270 */
[----:B------:R-:W-:Y:S02]  /*85d0*/  FSEL R10, R179, -INF , !P6 ;  /* 0xff800000b30a7808 */ /* 0x000fe40007000000 */
[----:B------:R-:W-:Y:S02]  /*85e0*/  ISETP.LT.OR P5, PT, R2, 0x9, P5 ;  /* 0x000000090200780c */ /* 0x000fe40002fa1670 */
[C---:B------:R-:W-:Y:S02]  /*85f0*/  ISETP.GT.AND P6, PT, R0.reuse, 0x9, P0 ;  /* 0x000000090000780c */ /* 0x040fe400007c4270 */
[----:B------:R-:W-:Y:S02]  /*8600*/  FSEL R9, R177, -INF , !P5 ;  /* 0xff800000b1097808 */ /* 0x000fe40006800000 */
[----:B------:R-:W-:Y:S02]  /*8610*/  ISETP.GT.AND P5, PT, R0, 0x10, P0 ;  /* 0x000000100000780c */ /* 0x000fe400007a4270 */
[C---:B------:R-:W-:Y:S02]  /*8620*/  ISETP.LT.OR P6, PT, R2.reuse, 0xa, P6 ;  /* 0x0000000a0200780c */ /* 0x040fe400037c1670 */
[----:B------:R-:W-:Y:S02]  /*8630*/  ISETP.LT.OR P5, PT, R2, 0x11, P5 ;  /* 0x000000110200780c */ /* 0x000fe40002fa1670 */
[----:B------:R-:W-:Y:S02]  /*8640*/  FSEL R11, R176, -INF , !P6 ;  /* 0xff800000b00b7808 */ /* 0x000fe40007000000 */
[----:B------:R-:W-:Y:S02]  /*8650*/  FSEL R173, R173, -INF , !P5 ;  /* 0xff800000adad7808 */ /* 0x000fe40006800000 */
[C---:B------:R-:W-:Y:S02]  /*8660*/  ISETP.GT.AND P5, PT, R0.reuse, 0x18, P0 ;  /* 0x000000180000780c */ /* 0x040fe400007a4270 */
        /* <DEDUP_REMOVED lines=13> */
[----:B------:R-:W-:Y:S02]  /*8740*/  ISETP.GT.AND P6, PT, R0, 0x21, P0 ;  /* 0x000000210000780c */ /* 0x000fe400007c4270 */
        /* <DEDUP_REMOVED lines=13> */
[----:B------:R-:W-:Y:S02]  /*8820*/  PLOP3.LUT P5, PT, PT, PT, UP1, 0x40, 0x0 ;  /* 0x000000000000781c */ /* 0x000fe40003fae818 */
[----:B------:R-:W-:Y:S04]  /*8830*/  ISETP.LT.OR P6, PT, R2, 0x32, P6 ;  /* 0x000000320200780c */ /* 0x000fe800037c1670 */
[----:B------:R-:W-:Y:S02]  /*8840*/  FSEL R195, R23, -INF , !P6 ;  /* 0xff80000017c37808 */ /* 0x000fe40007000000 */
[----:B------:R-:W-:Y:S01]  /*8850*/  ISETP.GT.AND P6, PT, R0, 0x39, P0 ;  /* 0x000000390000780c */ /* 0x000fe200007c4270 */
[--C-:B-1----:R-:W-:Y:S03]  /*8860*/  IMAD.IADD R0, R6, 0x1, R3.reuse ;  /* 0x0000000106007824 */ /* 0x102fe600078e0203 */
[----:B------:R-:W-:Y:S01]  /*8870*/  ISETP.LT.OR P6, PT, R2, 0x3a, P6 ;  /* 0x0000003a0200780c */ /* 0x000fe200037c1670 */
[----:B------:R-:W-:Y:S03]  /*8880*/  IMAD.IADD R2, R7, 0x1, R3 ;  /* 0x0000000107027824 */ /* 0x000fe600078e0203 */
[----:B------:R-:W-:Y:S01]  /*8890*/  FSEL R226, R16, -INF , !P6 ;  /* 0xff80000010e27808 */ /* 0x000fe20007000000 */
        /* <DEDUP_REMOVED lines=15> */
.L_x_1611:
[----:B------:R-:W-:Y:S04]  /*8990*/  MOV R4, c[0x0][0x32c] ;  /* 0x0000cb0000047a02 */ /* 0x000fe80000000f00 */
[----:B------:R-:W-:Y:S11]  /*89a0*/  ISETP.NE.AND P5, PT, R4, 0x1, PT ;  /* 0x000000010400780c */ /* 0x000ff60003fa5270 */
[----:B------:R-:W-:Y:S02]  /*89b0*/  @!UPT UIADD3 URZ, URZ, URZ, URZ ;  /* 0x0000003f3f3ff290 */ /* 0x000fe4000fffe03f */
[----:B------:R-:W-:Y:S05]  /*89c0*/  @P5 IMAD.HI.U32 R4, R3, c[0x0][0x330], RZ ;  /* 0x0000cc0003045a27 */ /* 0x000fea00078e00ff */
[----:B------:R-:W-:Y:S02]  /*89d0*/  @P5 SHF.R.U32.HI R3, RZ, c[0x0][0x334], R4 ;  /* 0x0000cd00ff035a19 */ /* 0x000fe40000011604 */
.L_x_1612:
[----:B------:R-:W-:Y:S05]  /*89e0*/  BSYNC B0 ;  /* 0x0000000000007941 */ /* 0x000fea0003800000 */
.L_x_1610:
[----:B------:R-:W-:Y:S04]  /*89f0*/  IMAD R5, R3, c[0x0][0x32c], -R5 ;  /* 0x0000cb0003057a24 */ /* 0x000fe800078e0a05 */
[----:B------:R-:W-:Y:S05]  /*8a00*/  IMAD.IADD R5, R5, 0x1, -R28 ;  /* 0x0000000105057824 */ /* 0x000fea00078e0a1c */
[----:B------:R-:W-:Y:S02]  /*8a10*/  IADD3 R3, R5, c[0x0][0x32c], RZ ;  /* 0x0000cb0005037a10 */ /* 0x000fe40007ffe0ff */
[----:B------:R-:W-:Y:S02]  /*8a20*/  IMNMX R0, R0, R5, !PT ;  /* 0x0000000500007217 */ /* 0x000fe40007800200 */
[----:B------:R-:W-:Y:S02]  /*8a30*/  IMNMX R2, R2, R3, PT ;  /* 0x0000000302027217 */ /* 0x000fe40003800200 */
.L_x_1609:
[----:B------:R-:W-:Y:S01]  /*8a40*/  FMNMX.FTZ R3, R8, R133, !PT ;  /* 0x0000008508037209 */ /* 0x000fe20007810000 */
[----:B------:R-:W-:Y:S01]  /*8a50*/  LDSM.16.MT88.4 R20, [R198+0x100] ;  /* 0x00010000c614783b */ /* 0x000fe20000004200 */
[----:B------:R-:W-:Y:S02]  /*8a60*/  ISETP.GT.AND P5, PT, R0, RZ, P0 ;  /* 0x000000ff0000720c */ /* 0x000fe400007a4270 */
[----:B------:R-:W-:Y:S02]  /*8a70*/  FMNMX.FTZ R3, R10, R3, !PT ;  /* 0x000000030a037209 */ /* 0x000fe40007810000 */
[----:B------:R-:W-:Y:S02]  /*8a80*/  ISETP.GT.AND P6, PT, R0, 0x1, P0 ;  /* 0x000000010000780c */ /* 0x000fe400007c4270 */
[----:B------:R-:W-:Y:S01]  /*8a90*/  FMNMX.FTZ R3, R9, R3, !PT ;  /* 0x0000000309037209 */ /* 0x000fe20007810000 */
[----:B------:R-:W-:Y:S01]  /*8aa0*/  LDSM.16.MT88.4 R28, [R200+0x100] ;  /* 0x00010000c81c783b */ /* 0x000fe20000004200 */
[----:B------:R-:W-:Y:S02]  /*8ab0*/  ISETP.LT.OR P5, PT, R2, 0x1, P5 ;  /* 0x000000010200780c */ /* 0x000fe40002fa1670 */
[----:B------:R-:W-:Y:S02]  /*8ac0*/  FMNMX.FTZ R3, R11, R3, !PT ;  /* 0x000000030b037209 */ /* 0x000fe40007810000 */
[----:B------:R-:W-:Y:S02]  /*8ad0*/  FSEL R4, R192, -INF , !P5 ;  /* 0xff800000c0047808 */ /* 0x000fe40006800000 */
[----:B------:R-:W-:Y:S02]  /*8ae0*/  FMNMX.FTZ R3, R173, R3, !PT ;  /* 0x00000003ad037209 */ /* 0x000fe40007810000 */
[----:B------:R-:W-:Y:S02]  /*8af0*/  ISETP.GT.AND P5, PT, R0, 0x8, P0 ;  /* 0x000000080000780c */ /* 0x000fe400007a4270 */
[----:B------:R-:W-:Y:S02]  /*8b00*/  FMNMX.FTZ R3, R176, R3, !PT ;  /* 0x00000003b0037209 */ /* 0x000fe40007810000 */
[C---:B------:R-:W-:Y:S02]  /*8b10*/  ISETP.LT.OR P6, PT, R2.reuse, 0x2, P6 ;  /* 0x000000020200780c */ /* 0x040fe400037c1670 */
[----:B------:R-:W-:Y:S02]  /*8b20*/  FMNMX.FTZ R3, R177, R3, !PT ;  /* 0x00000003b1037209 */ /* 0x000fe40007810000 */
[----:B------:R-:W-:Y:S02]  /*8b30*/  ISETP.LT.OR P5, PT, R2, 0x9, P5 ;  /* 0x000000090200780c */ /* 0x000fe40002fa1670 */
[----:B------:R-:W-:Y:S02]  /*8b40*/  FSEL R6, R193, -INF , !P6 ;  /* 0xff800000c1067808 */ /* 0x000fe40007000000 */
[----:B------:R-:W-:Y:S02]  /*8b50*/  ISETP.GT.AND P6, PT, R0, 0x9, P0 ;  /* 0x000000090000780c */ /* 0x000fe400007c4270 */
[----:B------:R-:W-:Y:S02]  /*8b60*/  FMNMX.FTZ R12, R4, R134, !PT ;  /* 0x00000086040c7209 */ /* 0x000fe40007810000 */
[----:B------:R-:W-:Y:S02]  /*8b70*/  FMNMX.FTZ R3, R179, R3, !PT ;  /* 0x00000003b3037209 */ /* 0x000fe40007810000 */
[----:B------:R-:W-:Y:S02]  /*8b80*/  FSEL R5, R186, -INF , !P5 ;  /* 0xff800000ba057808 */ /* 0x000fe40006800000 */
[----:B------:R-:W-:Y:S02]  /*8b90*/  ISETP.GT.AND P5, PT, R0, 0x10, P0 ;  /* 0x000000100000780c */ /* 0x000fe400007a4270 */
[----:B------:R-:W-:Y:S02]  /*8ba0*/  ISETP.LT.OR P6, PT, R2, 0xa, P6 ;  /* 0x0000000a0200780c */ /* 0x000fe400037c1670 */
[----:B------:R-:W-:Y:S02]  /*8bb0*/  FMNMX.FTZ R12, R6, R12, !PT ;  /* 0x0000000c060c7209 */ /* 0x000fe40007810000 */
        /* <DEDUP_REMOVED lines=8> */
[C---:B------:R-:W-:Y:S02]  /*8c40*/  ISETP.LT.OR P6, PT, R2.reuse, 0x12, P6 ;  /* 0x000000120200780c */ /* 0x040fe400037c1670 */
        /* <DEDUP_REMOVED lines=28> */
[----:B------:R-:W-:Y:S01]  /*8e10*/  ISETP.GT.AND P5, PT, R0, 0x30, P0 ;  /* 0x000000300000780c */ /* 0x000fe200007a4270 */
        /* <DEDUP_REMOVED lines=10> */
[----:B------:R-:W-:Y:S02]  /*8ec0*/  ISETP.LT.OR P6, PT, R2, 0x32, P6 ;  /* 0x000000320200780c */ /* 0x000fe400037c1670 */
[----:B------:R-:W-:Y:S02]  /*8ed0*/  ISETP.GT.AND P0, PT, R0, 0x39, P0 ;  /* 0x000000390000780c */ /* 0x000fe40000704270 */
[----:B------:R-:W-:Y:S02]  /*8ee0*/  FMNMX.FTZ R0, R187, R12, !PT ;  /* 0x0000000cbb007209 */ /* 0x000fe40007810000 */
[----:B------:R-:W-:Y:S02]  /*8ef0*/  ISETP.LT.OR P5, PT, R2, 0x39, P5 ;  /* 0x000000390200780c */ /* 0x000fe40002fa1670 */
[----:B------:R-:W-:Y:S02]  /*8f00*/  FSEL R191, R26, -INF , !P6 ;  /* 0xff8000001abf7808 */ /* 0x000fe40007000000 */
[----:B------:R-:W-:Y:S02]  /*8f10*/  FSEL R192, R14, -INF , !P5 ;  /* 0xff8000000ec07808 */ /* 0x000fe40006800000 */
[----:B------:R-:W-:Y:S02]  /*8f20*/  ISETP.LT.OR P0, PT, R2, 0x3a, P0 ;  /* 0x0000003a0200780c */ /* 0x000fe40000701670 */
[----:B------:R-:W-:Y:S02]  /*8f30*/  FMNMX.FTZ R0, R191, R0, !PT ;  /* 0x00000000bf007209 */ /* 0x000fe40007810000 */
[----:B------:R-:W-:Y:S02]  /*8f40*/  FSEL R135, R135, -INF , !P0 ;  /* 0xff80000087877808 */ /* 0x000fe40004000000 */
[----:B------:R-:W-:Y:S02]  /*8f50*/  FMNMX.FTZ R0, R192, R0, !PT ;  /* 0x00000000c0007209 */ /* 0x000fe40007810000 */
[----:B-1----:R-:W-:Y:S02]  /*8f60*/  FMNMX.FTZ R3, R3, R13, !PT ;  /* 0x0000000d03037209 */ /* 0x002fe40007810000 */
[----:B------:R-:W-:Y:S01]  /*8f70*/  FMNMX.FTZ R0, R135, R0, !PT ;  /* 0x0000000087007209 */ /* 0x000fe20007810000 */
[----:B------:R-:W-:Y:S08]  /*8f80*/  LDSM.16.MT88.4 R12, [R197+0x100] ;  /* 0x00010000c50c783b */ /* 0x000ff00000004200 */
[----:B------:R-:W1:Y:S08]  /*8f90*/  SHFL.BFLY PT, R2, R0, 0x2, 0x1f ;  /* 0x0c401f0000027f89 */ /* 0x000e7000000e0000 */
[----:B------:R-:W2:Y:S01]  /*8fa0*/  SHFL.BFLY PT, R132, R3, 0x1, 0x1f ;  /* 0x0c201f0003847f89 */ /* 0x000ea200000e0000 */
[----:B-1----:R-:W-:Y:S02]  /*8fb0*/  FMNMX.FTZ R2, R0, R2, !PT ;  /* 0x0000000200027209 */ /* 0x002fe40007810000 */
[----:B--2---:R-:W-:Y:S05]  /*8fc0*/  FMNMX.FTZ R132, R3, R132, !PT ;  /* 0x0000008403847209 */ /* 0x004fea0007810000 */
[----:B------:R-:W1:Y:S01]  /*8fd0*/  SHFL.BFLY PT, R3, R2, 0x1, 0x1f ;  /* 0x0c201f0002037f89 */ /* 0x000e6200000e0000 */
[C---:B------:R-:W-:Y:S01]  /*8fe0*/  FSETP.NEU.FTZ.AND P0, PT, R132.reuse, -INF , PT ;  /* 0xff8000008400780b */ /* 0x040fe20003f1d000 */
[C---:B------:R-:W-:Y:S03]  /*8ff0*/  FMUL.FTZ R172, R132.reuse, c[0x0][0x2d0] ;  /* 0x0000b40084ac7a20 */ /* 0x040fe60000410000 */
[----:B------:R-:W-:Y:S02]  /*9000*/  FSEL R0, R132, RZ, P0 ;  /* 0x000000ff84007208 */ /* 0x000fe40000000000 */
[----:B------:R-:W-:Y:S03]  /*9010*/  FSEL R172, R172, RZ, P0 ;  /* 0x000000ffacac7208 */ /* 0x000fe60000000000 */
[----:B------:R-:W-:Y:S02]  /*9020*/  FADD.FTZ R0, -R0, R133 ;  /* 0x0000008500007221 */ /* 0x000fe40000010100 */
[--C-:B------:R-:W-:Y:S02]  /*9030*/  FFMA.FTZ R8, R8, c[0x0][0x2d0], -R172.reuse ;  /* 0x0000b40008087a23 */ /* 0x100fe400000108ac */
[----:B------:R-:W-:Y:S02]  /*9040*/  FMUL.FTZ R0, R0, c[0x0][0x2d0] ;  /* 0x0000b40000007a20 */ /* 0x000fe40000410000 */
[--C-:B------:R-:W-:Y:S01]  /*9050*/  FFMA.FTZ R10, R10, c[0x0][0x2d0], -R172.reuse ;  /* 0x0000b4000a0a7a23 */ /* 0x100fe200000108ac */
[----:B------:R-:W-:Y:S01]  /*9060*/  MUFU.EX2 R237, R8 ;  /* 0x0000000800ed7308 */ /* 0x000fe20000000800 */
[--C-:B------:R-:W-:Y:S02]  /*9070*/  FFMA.FTZ R9, R9, c[0x0][0x2d0], -R172.reuse ;  /* 0x0000b40009097a23 */ /* 0x100fe400000108ac */
[----:B------:R-:W-:Y:S01]  /*9080*/  FFMA.FTZ R11, R11, c[0x0][0x2d0], -R172 ;  /* 0x0000b4000b0b7a23 */ /* 0x000fe200000108ac */
[----:B-1----:R-:W-:Y:S06]  /*9090*/  FMNMX.FTZ R3, R2, R3, !PT ;  /* 0x0000000302037209 */ /* 0x002fec0007810000 */
[----:B------:R1:W2:Y:S01]  /*90a0*/  MUFU.EX2 R2, R0 ;  /* 0x0000000000027308 */ /* 0x0002a20000000800 */
[C---:B------:R-:W-:Y:S01]  /*90b0*/  FSETP.NEU.FTZ.AND P0, PT, R3.reuse, -INF , PT ;  /* 0xff8000000300780b */ /* 0x040fe20003f1d000 */
[----:B------:R-:W-:Y:S05]  /*90c0*/  FMUL.FTZ R133, R3, c[0x0][0x2d0] ;  /* 0x0000b40003857a20 */ /* 0x000fea0000410000 */
[----:B------:R-:W-:Y:S03]  /*90d0*/  FSEL R133, R133, RZ, P0 ;  /* 0x000000ff85857208 */ /* 0x000fe60000000000 */
[----:B------:R-:W3:Y:S02]  /*90e0*/  MUFU.EX2 R240, R10 ;  /* 0x0000000a00f07308 */ /* 0x000ee40000000800 */
[--C-:B------:R-:W-:Y:S02]  /*90f0*/  FFMA.FTZ R4, R4, c[0x0][0x2d0], -R133.reuse ;  /* 0x0000b40004047a23 */ /* 0x100fe40000010885 */
[--C-:B------:R-:W-:Y:S02]  /*9100*/  FFMA.FTZ R6, R6, c[0x0][0x2d0], -R133.reuse ;  /* 0x0000b40006067a23 */ /* 0x100fe40000010885 */
[--C-:B------:R-:W-:Y:S02]  /*9110*/  FFMA.FTZ R5, R5, c[0x0][0x2d0], -R133.reuse ;  /* 0x0000b40005057a23 */ /* 0x100fe40000010885 */
[--C-:B------:R-:W-:Y:S02]  /*9120*/  FFMA.FTZ R7, R7, c[0x0][0x2d0], -R133.reuse ;  /* 0x0000b40007077a23 */ /* 0x100fe40000010885 */
[----:B------:R4:W-:Y:S01]  /*9130*/  MUFU.EX2 R239, R9 ;  /* 0x0000000900ef7308 */ /* 0x0009e20000000800 */
[----:B-1----:R-:W-:Y:S01]  /*9140*/  FSEL R0, R3, RZ, P0 ;  /* 0x000000ff03007208 */ /* 0x002fe20000000000 */
[----:B--2---:R-:W-:Y:S01]  /*9150*/  FMUL.FTZ R8, R2, R140 ;  /* 0x0000008c02087220 */ /* 0x004fe20000410000 */
[----:B------:R-:W-:Y:S01]  /*9160*/  ISETP.GT.AND P0, PT, R224, UR4, PT ;  /* 0x00000004e0007c0c */ /* 0x000fe2000bf04270 */
[----:B------:R-:W-:Y:S02]  /*9170*/  FMUL.FTZ R16, R2, R148 ;  /* 0x0000009402107220 */ /* 0x000fe40000410000 */
[----:B------:R-:W-:Y:S04]  /*9180*/  FADD.FTZ R0, -R0, R134 ;  /* 0x0000008600007221 */ /* 0x000fe80000010100 */
[----:B------:R-:W1:Y:S01]  /*9190*/  MUFU.EX2 R238, R11 ;  /* 0x0000000b00ee7308 */ /* 0x000e620000000800 */
[----:B------:R-:W-:Y:S02]  /*91a0*/  FMUL.FTZ R17, R2, R149 ;  /* 0x0000009502117220 */ /* 0x000fe40000410000 */
[----:B------:R-:W-:Y:S01]  /*91b0*/  FMUL.FTZ R0, R0, c[0x0][0x2d0] ;  /* 0x0000b40000007a20 */ /* 0x000fe20000410000 */
[----:B---3--:R-:W-:Y:S01]  /*91c0*/  F2FP.BF16.PACK_AB R168, R240, R237 ;  /* 0x000000edf0a8723e */ /* 0x008fe200000010ff */
[C---:B------:R-:W-:Y:S02]  /*91d0*/  FMUL.FTZ R24, R2.reuse, R156 ;  /* 0x0000009c02187220 */ /* 0x040fe40000410000 */
[C---:B------:R-:W-:Y:S02]  /*91e0*/  FMUL.FTZ R25, R2.reuse, R157 ;  /* 0x0000009d02197220 */ /* 0x040fe40000410000 */
[C---:B------:R-:W-:Y:S01]  /*91f0*/  FMUL.FTZ R32, R2.reuse, R164 ;  /* 0x000000a402207220 */ /* 0x040fe20000410000 */
[----:B------:R2:W-:Y:S01]  /*9200*/  MUFU.EX2 R229, R4 ;  /* 0x0000000400e57308 */ /* 0x0005e20000000800 */
[C---:B------:R-:W-:Y:S02]  /*9210*/  FMUL.FTZ R33, R2.reuse, R165 ;  /* 0x000000a502217220 */ /* 0x040fe40000410000 */
[C---:B------:R-:W-:Y:S02]  /*9220*/  FMUL.FTZ R36, R2.reuse, R36 ;  /* 0x0000002402247220 */ /* 0x040fe40000410000 */
[C---:B----4-:R-:W-:Y:S02]  /*9230*/  FMUL.FTZ R9, R2.reuse, R141 ;  /* 0x0000008d02097220 */ /* 0x050fe40000410000 */
[C---:B------:R-:W-:Y:S02]  /*9240*/  FMUL.FTZ R37, R2.reuse, R37 ;  /* 0x0000002502257220 */ /* 0x040fe40000410000 */
[C---:B------:R-:W-:Y:S01]  /*9250*/  FMUL.FTZ R40, R2.reuse, R40 ;  /* 0x0000002802287220 */ /* 0x040fe20000410000 */
[----:B------:R-:W3:Y:S01]  /*9260*/  MUFU.EX2 R228, R6 ;  /* 0x0000000600e47308 */ /* 0x000ee20000000800 */
[C---:B------:R-:W-:Y:S02]  /*9270*/  FMUL.FTZ R41, R2.reuse, R41 ;  /* 0x0000002902297220 */ /* 0x040fe40000410000 */
[----:B------:R-:W-:Y:S01]  /*9280*/  FMUL.FTZ R44, R2, R44 ;  /* 0x0000002c022c7220 */ /* 0x000fe20000410000 */
[----:B-1----:R-:W-:Y:S01]  /*9290*/  F2FP.BF16.PACK_AB R170, R238, R239 ;  /* 0x000000efeeaa723e */ /* 0x002fe200000010ff */
[C---:B------:R-:W-:Y:S02]  /*92a0*/  FMUL.FTZ R45, R2.reuse, R45 ;  /* 0x0000002d022d7220 */ /* 0x040fe40000410000 */
[C---:B------:R-:W-:Y:S02]  /*92b0*/  FMUL.FTZ R48, R2.reuse, R48 ;  /* 0x0000003002307220 */ /* 0x040fe40000410000 */
[C---:B------:R-:W-:Y:S01]  /*92c0*/  FMUL.FTZ R49, R2.reuse, R49 ;  /* 0x0000003102317220 */ /* 0x040fe20000410000 */
[----:B------:R1:W-:Y:S01]  /*92d0*/  MUFU.EX2 R227, R5 ;  /* 0x0000000500e37308 */ /* 0x0003e20000000800 */
[C---:B------:R-:W-:Y:S02]  /*92e0*/  FMUL.FTZ R52, R2.reuse, R52 ;  /* 0x0000003402347220 */ /* 0x040fe40000410000 */
[C---:B------:R-:W-:Y:S02]  /*92f0*/  FMUL.FTZ R53, R2.reuse, R53 ;  /* 0x0000003502357220 */ /* 0x040fe40000410000 */
[C---:B--2---:R-:W-:Y:S02]  /*9300*/  FMUL.FTZ R4, R2.reuse, R136 ;  /* 0x0000008802047220 */ /* 0x044fe40000410000 */
[C---:B------:R-:W-:Y:S02]  /*9310*/  FMUL.FTZ R56, R2.reuse, R56 ;  /* 0x0000003802387220 */ /* 0x040fe40000410000 */
[C---:B------:R-:W-:Y:S01]  /*9320*/  FMUL.FTZ R57, R2.reuse, R57 ;  /* 0x0000003902397220 */ /* 0x040fe20000410000 */
[----:B------:R-:W2:Y:S01]  /*9330*/  MUFU.EX2 R193, R7 ;  /* 0x0000000700c17308 */ /* 0x000ea20000000800 */
[C---:B------:R-:W-:Y:S02]  /*9340*/  FMUL.FTZ R60, R2.reuse, R60 ;  /* 0x0000003c023c7220 */ /* 0x040fe40000410000 */
[----:B------:R-:W-:Y:S01]  /*9350*/  FMUL.FTZ R61, R2, R61 ;  /* 0x0000003d023d7220 */ /* 0x000fe20000410000 */
[----:B---3--:R-:W-:Y:S01]  /*9360*/  F2FP.BF16.PACK_AB R169, R228, R229 ;  /* 0x000000e5e4a9723e */ /* 0x008fe200000010ff */
[C---:B------:R-:W-:Y:S02]  /*9370*/  FMUL.FTZ R64, R2.reuse, R64 ;  /* 0x0000004002407220 */ /* 0x040fe40000410000 */
[C---:B------:R-:W-:Y:S02]  /*9380*/  FMUL.FTZ R65, R2.reuse, R65 ;  /* 0x0000004102417220 */ /* 0x040fe40000410000 */
[C---:B------:R-:W-:Y:S01]  /*9390*/  FMUL.FTZ R68, R2.reuse, R68 ;  /* 0x0000004402447220 */ /* 0x040fe20000410000 */
[----:B------:R-:W3:Y:S01]  /*93a0*/  MUFU.EX2 R0, R0 ;  /* 0x0000000000007308 */ /* 0x000ee20000000800 */
[C---:B------:R-:W-:Y:S02]  /*93b0*/  FMUL.FTZ R69, R2.reuse, R69 ;  /* 0x0000004502457220 */ /* 0x040fe40000410000 */
[C---:B------:R-:W-:Y:S02]  /*93c0*/  FMUL.FTZ R72, R2.reuse, R72 ;  /* 0x0000004802487220 */ /* 0x040fe40000410000 */
[C---:B-1----:R-:W-:Y:S02]  /*93d0*/  FMUL.FTZ R5, R2.reuse, R137 ;  /* 0x0000008902057220 */ /* 0x042fe40000410000 */
[C---:B------:R-:W-:Y:S02]  /*93e0*/  FMUL.FTZ R73, R2.reuse, R73 ;  /* 0x0000004902497220 */ /* 0x040fe40000410000 */
[C---:B------:R-:W-:Y:S02]  /*93f0*/  FMUL.FTZ R76, R2.reuse, R76 ;  /* 0x0000004c024c7220 */ /* 0x040fe40000410000 */
[C---:B------:R-:W-:Y:S02]  /*9400*/  FMUL.FTZ R77, R2.reuse, R77 ;  /* 0x0000004d024d7220 */ /* 0x040fe40000410000 */
[C---:B------:R-:W-:Y:S01]  /*9410*/  FMUL.FTZ R80, R2.reuse, R80 ;  /* 0x0000005002507220 */ /* 0x040fe20000410000 */
[----:B--2---:R-:W-:Y:S01]  /*9420*/  F2FP.BF16.PACK_AB R171, R193, R227 ;  /* 0x000000e3c1ab723e */ /* 0x004fe200000010ff */
[C---:B------:R-:W-:Y:S02]  /*9430*/  FMUL.FTZ R81, R2.reuse, R81 ;  /* 0x0000005102517220 */ /* 0x040fe40000410000 */
[C---:B------:R-:W-:Y:S02]  /*9440*/  FMUL.FTZ R84, R2.reuse, R84 ;  /* 0x0000005402547220 */ /* 0x040fe40000410000 */
[C---:B------:R-:W-:Y:S02]  /*9450*/  FMUL.FTZ R85, R2.reuse, R85 ;  /* 0x0000005502557220 */ /* 0x040fe40000410000 */
[C---:B------:R-:W-:Y:S02]  /*9460*/  FMUL.FTZ R88, R2.reuse, R88 ;  /* 0x0000005802587220 */ /* 0x040fe40000410000 */
[----:B------:R-:W-:Y:S02]  /*9470*/  FMUL.FTZ R89, R2, R89 ;  /* 0x0000005902597220 */ /* 0x000fe40000410000 */
[C---:B---3--:R-:W-:Y:S02]  /*9480*/  FMUL.FTZ R6, R0.reuse, R138 ;  /* 0x0000008a00067220 */ /* 0x048fe40000410000 */
[C---:B------:R-:W-:Y:S02]  /*9490*/  FMUL.FTZ R7, R0.reuse, R139 ;  /* 0x0000008b00077220 */ /* 0x040fe40000410000 */
[----:B------:R-:W1:Y:S01]  /*94a0*/  LDSM.16.MT88.4 R136, [R199+0x100] ;  /* 0x00010000c788783b */ /* 0x000e620000004200 */
[C---:B------:R-:W-:Y:S02]  /*94b0*/  FMUL.FTZ R10, R0.reuse, R142 ;  /* 0x0000008e000a7220 */ /* 0x040fe40000410000 */
[C---:B------:R-:W-:Y:S02]  /*94c0*/  FMUL.FTZ R11, R0.reuse, R143 ;  /* 0x0000008f000b7220 */ /* 0x040fe40000410000 */
[C---:B------:R-:W-:Y:S03]  /*94d0*/  HMMA.16816.F32.BF16 R4, R168.reuse, R12, R4 ;  /* 0x0000000ca804723c */ /* 0x040fe60000041804 */
[----:B------:R-:W2:Y:S02]  /*94e0*/  LDSM.16.MT88.4 R140, [R197+0x2100] ;  /* 0x00210000c58c783b */ /* 0x000ea40000004200 */
        /* <DEDUP_REMOVED lines=14> */
[----:B------:R-:W-:Y:S01]  /*95d0*/  FMUL.FTZ R38, R0, R38 ;  /* 0x0000002600267220 */ /* 0x000fe20000410000 */
[----:B------:R-:W-:Y:S01]  /*95e0*/  LDSM.16.MT88.4 R156, [R197+0x2900] ;  /* 0x00290000c59c783b */ /* 0x000fe20000004200 */
[C---:B------:R-:W-:Y:S01]  /*95f0*/  FMUL.FTZ R20, R2.reuse, R152 ;  /* 0x0000009802147220 */ /* 0x040fe20000410000 */
[C---:B------:R-:W-:Y:S04]  /*9600*/  HMMA.16816.F32.BF16 R16, R168.reuse, R22, R16 ;  /* 0x00000016a810723c */ /* 0x040fe80000041810 */
[----:B------:R-:W-:Y:S02]  /*9610*/  FMUL.FTZ R21, R2, R153 ;  /* 0x0000009902157220 */ /* 0x000fe40000410000 */
[--C-:B------:R-:W-:Y:S01]  /*9620*/  FFMA.FTZ R134, R173, c[0x0][0x2d0], -R172.reuse ;  /* 0x0000b400ad867a23 */ /* 0x100fe200000108ac */
[----:B------:R-:W-:Y:S01]  /*9630*/  LDSM.16.MT88.4 R164, [R199+0x1900] ;  /* 0x00190000c7a4783b */ /* 0x000fe20000004200 */
[C---:B------:R-:W-:Y:S02]  /*9640*/  FMUL.FTZ R22, R0.reuse, R154 ;  /* 0x0000009a00167220 */ /* 0x040fe40000410000 */
[----:B------:R4:W-:Y:S02]  /*9650*/  MUFU.EX2 R236, R134 ;  /* 0x0000008600ec7308 */ /* 0x0009e40000000800 */
[C---:B------:R-:W-:Y:S02]  /*9660*/  FMUL.FTZ R23, R0.reuse, R155 ;  /* 0x0000009b00177220 */ /* 0x040fe40000410000 */
[C---:B------:R-:W-:Y:S01]  /*9670*/  FMUL.FTZ R39, R0.reuse, R39 ;  /* 0x0000002700277220 */ /* 0x040fe20000410000 */
[----:B------:R-:W-:Y:S01]  /*9680*/  LDSM.16.MT88.4 R152, [R199+0x900] ;  /* 0x00090000c798783b */ /* 0x000fe20000004200 */
[C---:B------:R-:W-:Y:S02]  /*9690*/  FMUL.FTZ R42, R0.reuse, R42 ;  /* 0x0000002a002a7220 */ /* 0x040fe40000410000 */
[C---:B------:R-:W-:Y:S01]  /*96a0*/  FMUL.FTZ R43, R0.reuse, R43 ;  /* 0x0000002b002b7220 */ /* 0x040fe20000410000 */
[C---:B------:R-:W-:Y:S03]  /*96b0*/  HMMA.16816.F32.BF16 R20, R168.reuse, R28, R20 ;  /* 0x0000001ca814723c */ /* 0x040fe60000041814 */
[C---:B------:R-:W-:Y:S02]  /*96c0*/  FMUL.FTZ R46, R0.reuse, R46 ;  /* 0x0000002e002e7220 */ /* 0x040fe40000410000 */
[----:B------:R-:W-:Y:S02]  /*96d0*/  FMUL.FTZ R47, R0, R47 ;  /* 0x0000002f002f7220 */ /* 0x000fe40000410000 */
[C---:B------:R-:W-:Y:S01]  /*96e0*/  FMUL.FTZ R28, R2.reuse, R160 ;  /* 0x000000a0021c7220 */ /* 0x040fe20000410000 */
[C---:B------:R-:W-:Y:S04]  /*96f0*/  HMMA.16816.F32.BF16 R24, R168.reuse, R30, R24 ;  /* 0x0000001ea818723c */ /* 0x040fe80000041818 */
[----:B------:R-:W-:Y:S02]  /*9700*/  FMUL.FTZ R29, R2, R161 ;  /* 0x000000a1021d7220 */ /* 0x000fe40000410000 */
[C---:B------:R-:W-:Y:S02]  /*9710*/  FMUL.FTZ R50, R0.reuse, R50 ;  /* 0x0000003200327220 */ /* 0x040fe40000410000 */
[C---:B------:R-:W-:Y:S04]  /*9720*/  FMUL.FTZ R30, R0.reuse, R162 ;  /* 0x000000a2001e7220 */ /* 0x040fe80000410000 */
[C---:B------:R-:W-:Y:S02]  /*9730*/  FMUL.FTZ R31, R0.reuse, R163 ;  /* 0x000000a3001f7220 */ /* 0x040fe40000410000 */
[----:B------:R-:W-:Y:S01]  /*9740*/  LDSM.16.MT88.4 R160, [R200+0x1900] ;  /* 0x00190000c8a0783b */ /* 0x000fe20000004200 */
[C---:B------:R-:W-:Y:S02]  /*9750*/  FMUL.FTZ R51, R0.reuse, R51 ;  /* 0x0000003300337220 */ /* 0x040fe40000410000 */
[C---:B------:R-:W-:Y:S02]  /*9760*/  FMUL.FTZ R54, R0.reuse, R54 ;  /* 0x0000003600367220 */ /* 0x040fe40000410000 */
[C---:B-1----:R-:W-:Y:S03]  /*9770*/  HMMA.16816.F32.BF16 R28, R168.reuse, R136, R28 ;  /* 0x00000088a81c723c */ /* 0x042fe6000004181c */
[C---:B------:R-:W-:Y:S02]  /*9780*/  FMUL.FTZ R55, R0.reuse, R55 ;  /* 0x0000003700377220 */ /* 0x040fe40000410000 */
[C---:B------:R-:W-:Y:S02]  /*9790*/  FMUL.FTZ R58, R0.reuse, R58 ;  /* 0x0000003a003a7220 */ /* 0x040fe40000410000 */
[----:B------:R-:W-:Y:S01]  /*97a0*/  FMUL.FTZ R59, R0, R59 ;  /* 0x0000003b003b7220 */ /* 0x000fe20000410000 */
[C---:B------:R-:W-:Y:S01]  /*97b0*/  HMMA.16816.F32.BF16 R32, R168.reuse, R138, R32 ;  /* 0x0000008aa820723c */ /* 0x040fe20000041820 */
[----:B------:R-:W1:Y:S03]  /*97c0*/  LDSM.16.MT88.4 R136, [R200+0x2100] ;  /* 0x00210000c888783b */ /* 0x000e660000004200 */
[--C-:B----4-:R-:W-:Y:S02]  /*97d0*/  FFMA.FTZ R134, R176, c[0x0][0x2d0], -R172.reuse ;  /* 0x0000b400b0867a23 */ /* 0x110fe400000108ac */
[C---:B------:R-:W-:Y:S02]  /*97e0*/  FMUL.FTZ R62, R0.reuse, R62 ;  /* 0x0000003e003e7220 */ /* 0x040fe40000410000 */
[C---:B--2---:R-:W-:Y:S01]  /*97f0*/  HMMA.16816.F32.BF16 R36, R168.reuse, R140, R36 ;  /* 0x0000008ca824723c */ /* 0x044fe20000041824 */
[----:B------:R2:W4:Y:S03]  /*9800*/  MUFU.EX2 R235, R134 ;  /* 0x0000008600eb7308 */ /* 0x0005260000000800 */
[C---:B------:R-:W-:Y:S02]  /*9810*/  FMUL.FTZ R63, R0.reuse, R63 ;  /* 0x0000003f003f7220 */ /* 0x040fe40000410000 */
[C---:B------:R-:W-:Y:S02]  /*9820*/  FMUL.FTZ R66, R0.reuse, R66 ;  /* 0x0000004200427220 */ /* 0x040fe40000410000 */
[C---:B------:R-:W-:Y:S01]  /*9830*/  HMMA.16816.F32.BF16 R40, R168.reuse, R142, R40 ;  /* 0x0000008ea828723c */ /* 0x040fe20000041828 */
[----:B------:R-:W5:Y:S03]  /*9840*/  LDSM.16.MT88.4 R140, [R199+0x2100] ;  /* 0x00210000c78c783b */ /* 0x000f660000004200 */
[C---:B------:R-:W-:Y:S02]  /*9850*/  FMUL.FTZ R67, R0.reuse, R67 ;  /* 0x0000004300437220 */ /* 0x040fe40000410000 */
[C---:B------:R-:W-:Y:S02]  /*9860*/  FMUL.FTZ R70, R0.reuse, R70 ;  /* 0x0000004600467220 */ /* 0x040fe40000410000 */
[C---:B---3--:R-:W-:Y:S04]  /*9870*/  HMMA.16816.F32.BF16 R44, R168.reuse, R144, R44 ;  /* 0x00000090a82c723c */ /* 0x048fe8000004182c */
[C---:B------:R-:W-:Y:S02]  /*9880*/  FMUL.FTZ R71, R0.reuse, R71 ;  /* 0x0000004700477220 */ /* 0x040fe40000410000 */
[C---:B------:R-:W-:Y:S02]  /*9890*/  FMUL.FTZ R74, R0.reuse, R74 ;  /* 0x0000004a004a7220 */ /* 0x040fe40000410000 */
[C---:B------:R-:W-:Y:S01]  /*98a0*/  HMMA.16816.F32.BF16 R48, R168.reuse, R146, R48 ;  /* 0x00000092a830723c */ /* 0x040fe20000041830 */
[----:B------:R-:W3:Y:S03]  /*98b0*/  LDSM.16.MT88.4 R144, [R197+0x4100] ;  /* 0x00410000c590783b */ /* 0x000ee60000004200 */
[--C-:B--2---:R-:W-:Y:S02]  /*98c0*/  FFMA.FTZ R134, R177, c[0x0][0x2d0], -R172.reuse ;  /* 0x0000b400b1867a23 */ /* 0x104fe400000108ac */
[C---:B------:R-:W-:Y:S02]  /*98d0*/  FMUL.FTZ R75, R0.reuse, R75 ;  /* 0x0000004b004b7220 */ /* 0x040fe40000410000 */
[----:B------:R2:W-:Y:S01]  /*98e0*/  MUFU.EX2 R234, R134 ;  /* 0x0000008600ea7308 */ /* 0x0005e20000000800 */
[C---:B-1----:R-:W-:Y:S03]  /*98f0*/  HMMA.16816.F32.BF16 R52, R168.reuse, R136, R52 ;  /* 0x00000088a834723c */ /* 0x042fe60000041834 */
[C---:B------:R-:W-:Y:S02]  /*9900*/  FMUL.FTZ R78, R0.reuse, R78 ;  /* 0x0000004e004e7220 */ /* 0x040fe40000410000 */
[C---:B------:R-:W-:Y:S02]  /*9910*/  FMUL.FTZ R79, R0.reuse, R79 ;  /* 0x0000004f004f7220 */ /* 0x040fe40000410000 */
[C---:B------:R-:W-:Y:S01]  /*9920*/  FMUL.FTZ R82, R0.reuse, R82 ;  /* 0x0000005200527220 */ /* 0x040fe20000410000 */
[C---:B------:R-:W-:Y:S01]  /*9930*/  HMMA.16816.F32.BF16 R56, R168.reuse, R138, R56 ;  /* 0x0000008aa838723c */ /* 0x040fe20000041838 */
[----:B------:R-:W1:Y:S03]  /*9940*/  LDSM.16.MT88.4 R136, [R198+0x4100] ;  /* 0x00410000c688783b */ /* 0x000e660000004200 */
[C---:B------:R-:W-:Y:S02]  /*9950*/  FMUL.FTZ R83, R0.reuse, R83 ;  /* 0x0000005300537220 */ /* 0x040fe40000410000 */
[C---:B------:R-:W-:Y:S02]  /*9960*/  FMUL.FTZ R86, R0.reuse, R86 ;  /* 0x0000005600567220 */ /* 0x040fe40000410000 */
[C---:B-----5:R-:W-:Y:S04]  /*9970*/  HMMA.16816.F32.BF16 R60, R168.reuse, R140, R60 ;  /* 0x0000008ca83c723c */ /* 0x060fe8000004183c */
[C---:B------:R-:W-:Y:S02]  /*9980*/  FMUL.FTZ R87, R0.reuse, R87 ;  /* 0x0000005700577220 */ /* 0x040fe40000410000 */
[C---:B------:R-:W-:Y:S02]  /*9990*/  FMUL.FTZ R90, R0.reuse, R90 ;  /* 0x0000005a005a7220 */ /* 0x040fe40000410000 */
[C---:B------:R-:W-:Y:S01]  /*99a0*/  HMMA.16816.F32.BF16 R64, R168.reuse, R142, R64 ;  /* 0x0000008ea840723c */ /* 0x040fe20000041840 */
[----:B------:R-:W5:Y:S03]  /*99b0*/  LDSM.16.MT88.4 R140, [R200+0x4100] ;  /* 0x00410000c88c783b */ /* 0x000f660000004200 */
[--C-:B--2---:R-:W-:Y:S02]  /*99c0*/  FFMA.FTZ R134, R179, c[0x0][0x2d0], -R172.reuse ;  /* 0x0000b400b3867a23 */ /* 0x104fe400000108ac */
[----:B------:R-:W-:Y:S02]  /*99d0*/  FMUL.FTZ R91, R0, R91 ;  /* 0x0000005b005b7220 */ /* 0x000fe40000410000 */
[C---:B---3--:R-:W-:Y:S01]  /*99e0*/  HMMA.16816.F32.BF16 R68, R168.reuse, R144, R68 ;  /* 0x00000090a844723c */ /* 0x048fe20000041844 */
[----:B------:R2:W-:Y:S03]  /*99f0*/  MUFU.EX2 R233, R134 ;  /* 0x0000008600e97308 */ /* 0x0005e60000000800 */
        /* <DEDUP_REMOVED lines=13> */
[--C-:B--2---:R-:W-:Y:S02]  /*9ad0*/  FFMA.FTZ R134, R184, c[0x0][0x2d0], -R133.reuse ;  /* 0x0000b400b8867a23 */ /* 0x104fe40000010885 */
[C---:B------:R-:W-:Y:S02]  /*9ae0*/  FMUL.FTZ R100, R2.reuse, R100 ;  /* 0x0000006402647220 */ /* 0x040fe40000410000 */
[C---:B-----5:R-:W-:Y:S01]  /*9af0*/  HMMA.16816.F32.BF16 R84, R168.reuse, R140, R84 ;  /* 0x0000008ca854723c */ /* 0x060fe20000041854 */
[----:B------:R2:W-:Y:S03]  /*9b00*/  MUFU.EX2 R186, R134 ;  /* 0x0000008600ba7308 */ /* 0x0005e60000000800 */
[----:B------:R-:W-:Y:S02]  /*9b10*/  FMUL.FTZ R101, R2, R101 ;  /* 0x0000006502657220 */ /* 0x000fe40000410000 */
[C---:B------:R-:W-:Y:S02]  /*9b20*/  FMUL.FTZ R102, R0.reuse, R102 ;  /* 0x0000006600667220 */ /* 0x040fe40000410000 */
[C---:B------:R-:W-:Y:S01]  /*9b30*/  HMMA.16816.F32.BF16 R88, R168.reuse, R142, R88 ;  /* 0x0000008ea858723c */ /* 0x040fe20000041858 */
[----:B------:R-:W5:Y:S03]  /*9b40*/  LDSM.16.MT88.4 R140, [R198+0x6100] ;  /* 0x00610000c68c783b */ /* 0x000f660000004200 */
[----:B------:R-:W-:Y:S02]  /*9b50*/  FMUL.FTZ R103, R0, R103 ;  /* 0x0000006700677220 */ /* 0x000fe40000410000 */
[C---:B------:R-:W-:Y:S02]  /*9b60*/  FMUL.FTZ R104, R2.reuse, R104 ;  /* 0x0000006802687220 */ /* 0x040fe40000410000 */
[C---:B---3--:R-:W-:Y:S04]  /*9b70*/  HMMA.16816.F32.BF16 R92, R168.reuse, R144, R92 ;  /* 0x00000090a85c723c */ /* 0x048fe8000004185c */
[----:B------:R-:W-:Y:S02]  /*9b80*/  FMUL.FTZ R105, R2, R105 ;  /* 0x0000006902697220 */ /* 0x000fe40000410000 */
[C---:B------:R-:W-:Y:S02]  /*9b90*/  FMUL.FTZ R106, R0.reuse, R106 ;  /* 0x0000006a006a7220 */ /* 0x040fe40000410000 */
[C---:B------:R-:W-:Y:S01]  /*9ba0*/  HMMA.16816.F32.BF16 R96, R168.reuse, R146, R96 ;  /* 0x00000092a860723c */ /* 0x040fe20000041860 */
[----:B------:R-:W3:Y:S03]  /*9bb0*/  LDSM.16.MT88.4 R144, [R200+0x6100] ;  /* 0x00610000c890783b */ /* 0x000ee60000004200 */
[--C-:B--2---:R-:W-:Y:S02]  /*9bc0*/  FFMA.FTZ R134, R185, c[0x0][0x2d0], -R133.reuse ;  /* 0x0000b400b9867a23 */ /* 0x104fe40000010885 */
[----:B------:R-:W-:Y:S02]  /*9bd0*/  FMUL.FTZ R107, R0, R107 ;  /* 0x0000006b006b7220 */ /* 0x000fe40000410000 */
[----:B------:R2:W2:Y:S01]  /*9be0*/  MUFU.EX2 R184, R134 ;  /* 0x0000008600b87308 */ /* 0x0004a20000000800 */
        /* <DEDUP_REMOVED lines=8> */
[----:B------:R-:W-:Y:S03]  /*9c70*/  FMUL.FTZ R113, R2, R113 ;  /* 0x0000007102717220 */ /* 0x000fe60000410000 */
[C---:B-----5:R-:W-:Y:S03]  /*9c80*/  HMMA.16816.F32.BF16 R108, R168.reuse, R140, R108 ;  /* 0x0000008ca86c723c */ /* 0x060fe6000004186c */
[----:B------:R-:W-:Y:S02]  /*9c90*/  FMUL.FTZ R114, R0, R114 ;  /* 0x0000007200727220 */ /* 0x000fe40000410000 */
[--C-:B--2---:R-:W-:Y:S02]  /*9ca0*/  FFMA.FTZ R134, R182, c[0x0][0x2d0], -R133.reuse ;  /* 0x0000b400b6867a23 */ /* 0x104fe40000010885 */
[----:B------:R-:W-:Y:S02]  /*9cb0*/  FMUL.FTZ R115, R0, R115 ;  /* 0x0000007300737220 */ /* 0x000fe40000410000 */
[----:B------:R2:W-:Y:S03]  /*9cc0*/  MUFU.EX2 R182, R134 ;  /* 0x0000008600b67308 */ /* 0x0005e60000000800 */
[C---:B------:R-:W-:Y:S02]  /*9cd0*/  FMUL.FTZ R116, R2.reuse, R116 ;  /* 0x0000007402747220 */ /* 0x040fe40000410000 */
[C---:B------:R-:W-:Y:S01]  /*9ce0*/  HMMA.16816.F32.BF16 R112, R168.reuse, R142, R112 ;  /* 0x0000008ea870723c */ /* 0x040fe20000041870 */
[----:B------:R-:W5:Y:S02]  /*9cf0*/  LDSM.16.MT88.4 R140, [R197+0x900] ;  /* 0x00090000c58c783b */ /* 0x000f640000004200 */
[----:B------:R-:W-:Y:S02]  /*9d00*/  FMUL.FTZ R117, R2, R117 ;  /* 0x0000007502757220 */ /* 0x000fe40000410000 */
[C---:B------:R-:W-:Y:S02]  /*9d10*/  FMUL.FTZ R118, R0.reuse, R118 ;  /* 0x0000007600767220 */ /* 0x040fe40000410000 */
[----:B------:R-:W-:Y:S02]  /*9d20*/  FMUL.FTZ R119, R0, R119 ;  /* 0x0000007700777220 */ /* 0x000fe40000410000 */
[C---:B------:R-:W-:Y:S03]  /*9d30*/  FMUL.FTZ R120, R2.reuse, R120 ;  /* 0x0000007802787220 */ /* 0x040fe60000410000 */
[----:B------:R-:W-:Y:S02]  /*9d40*/  FMUL.FTZ R121, R2, R121 ;  /* 0x0000007902797220 */ /* 0x000fe40000410000 */
[C---:B---3--:R-:W-:Y:S03]  /*9d50*/  HMMA.16816.F32.BF16 R116, R168.reuse, R144, R116 ;  /* 0x00000090a874723c */ /* 0x048fe60000041874 */
[C---:B------:R-:W-:Y:S02]  /*9d60*/  FMUL.FTZ R122, R0.reuse, R122 ;  /* 0x0000007a007a7220 */ /* 0x040fe40000410000 */
[----:B------:R-:W-:Y:S02]  /*9d70*/  FMUL.FTZ R123, R0, R123 ;  /* 0x0000007b007b7220 */ /* 0x000fe40000410000 */
[--C-:B--2---:R-:W-:Y:S02]  /*9d80*/  FFMA.FTZ R134, R183, c[0x0][0x2d0], -R133.reuse ;  /* 0x0000b400b7867a23 */ /* 0x104fe40000010885 */
[C---:B------:R-:W-:Y:S02]  /*9d90*/  FMUL.FTZ R124, R2.reuse, R124 ;  /* 0x0000007c027c7220 */ /* 0x040fe40000410000 */
[----:B------:R2:W3:Y:S01]  /*9da0*/  MUFU.EX2 R179, R134 ;  /* 0x0000008600b37308 */ /* 0x0004e20000000800 */
[C---:B------:R-:W-:Y:S01]  /*9db0*/  HMMA.16816.F32.BF16 R120, R168.reuse, R146, R120 ;  /* 0x00000092a878723c */ /* 0x040fe20000041878 */
[----:B------:R-:W5:Y:S02]  /*9dc0*/  LDSM.16.MT88.4 R144, [R198+0x900] ;  /* 0x00090000c690783b */ /* 0x000f640000004200 */
[----:B------:R-:W-:Y:S02]  /*9dd0*/  FMUL.FTZ R125, R2, R125 ;  /* 0x0000007d027d7220 */ /* 0x000fe40000410000 */
[C---:B------:R-:W-:Y:S02]  /*9de0*/  FMUL.FTZ R126, R0.reuse, R126 ;  /* 0x0000007e007e7220 */ /* 0x040fe40000410000 */
[----:B------:R-:W-:Y:S02]  /*9df0*/  FMUL.FTZ R127, R0, R127 ;  /* 0x0000007f007f7220 */ /* 0x000fe40000410000 */
[C---:B------:R-:W-:Y:S03]  /*9e00*/  FMUL.FTZ R128, R2.reuse, R128 ;  /* 0x0000008002807220 */ /* 0x040fe60000410000 */
[----:B------:R-:W-:Y:S02]  /*9e10*/  FMUL.FTZ R129, R2, R129 ;  /* 0x0000008102817220 */ /* 0x000fe40000410000 */
[C---:B-1----:R-:W-:Y:S03]  /*9e20*/  HMMA.16816.F32.BF16 R124, R168.reuse, R136, R124 ;  /* 0x00000088a87c723c */ /* 0x042fe6000004187c */
[C---:B------:R-:W-:Y:S02]  /*9e30*/  FMUL.FTZ R130, R0.reuse, R130 ;  /* 0x0000008200827220 */ /* 0x040fe40000410000 */
[----:B------:R-:W-:Y:S02]  /*9e40*/  FMUL.FTZ R131, R0, R131 ;  /* 0x0000008300837220 */ /* 0x000fe40000410000 */
[----:B----4-:R-:W-:Y:S02]  /*9e50*/  F2FP.BF16.PACK_AB R136, R235, R236 ;  /* 0x000000eceb88723e */ /* 0x010fe400000010ff */
[----:B------:R-:W-:Y:S03]  /*9e60*/  F2FP.BF16.PACK_AB R137, R184, R186 ;  /* 0x000000bab889723e */ /* 0x000fe600000010ff */
[----:B------:R-:W-:Y:S03]  /*9e70*/  HMMA.16816.F32.BF16 R128, R168, R138, R128 ;  /* 0x0000008aa880723c */ /* 0x000fe60000041880 */
[--C-:B--2---:R-:W-:Y:S04]  /*9e80*/  FFMA.FTZ R134, R180, c[0x0][0x2d0], -R172.reuse ;  /* 0x0000b400b4867a23 */ /* 0x104fe800000108ac */
[----:B------:R-:W-:Y:S01]  /*9e90*/  F2FP.BF16.PACK_AB R138, R233, R234 ;  /* 0x000000eae98a723e */ /* 0x000fe200000010ff */
[----:B------:R1:W-:Y:S01]  /*9ea0*/  MUFU.EX2 R232, R134 ;  /* 0x0000008600e87308 */ /* 0x0003e20000000800 */
[----:B---3--:R-:W-:Y:S07]  /*9eb0*/  F2FP.BF16.PACK_AB R139, R179, R182 ;  /* 0x000000b6b38b723e */ /* 0x008fee00000010ff */
[C---:B-----5:R-:W-:Y:S08]  /*9ec0*/  HMMA.16816.F32.BF16 R4, R136.reuse, R140, R4 ;  /* 0x0000008c8804723c */ /* 0x060ff00000041804 */
[C---:B------:R-:W-:Y:S01]  /*9ed0*/  HMMA.16816.F32.BF16 R8, R136.reuse, R142, R8 ;  /* 0x0000008e8808723c */ /* 0x040fe20000041808 */
[----:B------:R-:W2:Y:S07]  /*9ee0*/  LDSM.16.MT88.4 R140, [R198+0x2900] ;  /* 0x00290000c68c783b */ /* 0x000eae0000004200 */
[C---:B------:R-:W-:Y:S04]  /*9ef0*/  HMMA.16816.F32.BF16 R12, R136.reuse, R144, R12 ;  /* 0x00000090880c723c */ /* 0x040fe8000004180c */
[--C-:B-1----:R-:W-:Y:S04]  /*9f00*/  FFMA.FTZ R134, R188, c[0x0][0x2d0], -R172.reuse ;  /* 0x0000b400bc867a23 */ /* 0x102fe800000108ac */
[C---:B------:R-:W-:Y:S01]  /*9f10*/  HMMA.16816.F32.BF16 R16, R136.reuse, R146, R16 ;  /* 0x000000928810723c */ /* 0x040fe20000041810 */
[----:B------:R-:W1:Y:S01]  /*9f20*/  LDSM.16.MT88.4 R144, [R200+0x2900] ;  /* 0x00290000c890783b */ /* 0x000e620000004200 */
[----:B------:R3:W4:Y:S06]  /*9f30*/  MUFU.EX2 R230, R134 ;  /* 0x0000008600e67308 */ /* 0x00072c0000000800 */
[C---:B------:R-:W-:Y:S08]  /*9f40*/  HMMA.16816.F32.BF16 R20, R136.reuse, R148, R20 ;  /* 0x000000948814723c */ /* 0x040ff00000041814 */
[C---:B------:R-:W-:Y:S01]  /*9f50*/  HMMA.16816.F32.BF16 R24, R136.reuse, R150, R24 ;  /* 0x000000968818723c */ /* 0x040fe20000041818 */
[----:B------:R-:W5:Y:S07]  /*9f60*/  LDSM.16.MT88.4 R148, [R199+0x2900] ;  /* 0x00290000c794783b */ /* 0x000f6e0000004200 */
[C---:B------:R-:W-:Y:S04]  /*9f70*/  HMMA.16816.F32.BF16 R28, R136.reuse, R152, R28 ;  /* 0x00000098881c723c */ /* 0x040fe8000004181c */
[--C-:B---3--:R-:W-:Y:S04]  /*9f80*/  FFMA.FTZ R134, R189, c[0x0][0x2d0], -R172.reuse ;  /* 0x0000b400bd867a23 */ /* 0x108fe800000108ac */
[C---:B------:R-:W-:Y:S01]  /*9f90*/  HMMA.16816.F32.BF16 R32, R136.reuse, R154, R32 ;  /* 0x0000009a8820723c */ /* 0x040fe20000041820 */
[----:B------:R-:W3:Y:S01]  /*9fa0*/  LDSM.16.MT88.4 R152, [R197+0x4900] ;  /* 0x00490000c598783b */ /* 0x000ee20000004200 */
[----:B------:R1:W-:Y:S06]  /*9fb0*/  MUFU.EX2 R188, R134 ;  /* 0x0000008600bc7308 */ /* 0x0003ec0000000800 */
[C---:B------:R-:W-:Y:S08]  /*9fc0*/  HMMA.16816.F32.BF16 R36, R136.reuse, R156, R36 ;  /* 0x0000009c8824723c */ /* 0x040ff00000041824 */
[C---:B------:R-:W-:Y:S01]  /*9fd0*/  HMMA.16816.F32.BF16 R40, R136.reuse, R158, R40 ;  /* 0x0000009e8828723c */ /* 0x040fe20000041828 */
[----:B------:R-:W3:Y:S07]  /*9fe0*/  LDSM.16.MT88.4 R156, [R198+0x4900] ;  /* 0x00490000c69c783b */ /* 0x000eee0000004200 */
[C---:B--2---:R-:W-:Y:S04]  /*9ff0*/  HMMA.16816.F32.BF16 R44, R136.reuse, R140, R44 ;  /* 0x0000008c882c723c */ /* 0x044fe8000004182c */
[--C-:B-1----:R-:W-:Y:S04]  /*a000*/  FFMA.FTZ R134, R190, c[0x0][0x2d0], -R172.reuse ;  /* 0x0000b400be867a23 */ /* 0x102fe800000108ac */
[C---:B------:R-:W-:Y:S01]  /*a010*/  HMMA.16816.F32.BF16 R48, R136.reuse, R142, R48 ;  /* 0x0000008e8830723c */ /* 0x040fe20000041830 */
[----:B------:R-:W1:Y:S01]  /*a020*/  LDSM.16.MT88.4 R140, [R200+0x4900] ;  /* 0x00490000c88c783b */ /* 0x000e620000004200 */
[----:B------:R2:W1:Y:S06]  /*a030*/  MUFU.EX2 R185, R134 ;  /* 0x0000008600b97308 */ /* 0x00046c0000000800 */
[C---:B------:R-:W-:Y:S08]  /*a040*/  HMMA.16816.F32.BF16 R52, R136.reuse, R144, R52 ;  /* 0x000000908834723c */ /* 0x040ff00000041834 */
[C---:B------:R-:W-:Y:S01]  /*a050*/  HMMA.16816.F32.BF16 R56, R136.reuse, R146, R56 ;  /* 0x000000928838723c */ /* 0x040fe20000041838 */
[----:B------:R-:W1:Y:S07]  /*a060*/  LDSM.16.MT88.4 R144, [R199+0x4900] ;  /* 0x00490000c790783b */ /* 0x000e6e0000004200 */
[C---:B-----5:R-:W-:Y:S04]  /*a070*/  HMMA.16816.F32.BF16 R60, R136.reuse, R148, R60 ;  /* 0x00000094883c723c */ /* 0x060fe8000004183c */
[--C-:B--2---:R-:W-:Y:S04]  /*a080*/  FFMA.FTZ R134, R181, c[0x0][0x2d0], -R133.reuse ;  /* 0x0000b400b5867a23 */ /* 0x104fe80000010885 */
[C---:B------:R-:W-:Y:S01]  /*a090*/  HMMA.16816.F32.BF16 R64, R136.reuse, R150, R64 ;  /* 0x000000968840723c */ /* 0x040fe20000041840 */
[----:B------:R-:W2:Y:S01]  /*a0a0*/  LDSM.16.MT88.4 R148, [R197+0x6900] ;  /* 0x00690000c594783b */ /* 0x000ea20000004200 */
[----:B------:R5:W-:Y:S06]  /*a0b0*/  MUFU.EX2 R176, R134 ;  /* 0x0000008600b07308 */ /* 0x000bec0000000800 */
[C---:B---3--:R-:W-:Y:S08]  /*a0c0*/  HMMA.16816.F32.BF16 R68, R136.reuse, R152, R68 ;  /* 0x000000988844723c */ /* 0x048ff00000041844 */
[C---:B------:R-:W-:Y:S01]  /*a0d0*/  HMMA.16816.F32.BF16 R72, R136.reuse, R154, R72 ;  /* 0x0000009a8848723c */ /* 0x040fe20000041848 */
[----:B------:R-:W3:Y:S07]  /*a0e0*/  LDSM.16.MT88.4 R152, [R198+0x6900] ;  /* 0x00690000c698783b */ /* 0x000eee0000004200 */
[C---:B------:R-:W-:Y:S04]  /*a0f0*/  HMMA.16816.F32.BF16 R76, R136.reuse, R156, R76 ;  /* 0x0000009c884c723c */ /* 0x040fe8000004184c */
[--C-:B-----5:R-:W-:Y:S03]  /*a100*/  FFMA.FTZ R134, R175, c[0x0][0x2d0], -R133.reuse ;  /* 0x0000b400af867a23 */ /* 0x120fe60000010885 */
[--C-:B------:R-:W-:Y:S01]  /*a110*/  FFMA.FTZ R156, R178, c[0x0][0x2d0], -R133.reuse ;  /* 0x0000b400b29c7a23 */ /* 0x100fe20000010885 */
[C---:B------:R-:W-:Y:S01]  /*a120*/  HMMA.16816.F32.BF16 R80, R136.reuse, R158, R80 ;  /* 0x0000009e8850723c */ /* 0x040fe20000041850 */
[----:B------:R5:W-:Y:S07]  /*a130*/  MUFU.EX2 R175, R134 ;  /* 0x0000008600af7308 */ /* 0x000bee0000000800 */
[C---:B-1----:R-:W-:Y:S03]  /*a140*/  HMMA.16816.F32.BF16 R84, R136.reuse, R140, R84 ;  /* 0x0000008c8854723c */ /* 0x042fe60000041854 */
[----:B------:R1:W1:Y:S05]  /*a150*/  MUFU.EX2 R177, R156 ;  /* 0x0000009c00b17308 */ /* 0x00026a0000000800 */
[C---:B------:R-:W-:Y:S01]  /*a160*/  HMMA.16816.F32.BF16 R88, R136.reuse, R142, R88 ;  /* 0x0000008e8858723c */ /* 0x040fe20000041858 */
[----:B------:R-:W4:Y:S07]  /*a170*/  LDSM.16.MT88.4 R140, [R200+0x6900] ;  /* 0x00690000c88c783b */ /* 0x000f2e0000004200 */
[C---:B------:R-:W-:Y:S04]  /*a180*/  HMMA.16816.F32.BF16 R92, R136.reuse, R144, R92 ;  /* 0x00000090885c723c */ /* 0x040fe8000004185c */
[--C-:B-----5:R-:W-:Y:S04]  /*a190*/  FFMA.FTZ R134, R174, c[0x0][0x2d0], -R133.reuse ;  /* 0x0000b400ae867a23 */ /* 0x120fe80000010885 */
[C---:B------:R-:W-:Y:S01]  /*a1a0*/  HMMA.16816.F32.BF16 R96, R136.reuse, R146, R96 ;  /* 0x000000928860723c */ /* 0x040fe20000041860 */
[----:B------:R-:W5:Y:S01]  /*a1b0*/  LDSM.16.MT88.4 R144, [R199+0x6900] ;  /* 0x00690000c790783b */ /* 0x000f620000004200 */
[----:B------:R4:W4:Y:S06]  /*a1c0*/  MUFU.EX2 R174, R134 ;  /* 0x0000008600ae7308 */ /* 0x00092c0000000800 */
[C---:B--2---:R-:W-:Y:S01]  /*a1d0*/  HMMA.16816.F32.BF16 R100, R136.reuse, R148, R100 ;  /* 0x000000948864723c */ /* 0x044fe20000041864 */
[----:B-1----:R-:W-:Y:S07]  /*a1e0*/  LDSM.16.MT88.4 R156, [R200+0x1100] ;  /* 0x00110000c89c783b */ /* 0x002fee0000004200 */
[C---:B------:R-:W-:Y:S01]  /*a1f0*/  HMMA.16816.F32.BF16 R104, R136.reuse, R150, R104 ;  /* 0x000000968868723c */ /* 0x040fe20000041868 */
[----:B------:R-:W1:Y:S07]  /*a200*/  LDSM.16.MT88.4 R148, [R197+0x1100] ;  /* 0x00110000c594783b */ /* 0x000e6e0000004200 */
[C---:B---3--:R-:W-:Y:S04]  /*a210*/  HMMA.16816.F32.BF16 R108, R136.reuse, R152, R108 ;  /* 0x00000098886c723c */ /* 0x048fe8000004186c */
[--C-:B----4-:R-:W-:Y:S04]  /*a220*/  FFMA.FTZ R134, R194, c[0x0][0x2d0], -R172.reuse ;  /* 0x0000b400c2867a23 */ /* 0x110fe800000108ac */
[C---:B------:R-:W-:Y:S01]  /*a230*/  HMMA.16816.F32.BF16 R112, R136.reuse, R154, R112 ;  /* 0x0000009a8870723c */ /* 0x040fe20000041870 */
[----:B------:R-:W2:Y:S01]  /*a240*/  LDSM.16.MT88.4 R152, [R198+0x1100] ;  /* 0x00110000c698783b */ /* 0x000ea20000004200 */
[----:B------:R3:W-:Y:S06]  /*a250*/  MUFU.EX2 R183, R134 ;  /* 0x0000008600b77308 */ /* 0x0007ec0000000800 */
[C---:B------:R-:W-:Y:S08]  /*a260*/  HMMA.16816.F32.BF16 R116, R136.reuse, R140, R116 ;  /* 0x0000008c8874723c */ /* 0x040ff00000041874 */
[C---:B------:R-:W-:Y:S01]  /*a270*/  HMMA.16816.F32.BF16 R120, R136.reuse, R142, R120 ;  /* 0x0000008e8878723c */ /* 0x040fe20000041878 */
[----:B------:R-:W4:Y:S07]  /*a280*/  LDSM.16.MT88.4 R140, [R199+0x1100] ;  /* 0x00110000c78c783b */ /* 0x000f2e0000004200 */
[C---:B-----5:R-:W-:Y:S04]  /*a290*/  HMMA.16816.F32.BF16 R124, R136.reuse, R144, R124 ;  /* 0x00000090887c723c */ /* 0x060fe8000004187c */
[--C-:B---3--:R-:W-:Y:S04]  /*a2a0*/  FFMA.FTZ R134, R195, c[0x0][0x2d0], -R172.reuse ;  /* 0x0000b400c3867a23 */ /* 0x108fe800000108ac */
[----:B------:R-:W-:Y:S01]  /*a2b0*/  HMMA.16816.F32.BF16 R128, R136, R146, R128 ;  /* 0x000000928880723c */ /* 0x000fe20000041880 */
[----:B------:R-:W3:Y:S01]  /*a2c0*/  LDSM.16.MT88.4 R144, [R197+0x3100] ;  /* 0x00310000c590783b */ /* 0x000ee20000004200 */
[----:B------:R-:W5:Y:S05]  /*a2d0*/  MUFU.EX2 R181, R134 ;  /* 0x0000008600b57308 */ /* 0x000f6a0000000800 */
[----:B------:R-:W-:Y:S02]  /*a2e0*/  F2FP.BF16.PACK_AB R136, R230, R232 ;  /* 0x000000e8e688723e */ /* 0x000fe400000010ff */
[----:B------:R-:W-:Y:S03]  /*a2f0*/  F2FP.BF16.PACK_AB R138, R185, R188 ;  /* 0x000000bcb98a723e */ /* 0x000fe600000010ff */
[----:B------:R-:W-:Y:S02]  /*a300*/  F2FP.BF16.PACK_AB R137, R176, R177 ;  /* 0x000000b1b089723e */ /* 0x000fe400000010ff */
[----:B------:R-:W-:Y:S07]  /*a310*/  F2FP.BF16.PACK_AB R139, R174, R175 ;  /* 0x000000afae8b723e */ /* 0x000fee00000010ff */
[C---:B-1----:R-:W-:Y:S03]  /*a320*/  HMMA.16816.F32.BF16 R4, R136.reuse, R148, R4 ;  /* 0x000000948804723c */ /* 0x042fe60000041804 */
[----:B-----5:R-:W-:Y:S01]  /*a330*/  F2FP.BF16.PACK_AB R168, R181, R183 ;  /* 0x000000b7b5a8723e */ /* 0x020fe200000010ff */
[--C-:B------:R-:W-:Y:S01]  /*a340*/  FFMA.FTZ R134, R223, c[0x0][0x2d0], -R172.reuse ;  /* 0x0000b400df867a23 */ /* 0x100fe200000108ac */
[----:B------:R-:W-:Y:S03]  /*a350*/  IADD3 R223, R224, -0x1, RZ ;  /* 0xffffffffe0df7810 */ /* 0x000fe60007ffe0ff */
[C---:B------:R-:W-:Y:S01]  /*a360*/  HMMA.16816.F32.BF16 R8, R136.reuse, R150, R8 ;  /* 0x000000968808723c */ /* 0x040fe20000041808 */
[----:B------:R-:W1:Y:S01]  /*a370*/  LDSM.16.MT88.4 R148, [R198+0x3100] ;  /* 0x00310000c694783b */ /* 0x000e620000004200 */
[----:B------:R5:W-:Y:S02]  /*a380*/  MUFU.EX2 R180, R134 ;  /* 0x0000008600b47308 */ /* 0x000be40000000800 */
[----:B------:R-:W-:Y:S01]  /*a390*/  FFMA.FTZ R172, R226, c[0x0][0x2d0], -R172 ;  /* 0x0000b400e2ac7a23 */ /* 0x000fe200000108ac */
[----:B------:R-:W-:Y:S03]  /*a3a0*/  MOV R224, R223 ;  /* 0x000000df00e07202 */ /* 0x000fe60000000f00 */
[C---:B--2---:R-:W-:Y:S04]  /*a3b0*/  HMMA.16816.F32.BF16 R12, R136.reuse, R152, R12 ;  /* 0x00000098880c723c */ /* 0x044fe8000004180c */
[----:B------:R-:W2:Y:S04]  /*a3c0*/  MUFU.EX2 R178, R172 ;  /* 0x000000ac00b27308 */ /* 0x000ea80000000800 */
[C---:B------:R-:W-:Y:S01]  /*a3d0*/  HMMA.16816.F32.BF16 R16, R136.reuse, R154, R16 ;  /* 0x0000009a8810723c */ /* 0x040fe20000041810 */
[----:B------:R-:W1:Y:S07]  /*a3e0*/  LDSM.16.MT88.4 R152, [R200+0x3100] ;  /* 0x00310000c898783b */ /* 0x000e6e0000004200 */
[C---:B------:R-:W-:Y:S04]  /*a3f0*/  HMMA.16816.F32.BF16 R20, R136.reuse, R156, R20 ;  /* 0x0000009c8814723c */ /* 0x040fe80000041814 */
[--C-:B-----5:R-:W-:Y:S04]  /*a400*/  FFMA.FTZ R134, R187, c[0x0][0x2d0], -R133.reuse ;  /* 0x0000b400bb867a23 */ /* 0x120fe80000010885 */
[C---:B------:R-:W-:Y:S01]  /*a410*/  HMMA.16816.F32.BF16 R24, R136.reuse, R158, R24 ;  /* 0x0000009e8818723c */ /* 0x040fe20000041818 */
[----:B------:R-:W-:Y:S01]  /*a420*/  LDSM.16.MT88.4 R156, [R197+0x5100] ;  /* 0x00510000c59c783b */ /* 0x000fe20000004200 */
[----:B------:R5:W-:Y:S02]  /*a430*/  MUFU.EX2 R173, R134 ;  /* 0x0000008600ad7308 */ /* 0x000be40000000800 */
[----:B--2---:R-:W-:Y:S04]  /*a440*/  F2FP.BF16.PACK_AB R170, R178, R180 ;  /* 0x000000b4b2aa723e */ /* 0x004fe800000010ff */
[C---:B----4-:R-:W-:Y:S08]  /*a450*/  HMMA.16816.F32.BF16 R28, R136.reuse, R140, R28 ;  /* 0x0000008c881c723c */ /* 0x050ff0000004181c */
[C---:B------:R-:W-:Y:S01]  /*a460*/  HMMA.16816.F32.BF16 R32, R136.reuse, R142, R32 ;  /* 0x0000008e8820723c */ /* 0x040fe20000041820 */
[----:B------:R-:W2:Y:S07]  /*a470*/  LDSM.16.MT88.4 R140, [R199+0x3100] ;  /* 0x00310000c78c783b */ /* 0x000eae0000004200 */
[C---:B---3--:R-:W-:Y:S04]  /*a480*/  HMMA.16816.F32.BF16 R36, R136.reuse, R144, R36 ;  /* 0x000000908824723c */ /* 0x048fe80000041824 */
[--C-:B-----5:R-:W-:Y:S04]  /*a490*/  FFMA.FTZ R134, R191, c[0x0][0x2d0], -R133.reuse ;  /* 0x0000b400bf867a23 */ /* 0x120fe80000010885 */
[C---:B------:R-:W-:Y:S01]  /*a4a0*/  HMMA.16816.F32.BF16 R40, R136.reuse, R146, R40 ;  /* 0x000000928828723c */ /* 0x040fe20000041828 */
[----:B------:R-:W3:Y:S01]  /*a4b0*/  LDSM.16.MT88.4 R144, [R198+0x5100] ;  /* 0x00510000c690783b */ /* 0x000ee20000004200 */
[----:B------:R-:W4:Y:S06]  /*a4c0*/  MUFU.EX2 R172, R134 ;  /* 0x0000008600ac7308 */ /* 0x000f2c0000000800 */
[C---:B-1----:R-:W-:Y:S08]  /*a4d0*/  HMMA.16816.F32.BF16 R44, R136.reuse, R148, R44 ;  /* 0x00000094882c723c */ /* 0x042ff0000004182c */
[C---:B------:R-:W-:Y:S01]  /*a4e0*/  HMMA.16816.F32.BF16 R48, R136.reuse, R150, R48 ;  /* 0x000000968830723c */ /* 0x040fe20000041830 */
[----:B------:R-:W1:Y:S07]  /*a4f0*/  LDSM.16.MT88.4 R148, [R200+0x5100] ;  /* 0x00510000c894783b */ /* 0x000e6e0000004200 */
[C---:B------:R-:W-:Y:S04]  /*a500*/  HMMA.16816.F32.BF16 R52, R136.reuse, R152, R52 ;  /* 0x000000988834723c */ /* 0x040fe80000041834 */
[----:B----4-:R-:W-:Y:S01]  /*a510*/  F2FP.BF16.PACK_AB R169, R172, R173 ;  /* 0x000000adaca9723e */ /* 0x010fe200000010ff */
[--C-:B------:R-:W-:Y:S02]  /*a520*/  FFMA.FTZ R134, R192, c[0x0][0x2d0], -R133.reuse ;  /* 0x0000b400c0867a23 */ /* 0x100fe40000010885 */
[----:B------:R-:W-:Y:S01]  /*a530*/  FFMA.FTZ R133, R135, c[0x0][0x2d0], -R133 ;  /* 0x0000b40087857a23 */ /* 0x000fe20000010885 */
[C---:B------:R-:W-:Y:S01]  /*a540*/  HMMA.16816.F32.BF16 R56, R136.reuse, R154, R56 ;  /* 0x0000009a8838723c */ /* 0x040fe20000041838 */
[----:B------:R-:W4:Y:S02]  /*a550*/  LDSM.16.MT88.4 R152, [R199+0x5100] ;  /* 0x00510000c798783b */ /* 0x000f240000004200 */
[----:B------:R-:W-:Y:S05]  /*a560*/  MUFU.EX2 R134, R134 ;  /* 0x0000008600867308 */ /* 0x000fea0000000800 */
[C---:B--2---:R-:W-:Y:S05]  /*a570*/  HMMA.16816.F32.BF16 R60, R136.reuse, R140, R60 ;  /* 0x0000008c883c723c */ /* 0x044fea000004183c */
[----:B------:R-:W2:Y:S03]  /*a580*/  MUFU.EX2 R133, R133 ;  /* 0x0000008500857308 */ /* 0x000ea60000000800 */
[C---:B------:R-:W-:Y:S01]  /*a590*/  HMMA.16816.F32.BF16 R64, R136.reuse, R142, R64 ;  /* 0x0000008e8840723c */ /* 0x040fe20000041840 */
[----:B------:R-:W5:Y:S07]  /*a5a0*/  LDSM.16.MT88.4 R140, [R197+0x7100] ;  /* 0x00710000c58c783b */ /* 0x000f6e0000004200 */
[C---:B------:R-:W-:Y:S08]  /*a5b0*/  HMMA.16816.F32.BF16 R68, R136.reuse, R156, R68 ;  /* 0x0000009c8844723c */ /* 0x040ff00000041844 */
[C---:B------:R-:W-:Y:S01]  /*a5c0*/  HMMA.16816.F32.BF16 R72, R136.reuse, R158, R72 ;  /* 0x0000009e8848723c */ /* 0x040fe20000041848 */
[----:B------:R-:W-:Y:S03]  /*a5d0*/  LDSM.16.MT88.4 R156, [R198+0x1900] ;  /* 0x00190000c69c783b */ /* 0x000fe60000004200 */
[----:B--2---:R-:W-:Y:S04]  /*a5e0*/  F2FP.BF16.PACK_AB R171, R133, R134 ;  /* 0x0000008685ab723e */ /* 0x004fe800000010ff */
[C---:B---3--:R-:W-:Y:S08]  /*a5f0*/  HMMA.16816.F32.BF16 R76, R136.reuse, R144, R76 ;  /* 0x00000090884c723c */ /* 0x048ff0000004184c */
[C---:B------:R-:W-:Y:S01]  /*a600*/  HMMA.16816.F32.BF16 R80, R136.reuse, R146, R80 ;  /* 0x000000928850723c */ /* 0x040fe20000041850 */
[----:B------:R-:W2:Y:S07]  /*a610*/  LDSM.16.MT88.4 R144, [R198+0x7100] ;  /* 0x00710000c690783b */ /* 0x000eae0000004200 */
[C---:B-1----:R-:W-:Y:S08]  /*a620*/  HMMA.16816.F32.BF16 R84, R136.reuse, R148, R84 ;  /* 0x000000948854723c */ /* 0x042ff00000041854 */
[C---:B------:R-:W-:Y:S01]  /*a630*/  HMMA.16816.F32.BF16 R88, R136.reuse, R150, R88 ;  /* 0x000000968858723c */ /* 0x040fe20000041858 */
[----:B------:R-:W1:Y:S07]  /*a640*/  LDSM.16.MT88.4 R148, [R200+0x7100] ;  /* 0x00710000c894783b */ /* 0x000e6e0000004200 */
[C---:B----4-:R-:W-:Y:S08]  /*a650*/  HMMA.16816.F32.BF16 R92, R136.reuse, R152, R92 ;  /* 0x00000098885c723c */ /* 0x050ff0000004185c */
[C---:B------:R-:W-:Y:S01]  /*a660*/  HMMA.16816.F32.BF16 R96, R136.reuse, R154, R96 ;  /* 0x0000009a8860723c */ /* 0x040fe20000041860 */
[----:B------:R-:W3:Y:S07]  /*a670*/  LDSM.16.MT88.4 R152, [R199+0x7100] ;  /* 0x00710000c798783b */ /* 0x000eee0000004200 */
[C---:B-----5:R-:W-:Y:S08]  /*a680*/  HMMA.16816.F32.BF16 R100, R136.reuse, R140, R100 ;  /* 0x0000008c8864723c */ /* 0x060ff00000041864 */
[C---:B------:R-:W-:Y:S01]  /*a690*/  HMMA.16816.F32.BF16 R104, R136.reuse, R142, R104 ;  /* 0x0000008e8868723c */ /* 0x040fe20000041868 */
[----:B------:R-:W4:Y:S07]  /*a6a0*/  LDSM.16.MT88.4 R140, [R197+0x1900] ;  /* 0x00190000c58c783b */ /* 0x000f2e0000004200 */
[C---:B--2---:R-:W-:Y:S08]  /*a6b0*/  HMMA.16816.F32.BF16 R108, R136.reuse, R144, R108 ;  /* 0x00000090886c723c */ /* 0x044ff0000004186c */
[C---:B------:R-:W-:Y:S08]  /*a6c0*/  HMMA.16816.F32.BF16 R112, R136.reuse, R146, R112 ;  /* 0x000000928870723c */ /* 0x040ff00000041870 */
[C---:B-1----:R-:W-:Y:S08]  /*a6d0*/  HMMA.16816.F32.BF16 R116, R136.reuse, R148, R116 ;  /* 0x000000948874723c */ /* 0x042ff00000041874 */
[C---:B------:R-:W-:Y:S08]  /*a6e0*/  HMMA.16816.F32.BF16 R120, R136.reuse, R150, R120 ;  /* 0x000000968878723c */ /* 0x040ff00000041878 */
[C---:B---3--:R-:W-:Y:S08]  /*a6f0*/  HMMA.16816.F32.BF16 R124, R136.reuse, R152, R124 ;  /* 0x00000098887c723c */ /* 0x048ff0000004187c */
[----:B------:R-:W-:Y:S08]  /*a700*/  HMMA.16816.F32.BF16 R128, R136, R154, R128 ;  /* 0x0000009a8880723c */ /* 0x000ff00000041880 */
[C---:B----4-:R-:W-:Y:S01]  /*a710*/  HMMA.16816.F32.BF16 R136, R168.reuse, R140, R4 ;  /* 0x0000008ca888723c */ /* 0x050fe20000041804 */
[----:B------:R-:W1:Y:S07]  /*a720*/  LDSM.16.MT88.4 R4, [R197+0x3900] ;  /* 0x00390000c504783b */ /* 0x000e6e0000004200 */
[C---:B------:R-:W-:Y:S01]  /*a730*/  HMMA.16816.F32.BF16 R140, R168.reuse, R142, R8 ;  /* 0x0000008ea88c723c */ /* 0x040fe20000041808 */
[----:B------:R-:W2:Y:S07]  /*a740*/  LDSM.16.MT88.4 R8, [R198+0x3900] ;  /* 0x00390000c608783b */ /* 0x000eae0000004200 */
[C---:B------:R-:W-:Y:S01]  /*a750*/  HMMA.16816.F32.BF16 R144, R168.reuse, R156, R12 ;  /* 0x0000009ca890723c */ /* 0x040fe2000004180c */
[----:B------:R-:W3:Y:S07]  /*a760*/  LDSM.16.MT88.4 R12, [R200+0x3900] ;  /* 0x00390000c80c783b */ /* 0x000eee0000004200 */
[C---:B------:R-:W-:Y:S01]  /*a770*/  HMMA.16816.F32.BF16 R148, R168.reuse, R158, R16 ;  /* 0x0000009ea894723c */ /* 0x040fe20000041810 */
[----:B------:R-:W4:Y:S07]  /*a780*/  LDSM.16.MT88.4 R16, [R199+0x3900] ;  /* 0x00390000c710783b */ /* 0x000f2e0000004200 */
[C---:B------:R-:W-:Y:S01]  /*a790*/  HMMA.16816.F32.BF16 R152, R168.reuse, R160, R20 ;  /* 0x000000a0a898723c */ /* 0x040fe20000041814 */
[----:B------:R-:W5:Y:S07]  /*a7a0*/  LDSM.16.MT88.4 R20, [R197+0x5900] ;  /* 0x00590000c514783b */ /* 0x000f6e0000004200 */
[C---:B------:R-:W-:Y:S01]  /*a7b0*/  HMMA.16816.F32.BF16 R156, R168.reuse, R162, R24 ;  /* 0x000000a2a89c723c */ /* 0x040fe20000041818 */
[----:B------:R-:W-:Y:S07]  /*a7c0*/  LDSM.16.MT88.4 R24, [R197+0x7900] ;  /* 0x00790000c518783b */ /* 0x000fee0000004200 */
        /* <DEDUP_REMOVED lines=14> */
[C---:B-----5:R-:W-:Y:S08]  /*a8b0*/  HMMA.16816.F32.BF16 R68, R168.reuse, R20, R68 ;  /* 0x00000014a844723c */ /* 0x060ff00000041844 */
[C---:B------:R-:W-:Y:S01]  /*a8c0*/  HMMA.16816.F32.BF16 R72, R168.reuse, R22, R72 ;  /* 0x00000016a848723c */ /* 0x040fe20000041848 */
[----:B------:R-:W5:Y:S07]  /*a8d0*/  LDSM.16.MT88.4 R20, [R200+0x7900] ;  /* 0x00790000c814783b */ /* 0x000f6e0000004200 */
[C---:B-1----:R-:W-:Y:S08]  /*a8e0*/  HMMA.16816.F32.BF16 R76, R168.reuse, R4, R76 ;  /* 0x00000004a84c723c */ /* 0x042ff0000004184c */
[C---:B------:R-:W-:Y:S01]  /*a8f0*/  HMMA.16816.F32.BF16 R80, R168.reuse, R6, R80 ;  /* 0x00000006a850723c */ /* 0x040fe20000041850 */
[----:B------:R-:W1:Y:S07]  /*a900*/  LDSM.16.MT88.4 R4, [R199+0x7900] ;  /* 0x00790000c704783b */ /* 0x000e6e0000004200 */
[C---:B--2---:R-:W-:Y:S07]  /*a910*/  HMMA.16816.F32.BF16 R84, R168.reuse, R8, R84 ;  /* 0x00000008a854723c */ /* 0x044fee0000041854 */
[----:B------:R-:W-:Y:S01]  /*a920*/  FFMA.FTZ R8, R2, R248, R237 ;  /* 0x000000f802087223 */ /* 0x000fe200000100ed */
[C---:B------:R-:W-:Y:S04]  /*a930*/  HMMA.16816.F32.BF16 R88, R168.reuse, R10, R88 ;  /* 0x0000000aa858723c */ /* 0x040fe80000041858 */
[----:B------:R-:W-:Y:S02]  /*a940*/  FFMA.FTZ R2, R0, R249, R229 ;  /* 0x000000f900027223 */ /* 0x000fe400000100e5 */
[----:B------:R-:W-:Y:S02]  /*a950*/  FADD.FTZ R0, R240, R8 ;  /* 0x00000008f0007221 */ /* 0x000fe40000010000 */
[C---:B---3--:R-:W-:Y:S04]  /*a960*/  HMMA.16816.F32.BF16 R92, R168.reuse, R12, R92 ;  /* 0x0000000ca85c723c */ /* 0x048fe8000004185c */
[----:B------:R-:W-:Y:S02]  /*a970*/  FADD.FTZ R2, R228, R2 ;  /* 0x00000002e4027221 */ /* 0x000fe40000010000 */
[----:B------:R-:W-:Y:S02]  /*a980*/  FADD.FTZ R0, R239, R0 ;  /* 0x00000000ef007221 */ /* 0x000fe40000010000 */
[C---:B------:R-:W-:Y:S04]  /*a990*/  HMMA.16816.F32.BF16 R96, R168.reuse, R14, R96 ;  /* 0x0000000ea860723c */ /* 0x040fe80000041860 */
        /* <DEDUP_REMOVED lines=14> */
[----:B------:R-:W-:Y:S01]  /*aa80*/  FADD.FTZ R2, R179, R2 ;  /* 0x00000002b3027221 */ /* 0x000fe20000010000 */
[C---:B-----5:R-:W-:Y:S03]  /*aa90*/  HMMA.16816.F32.BF16 R116, R168.reuse, R20, R116 ;  /* 0x00000014a874723c */ /* 0x060fe60000041874 */
[----:B------:R-:W-:Y:S02]  /*aaa0*/  FADD.FTZ R0, R232, R0 ;  /* 0x00000000e8007221 */ /* 0x000fe40000010000 */
[----:B------:R-:W-:Y:S02]  /*aab0*/  FADD.FTZ R2, R177, R2 ;  /* 0x00000002b1027221 */ /* 0x000fe40000010000 */
[----:B------:R-:W-:Y:S01]  /*aac0*/  FADD.FTZ R0, R230, R0 ;  /* 0x00000000e6007221 */ /* 0x000fe20000010000 */
[C---:B------:R-:W-:Y:S04]  /*aad0*/  HMMA.16816.F32.BF16 R120, R168.reuse, R22, R120 ;  /* 0x00000016a878723c */ /* 0x040fe80000041878 */
[----:B------:R-:W-:Y:S02]  /*aae0*/  FADD.FTZ R2, R176, R2 ;  /* 0x00000002b0027221 */ /* 0x000fe40000010000 */
[----:B------:R-:W-:Y:S02]  /*aaf0*/  FADD.FTZ R0, R188, R0 ;  /* 0x00000000bc007221 */ /* 0x000fe40000010000 */
[----:B------:R-:W-:Y:S01]  /*ab00*/  FADD.FTZ R2, R175, R2 ;  /* 0x00000002af027221 */ /* 0x000fe20000010000 */
[C---:B-1----:R-:W-:Y:S03]  /*ab10*/  HMMA.16816.F32.BF16 R124, R168.reuse, R4, R124 ;  /* 0x00000004a87c723c */ /* 0x042fe6000004187c */
[----:B------:R-:W-:Y:S04]  /*ab20*/  FADD.FTZ R0, R185, R0 ;  /* 0x00000000b9007221 */ /* 0x000fe80000010000 */
        /* <DEDUP_REMOVED lines=13> */
.L_x_1604:
[----:B------:R-:W1:Y:S01]  /*ac00*/  S2UR UR8, SR_CTAID.X ;  /* 0x00000000000879c3 */ /* 0x000e620000002500 */
[----:B------:R-:W-:Y:S01]  /*ac10*/  ULDC.64 UR4, c[0x0][0x2c8] ;  /* 0x0000b20000047ab9 */ /* 0x000fe20000000a00 */
[----:B------:R-:W-:Y:S01]  /*ac20*/  PLOP3.LUT P0, PT, PT, PT, UP1, 0x40, 0x0 ;  /* 0x000000000000781c */ /* 0x000fe20003f0e818 */
[----:B------:R-:W-:-:S02]  /*ac30*/  UMOV UR7, 0x1 ;  /* 0x0000000100077882 */ /* 0x000fc40000000000 */
[----:B-1----:R-:W-:-:S04]  /*ac40*/  ULEA UR8, UR8, 0x7f, 0x7 ;  /* 0x0000007f08087891 */ /* 0x002fc8000f8e383f */
[----:B------:R-:W-:-:S03]  /*ac50*/  UIMAD.WIDE.U32 UR14, UR8, UR4, URZ ;  /* 0x00000004080e72a5 */ /* 0x000fc6000f8e003f */
[----:B------:R-:W-:Y:S02]  /*ac60*/  ULDC UR4, c[0x0][0x168] ;  /* 0x00005a0000047ab9 */ /* 0x000fe40000000800 */
[----:B------:R-:W-:Y:S02]  /*ac70*/  UIADD3 UR4, UR7, -UR4, URZ ;  /* 0x8000000407047290 */ /* 0x000fe4000fffe03f */
[----:B------:R-:W-:-:S03]  /*ac80*/  @UP2 USHF.R.U32.HI UR8, URZ, UR5, UR15 ;  /* 0x000000053f082299 */ /* 0x000fc6000801160f */
[----:B------:R-:W-:Y:S02]  /*ac90*/  ULDC UR5, c[0x0][0x1d0] ;  /* 0x0000740000057ab9 */ /* 0x000fe40000000800 */
[----:B------:R-:W-:-:S03]  /*aca0*/  UIADD3 UR5, UR8, UR5, UR4 ;  /* 0x0000000508057290 */ /* 0x000fc6000fffe004 */
[----:B------:R-:W-:Y:S02]  /*acb0*/  ULDC UR4, c[0x0][0x324] ;  /* 0x0000c90000047ab9 */ /* 0x000fe40000000800 */
[----:B------:R-:W-:-:S06]  /*acc0*/  UIADD3 UR4, UR5, -UR4, URZ ;  /* 0x8000000405047290 */ /* 0x000fcc000fffe03f */
        /* <DEDUP_REMOVED lines=12> */
.L_x_1615:
[----:B------:R-:W-:-:S04]  /*ad90*/  MOV R4, c[0x0][0x32c] ;  /* 0x0000cb0000047a02 */ /* 0x000fc80000000f00 */
[----:B------:R-:W-:-:S13]  /*ada0*/  ISETP.NE.AND P0, PT, R4, 0x1, PT ;  /* 0x000000010400780c */ /* 0x000fda0003f05270 */
[----:B------:R-:W-:-:S05]  /*adb0*/  @P0 IMAD.HI.U32 R4, R0, c[0x0][0x330], RZ ;  /* 0x0000cc0000040a27 */ /* 0x000fca00078e00ff */
[----:B------:R-:W-:-:S05]  /*adc0*/  @P0 SHF.R.U32.HI R0, RZ, c[0x0][0x334], R4 ;  /* 0x0000cd00ff000a19 */ /* 0x000fca0000011604 */
.L_x_1616:
[----:B------:R-:W-:-:S05]  /*add0*/  IMAD R0, R0, c[0x0][0x32c], RZ ;  /* 0x0000cb0000007a24 */ /* 0x000fca00078e02ff */
[----:B------:R-:W-:-:S04]  /*ade0*/  IMNMX R2, R2, R0, !PT ;  /* 0x0000000002027217 */ /* 0x000fc80007800200 */
.L_x_1614:
[----:B------:R-:W-:-:S04]  /*adf0*/  IADD3 R2, R2, 0x3f, RZ ;  /* 0x0000003f02027810 */ /* 0x000fc80007ffe0ff */
[----:B------:R-:W-:-:S04]  /*ae00*/  SHF.R.S32.HI R0, RZ, 0x1f, R2 ;  /* 0x0000001fff007819 */ /* 0x000fc80000011402 */
[----:B------:R-:W-:-:S04]  /*ae10*/  LEA.HI R0, R0, R2, RZ, 0x6 ;  /* 0x0000000200007211 */ /* 0x000fc800078f30ff */
[----:B------:R-:W-:-:S04]  /*ae20*/  SHF.R.S32.HI R0, RZ, 0x6, R0 ;  /* 0x00000006ff007819 */ /* 0x000fc80000011400 */
[----:B------:R-:W-:-:S04]  /*ae30*/  IMNMX R4, R231, R0, !PT ;  /* 0x00000000e7047217 */ /* 0x000fc80007800200 */
[----:B------:R-:W-:Y:S01]  /*ae40*/  ISETP.GE.AND P0, PT, R223, R4, PT ;  /* 0x00000004df00720c */ /* 0x000fe20003f06270 */
[----:B------:R1:W-:-:S12]  /*ae50*/  STL [R1+0x48], R4 ;  /* 0x0000480401007387 */ /* 0x0003d80000100800 */
[----:B------:R-:W-:Y:S05]  /*ae60*/  @!P0 BRA `(.L_x_1617) ;  /* 0x0000393000008947 */ /* 0x000fea0003800000 */
[----:B------:R-:W2:Y:S04]  /*ae70*/  LDL.64 R10, [R1+0x40] ;  /* 0x00004000010a7983 */ /* 0x000ea80000100a00 */
[----:B------:R-:W3:Y:S04]  /*ae80*/  LDL.64 R8, [R1+0x28] ;  /* 0x0000280001087983 */ /* 0x000ee80000100a00 */
[----:B------:R-:W4:Y:S04]  /*ae90*/  LDL.64 R6, [R1+0x38] ;  /* 0x0000380001067983 */ /* 0x000f280000100a00 */
[----:B-1----:R-:W5:Y:S01]  /*aea0*/  LDL.64 R4, [R1+0x30] ;  /* 0x0000300001047983 */ /* 0x002f620000100a00 */
[----:B------:R-:W-:Y:S01]  /*aeb0*/  MOV R134, R3 ;  /* 0x0000000300867202 */ /* 0x000fe20000000f00 */
[----:B------:R-:W-:-:S02]  /*aec0*/  IMAD.MOV.U32 R133, RZ, RZ, R132 ;  /* 0x000000ffff857224 */ /* 0x000fc400078e0084 */
[----:B------:R-:W-:Y:S01]  /*aed0*/  IMAD.MOV.U32 R224, RZ, RZ, R223 ;  /* 0x000000ffffe07224 */ /* 0x000fe200078e00df */
[C---:B--2---:R-:W-:Y:S02]  /*aee0*/  IADD3 R2, P6, R10.reuse, 0x40, RZ ;  /* 0x000000400a027810 */ /* 0x044fe40007fde0ff */
[C---:B------:R-:W-:Y:S02]  /*aef0*/  IADD3 R0, P5, R10.reuse, 0x80, RZ ;  /* 0x000000800a007810 */ /* 0x040fe40007fbe0ff */
[----:B------:R-:W-:Y:S01]  /*af00*/  IADD3 R10, P0, R10, 0xc0, RZ ;  /* 0x000000c00a0a7810 */ /* 0x000fe20007f1e0ff */
[----:B------:R3:W-:Y:S04]  /*af10*/  STL [R1+0x20], R2 ;  /* 0x0000200201007387 */ /* 0x0007e80000100800 */
[----:B------:R4:W-:Y:S04]  /*af20*/  STL [R1+0x18], R0 ;  /* 0x0000180001007387 */ /* 0x0009e80000100800 */
[----:B------:R1:W-:Y:S01]  /*af30*/  STL [R1+0x10], R10 ;  /* 0x0000100a01007387 */ /* 0x0003e20000100800 */
[----:B---3--:R-:W-:Y:S01]  /*af40*/  IMAD.X R2, RZ, RZ, R9, P6 ;  /* 0x000000ffff027224 */ /* 0x008fe200030e0609 */
[----:B----4-:R-:W-:-:S04]  /*af50*/  IADD3 R0, P6, R6, 0x40, RZ ;  /* 0x0000004006007810 */ /* 0x010fc80007fde0ff */
[----:B------:R2:W-:Y:S01]  /*af60*/  STL [R1+0x1c], R2 ;  /* 0x00001c0201007387 */ /* 0x0005e20000100800 */
[----:B-1----:R-:W-:-:S03]  /*af70*/  IMAD.X R10, RZ, RZ, R9, P5 ;  /* 0x000000ffff0a7224 */ /* 0x002fc600028e0609 */
[----:B------:R1:W-:Y:S04]  /*af80*/  STL [R1+0x8], R0 ;  /* 0x0000080001007387 */ /* 0x0003e80000100800 */
[----:B------:R-:W-:Y:S01]  /*af90*/  STL [R1+0x14], R10 ;  /* 0x0000140a01007387 */ /* 0x000fe20000100800 */
[----:B--2---:R-:W-:Y:S01]  /*afa0*/  IADD3 R2, P5, R6, 0x80, RZ ;  /* 0x0000008006027810 */ /* 0x004fe20007fbe0ff */
[----:B-1----:R-:W-:-:S04]  /*afb0*/  IMAD.X R0, RZ, RZ, R9, P0 ;  /* 0x000000ffff007224 */ /* 0x002fc800000e0609 */
[----:B------:R-:W-:Y:S04]  /*afc0*/  STL [R1], R2 ;  /* 0x0000000201007387 */ /* 0x000fe80000100800 */
[----:B------:R5:W-:Y:S01]  /*afd0*/  STL [R1+0xc], R0 ;  /* 0x00000c0001007387 */ /* 0x000be20000100800 */
[----:B------:R-:W-:Y:S02]  /*afe0*/  IADD3 R251, P0, R6, 0xc0, RZ ;  /* 0x000000c006fb7810 */ /* 0x000fe40007f1e0ff */
[----:B-----5:R-:W-:-:S05]  /*aff0*/  IADD3.X R0, RZ, R5, RZ, P6, !PT ;  /* 0x00000005ff007210 */ /* 0x020fca00037fe4ff */
[----:B------:R1:W-:Y:S01]  /*b000*/  STL [R1+0x4], R0 ;  /* 0x0000040001007387 */ /* 0x0003e20000100800 */
[----:B------:R-:W-:Y:S01]  /*b010*/  IMAD.X R252, RZ, RZ, R5, P5 ;  /* 0x000000fffffc7224 */ /* 0x000fe200028e0605 */
[----:B------:R-:W-:Y:S02]  /*b020*/  IADD3.X R250, RZ, R5, RZ, P0, !PT ;  /* 0x00000005fffa7210 */ /* 0x000fe400007fe4ff */
.L_x_1618:
[----:B------:R-:W2:Y:S01]  /*b030*/  LDL.64 R236, [R1+0x40] ;  /* 0x0000400001ec7983 */ /* 0x000ea20000100a00 */
[----:B------:R-:W-:Y:S04]  /*b040*/  DEPBAR.LE SB0, 0x0 ;  /* 0x000080000000791a */ /* 0x000fe80000000000 */
[----:B------:R-:W-:Y:S01]  /*b050*/  ISETP.GT.AND P6, PT, R231, R224, PT ;  /* 0x000000e0e700720c */ /* 0x000fe20003fc4270 */
[----:B------:R-:W3:Y:S01]  /*b060*/  LDL.64 R232, [R1+0x28] ;  /* 0x0000280001e87983 */ /* 0x000ee20000100a00 */
[----:B------:R-:W-:Y:S02]  /*b070*/  MOV R234, c[0x0][0x208] ;  /* 0x0000820000ea7a02 */ /* 0x000fe40000000f00 */
[----:B------:R-:W-:Y:S03]  /*b080*/  MOV R235, c[0x0][0x20c] ;  /* 0x0000830000eb7a02 */ /* 0x000fe60000000f00 */
[----:B------:R-:W4:Y:S04]  /*b090*/  LDL R230, [R1+0x20] ;  /* 0x0000200001e67983 */ /* 0x000f280000100800 */
[----:B------:R-:W5:Y:S02]  /*b0a0*/  LDL R229, [R1+0x1c] ;  /* 0x00001c0001e57983 */ /* 0x000f640000100800 */
[----:B-1----:R-:W-:Y:S01]  /*b0b0*/  @!P6 SHF.R.S32.HI R0, RZ, 0x1f, R224 ;  /* 0x0000001fff00e819 */ /* 0x002fe200000114e0 */
[----:B------:R-:W-:Y:S01]  /*b0c0*/  @!P6 IMAD.WIDE.U32 R2, R224, c[0x0][0x208], RZ ;  /* 0x00008200e002ea25 */ /* 0x000fe200078e00ff */
[----:B------:R-:W5:Y:S03]  /*b0d0*/  LDL R228, [R1+0x18] ;  /* 0x0000180001e47983 */ /* 0x000f660000100800 */
[----:B------:R-:W-:Y:S01]  /*b0e0*/  @!P6 IMAD R0, R0, c[0x0][0x208], RZ ;  /* 0x000082000000ea24 */ /* 0x000fe200078e02ff */
[----:B------:R-:W5:Y:S03]  /*b0f0*/  LDL R226, [R1+0x14] ;  /* 0x0000140001e27983 */ /* 0x000f660000100800 */
[----:B------:R-:W-:Y:S01]  /*b100*/  @!P6 IMAD R20, R224, c[0x0][0x20c], R0 ;  /* 0x00008300e014ea24 */ /* 0x000fe200078e0200 */
[----:B------:R-:W5:Y:S01]  /*b110*/  LDL R227, [R1+0x10] ;  /* 0x0000100001e37983 */ /* 0x000f620000100800 */
[C---:B------:R-:W-:Y:S03]  /*b120*/  @!P6 SHF.L.U32 R0, R2.reuse, 0x6, RZ ;  /* 0x000000060200e819 */ /* 0x040fe600000006ff */
[----:B------:R-:W5:Y:S01]  /*b130*/  LDL R223, [R1+0xc] ;  /* 0x00000c0001df7983 */ /* 0x000f620000100800 */
[----:B------:R-:W-:Y:S03]  /*b140*/  @!P6 IADD3 R28, R3, R20, RZ ;  /* 0x00000014031ce210 */ /* 0x000fe60007ffe0ff */
[----:B------:R-:W-:Y:S01]  /*b150*/  BAR.SYNC.DEFER_BLOCKING 0x0 ;  /* 0x0000000000007b1d */ /* 0x000fe20000010000 */
[----:B------:R-:W-:Y:S07]  /*b160*/  @!P6 SHF.L.U64.HI R2, R2, 0x6, R28 ;  /* 0x000000060202e819 */ /* 0x000fee000001021c */
[----:B------:R-:W-:Y:S08]  /*b170*/  LDSM.16.M88.4 R32, [R203+0x10100] ;  /* 0x01010000cb20783b */ /* 0x000ff00000000200 */
[----:B------:R-:W1:Y:S08]  /*b180*/  LDSM.16.M88.4 R8, [R196+0x8100] ;  /* 0x00810000c408783b */ /* 0x000e700000000200 */
[----:B------:R-:W1:Y:S08]  /*b190*/  LDSM.16.M88.4 R16, [R196+0x8900] ;  /* 0x00890000c410783b */ /* 0x000e700000000200 */
[----:B------:R-:W1:Y:S08]  /*b1a0*/  LDSM.16.M88.4 R24, [R196+0x9100] ;  /* 0x00910000c418783b */ /* 0x000e700000000200 */
[----:B------:R-:W2:Y:S08]  /*b1b0*/  LDSM.16.M88.4 R168, [R196+0x9900] ;  /* 0x00990000c4a8783b */ /* 0x000eb00000000200 */
[----:B------:R-:W-:Y:S01]  /*b1c0*/  LDSM.16.M88.4 R172, [R204+0x10100] ;  /* 0x01010000ccac783b */ /* 0x000fe20000000200 */
[C---:B-1----:R-:W-:Y:S07]  /*b1d0*/  HMMA.16816.F32.BF16 R4, R32.reuse, R8, RZ ;  /* 0x000000082004723c */ /* 0x042fee00000418ff */
[----:B------:R-:W1:Y:S01]  /*b1e0*/  LDSM.16.M88.4 R176, [R207] ;  /* 0x00000000cfb0783b */ /* 0x000e620000000200 */
[C---:B------:R-:W-:Y:S07]  /*b1f0*/  HMMA.16816.F32.BF16 R8, R32.reuse, R10, RZ ;  /* 0x0000000a2008723c */ /* 0x040fee00000418ff */
[----:B------:R-:W1:Y:S01]  /*b200*/  LDSM.16.M88.4 R180, [R222] ;  /* 0x00000000deb4783b */ /* 0x000e620000000200 */
[C---:B------:R-:W-:Y:S07]  /*b210*/  HMMA.16816.F32.BF16 R12, R32.reuse, R16, RZ ;  /* 0x00000010200c723c */ /* 0x040fee00000418ff */
[----:B------:R-:W1:Y:S01]  /*b220*/  LDSM.16.M88.4 R184, [R221] ;  /* 0x00000000ddb8783b */ /* 0x000e620000000200 */
[C---:B------:R-:W-:Y:S07]  /*b230*/  HMMA.16816.F32.BF16 R16, R32.reuse, R18, RZ ;  /* 0x000000122010723c */ /* 0x040fee00000418ff */
[----:B------:R-:W1:Y:S01]  /*b240*/  LDSM.16.M88.4 R188, [R220] ;  /* 0x00000000dcbc783b */ /* 0x000e620000000200 */
[C---:B------:R-:W-:Y:S08]  /*b250*/  HMMA.16816.F32.BF16 R20, R32.reuse, R24, RZ ;  /* 0x000000182014723c */ /* 0x040ff000000418ff */
[C---:B------:R-:W-:Y:S01]  /*b260*/  HMMA.16816.F32.BF16 R24, R32.reuse, R26, RZ ;  /* 0x0000001a2018723c */ /* 0x040fe200000418ff */
[----:B--2---:R-:W-:Y:S04]  /*b270*/  @!P6 IADD3 R3, P5, R0, R236, RZ ;  /* 0x000000ec0003e210 */ /* 0x004fe80007fbe0ff */
[C---:B------:R-:W-:Y:S02]  /*b280*/  @!P6 LEA R192, P0, R3.reuse, c[0x0][0x1f8], 0x1 ;  /* 0x00007e0003c0ea11 */ /* 0x040fe400078008ff */
[----:B---3--:R-:W-:Y:S01]  /*b290*/  @!P6 IADD3.X R28, R2, R233, RZ, P5, !PT ;  /* 0x000000e9021ce210 */ /* 0x008fe20002ffe4ff */
[----:B------:R-:W2:Y:S04]  /*b2a0*/  LDL R232, [R1+0x50] ;  /* 0x0000500001e87983 */ /* 0x000ea80000100800 */
[----:B------:R-:W-:Y:S02]  /*b2b0*/  @!P6 LEA.HI.X R193, R3, c[0x0][0x1fc], R28, 0x1, P0 ;  /* 0x00007f0003c1ea11 */ /* 0x000fe400000f0c1c */
[C---:B------:R-:W-:Y:S01]  /*b2c0*/  HMMA.16816.F32.BF16 R28, R32.reuse, R168, RZ ;  /* 0x000000a8201c723c */ /* 0x040fe200000418ff */
[----:B----4-:R-:W-:Y:S02]  /*b2d0*/  @!P6 IADD3 R3, P0, R0, R230, RZ ;  /* 0x000000e60003e210 */ /* 0x010fe40007f1e0ff */
[----:B------:R-:W-:Y:S01]  /*b2e0*/  @!PT LDS RZ, [RZ] ;  /* 0x00000000fffff984 */ /* 0x000fe20000000800 */
[----:B------:R-:W-:Y:S01]  /*b2f0*/  @!PT LDS RZ, [RZ] ;  /* 0x00000000fffff984 */ /* 0x000fe20000000800 */
[----:B------:R-:W-:Y:S01]  /*b300*/  @!PT LDS RZ, [RZ] ;  /* 0x00000000fffff984 */ /* 0x000fe20000000800 */
[----:B------:R3:W-:Y:S02]  /*b310*/  @!P6 LDGSTS.E.BYPASS.LTC128B.128 [R225+0x100], [R192.64], !P4 ;  /* 0x00100000c0e1efae */ /* 0x0007e4000e101d4c */
[C---:B------:R-:W-:Y:S02]  /*b320*/  @!P6 LEA R194, P5, R3.reuse, c[0x0][0x1f8], 0x1 ;  /* 0x00007e0003c2ea11 */ /* 0x040fe400078a08ff */
[----:B-----5:R-:W-:Y:S01]  /*b330*/  @!P6 IADD3.X R135, R2, R229, RZ, P0, !PT ;  /* 0x000000e50287e210 */ /* 0x020fe200007fe4ff */
[----:B------:R-:W-:Y:S01]  /*b340*/  HMMA.16816.F32.BF16 R32, R32, R170, RZ ;  /* 0x000000aa2020723c */ /* 0x000fe200000418ff */
[----:B------:R-:W-:Y:S03]  /*b350*/  @!P6 IADD3 R132, P0, R0, R228, RZ ;  /* 0x000000e40084e210 */ /* 0x000fe60007f1e0ff */
[----:B------:R-:W-:Y:S02]  /*b360*/  @!P6 LEA.HI.X R195, R3, c[0x0][0x1fc], R135, 0x1, P5 ;  /* 0x00007f0003c3ea11 */ /* 0x000fe400028f0c87 */
[----:B------:R-:W-:Y:S02]  /*b370*/  @!P6 IADD3.X R169, R2, R226, RZ, P0, !PT ;  /* 0x000000e202a9e210 */ /* 0x000fe400007fe4ff */
[C---:B-1----:R-:W-:Y:S01]  /*b380*/  HMMA.16816.F32.BF16 R4, R172.reuse, R176, R4 ;  /* 0x000000b0ac04723c */ /* 0x042fe20000041804 */
[----:B------:R1:W-:Y:S04]  /*b390*/  @!P6 LDGSTS.E.BYPASS.LTC128B.128 [R225+0x2100], [R194.64], !P3 ;  /* 0x02100000c2e1efae */ /* 0x0003e8000d901d4c */
[----:B------:R-:W-:Y:S02]  /*b3a0*/  @!P6 LEA R168, P0, R132, c[0x0][0x1f8], 0x1 ;  /* 0x00007e0084a8ea11 */ /* 0x000fe400078008ff */
[----:B------:R-:W-:Y:S01]  /*b3b0*/  @!P6 IADD3 R3, P5, R0, R227, RZ ;  /* 0x000000e30003e210 */ /* 0x000fe20007fbe0ff */
[C---:B------:R-:W-:Y:S04]  /*b3c0*/  HMMA.16816.F32.BF16 R8, R172.reuse, R178, R8 ;  /* 0x000000b2ac08723c */ /* 0x040fe80000041808 */
[----:B------:R-:W-:Y:S02]  /*b3d0*/  @!P6 LEA.HI.X R169, R132, c[0x0][0x1fc], R169, 0x1, P0 ;  /* 0x00007f0084a9ea11 */ /* 0x000fe400000f0ca9 */
[----:B------:R-:W-:Y:S02]  /*b3e0*/  @!P6 IADD3.X R135, R2, R223, RZ, P5, !PT ;  /* 0x000000df0287e210 */ /* 0x000fe40002ffe4ff */
[C---:B------:R-:W-:Y:S01]  /*b3f0*/  HMMA.16816.F32.BF16 R12, R172.reuse, R180, R12 ;  /* 0x000000b4ac0c723c */ /* 0x040fe2000004180c */
[----:B------:R4:W-:Y:S03]  /*b400*/  @!P6 LDGSTS.E.BYPASS.LTC128B.128 [R225+0x4100], [R168.64], !P2 ;  /* 0x04100000a8e1efae */ /* 0x0009e6000d101d4c */
[C---:B---3--:R-:W-:Y:S02]  /*b410*/  @!P6 LEA R192, P5, R3.reuse, c[0x0][0x1f8], 0x1 ;  /* 0x00007e0003c0ea11 */ /* 0x048fe400078a08ff */
[----:B------:R-:W-:Y:S02]  /*b420*/  @!P6 LEA R0, P0, R234, R0, 0x5 ;  /* 0x00000000ea00e211 */ /* 0x000fe400078028ff */
[C---:B------:R-:W-:Y:S04]  /*b430*/  HMMA.16816.F32.BF16 R16, R172.reuse, R182, R16 ;  /* 0x000000b6ac10723c */ /* 0x040fe80000041810 */
[----:B------:R-:W-:Y:S02]  /*b440*/  @!P6 LEA.HI.X R193, R3, c[0x0][0x1fc], R135, 0x1, P5 ;  /* 0x00007f0003c1ea11 */ /* 0x000fe400028f0c87 */
[----:B------:R-:W-:Y:S02]  /*b450*/  @!P6 IADD3 R132, P5, R0, R236, RZ ;  /* 0x000000ec0084e210 */ /* 0x000fe40007fbe0ff */
[C---:B------:R-:W-:Y:S01]  /*b460*/  HMMA.16816.F32.BF16 R20, R172.reuse, R184, R20 ;  /* 0x000000b8ac14723c */ /* 0x040fe20000041814 */
[----:B------:R1:W-:Y:S03]  /*b470*/  @!P6 LDGSTS.E.BYPASS.LTC128B.128 [R225+0x6100], [R192.64], !P1 ;  /* 0x06100000c0e1efae */ /* 0x0003e6000c901d4c */
[----:B------:R-:W-:Y:S02]  /*b480*/  @!P6 LEA.HI.X R2, R234, R2, R235, 0x5, P0 ;  /* 0x00000002ea02e211 */ /* 0x000fe400000f2ceb */
[----:B------:R-:W-:Y:S02]  /*b490*/  @!P6 IADD3 R3, P0, R0, R230, RZ ;  /* 0x000000e60003e210 */ /* 0x000fe40007f1e0ff */
[C---:B------:R-:W-:Y:S01]  /*b4a0*/  HMMA.16816.F32.BF16 R24, R172.reuse, R186, R24 ;  /* 0x000000baac18723c */ /* 0x040fe20000041818 */
[----:B------:R-:W3:Y:S03]  /*b4b0*/  LDL R230, [R1+0x8] ;  /* 0x0000080001e67983 */ /* 0x000ee60000100800 */
[----:B------:R-:W-:Y:S02]  /*b4c0*/  @!P6 IADD3.X R135, R2, R233, RZ, P5, !PT ;  /* 0x000000e90287e210 */ /* 0x000fe40002ffe4ff */
[C---:B------:R-:W-:Y:S02]  /*b4d0*/  @!P6 LEA R176, P5, R132.reuse, c[0x0][0x1f8], 0x1 ;  /* 0x00007e0084b0ea11 */ /* 0x040fe400078a08ff */
[C---:B------:R-:W-:Y:S04]  /*b4e0*/  HMMA.16816.F32.BF16 R28, R172.reuse, R188, R28 ;  /* 0x000000bcac1c723c */ /* 0x040fe8000004181c */
[----:B------:R-:W-:Y:S02]  /*b4f0*/  @!P6 LEA.HI.X R177, R132, c[0x0][0x1fc], R135, 0x1, P5 ;  /* 0x00007f0084b1ea11 */ /* 0x000fe400028f0c87 */
[----:B----4-:R-:W-:Y:S02]  /*b500*/  @!P6 IADD3.X R168, R2, R229, RZ, P0, !PT ;  /* 0x000000e502a8e210 */ /* 0x010fe400007fe4ff */
[----:B------:R-:W-:Y:S01]  /*b510*/  HMMA.16816.F32.BF16 R32, R172, R190, R32 ;  /* 0x000000beac20723c */ /* 0x000fe20000041820 */
[----:B------:R4:W-:Y:S03]  /*b520*/  @!P6 LDGSTS.E.BYPASS.LTC128B.128 [R225+0x1100], [R176.64], !P4 ;  /* 0x01100000b0e1efae */ /* 0x0009e6000e101d4c */
[C---:B------:R-:W-:Y:S02]  /*b530*/  @!P6 LEA R170, P0, R3.reuse, c[0x0][0x1f8], 0x1 ;  /* 0x00007e0003aaea11 */ /* 0x040fe400078008ff */
[----:B------:R-:W-:Y:S02]  /*b540*/  @!P6 IADD3 R132, P5, R0, R228, RZ ;  /* 0x000000e40084e210 */ /* 0x000fe40007fbe0ff */
[----:B------:R-:W-:Y:S01]  /*b550*/  @!P6 LEA.HI.X R171, R3, c[0x0][0x1fc], R168, 0x1, P0 ;  /* 0x00007f0003abea11 */ /* 0x000fe200000f0ca8 */
[----:B------:R-:W5:Y:S03]  /*b560*/  LDL R229, [R1+0x4] ;  /* 0x0000040001e57983 */ /* 0x000f660000100800 */
[----:B------:R-:W-:Y:S01]  /*b570*/  @!P6 IADD3.X R135, R2, R226, RZ, P5, !PT ;  /* 0x000000e20287e210 */ /* 0x000fe20002ffe4ff */
[----:B------:R1:W-:Y:S01]  /*b580*/  @!P6 LDGSTS.E.BYPASS.LTC128B.128 [R225+0x3100], [R170.64], !P3 ;  /* 0x03100000aae1efae */ /* 0x0003e2000d901d4c */
[----:B------:R-:W-:Y:S02]  /*b590*/  @!P6 LEA R168, P5, R132, c[0x0][0x1f8], 0x1 ;  /* 0x00007e0084a8ea11 */ /* 0x000fe400078a08ff */
[----:B------:R-:W-:Y:S02]  /*b5a0*/  @!P6 IADD3 R0, P0, R0, R227, RZ ;  /* 0x000000e30000e210 */ /* 0x000fe40007f1e0ff */
[----:B------:R-:W-:Y:S02]  /*b5b0*/  @!P6 LEA.HI.X R169, R132, c[0x0][0x1fc], R135, 0x1, P5 ;  /* 0x00007f0084a9ea11 */ /* 0x000fe400028f0c87 */
[----:B------:R-:W-:Y:S01]  /*b5c0*/  @!P6 IADD3.X R3, R2, R223, RZ, P0, !PT ;  /* 0x000000df0203e210 */ /* 0x000fe200007fe4ff */
[----:B------:R-:W2:Y:S01]  /*b5d0*/  LDL R226, [R1] ;  /* 0x0000000001e27983 */ /* 0x000ea20000100800 */
[----:B------:R-:W-:Y:S02]  /*b5e0*/  @!P6 LEA R2, P0, R0, c[0x0][0x1f8], 0x1 ;  /* 0x00007e000002ea11 */ /* 0x000fe400078008ff */
[----:B------:R-:W-:Y:S01]  /*b5f0*/  IADD3 R223, R224, -0x1, RZ ;  /* 0xffffffffe0df7810 */ /* 0x000fe20007ffe0ff */
[----:B------:R1:W-:Y:S01]  /*b600*/  @!P6 LDGSTS.E.BYPASS.LTC128B.128 [R225+0x5100], [R168.64], !P2 ;  /* 0x05100000a8e1efae */ /* 0x0003e2000d101d4c */
[----:B------:R-:W-:Y:S07]  /*b610*/  @!P6 LEA.HI.X R3, R0, c[0x0][0x1fc], R3, 0x1, P0 ;  /* 0x00007f000003ea11 */ /* 0x000fee00000f0c03 */
[----:B------:R2:W-:Y:S01]  /*b620*/  @!P6 LDGSTS.E.BYPASS.LTC128B.128 [R225+0x7100], [R2.64], !P1 ;  /* 0x0710000002e1efae */ /* 0x0005e2000c901d4c */
[----:B------:R-:W-:Y:S07]  /*b630*/  ISETP.GT.AND P6, PT, R224, R231, PT ;  /* 0x000000e7e000720c */ /* 0x000fee0003fc4270 */
[----:B----4-:R-:W-:Y:S08]  /*b640*/  LDSM.16.M88.4 R176, [R202+0x8100] ;  /* 0x00810000cab0783b */ /* 0x010ff00000000200 */
[----:B-1----:R-:W-:Y:S08]  /*b650*/  LDSM.16.M88.4 R192, [R202+0x8900] ;  /* 0x00890000cac0783b */ /* 0x002ff00000000200 */
[----:B------:R-:W1:Y:S08]  /*b660*/  LDSM.16.M88.4 R168, [R206+0x10100] ;  /* 0x01010000cea8783b */ /* 0x000e700000000200 */
[----:B------:R-:W4:Y:S08]  /*b670*/  LDSM.16.M88.4 R180, [R202+0x9100] ;  /* 0x00910000cab4783b */ /* 0x000f300000000200 */
[----:B------:R-:W0:Y:S08]  /*b680*/  LDGDEPBAR ;  /* 0x00000000000079af */ /* 0x000e300000000000 */
[----:B------:R-:W4:Y:S08]  /*b690*/  LDSM.16.M88.4 R184, [R202+0x9900] ;  /* 0x00990000cab8783b */ /* 0x000f300000000200 */
[----:B------:R-:W-:Y:S01]  /*b6a0*/  LDSM.16.M88.4 R172, [R205+0x10100] ;  /* 0x01010000cdac783b */ /* 0x000fe20000000200 */
[C---:B-1----:R-:W-:Y:S07]  /*b6b0*/  HMMA.16816.F32.BF16 R4, R168.reuse, R176, R4 ;  /* 0x000000b0a804723c */ /* 0x042fee0000041804 */
[----:B------:R-:W-:Y:S01]  /*b6c0*/  LDSM.16.M88.4 R188, [R201+0x800] ;  /* 0x00080000c9bc783b */ /* 0x000fe20000000200 */
[C---:B------:R-:W-:Y:S07]  /*b6d0*/  HMMA.16816.F32.BF16 R8, R168.reuse, R178, R8 ;  /* 0x000000b2a808723c */ /* 0x040fee0000041808 */
[----:B------:R-:W1:Y:S01]  /*b6e0*/  LDSM.16.M88.4 R176, [R201] ;  /* 0x00000000c9b0783b */ /* 0x000e620000000200 */
[C---:B------:R-:W-:Y:S08]  /*b6f0*/  HMMA.16816.F32.BF16 R12, R168.reuse, R192, R12 ;  /* 0x000000c0a80c723c */ /* 0x040ff0000004180c */
[C---:B------:R-:W-:Y:S01]  /*b700*/  HMMA.16816.F32.BF16 R16, R168.reuse, R194, R16 ;  /* 0x000000c2a810723c */ /* 0x040fe20000041810 */
[----:B------:R-:W1:Y:S07]  /*b710*/  LDSM.16.M88.4 R192, [R201+0x1000] ;  /* 0x00100000c9c0783b */ /* 0x000e6e0000000200 */
[C---:B----4-:R-:W-:Y:S08]  /*b720*/  HMMA.16816.F32.BF16 R20, R168.reuse, R180, R20 ;  /* 0x000000b4a814723c */ /* 0x050ff00000041814 */
[C---:B------:R-:W-:Y:S01]  /*b730*/  HMMA.16816.F32.BF16 R24, R168.reuse, R182, R24 ;  /* 0x000000b6a818723c */ /* 0x040fe20000041818 */
[----:B------:R-:W4:Y:S07]  /*b740*/  LDSM.16.M88.4 R180, [R201+0x1800] ;  /* 0x00180000c9b4783b */ /* 0x000f2e0000000200 */
[C---:B------:R-:W-:Y:S08]  /*b750*/  HMMA.16816.F32.BF16 R28, R168.reuse, R184, R28 ;  /* 0x000000b8a81c723c */ /* 0x040ff0000004181c */
[----:B------:R-:W-:Y:S01]  /*b760*/  HMMA.16816.F32.BF16 R32, R168, R186, R32 ;  /* 0x000000baa820723c */ /* 0x000fe20000041820 */
[----:B------:R-:W-:Y:S07]  /*b770*/  LDSM.16.M88.4 R168, [R203+0x14100] ;  /* 0x01410000cba8783b */ /* 0x000fee0000000200 */
[C---:B-1----:R-:W-:Y:S01]  /*b780*/  HMMA.16816.F32.BF16 R4, R172.reuse, R176, R4 ;  /* 0x000000b0ac04723c */ /* 0x042fe20000041804 */
[----:B------:R-:W1:Y:S07]  /*b790*/  LDSM.16.M88.4 R184, [R196+0xa100] ;  /* 0x00a10000c4b8783b */ /* 0x000e6e0000000200 */
        /* <DEDUP_REMOVED lines=8> */
[C---:B----4-:R-:W-:Y:S08]  /*b820*/  HMMA.16816.F32.BF16 R28, R172.reuse, R180, R28 ;  /* 0x000000b4ac1c723c */ /* 0x050ff0000004181c */
[----:B------:R-:W-:Y:S01]  /*b830*/  HMMA.16816.F32.BF16 R32, R172, R182, R32 ;  /* 0x000000b6ac20723c */ /* 0x000fe20000041820 */
[----:B------:R-:W4:Y:S07]  /*b840*/  LDSM.16.M88.4 R172, [R196+0xb900] ;  /* 0x00b90000c4ac783b */ /* 0x000f2e0000000200 */
[C---:B-1----:R-:W-:Y:S01]  /*b850*/  HMMA.16816.F32.BF16 R4, R168.reuse, R184, R4 ;  /* 0x000000b8a804723c */ /* 0x042fe20000041804 */
[----:B------:R-:W1:Y:S07]  /*b860*/  LDSM.16.M88.4 R180, [R204+0x14100] ;  /* 0x01410000ccb4783b */ /* 0x000e6e0000000200 */
[C---:B------:R-:W-:Y:S01]  /*b870*/  HMMA.16816.F32.BF16 R8, R168.reuse, R186, R8 ;  /* 0x000000baa808723c */ /* 0x040fe20000041808 */
[----:B------:R-:W1:Y:S07]  /*b880*/  LDSM.16.M88.4 R184, [R218] ;  /* 0x00000000dab8783b */ /* 0x000e6e0000000200 */
[C---:B------:R-:W-:Y:S08]  /*b890*/  HMMA.16816.F32.BF16 R12, R168.reuse, R176, R12 ;  /* 0x000000b0a80c723c */ /* 0x040ff0000004180c */
[C---:B------:R-:W-:Y:S01]  /*b8a0*/  HMMA.16816.F32.BF16 R16, R168.reuse, R178, R16 ;  /* 0x000000b2a810723c */ /* 0x040fe20000041810 */
[----:B------:R-:W-:Y:S07]  /*b8b0*/  LDSM.16.M88.4 R176, [R206+0x14100] ;  /* 0x01410000ceb0783b */ /* 0x000fee0000000200 */
[C---:B------:R-:W-:Y:S08]  /*b8c0*/  HMMA.16816.F32.BF16 R20, R168.reuse, R188, R20 ;  /* 0x000000bca814723c */ /* 0x040ff00000041814 */
[C---:B------:R-:W-:Y:S01]  /*b8d0*/  HMMA.16816.F32.BF16 R24, R168.reuse, R190, R24 ;  /* 0x000000bea818723c */ /* 0x040fe20000041818 */
[----:B------:R-:W-:Y:S07]  /*b8e0*/  LDSM.16.M88.4 R188, [R202+0xa100] ;  /* 0x00a10000cabc783b */ /* 0x000fee0000000200 */
[C---:B----4-:R-:W-:Y:S08]  /*b8f0*/  HMMA.16816.F32.BF16 R28, R168.reuse, R172, R28 ;  /* 0x000000aca81c723c */ /* 0x050ff0000004181c */
[----:B------:R-:W-:Y:S01]  /*b900*/  HMMA.16816.F32.BF16 R32, R168, R174, R32 ;  /* 0x000000aea820723c */ /* 0x000fe20000041820 */
[----:B------:R-:W4:Y:S07]  /*b910*/  LDSM.16.M88.4 R168, [R217] ;  /* 0x00000000d9a8783b */ /* 0x000f2e0000000200 */
[C---:B-1----:R-:W-:Y:S01]  /*b920*/  HMMA.16816.F32.BF16 R4, R180.reuse, R192, R4 ;  /* 0x000000c0b404723c */ /* 0x042fe20000041804 */
[----:B------:R-:W1:Y:S07]  /*b930*/  LDSM.16.M88.4 R172, [R216] ;  /* 0x00000000d8ac783b */ /* 0x000e6e0000000200 */
[C---:B------:R-:W-:Y:S01]  /*b940*/  HMMA.16816.F32.BF16 R8, R180.reuse, R194, R8 ;  /* 0x000000c2b408723c */ /* 0x040fe20000041808 */
[----:B------:R-:W1:Y:S07]  /*b950*/  LDSM.16.M88.4 R192, [R202+0xa900] ;  /* 0x00a90000cac0783b */ /* 0x000e6e0000000200 */
[C---:B------:R-:W-:Y:S08]  /*b960*/  HMMA.16816.F32.BF16 R12, R180.reuse, R184, R12 ;  /* 0x000000b8b40c723c */ /* 0x040ff0000004180c */
[C---:B------:R-:W-:Y:S01]  /*b970*/  HMMA.16816.F32.BF16 R16, R180.reuse, R186, R16 ;  /* 0x000000bab410723c */ /* 0x040fe20000041810 */
[----:B------:R-:W2:Y:S07]  /*b980*/  LDSM.16.M88.4 R184, [R202+0xb100] ;  /* 0x00b10000cab8783b */ /* 0x000eae0000000200 */
[C---:B----4-:R-:W-:Y:S08]  /*b990*/  HMMA.16816.F32.BF16 R20, R180.reuse, R168, R20 ;  /* 0x000000a8b414723c */ /* 0x050ff00000041814 */
[C---:B------:R-:W-:Y:S01]  /*b9a0*/  HMMA.16816.F32.BF16 R24, R180.reuse, R170, R24 ;  /* 0x000000aab418723c */ /* 0x040fe20000041818 */
[----:B------:R-:W4:Y:S07]  /*b9b0*/  LDSM.16.M88.4 R168, [R202+0xb900] ;  /* 0x00b90000caa8783b */ /* 0x000f2e0000000200 */
[C---:B-1----:R-:W-:Y:S08]  /*b9c0*/  HMMA.16816.F32.BF16 R28, R180.reuse, R172, R28 ;  /* 0x000000acb41c723c */ /* 0x042ff0000004181c */
[----:B------:R-:W-:Y:S01]  /*b9d0*/  HMMA.16816.F32.BF16 R32, R180, R174, R32 ;  /* 0x000000aeb420723c */ /* 0x000fe20000041820 */
[----:B------:R-:W-:Y:S07]  /*b9e0*/  LDSM.16.M88.4 R172, [R205+0x14100] ;  /* 0x01410000cdac783b */ /* 0x000fee0000000200 */
[C---:B------:R-:W-:Y:S01]  /*b9f0*/  HMMA.16816.F32.BF16 R4, R176.reuse, R188, R4 ;  /* 0x000000bcb004723c */ /* 0x040fe20000041804 */
[----:B------:R-:W1:Y:S07]  /*ba00*/  LDSM.16.M88.4 R180, [R201+0x2000] ;  /* 0x00200000c9b4783b */ /* 0x000e6e0000000200 */
[C---:B------:R-:W-:Y:S01]  /*ba10*/  HMMA.16816.F32.BF16 R8, R176.reuse, R190, R8 ;  /* 0x000000beb008723c */ /* 0x040fe20000041808 */
[----:B------:R-:W1:Y:S07]  /*ba20*/  LDSM.16.M88.4 R188, [R201+0x2800] ;  /* 0x00280000c9bc783b */ /* 0x000e6e0000000200 */
[C---:B------:R-:W-:Y:S08]  /*ba30*/  HMMA.16816.F32.BF16 R12, R176.reuse, R192, R12 ;  /* 0x000000c0b00c723c */ /* 0x040ff0000004180c */
[C---:B------:R-:W-:Y:S01]  /*ba40*/  HMMA.16816.F32.BF16 R16, R176.reuse, R194, R16 ;  /* 0x000000c2b010723c */ /* 0x040fe20000041810 */
[----:B------:R-:W3:Y:S07]  /*ba50*/  LDSM.16.M88.4 R192, [R201+0x3000] ;  /* 0x00300000c9c0783b */ /* 0x000eee0000000200 */
[C---:B--2---:R-:W-:Y:S08]  /*ba60*/  HMMA.16816.F32.BF16 R20, R176.reuse, R184, R20 ;  /* 0x000000b8b014723c */ /* 0x044ff00000041814 */
[C---:B------:R-:W-:Y:S01]  /*ba70*/  HMMA.16816.F32.BF16 R24, R176.reuse, R186, R24 ;  /* 0x000000bab018723c */ /* 0x040fe20000041818 */
[----:B------:R-:W2:Y:S07]  /*ba80*/  LDSM.16.M88.4 R184, [R201+0x3800] ;  /* 0x00380000c9b8783b */ /* 0x000eae0000000200 */
[C---:B----4-:R-:W-:Y:S08]  /*ba90*/  HMMA.16816.F32.BF16 R28, R176.reuse, R168, R28 ;  /* 0x000000a8b01c723c */ /* 0x050ff0000004181c */
[----:B------:R-:W-:Y:S01]  /*baa0*/  HMMA.16816.F32.BF16 R32, R176, R170, R32 ;  /* 0x000000aab020723c */ /* 0x000fe20000041820 */
[----:B------:R-:W-:Y:S07]  /*bab0*/  LDSM.16.M88.4 R168, [R203+0x18100] ;  /* 0x01810000cba8783b */ /* 0x000fee0000000200 */
[C---:B-1----:R-:W-:Y:S01]  /*bac0*/  HMMA.16816.F32.BF16 R4, R172.reuse, R180, R4 ;  /* 0x000000b4ac04723c */ /* 0x042fe20000041804 */
[----:B------:R-:W1:Y:S07]  /*bad0*/  LDSM.16.M88.4 R176, [R196+0xc100] ;  /* 0x00c10000c4b0783b */ /* 0x000e6e0000000200 */
[C---:B------:R-:W-:Y:S01]  /*bae0*/  HMMA.16816.F32.BF16 R8, R172.reuse, R182, R8 ;  /* 0x000000b6ac08723c */ /* 0x040fe20000041808 */
[----:B------:R-:W4:Y:S07]  /*baf0*/  LDSM.16.M88.4 R180, [R196+0xc900] ;  /* 0x00c90000c4b4783b */ /* 0x000f2e0000000200 */
[C---:B------:R-:W-:Y:S08]  /*bb00*/  HMMA.16816.F32.BF16 R12, R172.reuse, R188, R12 ;  /* 0x000000bcac0c723c */ /* 0x040ff0000004180c */
[C---:B------:R-:W-:Y:S01]  /*bb10*/  HMMA.16816.F32.BF16 R16, R172.reuse, R190, R16 ;  /* 0x000000beac10723c */ /* 0x040fe20000041810 */
[----:B------:R-:W4:Y:S07]  /*bb20*/  LDSM.16.M88.4 R188, [R196+0xd100] ;  /* 0x00d10000c4bc783b */ /* 0x000f2e0000000200 */
[C---:B---3--:R-:W-:Y:S08]  /*bb30*/  HMMA.16816.F32.BF16 R20, R172.reuse, R192, R20 ;  /* 0x000000c0ac14723c */ /* 0x048ff00000041814 */
[C---:B------:R-:W-:Y:S01]  /*bb40*/  HMMA.16816.F32.BF16 R24, R172.reuse, R194, R24 ;  /* 0x000000c2ac18723c */ /* 0x040fe20000041818 */
[----:B------:R-:W3:Y:S07]  /*bb50*/  LDSM.16.M88.4 R192, [R196+0xd900] ;  /* 0x00d90000c4c0783b */ /* 0x000eee0000000200 */
[C---:B--2---:R-:W-:Y:S08]  /*bb60*/  HMMA.16816.F32.BF16 R28, R172.reuse, R184, R28 ;  /* 0x000000b8ac1c723c */ /* 0x044ff0000004181c */
[----:B------:R-:W-:Y:S01]  /*bb70*/  HMMA.16816.F32.BF16 R32, R172, R186, R32 ;  /* 0x000000baac20723c */ /* 0x000fe20000041820 */
[----:B------:R-:W-:Y:S07]  /*bb80*/  LDSM.16.M88.4 R172, [R204+0x18100] ;  /* 0x01810000ccac783b */ /* 0x000fee0000000200 */
[C---:B-1----:R-:W-:Y:S01]  /*bb90*/  HMMA.16816.F32.BF16 R4, R168.reuse, R176, R4 ;  /* 0x000000b0a804723c */ /* 0x042fe20000041804 */
[----:B------:R-:W1:Y:S07]  /*bba0*/  LDSM.16.M88.4 R184, [R215] ;  /* 0x00000000d7b8783b */ /* 0x000e6e0000000200 */
[C---:B------:R-:W-:Y:S01]  /*bbb0*/  HMMA.16816.F32.BF16 R8, R168.reuse, R178, R8 ;  /* 0x000000b2a808723c */ /* 0x040fe20000041808 */
[----:B------:R-:W2:Y:S07]  /*bbc0*/  LDSM.16.M88.4 R176, [R214] ;  /* 0x00000000d6b0783b */ /* 0x000eae0000000200 */
[C---:B----4-:R-:W-:Y:S08]  /*bbd0*/  HMMA.16816.F32.BF16 R12, R168.reuse, R180, R12 ;  /* 0x000000b4a80c723c */ /* 0x050ff0000004180c */
[C---:B------:R-:W-:Y:S01]  /*bbe0*/  HMMA.16816.F32.BF16 R16, R168.reuse, R182, R16 ;  /* 0x000000b6a810723c */ /* 0x040fe20000041810 */
[----:B------:R-:W4:Y:S07]  /*bbf0*/  LDSM.16.M88.4 R180, [R213] ;  /* 0x00000000d5b4783b */ /* 0x000f2e0000000200 */
[C---:B------:R-:W-:Y:S08]  /*bc00*/  HMMA.16816.F32.BF16 R20, R168.reuse, R188, R20 ;  /* 0x000000bca814723c */ /* 0x040ff00000041814 */
[C---:B------:R-:W-:Y:S01]  /*bc10*/  HMMA.16816.F32.BF16 R24, R168.reuse, R190, R24 ;  /* 0x000000bea818723c */ /* 0x040fe20000041818 */
[----:B------:R-:W-:Y:S07]  /*bc20*/  LDSM.16.M88.4 R188, [R206+0x18100] ;  /* 0x01810000cebc783b */ /* 0x000fee0000000200 */
[C---:B---3--:R-:W-:Y:S08]  /*bc30*/  HMMA.16816.F32.BF16 R28, R168.reuse, R192, R28 ;  /* 0x000000c0a81c723c */ /* 0x048ff0000004181c */
[----:B------:R-:W-:Y:S01]  /*bc40*/  HMMA.16816.F32.BF16 R32, R168, R194, R32 ;  /* 0x000000c2a820723c */ /* 0x000fe20000041820 */
[----:B------:R-:W3:Y:S07]  /*bc50*/  LDSM.16.M88.4 R168, [R212] ;  /* 0x00000000d4a8783b */ /* 0x000eee0000000200 */
[C---:B-1----:R-:W-:Y:S01]  /*bc60*/  HMMA.16816.F32.BF16 R4, R172.reuse, R184, R4 ;  /* 0x000000b8ac04723c */ /* 0x042fe20000041804 */
[----:B------:R-:W1:Y:S07]  /*bc70*/  LDSM.16.M88.4 R192, [R202+0xc100] ;  /* 0x00c10000cac0783b */ /* 0x000e6e0000000200 */
[C---:B------:R-:W-:Y:S01]  /*bc80*/  HMMA.16816.F32.BF16 R8, R172.reuse, R186, R8 ;  /* 0x000000baac08723c */ /* 0x040fe20000041808 */
[----:B------:R-:W1:Y:S07]  /*bc90*/  LDSM.16.M88.4 R184, [R202+0xc900] ;  /* 0x00c90000cab8783b */ /* 0x000e6e0000000200 */
[C---:B--2---:R-:W-:Y:S08]  /*bca0*/  HMMA.16816.F32.BF16 R12, R172.reuse, R176, R12 ;  /* 0x000000b0ac0c723c */ /* 0x044ff0000004180c */
[C---:B------:R-:W-:Y:S01]  /*bcb0*/  HMMA.16816.F32.BF16 R16, R172.reuse, R178, R16 ;  /* 0x000000b2ac10723c */ /* 0x040fe20000041810 */
[----:B------:R-:W-:Y:S07]  /*bcc0*/  LDSM.16.M88.4 R176, [R205+0x18100] ;  /* 0x01810000cdb0783b */ /* 0x000fee0000000200 */
[C---:B----4-:R-:W-:Y:S08]  /*bcd0*/  HMMA.16816.F32.BF16 R20, R172.reuse, R180, R20 ;  /* 0x000000b4ac14723c */ /* 0x050ff00000041814 */
[C---:B------:R-:W-:Y:S01]  /*bce0*/  HMMA.16816.F32.BF16 R24, R172.reuse, R182, R24 ;  /* 0x000000b6ac18723c */ /* 0x040fe20000041818 */
[----:B------:R-:W-:Y:S07]  /*bcf0*/  LDSM.16.M88.4 R180, [R201+0x4000] ;  /* 0x00400000c9b4783b */ /* 0x000fee0000000200 */
[C---:B---3--:R-:W-:Y:S08]  /*bd00*/  HMMA.16816.F32.BF16 R28, R172.reuse, R168, R28 ;  /* 0x000000a8ac1c723c */ /* 0x048ff0000004181c */
[----:B------:R-:W-:Y:S01]  /*bd10*/  HMMA.16816.F32.BF16 R32, R172, R170, R32 ;  /* 0x000000aaac20723c */ /* 0x000fe20000041820 */
[----:B------:R-:W2:Y:S07]  /*bd20*/  LDSM.16.M88.4 R168, [R202+0xd100] ;  /* 0x00d10000caa8783b */ /* 0x000eae0000000200 */
[C---:B-1----:R-:W-:Y:S01]  /*bd30*/  HMMA.16816.F32.BF16 R4, R188.reuse, R192, R4 ;  /* 0x000000c0bc04723c */ /* 0x042fe20000041804 */
[----:B------:R-:W1:Y:S07]  /*bd40*/  LDSM.16.M88.4 R172, [R202+0xd900] ;  /* 0x00d90000caac783b */ /* 0x000e6e0000000200 */
[C---:B------:R-:W-:Y:S01]  /*bd50*/  HMMA.16816.F32.BF16 R8, R188.reuse, R194, R8 ;  /* 0x000000c2bc08723c */ /* 0x040fe20000041808 */
[----:B------:R-:W3:Y:S07]  /*bd60*/  LDSM.16.M88.4 R192, [R201+0x4800] ;  /* 0x00480000c9c0783b */ /* 0x000eee0000000200 */
        /* <DEDUP_REMOVED lines=8> */
[----:B------:R-:W-:Y:S07]  /*bdf0*/  LDSM.16.M88.4 R172, [R203+0x1c100] ;  /* 0x01c10000cbac783b */ /* 0x000fee0000000200 */
[C---:B------:R-:W-:Y:S01]  /*be00*/  HMMA.16816.F32.BF16 R4, R176.reuse, R180, R4 ;  /* 0x000000b4b004723c */ /* 0x040fe20000041804 */
[----:B------:R-:W-:Y:S07]  /*be10*/  LDSM.16.M88.4 R188, [R196+0xe900] ;  /* 0x00e90000c4bc783b */ /* 0x000fee0000000200 */
[C---:B------:R-:W-:Y:S01]  /*be20*/  HMMA.16816.F32.BF16 R8, R176.reuse, R182, R8 ;  /* 0x000000b6b008723c */ /* 0x040fe20000041808 */
[----:B------:R-:W1:Y:S07]  /*be30*/  LDSM.16.M88.4 R180, [R196+0xe100] ;  /* 0x00e10000c4b4783b */ /* 0x000e6e0000000200 */
[C---:B---3--:R-:W-:Y:S08]  /*be40*/  HMMA.16816.F32.BF16 R12, R176.reuse, R192, R12 ;  /* 0x000000c0b00c723c */ /* 0x048ff0000004180c */
[C---:B------:R-:W-:Y:S01]  /*be50*/  HMMA.16816.F32.BF16 R16, R176.reuse, R194, R16 ;  /* 0x000000c2b010723c */ /* 0x040fe20000041810 */
[----:B------:R-:W3:Y:S07]  /*be60*/  LDSM.16.M88.4 R192, [R196+0xf100] ;  /* 0x00f10000c4c0783b */ /* 0x000eee0000000200 */
[C---:B----4-:R-:W-:Y:S08]  /*be70*/  HMMA.16816.F32.BF16 R20, R176.reuse, R184, R20 ;  /* 0x000000b8b014723c */ /* 0x050ff00000041814 */
[C---:B------:R-:W-:Y:S01]  /*be80*/  HMMA.16816.F32.BF16 R24, R176.reuse, R186, R24 ;  /* 0x000000bab018723c */ /* 0x040fe20000041818 */
[----:B------:R-:W4:Y:S07]  /*be90*/  LDSM.16.M88.4 R184, [R196+0xf900] ;  /* 0x00f90000c4b8783b */ /* 0x000f2e0000000200 */
[C---:B--2---:R-:W-:Y:S08]  /*bea0*/  HMMA.16816.F32.BF16 R28, R176.reuse, R168, R28 ;  /* 0x000000a8b01c723c */ /* 0x044ff0000004181c */
[----:B------:R-:W-:Y:S01]  /*beb0*/  HMMA.16816.F32.BF16 R32, R176, R170, R32 ;  /* 0x000000aab020723c */ /* 0x000fe20000041820 */
[----:B------:R-:W-:Y:S07]  /*bec0*/  LDSM.16.M88.4 R168, [R204+0x1c100] ;  /* 0x01c10000cca8783b */ /* 0x000fee0000000200 */
[C---:B-1----:R-:W-:Y:S01]  /*bed0*/  HMMA.16816.F32.BF16 R4, R172.reuse, R180, R4 ;  /* 0x000000b4ac04723c */ /* 0x042fe20000041804 */
[----:B------:R-:W1:Y:S07]  /*bee0*/  LDSM.16.M88.4 R176, [R211] ;  /* 0x00000000d3b0783b */ /* 0x000e6e0000000200 */
        /* <DEDUP_REMOVED lines=8> */
[C---:B----4-:R-:W-:Y:S08]  /*bf70*/  HMMA.16816.F32.BF16 R28, R172.reuse, R184, R28 ;  /* 0x000000b8ac1c723c */ /* 0x050ff0000004181c */
[----:B------:R-:W-:Y:S01]  /*bf80*/  HMMA.16816.F32.BF16 R32, R172, R186, R32 ;  /* 0x000000baac20723c */ /* 0x000fe20000041820 */
[----:B------:R-:W-:Y:S07]  /*bf90*/  LDSM.16.M88.4 R172, [R206+0x1c100] ;  /* 0x01c10000ceac783b */ /* 0x000fee0000000200 */
[C---:B-1----:R-:W-:Y:S01]  /*bfa0*/  HMMA.16816.F32.BF16 R4, R168.reuse, R176, R4 ;  /* 0x000000b0a804723c */ /* 0x042fe20000041804 */
[----:B------:R-:W1:Y:S07]  /*bfb0*/  LDSM.16.M88.4 R184, [R202+0xe100] ;  /* 0x00e10000cab8783b */ /* 0x000e6e0000000200 */
[C---:B------:R-:W-:Y:S01]  /*bfc0*/  HMMA.16816.F32.BF16 R8, R168.reuse, R178, R8 ;  /* 0x000000b2a808723c */ /* 0x040fe20000041808 */
[----:B------:R-:W4:Y:S07]  /*bfd0*/  LDSM.16.M88.4 R176, [R202+0xe900] ;  /* 0x00e90000cab0783b */ /* 0x000f2e0000000200 */
        /* <DEDUP_REMOVED lines=8> */
[----:B------:R-:W3:Y:S07]  /*c060*/  LDSM.16.M88.4 R168, [R202+0xf900] ;  /* 0x00f90000caa8783b */ /* 0x000eee0000000200 */
[C---:B-1----:R-:W-:Y:S01]  /*c070*/  HMMA.16816.F32.BF16 R4, R172.reuse, R184, R4 ;  /* 0x000000b8ac04723c */ /* 0x042fe20000041804 */
[----:B------:R-:W5:Y:S06]  /*c080*/  LDL.64 R184, [R1+0x30] ;  /* 0x0000300001b87983 */ /* 0x000f6c0000100a00 */
[----:B------:R-:W1:Y:S01]  /*c090*/  LDSM.16.M88.4 R192, [R201+0x6000] ;  /* 0x00600000c9c0783b */ /* 0x000e620000000200 */
[C---:B------:R-:W-:Y:S07]  /*c0a0*/  HMMA.16816.F32.BF16 R8, R172.reuse, R186, R8 ;  /* 0x000000baac08723c */ /* 0x040fee0000041808 */
[----:B------:R-:W5:Y:S01]  /*c0b0*/  LDL.64 R186, [R1+0x38] ;  /* 0x0000380001ba7983 */ /* 0x000f620000100a00 */
[C---:B----4-:R-:W-:Y:S08]  /*c0c0*/  HMMA.16816.F32.BF16 R12, R172.reuse, R176, R12 ;  /* 0x000000b0ac0c723c */ /* 0x050ff0000004180c */
[C---:B------:R-:W-:Y:S08]  /*c0d0*/  HMMA.16816.F32.BF16 R16, R172.reuse, R178, R16 ;  /* 0x000000b2ac10723c */ /* 0x040ff00000041810 */
[C---:B--2---:R-:W-:Y:S08]  /*c0e0*/  HMMA.16816.F32.BF16 R20, R172.reuse, R180, R20 ;  /* 0x000000b4ac14723c */ /* 0x044ff00000041814 */
[C---:B------:R-:W-:Y:S07]  /*c0f0*/  HMMA.16816.F32.BF16 R24, R172.reuse, R182, R24 ;  /* 0x000000b6ac18723c */ /* 0x040fee0000041818 */
[----:B------:R-:W-:Y:S01]  /*c100*/  MOV R183, c[0x0][0x1e0] ;  /* 0x0000780000b77a02 */ /* 0x000fe20000000f00 */
[C---:B---3--:R-:W-:Y:S04]  /*c110*/  HMMA.16816.F32.BF16 R28, R172.reuse, R168, R28 ;  /* 0x000000a8ac1c723c */ /* 0x048fe8000004181c */
[----:B------:R-:W-:Y:S04]  /*c120*/  SHF.L.U32 R183, R183, 0x5, RZ ;  /* 0x00000005b7b77819 */ /* 0x000fe800000006ff */
[----:B------:R-:W-:Y:S01]  /*c130*/  HMMA.16816.F32.BF16 R32, R172, R170, R32 ;  /* 0x000000aaac20723c */ /* 0x000fe20000041820 */
[----:B------:R-:W2:Y:S07]  /*c140*/  LDSM.16.M88.4 R168, [R201+0x6800] ;  /* 0x00680000c9a8783b */ /* 0x000eae0000000200 */
[C---:B-1----:R-:W-:Y:S08]  /*c150*/  HMMA.16816.F32.BF16 R4, R188.reuse, R192, R4 ;  /* 0x000000c0bc04723c */ /* 0x042ff00000041804 */
[C---:B------:R-:W-:Y:S11]  /*c160*/  HMMA.16816.F32.BF16 R8, R188.reuse, R194, R8 ;  /* 0x000000c2bc08723c */ /* 0x040ff60000041808 */
[----:B------:R-:W-:Y:S05]  /*c170*/  @!UPT UIADD3 URZ, URZ, URZ, URZ ;  /* 0x0000003f3f3ff290 */ /* 0x000fea000fffe03f */
[----:B------:R-:W-:Y:S02]  /*c180*/  FMUL.FTZ R4, R4, c[0x0][0x320] ;  /* 0x0000c80004047a20 */ /* 0x000fe40000410000 */
[----:B------:R-:W-:Y:S02]  /*c190*/  FMUL.FTZ R5, R5, c[0x0][0x320] ;  /* 0x0000c80005057a20 */ /* 0x000fe40000410000 */
[----:B------:R-:W-:Y:S01]  /*c1a0*/  FMUL.FTZ R6, R6, c[0x0][0x320] ;  /* 0x0000c80006067a20 */ /* 0x000fe20000410000 */
[----:B------:R-:W1:Y:S01]  /*c1b0*/  MUFU.TANH R172, R4 ;  /* 0x0000000400ac7308 */ /* 0x000e620000002400 */
[----:B------:R-:W-:Y:S02]  /*c1c0*/  FMUL.FTZ R7, R7, c[0x0][0x320] ;  /* 0x0000c80007077a20 */ /* 0x000fe40000410000 */
[----:B------:R-:W-:Y:S01]  /*c1d0*/  FMUL.FTZ R8, R8, c[0x0][0x320] ;  /* 0x0000c80008087a20 */ /* 0x000fe20000410000 */
[C---:B--2---:R-:W-:Y:S03]  /*c1e0*/  HMMA.16816.F32.BF16 R12, R188.reuse, R168, R12 ;  /* 0x000000a8bc0c723c */ /* 0x044fe6000004180c */
[----:B------:R-:W-:Y:S02]  /*c1f0*/  FMUL.FTZ R9, R9, c[0x0][0x320] ;  /* 0x0000c80009097a20 */ /* 0x000fe40000410000 */
[----:B------:R-:W-:Y:S01]  /*c200*/  FMUL.FTZ R10, R10, c[0x0][0x320] ;  /* 0x0000c8000a0a7a20 */ /* 0x000fe20000410000 */
[----:B------:R-:W2:Y:S01]  /*c210*/  MUFU.TANH R173, R5 ;  /* 0x0000000500ad7308 */ /* 0x000ea20000002400 */
[----:B------:R-:W-:Y:S01]  /*c220*/  FMUL.FTZ R11, R11, c[0x0][0x320] ;  /* 0x0000c8000b0b7a20 */ /* 0x000fe20000410000 */
[C---:B------:R-:W-:Y:S08]  /*c230*/  HMMA.16816.F32.BF16 R16, R188.reuse, R170, R16 ;  /* 0x000000aabc10723c */ /* 0x040ff00000041810 */
[----:B------:R-:W3:Y:S01]  /*c240*/  MUFU.TANH R178, R6 ;  /* 0x0000000600b27308 */ /* 0x000ee20000002400 */
[----:B-1----:R-:W-:Y:S07]  /*c250*/  FMNMX.FTZ R0, R172, R133, !PT ;  /* 0x00000085ac007209 */ /* 0x002fee0007810000 */
[----:B------:R-:W-:Y:S02]  /*c260*/  FMUL.FTZ R12, R12, c[0x0][0x320] ;  /* 0x0000c8000c0c7a20 */ /* 0x000fe40000410000 */
[----:B------:R1:W4:Y:S01]  /*c270*/  MUFU.TANH R177, R7 ;  /* 0x0000000700b17308 */ /* 0x0003220000002400 */
[----:B------:R-:W-:Y:S02]  /*c280*/  FMUL.FTZ R13, R13, c[0x0][0x320] ;  /* 0x0000c8000d0d7a20 */ /* 0x000fe40000410000 */
[----:B------:R-:W-:Y:S01]  /*c290*/  FMUL.FTZ R14, R14, c[0x0][0x320] ;  /* 0x0000c8000e0e7a20 */ /* 0x000fe20000410000 */
[----:B--2---:R-:W-:Y:S01]  /*c2a0*/  FMNMX.FTZ R0, R173, R0, !PT ;  /* 0x00000000ad007209 */ /* 0x004fe20007810000 */
[----:B------:R-:W-:Y:S02]  /*c2b0*/  FMUL.FTZ R15, R15, c[0x0][0x320] ;  /* 0x0000c8000f0f7a20 */ /* 0x000fe40000410000 */
[----:B------:R-:W-:Y:S02]  /*c2c0*/  FMUL.FTZ R16, R16, c[0x0][0x320] ;  /* 0x0000c80010107a20 */ /* 0x000fe40000410000 */
[----:B------:R-:W-:Y:S01]  /*c2d0*/  FMUL.FTZ R17, R17, c[0x0][0x320] ;  /* 0x0000c80011117a20 */ /* 0x000fe20000410000 */
[----:B------:R-:W2:Y:S01]  /*c2e0*/  MUFU.TANH R174, R8 ;  /* 0x0000000800ae7308 */ /* 0x000ea20000002400 */
[----:B------:R-:W-:Y:S02]  /*c2f0*/  FMUL.FTZ R18, R18, c[0x0][0x320] ;  /* 0x0000c80012127a20 */ /* 0x000fe40000410000 */
[----:B------:R-:W-:Y:S01]  /*c300*/  FMUL.FTZ R19, R19, c[0x0][0x320] ;  /* 0x0000c80013137a20 */ /* 0x000fe20000410000 */
[----:B---3--:R-:W-:Y:S06]  /*c310*/  FMNMX.FTZ R2, R178, R134, !PT ;  /* 0x00000086b2027209 */ /* 0x008fec0007810000 */
[----:B------:R-:W3:Y:S01]  /*c320*/  MUFU.TANH R169, R9 ;  /* 0x0000000900a97308 */ /* 0x000ee20000002400 */
[----:B-1----:R-:W1:Y:S01]  /*c330*/  LDSM.16.M88.4 R4, [R201+0x7000] ;  /* 0x00700000c904783b */ /* 0x002e620000000200 */
[----:B----4-:R-:W-:Y:S08]  /*c340*/  FMNMX.FTZ R2, R177, R2, !PT ;  /* 0x00000002b1027209 */ /* 0x010ff00007810000 */
[----:B------:R-:W4:Y:S01]  /*c350*/  MUFU.TANH R175, R10 ;  /* 0x0000000a00af7308 */ /* 0x000f220000002400 */
[----:B--2---:R-:W-:Y:S09]  /*c360*/  FMNMX.FTZ R0, R174, R0, !PT ;  /* 0x00000000ae007209 */ /* 0x004ff20007810000 */
[----:B------:R2:W1:Y:S01]  /*c370*/  MUFU.TANH R176, R11 ;  /* 0x0000000b00b07308 */ /* 0x0004620000002400 */
[----:B---3--:R-:W-:Y:S09]  /*c380*/  FMNMX.FTZ R0, R169, R0, !PT ;  /* 0x00000000a9007209 */ /* 0x008ff20007810000 */
[----:B------:R-:W-:Y:S01]  /*c390*/  MUFU.TANH R227, R18 ;  /* 0x0000001200e37308 */ /* 0x000fe20000002400 */
[----:B----4-:R-:W-:Y:S09]  /*c3a0*/  FMNMX.FTZ R2, R175, R2, !PT ;  /* 0x00000002af027209 */ /* 0x010ff20007810000 */
[----:B------:R-:W3:Y:S01]  /*c3b0*/  MUFU.TANH R171, R12 ;  /* 0x0000000c00ab7308 */ /* 0x000ee20000002400 */
[C---:B-1----:R-:W-:Y:S01]  /*c3c0*/  HMMA.16816.F32.BF16 R20, R188.reuse, R4, R20 ;  /* 0x00000004bc14723c */ /* 0x042fe20000041814 */
[----:B--2---:R-:W1:Y:S01]  /*c3d0*/  LDSM.16.M88.4 R8, [R201+0x7800] ;  /* 0x00780000c908783b */ /* 0x004e620000000200 */
[----:B------:R-:W-:Y:S07]  /*c3e0*/  DEPBAR.LE SB0, 0x0 ;  /* 0x000080000000791a */ /* 0x000fee0000000000 */
[----:B------:R-:W2:Y:S03]  /*c3f0*/  MUFU.TANH R179, R13 ;  /* 0x0000000d00b37308 */ /* 0x000ea60000002400 */
[----:B------:R-:W-:Y:S01]  /*c400*/  FMNMX.FTZ R2, R176, R2, !PT ;  /* 0x00000002b0027209 */ /* 0x000fe20007810000 */
[C---:B------:R-:W-:Y:S01]  /*c410*/  HMMA.16816.F32.BF16 R24, R188.reuse, R6, R24 ;  /* 0x00000006bc18723c */ /* 0x040fe20000041818 */
[----:B------:R-:W-:Y:S04]  /*c420*/  BAR.SYNC.DEFER_BLOCKING 0x0 ;  /* 0x0000000000007b1d */ /* 0x000fe80000010000 */
[----:B---3--:R-:W-:Y:S07]  /*c430*/  FMNMX.FTZ R0, R171, R0, !PT ;  /* 0x00000000ab007209 */ /* 0x008fee0007810000 */
[----:B------:R-:W-:Y:S02]  /*c440*/  FMUL.FTZ R23, R23, c[0x0][0x320] ;  /* 0x0000c80017177a20 */ /* 0x000fe40000410000 */
[----:B------:R-:W-:Y:S02]  /*c450*/  FMUL.FTZ R20, R20, c[0x0][0x320] ;  /* 0x0000c80014147a20 */ /* 0x000fe40000410000 */
[----:B------:R-:W-:Y:S02]  /*c460*/  FMUL.FTZ R22, R22, c[0x0][0x320] ;  /* 0x0000c80016167a20 */ /* 0x000fe40000410000 */
[----:B------:R-:W-:Y:S01]  /*c470*/  FMUL.FTZ R21, R21, c[0x0][0x320] ;  /* 0x0000c80015157a20 */ /* 0x000fe20000410000 */
[----:B--2---:R-:W-:Y:S05]  /*c480*/  FMNMX.FTZ R0, R179, R0, !PT ;  /* 0x00000000b3007209 */ /* 0x004fea0007810000 */
[----:B------:R-:W-:Y:S01]  /*c490*/  FMUL.FTZ R24, R24, c[0x0][0x320] ;  /* 0x0000c80018187a20 */ /* 0x000fe20000410000 */
[----:B------:R-:W2:Y:S01]  /*c4a0*/  MUFU.TANH R180, R14 ;  /* 0x0000000e00b47308 */ /* 0x000ea20000002400 */
[----:B------:R-:W-:Y:S02]  /*c4b0*/  FMUL.FTZ R25, R25, c[0x0][0x320] ;  /* 0x0000c80019197a20 */ /* 0x000fe40000410000 */
[----:B------:R-:W-:Y:S02]  /*c4c0*/  FMUL.FTZ R26, R26, c[0x0][0x320] ;  /* 0x0000c8001a1a7a20 */ /* 0x000fe40000410000 */
[----:B------:R-:W-:Y:S01]  /*c4d0*/  FMUL.FTZ R27, R27, c[0x0][0x320] ;  /* 0x0000c8001b1b7a20 */ /* 0x000fe20000410000 */
[C---:B-1----:R-:W-:Y:S04]  /*c4e0*/  HMMA.16816.F32.BF16 R28, R188.reuse, R8, R28 ;  /* 0x00000008bc1c723c */ /* 0x042fe8000004181c */
[----:B------:R-:W1:Y:S03]  /*c4f0*/  MUFU.TANH R182, R16 ;  /* 0x0000001000b67308 */ /* 0x000e660000002400 */
[----:B------:R-:W-:Y:S01]  /*c500*/  @P6 IMAD.WIDE.U32 R8, R223, c[0x0][0x1e0], RZ ;  /* 0x00007800df086a25 */ /* 0x000fe200078e00ff */
[----:B------:R-:W-:Y:S06]  /*c510*/  HMMA.16816.F32.BF16 R32, R188, R10, R32 ;  /* 0x0000000abc20723c */ /* 0x000fec0000041820 */
[----:B------:R-:W3:Y:S01]  /*c520*/  MUFU.TANH R181, R15 ;  /* 0x0000000f00b57308 */ /* 0x000ee20000002400 */
[----:B------:R-:W-:Y:S02]  /*c530*/  @P6 SHF.L.U32 R5, R8, 0x6, RZ ;  /* 0x0000000608056819 */ /* 0x000fe400000006ff */
[----:B--2---:R-:W-:Y:S07]  /*c540*/  FMNMX.FTZ R2, R180, R2, !PT ;  /* 0x00000002b4027209 */ /* 0x004fee0007810000 */
[----:B------:R-:W2:Y:S01]  /*c550*/  MUFU.TANH R192, R17 ;  /* 0x0000001100c07308 */ /* 0x000ea20000002400 */
[----:B------:R-:W-:Y:S01]  /*c560*/  FMUL.FTZ R28, R28, c[0x0][0x320] ;  /* 0x0000c8001c1c7a20 */ /* 0x000fe20000410000 */
[----:B-1----:R-:W-:Y:S01]  /*c570*/  FMNMX.FTZ R0, R182, R0, !PT ;  /* 0x00000000b6007209 */ /* 0x002fe20007810000 */
[----:B------:R-:W-:Y:S02]  /*c580*/  FMUL.FTZ R29, R29, c[0x0][0x320] ;  /* 0x0000c8001d1d7a20 */ /* 0x000fe40000410000 */
[----:B------:R-:W-:Y:S02]  /*c590*/  FMUL.FTZ R30, R30, c[0x0][0x320] ;  /* 0x0000c8001e1e7a20 */ /* 0x000fe40000410000 */
[----:B------:R-:W-:Y:S03]  /*c5a0*/  FMUL.FTZ R31, R31, c[0x0][0x320] ;  /* 0x0000c8001f1f7a20 */ /* 0x000fe60000410000 */
[----:B------:R-:W1:Y:S01]  /*c5b0*/  MUFU.TANH R234, R20 ;  /* 0x0000001400ea7308 */ /* 0x000e620000002400 */
[----:B------:R-:W-:Y:S02]  /*c5c0*/  FMUL.FTZ R32, R32, c[0x0][0x320] ;  /* 0x0000c80020207a20 */ /* 0x000fe40000410000 */
[----:B------:R-:W-:Y:S01]  /*c5d0*/  FMUL.FTZ R33, R33, c[0x0][0x320] ;  /* 0x0000c80021217a20 */ /* 0x000fe20000410000 */
[----:B---3--:R-:W-:Y:S01]  /*c5e0*/  FMNMX.FTZ R2, R181, R2, !PT ;  /* 0x00000002b5027209 */ /* 0x008fe20007810000 */
[----:B------:R-:W-:Y:S03]  /*c5f0*/  FMUL.FTZ R34, R34, c[0x0][0x320] ;  /* 0x0000c80022227a20 */ /* 0x000fe60000410000 */
[----:B------:R-:W-:Y:S02]  /*c600*/  FMNMX.FTZ R2, R227, R2, !PT ;  /* 0x00000002e3027209 */ /* 0x000fe40007810000 */
[----:B------:R-:W-:Y:S01]  /*c610*/  MUFU.TANH R235, R21 ;  /* 0x0000001500eb7308 */ /* 0x000fe20000002400 */
[----:B--2---:R-:W-:Y:S09]  /*c620*/  FMNMX.FTZ R0, R192, R0, !PT ;  /* 0x00000000c0007209 */ /* 0x004ff20007810000 */
[----:B------:R-:W2:Y:S01]  /*c630*/  MUFU.TANH R228, R19 ;  /* 0x0000001300e47308 */ /* 0x000ea20000002400 */
[----:B-1----:R-:W-:Y:S09]  /*c640*/  FMNMX.FTZ R0, R234, R0, !PT ;  /* 0x00000000ea007209 */ /* 0x002ff20007810000 */
[----:B------:R-:W1:Y:S10]  /*c650*/  MUFU.TANH R238, R24 ;  /* 0x0000001800ee7308 */ /* 0x000e740000002400 */
[----:B------:R-:W3:Y:S01]  /*c660*/  MUFU.TANH R239, R25 ;  /* 0x0000001900ef7308 */ /* 0x000ee20000002400 */
[----:B--2---:R-:W-:Y:S02]  /*c670*/  FMNMX.FTZ R3, R228, R2, !PT ;  /* 0x00000002e4037209 */ /* 0x004fe40007810000 */
[----:B------:R-:W-:Y:S01]  /*c680*/  FMNMX.FTZ R2, R235, R0, !PT ;  /* 0x00000000eb027209 */ /* 0x000fe20007810000 */
[----:B------:R-:W-:Y:S06]  /*c690*/  FMUL.FTZ R0, R35, c[0x0][0x320] ;  /* 0x0000c80023007a20 */ /* 0x000fec0000410000 */
[----:B------:R-:W2:Y:S01]  /*c6a0*/  MUFU.TANH R242, R28 ;  /* 0x0000001c00f27308 */ /* 0x000ea20000002400 */
[----:B-1----:R-:W-:Y:S02]  /*c6b0*/  FMNMX.FTZ R2, R238, R2, !PT ;  /* 0x00000002ee027209 */ /* 0x002fe40007810000 */
[----:B-----5:R-:W-:Y:S07]  /*c6c0*/  @P6 IADD3 R6, P5, R5, R186, RZ ;  /* 0x000000ba05066210 */ /* 0x020fee0007fbe0ff */
[----:B------:R3:W-:Y:S01]  /*c6d0*/  MUFU.TANH R168, R0 ;  /* 0x0000000000a87308 */ /* 0x0007e20000002400 */
[----:B------:R-:W-:Y:S09]  /*c6e0*/  @P6 LEA R20, P0, R6, c[0x0][0x1c8], 0x1 ;  /* 0x0000720006146a11 */ /* 0x000ff200078008ff */
[----:B------:R-:W1:Y:S10]  /*c6f0*/  MUFU.TANH R243, R29 ;  /* 0x0000001d00f37308 */ /* 0x000e740000002400 */
[----:B------:R-:W4:Y:S01]  /*c700*/  MUFU.TANH R236, R22 ;  /* 0x0000001600ec7308 */ /* 0x000f220000002400 */
[----:B---3--:R-:W-:Y:S04]  /*c710*/  FMNMX.FTZ R0, R239, R2, !PT ;  /* 0x00000002ef007209 */ /* 0x008fe80007810000 */
[----:B--2---:R-:W-:Y:S05]  /*c720*/  FMNMX.FTZ R0, R242, R0, !PT ;  /* 0x00000000f2007209 */ /* 0x004fea0007810000 */
[----:B------:R-:W2:Y:S01]  /*c730*/  MUFU.TANH R237, R23 ;  /* 0x0000001700ed7308 */ /* 0x000ea20000002400 */
[----:B-1----:R-:W-:Y:S09]  /*c740*/  FMNMX.FTZ R0, R243, R0, !PT ;  /* 0x00000000f3007209 */ /* 0x002ff20007810000 */
[----:B------:R-:W1:Y:S01]  /*c750*/  MUFU.TANH R246, R32 ;  /* 0x0000002000f67308 */ /* 0x000e620000002400 */
[----:B----4-:R-:W-:Y:S09]  /*c760*/  FMNMX.FTZ R3, R236, R3, !PT ;  /* 0x00000003ec037209 */ /* 0x010ff20007810000 */
[----:B------:R-:W3:Y:S01]  /*c770*/  MUFU.TANH R240, R26 ;  /* 0x0000001a00f07308 */ /* 0x000ee20000002400 */
[----:B--2---:R-:W-:Y:S09]  /*c780*/  FMNMX.FTZ R3, R237, R3, !PT ;  /* 0x00000003ed037209 */ /* 0x004ff20007810000 */
[----:B------:R-:W2:Y:S01]  /*c790*/  MUFU.TANH R247, R33 ;  /* 0x0000002100f77308 */ /* 0x000ea20000002400 */
[----:B-1----:R-:W-:Y:S09]  /*c7a0*/  FMNMX.FTZ R132, R246, R0, !PT ;  /* 0x00000000f6847209 */ /* 0x002ff20007810000 */
[----:B------:R-:W1:Y:S01]  /*c7b0*/  MUFU.TANH R241, R27 ;  /* 0x0000001b00f17308 */ /* 0x000e620000002400 */
[----:B---3--:R-:W-:Y:S09]  /*c7c0*/  FMNMX.FTZ R2, R240, R3, !PT ;  /* 0x00000003f0027209 */ /* 0x008ff20007810000 */
[----:B------:R-:W3:Y:S01]  /*c7d0*/  MUFU.TANH R244, R30 ;  /* 0x0000001e00f47308 */ /* 0x000ee20000002400 */
[----:B--2---:R-:W-:Y:S05]  /*c7e0*/  FMNMX.FTZ R132, R247, R132, !PT ;  /* 0x00000084f7847209 */ /* 0x004fea0007810000 */
[----:B------:R-:W2:Y:S04]  /*c7f0*/  SHFL.BFLY PT, R3, R132, 0x2, 0x1f ;  /* 0x0c401f0084037f89 */ /* 0x000ea800000e0000 */
[----:B------:R-:W4:Y:S01]  /*c800*/  MUFU.TANH R245, R31 ;  /* 0x0000001f00f57308 */ /* 0x000f220000002400 */
[----:B-1----:R-:W-:Y:S09]  /*c810*/  FMNMX.FTZ R2, R241, R2, !PT ;  /* 0x00000002f1027209 */ /* 0x002ff20007810000 */
[----:B------:R-:W1:Y:S01]  /*c820*/  MUFU.TANH R135, R34 ;  /* 0x0000002200877308 */ /* 0x000e620000002400 */
[----:B---3--:R-:W-:Y:S02]  /*c830*/  FMNMX.FTZ R2, R244, R2, !PT ;  /* 0x00000002f4027209 */ /* 0x008fe40007810000 */
[----:B--2---:R-:W-:Y:S02]  /*c840*/  FMNMX.FTZ R132, R132, R3, !PT ;  /* 0x0000000384847209 */ /* 0x004fe40007810000 */
[----:B----4-:R-:W-:Y:S03]  /*c850*/  FMNMX.FTZ R0, R245, R2, !PT ;  /* 0x00000002f5007209 */ /* 0x010fe60007810000 */
[----:B------:R-:W2:Y:S01]  /*c860*/  SHFL.BFLY PT, R4, R132, 0x1, 0x1f ;  /* 0x0c201f0084047f89 */ /* 0x000ea200000e0000 */
[----:B-1----:R-:W-:Y:S04]  /*c870*/  FMNMX.FTZ R0, R135, R0, !PT ;  /* 0x0000000087007209 */ /* 0x002fe80007810000 */
[----:B------:R-:W-:Y:S05]  /*c880*/  FMNMX.FTZ R0, R168, R0, !PT ;  /* 0x00000000a8007209 */ /* 0x000fea0007810000 */
[----:B------:R-:W1:Y:S01]  /*c890*/  SHFL.BFLY PT, R2, R0, 0x2, 0x1f ;  /* 0x0c401f0000027f89 */ /* 0x000e6200000e0000 */
[----:B--2---:R-:W-:Y:S05]  /*c8a0*/  FMNMX.FTZ R132, R132, R4, !PT ;  /* 0x0000000484847209 */ /* 0x004fea0007810000 */
[----:B------:R-:W-:Y:S04]  /*c8b0*/  FMUL.FTZ R170, R132, c[0x0][0x2d0] ;  /* 0x0000b40084aa7a20 */ /* 0x000fe80000410000 */
[--C-:B------:R-:W-:Y:S02]  /*c8c0*/  FFMA.FTZ R10, R172, c[0x0][0x2d0], -R170.reuse ;  /* 0x0000b400ac0a7a23 */ /* 0x100fe400000108aa */
[----:B------:R-:W-:Y:S02]  /*c8d0*/  FFMA.FTZ R22, R169, c[0x0][0x2d0], -R170 ;  /* 0x0000b400a9167a23 */ /* 0x000fe400000108aa */
[----:B------:R2:W-:Y:S01]  /*c8e0*/  MUFU.EX2 R233, R10 ;  /* 0x0000000a00e97308 */ /* 0x0005e20000000800 */
[----:B-1----:R-:W-:Y:S02]  /*c8f0*/  FMNMX.FTZ R0, R0, R2, !PT ;  /* 0x0000000200007209 */ /* 0x002fe40007810000 */
[----:B------:R-:W-:Y:S03]  /*c900*/  @P6 SHF.R.S32.HI R2, RZ, 0x1f, R223 ;  /* 0x0000001fff026819 */ /* 0x000fe600000114df */
[----:B------:R-:W1:Y:S02]  /*c910*/  SHFL.BFLY PT, R3, R0, 0x1, 0x1f ;  /* 0x0c201f0000037f89 */ /* 0x000e6400000e0000 */
[----:B------:R-:W-:Y:S04]  /*c920*/  @P6 IMAD R2, R2, c[0x0][0x1e0], RZ ;  /* 0x0000780002026a24 */ /* 0x000fe800078e02ff */
[----:B------:R-:W-:Y:S02]  /*c930*/  @P6 IMAD R4, R223, c[0x0][0x1e4], R2 ;  /* 0x00007900df046a24 */ /* 0x000fe400078e0202 */
[----:B------:R-:W-:Y:S03]  /*c940*/  FADD.FTZ R2, -R132, R133 ;  /* 0x0000008584027221 */ /* 0x000fe60000010100 */
[----:B------:R-:W-:Y:S04]  /*c950*/  @P6 IADD3 R4, R9, R4, RZ ;  /* 0x0000000409046210 */ /* 0x000fe80007ffe0ff */
[----:B------:R-:W-:Y:S04]  /*c960*/  @P6 SHF.L.U64.HI R4, R8, 0x6, R4 ;  /* 0x0000000608046819 */ /* 0x000fe80000010204 */
[----:B------:R-:W-:Y:S04]  /*c970*/  @P6 IADD3.X R7, R4, R185, RZ, P5, !PT ;  /* 0x000000b904076210 */ /* 0x000fe80002ffe4ff */
[----:B------:R-:W-:Y:S02]  /*c980*/  @P6 LEA.HI.X R21, R6, c[0x0][0x1cc], R7, 0x1, P0 ;  /* 0x0000730006156a11 */ /* 0x000fe400000f0c07 */
[C---:B------:R-:W-:Y:S02]  /*c990*/  @P6 IADD3 R7, P0, R5.reuse, R230, RZ ;  /* 0x000000e605076210 */ /* 0x040fe40007f1e0ff */
[----:B------:R-:W-:Y:S01]  /*c9a0*/  @P6 IADD3 R6, P5, R5, R226, RZ ;  /* 0x000000e205066210 */ /* 0x000fe20007fbe0ff */
[----:B------:R3:W-:Y:S01]  /*c9b0*/  @P6 LDGSTS.E.BYPASS.LTC128B.128 [R225+0x8100], [R20.64], !P4 ;  /* 0x0810000014e16fae */ /* 0x0007e2000e101d4c */
[C---:B------:R-:W-:Y:S02]  /*c9c0*/  @P6 IADD3.X R8, R4.reuse, R229, RZ, P0, !PT ;  /* 0x000000e504086210 */ /* 0x040fe400007fe4ff */
[C---:B------:R-:W-:Y:S02]  /*c9d0*/  @P6 LEA R16, P0, R7.reuse, c[0x0][0x1c8], 0x1 ;  /* 0x0000720007106a11 */ /* 0x040fe400078008ff */
[----:B------:R-:W-:Y:S02]  /*c9e0*/  @P6 IADD3.X R9, R4, R252, RZ, P5, !PT ;  /* 0x000000fc04096210 */ /* 0x000fe40002ffe4ff */
[C---:B------:R-:W-:Y:S02]  /*c9f0*/  @P6 LEA R14, P5, R6.reuse, c[0x0][0x1c8], 0x1 ;  /* 0x00007200060e6a11 */ /* 0x040fe400078a08ff */
[----:B------:R-:W-:Y:S02]  /*ca00*/  @P6 LEA.HI.X R17, R7, c[0x0][0x1cc], R8, 0x1, P0 ;  /* 0x0000730007116a11 */ /* 0x000fe400000f0c08 */
[----:B------:R-:W-:Y:S01]  /*ca10*/  @P6 LEA.HI.X R15, R6, c[0x0][0x1cc], R9, 0x1, P5 ;  /* 0x00007300060f6a11 */ /* 0x000fe200028f0c09 */
[----:B------:R-:W-:Y:S01]  /*ca20*/  FFMA.FTZ R9, R173, c[0x0][0x2d0], -R170 ;  /* 0x0000b400ad097a23 */ /* 0x000fe200000108aa */
[----:B------:R-:W-:Y:S01]  /*ca30*/  @P6 IADD3 R7, P0, R5, R251, RZ ;  /* 0x000000fb05076210 */ /* 0x000fe20007f1e0ff */
[----:B------:R4:W-:Y:S01]  /*ca40*/  @P6 LDGSTS.E.BYPASS.LTC128B.128 [R225+0xa100], [R16.64], !P3 ;  /* 0x0a10000010e16fae */ /* 0x0009e2000d901d4c */
[----:B------:R-:W-:Y:S02]  /*ca50*/  @P6 IADD3 R5, P5, R183, R5, RZ ;  /* 0x00000005b7056210 */ /* 0x000fe40007fbe0ff */
[----:B------:R-:W-:Y:S02]  /*ca60*/  @P6 IADD3.X R8, R4, R250, RZ, P0, !PT ;  /* 0x000000fa04086210 */ /* 0x000fe400007fe4ff */
[----:B------:R-:W-:Y:S02]  /*ca70*/  @P6 IADD3.X R4, R232, R4, RZ, P5, !PT ;  /* 0x00000004e8046210 */ /* 0x000fe40002ffe4ff */
[----:B------:R5:W-:Y:S01]  /*ca80*/  MUFU.EX2 R232, R9 ;  /* 0x0000000900e87308 */ /* 0x000be20000000800 */
[----:B------:R-:W-:Y:S01]  /*ca90*/  @P6 LEA R12, P0, R7, c[0x0][0x1c8], 0x1 ;  /* 0x00007200070c6a11 */ /* 0x000fe200078008ff */
[----:B------:R3:W-:Y:S01]  /*caa0*/  @P6 LDGSTS.E.BYPASS.LTC128B.128 [R225+0xc100], [R14.64], !P2 ;  /* 0x0c1000000ee16fae */ /* 0x0007e2000d101d4c */
[----:B------:R-:W-:Y:S02]  /*cab0*/  @P6 IADD3 R6, P5, R5, R186, RZ ;  /* 0x000000ba05066210 */ /* 0x000fe40007fbe0ff */
[----:B------:R-:W-:Y:S02]  /*cac0*/  @P6 LEA.HI.X R13, R7, c[0x0][0x1cc], R8, 0x1, P0 ;  /* 0x00007300070d6a11 */ /* 0x000fe400000f0c08 */
[----:B------:R-:W-:Y:S02]  /*cad0*/  @P6 IADD3.X R8, R4, R185, RZ, P5, !PT ;  /* 0x000000b904086210 */ /* 0x000fe40002ffe4ff */
[----:B------:R-:W-:Y:S01]  /*cae0*/  @P6 IADD3 R7, P5, R5, R230, RZ ;  /* 0x000000e605076210 */ /* 0x000fe20007fbe0ff */
[----:B------:R3:W-:Y:S01]  /*caf0*/  @P6 LDGSTS.E.BYPASS.LTC128B.128 [R225+0xe100], [R12.64], !P1 ;  /* 0x0e1000000ce16fae */ /* 0x0007e2000c901d4c */
[----:B--2---:R-:W-:Y:S02]  /*cb00*/  @P6 LEA R10, P0, R6, c[0x0][0x1c8], 0x1 ;  /* 0x00007200060a6a11 */ /* 0x004fe400078008ff */
[----:B-1----:R-:W-:Y:S01]  /*cb10*/  FMNMX.FTZ R3, R0, R3, !PT ;  /* 0x0000000300037209 */ /* 0x002fe20007810000 */
[----:B------:R-:W-:Y:S01]  /*cb20*/  FMUL.FTZ R0, R2, c[0x0][0x2d0] ;  /* 0x0000b40002007a20 */ /* 0x000fe20000410000 */
[----:B------:R-:W-:Y:S02]  /*cb30*/  @P6 LEA.HI.X R11, R6, c[0x0][0x1cc], R8, 0x1, P0 ;  /* 0x00007300060b6a11 */ /* 0x000fe400000f0c08 */
[----:B------:R-:W-:Y:S01]  /*cb40*/  @P6 LEA R8, P0, R7, c[0x0][0x1c8], 0x1 ;  /* 0x0000720007086a11 */ /* 0x000fe200078008ff */
[----:B------:R1:W2:Y:S01]  /*cb50*/  MUFU.EX2 R2, R0 ;  /* 0x0000000000027308 */ /* 0x0002a20000000800 */
[----:B------:R-:W-:Y:S01]  /*cb60*/  @P6 IADD3.X R6, R4, R229, RZ, P5, !PT ;  /* 0x000000e504066210 */ /* 0x000fe20002ffe4ff */
[----:B------:R3:W-:Y:S01]  /*cb70*/  @P6 LDGSTS.E.BYPASS.LTC128B.128 [R225+0x9100], [R10.64], !P4 ;  /* 0x091000000ae16fae */ /* 0x0007e2000e101d4c */
[----:B------:R-:W-:Y:S01]  /*cb80*/  @P6 IADD3 R18, P5, R5, R226, RZ ;  /* 0x000000e205126210 */ /* 0x000fe20007fbe0ff */
[----:B------:R-:W-:Y:S02]  /*cb90*/  FMUL.FTZ R133, R3, c[0x0][0x2d0] ;  /* 0x0000b40003857a20 */ /* 0x000fe40000410000 */
[----:B-----5:R-:W-:Y:S02]  /*cba0*/  FFMA.FTZ R9, R174, c[0x0][0x2d0], -R170 ;  /* 0x0000b400ae097a23 */ /* 0x020fe400000108aa */
[--C-:B----4-:R-:W-:Y:S02]  /*cbb0*/  FFMA.FTZ R16, R177, c[0x0][0x2d0], -R133.reuse ;  /* 0x0000b400b1107a23 */ /* 0x110fe40000010885 */
[----:B------:R4:W-:Y:S01]  /*cbc0*/  MUFU.EX2 R230, R9 ;  /* 0x0000000900e67308 */ /* 0x0009e20000000800 */
[----:B------:R-:W-:Y:S09]  /*cbd0*/  FFMA.FTZ R135, R135, c[0x0][0x2d0], -R133 ;  /* 0x0000b40087877a23 */ /* 0x000ff20000010885 */
[----:B------:R-:W-:Y:S01]  /*cbe0*/  MUFU.EX2 R229, R22 ;  /* 0x0000001600e57308 */ /* 0x000fe20000000800 */
[----:B-1----:R-:W-:Y:S02]  /*cbf0*/  FADD.FTZ R0, -R3, R134 ;  /* 0x0000008603007221 */ /* 0x002fe40000010100 */
[----:B--2---:R-:W-:Y:S02]  /*cc00*/  FMUL.FTZ R17, R2, R149 ;  /* 0x0000009502117220 */ /* 0x004fe40000410000 */
[----:B------:R-:W-:Y:S05]  /*cc10*/  FMUL.FTZ R0, R0, c[0x0][0x2d0] ;  /* 0x0000b40000007a20 */ /* 0x000fea0000410000 */
[----:B------:R1:W-:Y:S01]  /*cc20*/  MUFU.EX2 R187, R16 ;  /* 0x0000001000bb7308 */ /* 0x0003e20000000800 */
[C---:B------:R-:W-:Y:S02]  /*cc30*/  FMUL.FTZ R24, R2.reuse, R156 ;  /* 0x0000009c02187220 */ /* 0x040fe40000410000 */
[C---:B------:R-:W-:Y:S01]  /*cc40*/  FMUL.FTZ R25, R2.reuse, R157 ;  /* 0x0000009d02197220 */ /* 0x040fe20000410000 */
[----:B----4-:R-:W-:Y:S01]  /*cc50*/  @P6 LEA.HI.X R9, R7, c[0x0][0x1cc], R6, 0x1, P0 ;  /* 0x0000730007096a11 */ /* 0x010fe200000f0c06 */
[----:B------:R-:W-:Y:S01]  /*cc60*/  FMUL.FTZ R32, R2, R164 ;  /* 0x000000a402207220 */ /* 0x000fe20000410000 */
[----:B------:R-:W-:Y:S01]  /*cc70*/  @P6 IADD3.X R7, R4, R252, RZ, P5, !PT ;  /* 0x000000fc04076210 */ /* 0x000fe20002ffe4ff */
[----:B------:R-:W-:Y:S01]  /*cc80*/  FMUL.FTZ R33, R2, R165 ;  /* 0x000000a502217220 */ /* 0x000fe20000410000 */
[C---:B------:R-:W-:Y:S01]  /*cc90*/  @P6 LEA R6, P5, R18.reuse, c[0x0][0x1c8], 0x1 ;  /* 0x0000720012066a11 */ /* 0x040fe200078a08ff */
[----:B------:R2:W-:Y:S01]  /*cca0*/  @P6 LDGSTS.E.BYPASS.LTC128B.128 [R225+0xb100], [R8.64], !P3 ;  /* 0x0b10000008e16fae */ /* 0x0005e2000d901d4c */
[----:B------:R-:W-:Y:S01]  /*ccb0*/  @P6 IADD3 R5, P0, R5, R251, RZ ;  /* 0x000000fb05056210 */ /* 0x000fe20007f1e0ff */
[----:B------:R-:W4:Y:S01]  /*ccc0*/  MUFU.EX2 R0, R0 ;  /* 0x0000000000007308 */ /* 0x000f220000000800 */
[----:B------:R-:W-:Y:S01]  /*ccd0*/  @P6 LEA.HI.X R7, R18, c[0x0][0x1cc], R7, 0x1, P5 ;  /* 0x0000730012076a11 */ /* 0x000fe200028f0c07 */
[----:B------:R-:W-:Y:S01]  /*cce0*/  FFMA.FTZ R18, R178, c[0x0][0x2d0], -R133 ;  /* 0x0000b400b2127a23 */ /* 0x000fe20000010885 */
[----:B------:R-:W-:Y:S01]  /*ccf0*/  @P6 IADD3.X R19, R4, R250, RZ, P0, !PT ;  /* 0x000000fa04136210 */ /* 0x000fe200007fe4ff */
[C---:B------:R-:W-:Y:S01]  /*cd00*/  FMUL.FTZ R36, R2.reuse, R36 ;  /* 0x0000002402247220 */ /* 0x040fe20000410000 */
[C---:B------:R-:W-:Y:S01]  /*cd10*/  @P6 LEA R4, P0, R5.reuse, c[0x0][0x1c8], 0x1 ;  /* 0x0000720005046a11 */ /* 0x040fe200078008ff */
[----:B------:R5:W-:Y:S01]  /*cd20*/  @P6 LDGSTS.E.BYPASS.LTC128B.128 [R225+0xd100], [R6.64], !P2 ;  /* 0x0d10000006e16fae */ /* 0x000be2000d101d4c */
[C---:B------:R-:W-:Y:S02]  /*cd30*/  FMUL.FTZ R37, R2.reuse, R37 ;  /* 0x0000002502257220 */ /* 0x040fe40000410000 */
[----:B------:R-:W-:Y:S01]  /*cd40*/  @P6 LEA.HI.X R5, R5, c[0x0][0x1cc], R19, 0x1, P0 ;  /* 0x0000730005056a11 */ /* 0x000fe200000f0c13 */
[----:B------:R5:W5:Y:S01]  /*cd50*/  MUFU.EX2 R189, R18 ;  /* 0x0000001200bd7308 */ /* 0x000b620000000800 */
[C---:B------:R-:W-:Y:S02]  /*cd60*/  FMUL.FTZ R40, R2.reuse, R40 ;  /* 0x0000002802287220 */ /* 0x040fe40000410000 */
[C---:B-1----:R-:W-:Y:S01]  /*cd70*/  FMUL.FTZ R16, R2.reuse, R148 ;  /* 0x0000009402107220 */ /* 0x042fe20000410000 */
[----:B------:R1:W-:Y:S01]  /*cd80*/  @P6 LDGSTS.E.BYPASS.LTC128B.128 [R225+0xf100], [R4.64], !P1 ;  /* 0x0f10000004e16fae */ /* 0x0003e2000c901d4c */
[C---:B------:R-:W-:Y:S02]  /*cd90*/  FMUL.FTZ R41, R2.reuse, R41 ;  /* 0x0000002902297220 */ /* 0x040fe40000410000 */
[C---:B------:R-:W-:Y:S02]  /*cda0*/  FMUL.FTZ R44, R2.reuse, R44 ;  /* 0x0000002c022c7220 */ /* 0x040fe40000410000 */
[C---:B------:R-:W-:Y:S01]  /*cdb0*/  FMUL.FTZ R45, R2.reuse, R45 ;  /* 0x0000002d022d7220 */ /* 0x040fe20000410000 */
[----:B------:R-:W-:Y:S01]  /*cdc0*/  MUFU.EX2 R135, R135 ;  /* 0x0000008700877308 */ /* 0x000fe20000000800 */
[C---:B------:R-:W-:Y:S01]  /*cdd0*/  FMUL.FTZ R48, R2.reuse, R48 ;  /* 0x0000003002307220 */ /* 0x040fe20000410000 */
[----:B---3--:R-:W3:Y:S01]  /*cde0*/  LDSM.16.MT88.4 R12, [R197+0x100] ;  /* 0x00010000c50c783b */ /* 0x008ee20000004200 */
[C---:B------:R-:W-:Y:S02]  /*cdf0*/  FMUL.FTZ R49, R2.reuse, R49 ;  /* 0x0000003102317220 */ /* 0x040fe40000410000 */
[--C-:B--2---:R-:W-:Y:S02]  /*ce00*/  FFMA.FTZ R8, R175, c[0x0][0x2d0], -R133.reuse ;  /* 0x0000b400af087a23 */ /* 0x104fe40000010885 */
[----:B------:R-:W-:Y:S02]  /*ce10*/  FMUL.FTZ R9, R2, R141 ;  /* 0x0000008d02097220 */ /* 0x000fe40000410000 */
[C---:B----4-:R-:W-:Y:S01]  /*ce20*/  FMUL.FTZ R10, R0.reuse, R142 ;  /* 0x0000008e000a7220 */ /* 0x050fe20000410000 */
[----:B------:R2:W-:Y:S01]  /*ce30*/  MUFU.EX2 R186, R8 ;  /* 0x0000000800ba7308 */ /* 0x0005e20000000800 */
[----:B------:R-:W4:Y:S01]  /*ce40*/  LDSM.16.MT88.4 R20, [R198+0x100] ;  /* 0x00010000c614783b */ /* 0x000f220000004200 */
[C---:B------:R-:W-:Y:S02]  /*ce50*/  FMUL.FTZ R11, R0.reuse, R143 ;  /* 0x0000008f000b7220 */ /* 0x040fe40000410000 */
[C---:B-----5:R-:W-:Y:S01]  /*ce60*/  FMUL.FTZ R6, R0.reuse, R138 ;  /* 0x0000008a00067220 */ /* 0x060fe20000410000 */
[----:B------:R-:W-:Y:S01]  /*ce70*/  F2FP.BF16.PACK_AB R138, R229, R230 ;  /* 0x000000e6e58a723e */ /* 0x000fe200000010ff */
[C---:B------:R-:W-:Y:S02]  /*ce80*/  FMUL.FTZ R7, R0.reuse, R139 ;  /* 0x0000008b00077220 */ /* 0x040fe40000410000 */
[C---:B------:R-:W-:Y:S01]  /*ce90*/  FMUL.FTZ R18, R0.reuse, R150 ;  /* 0x0000009600127220 */ /* 0x040fe20000410000 */
[----:B------:R-:W5:Y:S01]  /*cea0*/  LDSM.16.MT88.4 R28, [R200+0x100] ;  /* 0x00010000c81c783b */ /* 0x000f620000004200 */
[----:B------:R-:W-:Y:S02]  /*ceb0*/  FMUL.FTZ R19, R0, R151 ;  /* 0x0000009700137220 */ /* 0x000fe40000410000 */
[--C-:B-1----:R-:W-:Y:S02]  /*cec0*/  FFMA.FTZ R4, R176, c[0x0][0x2d0], -R133.reuse ;  /* 0x0000b400b0047a23 */ /* 0x102fe40000010885 */
[----:B------:R-:W-:Y:S01]  /*ced0*/  FMUL.FTZ R5, R2, R137 ;  /* 0x0000008902057220 */ /* 0x000fe20000410000 */
[----:B------:R-:W-:Y:S01]  /*cee0*/  F2FP.BF16.PACK_AB R137, R187, R189 ;  /* 0x000000bdbb89723e */ /* 0x000fe200000010ff */
[----:B------:R-:W1:Y:S01]  /*cef0*/  MUFU.EX2 R185, R4 ;  /* 0x0000000400b97308 */ /* 0x000e620000000800 */
[----:B------:R-:W-:Y:S01]  /*cf00*/  LDSM.16.MT88.4 R148, [R198+0x2100] ;  /* 0x00210000c694783b */ /* 0x000fe20000004200 */
[C---:B------:R-:W-:Y:S02]  /*cf10*/  FMUL.FTZ R26, R0.reuse, R158 ;  /* 0x0000009e001a7220 */ /* 0x040fe40000410000 */
[C---:B------:R-:W-:Y:S02]  /*cf20*/  FMUL.FTZ R27, R0.reuse, R159 ;  /* 0x0000009f001b7220 */ /* 0x040fe40000410000 */
[----:B------:R-:W-:Y:S02]  /*cf30*/  FMUL.FTZ R34, R0, R166 ;  /* 0x000000a600227220 */ /* 0x000fe40000410000 */
[----:B--2---:R-:W-:Y:S01]  /*cf40*/  FMUL.FTZ R8, R2, R140 ;  /* 0x0000008c02087220 */ /* 0x004fe20000410000 */
[----:B------:R-:W-:Y:S01]  /*cf50*/  LDSM.16.MT88.4 R156, [R198+0x2900] ;  /* 0x00290000c69c783b */ /* 0x000fe20000004200 */
[C---:B------:R-:W-:Y:S02]  /*cf60*/  FMUL.FTZ R35, R0.reuse, R167 ;  /* 0x000000a700237220 */ /* 0x040fe40000410000 */
[C---:B------:R-:W-:Y:S02]  /*cf70*/  FMUL.FTZ R38, R0.reuse, R38 ;  /* 0x0000002600267220 */ /* 0x040fe40000410000 */
[C---:B------:R-:W-:Y:S02]  /*cf80*/  FMUL.FTZ R39, R0.reuse, R39 ;  /* 0x0000002700277220 */ /* 0x040fe40000410000 */
[C---:B------:R-:W-:Y:S01]  /*cf90*/  FMUL.FTZ R42, R0.reuse, R42 ;  /* 0x0000002a002a7220 */ /* 0x040fe20000410000 */
[----:B------:R-:W2:Y:S01]  /*cfa0*/  LDSM.16.MT88.4 R140, [R199+0x100] ;  /* 0x00010000c78c783b */ /* 0x000ea20000004200 */
[C---:B------:R-:W-:Y:S02]  /*cfb0*/  FMUL.FTZ R43, R0.reuse, R43 ;  /* 0x0000002b002b7220 */ /* 0x040fe40000410000 */
[C---:B------:R-:W-:Y:S02]  /*cfc0*/  FMUL.FTZ R46, R0.reuse, R46 ;  /* 0x0000002e002e7220 */ /* 0x040fe40000410000 */
[----:B------:R-:W-:Y:S01]  /*cfd0*/  FMUL.FTZ R47, R0, R47 ;  /* 0x0000002f002f7220 */ /* 0x000fe20000410000 */
[----:B-1----:R-:W-:Y:S01]  /*cfe0*/  F2FP.BF16.PACK_AB R139, R185, R186 ;  /* 0x000000bab98b723e */ /* 0x002fe200000010ff */
[----:B------:R-:W-:Y:S01]  /*cff0*/  FMUL.FTZ R4, R2, R136 ;  /* 0x0000008802047220 */ /* 0x000fe20000410000 */
[----:B------:R-:W-:Y:S01]  /*d000*/  F2FP.BF16.PACK_AB R136, R232, R233 ;  /* 0x000000e9e888723e */ /* 0x000fe200000010ff */
[----:B------:R-:W-:Y:S01]  /*d010*/  LDSM.16.MT88.4 R164, [R199+0x1900] ;  /* 0x00190000c7a4783b */ /* 0x000fe20000004200 */
[C---:B------:R-:W-:Y:S02]  /*d020*/  FMUL.FTZ R50, R0.reuse, R50 ;  /* 0x0000003200327220 */ /* 0x040fe40000410000 */
[----:B------:R-:W-:Y:S02]  /*d030*/  FMUL.FTZ R51, R0, R51 ;  /* 0x0000003300337220 */ /* 0x000fe40000410000 */
[C---:B------:R-:W-:Y:S01]  /*d040*/  FMUL.FTZ R52, R2.reuse, R52 ;  /* 0x0000003402347220 */ /* 0x040fe20000410000 */
[C---:B---3--:R-:W-:Y:S02]  /*d050*/  HMMA.16816.F32.BF16 R4, R136.reuse, R12, R4 ;  /* 0x0000000c8804723c */ /* 0x048fe40000041804 */
[----:B------:R-:W0:Y:S03]  /*d060*/  LDGDEPBAR ;  /* 0x00000000000079af */ /* 0x000e260000000000 */
[C---:B------:R-:W-:Y:S02]  /*d070*/  FMUL.FTZ R53, R2.reuse, R53 ;  /* 0x0000003502357220 */ /* 0x040fe40000410000 */
[C---:B------:R-:W-:Y:S01]  /*d080*/  FMUL.FTZ R12, R2.reuse, R144 ;  /* 0x00000090020c7220 */ /* 0x040fe20000410000 */
[C---:B------:R-:W-:Y:S04]  /*d090*/  HMMA.16816.F32.BF16 R8, R136.reuse, R14, R8 ;  /* 0x0000000e8808723c */ /* 0x040fe80000041808 */
[----:B------:R-:W-:Y:S02]  /*d0a0*/  FMUL.FTZ R13, R2, R145 ;  /* 0x00000091020d7220 */ /* 0x000fe40000410000 */
[--C-:B------:R-:W-:Y:S02]  /*d0b0*/  FFMA.FTZ R134, R171, c[0x0][0x2d0], -R170.reuse ;  /* 0x0000b400ab867a23 */ /* 0x100fe400000108aa */
[C---:B------:R-:W-:Y:S02]  /*d0c0*/  FMUL.FTZ R14, R0.reuse, R146 ;  /* 0x00000092000e7220 */ /* 0x040fe40000410000 */
[----:B------:R1:W-:Y:S02]  /*d0d0*/  MUFU.EX2 R226, R134 ;  /* 0x0000008600e27308 */ /* 0x0003e40000000800 */
[C---:B------:R-:W-:Y:S02]  /*d0e0*/  FMUL.FTZ R15, R0.reuse, R147 ;  /* 0x00000093000f7220 */ /* 0x040fe40000410000 */
[----:B------:R-:W3:Y:S01]  /*d0f0*/  LDSM.16.MT88.4 R144, [R197+0x2100] ;  /* 0x00210000c590783b */ /* 0x000ee20000004200 */
[C---:B------:R-:W-:Y:S02]  /*d100*/  FMUL.FTZ R54, R0.reuse, R54 ;  /* 0x0000003600367220 */ /* 0x040fe40000410000 */
[----:B------:R-:W-:Y:S02]  /*d110*/  FMUL.FTZ R55, R0, R55 ;  /* 0x0000003700377220 */ /* 0x000fe40000410000 */
[C---:B----4-:R-:W-:Y:S03]  /*d120*/  HMMA.16816.F32.BF16 R12, R136.reuse, R20, R12 ;  /* 0x00000014880c723c */ /* 0x050fe6000004180c */
[C---:B------:R-:W-:Y:S02]  /*d130*/  FMUL.FTZ R56, R2.reuse, R56 ;  /* 0x0000003802387220 */ /* 0x040fe40000410000 */
[C---:B------:R-:W-:Y:S02]  /*d140*/  FMUL.FTZ R57, R2.reuse, R57 ;  /* 0x0000003902397220 */ /* 0x040fe40000410000 */
[C---:B------:R-:W-:Y:S01]  /*d150*/  FMUL.FTZ R20, R2.reuse, R152 ;  /* 0x0000009802147220 */ /* 0x040fe20000410000 */
[C---:B------:R-:W-:Y:S04]  /*d160*/  HMMA.16816.F32.BF16 R16, R136.reuse, R22, R16 ;  /* 0x000000168810723c */ /* 0x040fe80000041810 */
[----:B------:R-:W-:Y:S02]  /*d170*/  FMUL.FTZ R21, R2, R153 ;  /* 0x0000009902157220 */ /* 0x000fe40000410000 */
[C---:B------:R-:W-:Y:S02]  /*d180*/  FMUL.FTZ R58, R0.reuse, R58 ;  /* 0x0000003a003a7220 */ /* 0x040fe40000410000 */
[C---:B------:R-:W-:Y:S04]  /*d190*/  FMUL.FTZ R22, R0.reuse, R154 ;  /* 0x0000009a00167220 */ /* 0x040fe80000410000 */
[C---:B------:R-:W-:Y:S02]  /*d1a0*/  FMUL.FTZ R23, R0.reuse, R155 ;  /* 0x0000009b00177220 */ /* 0x040fe40000410000 */
[----:B------:R-:W-:Y:S01]  /*d1b0*/  LDSM.16.MT88.4 R152, [R200+0x900] ;  /* 0x00090000c898783b */ /* 0x000fe20000004200 */
[----:B------:R-:W-:Y:S02]  /*d1c0*/  FMUL.FTZ R59, R0, R59 ;  /* 0x0000003b003b7220 */ /* 0x000fe40000410000 */
[C---:B------:R-:W-:Y:S02]  /*d1d0*/  FMUL.FTZ R60, R2.reuse, R60 ;  /* 0x0000003c023c7220 */ /* 0x040fe40000410000 */
[C---:B-----5:R-:W-:Y:S03]  /*d1e0*/  HMMA.16816.F32.BF16 R20, R136.reuse, R28, R20 ;  /* 0x0000001c8814723c */ /* 0x060fe60000041814 */
[----:B------:R-:W-:Y:S02]  /*d1f0*/  FMUL.FTZ R61, R2, R61 ;  /* 0x0000003d023d7220 */ /* 0x000fe40000410000 */
[----:B------:R-:W-:Y:S02]  /*d200*/  FMUL.FTZ R62, R0, R62 ;  /* 0x0000003e003e7220 */ /* 0x000fe40000410000 */
[C---:B------:R-:W-:Y:S01]  /*d210*/  FMUL.FTZ R28, R2.reuse, R160 ;  /* 0x000000a0021c7220 */ /* 0x040fe20000410000 */
[C---:B------:R-:W-:Y:S04]  /*d220*/  HMMA.16816.F32.BF16 R24, R136.reuse, R30, R24 ;  /* 0x0000001e8818723c */ /* 0x040fe80000041818 */
[----:B------:R-:W-:Y:S02]  /*d230*/  FMUL.FTZ R29, R2, R161 ;  /* 0x000000a1021d7220 */ /* 0x000fe40000410000 */
[--C-:B-1----:R-:W-:Y:S02]  /*d240*/  FFMA.FTZ R134, R179, c[0x0][0x2d0], -R170.reuse ;  /* 0x0000b400b3867a23 */ /* 0x102fe400000108aa */
[C---:B------:R-:W-:Y:S02]  /*d250*/  FMUL.FTZ R30, R0.reuse, R162 ;  /* 0x000000a2001e7220 */ /* 0x040fe40000410000 */
[----:B------:R1:W4:Y:S02]  /*d260*/  MUFU.EX2 R195, R134 ;  /* 0x0000008600c37308 */ /* 0x0003240000000800 */
[C---:B------:R-:W-:Y:S02]  /*d270*/  FMUL.FTZ R31, R0.reuse, R163 ;  /* 0x000000a3001f7220 */ /* 0x040fe40000410000 */
[----:B------:R-:W-:Y:S01]  /*d280*/  LDSM.16.MT88.4 R160, [R200+0x1900] ;  /* 0x00190000c8a0783b */ /* 0x000fe20000004200 */
[----:B------:R-:W-:Y:S02]  /*d290*/  FMUL.FTZ R63, R0, R63 ;  /* 0x0000003f003f7220 */ /* 0x000fe40000410000 */
[C---:B------:R-:W-:Y:S02]  /*d2a0*/  FMUL.FTZ R64, R2.reuse, R64 ;  /* 0x0000004002407220 */ /* 0x040fe40000410000 */
        /* <DEDUP_REMOVED lines=15> */
[C---:B------:R-:W-:Y:S04]  /*d3a0*/  HMMA.16816.F32.BF16 R44, R136.reuse, R148, R44 ;  /* 0x00000094882c723c */ /* 0x040fe8000004182c */
[--C-:B-1----:R-:W-:Y:S02]  /*d3b0*/  FFMA.FTZ R134, R180, c[0x0][0x2d0], -R133.reuse ;  /* 0x0000b400b4867a23 */ /* 0x102fe40000010885 */
[C---:B------:R-:W-:Y:S02]  /*d3c0*/  FMUL.FTZ R74, R0.reuse, R74 ;  /* 0x0000004a004a7220 */ /* 0x040fe40000410000 */
[C---:B------:R-:W-:Y:S01]  /*d3d0*/  HMMA.16816.F32.BF16 R48, R136.reuse, R150, R48 ;  /* 0x000000968830723c */ /* 0x040fe20000041830 */
[----:B------:R-:W1:Y:S01]  /*d3e0*/  LDSM.16.MT88.4 R148, [R197+0x4100] ;  /* 0x00410000c594783b */ /* 0x000e620000004200 */
[----:B------:R5:W-:Y:S02]  /*d3f0*/  MUFU.EX2 R184, R134 ;  /* 0x0000008600b87308 */ /* 0x000be40000000800 */
        /* <DEDUP_REMOVED lines=11> */
[C---:B---3--:R-:W-:Y:S04]  /*d4b0*/  HMMA.16816.F32.BF16 R60, R136.reuse, R144, R60 ;  /* 0x00000090883c723c */ /* 0x048fe8000004183c */
[--C-:B-----5:R-:W-:Y:S02]  /*d4c0*/  FFMA.FTZ R134, R181, c[0x0][0x2d0], -R133.reuse ;  /* 0x0000b400b5867a23 */ /* 0x120fe40000010885 */
[----:B------:R-:W-:Y:S02]  /*d4d0*/  FMUL.FTZ R83, R0, R83 ;  /* 0x0000005300537220 */ /* 0x000fe40000410000 */
[C---:B------:R-:W-:Y:S01]  /*d4e0*/  HMMA.16816.F32.BF16 R64, R136.reuse, R146, R64 ;  /* 0x000000928840723c */ /* 0x040fe20000041840 */
[----:B------:R3:W5:Y:S01]  /*d4f0*/  MUFU.EX2 R183, R134 ;  /* 0x0000008600b77308 */ /* 0x0007620000000800 */
[----:B------:R-:W4:Y:S02]  /*d500*/  LDSM.16.MT88.4 R144, [R200+0x4100] ;  /* 0x00410000c890783b */ /* 0x000f240000004200 */
[C---:B------:R-:W-:Y:S02]  /*d510*/  FMUL.FTZ R84, R2.reuse, R84 ;  /* 0x0000005402547220 */ /* 0x040fe40000410000 */
[----:B------:R-:W-:Y:S02]  /*d520*/  FMUL.FTZ R85, R2, R85 ;  /* 0x0000005502557220 */ /* 0x000fe40000410000 */
[C---:B-1----:R-:W-:Y:S04]  /*d530*/  HMMA.16816.F32.BF16 R68, R136.reuse, R148, R68 ;  /* 0x000000948844723c */ /* 0x042fe80000041844 */
[C---:B------:R-:W-:Y:S02]  /*d540*/  FMUL.FTZ R86, R0.reuse, R86 ;  /* 0x0000005600567220 */ /* 0x040fe40000410000 */
[----:B------:R-:W-:Y:S02]  /*d550*/  FMUL.FTZ R87, R0, R87 ;  /* 0x0000005700577220 */ /* 0x000fe40000410000 */
[C---:B------:R-:W-:Y:S01]  /*d560*/  HMMA.16816.F32.BF16 R72, R136.reuse, R150, R72 ;  /* 0x000000968848723c */ /* 0x040fe20000041848 */
[----:B------:R-:W1:Y:S03]  /*d570*/  LDSM.16.MT88.4 R148, [R199+0x4100] ;  /* 0x00410000c794783b */ /* 0x000e660000004200 */
[C---:B------:R-:W-:Y:S02]  /*d580*/  FMUL.FTZ R88, R2.reuse, R88 ;  /* 0x0000005802587220 */ /* 0x040fe40000410000 */
[----:B------:R-:W-:Y:S02]  /*d590*/  FMUL.FTZ R89, R2, R89 ;  /* 0x0000005902597220 */ /* 0x000fe40000410000 */
[----:B------:R-:W-:Y:S01]  /*d5a0*/  FMUL.FTZ R90, R0, R90 ;  /* 0x0000005a005a7220 */ /* 0x000fe20000410000 */
[C---:B--2---:R-:W-:Y:S03]  /*d5b0*/  HMMA.16816.F32.BF16 R76, R136.reuse, R140, R76 ;  /* 0x0000008c884c723c */ /* 0x044fe6000004184c */
[--C-:B---3--:R-:W-:Y:S02]  /*d5c0*/  FFMA.FTZ R134, R182, c[0x0][0x2d0], -R170.reuse ;  /* 0x0000b400b6867a23 */ /* 0x108fe400000108aa */
[----:B------:R-:W-:Y:S02]  /*d5d0*/  FMUL.FTZ R91, R0, R91 ;  /* 0x0000005b005b7220 */ /* 0x000fe40000410000 */
[----:B------:R2:W-:Y:S01]  /*d5e0*/  MUFU.EX2 R194, R134 ;  /* 0x0000008600c27308 */ /* 0x0005e20000000800 */
[C---:B------:R-:W-:Y:S01]  /*d5f0*/  HMMA.16816.F32.BF16 R80, R136.reuse, R142, R80 ;  /* 0x0000008e8850723c */ /* 0x040fe20000041850 */
[----:B------:R-:W3:Y:S03]  /*d600*/  LDSM.16.MT88.4 R140, [R197+0x6100] ;  /* 0x00610000c58c783b */ /* 0x000ee60000004200 */
        /* <DEDUP_REMOVED lines=9> */
[----:B------:R-:W-:Y:S02]  /*d6a0*/  FMUL.FTZ R98, R0, R98 ;  /* 0x0000006200627220 */ /* 0x000fe40000410000 */
[--C-:B--2---:R-:W-:Y:S02]  /*d6b0*/  FFMA.FTZ R134, R192, c[0x0][0x2d0], -R170.reuse ;  /* 0x0000b400c0867a23 */ /* 0x104fe400000108aa */
[C---:B-1----:R-:W-:Y:S02]  /*d6c0*/  HMMA.16816.F32.BF16 R92, R136.reuse, R148, R92 ;  /* 0x00000094885c723c */ /* 0x042fe4000004185c */
[----:B------:R1:W2:Y:S02]  /*d6d0*/  MUFU.EX2 R193, R134 ;  /* 0x0000008600c17308 */ /* 0x0002a40000000800 */
[----:B------:R-:W-:Y:S02]  /*d6e0*/  FMUL.FTZ R99, R0, R99 ;  /* 0x0000006300637220 */ /* 0x000fe40000410000 */
[C---:B------:R-:W-:Y:S02]  /*d6f0*/  FMUL.FTZ R100, R2.reuse, R100 ;  /* 0x0000006402647220 */ /* 0x040fe40000410000 */
[----:B------:R-:W-:Y:S03]  /*d700*/  FMUL.FTZ R101, R2, R101 ;  /* 0x0000006502657220 */ /* 0x000fe60000410000 */
[C---:B------:R-:W-:Y:S01]  /*d710*/  HMMA.16816.F32.BF16 R96, R136.reuse, R150, R96 ;  /* 0x000000968860723c */ /* 0x040fe20000041860 */
[----:B------:R-:W2:Y:S02]  /*d720*/  LDSM.16.MT88.4 R148, [R200+0x6100] ;  /* 0x00610000c894783b */ /* 0x000ea40000004200 */
[C---:B------:R-:W-:Y:S02]  /*d730*/  FMUL.FTZ R102, R0.reuse, R102 ;  /* 0x0000006600667220 */ /* 0x040fe40000410000 */
[----:B------:R-:W-:Y:S02]  /*d740*/  FMUL.FTZ R103, R0, R103 ;  /* 0x0000006700677220 */ /* 0x000fe40000410000 */
[C---:B------:R-:W-:Y:S02]  /*d750*/  FMUL.FTZ R104, R2.reuse, R104 ;  /* 0x0000006802687220 */ /* 0x040fe40000410000 */
[----:B------:R-:W-:Y:S03]  /*d760*/  FMUL.FTZ R105, R2, R105 ;  /* 0x0000006902697220 */ /* 0x000fe60000410000 */
[C---:B---3--:R-:W-:Y:S03]  /*d770*/  HMMA.16816.F32.BF16 R100, R136.reuse, R140, R100 ;  /* 0x0000008c8864723c */ /* 0x048fe60000041864 */
[C---:B------:R-:W-:Y:S02]  /*d780*/  FMUL.FTZ R106, R0.reuse, R106 ;  /* 0x0000006a006a7220 */ /* 0x040fe40000410000 */
[----:B------:R-:W-:Y:S02]  /*d790*/  FMUL.FTZ R107, R0, R107 ;  /* 0x0000006b006b7220 */ /* 0x000fe40000410000 */
[--C-:B-1----:R-:W-:Y:S02]  /*d7a0*/  FFMA.FTZ R134, R227, c[0x0][0x2d0], -R133.reuse ;  /* 0x0000b400e3867a23 */ /* 0x102fe40000010885 */
[----:B------:R-:W3:Y:S02]  /*d7b0*/  LDL R227, [R1+0x48] ;  /* 0x0000480001e37983 */ /* 0x000ee40000100800 */
[----:B------:R1:W-:Y:S01]  /*d7c0*/  MUFU.EX2 R182, R134 ;  /* 0x0000008600b67308 */ /* 0x0003e20000000800 */
[C---:B------:R-:W-:Y:S01]  /*d7d0*/  HMMA.16816.F32.BF16 R104, R136.reuse, R142, R104 ;  /* 0x0000008e8868723c */ /* 0x040fe20000041868 */
[----:B------:R-:W1:Y:S02]  /*d7e0*/  LDSM.16.MT88.4 R140, [R199+0x6100] ;  /* 0x00610000c78c783b */ /* 0x000e640000004200 */
[C---:B------:R-:W-:Y:S02]  /*d7f0*/  FMUL.FTZ R108, R2.reuse, R108 ;  /* 0x0000006c026c7220 */ /* 0x040fe40000410000 */
[----:B------:R-:W-:Y:S02]  /*d800*/  FMUL.FTZ R109, R2, R109 ;  /* 0x0000006d026d7220 */ /* 0x000fe40000410000 */
[C---:B------:R-:W-:Y:S02]  /*d810*/  FMUL.FTZ R110, R0.reuse, R110 ;  /* 0x0000006e006e7220 */ /* 0x040fe40000410000 */
[----:B------:R-:W-:Y:S03]  /*d820*/  FMUL.FTZ R111, R0, R111 ;  /* 0x0000006f006f7220 */ /* 0x000fe60000410000 */
[C---:B------:R-:W-:Y:S02]  /*d830*/  FMUL.FTZ R112, R2.reuse, R112 ;  /* 0x0000007002707220 */ /* 0x040fe40000410000 */
[----:B------:R-:W-:Y:S02]  /*d840*/  FMUL.FTZ R113, R2, R113 ;  /* 0x0000007102717220 */ /* 0x000fe40000410000 */
[C---:B----4-:R-:W-:Y:S03]  /*d850*/  HMMA.16816.F32.BF16 R108, R136.reuse, R144, R108 ;  /* 0x00000090886c723c */ /* 0x050fe6000004186c */
[C---:B------:R-:W-:Y:S02]  /*d860*/  FMUL.FTZ R114, R0.reuse, R114 ;  /* 0x0000007200727220 */ /* 0x040fe40000410000 */
[----:B------:R-:W-:Y:S02]  /*d870*/  FMUL.FTZ R115, R0, R115 ;  /* 0x0000007300737220 */ /* 0x000fe40000410000 */
[C---:B------:R-:W-:Y:S02]  /*d880*/  FMUL.FTZ R116, R2.reuse, R116 ;  /* 0x0000007402747220 */ /* 0x040fe40000410000 */
[----:B------:R-:W-:Y:S03]  /*d890*/  FMUL.FTZ R117, R2, R117 ;  /* 0x0000007502757220 */ /* 0x000fe60000410000 */
        /* <DEDUP_REMOVED lines=9> */
[----:B-1----:R-:W-:Y:S02]  /*d930*/  FFMA.FTZ R134, R228, c[0x0][0x2d0], -R133 ;  /* 0x0000b400e4867a23 */ /* 0x002fe40000010885 */
[C---:B------:R-:W-:Y:S02]  /*d940*/  FMUL.FTZ R124, R2.reuse, R124 ;  /* 0x0000007c027c7220 */ /* 0x040fe40000410000 */
[----:B------:R1:W2:Y:S01]  /*d950*/  MUFU.EX2 R181, R134 ;  /* 0x0000008600b57308 */ /* 0x0002a20000000800 */
[C---:B------:R-:W-:Y:S01]  /*d960*/  HMMA.16816.F32.BF16 R120, R136.reuse, R150, R120 ;  /* 0x000000968878723c */ /* 0x040fe20000041878 */
[----:B------:R-:W4:Y:S02]  /*d970*/  LDSM.16.MT88.4 R148, [R198+0x900] ;  /* 0x00090000c694783b */ /* 0x000f240000004200 */
[----:B------:R-:W-:Y:S02]  /*d980*/  FMUL.FTZ R125, R2, R125 ;  /* 0x0000007d027d7220 */ /* 0x000fe40000410000 */
[C---:B------:R-:W-:Y:S02]  /*d990*/  FMUL.FTZ R126, R0.reuse, R126 ;  /* 0x0000007e007e7220 */ /* 0x040fe40000410000 */
[----:B------:R-:W-:Y:S02]  /*d9a0*/  FMUL.FTZ R127, R0, R127 ;  /* 0x0000007f007f7220 */ /* 0x000fe40000410000 */
[C---:B------:R-:W-:Y:S03]  /*d9b0*/  FMUL.FTZ R128, R2.reuse, R128 ;  /* 0x0000008002807220 */ /* 0x040fe60000410000 */
[----:B------:R-:W-:Y:S02]  /*d9c0*/  FMUL.FTZ R129, R2, R129 ;  /* 0x0000008102817220 */ /* 0x000fe40000410000 */
[C---:B------:R-:W-:Y:S03]  /*d9d0*/  HMMA.16816.F32.BF16 R124, R136.reuse, R140, R124 ;  /* 0x0000008c887c723c */ /* 0x040fe6000004187c */
[C---:B------:R-:W-:Y:S02]  /*d9e0*/  FMUL.FTZ R130, R0.reuse, R130 ;  /* 0x0000008200827220 */ /* 0x040fe40000410000 */
[----:B------:R-:W-:Y:S02]  /*d9f0*/  FMUL.FTZ R131, R0, R131 ;  /* 0x0000008300837220 */ /* 0x000fe40000410000 */
[----:B------:R-:W-:Y:S02]  /*da00*/  FFMA.FTZ R2, R2, R248, R233 ;  /* 0x000000f802027223 */ /* 0x000fe400000100e9 */
[----:B-1----:R-:W-:Y:S03]  /*da10*/  FFMA.FTZ R134, R234, c[0x0][0x2d0], -R170 ;  /* 0x0000b400ea867a23 */ /* 0x002fe600000108aa */
[----:B------:R-:W-:Y:S01]  /*da20*/  HMMA.16816.F32.BF16 R128, R136, R142, R128 ;  /* 0x0000008e8880723c */ /* 0x000fe20000041880 */
[----:B------:R-:W1:Y:S01]  /*da30*/  LDSM.16.MT88.4 R140, [R199+0x900] ;  /* 0x00090000c78c783b */ /* 0x000e620000004200 */
[----:B------:R4:W1:Y:S01]  /*da40*/  MUFU.EX2 R192, R134 ;  /* 0x0000008600c07308 */ /* 0x0008620000000800 */
[----:B------:R-:W-:Y:S02]  /*da50*/  FFMA.FTZ R0, R0, R249, R189 ;  /* 0x000000f900007223 */ /* 0x000fe400000100bd */
[----:B------:R-:W-:Y:S02]  /*da60*/  FADD.FTZ R2, R232, R2 ;  /* 0x00000002e8027221 */ /* 0x000fe40000010000 */
[----:B------:R-:W-:Y:S01]  /*da70*/  F2FP.BF16.PACK_AB R136, R195, R226 ;  /* 0x000000e2c388723e */ /* 0x000fe200000010ff */
[----:B------:R-:W-:Y:S01]  /*da80*/  FADD.FTZ R0, R187, R0 ;  /* 0x00000000bb007221 */ /* 0x000fe20000010000 */
[----:B-----5:R-:W-:Y:S03]  /*da90*/  F2FP.BF16.PACK_AB R137, R183, R184 ;  /* 0x000000b8b789723e */ /* 0x020fe600000010ff */
[----:B------:R-:W-:Y:S01]  /*daa0*/  F2FP.BF16.PACK_AB R138, R193, R194 ;  /* 0x000000c2c18a723e */ /* 0x000fe200000010ff */
[----:B------:R-:W-:Y:S01]  /*dab0*/  FADD.FTZ R2, R230, R2 ;  /* 0x00000002e6027221 */ /* 0x000fe20000010000 */
[----:B--2---:R-:W-:Y:S01]  /*dac0*/  F2FP.BF16.PACK_AB R139, R181, R182 ;  /* 0x000000b6b58b723e */ /* 0x004fe200000010ff */
[----:B------:R-:W-:Y:S02]  /*dad0*/  FADD.FTZ R0, R186, R0 ;  /* 0x00000000ba007221 */ /* 0x000fe40000010000 */
[----:B------:R-:W-:Y:S02]  /*dae0*/  FADD.FTZ R2, R229, R2 ;  /* 0x00000002e5027221 */ /* 0x000fe40000010000 */
[----:B------:R-:W-:Y:S02]  /*daf0*/  FADD.FTZ R0, R185, R0 ;  /* 0x00000000b9007221 */ /* 0x000fe40000010000 */
[C---:B----4-:R-:W-:Y:S03]  /*db00*/  HMMA.16816.F32.BF16 R4, R136.reuse, R144, R4 ;  /* 0x000000908804723c */ /* 0x050fe60000041804 */
[----:B------:R-:W-:Y:S02]  /*db10*/  FADD.FTZ R2, R226, R2 ;  /* 0x00000002e2027221 */ /* 0x000fe40000010000 */
[----:B------:R-:W-:Y:S02]  /*db20*/  FFMA.FTZ R134, R235, c[0x0][0x2d0], -R170 ;  /* 0x0000b400eb867a23 */ /* 0x000fe400000108aa */
[----:B------:R-:W-:Y:S01]  /*db30*/  FADD.FTZ R0, R184, R0 ;  /* 0x00000000b8007221 */ /* 0x000fe20000010000 */
[C---:B------:R-:W-:Y:S01]  /*db40*/  HMMA.16816.F32.BF16 R8, R136.reuse, R146, R8 ;  /* 0x000000928808723c */ /* 0x040fe20000041808 */
[----:B------:R-:W2:Y:S01]  /*db50*/  LDSM.16.MT88.4 R144, [R197+0x2900] ;  /* 0x00290000c590783b */ /* 0x000ea20000004200 */
[----:B------:R4:W5:Y:S02]  /*db60*/  MUFU.EX2 R191, R134 ;  /* 0x0000008600bf7308 */ /* 0x0009640000000800 */
        /* <DEDUP_REMOVED lines=8> */
[----:B------:R-:W-:Y:S02]  /*dbf0*/  FADD.FTZ R0, R181, R0 ;  /* 0x00000000b5007221 */ /* 0x000fe40000010000 */
[C---:B------:R-:W-:Y:S04]  /*dc00*/  HMMA.16816.F32.BF16 R20, R136.reuse, R152, R20 ;  /* 0x000000988814723c */ /* 0x040fe80000041814 */
[--C-:B----4-:R-:W-:Y:S02]  /*dc10*/  FFMA.FTZ R134, R236, c[0x0][0x2d0], -R133.reuse ;  /* 0x0000b400ec867a23 */ /* 0x110fe40000010885 */
[----:B-1----:R-:W-:Y:S02]  /*dc20*/  FADD.FTZ R2, R192, R2 ;  /* 0x00000002c0027221 */ /* 0x002fe40000010000 */
[C---:B------:R-:W-:Y:S01]  /*dc30*/  HMMA.16816.F32.BF16 R24, R136.reuse, R154, R24 ;  /* 0x0000009a8818723c */ /* 0x040fe20000041818 */
[----:B------:R-:W1:Y:S01]  /*dc40*/  LDSM.16.MT88.4 R152, [R199+0x2900] ;  /* 0x00290000c798783b */ /* 0x000e620000004200 */
[----:B------:R4:W4:Y:S02]  /*dc50*/  MUFU.EX2 R177, R134 ;  /* 0x0000008600b17308 */ /* 0x0009240000000800 */
[----:B-----5:R-:W-:Y:S04]  /*dc60*/  FADD.FTZ R2, R191, R2 ;  /* 0x00000002bf027221 */ /* 0x020fe80000010000 */
[C---:B------:R-:W-:Y:S08]  /*dc70*/  HMMA.16816.F32.BF16 R28, R136.reuse, R140, R28 ;  /* 0x0000008c881c723c */ /* 0x040ff0000004181c */
[C---:B------:R-:W-:Y:S01]  /*dc80*/  HMMA.16816.F32.BF16 R32, R136.reuse, R142, R32 ;  /* 0x0000008e8820723c */ /* 0x040fe20000041820 */
[----:B------:R-:W5:Y:S07]  /*dc90*/  LDSM.16.MT88.4 R140, [R197+0x4900] ;  /* 0x00490000c58c783b */ /* 0x000f6e0000004200 */
[C---:B--2---:R-:W-:Y:S04]  /*dca0*/  HMMA.16816.F32.BF16 R36, R136.reuse, R144, R36 ;  /* 0x000000908824723c */ /* 0x044fe80000041824 */
[--C-:B----4-:R-:W-:Y:S02]  /*dcb0*/  FFMA.FTZ R134, R237, c[0x0][0x2d0], -R133.reuse ;  /* 0x0000b400ed867a23 */ /* 0x110fe40000010885 */
[----:B------:R-:W-:Y:S02]  /*dcc0*/  FADD.FTZ R0, R177, R0 ;  /* 0x00000000b1007221 */ /* 0x000fe40000010000 */
[C---:B------:R-:W-:Y:S01]  /*dcd0*/  HMMA.16816.F32.BF16 R40, R136.reuse, R146, R40 ;  /* 0x000000928828723c */ /* 0x040fe20000041828 */
[----:B------:R-:W2:Y:S01]  /*dce0*/  LDSM.16.MT88.4 R144, [R198+0x4900] ;  /* 0x00490000c690783b */ /* 0x000ea20000004200 */
[----:B------:R4:W1:Y:S06]  /*dcf0*/  MUFU.EX2 R176, R134 ;  /* 0x0000008600b07308 */ /* 0x00086c0000000800 */
[C---:B------:R-:W-:Y:S08]  /*dd00*/  HMMA.16816.F32.BF16 R44, R136.reuse, R156, R44 ;  /* 0x0000009c882c723c */ /* 0x040ff0000004182c */
[C---:B------:R-:W-:Y:S01]  /*dd10*/  HMMA.16816.F32.BF16 R48, R136.reuse, R158, R48 ;  /* 0x0000009e8830723c */ /* 0x040fe20000041830 */
[----:B------:R-:W2:Y:S07]  /*dd20*/  LDSM.16.MT88.4 R156, [R200+0x4900] ;  /* 0x00490000c89c783b */ /* 0x000eae0000004200 */
[C---:B------:R-:W-:Y:S04]  /*dd30*/  HMMA.16816.F32.BF16 R52, R136.reuse, R148, R52 ;  /* 0x000000948834723c */ /* 0x040fe80000041834 */
[----:B----4-:R-:W-:Y:S02]  /*dd40*/  FFMA.FTZ R134, R238, c[0x0][0x2d0], -R170 ;  /* 0x0000b400ee867a23 */ /* 0x010fe400000108aa */
[----:B-1----:R-:W-:Y:S02]  /*dd50*/  FADD.FTZ R0, R176, R0 ;  /* 0x00000000b0007221 */ /* 0x002fe40000010000 */
[C---:B------:R-:W-:Y:S01]  /*dd60*/  HMMA.16816.F32.BF16 R56, R136.reuse, R150, R56 ;  /* 0x000000968838723c */ /* 0x040fe20000041838 */
[----:B------:R-:W1:Y:S01]  /*dd70*/  LDSM.16.MT88.4 R148, [R199+0x4900] ;  /* 0x00490000c794783b */ /* 0x000e620000004200 */
[----:B------:R4:W2:Y:S06]  /*dd80*/  MUFU.EX2 R190, R134 ;  /* 0x0000008600be7308 */ /* 0x0008ac0000000800 */
[C---:B------:R-:W-:Y:S08]  /*dd90*/  HMMA.16816.F32.BF16 R60, R136.reuse, R152, R60 ;  /* 0x00000098883c723c */ /* 0x040ff0000004183c */
[C---:B------:R-:W-:Y:S01]  /*dda0*/  HMMA.16816.F32.BF16 R64, R136.reuse, R154, R64 ;  /* 0x0000009a8840723c */ /* 0x040fe20000041840 */
[----:B------:R-:W-:Y:S07]  /*ddb0*/  LDSM.16.MT88.4 R152, [R200+0x6900] ;  /* 0x00690000c898783b */ /* 0x000fee0000004200 */
[C---:B-----5:R-:W-:Y:S04]  /*ddc0*/  HMMA.16816.F32.BF16 R68, R136.reuse, R140, R68 ;  /* 0x0000008c8844723c */ /* 0x060fe80000041844 */
[----:B----4-:R-:W-:Y:S02]  /*ddd0*/  FFMA.FTZ R134, R239, c[0x0][0x2d0], -R170 ;  /* 0x0000b400ef867a23 */ /* 0x010fe400000108aa */
[----:B--2---:R-:W-:Y:S02]  /*dde0*/  FADD.FTZ R2, R190, R2 ;  /* 0x00000002be027221 */ /* 0x004fe40000010000 */
[C---:B------:R-:W-:Y:S01]  /*ddf0*/  HMMA.16816.F32.BF16 R72, R136.reuse, R142, R72 ;  /* 0x0000008e8848723c */ /* 0x040fe20000041848 */
[----:B------:R-:W2:Y:S01]  /*de00*/  LDSM.16.MT88.4 R140, [R197+0x6900] ;  /* 0x00690000c58c783b */ /* 0x000ea20000004200 */
[----:B------:R4:W5:Y:S06]  /*de10*/  MUFU.EX2 R188, R134 ;  /* 0x0000008600bc7308 */ /* 0x00096c0000000800 */
[C---:B------:R-:W-:Y:S08]  /*de20*/  HMMA.16816.F32.BF16 R76, R136.reuse, R144, R76 ;  /* 0x00000090884c723c */ /* 0x040ff0000004184c */
[C---:B------:R-:W-:Y:S01]  /*de30*/  HMMA.16816.F32.BF16 R80, R136.reuse, R146, R80 ;  /* 0x000000928850723c */ /* 0x040fe20000041850 */
[----:B------:R-:W3:Y:S07]  /*de40*/  LDSM.16.MT88.4 R144, [R198+0x6900] ;  /* 0x00690000c690783b */ /* 0x000eee0000004200 */
[C---:B------:R-:W-:Y:S04]  /*de50*/  HMMA.16816.F32.BF16 R84, R136.reuse, R156, R84 ;  /* 0x0000009c8854723c */ /* 0x040fe80000041854 */
[--C-:B----4-:R-:W-:Y:S02]  /*de60*/  FFMA.FTZ R134, R240, c[0x0][0x2d0], -R133.reuse ;  /* 0x0000b400f0867a23 */ /* 0x110fe40000010885 */
[----:B-----5:R-:W-:Y:S02]  /*de70*/  FADD.FTZ R2, R188, R2 ;  /* 0x00000002bc027221 */ /* 0x020fe40000010000 */
[C---:B------:R-:W-:Y:S01]  /*de80*/  HMMA.16816.F32.BF16 R88, R136.reuse, R158, R88 ;  /* 0x0000009e8858723c */ /* 0x040fe20000041858 */
[----:B------:R-:W-:Y:S01]  /*de90*/  LDSM.16.MT88.4 R156, [R198+0x1100] ;  /* 0x00110000c69c783b */ /* 0x000fe20000004200 */
[----:B------:R4:W5:Y:S06]  /*dea0*/  MUFU.EX2 R175, R134 ;  /* 0x0000008600af7308 */ /* 0x00096c0000000800 */
[C---:B-1----:R-:W-:Y:S08]  /*deb0*/  HMMA.16816.F32.BF16 R92, R136.reuse, R148, R92 ;  /* 0x00000094885c723c */ /* 0x042ff0000004185c */
[C---:B------:R-:W-:Y:S01]  /*dec0*/  HMMA.16816.F32.BF16 R96, R136.reuse, R150, R96 ;  /* 0x000000968860723c */ /* 0x040fe20000041860 */
[----:B------:R-:W1:Y:S07]  /*ded0*/  LDSM.16.MT88.4 R148, [R199+0x6900] ;  /* 0x00690000c794783b */ /* 0x000e6e0000004200 */
[C---:B--2---:R-:W-:Y:S04]  /*dee0*/  HMMA.16816.F32.BF16 R100, R136.reuse, R140, R100 ;  /* 0x0000008c8864723c */ /* 0x044fe80000041864 */
[--C-:B----4-:R-:W-:Y:S02]  /*def0*/  FFMA.FTZ R134, R241, c[0x0][0x2d0], -R133.reuse ;  /* 0x0000b400f1867a23 */ /* 0x110fe40000010885 */
[----:B-----5:R-:W-:Y:S01]  /*df00*/  FADD.FTZ R0, R175, R0 ;  /* 0x00000000af007221 */ /* 0x020fe20000010000 */
[----:B---3--:R-:W-:Y:S01]  /*df10*/  ISETP.GT.AND P0, PT, R224, R227, PT ;  /* 0x000000e3e000720c */ /* 0x008fe20003f04270 */
[C---:B------:R-:W-:Y:S01]  /*df20*/  HMMA.16816.F32.BF16 R104, R136.reuse, R142, R104 ;  /* 0x0000008e8868723c */ /* 0x040fe20000041868 */
[----:B------:R-:W2:Y:S01]  /*df30*/  LDSM.16.MT88.4 R140, [R197+0x1100] ;  /* 0x00110000c58c783b */ /* 0x000ea20000004200 */
[----:B------:R3:W4:Y:S02]  /*df40*/  MUFU.EX2 R174, R134 ;  /* 0x0000008600ae7308 */ /* 0x0007240000000800 */
[----:B------:R-:W-:Y:S04]  /*df50*/  MOV R224, R223 ;  /* 0x000000df00e07202 */ /* 0x000fe80000000f00 */
[C---:B------:R-:W-:Y:S08]  /*df60*/  HMMA.16816.F32.BF16 R108, R136.reuse, R144, R108 ;  /* 0x00000090886c723c */ /* 0x040ff0000004186c */
[C---:B------:R-:W-:Y:S01]  /*df70*/  HMMA.16816.F32.BF16 R112, R136.reuse, R146, R112 ;  /* 0x000000928870723c */ /* 0x040fe20000041870 */
[----:B------:R-:W5:Y:S07]  /*df80*/  LDSM.16.MT88.4 R144, [R200+0x1100] ;  /* 0x00110000c890783b */ /* 0x000f6e0000004200 */
[C---:B------:R-:W-:Y:S04]  /*df90*/  HMMA.16816.F32.BF16 R116, R136.reuse, R152, R116 ;  /* 0x000000988874723c */ /* 0x040fe80000041874 */
[----:B---3--:R-:W-:Y:S02]  /*dfa0*/  FFMA.FTZ R134, R242, c[0x0][0x2d0], -R170 ;  /* 0x0000b400f2867a23 */ /* 0x008fe400000108aa */
[----:B----4-:R-:W-:Y:S02]  /*dfb0*/  FADD.FTZ R0, R174, R0 ;  /* 0x00000000ae007221 */ /* 0x010fe40000010000 */
[C---:B------:R-:W-:Y:S01]  /*dfc0*/  HMMA.16816.F32.BF16 R120, R136.reuse, R154, R120 ;  /* 0x0000009a8878723c */ /* 0x040fe20000041878 */
[----:B------:R-:W-:Y:S01]  /*dfd0*/  LDSM.16.MT88.4 R152, [R198+0x3100] ;  /* 0x00310000c698783b */ /* 0x000fe20000004200 */
[----:B------:R3:W4:Y:S06]  /*dfe0*/  MUFU.EX2 R180, R134 ;  /* 0x0000008600b47308 */ /* 0x00072c0000000800 */
[C---:B-1----:R-:W-:Y:S08]  /*dff0*/  HMMA.16816.F32.BF16 R124, R136.reuse, R148, R124 ;  /* 0x00000094887c723c */ /* 0x042ff0000004187c */
[----:B------:R-:W-:Y:S01]  /*e000*/  HMMA.16816.F32.BF16 R128, R136, R150, R128 ;  /* 0x000000968880723c */ /* 0x000fe20000041880 */
[----:B------:R-:W1:Y:S06]  /*e010*/  LDSM.16.MT88.4 R148, [R199+0x1100] ;  /* 0x00110000c794783b */ /* 0x000e6c0000004200 */
[----:B------:R-:W-:Y:S02]  /*e020*/  F2FP.BF16.PACK_AB R136, R191, R192 ;  /* 0x000000c0bf88723e */ /* 0x000fe400000010ff */
[----:B------:R-:W-:Y:S03]  /*e030*/  F2FP.BF16.PACK_AB R137, R176, R177 ;  /* 0x000000b1b089723e */ /* 0x000fe600000010ff */
[----:B------:R-:W-:Y:S01]  /*e040*/  F2FP.BF16.PACK_AB R138, R188, R190 ;  /* 0x000000bebc8a723e */ /* 0x000fe200000010ff */
[----:B---3--:R-:W-:Y:S01]  /*e050*/  FFMA.FTZ R134, R243, c[0x0][0x2d0], -R170 ;  /* 0x0000b400f3867a23 */ /* 0x008fe200000108aa */
[----:B------:R-:W-:Y:S01]  /*e060*/  F2FP.BF16.PACK_AB R139, R174, R175 ;  /* 0x000000afae8b723e */ /* 0x000fe200000010ff */
[----:B----4-:R-:W-:Y:S02]  /*e070*/  FADD.FTZ R2, R180, R2 ;  /* 0x00000002b4027221 */ /* 0x010fe40000010000 */
[----:B------:R3:W4:Y:S04]  /*e080*/  MUFU.EX2 R179, R134 ;  /* 0x0000008600b37308 */ /* 0x0007280000000800 */
[C---:B--2---:R-:W-:Y:S08]  /*e090*/  HMMA.16816.F32.BF16 R4, R136.reuse, R140, R4 ;  /* 0x0000008c8804723c */ /* 0x044ff00000041804 */
[C---:B------:R-:W-:Y:S01]  /*e0a0*/  HMMA.16816.F32.BF16 R8, R136.reuse, R142, R8 ;  /* 0x0000008e8808723c */ /* 0x040fe20000041808 */
[----:B------:R-:W2:Y:S07]  /*e0b0*/  LDSM.16.MT88.4 R140, [R197+0x3100] ;  /* 0x00310000c58c783b */ /* 0x000eae0000004200 */
[C---:B------:R-:W-:Y:S04]  /*e0c0*/  HMMA.16816.F32.BF16 R12, R136.reuse, R156, R12 ;  /* 0x0000009c880c723c */ /* 0x040fe8000004180c */
[--C-:B---3--:R-:W-:Y:S04]  /*e0d0*/  FFMA.FTZ R134, R244, c[0x0][0x2d0], -R133.reuse ;  /* 0x0000b400f4867a23 */ /* 0x108fe80000010885 */
[C---:B------:R-:W-:Y:S01]  /*e0e0*/  HMMA.16816.F32.BF16 R16, R136.reuse, R158, R16 ;  /* 0x0000009e8810723c */ /* 0x040fe20000041810 */
[----:B------:R-:W3:Y:S01]  /*e0f0*/  LDSM.16.MT88.4 R156, [R200+0x3100] ;  /* 0x00310000c89c783b */ /* 0x000ee20000004200 */
[----:B------:R2:W-:Y:S06]  /*e100*/  MUFU.EX2 R173, R134 ;  /* 0x0000008600ad7308 */ /* 0x0005ec0000000800 */
[C---:B-----5:R-:W-:Y:S08]  /*e110*/  HMMA.16816.F32.BF16 R20, R136.reuse, R144, R20 ;  /* 0x000000908814723c */ /* 0x060ff00000041814 */
[C---:B------:R-:W-:Y:S01]  /*e120*/  HMMA.16816.F32.BF16 R24, R136.reuse, R146, R24 ;  /* 0x000000928818723c */ /* 0x040fe20000041818 */
[----:B------:R-:W5:Y:S07]  /*e130*/  LDSM.16.MT88.4 R144, [R199+0x3100] ;  /* 0x00310000c790783b */ /* 0x000f6e0000004200 */
[C---:B-1----:R-:W-:Y:S04]  /*e140*/  HMMA.16816.F32.BF16 R28, R136.reuse, R148, R28 ;  /* 0x00000094881c723c */ /* 0x042fe8000004181c */
[--C-:B--2---:R-:W-:Y:S02]  /*e150*/  FFMA.FTZ R134, R245, c[0x0][0x2d0], -R133.reuse ;  /* 0x0000b400f5867a23 */ /* 0x104fe40000010885 */
[----:B------:R-:W-:Y:S01]  /*e160*/  FFMA.FTZ R133, R168, c[0x0][0x2d0], -R133 ;  /* 0x0000b400a8857a23 */ /* 0x000fe20000010885 */
[----:B----4-:R-:W-:Y:S01]  /*e170*/  F2FP.BF16.PACK_AB R168, R179, R180 ;  /* 0x000000b4b3a8723e */ /* 0x010fe200000010ff */
[C---:B------:R-:W-:Y:S01]  /*e180*/  HMMA.16816.F32.BF16 R32, R136.reuse, R150, R32 ;  /* 0x000000968820723c */ /* 0x040fe20000041820 */
[----:B------:R-:W-:Y:S01]  /*e190*/  LDSM.16.MT88.4 R148, [R198+0x5100] ;  /* 0x00510000c694783b */ /* 0x000fe20000004200 */
[----:B------:R-:W1:Y:S06]  /*e1a0*/  MUFU.EX2 R172, R134 ;  /* 0x0000008600ac7308 */ /* 0x000e6c0000000800 */
[C---:B------:R-:W-:Y:S04]  /*e1b0*/  HMMA.16816.F32.BF16 R36, R136.reuse, R140, R36 ;  /* 0x0000008c8824723c */ /* 0x040fe80000041824 */
[----:B------:R-:W2:Y:S04]  /*e1c0*/  MUFU.EX2 R133, R133 ;  /* 0x0000008500857308 */ /* 0x000ea80000000800 */
[C---:B------:R-:W-:Y:S01]  /*e1d0*/  HMMA.16816.F32.BF16 R40, R136.reuse, R142, R40 ;  /* 0x0000008e8828723c */ /* 0x040fe20000041828 */
[----:B------:R-:W4:Y:S07]  /*e1e0*/  LDSM.16.MT88.4 R140, [R197+0x5100] ;  /* 0x00510000c58c783b */ /* 0x000f2e0000004200 */
[C---:B------:R-:W-:Y:S04]  /*e1f0*/  HMMA.16816.F32.BF16 R44, R136.reuse, R152, R44 ;  /* 0x00000098882c723c */ /* 0x040fe8000004182c */
[----:B-1----:R-:W-:Y:S01]  /*e200*/  F2FP.BF16.PACK_AB R169, R172, R173 ;  /* 0x000000adaca9723e */ /* 0x002fe200000010ff */
[--C-:B------:R-:W-:Y:S03]  /*e210*/  FFMA.FTZ R134, R246, c[0x0][0x2d0], -R170.reuse ;  /* 0x0000b400f6867a23 */ /* 0x100fe600000108aa */
[C---:B------:R-:W-:Y:S01]  /*e220*/  HMMA.16816.F32.BF16 R48, R136.reuse, R154, R48 ;  /* 0x0000009a8830723c */ /* 0x040fe20000041830 */
[----:B------:R-:W1:Y:S01]  /*e230*/  LDSM.16.MT88.4 R152, [R200+0x5100] ;  /* 0x00510000c898783b */ /* 0x000e620000004200 */
[----:B------:R4:W-:Y:S02]  /*e240*/  MUFU.EX2 R178, R134 ;  /* 0x0000008600b27308 */ /* 0x0009e40000000800 */
[----:B--2---:R-:W-:Y:S04]  /*e250*/  F2FP.BF16.PACK_AB R171, R133, R135 ;  /* 0x0000008785ab723e */ /* 0x004fe800000010ff */
[C---:B---3--:R-:W-:Y:S08]  /*e260*/  HMMA.16816.F32.BF16 R52, R136.reuse, R156, R52 ;  /* 0x0000009c8834723c */ /* 0x048ff00000041834 */
[C---:B------:R-:W-:Y:S01]  /*e270*/  HMMA.16816.F32.BF16 R56, R136.reuse, R158, R56 ;  /* 0x0000009e8838723c */ /* 0x040fe20000041838 */
[----:B------:R-:W2:Y:S07]  /*e280*/  LDSM.16.MT88.4 R156, [R199+0x5100] ;  /* 0x00510000c79c783b */ /* 0x000eae0000004200 */
[C---:B-----5:R-:W-:Y:S04]  /*e290*/  HMMA.16816.F32.BF16 R60, R136.reuse, R144, R60 ;  /* 0x00000090883c723c */ /* 0x060fe8000004183c */
[----:B----4-:R-:W-:Y:S04]  /*e2a0*/  FFMA.FTZ R134, R247, c[0x0][0x2d0], -R170 ;  /* 0x0000b400f7867a23 */ /* 0x010fe800000108aa */
[C---:B------:R-:W-:Y:S01]  /*e2b0*/  HMMA.16816.F32.BF16 R64, R136.reuse, R146, R64 ;  /* 0x000000928840723c */ /* 0x040fe20000041840 */
[----:B------:R-:W-:Y:S01]  /*e2c0*/  LDSM.16.MT88.4 R144, [R198+0x7100] ;  /* 0x00710000c690783b */ /* 0x000fe20000004200 */
[----:B------:R-:W3:Y:S06]  /*e2d0*/  MUFU.EX2 R134, R134 ;  /* 0x0000008600867308 */ /* 0x000eec0000000800 */
[C---:B------:R-:W-:Y:S08]  /*e2e0*/  HMMA.16816.F32.BF16 R68, R136.reuse, R140, R68 ;  /* 0x0000008c8844723c */ /* 0x040ff00000041844 */
[C---:B------:R-:W-:Y:S01]  /*e2f0*/  HMMA.16816.F32.BF16 R72, R136.reuse, R142, R72 ;  /* 0x0000008e8848723c */ /* 0x040fe20000041848 */
[----:B------:R-:W4:Y:S07]  /*e300*/  LDSM.16.MT88.4 R140, [R197+0x7100] ;  /* 0x00710000c58c783b */ /* 0x000f2e0000004200 */
[C---:B------:R-:W-:Y:S04]  /*e310*/  HMMA.16816.F32.BF16 R76, R136.reuse, R148, R76 ;  /* 0x00000094884c723c */ /* 0x040fe8000004184c */
[----:B---3--:R-:W-:Y:S04]  /*e320*/  F2FP.BF16.PACK_AB R170, R134, R178 ;  /* 0x000000b286aa723e */ /* 0x008fe800000010ff */
[C---:B------:R-:W-:Y:S01]  /*e330*/  HMMA.16816.F32.BF16 R80, R136.reuse, R150, R80 ;  /* 0x000000968850723c */ /* 0x040fe20000041850 */
[----:B------:R-:W3:Y:S07]  /*e340*/  LDSM.16.MT88.4 R148, [R200+0x7100] ;  /* 0x00710000c894783b */ /* 0x000eee0000004200 */
[C---:B-1----:R-:W-:Y:S08]  /*e350*/  HMMA.16816.F32.BF16 R84, R136.reuse, R152, R84 ;  /* 0x000000988854723c */ /* 0x042ff00000041854 */
[C---:B------:R-:W-:Y:S01]  /*e360*/  HMMA.16816.F32.BF16 R88, R136.reuse, R154, R88 ;  /* 0x0000009a8858723c */ /* 0x040fe20000041858 */
[----:B------:R-:W1:Y:S07]  /*e370*/  LDSM.16.MT88.4 R152, [R199+0x7100] ;  /* 0x00710000c798783b */ /* 0x000e6e0000004200 */
[C---:B--2---:R-:W-:Y:S08]  /*e380*/  HMMA.16816.F32.BF16 R92, R136.reuse, R156, R92 ;  /* 0x0000009c885c723c */ /* 0x044ff0000004185c */
[C---:B------:R-:W-:Y:S01]  /*e390*/  HMMA.16816.F32.BF16 R96, R136.reuse, R158, R96 ;  /* 0x0000009e8860723c */ /* 0x040fe20000041860 */
[----:B------:R-:W-:Y:S07]  /*e3a0*/  LDSM.16.MT88.4 R156, [R198+0x1900] ;  /* 0x00190000c69c783b */ /* 0x000fee0000004200 */
[C---:B----4-:R-:W-:Y:S08]  /*e3b0*/  HMMA.16816.F32.BF16 R100, R136.reuse, R140, R100 ;  /* 0x0000008c8864723c */ /* 0x050ff00000041864 */
[C---:B------:R-:W-:Y:S01]  /*e3c0*/  HMMA.16816.F32.BF16 R104, R136.reuse, R142, R104 ;  /* 0x0000008e8868723c */ /* 0x040fe20000041868 */
[----:B------:R-:W2:Y:S07]  /*e3d0*/  LDSM.16.MT88.4 R140, [R197+0x1900] ;  /* 0x00190000c58c783b */ /* 0x000eae0000004200 */
[C---:B------:R-:W-:Y:S08]  /*e3e0*/  HMMA.16816.F32.BF16 R108, R136.reuse, R144, R108 ;  /* 0x00000090886c723c */ /* 0x040ff0000004186c */
[C---:B------:R-:W-:Y:S08]  /*e3f0*/  HMMA.16816.F32.BF16 R112, R136.reuse, R146, R112 ;  /* 0x000000928870723c */ /* 0x040ff00000041870 */
[C---:B---3--:R-:W-:Y:S08]  /*e400*/  HMMA.16816.F32.BF16 R116, R136.reuse, R148, R116 ;  /* 0x000000948874723c */ /* 0x048ff00000041874 */
[C---:B------:R-:W-:Y:S08]  /*e410*/  HMMA.16816.F32.BF16 R120, R136.reuse, R150, R120 ;  /* 0x000000968878723c */ /* 0x040ff00000041878 */
[C---:B-1----:R-:W-:Y:S08]  /*e420*/  HMMA.16816.F32.BF16 R124, R136.reuse, R152, R124 ;  /* 0x00000098887c723c */ /* 0x042ff0000004187c */
[----:B------:R-:W-:Y:S08]  /*e430*/  HMMA.16816.F32.BF16 R128, R136, R154, R128 ;  /* 0x0000009a8880723c */ /* 0x000ff00000041880 */
[C---:B--2---:R-:W-:Y:S01]  /*e440*/  HMMA.16816.F32.BF16 R136, R168.reuse, R140, R4 ;  /* 0x0000008ca888723c */ /* 0x044fe20000041804 */
        /* <DEDUP_REMOVED lines=35> */
[C---:B----4-:R-:W-:Y:S08]  /*e680*/  HMMA.16816.F32.BF16 R100, R168.reuse, R16, R100 ;  /* 0x00000010a864723c */ /* 0x050ff00000041864 */
[C---:B------:R-:W-:Y:S08]  /*e690*/  HMMA.16816.F32.BF16 R104, R168.reuse, R18, R104 ;  /* 0x00000012a868723c */ /* 0x040ff00000041868 */
[C---:B-----5:R-:W-:Y:S08]  /*e6a0*/  HMMA.16816.F32.BF16 R108, R168.reuse, R20, R108 ;  /* 0x00000014a86c723c */ /* 0x060ff0000004186c */
        /* <DEDUP_REMOVED lines=8> */
[----:B------:R-:W-:Y:S02]  /*e730*/  FADD.FTZ R0, R135, R4 ;  /* 0x0000000487007221 */ /* 0x000fe40000010000 */
[----:B------:R-:W-:Y:S04]  /*e740*/  HMMA.16816.F32.BF16 R128, R168, R10, R128 ;  /* 0x0000000aa880723c */ /* 0x000fe80000041880 */
[----:B------:R-:W-:Y:S01]  /*e750*/  FADD.FTZ R248, R134, R2 ;  /* 0x0000000286f87221 */ /* 0x000fe20000010000 */
[----:B------:R-:W-:Y:S01]  /*e760*/  MOV R134, R3 ;  /* 0x0000000300867202 */ /* 0x000fe20000000f00 */
[----:B------:R-:W-:Y:S01]  /*e770*/  FADD.FTZ R249, R133, R0 ;  /* 0x0000000085f97221 */ /* 0x000fe20000010000 */
[----:B------:R-:W-:Y:S01]  /*e780*/  MOV R133, R132 ;  /* 0x0000008400857202 */ /* 0x000fe20000000f00 */
[----:B------:R-:W-:-:S05]  /*e790*/  @P0 BRA `(.L_x_1618) ;  /* 0xffffc89000000947 */ /* 0x000fca000383ffff */
.L_x_1617:
[----:B------:R-:W-:-:S13]  /*e7a0*/  ISETP.GE.AND P0, PT, R223, R231, PT ;  /* 0x000000e7df00720c */ /* 0x000fda0003f06270 */
[----:B------:R-:W-:Y:S05]  /*e7b0*/  @!P0 BRA `(.L_x_1619) ;  /* 0x000043b000008947 */ /* 0x000fea0003800000 */
[----:B------:R-:W2:Y:S01]  /*e7c0*/  LDL.64 R6, [R1+0x40] ;  /* 0x0000400001067983 */ /* 0x000ea20000100a00 */
[----:B------:R-:W-:-:S03]  /*e7d0*/  ULDC.64 UR4, c[0x0][0x208] ;  /* 0x0000820000047ab9 */ /* 0x000fc60000000a00 */
[----:B-1----:R-:W3:Y:S04]  /*e7e0*/  LDL.64 R4, [R1+0x28] ;  /* 0x0000280001047983 */ /* 0x002ee80000100a00 */
[----:B------:R-:W4:Y:S04]  /*e7f0*/  LDL.64 R10, [R1+0x38] ;  /* 0x00003800010a7983 */ /* 0x000f280000100a00 */
[----:B------:R-:W5:Y:S01]  /*e800*/  LDL.64 R8, [R1+0x30] ;  /* 0x0000300001087983 */ /* 0x000f620000100a00 */
[----:B------:R-:W-:Y:S01]  /*e810*/  MOV R134, R3 ;  /* 0x0000000300867202 */ /* 0x000fe20000000f00 */
[----:B------:R-:W-:Y:S01]  /*e820*/  IMAD.MOV.U32 R133, RZ, RZ, R132 ;  /* 0x000000ffff857224 */ /* 0x000fe200078e0084 */
[----:B------:R-:W-:-:S02]  /*e830*/  USHF.L.U64.HI UR5, UR4, 0x5, UR5 ;  /* 0x0000000504057899 */ /* 0x000fc40008010205 */
[----:B------:R-:W-:Y:S01]  /*e840*/  USHF.L.U32 UR4, UR4, 0x5, URZ ;  /* 0x0000000504047899 */ /* 0x000fe2000800063f */
[----:B--2---:R-:W-:-:S05]  /*e850*/  IADD3 R238, P6, R6, 0x40, RZ ;  /* 0x0000004006ee7810 */ /* 0x004fca0007fde0ff */
[----:B---3--:R-:W-:Y:S01]  /*e860*/  IMAD.X R239, RZ, RZ, R5, P6 ;  /* 0x000000ffffef7224 */ /* 0x008fe200030e0605 */
[----:B----4-:R-:W-:Y:S02]  /*e870*/  IADD3 R0, P6, R10, 0x40, RZ ;  /* 0x000000400a007810 */ /* 0x010fe40007fde0ff */
[----:B------:R-:W-:-:S03]  /*e880*/  MOV R4, R6 ;  /* 0x0000000600047202 */ /* 0x000fc60000000f00 */
[----:B------:R5:W-:Y:S01]  /*e890*/  STL [R1+0x4], R0 ;  /* 0x0000040001007387 */ /* 0x000be20000100800 */
[C---:B------:R-:W-:Y:S02]  /*e8a0*/  IADD3 R234, P0, R6.reuse, 0xc0, RZ ;  /* 0x000000c006ea7810 */ /* 0x040fe40007f1e0ff */
[----:B------:R-:W-:Y:S01]  /*e8b0*/  IADD3 R236, P5, R6, 0x80, RZ ;  /* 0x0000008006ec7810 */ /* 0x000fe20007fbe0ff */
[----:B-----5:R-:W-:-:S05]  /*e8c0*/  IMAD.X R0, RZ, RZ, R9, P6 ;  /* 0x000000ffff007224 */ /* 0x020fca00030e0609 */
[----:B------:R1:W-:Y:S04]  /*e8d0*/  STL [R1], R0 ;  /* 0x0000000001007387 */ /* 0x0003e80000100800 */
[----:B------:R1:W-:Y:S01]  /*e8e0*/  STL.64 [R1+0x28], R4 ;  /* 0x0000280401007387 */ /* 0x0003e20000100a00 */
[--C-:B------:R-:W-:Y:S01]  /*e8f0*/  IMAD.X R235, RZ, RZ, R5.reuse, P0 ;  /* 0x000000ffffeb7224 */ /* 0x100fe200000e0605 */
[C---:B------:R-:W-:Y:S01]  /*e900*/  IADD3 R250, P0, R10.reuse, 0xc0, RZ ;  /* 0x000000c00afa7810 */ /* 0x040fe20007f1e0ff */
[----:B------:R-:W-:Y:S01]  /*e910*/  IMAD.X R237, RZ, RZ, R5, P5 ;  /* 0x000000ffffed7224 */ /* 0x000fe200028e0605 */
[----:B------:R-:W-:-:S03]  /*e920*/  IADD3 R252, P5, R10, 0x80, RZ ;  /* 0x000000800afc7810 */ /* 0x000fc60007fbe0ff */
[----:B------:R-:W-:Y:S01]  /*e930*/  IMAD.X R247, RZ, RZ, R9, P0 ;  /* 0x000000fffff77224 */ /* 0x000fe200000e0609 */
[----:B------:R-:W-:Y:S02]  /*e940*/  IADD3.X R251, RZ, R9, RZ, P5, !PT ;  /* 0x00000009fffb7210 */ /* 0x000fe40002ffe4ff */
.L_x_1628:
[----:B------:R-:W2:Y:S01]  /*e950*/  LDL.64 R24, [R1+0x28] ;  /* 0x0000280001187983 */ /* 0x000ea20000100a00 */
[----:B------:R-:W-:Y:S04]  /*e960*/  DEPBAR.LE SB0, 0x0 ;  /* 0x000080000000791a */ /* 0x000fe80000000000 */
[----:B------:R-:W-:Y:S01]  /*e970*/  IMAD.MOV.U32 R2, RZ, RZ, 0x6 ;  /* 0x00000006ff027424 */ /* 0x000fe200078e00ff */
[----:B------:R-:W3:Y:S01]  /*e980*/  LDL.64 R16, [R1+0x40] ;  /* 0x0000400001107983 */ /* 0x000ee20000100a00 */
[----:B-1----:R-:W-:Y:S01]  /*e990*/  IMAD.MOV.U32 R0, RZ, RZ, c[0x0][0x208] ;  /* 0x00008200ff007624 */ /* 0x002fe200078e00ff */
[----:B------:R-:W-:Y:S01]  /*e9a0*/  SHF.R.S32.HI R4, RZ, 0x1f, R223 ;  /* 0x0000001fff047819 */ /* 0x000fe200000114df */
[----:B------:R-:W-:Y:S02]  /*e9b0*/  IMAD.MOV.U32 R18, RZ, RZ, c[0x0][0x208] ;  /* 0x00008200ff127624 */ /* 0x000fe400078e00ff */
[----:B------:R-:W-:Y:S01]  /*e9c0*/  IMAD.MOV.U32 R232, RZ, RZ, 0x5 ;  /* 0x00000005ffe87424 */ /* 0x000fe200078e00ff */
[----:B------:R-:W-:Y:S01]  /*e9d0*/  BAR.SYNC.DEFER_BLOCKING 0x0 ;  /* 0x0000000000007b1d */ /* 0x000fe20000010000 */
[----:B------:R-:W-:Y:S01]  /*e9e0*/  SHF.L.U64.HI R0, R0, R2, c[0x0][0x20c] ;  /* 0x0000830000007619 */ /* 0x000fe20000010202 */
[----:B------:R-:W-:Y:S04]  /*e9f0*/  IMAD.SHL.U32 R18, R18, 0x40, RZ ;  /* 0x0000004012127824 */ /* 0x000fe800078e00ff */
[----:B------:R-:W-:Y:S02]  /*ea00*/  IMAD R0, R0, R223, RZ ;  /* 0x000000df00007224 */ /* 0x000fe400078e02ff */
[CC--:B------:R-:W-:Y:S04]  /*ea10*/  IMAD.WIDE.U32 R12, R223.reuse, R18.reuse, UR4 ;  /* 0x00000004df0c7e25 */ /* 0x0c0fe8000f8e0012 */
[-C--:B------:R-:W-:Y:S02]  /*ea20*/  IMAD R0, R4, R18.reuse, R0 ;  /* 0x0000001204007224 */ /* 0x080fe400078e0200 */
[CC--:B------:R-:W-:Y:S04]  /*ea30*/  IMAD.WIDE.U32 R4, R223.reuse, R18.reuse, R238 ;  /* 0x00000012df047225 */ /* 0x0c0fe800078e00ee */
[CC--:B------:R-:W-:Y:S04]  /*ea40*/  IMAD.WIDE.U32 R6, R223.reuse, R18.reuse, R236 ;  /* 0x00000012df067225 */ /* 0x0c0fe800078e00ec */
[----:B------:R-:W-:Y:S01]  /*ea50*/  IMAD.IADD R7, R0, 0x1, R7 ;  /* 0x0000000100077824 */ /* 0x000fe200078e0207 */
[C---:B------:R-:W-:Y:S01]  /*ea60*/  LEA R22, P6, R6.reuse, c[0x0][0x1f8], 0x1 ;  /* 0x00007e0006167a11 */ /* 0x040fe200078c08ff */
[----:B------:R-:W-:Y:S03]  /*ea70*/  LDSM.16.M88.4 R32, [R203+0x10100] ;  /* 0x01010000cb20783b */ /* 0x000fe60000000200 */
[----:B------:R-:W-:Y:S03]  /*ea80*/  LEA.HI.X R23, R6, c[0x0][0x1fc], R7, 0x1, P6 ;  /* 0x00007f0006177a11 */ /* 0x000fe600030f0c07 */
[----:B------:R-:W1:Y:S06]  /*ea90*/  LDSM.16.M88.4 R8, [R196+0x8100] ;  /* 0x00810000c408783b */ /* 0x000e6c0000000200 */
[----:B------:R-:W-:Y:S06]  /*eaa0*/  LDSM.16.M88.4 R168, [R196+0x9900] ;  /* 0x00990000c4a8783b */ /* 0x000fec0000000200 */
[----:B------:R-:W-:Y:S06]  /*eab0*/  LDSM.16.M88.4 R172, [R204+0x10100] ;  /* 0x01010000ccac783b */ /* 0x000fec0000000200 */
[----:B------:R-:W-:Y:S06]  /*eac0*/  LDSM.16.M88.4 R176, [R207] ;  /* 0x00000000cfb0783b */ /* 0x000fec0000000200 */
[----:B------:R-:W-:Y:S06]  /*ead0*/  LDSM.16.M88.4 R180, [R222] ;  /* 0x00000000deb4783b */ /* 0x000fec0000000200 */
[----:B------:R-:W-:Y:S06]  /*eae0*/  LDSM.16.M88.4 R184, [R221] ;  /* 0x00000000ddb8783b */ /* 0x000fec0000000200 */
[----:B------:R-:W-:Y:S06]  /*eaf0*/  LDSM.16.M88.4 R188, [R220] ;  /* 0x00000000dcbc783b */ /* 0x000fec0000000200 */
[----:B------:R-:W4:Y:S06]  /*eb00*/  LDL R230, [R1+0x4c] ;  /* 0x00004c0001e67983 */ /* 0x000f2c0000100800 */
[----:B------:R-:W5:Y:S06]  /*eb10*/  LDL.64 R228, [R1+0x38] ;  /* 0x0000380001e47983 */ /* 0x000f6c0000100a00 */
[----:B------:R-:W4:Y:S06]  /*eb20*/  LDL.64 R226, [R1+0x30] ;  /* 0x0000300001e27983 */ /* 0x000f2c0000100a00 */
[----:B------:R-:W4:Y:S06]  /*eb30*/  LDL R224, [R1+0x4] ;  /* 0x0000040001e07983 */ /* 0x000f2c0000100800 */
[----:B------:R-:W4:Y:S01]  /*eb40*/  LDL R135, [R1] ;  /* 0x0000000001877983 */ /* 0x000f220000100800 */
[----:B--2---:R-:W-:Y:S05]  /*eb50*/  IMAD.WIDE.U32 R2, R223, R18, R24 ;  /* 0x00000012df027225 */ /* 0x004fea00078e0018 */
[C---:B------:R-:W-:Y:S02]  /*eb60*/  LEA R20, P0, R2.reuse, c[0x0][0x1f8], 0x1 ;  /* 0x00007e0002147a11 */ /* 0x040fe400078008ff */
[----:B------:R-:W-:Y:S04]  /*eb70*/  IADD3 R3, R3, R0, RZ ;  /* 0x0000000003037210 */ /* 0x000fe80007ffe0ff */
[----:B------:R-:W-:Y:S01]  /*eb80*/  LEA.HI.X R21, R2, c[0x0][0x1fc], R3, 0x1, P0 ;  /* 0x00007f0002157a11 */ /* 0x000fe200000f0c03 */
[----:B------:R-:W-:Y:S01]  /*eb90*/  IMAD.IADD R2, R0, 0x1, R5 ;  /* 0x0000000100027824 */ /* 0x000fe200078e0205 */
[C---:B------:R-:W-:Y:S04]  /*eba0*/  LEA R14, P0, R4.reuse, c[0x0][0x1f8], 0x1 ;  /* 0x00007e00040e7a11 */ /* 0x040fe800078008ff */
[----:B------:R-:W-:Y:S01]  /*ebb0*/  LEA.HI.X R15, R4, c[0x0][0x1fc], R2, 0x1, P0 ;  /* 0x00007f00040f7a11 */ /* 0x000fe200000f0c02 */
[----:B------:R-:W-:Y:S01]  /*ebc0*/  IMAD.WIDE.U32 R4, R223, R18, R234 ;  /* 0x00000012df047225 */ /* 0x000fe200078e00ea */
[-C--:B---3--:R-:W-:Y:S02]  /*ebd0*/  IADD3 R3, P0, R16, R12.reuse, RZ ;  /* 0x0000000c10037210 */ /* 0x088fe40007f1e0ff */
[----:B------:R-:W2:Y:S01]  /*ebe0*/  LDSM.16.M88.4 R16, [R196+0x8900] ;  /* 0x00890000c410783b */ /* 0x000ea20000000200 */
[C---:B------:R-:W-:Y:S01]  /*ebf0*/  IMAD.IADD R2, R0.reuse, 0x1, R13 ;  /* 0x0000000100027824 */ /* 0x040fe200078e020d */
[----:B------:R-:W-:Y:S02]  /*ec00*/  IADD3 R0, R0, R5, RZ ;  /* 0x0000000500007210 */ /* 0x000fe40007ffe0ff */
[----:B------:R-:W-:Y:S01]  /*ec10*/  LEA R28, P5, R4, c[0x0][0x1f8], 0x1 ;  /* 0x00007e00041c7a11 */ /* 0x000fe200078a08ff */
[----:B------:R-:W-:Y:S01]  /*ec20*/  IMAD.X R5, R2, 0x1, R25, P0 ;  /* 0x0000000102057824 */ /* 0x000fe200000e0619 */
[C---:B------:R-:W-:Y:S01]  /*ec30*/  LEA R192, P0, R3.reuse, c[0x0][0x1f8], 0x1 ;  /* 0x00007e0003c07a11 */ /* 0x040fe200078008ff */
[----:B------:R-:W3:Y:S01]  /*ec40*/  LDSM.16.M88.4 R24, [R196+0x9100] ;  /* 0x00910000c418783b */ /* 0x000ee20000000200 */
[----:B------:R-:W-:Y:S02]  /*ec50*/  LEA.HI.X R29, R4, c[0x0][0x1fc], R0, 0x1, P5 ;  /* 0x00007f00041d7a11 */ /* 0x000fe400028f0c00 */
[----:B------:R-:W-:Y:S02]  /*ec60*/  LEA.HI.X R193, R3, c[0x0][0x1fc], R5, 0x1, P0 ;  /* 0x00007f0003c17a11 */ /* 0x000fe400000f0c05 */
[-C--:B------:R-:W-:Y:S01]  /*ec70*/  IADD3 R0, P6, R238, R12.reuse, RZ ;  /* 0x0000000cee007210 */ /* 0x080fe20007fde0ff */
[----:B------:R-:W-:Y:S01]  /*ec80*/  @!PT LDS RZ, [RZ] ;  /* 0x00000000fffff984 */ /* 0x000fe20000000800 */
[----:B------:R-:W-:Y:S01]  /*ec90*/  @!PT LDS RZ, [RZ] ;  /* 0x00000000fffff984 */ /* 0x000fe20000000800 */
[----:B------:R-:W-:Y:S01]  /*eca0*/  @!PT LDS RZ, [RZ] ;  /* 0x00000000fffff984 */ /* 0x000fe20000000800 */
[----:B------:R3:W-:Y:S01]  /*ecb0*/  LDGSTS.E.BYPASS.LTC128B.128 [R225+0x100], [R20.64], !P4 ;  /* 0x0010000014e17fae */ /* 0x0007e2000e101d4c */
[-C--:B------:R-:W-:Y:S02]  /*ecc0*/  IADD3 R3, P5, R236, R12.reuse, RZ ;  /* 0x0000000cec037210 */ /* 0x080fe40007fbe0ff */
[----:B------:R-:W-:Y:S01]  /*ecd0*/  IADD3 R12, P0, R234, R12, RZ ;  /* 0x0000000cea0c7210 */ /* 0x000fe20007f1e0ff */
[----:B------:R-:W-:Y:S01]  /*ece0*/  IMAD.X R5, R2, 0x1, R239, P6 ;  /* 0x0000000102057824 */ /* 0x000fe200030e06ef */
[----:B------:R-:W-:Y:S01]  /*ecf0*/  LEA R30, P6, R0, c[0x0][0x1f8], 0x1 ;  /* 0x00007e00001e7a11 */ /* 0x000fe200078c08ff */
[----:B------:R2:W-:Y:S01]  /*ed00*/  LDGSTS.E.BYPASS.LTC128B.128 [R225+0x2100], [R14.64], !P3 ;  /* 0x021000000ee17fae */ /* 0x0005e2000d901d4c */
[C---:B------:R-:W-:Y:S01]  /*ed10*/  IMAD.X R6, R2.reuse, 0x1, R237, P5 ;  /* 0x0000000102067824 */ /* 0x040fe200028e06ed */
[C---:B------:R-:W-:Y:S02]  /*ed20*/  LEA R194, P5, R3.reuse, c[0x0][0x1f8], 0x1 ;  /* 0x00007e0003c27a11 */ /* 0x040fe400078a08ff */
[----:B------:R-:W-:Y:S02]  /*ed30*/  IADD3.X R4, R2, R235, RZ, P0, !PT ;  /* 0x000000eb02047210 */ /* 0x000fe400007fe4ff */
[----:B------:R-:W-:Y:S01]  /*ed40*/  LEA R2, P0, R12, c[0x0][0x1f8], 0x1 ;  /* 0x00007e000c027a11 */ /* 0x000fe200078008ff */
[----:B------:R3:W-:Y:S01]  /*ed50*/  LDGSTS.E.BYPASS.LTC128B.128 [R225+0x4100], [R22.64], !P2 ;  /* 0x0410000016e17fae */ /* 0x0007e2000d101d4c */
[----:B------:R-:W-:Y:S02]  /*ed60*/  LEA.HI.X R31, R0, c[0x0][0x1fc], R5, 0x1, P6 ;  /* 0x00007f00001f7a11 */ /* 0x000fe400030f0c05 */
[----:B------:R-:W-:Y:S02]  /*ed70*/  LEA.HI.X R195, R3, c[0x0][0x1fc], R6, 0x1, P5 ;  /* 0x00007f0003c37a11 */ /* 0x000fe400028f0c06 */
[----:B------:R-:W-:Y:S01]  /*ed80*/  LEA.HI.X R3, R12, c[0x0][0x1fc], R4, 0x1, P0 ;  /* 0x00007f000c037a11 */ /* 0x000fe200000f0c04 */
[----:B------:R3:W-:Y:S01]  /*ed90*/  LDGSTS.E.BYPASS.LTC128B.128 [R225+0x6100], [R28.64], !P1 ;  /* 0x061000001ce17fae */ /* 0x0007e2000c901d4c */
[C---:B-1----:R-:W-:Y:S01]  /*eda0*/  HMMA.16816.F32.BF16 R4, R32.reuse, R8, RZ ;  /* 0x000000082004723c */ /* 0x042fe200000418ff */
[----:B------:R-:W-:Y:S02]  /*edb0*/  PLOP3.LUT P5, PT, PT, PT, UP2, 0x80, 0x0 ;  /* 0x000000000000781c */ /* 0x000fe40003faf028 */
[C---:B------:R-:W-:Y:S02]  /*edc0*/  ISETP.GT.AND P6, PT, R223.reuse, R231, PT ;  /* 0x000000e7df00720c */ /* 0x040fe40003fc4270 */
[----:B------:R1:W-:Y:S01]  /*edd0*/  LDGSTS.E.BYPASS.LTC128B.128 [R225+0x1100], [R192.64], !P4 ;  /* 0x01100000c0e17fae */ /* 0x0003e2000e101d4c */
[----:B------:R-:W-:Y:S02]  /*ede0*/  PLOP3.LUT P0, PT, PT, PT, UP2, 0x80, 0x0 ;  /* 0x000000000000781c */ /* 0x000fe40003f0f028 */
[C---:B------:R-:W-:Y:S03]  /*edf0*/  HMMA.16816.F32.BF16 R8, R32.reuse, R10, RZ ;  /* 0x0000000a2008723c */ /* 0x040fe600000418ff */
[----:B------:R1:W-:Y:S05]  /*ee00*/  LDGSTS.E.BYPASS.LTC128B.128 [R225+0x3100], [R30.64], !P3 ;  /* 0x031000001ee17fae */ /* 0x0003ea000d901d4c */
[C---:B--2---:R-:W-:Y:S01]  /*ee10*/  HMMA.16816.F32.BF16 R12, R32.reuse, R16, RZ ;  /* 0x00000010200c723c */ /* 0x044fe200000418ff */
[----:B------:R2:W-:Y:S06]  /*ee20*/  LDGSTS.E.BYPASS.LTC128B.128 [R225+0x5100], [R194.64], !P2 ;  /* 0x05100000c2e17fae */ /* 0x0005ec000d101d4c */
[----:B------:R2:W-:Y:S01]  /*ee30*/  LDGSTS.E.BYPASS.LTC128B.128 [R225+0x7100], [R2.64], !P1 ;  /* 0x0710000002e17fae */ /* 0x0005e2000c901d4c */
[C---:B------:R-:W-:Y:S05]  /*ee40*/  HMMA.16816.F32.BF16 R16, R32.reuse, R18, RZ ;  /* 0x000000122010723c */ /* 0x040fea00000418ff */
[----:B------:R-:W0:Y:S03]  /*ee50*/  LDGDEPBAR ;  /* 0x00000000000079af */ /* 0x000e260000000000 */
[C---:B---3--:R-:W-:Y:S08]  /*ee60*/  HMMA.16816.F32.BF16 R20, R32.reuse, R24, RZ ;  /* 0x000000182014723c */ /* 0x048ff000000418ff */
[C---:B------:R-:W-:Y:S08]  /*ee70*/  HMMA.16816.F32.BF16 R24, R32.reuse, R26, RZ ;  /* 0x0000001a2018723c */ /* 0x040ff000000418ff */
[C---:B-1----:R-:W-:Y:S01]  /*ee80*/  HMMA.16816.F32.BF16 R28, R32.reuse, R168, RZ ;  /* 0x000000a8201c723c */ /* 0x042fe200000418ff */
[----:B--2---:R-:W-:Y:S07]  /*ee90*/  @P6 IADD3 R2, R223, -0x1, RZ ;  /* 0xffffffffdf026810 */ /* 0x004fee0007ffe0ff */
[----:B------:R-:W-:Y:S01]  /*eea0*/  HMMA.16816.F32.BF16 R32, R32, R170, RZ ;  /* 0x000000aa2020723c */ /* 0x000fe200000418ff */
[----:B------:R-:W-:Y:S03]  /*eeb0*/  LDSM.16.M88.4 R168, [R206+0x10100] ;  /* 0x01010000cea8783b */ /* 0x000fe60000000200 */
[----:B------:R-:W-:Y:S04]  /*eec0*/  @P6 SHF.R.S32.HI R0, RZ, 0x1f, R2 ;  /* 0x0000001fff006819 */ /* 0x000fe80000011402 */
[C---:B------:R-:W-:Y:S05]  /*eed0*/  HMMA.16816.F32.BF16 R4, R172.reuse, R176, R4 ;  /* 0x000000b0ac04723c */ /* 0x040fea0000041804 */
[----:B------:R-:W-:Y:S03]  /*eee0*/  @P6 IMAD R0, R0, c[0x0][0x1e0], RZ ;  /* 0x0000780000006a24 */ /* 0x000fe600078e02ff */
[C---:B------:R-:W-:Y:S01]  /*eef0*/  HMMA.16816.F32.BF16 R8, R172.reuse, R178, R8 ;  /* 0x000000b2ac08723c */ /* 0x040fe20000041808 */
[----:B------:R-:W1:Y:S03]  /*ef00*/  LDSM.16.M88.4 R176, [R202+0x8100] ;  /* 0x00810000cab0783b */ /* 0x000e660000000200 */
[C---:B------:R-:W-:Y:S02]  /*ef10*/  @P6 IMAD R0, R2.reuse, c[0x0][0x1e4], R0 ;  /* 0x0000790002006a24 */ /* 0x040fe400078e0200 */
[----:B------:R-:W-:Y:S02]  /*ef20*/  @P6 IMAD.WIDE.U32 R2, R2, c[0x0][0x1e0], RZ ;  /* 0x0000780002026a25 */ /* 0x000fe400078e00ff */
[C---:B------:R-:W-:Y:S04]  /*ef30*/  HMMA.16816.F32.BF16 R12, R172.reuse, R180, R12 ;  /* 0x000000b4ac0c723c */ /* 0x040fe8000004180c */
[----:B------:R-:W-:Y:S02]  /*ef40*/  @P6 IMAD.IADD R3, R3, 0x1, R0 ;  /* 0x0000000103036824 */ /* 0x000fe400078e0200 */
[C---:B------:R-:W-:Y:S02]  /*ef50*/  @P6 IMAD.SHL.U32 R0, R2.reuse, 0x40, RZ ;  /* 0x0000004002006824 */ /* 0x040fe400078e00ff */
[C---:B------:R-:W-:Y:S01]  /*ef60*/  HMMA.16816.F32.BF16 R16, R172.reuse, R182, R16 ;  /* 0x000000b6ac10723c */ /* 0x040fe20000041810 */
[----:B------:R-:W2:Y:S03]  /*ef70*/  LDSM.16.M88.4 R180, [R202+0x8900] ;  /* 0x00890000cab4783b */ /* 0x000ea60000000200 */
[----:B------:R-:W-:Y:S04]  /*ef80*/  @P6 SHF.L.U64.HI R2, R2, 0x6, R3 ;  /* 0x0000000602026819 */ /* 0x000fe80000010203 */
[C---:B------:R-:W-:Y:S08]  /*ef90*/  HMMA.16816.F32.BF16 R20, R172.reuse, R184, R20 ;  /* 0x000000b8ac14723c */ /* 0x040ff00000041814 */
[C---:B------:R-:W-:Y:S01]  /*efa0*/  HMMA.16816.F32.BF16 R24, R172.reuse, R186, R24 ;  /* 0x000000baac18723c */ /* 0x040fe20000041818 */
[----:B------:R-:W3:Y:S07]  /*efb0*/  LDSM.16.M88.4 R184, [R202+0x9100] ;  /* 0x00910000cab8783b */ /* 0x000eee0000000200 */
[C---:B------:R-:W-:Y:S08]  /*efc0*/  HMMA.16816.F32.BF16 R28, R172.reuse, R188, R28 ;  /* 0x000000bcac1c723c */ /* 0x040ff0000004181c */
[----:B------:R-:W-:Y:S01]  /*efd0*/  HMMA.16816.F32.BF16 R32, R172, R190, R32 ;  /* 0x000000beac20723c */ /* 0x000fe20000041820 */
[----:B------:R-:W4:Y:S06]  /*efe0*/  LDSM.16.M88.4 R172, [R202+0x9900] ;  /* 0x00990000caac783b */ /* 0x000f2c0000000200 */
[----:B------:R-:W-:Y:S01]  /*eff0*/  LDSM.16.M88.4 R188, [R201+0x1000] ;  /* 0x00100000c9bc783b */ /* 0x000fe20000000200 */
[C---:B-1----:R-:W-:Y:S08]  /*f000*/  HMMA.16816.F32.BF16 R4, R168.reuse, R176, R4 ;  /* 0x000000b0a804723c */ /* 0x042ff00000041804 */
[C---:B------:R-:W-:Y:S01]  /*f010*/  HMMA.16816.F32.BF16 R8, R168.reuse, R178, R8 ;  /* 0x000000b2a808723c */ /* 0x040fe20000041808 */
[----:B------:R-:W-:Y:S07]  /*f020*/  LDSM.16.M88.4 R176, [R205+0x10100] ;  /* 0x01010000cdb0783b */ /* 0x000fee0000000200 */
[C---:B--2---:R-:W-:Y:S08]  /*f030*/  HMMA.16816.F32.BF16 R12, R168.reuse, R180, R12 ;  /* 0x000000b4a80c723c */ /* 0x044ff0000004180c */
[C---:B------:R-:W-:Y:S01]  /*f040*/  HMMA.16816.F32.BF16 R16, R168.reuse, R182, R16 ;  /* 0x000000b6a810723c */ /* 0x040fe20000041810 */
[----:B------:R-:W1:Y:S07]  /*f050*/  LDSM.16.M88.4 R180, [R201] ;  /* 0x00000000c9b4783b */ /* 0x000e6e0000000200 */
[C---:B---3--:R-:W-:Y:S08]  /*f060*/  HMMA.16816.F32.BF16 R20, R168.reuse, R184, R20 ;  /* 0x000000b8a814723c */ /* 0x048ff00000041814 */
[C---:B------:R-:W-:Y:S01]  /*f070*/  HMMA.16816.F32.BF16 R24, R168.reuse, R186, R24 ;  /* 0x000000baa818723c */ /* 0x040fe20000041818 */
[----:B------:R-:W2:Y:S07]  /*f080*/  LDSM.16.M88.4 R184, [R201+0x800] ;  /* 0x00080000c9b8783b */ /* 0x000eae0000000200 */
[C---:B----4-:R-:W-:Y:S08]  /*f090*/  HMMA.16816.F32.BF16 R28, R168.reuse, R172, R28 ;  /* 0x000000aca81c723c */ /* 0x050ff0000004181c */
[----:B------:R-:W-:Y:S01]  /*f0a0*/  HMMA.16816.F32.BF16 R32, R168, R174, R32 ;  /* 0x000000aea820723c */ /* 0x000fe20000041820 */
[----:B------:R-:W3:Y:S06]  /*f0b0*/  LDSM.16.M88.4 R168, [R201+0x1800] ;  /* 0x00180000c9a8783b */ /* 0x000eec0000000200 */
[----:B------:R-:W-:Y:S01]  /*f0c0*/  LDSM.16.M88.4 R172, [R203+0x14100] ;  /* 0x01410000cbac783b */ /* 0x000fe20000000200 */
        /* <DEDUP_REMOVED lines=8> */
[----:B------:R-:W4:Y:S07]  /*f150*/  LDSM.16.M88.4 R188, [R196+0xb100] ;  /* 0x00b10000c4bc783b */ /* 0x000f2e0000000200 */
[C---:B---3--:R-:W-:Y:S08]  /*f160*/  HMMA.16816.F32.BF16 R28, R176.reuse, R168, R28 ;  /* 0x000000a8b01c723c */ /* 0x048ff0000004181c */
[----:B------:R-:W-:Y:S01]  /*f170*/  HMMA.16816.F32.BF16 R32, R176, R170, R32 ;  /* 0x000000aab020723c */ /* 0x000fe20000041820 */
[----:B------:R-:W3:Y:S06]  /*f180*/  LDSM.16.M88.4 R168, [R196+0xb900] ;  /* 0x00b90000c4a8783b */ /* 0x000eec0000000200 */
[----:B------:R-:W-:Y:S01]  /*f190*/  LDSM.16.M88.4 R176, [R204+0x14100] ;  /* 0x01410000ccb0783b */ /* 0x000fe20000000200 */
[C---:B-1----:R-:W-:Y:S08]  /*f1a0*/  HMMA.16816.F32.BF16 R4, R172.reuse, R180, R4 ;  /* 0x000000b4ac04723c */ /* 0x042ff00000041804 */
[C---:B------:R-:W-:Y:S01]  /*f1b0*/  HMMA.16816.F32.BF16 R8, R172.reuse, R182, R8 ;  /* 0x000000b6ac08723c */ /* 0x040fe20000041808 */
[----:B------:R-:W1:Y:S07]  /*f1c0*/  LDSM.16.M88.4 R180, [R219] ;  /* 0x00000000dbb4783b */ /* 0x000e6e0000000200 */
[C---:B--2---:R-:W-:Y:S08]  /*f1d0*/  HMMA.16816.F32.BF16 R12, R172.reuse, R184, R12 ;  /* 0x000000b8ac0c723c */ /* 0x044ff0000004180c */
[C---:B------:R-:W-:Y:S01]  /*f1e0*/  HMMA.16816.F32.BF16 R16, R172.reuse, R186, R16 ;  /* 0x000000baac10723c */ /* 0x040fe20000041810 */
[----:B------:R-:W2:Y:S07]  /*f1f0*/  LDSM.16.M88.4 R184, [R218] ;  /* 0x00000000dab8783b */ /* 0x000eae0000000200 */
[C---:B----4-:R-:W-:Y:S08]  /*f200*/  HMMA.16816.F32.BF16 R20, R172.reuse, R188, R20 ;  /* 0x000000bcac14723c */ /* 0x050ff00000041814 */
[C---:B------:R-:W-:Y:S01]  /*f210*/  HMMA.16816.F32.BF16 R24, R172.reuse, R190, R24 ;  /* 0x000000beac18723c */ /* 0x040fe20000041818 */
[----:B------:R-:W4:Y:S07]  /*f220*/  LDSM.16.M88.4 R188, [R217] ;  /* 0x00000000d9bc783b */ /* 0x000f2e0000000200 */
[C---:B---3--:R-:W-:Y:S08]  /*f230*/  HMMA.16816.F32.BF16 R28, R172.reuse, R168, R28 ;  /* 0x000000a8ac1c723c */ /* 0x048ff0000004181c */
[----:B------:R-:W-:Y:S01]  /*f240*/  HMMA.16816.F32.BF16 R32, R172, R170, R32 ;  /* 0x000000aaac20723c */ /* 0x000fe20000041820 */
[----:B------:R-:W3:Y:S06]  /*f250*/  LDSM.16.M88.4 R168, [R216] ;  /* 0x00000000d8a8783b */ /* 0x000eec0000000200 */
[----:B------:R-:W-:Y:S01]  /*f260*/  LDSM.16.M88.4 R172, [R206+0x14100] ;  /* 0x01410000ceac783b */ /* 0x000fe20000000200 */
[C---:B-1----:R-:W-:Y:S08]  /*f270*/  HMMA.16816.F32.BF16 R4, R176.reuse, R180, R4 ;  /* 0x000000b4b004723c */ /* 0x042ff00000041804 */
[C---:B------:R-:W-:Y:S01]  /*f280*/  HMMA.16816.F32.BF16 R8, R176.reuse, R182, R8 ;  /* 0x000000b6b008723c */ /* 0x040fe20000041808 */
[----:B------:R-:W1:Y:S07]  /*f290*/  LDSM.16.M88.4 R180, [R202+0xa100] ;  /* 0x00a10000cab4783b */ /* 0x000e6e0000000200 */
[C---:B--2---:R-:W-:Y:S08]  /*f2a0*/  HMMA.16816.F32.BF16 R12, R176.reuse, R184, R12 ;  /* 0x000000b8b00c723c */ /* 0x044ff0000004180c */
[C---:B------:R-:W-:Y:S01]  /*f2b0*/  HMMA.16816.F32.BF16 R16, R176.reuse, R186, R16 ;  /* 0x000000bab010723c */ /* 0x040fe20000041810 */
[----:B------:R-:W2:Y:S07]  /*f2c0*/  LDSM.16.M88.4 R184, [R202+0xa900] ;  /* 0x00a90000cab8783b */ /* 0x000eae0000000200 */
[C---:B----4-:R-:W-:Y:S08]  /*f2d0*/  HMMA.16816.F32.BF16 R20, R176.reuse, R188, R20 ;  /* 0x000000bcb014723c */ /* 0x050ff00000041814 */
        /* <DEDUP_REMOVED lines=105> */
[----:B------:R-:W-:Y:S07]  /*f970*/  LDSM.16.M88.4 R188, [R201+0x6000] ;  /* 0x00600000c9bc783b */ /* 0x000fee0000000200 */
[C---:B---3--:R-:W-:Y:S08]  /*f980*/  HMMA.16816.F32.BF16 R28, R176.reuse, R168, R28 ;  /* 0x000000a8b01c723c */ /* 0x048ff0000004181c */
[----:B------:R-:W-:Y:S01]  /*f990*/  HMMA.16816.F32.BF16 R32, R176, R170, R32 ;  /* 0x000000aab020723c */ /* 0x000fe20000041820 */
[----:B------:R-:W3:Y:S06]  /*f9a0*/  LDSM.16.M88.4 R168, [R202+0xf100] ;  /* 0x00f10000caa8783b */ /* 0x000eec0000000200 */
[----:B------:R-:W4:Y:S01]  /*f9b0*/  LDSM.16.M88.4 R176, [R202+0xf900] ;  /* 0x00f90000cab0783b */ /* 0x000f220000000200 */
[C---:B-1----:R-:W-:Y:S08]  /*f9c0*/  HMMA.16816.F32.BF16 R4, R172.reuse, R180, R4 ;  /* 0x000000b4ac04723c */ /* 0x042ff00000041804 */
[C---:B------:R-:W-:Y:S01]  /*f9d0*/  HMMA.16816.F32.BF16 R8, R172.reuse, R182, R8 ;  /* 0x000000b6ac08723c */ /* 0x040fe20000041808 */
[----:B------:R-:W1:Y:S07]  /*f9e0*/  LDSM.16.M88.4 R180, [R205+0x1c100] ;  /* 0x01c10000cdb4783b */ /* 0x000e6e0000000200 */
[C---:B--2---:R-:W-:Y:S08]  /*f9f0*/  HMMA.16816.F32.BF16 R12, R172.reuse, R184, R12 ;  /* 0x000000b8ac0c723c */ /* 0x044ff0000004180c */
[C---:B------:R-:W-:Y:S08]  /*fa00*/  HMMA.16816.F32.BF16 R16, R172.reuse, R186, R16 ;  /* 0x000000baac10723c */ /* 0x040ff00000041810 */
[C---:B---3--:R-:W-:Y:S08]  /*fa10*/  HMMA.16816.F32.BF16 R20, R172.reuse, R168, R20 ;  /* 0x000000a8ac14723c */ /* 0x048ff00000041814 */
[C---:B------:R-:W-:Y:S01]  /*fa20*/  HMMA.16816.F32.BF16 R24, R172.reuse, R170, R24 ;  /* 0x000000aaac18723c */ /* 0x040fe20000041818 */
[----:B------:R-:W2:Y:S07]  /*fa30*/  LDSM.16.M88.4 R168, [R201+0x6800] ;  /* 0x00680000c9a8783b */ /* 0x000eae0000000200 */
[C---:B----4-:R-:W-:Y:S08]  /*fa40*/  HMMA.16816.F32.BF16 R28, R172.reuse, R176, R28 ;  /* 0x000000b0ac1c723c */ /* 0x050ff0000004181c */
[----:B------:R-:W-:Y:S08]  /*fa50*/  HMMA.16816.F32.BF16 R32, R172, R178, R32 ;  /* 0x000000b2ac20723c */ /* 0x000ff00000041820 */
[C---:B-1----:R-:W-:Y:S08]  /*fa60*/  HMMA.16816.F32.BF16 R4, R180.reuse, R188, R4 ;  /* 0x000000bcb404723c */ /* 0x042ff00000041804 */
[C---:B------:R-:W-:Y:S08]  /*fa70*/  HMMA.16816.F32.BF16 R8, R180.reuse, R190, R8 ;  /* 0x000000beb408723c */ /* 0x040ff00000041808 */
[C---:B--2---:R-:W-:Y:S08]  /*fa80*/  HMMA.16816.F32.BF16 R12, R180.reuse, R168, R12 ;  /* 0x000000a8b40c723c */ /* 0x044ff0000004180c */
[----:B------:R-:W-:Y:S01]  /*fa90*/  FMUL.FTZ R4, R4, c[0x0][0x320] ;  /* 0x0000c80004047a20 */ /* 0x000fe20000410000 */
[C---:B------:R-:W-:Y:S03]  /*faa0*/  HMMA.16816.F32.BF16 R16, R180.reuse, R170, R16 ;  /* 0x000000aab410723c */ /* 0x040fe60000041810 */
[----:B------:R-:W1:Y:S01]  /*fab0*/  MUFU.TANH R184, R4 ;  /* 0x0000000400b87308 */ /* 0x000e620000002400 */
[----:B------:R-:W-:Y:S02]  /*fac0*/  FMUL.FTZ R5, R5, c[0x0][0x320] ;  /* 0x0000c80005057a20 */ /* 0x000fe40000410000 */
[----:B------:R-:W-:Y:S02]  /*fad0*/  FMUL.FTZ R6, R6, c[0x0][0x320] ;  /* 0x0000c80006067a20 */ /* 0x000fe40000410000 */
[----:B------:R-:W-:Y:S04]  /*fae0*/  FMUL.FTZ R7, R7, c[0x0][0x320] ;  /* 0x0000c80007077a20 */ /* 0x000fe80000410000 */
[----:B------:R-:W-:Y:S01]  /*faf0*/  FMUL.FTZ R8, R8, c[0x0][0x320] ;  /* 0x0000c80008087a20 */ /* 0x000fe20000410000 */
[----:B------:R-:W2:Y:S01]  /*fb00*/  MUFU.TANH R179, R5 ;  /* 0x0000000500b37308 */ /* 0x000ea20000002400 */
[----:B------:R-:W-:Y:S02]  /*fb10*/  FMUL.FTZ R9, R9, c[0x0][0x320] ;  /* 0x0000c80009097a20 */ /* 0x000fe40000410000 */
[----:B------:R-:W-:Y:S02]  /*fb20*/  FMUL.FTZ R10, R10, c[0x0][0x320] ;  /* 0x0000c8000a0a7a20 */ /* 0x000fe40000410000 */
[----:B------:R-:W-:Y:S02]  /*fb30*/  FMUL.FTZ R11, R11, c[0x0][0x320] ;  /* 0x0000c8000b0b7a20 */ /* 0x000fe40000410000 */
[----:B------:R-:W-:Y:S02]  /*fb40*/  FMUL.FTZ R14, R14, c[0x0][0x320] ;  /* 0x0000c8000e0e7a20 */ /* 0x000fe40000410000 */
[----:B------:R-:W-:Y:S01]  /*fb50*/  FMUL.FTZ R15, R15, c[0x0][0x320] ;  /* 0x0000c8000f0f7a20 */ /* 0x000fe20000410000 */
[----:B------:R-:W3:Y:S01]  /*fb60*/  MUFU.TANH R192, R6 ;  /* 0x0000000600c07308 */ /* 0x000ee20000002400 */
[----:B------:R-:W-:Y:S02]  /*fb70*/  FMUL.FTZ R16, R16, c[0x0][0x320] ;  /* 0x0000c80010107a20 */ /* 0x000fe40000410000 */
[----:B------:R-:W-:Y:S02]  /*fb80*/  FMUL.FTZ R18, R18, c[0x0][0x320] ;  /* 0x0000c80012127a20 */ /* 0x000fe40000410000 */
[----:B------:R-:W-:Y:S02]  /*fb90*/  FMUL.FTZ R17, R17, c[0x0][0x320] ;  /* 0x0000c80011117a20 */ /* 0x000fe40000410000 */
[----:B------:R-:W-:Y:S02]  /*fba0*/  FMUL.FTZ R19, R19, c[0x0][0x320] ;  /* 0x0000c80013137a20 */ /* 0x000fe40000410000 */
[----:B------:R-:W-:Y:S01]  /*fbb0*/  FMUL.FTZ R12, R12, c[0x0][0x320] ;  /* 0x0000c8000c0c7a20 */ /* 0x000fe20000410000 */
[----:B------:R4:W1:Y:S01]  /*fbc0*/  MUFU.TANH R193, R7 ;  /* 0x0000000700c17308 */ /* 0x0008620000002400 */
[----:B------:R-:W-:Y:S09]  /*fbd0*/  FMUL.FTZ R13, R13, c[0x0][0x320] ;  /* 0x0000c8000d0d7a20 */ /* 0x000ff20000410000 */
[----:B------:R-:W1:Y:S10]  /*fbe0*/  MUFU.TANH R177, R8 ;  /* 0x0000000800b17308 */ /* 0x000e740000002400 */
[----:B------:R-:W1:Y:S01]  /*fbf0*/  MUFU.TANH R176, R9 ;  /* 0x0000000900b07308 */ /* 0x000e620000002400 */
[----:B----4-:R-:W4:Y:S09]  /*fc00*/  LDSM.16.M88.4 R4, [R201+0x7000] ;  /* 0x00700000c904783b */ /* 0x010f320000000200 */
[----:B------:R-:W1:Y:S10]  /*fc10*/  MUFU.TANH R190, R10 ;  /* 0x0000000a00be7308 */ /* 0x000e740000002400 */
[----:B------:R1:W1:Y:S10]  /*fc20*/  MUFU.TANH R191, R11 ;  /* 0x0000000b00bf7308 */ /* 0x0002740000002400 */
[----:B------:R-:W2:Y:S10]  /*fc30*/  MUFU.TANH R172, R16 ;  /* 0x0000001000ac7308 */ /* 0x000eb40000002400 */
[----:B------:R-:W2:Y:S01]  /*fc40*/  MUFU.TANH R186, R18 ;  /* 0x0000001200ba7308 */ /* 0x000ea20000002400 */
[----:B-1----:R-:W1:Y:S01]  /*fc50*/  LDSM.16.M88.4 R8, [R201+0x7800] ;  /* 0x00780000c908783b */ /* 0x002e620000000200 */
[C---:B----4-:R-:W-:Y:S01]  /*fc60*/  HMMA.16816.F32.BF16 R20, R180.reuse, R4, R20 ;  /* 0x00000004b414723c */ /* 0x050fe20000041814 */
[----:B------:R-:W-:Y:S07]  /*fc70*/  DEPBAR.LE SB0, 0x0 ;  /* 0x000080000000791a */ /* 0x000fee0000000000 */
[----:B------:R-:W4:Y:S01]  /*fc80*/  MUFU.TANH R171, R17 ;  /* 0x0000001100ab7308 */ /* 0x000f220000002400 */
[----:B------:R-:W-:Y:S03]  /*fc90*/  BAR.SYNC.DEFER_BLOCKING 0x0 ;  /* 0x0000000000007b1d */ /* 0x000fe60000010000 */
[----:B------:R-:W-:Y:S01]  /*fca0*/  @P5 IMAD.HI.U32 R4, R230, c[0x0][0x2c8], RZ ;  /* 0x0000b200e6045a27 */ /* 0x000fe200078e00ff */
[C---:B------:R-:W-:Y:S05]  /*fcb0*/  HMMA.16816.F32.BF16 R24, R180.reuse, R6, R24 ;  /* 0x00000006b418723c */ /* 0x040fea0000041818 */
[----:B-----5:R-:W-:Y:S01]  /*fcc0*/  @P6 IADD3 R3, P5, R0, R228, RZ ;  /* 0x000000e400036210 */ /* 0x020fe20007fbe0ff */
[----:B------:R-:W-:Y:S01]  /*fcd0*/  IMAD.MOV.U32 R5, RZ, RZ, R230 ;  /* 0x000000ffff057224 */ /* 0x000fe200078e00e6 */
[----:B------:R-:W1:Y:S01]  /*fce0*/  MUFU.TANH R187, R19 ;  /* 0x0000001300bb7308 */ /* 0x000e620000002400 */
[----:B------:R-:W-:Y:S01]  /*fcf0*/  @P0 SHF.R.U32.HI R5, RZ, c[0x0][0x2cc], R4 ;  /* 0x0000b300ff050a19 */ /* 0x000fe20000011604 */
[----:B------:R-:W-:Y:S03]  /*fd00*/  IMAD.MOV.U32 R230, RZ, RZ, c[0x0][0x1e0] ;  /* 0x00007800ffe67624 */ /* 0x000fe600078e00ff */
[----:B------:R-:W-:Y:S02]  /*fd10*/  @P6 IADD3.X R6, R2, R227, RZ, P5, !PT ;  /* 0x000000e302066210 */ /* 0x000fe40002ffe4ff */
[----:B------:R-:W-:Y:S01]  /*fd20*/  @P6 IADD3 R4, P0, R0, R224, RZ ;  /* 0x000000e000046210 */ /* 0x000fe20007f1e0ff */
[----:B------:R-:W-:Y:S02]  /*fd30*/  FMUL.FTZ R20, R20, c[0x0][0x320] ;  /* 0x0000c80014147a20 */ /* 0x000fe40000410000 */
[----:B------:R-:W2:Y:S01]  /*fd40*/  MUFU.TANH R188, R14 ;  /* 0x0000000e00bc7308 */ /* 0x000ea20000002400 */
[----:B------:R-:W-:Y:S01]  /*fd50*/  FMUL.FTZ R21, R21, c[0x0][0x320] ;  /* 0x0000c80015157a20 */ /* 0x000fe20000410000 */
[----:B------:R-:W-:Y:S01]  /*fd60*/  SHF.L.U32 R230, R230, 0x5, RZ ;  /* 0x00000005e6e67819 */ /* 0x000fe200000006ff */
[----:B------:R-:W-:Y:S02]  /*fd70*/  FMUL.FTZ R22, R22, c[0x0][0x320] ;  /* 0x0000c80016167a20 */ /* 0x000fe40000410000 */
[----:B------:R-:W-:Y:S02]  /*fd80*/  FMUL.FTZ R23, R23, c[0x0][0x320] ;  /* 0x0000c80017177a20 */ /* 0x000fe40000410000 */
[----:B------:R-:W-:Y:S02]  /*fd90*/  FMUL.FTZ R24, R24, c[0x0][0x320] ;  /* 0x0000c80018187a20 */ /* 0x000fe40000410000 */
[----:B------:R-:W-:Y:S01]  /*fda0*/  FMUL.FTZ R25, R25, c[0x0][0x320] ;  /* 0x0000c80019197a20 */ /* 0x000fe20000410000 */
[----:B------:R5:W2:Y:S01]  /*fdb0*/  MUFU.TANH R170, R20 ;  /* 0x0000001400aa7308 */ /* 0x000aa20000002400 */
[----:B------:R-:W-:Y:S02]  /*fdc0*/  FMUL.FTZ R26, R26, c[0x0][0x320] ;  /* 0x0000c8001a1a7a20 */ /* 0x000fe40000410000 */
[----:B------:R-:W-:Y:S01]  /*fdd0*/  FMUL.FTZ R27, R27, c[0x0][0x320] ;  /* 0x0000c8001b1b7a20 */ /* 0x000fe20000410000 */
[C---:B-1----:R-:W-:Y:S06]  /*fde0*/  HMMA.16816.F32.BF16 R28, R180.reuse, R8, R28 ;  /* 0x00000008b41c723c */ /* 0x042fec000004181c */
[----:B------:R1:W1:Y:S02]  /*fdf0*/  MUFU.TANH R168, R24 ;  /* 0x0000001800a87308 */ /* 0x0002640000002400 */
[----:B------:R-:W-:Y:S08]  /*fe00*/  HMMA.16816.F32.BF16 R32, R180, R10, R32 ;  /* 0x0000000ab420723c */ /* 0x000ff00000041820 */
[----:B------:R2:W2:Y:S01]  /*fe10*/  MUFU.TANH R169, R21 ;  /* 0x0000001500a97308 */ /* 0x0004a20000002400 */
[----:B-----5:R-:W-:Y:S09]  /*fe20*/  @P6 LEA R20, P5, R3, c[0x0][0x1c8], 0x1 ;  /* 0x0000720003146a11 */ /* 0x020ff200078a08ff */
[----:B------:R5:W3:Y:S01]  /*fe30*/  MUFU.TANH R189, R15 ;  /* 0x0000000f00bd7308 */ /* 0x000ae20000002400 */
[----:B-1----:R-:W-:Y:S02]  /*fe40*/  FMUL.FTZ R24, R28, c[0x0][0x320] ;  /* 0x0000c8001c187a20 */ /* 0x002fe40000410000 */
[----:B------:R-:W3:Y:S03]  /*fe50*/  LDL R28, [R1+0x24] ;  /* 0x00002400011c7983 */ /* 0x000ee60000100800 */
[----:B------:R-:W-:Y:S02]  /*fe60*/  FMUL.FTZ R33, R33, c[0x0][0x320] ;  /* 0x0000c80021217a20 */ /* 0x000fe40000410000 */
[----:B------:R-:W-:Y:S02]  /*fe70*/  FMUL.FTZ R35, R35, c[0x0][0x320] ;  /* 0x0000c80023237a20 */ /* 0x000fe40000410000 */
[----:B------:R1:W1:Y:S01]  /*fe80*/  MUFU.TANH R174, R12 ;  /* 0x0000000c00ae7308 */ /* 0x0002620000002400 */
[----:B--2---:R-:W-:Y:S01]  /*fe90*/  @P6 LEA.HI.X R21, R3, c[0x0][0x1cc], R6, 0x1, P5 ;  /* 0x0000730003156a11 */ /* 0x004fe200028f0c06 */
[----:B------:R-:W-:Y:S01]  /*fea0*/  @P6 IMAD.X R6, R2, 0x1, R135, P0 ;  /* 0x0000000102066824 */ /* 0x000fe200000e0687 */
[----:B------:R-:W-:Y:S02]  /*feb0*/  @P6 LEA R18, P0, R4, c[0x0][0x1c8], 0x1 ;  /* 0x0000720004126a11 */ /* 0x000fe400078008ff */
[----:B------:R-:W-:Y:S01]  /*fec0*/  @P6 IADD3 R3, P5, R0, R252, RZ ;  /* 0x000000fc00036210 */ /* 0x000fe20007fbe0ff */
[----:B------:R-:W-:Y:S01]  /*fed0*/  @!PT LDS RZ, [RZ] ;  /* 0x00000000fffff984 */ /* 0x000fe20000000800 */
[----:B------:R-:W-:Y:S01]  /*fee0*/  @!PT LDS RZ, [RZ] ;  /* 0x00000000fffff984 */ /* 0x000fe20000000800 */
[----:B------:R-:W-:Y:S01]  /*fef0*/  @!PT LDS RZ, [RZ] ;  /* 0x00000000fffff984 */ /* 0x000fe20000000800 */
[----:B------:R2:W-:Y:S04]  /*ff00*/  @P6 LDGSTS.E.BYPASS.LTC128B.128 [R225+0x8100], [R20.64], !P4 ;  /* 0x0810000014e16fae */ /* 0x0005e8000e101d4c */
[----:B------:R-:W1:Y:S01]  /*ff10*/  MUFU.TANH R173, R13 ;  /* 0x0000000d00ad7308 */ /* 0x000e620000002400 */
[----:B------:R-:W-:Y:S01]  /*ff20*/  @P6 LEA.HI.X R19, R4, c[0x0][0x1cc], R6, 0x1, P0 ;  /* 0x0000730004136a11 */ /* 0x000fe200000f0c06 */
[----:B------:R-:W-:Y:S01]  /*ff30*/  @P6 IMAD.X R7, R2, 0x1, R251, P5 ;  /* 0x0000000102076824 */ /* 0x000fe200028e06fb */
[C---:B------:R-:W-:Y:S03]  /*ff40*/  @P6 LEA R16, P5, R3.reuse, c[0x0][0x1c8], 0x1 ;  /* 0x0000720003106a11 */ /* 0x040fe600078a08ff */
[----:B------:R1:W-:Y:S01]  /*ff50*/  @P6 LDGSTS.E.BYPASS.LTC128B.128 [R225+0xa100], [R18.64], !P3 ;  /* 0x0a10000012e16fae */ /* 0x0003e2000d901d4c */
[----:B------:R-:W-:Y:S02]  /*ff60*/  @P6 IADD3 R6, P0, R0, R250, RZ ;  /* 0x000000fa00066210 */ /* 0x000fe40007f1e0ff */
[----:B------:R-:W-:Y:S01]  /*ff70*/  @P6 LEA.HI.X R17, R3, c[0x0][0x1cc], R7, 0x1, P5 ;  /* 0x0000730003116a11 */ /* 0x000fe200028f0c07 */
[----:B------:R1:W1:Y:S01]  /*ff80*/  MUFU.TANH R178, R22 ;  /* 0x0000001600b27308 */ /* 0x0002620000002400 */
[----:B------:R-:W-:Y:S01]  /*ff90*/  @P6 IADD3 R0, P5, R230, R0, RZ ;  /* 0x00000000e6006210 */ /* 0x000fe20007fbe0ff */
[----:B------:R-:W-:Y:S01]  /*ffa0*/  @P6 IMAD.X R3, R2, 0x1, R247, P0 ;  /* 0x0000000102036824 */ /* 0x000fe200000e06f7 */
[C---:B------:R-:W-:Y:S01]  /*ffb0*/  @P6 LEA R14, P0, R6.reuse, c[0x0][0x1c8], 0x1 ;  /* 0x00007200060e6a11 */ /* 0x040fe200078008ff */
[----:B------:R2:W-:Y:S01]  /*ffc0*/  @P6 LDGSTS.E.BYPASS.LTC128B.128 [R225+0xc100], [R16.64], !P2 ;  /* 0x0c10000010e16fae */ /* 0x0005e2000d101d4c */
[----:B------:R-:W-:Y:S02]  /*ffd0*/  IMAD.MOV.U32 R230, RZ, RZ, c[0x0][0x1e0] ;  /* 0x00007800ffe67624 */ /* 0x000fe400078e00ff */
[----:B-----5:R-:W-:Y:S02]  /*ffe0*/  @P6 LEA.HI.X R15, R6, c[0x0][0x1cc], R3, 0x1, P0 ;  /* 0x00007300060f6a11 */ /* 0x020fe400000f0c03 */
[----:B------:R-:W-:Y:S01]  /*fff0*/  @P6 IADD3 R3, P0, R0, R224, RZ ;  /* 0x000000e000036210 */ /* 0x000fe20007f1e0ff */
[----:B------:R5:W2:Y:S01]  /*10000*/  MUFU.TANH R185, R23 ;  /* 0x0000001700b97308 */ /* 0x000aa20000002400 */
[----:B------:R-:W-:Y:S01]  /*10010*/  SHF.L.U64.HI R230, R230, R232, c[0x0][0x1e4] ;  /* 0x00007900e6e67619 */ /* 0x000fe200000102e8 */
[----:B------:R2:W-:Y:S03]  /*10020*/  @P6 LDGSTS.E.BYPASS.LTC128B.128 [R225+0xe100], [R14.64], !P1 ;  /* 0x0e1000000ee16fae */ /* 0x0005e6000c901d4c */
[----:B------:R-:W-:Y:S02]  /*10030*/  @P6 IADD3.X R2, R230, R2, RZ, P5, !PT ;  /* 0x00000002e6026210 */ /* 0x000fe40002ffe4ff */
[----:B------:R-:W-:Y:S03]  /*10040*/  @P6 IADD3 R4, P5, R0, R228, RZ ;  /* 0x000000e400046210 */ /* 0x000fe60007fbe0ff */
[----:B------:R4:W3:Y:S01]  /*10050*/  MUFU.TANH R132, R25 ;  /* 0x0000001900847308 */ /* 0x0008e20000002400 */
[C---:B------:R-:W-:Y:S01]  /*10060*/  @P6 IMAD.X R7, R2.reuse, 0x1, R135, P0 ;  /* 0x0000000102076824 */ /* 0x040fe200000e0687 */
[C---:B------:R-:W-:Y:S01]  /*10070*/  @P6 LEA R10, P0, R3.reuse, c[0x0][0x1c8], 0x1 ;  /* 0x00007200030a6a11 */ /* 0x040fe200078008ff */
[----:B------:R-:W-:Y:S01]  /*10080*/  @P6 IMAD.X R6, R2, 0x1, R227, P5 ;  /* 0x0000000102066824 */ /* 0x000fe200028e06e3 */
[----:B-1----:R-:W-:Y:S01]  /*10090*/  @P6 LEA R12, P5, R4, c[0x0][0x1c8], 0x1 ;  /* 0x00007200040c6a11 */ /* 0x002fe200078a08ff */
[----:B------:R-:W-:Y:S01]  /*100a0*/  FMUL.FTZ R22, R32, c[0x0][0x320] ;  /* 0x0000c80020167a20 */ /* 0x000fe20000410000 */
[----:B------:R-:W-:Y:S02]  /*100b0*/  @P6 LEA.HI.X R11, R3, c[0x0][0x1cc], R7, 0x1, P0 ;  /* 0x00007300030b6a11 */ /* 0x000fe400000f0c07 */
[----:B------:R-:W-:Y:S02]  /*100c0*/  @P6 LEA.HI.X R13, R4, c[0x0][0x1cc], R6, 0x1, P5 ;  /* 0x00007300040d6a11 */ /* 0x000fe400028f0c06 */
[----:B------:R1:W1:Y:S01]  /*100d0*/  MUFU.TANH R175, R26 ;  /* 0x0000001a00af7308 */ /* 0x0002620000002400 */
[C---:B------:R-:W-:Y:S02]  /*100e0*/  @P6 IADD3 R4, P5, R0.reuse, R252, RZ ;  /* 0x000000fc00046210 */ /* 0x040fe40007fbe0ff */
[----:B------:R3:W-:Y:S01]  /*100f0*/  @P6 LDGSTS.E.BYPASS.LTC128B.128 [R225+0x9100], [R12.64], !P4 ;  /* 0x091000000ce16fae */ /* 0x0007e2000e101d4c */
[----:B------:R-:W-:Y:S01]  /*10100*/  @P6 IADD3 R0, P0, R0, R250, RZ ;  /* 0x000000fa00006210 */ /* 0x000fe20007f1e0ff */
[----:B-----5:R-:W-:Y:S01]  /*10110*/  FMUL.FTZ R23, R29, c[0x0][0x320] ;  /* 0x0000c8001d177a20 */ /* 0x020fe20000410000 */
[----:B------:R-:W-:Y:S02]  /*10120*/  @P6 IADD3.X R3, R2, R251, RZ, P5, !PT ;  /* 0x000000fb02036210 */ /* 0x000fe40002ffe4ff */
[----:B------:R-:W-:Y:S01]  /*10130*/  @P6 LEA R8, P5, R4, c[0x0][0x1c8], 0x1 ;  /* 0x0000720004086a11 */ /* 0x000fe200078a08ff */
[----:B------:R3:W-:Y:S01]  /*10140*/  @P6 LDGSTS.E.BYPASS.LTC128B.128 [R225+0xb100], [R10.64], !P3 ;  /* 0x0b1000000ae16fae */ /* 0x0007e2000d901d4c */
[----:B------:R-:W3:Y:S01]  /*10150*/  MUFU.TANH R27, R27 ;  /* 0x0000001b001b7308 */ /* 0x000ee20000002400 */
[----:B------:R-:W-:Y:S01]  /*10160*/  @P6 IMAD.X R2, R2, 0x1, R247, P0 ;  /* 0x0000000102026824 */ /* 0x000fe200000e06f7 */
[----:B------:R-:W-:Y:S01]  /*10170*/  @P6 LEA.HI.X R9, R4, c[0x0][0x1cc], R3, 0x1, P5 ;  /* 0x0000730004096a11 */ /* 0x000fe200028f0c03 */
[----:B--2---:R-:W-:Y:S01]  /*10180*/  FMUL.FTZ R14, R34, c[0x0][0x320] ;  /* 0x0000c800220e7a20 */ /* 0x004fe20000410000 */
[C---:B------:R-:W-:Y:S01]  /*10190*/  @P6 LEA R6, P0, R0.reuse, c[0x0][0x1c8], 0x1 ;  /* 0x0000720000066a11 */ /* 0x040fe200078008ff */
[----:B----4-:R-:W-:Y:S01]  /*101a0*/  FMUL.FTZ R25, R31, c[0x0][0x320] ;  /* 0x0000c8001f197a20 */ /* 0x010fe20000410000 */
[----:B------:R-:W2:Y:S01]  /*101b0*/  SHFL.IDX PT, R3, R5, RZ, 0x1c1f ;  /* 0x001c1fff05037589 */ /* 0x000ea200000e0000 */
[----:B------:R-:W-:Y:S01]  /*101c0*/  IMAD.SHL.U32 R4, R223, 0x40, RZ ;  /* 0x00000040df047824 */ /* 0x000fe200078e00ff */
[----:B------:R-:W-:Y:S02]  /*101d0*/  @P6 LEA.HI.X R7, R0, c[0x0][0x1cc], R2, 0x1, P0 ;  /* 0x0000730000076a11 */ /* 0x000fe400000f0c02 */
[----:B------:R-:W4:Y:S01]  /*101e0*/  MUFU.TANH R24, R24 ;  /* 0x0000001800187308 */ /* 0x000f220000002400 */
[----:B------:R-:W-:Y:S01]  /*101f0*/  PLOP3.LUT P0, PT, PT, PT, UP1, 0x40, 0x0 ;  /* 0x000000000000781c */ /* 0x000fe20003f0e818 */
[----:B------:R2:W-:Y:S01]  /*10200*/  @P6 LDGSTS.E.BYPASS.LTC128B.128 [R225+0xd100], [R8.64], !P2 ;  /* 0x0d10000008e16fae */ /* 0x0005e2000d101d4c */
[----:B-1----:R-:W-:Y:S05]  /*10210*/  FMUL.FTZ R26, R30, c[0x0][0x320] ;  /* 0x0000c8001e1a7a20 */ /* 0x002fea0000410000 */
[----:B------:R1:W-:Y:S02]  /*10220*/  @P6 LDGSTS.E.BYPASS.LTC128B.128 [R225+0xf100], [R6.64], !P1 ;  /* 0x0f10000006e16fae */ /* 0x0003e4000c901d4c */
[----:B------:R-:W1:Y:S04]  /*10230*/  MUFU.TANH R23, R23 ;  /* 0x0000001700177308 */ /* 0x000e680000002400 */
[----:B------:R-:W0:Y:S06]  /*10240*/  LDGDEPBAR ;  /* 0x00000000000079af */ /* 0x000e2c0000000000 */
        /* <DEDUP_REMOVED lines=9> */
[C---:B-1----:R-:W-:Y:S02]  /*102e0*/  IADD3 R6, R0.reuse, UR6, RZ ;  /* 0x0000000600067c10 */ /* 0x042fe4000fffe0ff */
[----:B------:R-:W-:Y:S03]  /*102f0*/  IADD3 R7, R0, c[0x0][0x328], RZ ;  /* 0x0000ca0000077a10 */ /* 0x000fe60007ffe0ff */
[----:B--2---:R-:W-:Y:S01]  /*10300*/  IMAD.IADD R0, R6, 0x1, R3 ;  /* 0x0000000106007824 */ /* 0x004fe200078e0203 */
[----:B------:R-:W-:Y:S01]  /*10310*/  IADD3 R2, R7, R3, RZ ;  /* 0x0000000307027210 */ /* 0x000fe20007ffe0ff */
[----:B------:R-:W-:-:S05]  /*10320*/  @P0 BRA `(.L_x_1620) ;  /* 0x0000019000000947 */ /* 0x000fca0003800000 */
[----:B----4-:R-:W-:Y:S01]  /*10330*/  IADD3 R3, R3, c[0x0][0x1d0], RZ ;  /* 0x0000740003037a10 */ /* 0x010fe20007ffe0ff */
        /* <DEDUP_REMOVED lines=13> */
.L_x_1622:
[----:B------:R-:W-:Y:S04]  /*10410*/  MOV R8, c[0x0][0x32c] ;  /* 0x0000cb0000087a02 */ /* 0x000fe80000000f00 */
[----:B------:R-:W-:Y:S11]  /*10420*/  ISETP.NE.AND P0, PT, R8, 0x1, PT ;  /* 0x000000010800780c */ /* 0x000ff60003f05270 */
[----:B------:R-:W-:Y:S02]  /*10430*/  @!UPT UIADD3 URZ, URZ, URZ, URZ ;  /* 0x0000003f3f3ff290 */ /* 0x000fe4000fffe03f */
[----:B------:R-:W-:Y:S05]  /*10440*/  @P0 IMAD.HI.U32 R8, R3, c[0x0][0x330], RZ ;  /* 0x0000cc0003080a27 */ /* 0x000fea00078e00ff */
[----:B------:R-:W-:Y:S02]  /*10450*/  @P0 SHF.R.U32.HI R3, RZ, c[0x0][0x334], R8 ;  /* 0x0000cd00ff030a19 */ /* 0x000fe40000011608 */
.L_x_1623:
[----:B------:R-:W-:Y:S05]  /*10460*/  BSYNC B0 ;  /* 0x0000000000007941 */ /* 0x000fea0003800000 */
.L_x_1621:
[----:B------:R-:W-:Y:S04]  /*10470*/  IMAD R3, R3, c[0x0][0x32c], -R4 ;  /* 0x0000cb0003037a24 */ /* 0x000fe800078e0a04 */
[----:B------:R-:W-:Y:S05]  /*10480*/  IMAD.IADD R3, R3, 0x1, -R28 ;  /* 0x0000000103037824 */ /* 0x000fea00078e0a1c */
[----:B------:R-:W-:Y:S02]  /*10490*/  IADD3 R8, R3, c[0x0][0x32c], RZ ;  /* 0x0000cb0003087a10 */ /* 0x000fe40007ffe0ff */
[----:B------:R-:W-:Y:S02]  /*104a0*/  IMNMX R0, R0, R3, !PT ;  /* 0x0000000300007217 */ /* 0x000fe40007800200 */
[----:B------:R-:W-:Y:S02]  /*104b0*/  IMNMX R2, R2, R8, PT ;  /* 0x0000000802027217 */ /* 0x000fe40003800200 */
.L_x_1620:
[----:B----4-:R-:W-:Y:S01]  /*104c0*/  ISETP.GT.AND P0, PT, R223, -0x1, PT ;  /* 0xffffffffdf00780c */ /* 0x010fe20003f04270 */
        /* <DEDUP_REMOVED lines=67> */
.L_x_1626:
[----:B------:R-:W-:Y:S04]  /*10900*/  MOV R5, c[0x0][0x32c] ;  /* 0x0000cb0000057a02 */ /* 0x000fe80000000f00 */
[----:B------:R-:W-:Y:S11]  /*10910*/  ISETP.NE.AND P5, PT, R5, 0x1, PT ;  /* 0x000000010500780c */ /* 0x000ff60003fa5270 */
[----:B------:R-:W-:Y:S02]  /*10920*/  @!UPT UIADD3 URZ, URZ, URZ, URZ ;  /* 0x0000003f3f3ff290 */ /* 0x000fe4000fffe03f */
[----:B------:R-:W-:Y:S05]  /*10930*/  @P5 IMAD.HI.U32 R5, R3, c[0x0][0x330], RZ ;  /* 0x0000cc0003055a27 */ /* 0x000fea00078e00ff */
[----:B------:R-:W-:Y:S02]  /*10940*/  @P5 SHF.R.U32.HI R3, RZ, c[0x0][0x334], R5 ;  /* 0x0000cd00ff035a19 */ /* 0x000fe40000011605 */
.L_x_1627:
[----:B------:R-:W-:Y:S05]  /*10950*/  BSYNC B0 ;  /* 0x0000000000007941 */ /* 0x000fea0003800000 */
.L_x_1625:
[----:B------:R-:W-:Y:S04]  /*10960*/  IMAD R4, R3, c[0x0][0x32c], -R4 ;  /* 0x0000cb0003047a24 */ /* 0x000fe800078e0a04 */
[----:B------:R-:W-:Y:S05]  /*10970*/  IMAD.IADD R4, R4, 0x1, -R28 ;  /* 0x0000000104047824 */ /* 0x000fea00078e0a1c */
[----:B------:R-:W-:Y:S02]  /*10980*/  IADD3 R3, R4, c[0x0][0x32c], RZ ;  /* 0x0000cb0004037a10 */ /* 0x000fe40007ffe0ff */
[----:B------:R-:W-:Y:S02]  /*10990*/  IMNMX R0, R0, R4, !PT ;  /* 0x0000000400007217 */ /* 0x000fe40007800200 */
[----:B------:R-:W-:Y:S02]  /*109a0*/  IMNMX R2, R2, R3, PT ;  /* 0x0000000302027217 */ /* 0x000fe40003800200 */
.L_x_1624:
        /* <DEDUP_REMOVED lines=13> */
[----:B------:R-:W-:Y:S02]  /*10a80*/  ISETP.LT.OR P6, PT, R2, 0x2, P6 ;  /* 0x000000020200780c */ /* 0x000fe400037c1670 */
[----:B------:R-:W-:Y:S02]  /*10a90*/  FMNMX.FTZ R3, R176, R3, !PT ;  /* 0x00000003b0037209 */ /* 0x000fe40007810000 */
[----:B------:R-:W-:Y:S02]  /*10aa0*/  FSEL R6, R193, -INF , !P6 ;  /* 0xff800000c1067808 */ /* 0x000fe40007000000 */
[----:B------:R-:W-:Y:S02]  /*10ab0*/  ISETP.GT.AND P6, PT, R0, 0x9, P0 ;  /* 0x000000090000780c */ /* 0x000fe400007c4270 */
[----:B------:R-:W-:Y:S02]  /*10ac0*/  ISETP.LT.OR P5, PT, R2, 0x9, P5 ;  /* 0x000000090200780c */ /* 0x000fe40002fa1670 */
        /* <DEDUP_REMOVED lines=95> */
[C---:B--2---:R-:W-:Y:S01]  /*110c0*/  FMUL.FTZ R8, R2.reuse, R140 ;  /* 0x0000008c02087220 */ /* 0x044fe20000410000 */
[----:B------:R-:W-:Y:S01]  /*110d0*/  ISETP.GT.AND P0, PT, R223, R231, PT ;  /* 0x000000e7df00720c */ /* 0x000fe20003f04270 */
        /* <DEDUP_REMOVED lines=30> */
[C---:B------:R-:W-:Y:S01]  /*112c0*/  FMUL.FTZ R61, R2.reuse, R61 ;  /* 0x0000003d023d7220 */ /* 0x040fe20000410000 */
        /* <DEDUP_REMOVED lines=68> */
[C---:B------:R-:W-:Y:S01]  /*11710*/  FMUL.FTZ R59, R0.reuse, R59 ;  /* 0x0000003b003b7220 */ /* 0x040fe20000410000 */
        /* <DEDUP_REMOVED lines=14> */
[----:B------:R-:W-:Y:S02]  /*11800*/  FMUL.FTZ R74, R0, R74 ;  /* 0x0000004a004a7220 */ /* 0x000fe40000410000 */
        /* <DEDUP_REMOVED lines=114> */
[C---:B--2---:R-:W-:Y:S08]  /*11f30*/  HMMA.16816.F32.BF16 R36, R136.reuse, R140, R36 ;  /* 0x0000008c8824723c */ /* 0x044ff00000041824 */
[C---:B------:R-:W-:Y:S01]  /*11f40*/  HMMA.16816.F32.BF16 R40, R136.reuse, R142, R40 ;  /* 0x0000008e8828723c */ /* 0x040fe20000041828 */
[----:B------:R-:W2:Y:S07]  /*11f50*/  LDSM.16.MT88.4 R140, [R197+0x4900] ;  /* 0x00490000c58c783b */ /* 0x000eae0000004200 */
[C---:B-1----:R-:W-:Y:S04]  /*11f60*/  HMMA.16816.F32.BF16 R44, R136.reuse, R144, R44 ;  /* 0x00000090882c723c */ /* 0x042fe8000004182c */
[--C-:B----4-:R-:W-:Y:S04]  /*11f70*/  FFMA.FTZ R134, R183, c[0x0][0x2d0], -R172.reuse ;  /* 0x0000b400b7867a23 */ /* 0x110fe800000108ac */
[C---:B------:R-:W-:Y:S01]  /*11f80*/  HMMA.16816.F32.BF16 R48, R136.reuse, R146, R48 ;  /* 0x000000928830723c */ /* 0x040fe20000041830 */
[----:B------:R-:W1:Y:S01]  /*11f90*/  LDSM.16.MT88.4 R144, [R198+0x4900] ;  /* 0x00490000c690783b */ /* 0x000e620000004200 */
[----:B------:R4:W1:Y:S06]  /*11fa0*/  MUFU.EX2 R182, R134 ;  /* 0x0000008600b67308 */ /* 0x00086c0000000800 */
[C---:B-----5:R-:W-:Y:S08]  /*11fb0*/  HMMA.16816.F32.BF16 R52, R136.reuse, R148, R52 ;  /* 0x000000948834723c */ /* 0x060ff00000041834 */
[C---:B------:R-:W-:Y:S01]  /*11fc0*/  HMMA.16816.F32.BF16 R56, R136.reuse, R150, R56 ;  /* 0x000000968838723c */ /* 0x040fe20000041838 */
[----:B------:R-:W5:Y:S07]  /*11fd0*/  LDSM.16.MT88.4 R148, [R200+0x4900] ;  /* 0x00490000c894783b */ /* 0x000f6e0000004200 */
[C---:B---3--:R-:W-:Y:S04]  /*11fe0*/  HMMA.16816.F32.BF16 R60, R136.reuse, R152, R60 ;  /* 0x00000098883c723c */ /* 0x048fe8000004183c */
[--C-:B----4-:R-:W-:Y:S04]  /*11ff0*/  FFMA.FTZ R134, R178, c[0x0][0x2d0], -R133.reuse ;  /* 0x0000b400b2867a23 */ /* 0x110fe80000010885 */
        /* <DEDUP_REMOVED lines=32> */
[----:B------:R-:W-:Y:S01]  /*12200*/  HMMA.16816.F32.BF16 R128, R136, R154, R128 ;  /* 0x0000009a8880723c */ /* 0x000fe20000041880 */
[----:B------:R-:W3:Y:S01]  /*12210*/  LDSM.16.MT88.4 R152, [R199+0x1100] ;  /* 0x00110000c798783b */ /* 0x000ee20000004200 */
[----:B------:R4:W-:Y:S05]  /*12220*/  MUFU.EX2 R181, R134 ;  /* 0x0000008600b57308 */ /* 0x0009ea0000000800 */
[----:B------:R-:W-:Y:S02]  /*12230*/  F2FP.BF16.PACK_AB R136, R189, R232 ;  /* 0x000000e8bd88723e */ /* 0x000fe400000010ff */
[----:B------:R-:W-:Y:S03]  /*12240*/  F2FP.BF16.PACK_AB R138, R182, R187 ;  /* 0x000000bbb68a723e */ /* 0x000fe600000010ff */
[----:B------:R-:W-:Y:S02]  /*12250*/  F2FP.BF16.PACK_AB R137, R176, R177 ;  /* 0x000000b1b089723e */ /* 0x000fe400000010ff */
[----:B-1----:R-:W-:Y:S07]  /*12260*/  F2FP.BF16.PACK_AB R139, R174, R175 ;  /* 0x000000afae8b723e */ /* 0x002fee00000010ff */
[C---:B--2---:R-:W-:Y:S03]  /*12270*/  HMMA.16816.F32.BF16 R4, R136.reuse, R140, R4 ;  /* 0x0000008c8804723c */ /* 0x044fe60000041804 */
[--C-:B----4-:R-:W-:Y:S05]  /*12280*/  FFMA.FTZ R134, R195, c[0x0][0x2d0], -R172.reuse ;  /* 0x0000b400c3867a23 */ /* 0x110fea00000108ac */
[C---:B------:R-:W-:Y:S01]  /*12290*/  HMMA.16816.F32.BF16 R8, R136.reuse, R142, R8 ;  /* 0x0000008e8808723c */ /* 0x040fe20000041808 */
[----:B------:R-:W1:Y:S01]  /*122a0*/  LDSM.16.MT88.4 R140, [R197+0x3100] ;  /* 0x00310000c58c783b */ /* 0x000e620000004200 */
[----:B------:R-:W2:Y:S06]  /*122b0*/  MUFU.EX2 R180, R134 ;  /* 0x0000008600b47308 */ /* 0x000eac0000000800 */
[C---:B------:R-:W-:Y:S08]  /*122c0*/  HMMA.16816.F32.BF16 R12, R136.reuse, R144, R12 ;  /* 0x00000090880c723c */ /* 0x040ff0000004180c */
[C---:B------:R-:W-:Y:S01]  /*122d0*/  HMMA.16816.F32.BF16 R16, R136.reuse, R146, R16 ;  /* 0x000000928810723c */ /* 0x040fe20000041810 */
[----:B------:R-:W4:Y:S07]  /*122e0*/  LDSM.16.MT88.4 R144, [R198+0x3100] ;  /* 0x00310000c690783b */ /* 0x000f2e0000004200 */
[C---:B-----5:R-:W-:Y:S04]  /*122f0*/  HMMA.16816.F32.BF16 R20, R136.reuse, R148, R20 ;  /* 0x000000948814723c */ /* 0x060fe80000041814 */
[----:B--2---:R-:W-:Y:S01]  /*12300*/  F2FP.BF16.PACK_AB R168, R180, R181 ;  /* 0x000000b5b4a8723e */ /* 0x004fe200000010ff */
[--C-:B------:R-:W-:Y:S02]  /*12310*/  FFMA.FTZ R134, R224, c[0x0][0x2d0], -R172.reuse ;  /* 0x0000b400e0867a23 */ /* 0x100fe400000108ac */
[----:B------:R-:W-:Y:S01]  /*12320*/  FFMA.FTZ R172, R226, c[0x0][0x2d0], -R172 ;  /* 0x0000b400e2ac7a23 */ /* 0x000fe200000108ac */
[C---:B------:R-:W-:Y:S01]  /*12330*/  HMMA.16816.F32.BF16 R24, R136.reuse, R150, R24 ;  /* 0x000000968818723c */ /* 0x040fe20000041818 */
[----:B------:R-:W2:Y:S01]  /*12340*/  LDSM.16.MT88.4 R148, [R200+0x3100] ;  /* 0x00310000c894783b */ /* 0x000ea20000004200 */
[----:B------:R5:W-:Y:S06]  /*12350*/  MUFU.EX2 R179, R134 ;  /* 0x0000008600b37308 */ /* 0x000bec0000000800 */
[C---:B---3--:R-:W-:Y:S04]  /*12360*/  HMMA.16816.F32.BF16 R28, R136.reuse, R152, R28 ;  /* 0x00000098881c723c */ /* 0x048fe8000004181c */
[----:B------:R-:W3:Y:S04]  /*12370*/  MUFU.EX2 R178, R172 ;  /* 0x000000ac00b27308 */ /* 0x000ee80000000800 */
[C---:B------:R-:W-:Y:S01]  /*12380*/  HMMA.16816.F32.BF16 R32, R136.reuse, R154, R32 ;  /* 0x0000009a8820723c */ /* 0x040fe20000041820 */
[----:B------:R-:W2:Y:S07]  /*12390*/  LDSM.16.MT88.4 R152, [R199+0x3100] ;  /* 0x00310000c798783b */ /* 0x000eae0000004200 */
[C---:B-1----:R-:W-:Y:S04]  /*123a0*/  HMMA.16816.F32.BF16 R36, R136.reuse, R140, R36 ;  /* 0x0000008c8824723c */ /* 0x042fe80000041824 */
[--C-:B-----5:R-:W-:Y:S04]  /*123b0*/  FFMA.FTZ R134, R191, c[0x0][0x2d0], -R133.reuse ;  /* 0x0000b400bf867a23 */ /* 0x120fe80000010885 */
[C---:B------:R-:W-:Y:S01]  /*123c0*/  HMMA.16816.F32.BF16 R40, R136.reuse, R142, R40 ;  /* 0x0000008e8828723c */ /* 0x040fe20000041828 */
[----:B------:R-:W1:Y:S01]  /*123d0*/  LDSM.16.MT88.4 R140, [R197+0x5100] ;  /* 0x00510000c58c783b */ /* 0x000e620000004200 */
[----:B------:R5:W-:Y:S02]  /*123e0*/  MUFU.EX2 R173, R134 ;  /* 0x0000008600ad7308 */ /* 0x000be40000000800 */
[----:B---3--:R-:W-:Y:S04]  /*123f0*/  F2FP.BF16.PACK_AB R170, R178, R179 ;  /* 0x000000b3b2aa723e */ /* 0x008fe800000010ff */
[C---:B----4-:R-:W-:Y:S08]  /*12400*/  HMMA.16816.F32.BF16 R44, R136.reuse, R144, R44 ;  /* 0x00000090882c723c */ /* 0x050ff0000004182c */
[C---:B------:R-:W-:Y:S01]  /*12410*/  HMMA.16816.F32.BF16 R48, R136.reuse, R146, R48 ;  /* 0x000000928830723c */ /* 0x040fe20000041830 */
[----:B------:R-:W3:Y:S07]  /*12420*/  LDSM.16.MT88.4 R144, [R198+0x5100] ;  /* 0x00510000c690783b */ /* 0x000eee0000004200 */
[C---:B--2---:R-:W-:Y:S04]  /*12430*/  HMMA.16816.F32.BF16 R52, R136.reuse, R148, R52 ;  /* 0x000000948834723c */ /* 0x044fe80000041834 */
[--C-:B-----5:R-:W-:Y:S04]  /*12440*/  FFMA.FTZ R134, R192, c[0x0][0x2d0], -R133.reuse ;  /* 0x0000b400c0867a23 */ /* 0x120fe80000010885 */
[C---:B------:R-:W-:Y:S01]  /*12450*/  HMMA.16816.F32.BF16 R56, R136.reuse, R150, R56 ;  /* 0x000000968838723c */ /* 0x040fe20000041838 */
[----:B------:R-:W2:Y:S01]  /*12460*/  LDSM.16.MT88.4 R148, [R200+0x5100] ;  /* 0x00510000c894783b */ /* 0x000ea20000004200 */
[----:B------:R-:W4:Y:S06]  /*12470*/  MUFU.EX2 R172, R134 ;  /* 0x0000008600ac7308 */ /* 0x000f2c0000000800 */
[C---:B------:R-:W-:Y:S08]  /*12480*/  HMMA.16816.F32.BF16 R60, R136.reuse, R152, R60 ;  /* 0x00000098883c723c */ /* 0x040ff0000004183c */
[C---:B------:R-:W-:Y:S01]  /*12490*/  HMMA.16816.F32.BF16 R64, R136.reuse, R154, R64 ;  /* 0x0000009a8840723c */ /* 0x040fe20000041840 */
[----:B------:R-:W5:Y:S07]  /*124a0*/  LDSM.16.MT88.4 R152, [R199+0x5100] ;  /* 0x00510000c798783b */ /* 0x000f6e0000004200 */
[C---:B-1----:R-:W-:Y:S04]  /*124b0*/  HMMA.16816.F32.BF16 R68, R136.reuse, R140, R68 ;  /* 0x0000008c8844723c */ /* 0x042fe80000041844 */
[----:B----4-:R-:W-:Y:S01]  /*124c0*/  F2FP.BF16.PACK_AB R169, R172, R173 ;  /* 0x000000adaca9723e */ /* 0x010fe200000010ff */
[--C-:B------:R-:W-:Y:S02]  /*124d0*/  FFMA.FTZ R134, R193, c[0x0][0x2d0], -R133.reuse ;  /* 0x0000b400c1867a23 */ /* 0x100fe40000010885 */
[----:B------:R-:W-:Y:S01]  /*124e0*/  FFMA.FTZ R133, R135, c[0x0][0x2d0], -R133 ;  /* 0x0000b40087857a23 */ /* 0x000fe20000010885 */
[C---:B------:R-:W-:Y:S01]  /*124f0*/  HMMA.16816.F32.BF16 R72, R136.reuse, R142, R72 ;  /* 0x0000008e8848723c */ /* 0x040fe20000041848 */
[----:B------:R-:W1:Y:S02]  /*12500*/  LDSM.16.MT88.4 R140, [R197+0x7100] ;  /* 0x00710000c58c783b */ /* 0x000e640000004200 */
[----:B------:R-:W-:Y:S05]  /*12510*/  MUFU.EX2 R134, R134 ;  /* 0x0000008600867308 */ /* 0x000fea0000000800 */
[C---:B---3--:R-:W-:Y:S05]  /*12520*/  HMMA.16816.F32.BF16 R76, R136.reuse, R144, R76 ;  /* 0x00000090884c723c */ /* 0x048fea000004184c */
[----:B------:R-:W3:Y:S03]  /*12530*/  MUFU.EX2 R133, R133 ;  /* 0x0000008500857308 */ /* 0x000ee60000000800 */
[C---:B------:R-:W-:Y:S01]  /*12540*/  HMMA.16816.F32.BF16 R80, R136.reuse, R146, R80 ;  /* 0x000000928850723c */ /* 0x040fe20000041850 */
[----:B------:R-:W4:Y:S07]  /*12550*/  LDSM.16.MT88.4 R144, [R198+0x7100] ;  /* 0x00710000c690783b */ /* 0x000f2e0000004200 */
[C---:B--2---:R-:W-:Y:S08]  /*12560*/  HMMA.16816.F32.BF16 R84, R136.reuse, R148, R84 ;  /* 0x000000948854723c */ /* 0x044ff00000041854 */
[C---:B------:R-:W-:Y:S01]  /*12570*/  HMMA.16816.F32.BF16 R88, R136.reuse, R150, R88 ;  /* 0x000000968858723c */ /* 0x040fe20000041858 */
[----:B------:R-:W2:Y:S03]  /*12580*/  LDSM.16.MT88.4 R148, [R200+0x7100] ;  /* 0x00710000c894783b */ /* 0x000ea60000004200 */
[----:B---3--:R-:W-:Y:S04]  /*12590*/  F2FP.BF16.PACK_AB R171, R133, R134 ;  /* 0x0000008685ab723e */ /* 0x008fe800000010ff */
[C---:B-----5:R-:W-:Y:S08]  /*125a0*/  HMMA.16816.F32.BF16 R92, R136.reuse, R152, R92 ;  /* 0x00000098885c723c */ /* 0x060ff0000004185c */
[C---:B------:R-:W-:Y:S01]  /*125b0*/  HMMA.16816.F32.BF16 R96, R136.reuse, R154, R96 ;  /* 0x0000009a8860723c */ /* 0x040fe20000041860 */
[----:B------:R-:W3:Y:S07]  /*125c0*/  LDSM.16.MT88.4 R152, [R199+0x7100] ;  /* 0x00710000c798783b */ /* 0x000eee0000004200 */
[C---:B-1----:R-:W-:Y:S08]  /*125d0*/  HMMA.16816.F32.BF16 R100, R136.reuse, R140, R100 ;  /* 0x0000008c8864723c */ /* 0x042ff00000041864 */
[C---:B------:R-:W-:Y:S01]  /*125e0*/  HMMA.16816.F32.BF16 R104, R136.reuse, R142, R104 ;  /* 0x0000008e8868723c */ /* 0x040fe20000041868 */
[----:B------:R-:W1:Y:S07]  /*125f0*/  LDSM.16.MT88.4 R140, [R197+0x1900] ;  /* 0x00190000c58c783b */ /* 0x000e6e0000004200 */
[C---:B----4-:R-:W-:Y:S08]  /*12600*/  HMMA.16816.F32.BF16 R108, R136.reuse, R144, R108 ;  /* 0x00000090886c723c */ /* 0x050ff0000004186c */
[C---:B------:R-:W-:Y:S08]  /*12610*/  HMMA.16816.F32.BF16 R112, R136.reuse, R146, R112 ;  /* 0x000000928870723c */ /* 0x040ff00000041870 */
[C---:B--2---:R-:W-:Y:S08]  /*12620*/  HMMA.16816.F32.BF16 R116, R136.reuse, R148, R116 ;  /* 0x000000948874723c */ /* 0x044ff00000041874 */
[C---:B------:R-:W-:Y:S08]  /*12630*/  HMMA.16816.F32.BF16 R120, R136.reuse, R150, R120 ;  /* 0x000000968878723c */ /* 0x040ff00000041878 */
[C---:B---3--:R-:W-:Y:S08]  /*12640*/  HMMA.16816.F32.BF16 R124, R136.reuse, R152, R124 ;  /* 0x00000098887c723c */ /* 0x048ff0000004187c */
[----:B------:R-:W-:Y:S08]  /*12650*/  HMMA.16816.F32.BF16 R128, R136, R154, R128 ;  /* 0x0000009a8880723c */ /* 0x000ff00000041880 */
[C---:B-1----:R-:W-:Y:S01]  /*12660*/  HMMA.16816.F32.BF16 R136, R168.reuse, R140, R4 ;  /* 0x0000008ca888723c */ /* 0x042fe20000041804 */
[----:B------:R-:W1:Y:S07]  /*12670*/  LDSM.16.MT88.4 R4, [R197+0x3900] ;  /* 0x00390000c504783b */ /* 0x000e6e0000004200 */
[C---:B------:R-:W-:Y:S01]  /*12680*/  HMMA.16816.F32.BF16 R140, R168.reuse, R142, R8 ;  /* 0x0000008ea88c723c */ /* 0x040fe20000041808 */
[----:B------:R-:W2:Y:S07]  /*12690*/  LDSM.16.MT88.4 R8, [R198+0x3900] ;  /* 0x00390000c608783b */ /* 0x000eae0000004200 */
[C---:B------:R-:W-:Y:S01]  /*126a0*/  HMMA.16816.F32.BF16 R144, R168.reuse, R156, R12 ;  /* 0x0000009ca890723c */ /* 0x040fe2000004180c */
        /* <DEDUP_REMOVED lines=29> */
[----:B------:R-:W-:Y:S01]  /*12880*/  FFMA.FTZ R16, R2, R248, R243 ;  /* 0x000000f802107223 */ /* 0x000fe200000100f3 */
[C---:B------:R-:W-:Y:S04]  /*12890*/  HMMA.16816.F32.BF16 R96, R168.reuse, R18, R96 ;  /* 0x00000012a860723c */ /* 0x040fe80000041860 */
[----:B------:R-:W-:Y:S02]  /*128a0*/  FFMA.FTZ R2, R0, R249, R230 ;  /* 0x000000f900027223 */ /* 0x000fe400000100e6 */
[----:B------:R-:W-:Y:S02]  /*128b0*/  FADD.FTZ R0, R246, R16 ;  /* 0x00000010f6007221 */ /* 0x000fe40000010000 */
[C---:B-1----:R-:W-:Y:S04]  /*128c0*/  HMMA.16816.F32.BF16 R100, R168.reuse, R4, R100 ;  /* 0x00000004a864723c */ /* 0x042fe80000041864 */
[----:B------:R-:W-:Y:S02]  /*128d0*/  FADD.FTZ R2, R229, R2 ;  /* 0x00000002e5027221 */ /* 0x000fe40000010000 */
[----:B------:R-:W-:Y:S02]  /*128e0*/  FADD.FTZ R0, R245, R0 ;  /* 0x00000000f5007221 */ /* 0x000fe40000010000 */
[C---:B------:R-:W-:Y:S01]  /*128f0*/  HMMA.16816.F32.BF16 R104, R168.reuse, R6, R104 ;  /* 0x00000006a868723c */ /* 0x040fe20000041868 */
[----:B------:R-:W1:Y:S03]  /*12900*/  LDSM.16.MT88.4 R4, [R199+0x7900] ;  /* 0x00790000c704783b */ /* 0x000e660000004200 */
[----:B------:R-:W-:Y:S02]  /*12910*/  FADD.FTZ R2, R228, R2 ;  /* 0x00000002e4027221 */ /* 0x000fe40000010000 */
[----:B------:R-:W-:Y:S02]  /*12920*/  FADD.FTZ R0, R244, R0 ;  /* 0x00000000f4007221 */ /* 0x000fe40000010000 */
[----:B------:R-:W-:Y:S01]  /*12930*/  FADD.FTZ R2, R227, R2 ;  /* 0x00000002e3027221 */ /* 0x000fe20000010000 */
[C---:B--2---:R-:W-:Y:S03]  /*12940*/  HMMA.16816.F32.BF16 R108, R168.reuse, R8, R108 ;  /* 0x00000008a86c723c */ /* 0x044fe6000004186c */
[----:B------:R-:W-:Y:S02]  /*12950*/  FADD.FTZ R0, R242, R0 ;  /* 0x00000000f2007221 */ /* 0x000fe40000010000 */
[----:B------:R-:W-:Y:S02]  /*12960*/  FADD.FTZ R2, R190, R2 ;  /* 0x00000002be027221 */ /* 0x000fe40000010000 */
[----:B------:R-:W-:Y:S01]  /*12970*/  FADD.FTZ R0, R241, R0 ;  /* 0x00000000f1007221 */ /* 0x000fe20000010000 */
[C---:B------:R-:W-:Y:S04]  /*12980*/  HMMA.16816.F32.BF16 R112, R168.reuse, R10, R112 ;  /* 0x0000000aa870723c */ /* 0x040fe80000041870 */
[----:B------:R-:W-:Y:S02]  /*12990*/  FADD.FTZ R2, R188, R2 ;  /* 0x00000002bc027221 */ /* 0x000fe40000010000 */
[----:B------:R-:W-:Y:S02]  /*129a0*/  FADD.FTZ R0, R240, R0 ;  /* 0x00000000f0007221 */ /* 0x000fe40000010000 */
[----:B------:R-:W-:Y:S01]  /*129b0*/  FADD.FTZ R2, R186, R2 ;  /* 0x00000002ba027221 */ /* 0x000fe20000010000 */
[C---:B---3--:R-:W-:Y:S03]  /*129c0*/  HMMA.16816.F32.BF16 R116, R168.reuse, R12, R116 ;  /* 0x0000000ca874723c */ /* 0x048fe60000041874 */
        /* <DEDUP_REMOVED lines=8> */
[----:B------:R-:W-:Y:S02]  /*12a50*/  FADD.FTZ R0, R187, R0 ;  /* 0x00000000bb007221 */ /* 0x000fe40000010000 */
[----:B------:R-:W-:Y:S02]  /*12a60*/  FADD.FTZ R2, R175, R2 ;  /* 0x00000002af027221 */ /* 0x000fe40000010000 */
        /* <DEDUP_REMOVED lines=16> */
.L_x_1619:
[----:B------:R-:W2:Y:S01]  /*12b70*/  SHFL.BFLY PT, R6, R248, 0x2, 0x1f ;  /* 0x0c401f00f8067f89 */ /* 0x000ea200000e0000 */
[----:B------:R-:W-:-:S02]  /*12b80*/  MOV R17, 0xff800000 ;  /* 0xff80000000117802 */ /* 0x000fc40000000f00 */
[----:B------:R-:W-:Y:S01]  /*12b90*/  MOV R18, 0xff800000 ;  /* 0xff80000000127802 */ /* 0x000fe20000000f00 */
[----:B------:R-:W3:Y:S01]  /*12ba0*/  SHFL.BFLY PT, R7, R249, 0x2, 0x1f ;  /* 0x0c401f00f9077f89 */ /* 0x000ee200000e0000 */
[----:B------:R-:W-:Y:S01]  /*12bb0*/  PLOP3.LUT P2, PT, PT, PT, PT, 0x8, 0x0 ;  /* 0x000000000000781c */ /* 0x000fe20003f4e170 */
[----:B--2---:R-:W-:Y:S02]  /*12bc0*/  FADD.FTZ R6, R6, R248 ;  /* 0x000000f806067221 */ /* 0x004fe40000010000 */
[----:B---3--:R-:W-:-:S03]  /*12bd0*/  FADD.FTZ R7, R7, R249 ;  /* 0x000000f907077221 */ /* 0x008fc60000010000 */
[----:B------:R-:W2:Y:S04]  /*12be0*/  SHFL.BFLY PT, R2, R6, 0x1, 0x1f ;  /* 0x0c201f0006027f89 */ /* 0x000ea800000e0000 */
[----:B------:R-:W3:Y:S01]  /*12bf0*/  SHFL.BFLY PT, R0, R7, 0x1, 0x1f ;  /* 0x0c201f0007007f89 */ /* 0x000ee200000e0000 */
[----:B--2---:R-:W-:Y:S01]  /*12c00*/  FADD.FTZ R6, R6, R2 ;  /* 0x0000000206067221 */ /* 0x004fe20000010000 */
[----:B------:R-:W-:Y:S01]  /*12c10*/  MOV R2, RZ ;  /* 0x000000ff00027202 */ /* 0x000fe20000000f00 */
[----:B---3--:R-:W-:-:S03]  /*12c20*/  FADD.FTZ R7, R0, R7 ;  /* 0x0000000700077221 */ /* 0x008fc60000010000 */
[----:B------:R-:W-:Y:S02]  /*12c30*/  FSETP.NE.FTZ.AND P1, PT, R6, RZ, PT ;  /* 0x000000ff0600720b */ /* 0x000fe40003f35000 */
[----:B------:R-:W-:Y:S02]  /*12c40*/  MOV R0, RZ ;  /* 0x000000ff00007202 */ /* 0x000fe40000000f00 */
[----:B------:R-:W-:-:S09]  /*12c50*/  FSETP.NE.FTZ.AND P0, PT, R7, RZ, PT ;  /* 0x000000ff0700720b */ /* 0x000fd20003f15000 */
[----:B------:R-:W2:Y:S01]  /*12c60*/  @P1 MUFU.RCP R2, R6 ;  /* 0x0000000600021308 */ /* 0x000ea20000001000 */
[----:B-1----:R-:W-:-:S05]  /*12c70*/  @P1 MOV R4, 0x3f317218 ;  /* 0x3f31721800041802 */ /* 0x002fca0000000f00 */
[----:B------:R-:W-:Y:S02]  /*12c80*/  @P1 FMUL.FTZ R5, R4, c[0x0][0x2d0] ;  /* 0x0000b40004051a20 */ /* 0x000fe40000410000 */
[----:B------:R-:W-:Y:S08]  /*12c90*/  @P0 MUFU.RCP R0, R7 ;  /* 0x0000000700000308 */ /* 0x000ff00000001000 */
[----:B------:R-:W1:Y:S01]  /*12ca0*/  @P1 MUFU.LG2 R6, R6 ;  /* 0x0000000600061308 */ /* 0x000e620000000c00 */
[----:B--2---:R-:W-:-:S02]  /*12cb0*/  FMUL.FTZ R136, R2, R136 ;  /* 0x0000008802887220 */ /* 0x004fc40000410000 */
[C---:B------:R-:W-:Y:S02]  /*12cc0*/  FMUL.FTZ R137, R2.reuse, R137 ;  /* 0x0000008902897220 */ /* 0x040fe40000410000 */
[C---:B------:R-:W-:Y:S02]  /*12cd0*/  FMUL.FTZ R140, R2.reuse, R140 ;  /* 0x0000008c028c7220 */ /* 0x040fe40000410000 */
[C---:B------:R-:W-:Y:S01]  /*12ce0*/  FMUL.FTZ R141, R2.reuse, R141 ;  /* 0x0000008d028d7220 */ /* 0x040fe20000410000 */
[----:B------:R-:W2:Y:S01]  /*12cf0*/  @P0 MUFU.LG2 R7, R7 ;  /* 0x0000000700070308 */ /* 0x000ea20000000c00 */
        /* <DEDUP_REMOVED lines=61> */
[----:B-1----:R-:W-:Y:S02]  /*130d0*/  @P1 FMUL.FTZ R6, R6, 0.69314718246459960938 ;  /* 0x3f31721806061820 */ /* 0x002fe40000410000 */
[----:B--2---:R-:W-:Y:S02]  /*130e0*/  @P0 FMUL.FTZ R4, R7, 0.69314718246459960938 ;  /* 0x3f31721807040820 */ /* 0x004fe40000410000 */
        /* <DEDUP_REMOVED lines=67> */
.L_x_1586:
        /* <DEDUP_REMOVED lines=310> */
.L_x_1631:
[----:B------:R-:W-:Y:S05]  /*14880*/  BSYNC B0 ;  /* 0x0000000000007941 */ /* 0x000fea0003800000 */
.L_x_1630:
        /* <DEDUP_REMOVED lines=72> */
[----:B-----5:R-:W-:Y:S02]  /*14d10*/  @!P6 LEA.HI R4, R15, R15, RZ, 0x1 ;  /* 0x0000000f0f04e211 */ /* 0x020fe400078f08ff */
        /* <DEDUP_REMOVED lines=13> */
[----:B--2---:R-:W-:Y:S02]  /*14df0*/  @!P2 LEA.HI R7, R10, R10, RZ, 0x1 ;  /* 0x0000000a0a07a211 */ /* 0x004fe400078f08ff */
[----:B------:R-:W-:-:S02]  /*14e00*/  @!P1 LEA.HI R6, R11, R11, RZ, 0x1 ;  /* 0x0000000b0b069211 */ /* 0x000fc400078f08ff */
[----:B---3--:R-:W-:Y:S02]  /*14e10*/  @!P4 LEA.HI R4, R8, R8, RZ, 0x1 ;  /* 0x000000080804c211 */ /* 0x008fe400078f08ff */
        /* <DEDUP_REMOVED lines=39> */
[----:B--2---:R-:W-:-:S02]  /*15090*/  @!P2 LEA.HI R7, R10, R10, RZ, 0x1 ;  /* 0x0000000a0a07a211 */ /* 0x004fc400078f08ff */
[----:B------:R-:W-:Y:S02]  /*150a0*/  @!P1 LEA.HI R6, R11, R11, RZ, 0x1 ;  /* 0x0000000b0b069211 */ /* 0x000fe400078f08ff */
[----:B---3--:R-:W-:Y:S02]  /*150b0*/  @!P4 LEA.HI R4, R8, R8, RZ, 0x1 ;  /* 0x000000080804c211 */ /* 0x008fe400078f08ff */
        /* <DEDUP_REMOVED lines=36> */
[----:B--2---:R-:W-:-:S04]  /*15300*/  @!P2 LEA.HI R7, R10, R10, RZ, 0x1 ;  /* 0x0000000a0a07a211 */ /* 0x004fc800078f08ff */
        /* <DEDUP_REMOVED lines=26> */
.L_x_1629:
        /* <DEDUP_REMOVED lines=50> */
.L_x_1632:
        /* <DEDUP_REMOVED lines=11> */
.L_x_5214:


//--------------------- .text._ZN7cutlass13device_kernelIN5flash19enable_sm80_to_sm89INS1_16FlashAttnFwdSm80INS1_25CollectiveMainloopFwdSm80ILi8ELi1ELb0EN4cute5tupleIJNS5_1CILi128EEENS7_ILi64EEENS7_ILi256EEEEEELi256ENS_10bfloat16_tEfNS_4arch4Sm80ELb0ELb1ELb1ELb1ELb0ELb0ELb1ELb1EEENS1_21CollectiveEpilogueFwdINS6_IJS8_SA_S9_EEENS6_IJNS7_ILi1EEESI_SI_EEESC_SE_Li256ELb1ELb1ELb1ELb0EEENS1_36VarlenDynamicPersistentTileSchedulerILi128ELi64ELi256ELi256ELb1ELb1ELb0ELb1ELb0ELb1EEEEEEEEEvNT_6ParamsE --------------------------
	.section	.text._ZN7cutlass13device_kernelIN5flash19enable_sm80_to_sm89INS1_16FlashAttnFwdSm80INS1_25CollectiveMainloopFwdSm80ILi8ELi1ELb0EN4cute5tupleIJNS5_1CILi128EEENS7_ILi64EEENS7_ILi256EEEEEELi256ENS_10bfloat16_tEfNS_4arch4Sm80ELb0ELb1ELb1ELb1ELb0ELb0ELb1ELb1EEENS1_21CollectiveEpilogueFwdINS6_IJS8_SA_S9_EEENS6_IJNS7_ILi1EEESI_SI_EEESC_SE_Li256ELb1ELb1ELb1ELb0EEENS1_36VarlenDynamicPersistentTileSchedulerILi128ELi64ELi256ELi256ELb1ELb1ELb0ELb1ELb0ELb1EEEEEEEEEvNT_6ParamsE,"ax",@progbits
	.sectioninfo	@"SHI_REGISTERS=255"
	.align	128
.text._ZN7cutlass13device_kernelIN5flash19enable_sm80_to_sm89INS1_16FlashAttnFwdSm80INS1_25CollectiveMainloopFwdSm80ILi8ELi1ELb0EN4cute5tupleIJNS5_1CILi128EEENS7_ILi64EEENS7_ILi256EEEEEELi256ENS_10bfloat16_tEfNS_4arch4Sm80ELb0ELb1ELb1ELb1ELb0ELb0ELb1ELb1EEENS1_21CollectiveEpilogueFwdINS6_IJS8_SA_S9_EEENS6_IJNS7_ILi1EEESI_SI_EEESC_SE_Li256ELb1ELb1ELb1ELb0EEENS1_36VarlenDynamicPersistentTileSchedulerILi128ELi64ELi256ELi256ELb1ELb1ELb0ELb1ELb0ELb1EEEEEEEEEvNT_6ParamsE:
        .type           _ZN7cutlass13device_kernelIN5flash19enable_sm80_to_sm89INS1_16FlashAttnFwdSm80INS1_25CollectiveMainloopFwdSm80ILi8ELi1ELb0EN4cute5tupleIJNS5_1CILi128EEENS7_ILi64EEENS7_ILi256EEEEEELi256ENS_10bfloat16_tEfNS_4arch4Sm80ELb0ELb1ELb1ELb1ELb0ELb0ELb1ELb1EEENS1_21CollectiveEpilogueFwdINS6_IJS8_SA_S9_EEENS6_IJNS7_ILi1EEESI_SI_EEESC_SE_Li256ELb1ELb1ELb1ELb0EEENS1_36VarlenDynamicPersistentTileSchedulerILi128ELi64ELi256ELi256ELb1ELb1ELb0ELb1ELb0ELb1EEEEEEEEEvNT_6ParamsE,@function
        .size           _ZN7cutlass13device_kernelIN5flash19enable_sm80_to_sm89INS1_16FlashAttnFwdSm80INS1_25CollectiveMainloopFwdSm80ILi8ELi1ELb0EN4cute5tupleIJNS5_1CILi128EEENS7_ILi64EEENS7_ILi256EEEEEELi256ENS_10bfloat16_tEfNS_4arch4Sm80ELb0ELb1ELb1ELb1ELb0ELb0ELb1ELb1EEENS1_21CollectiveEpilogueFwdINS6_IJS8_SA_S9_EEENS6_IJNS7_ILi1EEESI_SI_EEESC_SE_Li256ELb1ELb1ELb1ELb0EEENS1_36VarlenDynamicPersistentTileSchedulerILi128ELi64ELi256ELi256ELb1ELb1ELb0ELb1ELb0ELb1EEEEEEEEEvNT_6ParamsE,(.L_x_5215 - _ZN7cutlass13device_kernelIN5flash19enable_sm80_to_sm89INS1_16FlashAttnFwdSm80INS1_25CollectiveMainloopFwdSm80ILi8ELi1ELb0EN4cute5tupleIJNS5_1CILi128EEENS7_ILi64EEENS7_ILi256EEEEEELi256ENS_10bfloat16_tEfNS_4arch4Sm80ELb0ELb1ELb1ELb1ELb0ELb0ELb1ELb1EEENS1_21CollectiveEpilogueFwdINS6_IJS8_SA_S9_EEENS6_IJNS7_ILi1EEESI_SI_EEESC_SE_Li256ELb1ELb1ELb1ELb0EEENS1_36VarlenDynamicPersistentTileSchedulerILi128ELi64ELi256ELi256ELb1ELb1ELb0ELb1ELb0ELb1EEEEEEEEEvNT_6ParamsE)
        .other          _ZN7cutlass13device_kernelIN5flash19enable_sm80_to_sm89INS1_16FlashAttnFwdSm80INS1_25CollectiveMainloopFwdSm80ILi8ELi1ELb0EN4cute5tupleIJNS5_1CILi128EEENS7_ILi64EEENS7_ILi256EEEEEELi256ENS_10bfloat16_tEfNS_4arch4Sm80ELb0ELb1ELb1ELb1ELb0ELb0ELb1ELb1EEENS1_21CollectiveEpilogueFwdINS6_IJS8_SA_S9_EEENS6_IJNS7_ILi1EEESI_SI_EEESC_SE_Li256ELb1ELb1ELb1ELb0EEENS1_36VarlenDynamicPersistentTileSchedulerILi128ELi64ELi256ELi256ELb1ELb1ELb0ELb1ELb0ELb1EEEEEEEEEvNT_6ParamsE,@"STO_CUDA_ENTRY STV_DEFAULT"
_ZN7cutlass13device_kernelIN5flash19enable_sm80_to_sm89INS1_16FlashAttnFwdSm80INS1_25CollectiveMainloopFwdSm80ILi8ELi1ELb0EN4cute5tupleIJNS5_1CILi128EEENS7_ILi64EEENS7_ILi256EEEEEELi256ENS_10bfloat16_tEfNS_4arch4Sm80ELb0ELb1ELb1ELb1ELb0ELb0ELb1ELb1EEENS1_21CollectiveEpilogueFwdINS6_IJS8_SA_S9_EEENS6_IJNS7_ILi1EEESI_SI_EEESC_SE_Li256ELb1ELb1ELb1ELb0EEENS1_36VarlenDynamicPersistentTileSchedulerILi128ELi64ELi256ELi256ELb1ELb1ELb0ELb1ELb0ELb1EEEEEEEEEvNT_6ParamsE:
[----:B------:R-:W-:-:S03]  /*0000*/  MOV R1, c[0x0][0x28] ;  /* 0x00000a0000017a02 */ /* 0x000fc60000000f00 */
[----:B------:R-:W1:Y:S01]  /*0010*/  S2R R2, SR_TID.X ;  /* 0x0000000000027919 */ /* 0x000e620000002100 */
[----:B------:R-:W-:Y:S01]  /*0020*/  IADD3 R1, R1, -0xb0, RZ ;  /* 0xffffff5001017810 */ /* 0x000fe20007ffe0ff */
[----:B------:R-:W-:Y:S01]  /*0030*/  ULDC.64 UR6, c[0x0][0x118] ;  /* 0x0000460000067ab9 */ /* 0x000fe20000000a00 */
[----:B-1----:R-:W-:-:S06]  /*0040*/  SHF.R.U32.HI R0, RZ, 0x5, R2 ;  /* 0x00000005ff007819 */ /* 0x002fcc0000011602 */
[----:B------:R-:W1:Y:S02]  /*0050*/  SHFL.IDX PT, R0, R0, RZ, 0x1f ;  /* 0x00001fff00007589 */ /* 0x000e6400000e0000 */
[----:B-1----:R-:W1:Y:S02]  /*0060*/  R2UR UR5, R0 ;  /* 0x00000000000573c2 */ /* 0x002e6400000e0000 */
[----:B-1----:R-:W-:-:S13]  /*0070*/  ISETP.NE.AND P0, PT, RZ, UR5, PT ;  /* 0x00000005ff007c0c */ /* 0x002fda000bf05270 */
        /* <DEDUP_REMOVED lines=46> */
.L_x_1638:
        /* <DEDUP_REMOVED lines=16> */
.L_x_1777:
        /* <DEDUP_REMOVED lines=16> */
.L_x_1778:
[----:B--2---:R-:W-:-:S05]  /*0560*/  IMAD R0, R0, c[0x0][0x538], RZ ;  /* 0x00014e0000007a24 */ /* 0x004fca00078e02ff */
[----:B------:R-:W-:-:S04]  /*0570*/  IADD3 R7, R0, R7, RZ ;  /* 0x0000000700077210 */ /* 0x000fc80007ffe0ff */
[----:B------:R-:W-:-:S13]  /*0580*/  ISETP.GT.AND P0, PT, R7, UR4, PT ;  /* 0x0000000407007c0c */ /* 0x000fda000bf04270 */
[----:B-1----:R-:W-:Y:S05]  /*0590*/  @!P0 BRA `(.L_x_1638) ;  /* 0xfffffdc000008947 */ /* 0x002fea000383ffff */
.L_x_1634:
[----:B------:R-:W-:-:S05]  /*05a0*/  IADD3 R11, -R0, R7, RZ ;  /* 0x00000007000b7210 */ /* 0x000fca0007ffe1ff */
[----:B------:R-:W-:-:S05]  /*05b0*/  IMAD R0, R4, c[0x0][0x538], R11 ;  /* 0x00014e0004007a24 */ /* 0x000fca00078e020b */
[----:B------:R-:W-:Y:S01]  /*05c0*/  ISETP.GT.AND P0, PT, R0, UR4, PT ;  /* 0x0000000400007c0c */ /* 0x000fe2000bf04270 */
[----:B------:R-:W-:-:S12]  /*05d0*/  BRA.DIV ~URZ, `(.L_x_1639) ;  /* 0x000194a27f007947 */ /* 0x000fd8000b800000 */
[----:B------:R-:W-:-:S04]  /*05e0*/  VOTE.ANY R10, PT, !P0 ;  /* 0x00000000000a7806 */ /* 0x000fc800040e0100 */
.L_x_1779:
[----:B------:R-:W1:Y:S02]  /*05f0*/  POPC R7, R10 ;  /* 0x0000000a00077309 */ /* 0x000e640000000000 */
[----:B-1----:R-:W-:-:S05]  /*0600*/  IADD3 R0, R7, R6, RZ ;  /* 0x0000000607007210 */ /* 0x002fca0007ffe0ff */
[----:B------:R1:W-:Y:S01]  /*0610*/  STL [R1+0x34], R0 ;  /* 0x0000340001007387 */ /* 0x0003e20000100800 */
[----:B------:R-:W-:Y:S05]  /*0620*/  BRA.DIV ~URZ, `(.L_x_1640) ;  /* 0x000194a27f007947 */ /* 0x000fea000b800000 */
[----:B------:R2:W3:Y:S01]  /*0630*/  SHFL.IDX PT, R12, R9, R7, 0x1f ;  /* 0x00001f07090c7589 */ /* 0x0004e200000e0000 */
[----:B------:R-:W-:-:S03]  /*0640*/  MOV R6, RZ ;  /* 0x000000ff00067202 */ /* 0x000fc60000000f00 */
[----:B------:R2:W4:Y:S04]  /*0650*/  SHFL.IDX PT, R9, R8, R7, 0x1f ;  /* 0x00001f0708097589 */ /* 0x00052800000e0000 */
.L_x_1780:
[----:B------:R-:W-:Y:S01]  /*0660*/  ISETP.NE.AND P0, PT, R10, RZ, PT ;  /* 0x000000ff0a00720c */ /* 0x000fe20003f05270 */
[----:B------:R-:W-:-:S12]  /*0670*/  BSSY B0, `(.L_x_1641) ;  /* 0x0000005000007945 */ /* 0x000fd80003800000 */
[----:B------:R-:W-:Y:S05]  /*0680*/  @!P0 BRA `(.L_x_1642) ;  /* 0x0000003000008947 */ /* 0x000fea0003800000 */
[----:B------:R-:W-:Y:S01]  /*0690*/  IADD3 R3, R7, -0x1, RZ ;  /* 0xffffffff07037810 */ /* 0x000fe20007ffe0ff */
[----:B------:R-:W-:Y:S05]  /*06a0*/  BRA.DIV ~URZ, `(.L_x_1643) ;  /* 0x000195027f007947 */ /* 0x000fea000b800000 */
[----:B------:R1:W2:Y:S02]  /*06b0*/  SHFL.IDX PT, R6, R4, R3, 0x1f ;  /* 0x00001f0304067589 */ /* 0x0002a400000e0000 */
.L_x_1642:
[----:B------:R-:W-:Y:S05]  /*06c0*/  BSYNC B0 ;  /* 0x0000000000007941 */ /* 0x000fea0003800000 */
.L_x_1641:
        /* <DEDUP_REMOVED lines=69> */
.L_x_1645:
        /* <DEDUP_REMOVED lines=70> */
.L_x_1646:
[----:B------:R-:W-:Y:S05]  /*0f80*/  BSYNC B0 ;  /* 0x0000000000007941 */ /* 0x000fea0003800000 */
.L_x_1644:
[----:B------:R-:W-:-:S04]  /*0f90*/  LOP3.LUT R0, RZ, R0, RZ, 0x33, !PT ;  /* 0x00000000ff007212 */ /* 0x000fc800078e33ff */
[----:B------:R-:W-:-:S05]  /*0fa0*/  IADD3 R0, R0, R12, RZ ;  /* 0x0000000c00007210 */ /* 0x000fca0007ffe0ff */
[----:B------:R2:W-:Y:S01]  /*0fb0*/  STL [R1+0x2c], R0 ;  /* 0x00002c0001007387 */ /* 0x0005e20000100800 */
[----:B------:R-:W-:Y:S05]  /*0fc0*/  BRA `(.L_x_1647) ;  /* 0x0000006000007947 */ /* 0x000fea0003800000 */
.L_x_1635:
[----:B------:R-:W-:Y:S01]  /*0fd0*/  MOV R0, UR4 ;  /* 0x0000000400007c02 */ /* 0x000fe20008000f00 */
[----:B------:R-:W-:Y:S04]  /*0fe0*/  STL [R1+0x2c], RZ ;  /* 0x00002cff01007387 */ /* 0x000fe80000100800 */
[----:B------:R-:W-:Y:S04]  /*0ff0*/  STL [R1+0x30], RZ ;  /* 0x000030ff01007387 */ /* 0x000fe80000100800 */
[----:B------:R1:W-:Y:S02]  /*1000*/  STL [R1+0x28], R0 ;  /* 0x0000280001007387 */ /* 0x0003e40000100800 */
[----:B-1----:R-:W-:-:S05]  /*1010*/  MOV R0, c[0x0][0x53c] ;  /* 0x00014f0000007a02 */ /* 0x002fca0000000f00 */
[----:B------:R1:W-:Y:S02]  /*1020*/  STL [R1+0x34], R0 ;  /* 0x0000340001007387 */ /* 0x0003e40000100800 */
.L_x_1647:
        /* <DEDUP_REMOVED lines=8> */
.L_x_1633:
[----:B-12---:R-:W2:Y:S02]  /*10b0*/  LDL R0, [R1+0x34] ;  /* 0x0000340001007983 */ /* 0x006ea40000100800 */
[----:B--2---:R-:W-:-:S13]  /*10c0*/  ISETP.GE.AND P0, PT, R0, c[0x0][0x53c], PT ;  /* 0x00014f0000007a0c */ /* 0x004fda0003f06270 */
[----:B------:R-:W-:Y:S05]  /*10d0*/  @P0 EXIT ;  /* 0x000000000000094d */ /* 0x000fea0003800000 */
[----:B------:R-:W1:Y:S02]  /*10e0*/  S2R R16, SR_TID.X ;  /* 0x0000000000107919 */ /* 0x000e640000002100 */
[----:B-1----:R-:W-:-:S04]  /*10f0*/  SHF.R.S32.HI R11, RZ, 0x1f, R16 ;  /* 0x0000001fff0b7819 */ /* 0x002fc80000011410 */
[CC--:B------:R-:W-:Y:S02]  /*1100*/  LEA.HI R2, R11.reuse, R16.reuse, RZ, 0x4 ;  /* 0x000000100b027211 */ /* 0x0c0fe400078f20ff */
[----:B------:R-:W-:Y:S02]  /*1110*/  LEA.HI R8, R11, R16, RZ, 0x3 ;  /* 0x000000100b087211 */ /* 0x000fe400078f18ff */
[----:B------:R-:W-:Y:S02]  /*1120*/  SHF.R.S32.HI R3, RZ, 0x4, R2 ;  /* 0x00000004ff037819 */ /* 0x000fe40000011402 */
[----:B---3--:R-:W-:Y:S02]  /*1130*/  LOP3.LUT R5, R8, 0xfffffff8, RZ, 0xc0, !PT ;  /* 0xfffffff808057812 */ /* 0x008fe400078ec0ff */
        /* <DEDUP_REMOVED lines=25> */
[----:B------:R-:W-:Y:S02]  /*12d0*/  LOP3.LUT R4, R13, 0xfffffff8, RZ, 0xc0, !PT ;  /* 0xfffffff80d047812 */ /* 0x000fe400078ec0ff */
[----:B------:R-:W-:-:S02]  /*12e0*/  LEA.HI R6, R11, R16, RZ, 0x5 ;  /* 0x000000100b067211 */ /* 0x000fc400078f28ff */
[----:B------:R-:W-:Y:S02]  /*12f0*/  LOP3.LUT R15, R3, R0, RZ, 0x3c, !PT ;  /* 0x00000000030f7212 */ /* 0x000fe400078e3cff */
[----:B------:R-:W-:Y:S01]  /*1300*/  LEA.HI R7, R11, R16, RZ, 0x6 ;  /* 0x000000100b077211 */ /* 0x000fe200078f30ff */
[----:B------:R-:W-:Y:S01]  /*1310*/  IMAD.IADD R11, R2, 0x1, -R4 ;  /* 0x00000001020b7824 */ /* 0x000fe200078e0a04 */
[----:B------:R-:W-:Y:S02]  /*1320*/  LOP3.LUT R0, R6, 0xffffffe0, RZ, 0xc0, !PT ;  /* 0xffffffe006007812 */ /* 0x000fe400078ec0ff */
[--C-:B------:R-:W-:Y:S01]  /*1330*/  SHF.R.S32.HI R8, RZ, 0x5, R6.reuse ;  /* 0x00000005ff087819 */ /* 0x100fe20000011406 */
[----:B------:R-:W-:Y:S01]  /*1340*/  IMAD.SHL.U32 R4, R7, 0x8, RZ ;  /* 0x0000000807047824 */ /* 0x000fe200078e00ff */
[----:B------:R-:W-:Y:S01]  /*1350*/  SHF.R.S32.HI R2, RZ, 0x1f, R6 ;  /* 0x0000001fff027819 */ /* 0x000fe20000011406 */
[----:B------:R-:W-:Y:S01]  /*1360*/  IMAD.IADD R17, R16, 0x1, -R0 ;  /* 0x0000000110117824 */ /* 0x000fe200078e0a00 */
[----:B------:R-:W-:-:S02]  /*1370*/  LOP3.LUT R3, R12, 0xfffffffc, RZ, 0xc0, !PT ;  /* 0xfffffffc0c037812 */ /* 0x000fc400078ec0ff */
[----:B------:R-:W-:Y:S01]  /*1380*/  LEA.HI R0, R2, R8, RZ, 0x3 ;  /* 0x0000000802007211 */ /* 0x000fe200078f18ff */
[----:B------:R-:W-:Y:S01]  /*1390*/  IMAD.SHL.U32 R2, R11, 0x40, RZ ;  /* 0x000000400b027824 */ /* 0x000fe200078e00ff */
[----:B------:R-:W-:Y:S01]  /*13a0*/  LOP3.LUT R219, R5, 0x7ffffe00, R4, 0xf8, !PT ;  /* 0x7ffffe0005db7812 */ /* 0x000fe200078ef804 */
[----:B------:R-:W-:Y:S01]  /*13b0*/  IMAD.SHL.U32 R5, R14, 0x8, RZ ;  /* 0x000000080e057824 */ /* 0x000fe200078e00ff */
[----:B------:R-:W-:Y:S01]  /*13c0*/  SHF.R.S32.HI R12, RZ, 0x1f, R17 ;  /* 0x0000001fff0c7819 */ /* 0x000fe20000011411 */
[----:B------:R-:W-:Y:S01]  /*13d0*/  IMAD.IADD R7, R16, 0x1, -R3 ;  /* 0x0000000110077824 */ /* 0x000fe200078e0a03 */
[----:B------:R-:W-:Y:S01]  /*13e0*/  LOP3.LUT R2, R2, 0x1c0, RZ, 0xc0, !PT ;  /* 0x000001c002027812 */ /* 0x000fe200078ec0ff */
[----:B------:R-:W-:Y:S01]  /*13f0*/  IMAD.SHL.U32 R219, R219, 0x2, RZ ;  /* 0x00000002dbdb7824 */ /* 0x000fe200078e00ff */
[----:B------:R-:W-:Y:S02]  /*1400*/  LOP3.LUT R0, R0, 0xffffff8, RZ, 0xc0, !PT ;  /* 0x0ffffff800007812 */ /* 0x000fe400078ec0ff */
[----:B------:R-:W-:-:S02]  /*1410*/  LEA.HI R12, R12, R17, RZ, 0x2 ;  /* 0x000000110c0c7211 */ /* 0x000fc400078f10ff */
[----:B------:R-:W-:Y:S01]  /*1420*/  LOP3.LUT R5, R2, 0x8, R5, 0xf8, !PT ;  /* 0x0000000802057812 */ /* 0x000fe200078ef805 */
[----:B------:R-:W-:Y:S01]  /*1430*/  IMAD.IADD R3, R8, 0x1, -R0 ;  /* 0x0000000108037824 */ /* 0x000fe200078e0a00 */
[----:B------:R-:W-:Y:S02]  /*1440*/  SHF.R.U32.HI R2, RZ, 0x3, R2 ;  /* 0x00000003ff027819 */ /* 0x000fe40000011602 */
[----:B------:R-:W-:Y:S02]  /*1450*/  SHF.R.S32.HI R0, RZ, 0x2, R12 ;  /* 0x00000002ff007819 */ /* 0x000fe4000001140c */
[----:B------:R-:W-:Y:S01]  /*1460*/  LOP3.LUT R6, R5, R2, RZ, 0x3c, !PT ;  /* 0x0000000205067212 */ /* 0x000fe200078e3cff */
[C---:B------:R-:W-:Y:S01]  /*1470*/  IMAD.SHL.U32 R2, R9.reuse, 0x40, RZ ;  /* 0x0000004009027824 */ /* 0x040fe200078e00ff */
[----:B------:R-:W-:Y:S01]  /*1480*/  LOP3.LUT R4, R9, 0x1, RZ, 0xc0, !PT ;  /* 0x0000000109047812 */ /* 0x000fe200078ec0ff */
[----:B------:R-:W-:Y:S01]  /*1490*/  IMAD R16, R3, 0x10, R0 ;  /* 0x0000001003107824 */ /* 0x000fe200078e0200 */
[----:B------:R-:W-:Y:S01]  /*14a0*/  LEA.HI R0, R7, R7, RZ, 0x1 ;  /* 0x0000000707007211 */ /* 0x000fe200078f08ff */
[----:B------:R-:W-:Y:S01]  /*14b0*/  IMAD.SHL.U32 R3, R13, 0x40, RZ ;  /* 0x000000400d037824 */ /* 0x000fe200078e00ff */
[----:B------:R-:W-:Y:S01]  /*14c0*/  ISETP.NE.U32.AND P0, PT, R4, 0x1, PT ;  /* 0x000000010400780c */ /* 0x000fe20003f05070 */
[----:B------:R-:W-:Y:S01]  /*14d0*/  IMAD.SHL.U32 R4, R8, 0x400, RZ ;  /* 0x0000040008047824 */ /* 0x000fe200078e00ff */
[----:B------:R-:W-:Y:S01]  /*14e0*/  LOP3.LUT R2, R2, 0x1c0, RZ, 0xc0, !PT ;  /* 0x000001c002027812 */ /* 0x000fe200078ec0ff */
[----:B------:R-:W-:Y:S01]  /*14f0*/  STL [R1+0xac], R16 ;  /* 0x0000ac1001007387 */ /* 0x000fe20000100800 */
[----:B------:R-:W-:Y:S01]  /*1500*/  LOP3.LUT R0, R0, 0x1ffffffe, RZ, 0xc0, !PT ;  /* 0x1ffffffe00007812 */ /* 0x000fe200078ec0ff */
[----:B------:R-:W-:Y:S01]  /*1510*/  IMAD R5, R7, 0x2, R4 ;  /* 0x0000000207057824 */ /* 0x000fe200078e0204 */
[----:B------:R-:W-:Y:S01]  /*1520*/  LEA.HI R2, R2, R2, RZ, 0x1d ;  /* 0x0000000202027211 */ /* 0x000fe200078fe8ff */
[----:B------:R-:W-:Y:S01]  /*1530*/  IMAD.MOV.U32 R13, RZ, RZ, 0x20 ;  /* 0x00000020ff0d7424 */ /* 0x000fe200078e00ff */
[----:B------:R-:W-:-:S02]  /*1540*/  LOP3.LUT R3, R3, 0xfffffe00, RZ, 0xc0, !PT ;  /* 0xfffffe0003037812 */ /* 0x000fc400078ec0ff */
[----:B------:R-:W-:Y:S01]  /*1550*/  R2P PR, R9, 0x6 ;  /* 0x0000000609007804 */ /* 0x000fe20000000000 */
[----:B------:R-:W-:Y:S01]  /*1560*/  IMAD.IADD R9, R7, 0x1, -R0 ;  /* 0x0000000107097824 */ /* 0x000fe200078e0a00 */
[CC--:B------:R-:W-:Y:S01]  /*1570*/  IADD3 R4, R6.reuse, R3.reuse, R4 ;  /* 0x0000000306047210 */ /* 0x0c0fe20007ffe004 */
[----:B------:R-:W-:Y:S01]  /*1580*/  IMAD.IADD R7, R5, 0x1, R2 ;  /* 0x0000000105077824 */ /* 0x000fe200078e0202 */
[----:B------:R-:W-:Y:S01]  /*1590*/  LOP3.LUT R5, R6, R3, RZ, 0xfc, !PT ;  /* 0x0000000306057212 */ /* 0x000fe200078efcff */
[----:B------:R-:W-:Y:S01]  /*15a0*/  IMAD R3, R10, 0x20, R20 ;  /* 0x000000200a037824 */ /* 0x000fe200078e0214 */
[----:B------:R-:W-:Y:S01]  /*15b0*/  SHF.R.S32.HI R19, RZ, 0x1f, R18 ;  /* 0x0000001fff137819 */ /* 0x000fe20000011412 */
[----:B------:R-:W-:Y:S01]  /*15c0*/  IMAD R0, R14, 0x200, R15 ;  /* 0x000002000e007824 */ /* 0x000fe200078e020f */
[----:B------:R-:W-:Y:S01]  /*15d0*/  IADD3 R14, R18, 0x40, RZ ;  /* 0x00000040120e7810 */ /* 0x000fe20007ffe0ff */
[----:B------:R-:W-:Y:S01]  /*15e0*/  IMAD R9, R9, 0x8, R16 ;  /* 0x0000000809097824 */ /* 0x000fe200078e0210 */
[C---:B------:R-:W-:Y:S01]  /*15f0*/  LOP3.LUT P3, RZ, R10.reuse, 0x4, RZ, 0xc0, !PT ;  /* 0x000000040aff7812 */ /* 0x040fe2000786c0ff */
[----:B------:R1:W-:Y:S01]  /*1600*/  STL [R1+0x90], R3 ;  /* 0x0000900301007387 */ /* 0x0003e20000100800 */
[----:B------:R-:W-:-:S02]  /*1610*/  LOP3.LUT P4, RZ, R10, 0x2, RZ, 0xc0, !PT ;  /* 0x000000020aff7812 */ /* 0x000fc4000788c0ff */
[C---:B------:R-:W-:Y:S01]  /*1620*/  IADD3 R8, R18.reuse, 0x80, RZ ;  /* 0x0000008012087810 */ /* 0x040fe20007ffe0ff */
[----:B------:R-:W-:Y:S01]  /*1630*/  STL.64 [R1+0x20], R18 ;  /* 0x0000201201007387 */ /* 0x000fe20000100a00 */
[----:B------:R-:W-:Y:S02]  /*1640*/  SHF.R.S32.HI R10, RZ, 0x1f, R14 ;  /* 0x0000001fff0a7819 */ /* 0x000fe4000001140e */
[----:B------:R-:W-:Y:S01]  /*1650*/  IADD3 R6, R18, 0xc0, RZ ;  /* 0x000000c012067810 */ /* 0x000fe20007ffe0ff */
[----:B------:R-:W-:Y:S01]  /*1660*/  STL [R1+0x3c], R14 ;  /* 0x00003c0e01007387 */ /* 0x000fe20000100800 */
[C---:B------:R-:W-:Y:S02]  /*1670*/  LOP3.LUT P6, RZ, R11.reuse, 0x2, RZ, 0xc0, !PT ;  /* 0x000000020bff7812 */ /* 0x040fe400078cc0ff */
[----:B------:R-:W-:Y:S01]  /*1680*/  LOP3.LUT P5, RZ, R11, 0x4, RZ, 0xc0, !PT ;  /* 0x000000040bff7812 */ /* 0x000fe200078ac0ff */
[----:B------:R2:W-:Y:S01]  /*1690*/  STL [R1+0x38], R8 ;  /* 0x0000380801007387 */ /* 0x0005e20000100800 */
[----:B------:R-:W-:Y:S01]  /*16a0*/  IMAD.MOV.U32 R11, RZ, RZ, 0x40 ;  /* 0x00000040ff0b7424 */ /* 0x000fe200078e00ff */
[----:B------:R-:W-:-:S02]  /*16b0*/  LEA R192, R0, 0x8100, 0x1 ;  /* 0x0000810000c07811 */ /* 0x000fc400078e08ff */
[----:B------:R3:W-:Y:S01]  /*16c0*/  STL [R1+0x54], R10 ;  /* 0x0000540a01007387 */ /* 0x0007e20000100800 */
[----:B------:R-:W-:Y:S02]  /*16d0*/  LEA R199, R4, 0x10100, 0x1 ;  /* 0x0001010004c77811 */ /* 0x000fe400078e08ff */
[C---:B------:R-:W-:Y:S01]  /*16e0*/  SEL R2, R11.reuse, 0xffffffc0, !P3 ;  /* 0xffffffc00b027807 */ /* 0x040fe20005800000 */
[----:B------:R4:W-:Y:S01]  /*16f0*/  STL [R1+0x40], R6 ;  /* 0x0000400601007387 */ /* 0x0009e20000100800 */
[----:B------:R-:W-:Y:S02]  /*1700*/  SEL R0, R11, 0xffffffc0, !P5 ;  /* 0xffffffc00b007807 */ /* 0x000fe40006800000 */
[C---:B------:R-:W-:Y:S01]  /*1710*/  IADD3 R203, R192.reuse, 0x20, RZ ;  /* 0x00000020c0cb7810 */ /* 0x040fe20007ffe0ff */
[----:B------:R-:W-:Y:S01]  /*1720*/  IMAD.IADD R198, R192, 0x1, R2 ;  /* 0x00000001c0c67824 */ /* 0x000fe200078e0202 */
[----:B-1----:R-:W-:Y:S01]  /*1730*/  LOP3.LUT R3, R12, 0x7ffffffc, RZ, 0xc0, !PT ;  /* 0x7ffffffc0c037812 */ /* 0x002fe200078ec0ff */
[----:B------:R-:W-:Y:S01]  /*1740*/  IMAD.IADD R202, R199, 0x1, R0 ;  /* 0x00000001c7ca7824 */ /* 0x000fe200078e0200 */
[----:B------:R-:W-:-:S02]  /*1750*/  @P4 IADD3 R203, R192, -0x20, RZ ;  /* 0xffffffe0c0cb4810 */ /* 0x000fc40007ffe0ff */
[----:B------:R-:W-:Y:S01]  /*1760*/  LEA R193, R5, 0x100, 0x1 ;  /* 0x0000010005c17811 */ /* 0x000fe200078e08ff */
[----:B------:R-:W-:Y:S01]  /*1770*/  IMAD.IADD R3, R17, 0x1, -R3 ;  /* 0x0000000111037824 */ /* 0x000fe200078e0a03 */
[C---:B------:R-:W-:Y:S01]  /*1780*/  IADD3 R218, R203.reuse, 0x800, RZ ;  /* 0x00000800cbda7810 */ /* 0x040fe20007ffe0ff */
[----:B------:R-:W-:Y:S01]  /*1790*/  IMAD.IADD R195, R2, 0x1, R203 ;  /* 0x0000000102c37824 */ /* 0x000fe200078e02cb */
[C---:B------:R-:W-:Y:S01]  /*17a0*/  IADD3 R217, R203.reuse, 0x1000, RZ ;  /* 0x00001000cbd97810 */ /* 0x040fe20007ffe0ff */
[----:B------:R-:W-:Y:S01]  /*17b0*/  IMAD.IADD R197, R0, 0x1, R193 ;  /* 0x0000000100c57824 */ /* 0x000fe200078e02c1 */
[C---:B------:R-:W-:Y:S02]  /*17c0*/  IADD3 R216, R203.reuse, 0x1800, RZ ;  /* 0x00001800cbd87810 */ /* 0x040fe40007ffe0ff */
[----:B--2---:R-:W-:Y:S02]  /*17d0*/  SHF.R.S32.HI R8, RZ, 0x1f, R8 ;  /* 0x0000001fff087819 */ /* 0x004fe40000011408 */
[----:B------:R-:W-:Y:S01]  /*17e0*/  IADD3 R215, R203, 0x2000, RZ ;  /* 0x00002000cbd77810 */ /* 0x000fe20007ffe0ff */
[----:B---3--:R-:W-:-:S02]  /*17f0*/  IMAD.SHL.U32 R10, R3, 0x2, RZ ;  /* 0x00000002030a7824 */ /* 0x008fc400078e00ff */
[----:B------:R1:W-:Y:S01]  /*1800*/  STL [R1+0x50], R8 ;  /* 0x0000500801007387 */ /* 0x0003e20000100800 */
[----:B------:R-:W-:Y:S02]  /*1810*/  SEL R3, R13, 0xffffffe0, !P6 ;  /* 0xffffffe00d037807 */ /* 0x000fe40007000000 */
[----:B----4-:R-:W-:Y:S02]  /*1820*/  SHF.R.S32.HI R6, RZ, 0x1f, R6 ;  /* 0x0000001fff067819 */ /* 0x010fe40000011406 */
[C---:B------:R-:W-:Y:S01]  /*1830*/  IADD3 R14, R10.reuse, 0x8, RZ ;  /* 0x000000080a0e7810 */ /* 0x040fe20007ffe0ff */
[----:B------:R-:W-:Y:S01]  /*1840*/  IMAD.IADD R200, R199, 0x1, R3 ;  /* 0x00000001c7c87824 */ /* 0x000fe200078e0203 */
[----:B------:R-:W-:Y:S01]  /*1850*/  IADD3 R12, R10, 0xe8, RZ ;  /* 0x000000e80a0c7810 */ /* 0x000fe20007ffe0ff */
[----:B------:R2:W-:Y:S01]  /*1860*/  STL [R1+0x4c], R6 ;  /* 0x00004c0601007387 */ /* 0x0005e20000100800 */
[----:B------:R-:W-:Y:S01]  /*1870*/  IMAD.IADD R194, R3, 0x1, R193 ;  /* 0x0000000103c27824 */ /* 0x000fe200078e02c1 */
[C---:B------:R-:W-:Y:S01]  /*1880*/  IADD3 R214, R203.reuse, 0x2800, RZ ;  /* 0x00002800cbd67810 */ /* 0x040fe20007ffe0ff */
[----:B------:R-:W-:Y:S01]  /*1890*/  IMAD.IADD R201, R200, 0x1, R0 ;  /* 0x00000001c8c97824 */ /* 0x000fe200078e0200 */
[----:B------:R3:W-:Y:S01]  /*18a0*/  STL [R1+0x44], R9 ;  /* 0x0000440901007387 */ /* 0x0007e20000100800 */
[C---:B------:R-:W-:Y:S01]  /*18b0*/  IADD3 R213, R203.reuse, 0x3000, RZ ;  /* 0x00003000cbd57810 */ /* 0x040fe20007ffe0ff */
[----:B------:R-:W-:Y:S01]  /*18c0*/  IMAD.IADD R196, R0, 0x1, R194 ;  /* 0x0000000100c47824 */ /* 0x000fe200078e02c2 */
[C---:B------:R-:W-:Y:S01]  /*18d0*/  IADD3 R212, R203.reuse, 0x3800, RZ ;  /* 0x00003800cbd47810 */ /* 0x040fe20007ffe0ff */
[----:B------:R-:W-:Y:S01]  /*18e0*/  STL [R1+0x4], R10 ;  /* 0x0000040a01007387 */ /* 0x000fe20000100800 */
[----:B------:R-:W-:-:S02]  /*18f0*/  IADD3 R211, R203, 0x4000, RZ ;  /* 0x00004000cbd37810 */ /* 0x000fc40007ffe0ff */
[C---:B------:R-:W-:Y:S02]  /*1900*/  IADD3 R210, R203.reuse, 0x4800, RZ ;  /* 0x00004800cbd27810 */ /* 0x040fe40007ffe0ff */
[C---:B------:R-:W-:Y:S02]  /*1910*/  IADD3 R209, R203.reuse, 0x5000, RZ ;  /* 0x00005000cbd17810 */ /* 0x040fe40007ffe0ff */
[----:B------:R-:W-:Y:S02]  /*1920*/  IADD3 R208, R203, 0x5800, RZ ;  /* 0x00005800cbd07810 */ /* 0x000fe40007ffe0ff */
[----:B-1----:R-:W-:Y:S02]  /*1930*/  SEL R8, R13, 0xffffffe0, !P1 ;  /* 0xffffffe00d087807 */ /* 0x002fe40004800000 */
[----:B------:R-:W-:Y:S02]  /*1940*/  IADD3 R13, R10, 0xe0, RZ ;  /* 0x000000e00a0d7810 */ /* 0x000fe40007ffe0ff */
[----:B------:R-:W-:-:S02]  /*1950*/  IADD3 R207, R203, 0x6000, RZ ;  /* 0x00006000cbcf7810 */ /* 0x000fc40007ffe0ff */
[----:B------:R-:W-:Y:S02]  /*1960*/  IADD3 R206, R203, 0x6800, RZ ;  /* 0x00006800cbce7810 */ /* 0x000fe40007ffe0ff */
[----:B--2---:R-:W-:Y:S02]  /*1970*/  SEL R6, R11, 0xffffffc0, !P2 ;  /* 0xffffffc00b067807 */ /* 0x004fe40005000000 */
[----:B------:R-:W-:Y:S02]  /*1980*/  SHF.R.S32.HI R11, RZ, 0x1f, R10 ;  /* 0x0000001fff0b7819 */ /* 0x000fe4000001140a */
[----:B---3--:R-:W-:Y:S02]  /*1990*/  IADD3 R9, R10, 0x10, RZ ;  /* 0x000000100a097810 */ /* 0x008fe40007ffe0ff */
[C---:B------:R-:W-:Y:S01]  /*19a0*/  IADD3 R205, R203.reuse, 0x7000, RZ ;  /* 0x00007000cbcd7810 */ /* 0x040fe20007ffe0ff */
[----:B------:R1:W-:Y:S01]  /*19b0*/  STL [R1+0xa8], R11 ;  /* 0x0000a80b01007387 */ /* 0x0003e20000100800 */
[----:B------:R-:W-:-:S03]  /*19c0*/  IADD3 R204, R203, 0x7800, RZ ;  /* 0x00007800cbcc7810 */ /* 0x000fc60007ffe0ff */
[----:B------:R2:W-:Y:S04]  /*19d0*/  STL [R1+0x78], R9 ;  /* 0x0000780901007387 */ /* 0x0005e80000100800 */
[----:B------:R-:W-:Y:S04]  /*19e0*/  STL [R1+0x8c], R14 ;  /* 0x00008c0e01007387 */ /* 0x000fe80000100800 */
[----:B------:R3:W-:Y:S04]  /*19f0*/  STL [R1+0x88], R13 ;  /* 0x0000880d01007387 */ /* 0x0007e80000100800 */
[----:B------:R4:W-:Y:S01]  /*1a00*/  STL [R1+0x84], R12 ;  /* 0x0000840c01007387 */ /* 0x0009e20000100800 */
[----:B-1----:R-:W-:-:S02]  /*1a10*/  IADD3 R11, R10, 0xf0, RZ ;  /* 0x000000f00a0b7810 */ /* 0x002fc40007ffe0ff */
[----:B--2---:R-:W-:-:S03]  /*1a20*/  IADD3 R9, R10, 0xf8, RZ ;  /* 0x000000f80a097810 */ /* 0x004fc60007ffe0ff */
[----:B------:R-:W-:Y:S01]  /*1a30*/  STL [R1+0x80], R11 ;  /* 0x0000800b01007387 */ /* 0x000fe20000100800 */
[----:B------:R-:W-:Y:S02]  /*1a40*/  LEA R10, R7, 0x80, 0x1 ;  /* 0x00000080070a7811 */ /* 0x000fe400078e08ff */
[----:B------:R-:W-:Y:S01]  /*1a50*/  SHF.R.S32.HI R7, RZ, 0x1f, R14 ;  /* 0x0000001fff077819 */ /* 0x000fe2000001140e */
[----:B------:R1:W-:Y:S01]  /*1a60*/  STL [R1+0x7c], R9 ;  /* 0x00007c0901007387 */ /* 0x0003e20000100800 */
[----:B---3--:R-:W-:-:S03]  /*1a70*/  SHF.R.S32.HI R13, RZ, 0x1f, R13 ;  /* 0x0000001fff0d7819 */ /* 0x008fc6000001140d */
[----:B------:R-:W-:Y:S01]  /*1a80*/  STL [R1+0x58], R10 ;  /* 0x0000580a01007387 */ /* 0x000fe20000100800 */
[----:B----4-:R-:W-:-:S03]  /*1a90*/  SHF.R.S32.HI R12, RZ, 0x1f, R12 ;  /* 0x0000001fff0c7819 */ /* 0x010fc6000001140c */
[----:B------:R2:W-:Y:S04]  /*1aa0*/  STL [R1+0xa4], R7 ;  /* 0x0000a40701007387 */ /* 0x0005e80000100800 */
[----:B------:R-:W-:Y:S04]  /*1ab0*/  STL [R1+0xa0], R13 ;  /* 0x0000a00d01007387 */ /* 0x000fe80000100800 */
[----:B------:R-:W-:Y:S01]  /*1ac0*/  STL [R1+0x9c], R12 ;  /* 0x00009c0c01007387 */ /* 0x000fe20000100800 */
[----:B-1----:R-:W-:Y:S02]  /*1ad0*/  SHF.R.S32.HI R9, RZ, 0x1f, R9 ;  /* 0x0000001fff097819 */ /* 0x002fe40000011409 */
[----:B--2---:R-:W-:Y:S01]  /*1ae0*/  SHF.R.S32.HI R7, RZ, 0x1f, R11 ;  /* 0x0000001fff077819 */ /* 0x004fe2000001140b */
[----:B------:R-:W-:-:S04]  /*1af0*/  IMAD.IADD R11, R10, 0x1, R6 ;  /* 0x000000010a0b7824 */ /* 0x000fc800078e0206 */
[----:B------:R1:W-:Y:S04]  /*1b00*/  STL [R1+0x98], R7 ;  /* 0x0000980701007387 */ /* 0x0003e80000100800 */
[----:B------:R2:W-:Y:S04]  /*1b10*/  STL [R1+0x94], R9 ;  /* 0x0000940901007387 */ /* 0x0005e80000100800 */
[----:B------:R-:W-:Y:S01]  /*1b20*/  STL [R1+0x74], R11 ;  /* 0x0000740b01007387 */ /* 0x000fe20000100800 */
[C---:B-1----:R-:W-:Y:S02]  /*1b30*/  IADD3 R7, R10.reuse, -0x10, RZ ;  /* 0xfffffff00a077810 */ /* 0x042fe40007ffe0ff */
[C---:B------:R-:W-:Y:S01]  /*1b40*/  @P0 IADD3 R7, R10.reuse, 0x10, RZ ;  /* 0x000000100a070810 */ /* 0x040fe20007ffe0ff */
[----:B--2---:R-:W-:-:S04]  /*1b50*/  IMAD.IADD R9, R10, 0x1, R8 ;  /* 0x000000010a097824 */ /* 0x004fc800078e0208 */
[--C-:B------:R-:W-:Y:S02]  /*1b60*/  IMAD.IADD R4, R6, 0x1, R7.reuse ;  /* 0x0000000106047824 */ /* 0x100fe400078e0207 */
        /* <DEDUP_REMOVED lines=9> */
.L_x_1776:
[----:B------:R-:W2:Y:S01]  /*1c00*/  LDL R122, [R1+0x34] ;  /* 0x00003400017a7983 */ /* 0x000ea20000100800 */
[----:B------:R-:W-:Y:S02]  /*1c10*/  ISETP.NE.U32.AND P0, PT, RZ, c[0x0][0x370], PT ;  /* 0x0000dc00ff007a0c */ /* 0x000fe40003f05070 */
[----:B------:R-:W-:Y:S01]  /*1c20*/  ISETP.NE.U32.AND P2, PT, RZ, c[0x0][0x360], PT ;  /* 0x0000d800ff007a0c */ /* 0x000fe20003f45070 */
[----:B------:R-:W3:Y:S01]  /*1c30*/  LDL R15, [R1+0x30] ;  /* 0x00003000010f7983 */ /* 0x000ee20000100800 */
[----:B------:R-:W-:Y:S02]  /*1c40*/  ISETP.NE.AND.EX P1, PT, RZ, c[0x0][0x374], PT, P0 ;  /* 0x0000dd00ff007a0c */ /* 0x000fe40003f25300 */
[----:B------:R-:W-:Y:S01]  /*1c50*/  ISETP.NE.AND.EX P0, PT, RZ, c[0x0][0x364], PT, P2 ;  /* 0x0000d900ff007a0c */ /* 0x000fe20003f05320 */
[----:B------:R-:W-:Y:S01]  /*1c60*/  IMAD.MOV.U32 R14, RZ, RZ, 0x4 ;  /* 0x00000004ff0e7424 */ /* 0x000fe200078e00ff */
[----:B------:R-:W-:Y:S02]  /*1c70*/  ISETP.NE.U32.AND P3, PT, RZ, c[0x0][0x348], PT ;  /* 0x0000d200ff007a0c */ /* 0x000fe40003f65070 */
[----:B------:R-:W-:-:S02]  /*1c80*/  ISETP.NE.U32.AND P4, PT, RZ, c[0x0][0x350], PT ;  /* 0x0000d400ff007a0c */ /* 0x000fc40003f85070 */
[----:B------:R-:W-:Y:S02]  /*1c90*/  ISETP.NE.AND.EX P3, PT, RZ, c[0x0][0x34c], PT, P3 ;  /* 0x0000d300ff007a0c */ /* 0x000fe40003f65330 */
[----:B------:R-:W-:Y:S01]  /*1ca0*/  ISETP.NE.AND.EX P4, PT, RZ, c[0x0][0x354], PT, P4 ;  /* 0x0000d500ff007a0c */ /* 0x000fe20003f85340 */
[----:B------:R-:W-:Y:S01]  /*1cb0*/  CS2R R4, SRZ ;  /* 0x0000000000047805 */ /* 0x000fe2000001ff00 */
[----:B------:R-:W-:-:S03]  /*1cc0*/  IMAD.MOV.U32 R12, RZ, RZ, RZ ;  /* 0x000000ffff0c7224 */ /* 0x000fc600078e00ff */
[----:B--2---:R-:W-:-:S05]  /*1cd0*/  @P0 IMAD.WIDE R8, R122, R14, c[0x0][0x360] ;  /* 0x0000d8007a080625 */ /* 0x004fca00078e020e */
[----:B------:R-:W2:Y:S01]  /*1ce0*/  @P0 LDG.E R0, [R8.64] ;  /* 0x0000000608000981 */ /* 0x000ea2000c1e1900 */
[----:B------:R-:W-:-:S04]  /*1cf0*/  @P1 IMAD.WIDE R10, R122, R14, c[0x0][0x370] ;  /* 0x0000dc007a0a1625 */ /* 0x000fc800078e020e */
[CC--:B------:R-:W-:Y:S01]  /*1d00*/  IMAD.WIDE R6, R122.reuse, R14.reuse, c[0x0][0x348] ;  /* 0x0000d2007a067625 */ /* 0x0c0fe200078e020e */
[----:B------:R4:W5:Y:S03]  /*1d10*/  @P1 LDG.E R4, [R10.64] ;  /* 0x000000060a041981 */ /* 0x000966000c1e1900 */
[----:B-1----:R-:W-:Y:S01]  /*1d20*/  IMAD.WIDE R2, R122, R14, c[0x0][0x350] ;  /* 0x0000d4007a027625 */ /* 0x002fe200078e020e */
[----:B------:R4:W5:Y:S04]  /*1d30*/  @P3 LDG.E R12, [R6.64] ;  /* 0x00000006060c3981 */ /* 0x000968000c1e1900 */
[----:B------:R4:W5:Y:S01]  /*1d40*/  @P4 LDG.E R5, [R2.64] ;  /* 0x0000000602054981 */ /* 0x000962000c1e1900 */
[----:B---3--:R-:W-:-:S05]  /*1d50*/  LOP3.LUT R115, R15, 0xffff, RZ, 0xc0, !PT ;  /* 0x0000ffff0f737812 */ /* 0x008fca00078ec0ff */
[----:B------:R4:W-:Y:S01]  /*1d60*/  STL [R1+0x48], R115 ;  /* 0x0000487301007387 */ /* 0x0009e20000100800 */
[----:B------:R-:W-:Y:S03]  /*1d70*/  YIELD ;  /* 0x0000000000007946 */ /* 0x000fe60003800000 */
[----:B--2---:R4:W-:Y:S01]  /*1d80*/  @P0 STL [R1+0x10], R0 ;  /* 0x0000100001000387 */ /* 0x0049e20000100800 */
[----:B------:R-:W-:Y:S05]  /*1d90*/  @P0 BRA `(.L_x_1648) ;  /* 0x0000007000000947 */ /* 0x000fea0003800000 */
[----:B----4-:R-:W-:-:S05]  /*1da0*/  MOV R0, c[0x0][0x168] ;  /* 0x00005a0000007a02 */ /* 0x010fca0000000f00 */
[----:B------:R1:W-:Y:S01]  /*1db0*/  STL [R1+0x10], R0 ;  /* 0x0000100001007387 */ /* 0x0003e20000100800 */
[----:B------:R-:W-:Y:S05]  /*1dc0*/  @!P3 BRA `(.L_x_1648) ;  /* 0x000000400000b947 */ /* 0x000fea0003800000 */
[----:B------:R-:W2:Y:S04]  /*1dd0*/  LDG.E R8, [R6.64] ;  /* 0x0000000606087981 */ /* 0x000ea8000c1e1900 */
[----:B-1----:R-:W2:Y:S02]  /*1de0*/  LDG.E R0, [R6.64+0x4] ;  /* 0x0000040606007981 */ /* 0x002ea4000c1e1900 */
[----:B--2---:R-:W-:-:S05]  /*1df0*/  IADD3 R0, -R8, R0, RZ ;  /* 0x0000000008007210 */ /* 0x004fca0007ffe1ff */
[----:B------:R1:W-:Y:S02]  /*1e00*/  STL [R1+0x10], R0 ;  /* 0x0000100001007387 */ /* 0x0003e40000100800 */
.L_x_1648:
[----:B------:R-:W-:-:S04]  /*1e10*/  ISETP.NE.U32.AND P0, PT, RZ, c[0x0][0x368], PT ;  /* 0x0000da00ff007a0c */ /* 0x000fc80003f05070 */
[----:B------:R-:W-:-:S13]  /*1e20*/  ISETP.NE.AND.EX P0, PT, RZ, c[0x0][0x36c], PT, P0 ;  /* 0x0000db00ff007a0c */ /* 0x000fda0003f05300 */
[----:B------:R-:W-:Y:S05]  /*1e30*/  @!P0 BRA `(.L_x_1649) ;  /* 0x0000003000008947 */ /* 0x000fea0003800000 */
[----:B----4-:R-:W-:-:S05]  /*1e40*/  IMAD.WIDE R2, R122, R14, c[0x0][0x368] ;  /* 0x0000da007a027625 */ /* 0x010fca00078e020e */
[----:B-1----:R1:W5:Y:S01]  /*1e50*/  LDG.E R0, [R2.64] ;  /* 0x0000000602007981 */ /* 0x002362000c1e1900 */
[----:B------:R-:W-:Y:S05]  /*1e60*/  BRA `(.L_x_1650) ;  /* 0x0000005000007947 */ /* 0x000fea0003800000 */
.L_x_1649:
[----:B-1--4-:R-:W-:Y:S01]  /*1e70*/  MOV R0, c[0x0][0x1d0] ;  /* 0x0000740000007a02 */ /* 0x012fe20000000f00 */
[----:B------:R-:W-:Y:S05]  /*1e80*/  @!P4 BRA `(.L_x_1650) ;  /* 0x000000300000c947 */ /* 0x000fea0003800000 */
[----:B------:R-:W2:Y:S04]  /*1e90*/  LDG.E R6, [R2.64] ;  /* 0x0000000602067981 */ /* 0x000ea8000c1e1900 */
[----:B------:R-:W2:Y:S02]  /*1ea0*/  LDG.E R0, [R2.64+0x4] ;  /* 0x0000040602007981 */ /* 0x000ea4000c1e1900 */
[----:B--2---:R-:W-:Y:S02]  /*1eb0*/  IADD3 R0, -R6, R0, RZ ;  /* 0x0000000006007210 */ /* 0x004fe40007ffe1ff */
.L_x_1650:
[----:B-1----:R-:W2:Y:S04]  /*1ec0*/  LDL R3, [R1+0x10] ;  /* 0x0000100001037983 */ /* 0x002ea80000100800 */
[----:B------:R-:W3:Y:S04]  /*1ed0*/  LDL.LU R2, [R1+0x2c] ;  /* 0x00002c0001027983 */ /* 0x000ee80000300800 */
[----:B------:R-:W4:Y:S01]  /*1ee0*/  LDL.LU R16, [R1+0x1c] ;  /* 0x00001c0001107983 */ /* 0x000f220000300800 */
[----:B------:R-:W-:-:S05]  /*1ef0*/  IMAD.MOV.U32 R8, RZ, RZ, c[0x0][0x32c] ;  /* 0x0000cb00ff087624 */ /* 0x000fca00078e00ff */
[----:B------:R-:W-:Y:S01]  /*1f00*/  ISETP.GE.AND P1, PT, R8, 0x1, PT ;  /* 0x000000010800780c */ /* 0x000fe20003f26270 */
[--C-:B-----5:R-:W-:Y:S02]  /*1f10*/  IMAD.IADD R7, R0, 0x1, -R4.reuse ;  /* 0x0000000100077824 */ /* 0x120fe400078e0a04 */
[----:B------:R-:W-:Y:S02]  /*1f20*/  IMAD.IADD R13, R5, 0x1, R4 ;  /* 0x00000001050d7824 */ /* 0x000fe400078e0204 */
[----:B--2---:R-:W-:Y:S02]  /*1f30*/  IMAD.MOV.U32 R9, RZ, RZ, R3 ;  /* 0x000000ffff097224 */ /* 0x004fe400078e0003 */
[----:B------:R-:W-:-:S05]  /*1f40*/  IMAD.MOV.U32 R3, RZ, RZ, c[0x0][0x2c4] ;  /* 0x0000b100ff037624 */ /* 0x000fca00078e00ff */
[----:B------:R-:W-:Y:S02]  /*1f50*/  ISETP.NE.AND P5, PT, R3, 0x1, PT ;  /* 0x000000010300780c */ /* 0x000fe40003fa5270 */
[----:B----4-:R-:W-:Y:S01]  /*1f60*/  LOP3.LUT R16, R16, 0xfffffff7, RZ, 0xc0, !PT ;  /* 0xfffffff710107812 */ /* 0x010fe200078ec0ff */
[----:B---3--:R-:W-:-:S10]  /*1f70*/  IMAD.SHL.U32 R114, R2, 0x80, RZ ;  /* 0x0000008002727824 */ /* 0x008fd400078e00ff */
[----:B------:R-:W-:-:S04]  /*1f80*/  @P5 LOP3.LUT R16, R16, 0x8, RZ, 0xfc, !PT ;  /* 0x0000000810105812 */ /* 0x000fc800078efcff */
[----:B------:R-:W-:Y:S01]  /*1f90*/  LOP3.LUT R16, R16, 0xffffffef, RZ, 0xc0, !PT ;  /* 0xffffffef10107812 */ /* 0x000fe200078ec0ff */
[----:B------:R1:W-:Y:S03]  /*1fa0*/  STL [R1+0x18], R114 ;  /* 0x0000187201007387 */ /* 0x0003e60000100800 */
[----:B------:R-:W-:Y:S01]  /*1fb0*/  @P1 LOP3.LUT R16, R16, 0x10, RZ, 0xfc, !PT ;  /* 0x0000001010101812 */ /* 0x000fe200078efcff */
[----:B------:R1:W-:Y:S01]  /*1fc0*/  STL [R1+0xc], R7 ;  /* 0x00000c0701007387 */ /* 0x0003e20000100800 */
[----:B------:R-:W-:-:S03]  /*1fd0*/  IADD3 R2, R114, 0x7f, RZ ;  /* 0x0000007f72027810 */ /* 0x000fc60007ffe0ff */
[----:B------:R1:W-:Y:S02]  /*1fe0*/  STL [R1+0x1c], R16 ;  /* 0x00001c1001007387 */ /* 0x0003e40000100800 */
[----:B------:R-:W-:-:S04]  /*1ff0*/  @P5 IMAD.HI.U32 R3, R2, c[0x0][0x2c8], RZ ;  /* 0x0000b20002035a27 */ /* 0x000fc800078e00ff */
[----:B------:R-:W-:Y:S01]  /*2000*/  IMAD.MOV.U32 R0, RZ, RZ, R2 ;  /* 0x000000ffff007224 */ /* 0x000fe200078e0002 */
[----:B------:R-:W-:Y:S02]  /*2010*/  IADD3 R2, R7, 0x1, -R9 ;  /* 0x0000000107027810 */ /* 0x000fe40007ffe809 */
[----:B------:R-:W-:-:S05]  /*2020*/  @P5 SHF.R.U32.HI R0, RZ, c[0x0][0x2cc], R3 ;  /* 0x0000b300ff005a19 */ /* 0x000fca0000011603 */
        /* <DEDUP_REMOVED lines=13> */
.L_x_1653:
[----:B------:R-:W-:-:S13]  /*2100*/  ISETP.NE.AND P0, PT, R8, 0x1, PT ;  /* 0x000000010800780c */ /* 0x000fda0003f05270 */
[----:B------:R-:W-:-:S05]  /*2110*/  @P0 IMAD.HI.U32 R0, R2, c[0x0][0x330], RZ ;  /* 0x0000cc0002000a27 */ /* 0x000fca00078e00ff */
[----:B------:R-:W-:Y:S02]  /*2120*/  @P0 SHF.R.U32.HI R2, RZ, c[0x0][0x334], R0 ;  /* 0x0000cd00ff020a19 */ /* 0x000fe40000011600 */
.L_x_1654:
[----:B------:R-:W-:Y:S05]  /*2130*/  BSYNC B0 ;  /* 0x0000000000007941 */ /* 0x000fea0003800000 */
.L_x_1652:
[----:B------:R-:W-:-:S05]  /*2140*/  IMAD R2, R2, R8, c[0x0][0x32c] ;  /* 0x0000cb0002027624 */ /* 0x000fca00078e0208 */
[----:B------:R-:W-:-:S04]  /*2150*/  IMNMX R3, R3, R2, PT ;  /* 0x0000000203037217 */ /* 0x000fc80003800200 */
.L_x_1651:
[----:B------:R-:W-:Y:S01]  /*2160*/  IADD3 R3, R3, 0x3f, RZ ;  /* 0x0000003f03037810 */ /* 0x000fe20007ffe0ff */
[----:B------:R-:W-:Y:S01]  /*2170*/  @P5 IMAD.HI.U32 R4, R114, c[0x0][0x2c8], RZ ;  /* 0x0000b20072045a27 */ /* 0x000fe200078e00ff */
[C---:B------:R-:W-:Y:S02]  /*2180*/  IADD3 R2, R7.reuse, 0x3f, RZ ;  /* 0x0000003f07027810 */ /* 0x040fe40007ffe0ff */
[----:B------:R-:W-:Y:S01]  /*2190*/  SHF.R.S32.HI R5, RZ, 0x1f, R3 ;  /* 0x0000001fff057819 */ /* 0x000fe20000011403 */
[----:B------:R-:W-:Y:S01]  /*21a0*/  IMAD.MOV.U32 R0, RZ, RZ, R114 ;  /* 0x000000ffff007224 */ /* 0x000fe200078e0072 */
[----:B------:R-:W-:Y:S02]  /*21b0*/  SHF.R.S32.HI R6, RZ, 0x1f, R2 ;  /* 0x0000001fff067819 */ /* 0x000fe40000011402 */
[----:B------:R-:W-:Y:S01]  /*21c0*/  @P5 SHF.R.U32.HI R0, RZ, c[0x0][0x2cc], R4 ;  /* 0x0000b300ff005a19 */ /* 0x000fe20000011604 */
[----:B------:R-:W-:Y:S01]  /*21d0*/  IMAD.IADD R4, R7, 0x1, -R9 ;  /* 0x0000000107047824 */ /* 0x000fe200078e0a09 */
[----:B------:R-:W-:-:S02]  /*21e0*/  LEA.HI R3, R5, R3, RZ, 0x6 ;  /* 0x0000000305037211 */ /* 0x000fc400078f30ff */
[----:B------:R-:W-:Y:S01]  /*21f0*/  LEA.HI R2, R6, R2, RZ, 0x6 ;  /* 0x0000000206027211 */ /* 0x000fe200078f30ff */
[----:B------:R-:W-:Y:S01]  /*2200*/  IMAD.IADD R0, R4, 0x1, R0 ;  /* 0x0000000104007824 */ /* 0x000fe200078e0200 */
[----:B------:R-:W-:Y:S02]  /*2210*/  SHF.R.S32.HI R3, RZ, 0x6, R3 ;  /* 0x00000006ff037819 */ /* 0x000fe40000011403 */
[----:B-1----:R-:W-:Y:S02]  /*2220*/  SHF.R.S32.HI R7, RZ, 0x6, R2 ;  /* 0x00000006ff077819 */ /* 0x002fe40000011402 */
        /* <DEDUP_REMOVED lines=12> */
.L_x_1657:
[----:B------:R-:W-:-:S13]  /*22f0*/  ISETP.NE.AND P0, PT, R8, 0x1, PT ;  /* 0x000000010800780c */ /* 0x000fda0003f05270 */
[----:B------:R-:W-:-:S05]  /*2300*/  @P0 IMAD.HI.U32 R3, R0, c[0x0][0x330], RZ ;  /* 0x0000cc0000030a27 */ /* 0x000fca00078e00ff */
[----:B------:R-:W-:Y:S02]  /*2310*/  @P0 SHF.R.U32.HI R0, RZ, c[0x0][0x334], R3 ;  /* 0x0000cd00ff000a19 */ /* 0x000fe40000011603 */
.L_x_1658:
[----:B------:R-:W-:Y:S05]  /*2320*/  BSYNC B0 ;  /* 0x0000000000007941 */ /* 0x000fea0003800000 */
.L_x_1656:
[----:B------:R-:W-:-:S05]  /*2330*/  IMAD R0, R0, c[0x0][0x32c], RZ ;  /* 0x0000cb0000007a24 */ /* 0x000fca00078e02ff */
[----:B------:R-:W-:-:S04]  /*2340*/  IMNMX R2, R2, R0, !PT ;  /* 0x0000000002027217 */ /* 0x000fc80007800200 */
.L_x_1655:
[----:B------:R-:W-:Y:S01]  /*2350*/  SHF.R.S32.HI R0, RZ, 0x1f, R2 ;  /* 0x0000001fff007819 */ /* 0x000fe20000011402 */
[----:B------:R-:W-:Y:S01]  /*2360*/  BSSY B0, `(.L_x_1659) ;  /* 0x000002e000007945 */ /* 0x000fe20003800000 */
[C---:B------:R-:W-:Y:S02]  /*2370*/  LOP3.LUT R3, R15.reuse, 0xff000000, RZ, 0xc0, !PT ;  /* 0xff0000000f037812 */ /* 0x040fe400078ec0ff */
[----:B------:R-:W-:Y:S02]  /*2380*/  LEA.HI R0, R0, R2, RZ, 0x6 ;  /* 0x0000000200007211 */ /* 0x000fe400078f30ff */
[----:B------:R-:W-:Y:S02]  /*2390*/  LOP3.LUT R2, R15, 0xff0000, RZ, 0xc0, !PT ;  /* 0x00ff00000f027812 */ /* 0x000fe400078ec0ff */
[----:B------:R-:W-:-:S04]  /*23a0*/  SHF.R.S32.HI R0, RZ, 0x6, R0 ;  /* 0x00000006ff007819 */ /* 0x000fc80000011400 */
[----:B------:R-:W-:Y:S02]  /*23b0*/  IMNMX R6, RZ, R0, !PT ;  /* 0x00000000ff067217 */ /* 0x000fe40007800200 */
[----:B------:R-:W-:Y:S02]  /*23c0*/  SHF.R.U32.HI R0, RZ, 0x8, R3 ;  /* 0x00000008ff007819 */ /* 0x000fe40000011603 */
[----:B------:R-:W-:Y:S02]  /*23d0*/  ISETP.GT.AND P0, PT, R7, R6, PT ;  /* 0x000000060700720c */ /* 0x000fe40003f04270 */
[----:B------:R-:W-:Y:S01]  /*23e0*/  LEA.HI R0, R2, R0, RZ, 0x10 ;  /* 0x0000000002007211 */ /* 0x000fe200078f80ff */
[----:B------:R-:W-:-:S03]  /*23f0*/  IMAD.MOV.U32 R2, RZ, RZ, RZ ;  /* 0x000000ffff027224 */ /* 0x000fc600078e00ff */
[----:B------:R-:W-:Y:S02]  /*2400*/  LOP3.LUT R15, R0, 0xff, RZ, 0xc0, !PT ;  /* 0x000000ff000f7812 */ /* 0x000fe400078ec0ff */
[----:B------:R-:W-:-:S03]  /*2410*/  SHF.R.U32.HI R5, RZ, 0x10, R0 ;  /* 0x00000010ff057819 */ /* 0x000fc60000011600 */
[----:B------:R1:W-:Y:S04]  /*2420*/  STL [R1+0x30], R15 ;  /* 0x0000300f01007387 */ /* 0x0003e80000100800 */
[----:B------:R1:W-:Y:S01]  /*2430*/  STL [R1+0x2c], R5 ;  /* 0x00002c0501007387 */ /* 0x0003e20000100800 */
[----:B------:R-:W-:Y:S05]  /*2440*/  @!P0 BRA `(.L_x_1660) ;  /* 0x000001f000008947 */ /* 0x000fea0003800000 */
[----:B------:R-:W-:-:S04]  /*2450*/  ISETP.NE.AND P0, PT, R5, RZ, PT ;  /* 0x000000ff0500720c */ /* 0x000fc80003f05270 */
[----:B------:R-:W-:-:S04]  /*2460*/  SEL R0, R5, c[0x0][0x338], P0 ;  /* 0x0000ce0005007a07 */ /* 0x000fc80000000000 */
[----:B------:R-:W-:Y:S02]  /*2470*/  IABS R3, R0 ;  /* 0x0000000000037213 */ /* 0x000fe40000000000 */
[----:B------:R-:W-:Y:S02]  /*2480*/  IADD3 R4, R0, -0x1, R7 ;  /* 0xffffffff00047810 */ /* 0x000fe40007ffe007 */
[----:B------:R-:W2:Y:S03]  /*2490*/  I2F.RP R2, R3 ;  /* 0x0000000300027306 */ /* 0x000ea60000209400 */
[----:B------:R-:W-:Y:S02]  /*24a0*/  IMAD.IADD R8, R4, 0x1, -R6 ;  /* 0x0000000104087824 */ /* 0x000fe400078e0a06 */
[----:B------:R-:W-:-:S03]  /*24b0*/  IMAD.MOV.U32 R4, RZ, RZ, RZ ;  /* 0x000000ffff047224 */ /* 0x000fc600078e00ff */
[----:B------:R-:W-:Y:S01]  /*24c0*/  IABS R11, R8 ;  /* 0x00000008000b7213 */ /* 0x000fe20000000000 */
        /* <DEDUP_REMOVED lines=23> */
.L_x_1660:
[----:B------:R-:W-:Y:S05]  /*2640*/  BSYNC B0 ;  /* 0x0000000000007941 */ /* 0x000fea0003800000 */
.L_x_1659:
[----:B------:R-:W-:Y:S01]  /*2650*/  IMAD R230, R15, R2, R6 ;  /* 0x000000020fe67224 */ /* 0x000fe200078e0206 */
[----:B------:R-:W-:Y:S01]  /*2660*/  PRMT R0, RZ, 0x7610, R0 ;  /* 0x00007610ff007816 */ /* 0x000fe20000000000 */
[----:B------:R-:W-:Y:S01]  /*2670*/  CS2R R20, SRZ ;  /* 0x0000000000147805 */ /* 0x000fe2000001ff00 */
[----:B------:R-:W-:Y:S01]  /*2680*/  CS2R R74, SRZ ;  /* 0x00000000004a7805 */ /* 0x000fe2000001ff00 */
[----:B------:R-:W-:Y:S01]  /*2690*/  IMAD.IADD R2, R230, 0x1, R2 ;  /* 0x00000001e6027824 */ /* 0x000fe200078e0202 */
[----:B------:R-:W-:Y:S01]  /*26a0*/  CS2R R84, SRZ ;  /* 0x0000000000547805 */ /* 0x000fe2000001ff00 */
        /* <DEDUP_REMOVED lines=65> */
[----:B------:R-:W2:Y:S01]  /*2ac0*/  LDL R9, [R1+0x90] ;  /* 0x0000900001097983 */ /* 0x000ea20000100800 */
[----:B------:R-:W-:-:S03]  /*2ad0*/  ISETP.NE.U32.AND P0, PT, RZ, c[0x0][0x340], PT ;  /* 0x0000d000ff007a0c */ /* 0x000fc60003f05070 */
[----:B------:R-:W3:Y:S01]  /*2ae0*/  LDL.64 R118, [R1+0x20] ;  /* 0x0000200001767983 */ /* 0x000ee20000100a00 */
[----:B------:R-:W-:-:S03]  /*2af0*/  ISETP.NE.AND.EX P0, PT, RZ, c[0x0][0x344], PT, P0 ;  /* 0x0000d100ff007a0c */ /* 0x000fc60003f05300 */
[----:B------:R-:W4:Y:S04]  /*2b00*/  LDL R110, [R1+0x3c] ;  /* 0x00003c00016e7983 */ /* 0x000f280000100800 */
[----:B------:R-:W5:Y:S04]  /*2b10*/  LDL R20, [R1+0x38] ;  /* 0x0000380001147983 */ /* 0x000f680000100800 */
[----:B------:R-:W4:Y:S02]  /*2b20*/  LDL R19, [R1+0x40] ;  /* 0x0000400001137983 */ /* 0x000f240000100800 */
[----:B------:R-:W-:-:S05]  /*2b30*/  @P0 IMAD.WIDE R2, R122, R14, c[0x0][0x340] ;  /* 0x0000d0007a020625 */ /* 0x000fca00078e020e */
[----:B-1----:R1:W5:Y:S01]  /*2b40*/  @P0 LDG.E R15, [R2.64] ;  /* 0x00000006020f0981 */ /* 0x002362000c1e1900 */
[----:B------:R-:W-:Y:S01]  /*2b50*/  SHF.R.S32.HI R0, RZ, 0x1f, R12 ;  /* 0x0000001fff007819 */ /* 0x000fe2000001140c */
[----:B------:R-:W-:Y:S01]  /*2b60*/  IMAD.MOV.U32 R18, RZ, RZ, R16 ;  /* 0x000000ffff127224 */ /* 0x000fe200078e0010 */
[----:B------:R-:W-:Y:S01]  /*2b70*/  SHF.R.S32.HI R14, RZ, 0x1f, R122 ;  /* 0x0000001fff0e7819 */ /* 0x000fe2000001147a */
[----:B------:R-:W1:Y:S02]  /*2b80*/  S2R R8, SR_TID.X ;  /* 0x0000000000087919 */ /* 0x000e640000002100 */
[----:B------:R-:W-:-:S04]  /*2b90*/  IMAD R0, R0, c[0x0][0x178], RZ ;  /* 0x00005e0000007a24 */ /* 0x000fc800078e02ff */
[----:B------:R-:W-:Y:S01]  /*2ba0*/  IMAD R0, R12, c[0x0][0x17c], R0 ;  /* 0x00005f000c007a24 */ /* 0x000fe200078e0200 */
[----:B------:R-:W-:Y:S02]  /*2bb0*/  SEL R7, R14, RZ, !P3 ;  /* 0x000000ff0e077207 */ /* 0x000fe40005800000 */
[----:B------:R-:W-:Y:S01]  /*2bc0*/  SHF.R.S32.HI R10, RZ, 0x1f, R13 ;  /* 0x0000001fff0a7819 */ /* 0x000fe2000001140d */
[----:B-1----:R-:W-:Y:S01]  /*2bd0*/  IMAD.WIDE.U32 R2, R12, c[0x0][0x178], RZ ;  /* 0x00005e000c027a25 */ /* 0x002fe200078e00ff */
[----:B------:R-:W-:-:S03]  /*2be0*/  SHF.R.S32.HI R111, RZ, 0x1f, R8 ;  /* 0x0000001fff6f7819 */ /* 0x000fc60000011408 */
[----:B------:R-:W-:Y:S02]  /*2bf0*/  IMAD.IADD R5, R3, 0x1, R0 ;  /* 0x0000000103057824 */ /* 0x000fe400078e0200 */
[----:B------:R-:W-:Y:S01]  /*2c00*/  IMAD.MOV.U32 R4, RZ, RZ, R2 ;  /* 0x000000ffff047224 */ /* 0x000fe200078e0002 */
[----:B------:R-:W-:-:S04]  /*2c10*/  LEA.HI R111, R111, R8, RZ, 0x3 ;  /* 0x000000086f6f7211 */ /* 0x000fc800078f18ff */
[----:B------:R-:W-:Y:S01]  /*2c20*/  SHF.R.S32.HI R111, RZ, 0x3, R111 ;  /* 0x00000003ff6f7819 */ /* 0x000fe2000001146f */
[----:B------:R-:W-:-:S03]  /*2c30*/  IMAD.WIDE.U32 R4, R115, c[0x0][0x1b8], R4 ;  /* 0x00006e0073047a25 */ /* 0x000fc600078e0004 */
[----:B------:R-:W-:Y:S01]  /*2c40*/  IADD3 R2, P1, R111, R13, RZ ;  /* 0x0000000d6f027210 */ /* 0x000fe20007f3e0ff */
[----:B------:R-:W-:Y:S01]  /*2c50*/  IMAD R5, R115, c[0x0][0x1bc], R5 ;  /* 0x00006f0073057a24 */ /* 0x000fe200078e0205 */
[----:B------:R-:W-:Y:S01]  /*2c60*/  SEL R3, R122, RZ, !P3 ;  /* 0x000000ff7a037207 */ /* 0x000fe20005800000 */
[----:B------:R-:W-:Y:S01]  /*2c70*/  IMAD R7, R7, c[0x0][0x1c0], RZ ;  /* 0x0000700007077a24 */ /* 0x000fe200078e02ff */
[----:B------:R-:W-:-:S03]  /*2c80*/  LEA.HI.X.SX32 R10, R111, R10, 0x1, P1 ;  /* 0x0000000a6f0a7211 */ /* 0x000fc600008f0eff */
[C---:B------:R-:W-:Y:S02]  /*2c90*/  IMAD R11, R3.reuse, c[0x0][0x1c4], R7 ;  /* 0x00007100030b7a24 */ /* 0x040fe400078e0207 */
[----:B------:R-:W-:-:S04]  /*2ca0*/  IMAD.WIDE.U32 R4, R3, c[0x0][0x1c0], R4 ;  /* 0x0000700003047a25 */ /* 0x000fc800078e0004 */
[C---:B------:R-:W-:Y:S02]  /*2cb0*/  IMAD R7, R10.reuse, c[0x0][0x1e0], RZ ;  /* 0x000078000a077a24 */ /* 0x040fe400078e02ff */
[----:B------:R-:W-:Y:S02]  /*2cc0*/  IMAD R3, R10, c[0x0][0x208], RZ ;  /* 0x000082000a037a24 */ /* 0x000fe400078e02ff */
[C---:B------:R-:W-:Y:S02]  /*2cd0*/  IMAD R16, R2.reuse, c[0x0][0x1e4], R7 ;  /* 0x0000790002107a24 */ /* 0x040fe400078e0207 */
[----:B------:R-:W-:Y:S02]  /*2ce0*/  IMAD R17, R2, c[0x0][0x20c], R3 ;  /* 0x0000830002117a24 */ /* 0x000fe400078e0203 */
[----:B------:R-:W-:Y:S01]  /*2cf0*/  IMAD.IADD R3, R5, 0x1, R11 ;  /* 0x0000000105037824 */ /* 0x000fe200078e020b */
[----:B------:R-:W-:Y:S02]  /*2d00*/  LOP3.LUT R18, R18, 0xfffffffb, RZ, 0xc0, !PT ;  /* 0xfffffffb12127812 */ /* 0x000fe400078ec0ff */
[----:B------:R-:W-:-:S02]  /*2d10*/  IADD3 R96, R238, -0x1, RZ ;  /* 0xffffffffee607810 */ /* 0x000fc40007ffe0ff */
[----:B--2---:R-:W-:-:S05]  /*2d20*/  IADD3 R6, R9, R114, RZ ;  /* 0x0000007209067210 */ /* 0x004fca0007ffe0ff */
[----:B------:R-:W-:-:S04]  /*2d30*/  @P5 IMAD.HI.U32 R8, R6, c[0x0][0x2c8], RZ ;  /* 0x0000b20006085a27 */ /* 0x000fc800078e00ff */
[----:B------:R-:W-:Y:S01]  /*2d40*/  IMAD.MOV.U32 R0, RZ, RZ, R6 ;  /* 0x000000ffff007224 */ /* 0x000fe200078e0006 */
[----:B------:R-:W-:Y:S01]  /*2d50*/  @P5 SHF.R.U32.HI R0, RZ, c[0x0][0x2cc], R8 ;  /* 0x0000b300ff005a19 */ /* 0x000fe20000011608 */
[----:B---3--:R-:W-:-:S04]  /*2d60*/  IMAD.WIDE.U32 R8, R2, c[0x0][0x1e0], R118 ;  /* 0x0000780002087a25 */ /* 0x008fc800078e0076 */
[----:B------:R-:W-:Y:S01]  /*2d70*/  IMAD.WIDE.U32 R12, R2, c[0x0][0x208], R118 ;  /* 0x00008200020c7a25 */ /* 0x000fe200078e0076 */
[----:B------:R-:W-:Y:S02]  /*2d80*/  SHF.R.S32.HI R2, RZ, 0x1f, R0 ;  /* 0x0000001fff027819 */ /* 0x000fe40000011400 */
[----:B------:R-:W-:Y:S02]  /*2d90*/  IADD3 R7, -R0, RZ, RZ ;  /* 0x000000ff00077210 */ /* 0x000fe40007ffe1ff */
[----:B----4-:R-:W-:Y:S01]  /*2da0*/  ISETP.GE.AND P5, PT, R110, c[0x0][0x1d4], PT ;  /* 0x000075006e007a0c */ /* 0x010fe20003fa6270 */
[----:B------:R-:W-:Y:S01]  /*2db0*/  IMAD R5, R2, c[0x0][0x1b0], RZ ;  /* 0x00006c0002057a24 */ /* 0x000fe200078e02ff */
[----:B------:R-:W-:Y:S01]  /*2dc0*/  ISETP.GE.AND P6, PT, R118, c[0x0][0x1d4], PT ;  /* 0x0000750076007a0c */ /* 0x000fe20003fc6270 */
[----:B------:R-:W-:Y:S01]  /*2dd0*/  IMAD R10, R7, c[0x0][0x2c4], R6 ;  /* 0x0000b100070a7a24 */ /* 0x000fe200078e0206 */
[----:B------:R-:W-:Y:S01]  /*2de0*/  SEL R6, RZ, 0xffffffff, P5 ;  /* 0xffffffffff067807 */ /* 0x000fe20002800000 */
[----:B------:R-:W-:Y:S01]  /*2df0*/  IMAD.MOV.U32 R2, RZ, RZ, R4 ;  /* 0x000000ffff027224 */ /* 0x000fe200078e0004 */
[----:B------:R-:W-:Y:S01]  /*2e00*/  SEL R4, RZ, 0x1, P6 ;  /* 0x00000001ff047807 */ /* 0x000fe20003000000 */
[----:B------:R-:W-:Y:S01]  /*2e10*/  IMAD R5, R0, c[0x0][0x1b4], R5 ;  /* 0x00006d0000057a24 */ /* 0x000fe200078e0205 */
[----:B------:R-:W-:Y:S01]  /*2e20*/  SHF.L.U32 R6, R6, 0x1, RZ ;  /* 0x0000000106067819 */ /* 0x000fe200000006ff */
[----:B------:R-:W-:Y:S01]  /*2e30*/  IMAD.WIDE.U32 R2, R0, c[0x0][0x1b0], R2 ;  /* 0x00006c0000027a25 */ /* 0x000fe200078e0002 */
[----:B------:R-:W-:-:S03]  /*2e40*/  SHF.R.S32.HI R0, RZ, 0x1f, R10 ;  /* 0x0000001fff007819 */ /* 0x000fc6000001140a */
[----:B------:R-:W-:Y:S01]  /*2e50*/  IMAD.IADD R9, R9, 0x1, R16 ;  /* 0x0000000109097824 */ /* 0x000fe200078e0210 */
[----:B------:R-:W-:Y:S01]  /*2e60*/  LOP3.LUT R16, R6, 0x2, R4, 0xe2, !PT ;  /* 0x0000000206107812 */ /* 0x000fe200078ee204 */
[----:B------:R-:W-:Y:S01]  /*2e70*/  IMAD R0, R0, c[0x0][0x1a8], RZ ;  /* 0x00006a0000007a24 */ /* 0x000fe200078e02ff */
[----:B------:R-:W-:Y:S01]  /*2e80*/  IADD3 R5, R3, R5, RZ ;  /* 0x0000000503057210 */ /* 0x000fe20007ffe0ff */
[----:B------:R-:W-:Y:S01]  /*2e90*/  IMAD.MOV.U32 R4, RZ, RZ, R2 ;  /* 0x000000ffff047224 */ /* 0x000fe200078e0002 */
[----:B-----5:R-:W-:Y:S01]  /*2ea0*/  @P0 MOV R2, R15 ;  /* 0x0000000f00020202 */ /* 0x020fe20000000f00 */
[----:B------:R-:W-:Y:S01]  /*2eb0*/  @!P0 IMAD.MOV.U32 R2, RZ, RZ, R122 ;  /* 0x000000ffff028224 */ /* 0x000fe200078e007a */
[----:B------:R-:W-:Y:S01]  /*2ec0*/  @P0 SHF.R.S32.HI R3, RZ, 0x1f, R15 ;  /* 0x0000001fff030819 */ /* 0x000fe2000001140f */
[----:B------:R-:W-:Y:S01]  /*2ed0*/  IMAD.IADD R7, R13, 0x1, R17 ;  /* 0x000000010d077824 */ /* 0x000fe200078e0211 */
[----:B------:R-:W-:Y:S01]  /*2ee0*/  @!P0 MOV R3, R14 ;  /* 0x0000000e00038202 */ /* 0x000fe20000000f00 */
[----:B------:R-:W-:-:S02]  /*2ef0*/  IMAD.MOV.U32 R6, RZ, RZ, R12 ;  /* 0x000000ffff067224 */ /* 0x000fc400078e000c */
[C---:B------:R-:W-:Y:S02]  /*2f00*/  IMAD R13, R10.reuse, c[0x0][0x1ac], R0 ;  /* 0x00006b000a0d7a24 */ /* 0x040fe400078e0200 */
[----:B------:R-:W-:Y:S01]  /*2f10*/  IMAD.WIDE.U32 R10, R10, c[0x0][0x1a8], R4 ;  /* 0x00006a000a0a7a25 */ /* 0x000fe200078e0004 */
[----:B------:R-:W-:Y:S02]  /*2f20*/  SEL R12, R2, RZ, !P4 ;  /* 0x000000ff020c7207 */ /* 0x000fe40006000000 */
[----:B------:R-:W-:Y:S01]  /*2f30*/  SEL R0, R3, RZ, !P4 ;  /* 0x000000ff03007207 */ /* 0x000fe20006000000 */
[----:B------:R-:W-:Y:S01]  /*2f40*/  IMAD.WIDE.U32 R2, R115, c[0x0][0x210], R6 ;  /* 0x0000840073027a25 */ /* 0x000fe200078e0006 */
[----:B------:R-:W-:-:S03]  /*2f50*/  LEA R15, P0, R10, c[0x0][0x160], 0x1 ;  /* 0x000058000a0f7a11 */ /* 0x000fc600078008ff */
[----:B------:R-:W-:-:S05]  /*2f60*/  IMAD.IADD R6, R11, 0x1, R13 ;  /* 0x000000010b067824 */ /* 0x000fca00078e020d */
[----:B------:R-:W-:Y:S02]  /*2f70*/  LEA.HI.X R14, R10, c[0x0][0x164], R6, 0x1, P0 ;  /* 0x000059000a0e7a11 */ /* 0x000fe400000f0c06 */
[----:B------:R-:W-:Y:S02]  /*2f80*/  ISETP.GE.AND P0, PT, R110, c[0x0][0x198], PT ;  /* 0x000066006e007a0c */ /* 0x000fe40003f06270 */
[----:B------:R-:W-:-:S11]  /*2f90*/  ISETP.GE.AND P1, PT, R20, c[0x0][0x198], PT ;  /* 0x0000660014007a0c */ /* 0x000fd60003f26270 */
[----:B------:R-:W-:Y:S02]  /*2fa0*/  @P0 LOP3.LUT R18, R18, 0x4, RZ, 0xfc, !PT ;  /* 0x0000000412120812 */ /* 0x000fe400078efcff */
[----:B------:R-:W-:Y:S02]  /*2fb0*/  ISETP.GE.AND P0, PT, R19, c[0x0][0x198], PT ;  /* 0x0000660013007a0c */ /* 0x000fe40003f06270 */
[----:B------:R-:W-:-:S04]  /*2fc0*/  LOP3.LUT R18, R18, 0xfffffffe, RZ, 0xc0, !PT ;  /* 0xfffffffe12127812 */ /* 0x000fc800078ec0ff */
[----:B------:R-:W-:-:S04]  /*2fd0*/  LOP3.LUT R18, R18, 0xfffffffd, RZ, 0xc0, !PT ;  /* 0xfffffffd12127812 */ /* 0x000fc800078ec0ff */
[----:B------:R-:W-:-:S04]  /*2fe0*/  @P1 LOP3.LUT R18, R18, 0x2, RZ, 0xfc, !PT ;  /* 0x0000000212121812 */ /* 0x000fc800078efcff */
[----:B------:R-:W-:-:S05]  /*2ff0*/  @P0 LOP3.LUT R18, R18, 0x1, RZ, 0xfc, !PT ;  /* 0x0000000112120812 */ /* 0x000fca00078efcff */
[----:B------:R1:W-:Y:S01]  /*3000*/  STL [R1+0x1c], R18 ;  /* 0x00001c1201007387 */ /* 0x0003e20000100800 */
[----:B------:R-:W-:Y:S01]  /*3010*/  IMAD.WIDE.U32 R4, R115, c[0x0][0x1e8], R8 ;  /* 0x00007a0073047a25 */ /* 0x000fe200078e0008 */
[----:B------:R-:W-:-:S03]  /*3020*/  ISETP.GE.AND P4, PT, R20, c[0x0][0x1d4], PT ;  /* 0x0000750014007a0c */ /* 0x000fc60003f86270 */
[C---:B------:R-:W-:Y:S01]  /*3030*/  IMAD R6, R0.reuse, c[0x0][0x1f0], RZ ;  /* 0x00007c0000067a24 */ /* 0x040fe200078e02ff */
[----:B------:R-:W-:Y:S01]  /*3040*/  ISETP.GE.AND P3, PT, R19, c[0x0][0x1d4], PT ;  /* 0x0000750013007a0c */ /* 0x000fe20003f66270 */
[C---:B------:R-:W-:Y:S02]  /*3050*/  IMAD R3, R115.reuse, c[0x0][0x214], R3 ;  /* 0x0000850073037a24 */ /* 0x040fe400078e0203 */
[----:B------:R-:W-:Y:S02]  /*3060*/  IMAD R0, R0, c[0x0][0x218], RZ ;  /* 0x0000860000007a24 */ /* 0x000fe400078e02ff */
[----:B------:R-:W-:Y:S01]  /*3070*/  IMAD R5, R115, c[0x0][0x1ec], R5 ;  /* 0x00007b0073057a24 */ /* 0x000fe200078e0205 */
[----:B------:R-:W-:Y:S01]  /*3080*/  SEL R8, RZ, 0x4, P4 ;  /* 0x00000004ff087807 */ /* 0x000fe20002000000 */
[----:B------:R-:W-:Y:S01]  /*3090*/  IMAD.WIDE.U32 R234, R12, c[0x0][0x218], R2 ;  /* 0x000086000cea7a25 */ /* 0x000fe200078e0002 */
[----:B------:R-:W-:-:S03]  /*30a0*/  SEL R7, RZ, 0x8, P3 ;  /* 0x00000008ff077807 */ /* 0x000fc60001800000 */
[C---:B------:R-:W-:Y:S02]  /*30b0*/  IMAD R0, R12.reuse, c[0x0][0x21c], R0 ;  /* 0x000087000c007a24 */ /* 0x040fe400078e0200 */
[----:B------:R-:W-:-:S04]  /*30c0*/  IMAD.WIDE.U32 R232, R12, c[0x0][0x1f0], R4 ;  /* 0x00007c000ce87a25 */ /* 0x000fc800078e0004 */
[----:B------:R-:W-:Y:S01]  /*30d0*/  IMAD R2, R12, c[0x0][0x1f4], R6 ;  /* 0x00007d000c027a24 */ /* 0x000fe200078e0206 */
[----:B------:R-:W-:Y:S02]  /*30e0*/  LOP3.LUT R24, R7, R16, R8, 0xfe, !PT ;  /* 0x0000001007187212 */ /* 0x000fe400078efe08 */
[----:B------:R-:W-:Y:S01]  /*30f0*/  ISETP.GE.AND P2, PT, R118, c[0x0][0x198], PT ;  /* 0x0000660076007a0c */ /* 0x000fe20003f46270 */
[----:B------:R-:W-:Y:S01]  /*3100*/  IMAD.IADD R231, R233, 0x1, R2 ;  /* 0x00000001e9e77824 */ /* 0x000fe200078e0202 */
[----:B------:R-:W-:Y:S02]  /*3110*/  IADD3 R12, R111, R114, RZ ;  /* 0x000000726f0c7210 */ /* 0x000fe40007ffe0ff */
[----:B------:R-:W-:Y:S01]  /*3120*/  IADD3 R236, R235, R0, RZ ;  /* 0x00000000ebec7210 */ /* 0x000fe20007ffe0ff */
[----:B------:R-:W-:Y:S06]  /*3130*/  BRA.DIV ~URZ, `(.L_x_1662) ;  /* 0x00016ad27f007947 */ /* 0x000fec000b800000 */
[----:B-1----:R1:W2:Y:S02]  /*3140*/  SHFL.IDX PT, R4, R14, RZ, 0x181f ;  /* 0x00181fff0e047589 */ /* 0x0022a400000e0000 */
.L_x_1781:
[----:B------:R-:W-:Y:S05]  /*3150*/  BRA.DIV ~URZ, `(.L_x_1663) ;  /* 0x00016b227f007947 */ /* 0x000fea000b800000 */
[----:B------:R3:W4:Y:S02]  /*3160*/  SHFL.IDX PT, R0, R15, RZ, 0x181f ;  /* 0x00181fff0f007589 */ /* 0x00072400000e0000 */
.L_x_1782:
[----:B------:R-:W5:Y:S01]  /*3170*/  LDL R2, [R1+0x10] ;  /* 0x0000100001027983 */ /* 0x000f620000100800 */
[----:B------:R-:W-:Y:S01]  /*3180*/  BSSY B0, `(.L_x_1664) ;  /* 0x0000020000007945 */ /* 0x000fe20003800000 */
[----:B-----5:R-:W-:-:S05]  /*3190*/  IMAD R13, R2, c[0x0][0x2c4], RZ ;  /* 0x0000b100020d7a24 */ /* 0x020fca00078e02ff */
        /* <DEDUP_REMOVED lines=8> */
[----:B------:R-:W2:Y:S04]  /*3220*/  LDL R18, [R1+0x4c] ;  /* 0x00004c0001127983 */ /* 0x000ea80000100800 */
[----:B------:R-:W2:Y:S01]  /*3230*/  LDL R16, [R1+0x1c] ;  /* 0x00001c0001107983 */ /* 0x000ea20000100800 */
[----:B------:R-:W-:-:S02]  /*3240*/  P2R R5, PR, RZ, 0x8 ;  /* 0x00000008ff057803 */ /* 0x000fc40000000000 */
        /* <DEDUP_REMOVED lines=8> */
[----:B--2---:R-:W-:-:S04]  /*32d0*/  LEA R6, P0, R2, R0, 0x1 ;  /* 0x0000000002067211 */ /* 0x004fc800078008ff */
[----:B------:R-:W-:Y:S02]  /*32e0*/  LEA.HI.X R7, R2, R4, R3, 0x1, P0 ;  /* 0x0000000402077211 */ /* 0x000fe400000f0c03 */
[----:B------:R-:W-:-:S04]  /*32f0*/  LEA R2, P0, R17, R0, 0x1 ;  /* 0x0000000011027211 */ /* 0x000fc800078008ff */
[----:B------:R-:W-:Y:S02]  /*3300*/  LEA.HI.X R3, R17, R4, R18, 0x1, P0 ;  /* 0x0000000411037211 */ /* 0x000fe400000f0c12 */
[C---:B------:R-:W-:Y:S02]  /*3310*/  LOP3.LUT P3, RZ, R16.reuse, 0x4, RZ, 0xc0, !PT ;  /* 0x0000000410ff7812 */ /* 0x040fe4000786c0ff */
[C---:B------:R-:W-:Y:S02]  /*3320*/  LOP3.LUT P0, RZ, R16.reuse, 0x2, RZ, 0xc0, !PT ;  /* 0x0000000210ff7812 */ /* 0x040fe4000780c0ff */
[----:B------:R-:W-:-:S09]  /*3330*/  LOP3.LUT P1, RZ, R16, 0x1, RZ, 0xc0, !PT ;  /* 0x0000000110ff7812 */ /* 0x000fd2000782c0ff */
[----:B------:R3:W-:Y:S04]  /*3340*/  LDGSTS.E.BYPASS.LTC128B.128 [R219+0x14100], [R8.64], !P3 ;  /* 0x1410000008db7fae */ /* 0x0007e8000d901d46 */
[----:B------:R3:W-:Y:S04]  /*3350*/  LDGSTS.E.BYPASS.LTC128B.128 [R219+0x18100], [R6.64], !P0 ;  /* 0x1810000006db7fae */ /* 0x0007e8000c101d46 */
[----:B------:R3:W-:Y:S01]  /*3360*/  LDGSTS.E.BYPASS.LTC128B.128 [R219+0x1c100], [R2.64], !P1 ;  /* 0x1c10000002db7fae */ /* 0x0007e2000c901d46 */
[----:B------:R-:W-:-:S08]  /*3370*/  ISETP.NE.AND P3, PT, R5, RZ, PT ;  /* 0x000000ff0500720c */ /* 0x000fd00003f65270 */
.L_x_1665:
[----:B------:R-:W-:Y:S05]  /*3380*/  BSYNC B0 ;  /* 0x0000000000007941 */ /* 0x000fea0003800000 */
.L_x_1664:
[----:B------:R-:W-:Y:S05]  /*3390*/  BRA.DIV ~URZ, `(.L_x_1666) ;  /* 0x000169427f007947 */ /* 0x000fea000b800000 */
[----:B--2---:R2:W1:Y:S04]  /*33a0*/  SHFL.IDX PT, R4, R14, 0x1, 0x181f ;  /* 0x00381f000e047f89 */ /* 0x00446800000e0000 */
[----:B----4-:R2:W4:Y:S02]  /*33b0*/  SHFL.IDX PT, R0, R15, 0x1, 0x181f ;  /* 0x00381f000f007f89 */ /* 0x01052400000e0000 */
.L_x_1783:
[----:B---3--:R-:W-:Y:S01]  /*33c0*/  IADD3 R2, R12, 0x20, RZ ;  /* 0x000000200c027810 */ /* 0x008fe20007ffe0ff */
[----:B------:R-:W-:Y:S03]  /*33d0*/  BSSY B0, `(.L_x_1667) ;  /* 0x000001f000007945 */ /* 0x000fe60003800000 */
[----:B------:R-:W-:-:S13]  /*33e0*/  ISETP.GE.AND P0, PT, R2, R13, PT ;  /* 0x0000000d0200720c */ /* 0x000fda0003f06270 */
[----:B------:R-:W-:Y:S05]  /*33f0*/  @P0 BRA `(.L_x_1668) ;  /* 0x000001c000000947 */ /* 0x000fea0003800000 */
[----:B------:R-:W3:Y:S04]  /*3400*/  LDL.64 R8, [R1+0x20] ;  /* 0x0000200001087983 */ /* 0x000ee80000100a00 */
[----:B------:R-:W5:Y:S04]  /*3410*/  LDL R6, [R1+0x3c] ;  /* 0x00003c0001067983 */ /* 0x000f680000100800 */
[----:B--2---:R-:W2:Y:S04]  /*3420*/  LDL R7, [R1+0x54] ;  /* 0x0000540001077983 */ /* 0x004ea80000100800 */
[----:B----4-:R-:W4:Y:S04]  /*3430*/  LDL R3, [R1+0x38] ;  /* 0x0000380001037983 */ /* 0x010f280000100800 */
[----:B------:R-:W4:Y:S04]  /*3440*/  LDL R19, [R1+0x50] ;  /* 0x0000500001137983 */ /* 0x000f280000100800 */
[----:B------:R-:W4:Y:S04]  /*3450*/  LDL R17, [R1+0x40] ;  /* 0x0000400001117983 */ /* 0x000f280000100800 */
[----:B------:R-:W4:Y:S04]  /*3460*/  LDL R18, [R1+0x4c] ;  /* 0x00004c0001127983 */ /* 0x000f280000100800 */
[----:B------:R-:W4:Y:S01]  /*3470*/  LDL R16, [R1+0x1c] ;  /* 0x00001c0001107983 */ /* 0x000f220000100800 */
[----:B------:R-:W-:-:S02]  /*3480*/  P2R R5, PR, RZ, 0x8 ;  /* 0x00000008ff057803 */ /* 0x000fc40000000000 */
        /* <DEDUP_REMOVED lines=8> */
[----:B----4-:R-:W-:-:S04]  /*3510*/  LEA R6, P0, R3, R0, 0x1 ;  /* 0x0000000003067211 */ /* 0x010fc800078008ff */
        /* <DEDUP_REMOVED lines=10> */
.L_x_1668:
[----:B------:R-:W-:Y:S05]  /*35c0*/  BSYNC B0 ;  /* 0x0000000000007941 */ /* 0x000fea0003800000 */
.L_x_1667:
[----:B------:R-:W-:Y:S05]  /*35d0*/  BRA.DIV ~URZ, `(.L_x_1669) ;  /* 0x000167c27f007947 */ /* 0x000fea000b800000 */
[----:B-1----:R1:W3:Y:S02]  /*35e0*/  SHFL.IDX PT, R4, R14, 0x2, 0x181f ;  /* 0x00581f000e047f89 */ /* 0x0022e400000e0000 */
.L_x_1784:
[----:B------:R-:W-:Y:S05]  /*35f0*/  BRA.DIV ~URZ, `(.L_x_1670) ;  /* 0x000168127f007947 */ /* 0x000fea000b800000 */
[----:B----4-:R4:W1:Y:S02]  /*3600*/  SHFL.IDX PT, R0, R15, 0x2, 0x181f ;  /* 0x00581f000f007f89 */ /* 0x01086400000e0000 */
.L_x_1785:
[----:B------:R-:W-:Y:S01]  /*3610*/  IADD3 R2, R12, 0x40, RZ ;  /* 0x000000400c027810 */ /* 0x000fe20007ffe0ff */
        /* <DEDUP_REMOVED lines=9> */
[----:B------:R-:W3:Y:S04]  /*36b0*/  LDL R18, [R1+0x4c] ;  /* 0x00004c0001127983 */ /* 0x000ee80000100800 */
[----:B------:R-:W3:Y:S01]  /*36c0*/  LDL R16, [R1+0x1c] ;  /* 0x00001c0001107983 */ /* 0x000ee20000100800 */
[----:B------:R-:W-:-:S02]  /*36d0*/  P2R R5, PR, RZ, 0x8 ;  /* 0x00000008ff057803 */ /* 0x000fc40000000000 */
        /* <DEDUP_REMOVED lines=8> */
[----:B---3--:R-:W-:-:S04]  /*3760*/  LEA R6, P0, R3, R0, 0x1 ;  /* 0x0000000003067211 */ /* 0x008fc800078008ff */
        /* <DEDUP_REMOVED lines=10> */
.L_x_1672:
[----:B------:R-:W-:Y:S05]  /*3810*/  BSYNC B0 ;  /* 0x0000000000007941 */ /* 0x000fea0003800000 */
.L_x_1671:
[----:B------:R-:W-:Y:S05]  /*3820*/  BRA.DIV ~URZ, `(.L_x_1673) ;  /* 0x000166427f007947 */ /* 0x000fea000b800000 */
[----:B---3--:R3:W2:Y:S04]  /*3830*/  SHFL.IDX PT, R4, R14, 0x3, 0x181f ;  /* 0x00781f000e047f89 */ /* 0x0086a800000e0000 */
[----:B-1----:R3:W1:Y:S02]  /*3840*/  SHFL.IDX PT, R0, R15, 0x3, 0x181f ;  /* 0x00781f000f007f89 */ /* 0x00266400000e0000 */
.L_x_1786:
[----:B------:R-:W5:Y:S04]  /*3850*/  LDL.64 R8, [R1+0x20] ;  /* 0x0000200001087983 */ /* 0x000f680000100a00 */
[----:B---3--:R-:W3:Y:S04]  /*3860*/  LDL R6, [R1+0x3c] ;  /* 0x00003c0001067983 */ /* 0x008ee80000100800 */
[----:B----4-:R-:W4:Y:S04]  /*3870*/  LDL R7, [R1+0x54] ;  /* 0x0000540001077983 */ /* 0x010f280000100800 */
[----:B--2---:R-:W2:Y:S04]  /*3880*/  LDL R15, [R1+0x38] ;  /* 0x00003800010f7983 */ /* 0x004ea80000100800 */
[----:B------:R-:W2:Y:S04]  /*3890*/  LDL R16, [R1+0x50] ;  /* 0x0000500001107983 */ /* 0x000ea80000100800 */
[----:B------:R-:W2:Y:S04]  /*38a0*/  LDL R11, [R1+0x40] ;  /* 0x00004000010b7983 */ /* 0x000ea80000100800 */
[----:B------:R-:W2:Y:S04]  /*38b0*/  LDL R14, [R1+0x4c] ;  /* 0x00004c00010e7983 */ /* 0x000ea80000100800 */
[----:B------:R-:W2:Y:S04]  /*38c0*/  LDL R10, [R1+0x1c] ;  /* 0x00001c00010a7983 */ /* 0x000ea80000100800 */
[----:B------:R-:W2:Y:S01]  /*38d0*/  LDL R242, [R1+0xc] ;  /* 0x00000c0001f27983 */ /* 0x000ea20000100800 */
[----:B------:R-:W-:-:S04]  /*38e0*/  IADD3 R2, R12, 0x60, RZ ;  /* 0x000000600c027810 */ /* 0x000fc80007ffe0ff */
[----:B------:R-:W-:Y:S02]  /*38f0*/  ISETP.GE.AND P0, PT, R2, R13, PT ;  /* 0x0000000d0200720c */ /* 0x000fe40003f06270 */
[----:B------:R-:W-:Y:S01]  /*3900*/  P2R R5, PR, RZ, 0x8 ;  /* 0x00000008ff057803 */ /* 0x000fe20000000000 */
[----:B------:R-:W-:-:S10]  /*3910*/  IMAD.SHL.U32 R97, R96, 0x40, RZ ;  /* 0x0000004060617824 */ /* 0x000fd400078e00ff */
[----:B-1---5:R-:W-:-:S04]  /*3920*/  @!P0 LEA R2, P1, R8, R0, 0x1 ;  /* 0x0000000008028211 */ /* 0x022fc800078208ff */
[----:B------:R-:W-:Y:S02]  /*3930*/  @!P0 LEA.HI.X R3, R8, R4, R9, 0x1, P1 ;  /* 0x0000000408038211 */ /* 0x000fe400008f0c09 */
[----:B---3--:R-:W-:-:S03]  /*3940*/  @!P0 LEA R8, P1, R6, R0, 0x1 ;  /* 0x0000000006088211 */ /* 0x008fc600078208ff */
[----:B------:R-:W-:Y:S01]  /*3950*/  @!PT LDS RZ, [RZ] ;  /* 0x00000000fffff984 */ /* 0x000fe20000000800 */
[----:B------:R-:W-:Y:S01]  /*3960*/  @!PT LDS RZ, [RZ] ;  /* 0x00000000fffff984 */ /* 0x000fe20000000800 */
[----:B------:R-:W-:Y:S01]  /*3970*/  @!PT LDS RZ, [RZ] ;  /* 0x00000000fffff984 */ /* 0x000fe20000000800 */
[----:B------:R1:W-:Y:S01]  /*3980*/  @!P0 LDGSTS.E.BYPASS.LTC128B.128 [R219+0x13100], [R2.64], !P2 ;  /* 0x1310000002db8fae */ /* 0x0003e2000d101d46 */
[----:B----4-:R-:W-:Y:S02]  /*3990*/  @!P0 LEA.HI.X R9, R6, R4, R7, 0x1, P1 ;  /* 0x0000000406098211 */ /* 0x010fe400008f0c07 */
[----:B--2---:R-:W-:-:S04]  /*39a0*/  @!P0 LEA R6, P1, R15, R0, 0x1 ;  /* 0x000000000f068211 */ /* 0x004fc800078208ff */
[----:B------:R-:W-:Y:S02]  /*39b0*/  @!P0 LEA.HI.X R7, R15, R4, R16, 0x1, P1 ;  /* 0x000000040f078211 */ /* 0x000fe400008f0c10 */
[----:B-1----:R-:W-:-:S04]  /*39c0*/  @!P0 LEA R2, P1, R11, R0, 0x1 ;  /* 0x000000000b028211 */ /* 0x002fc800078208ff */
[----:B------:R-:W-:Y:S02]  /*39d0*/  @!P0 LEA.HI.X R3, R11, R4, R14, 0x1, P1 ;  /* 0x000000040b038211 */ /* 0x000fe400008f0c0e */
[----:B------:R-:W1:Y:S01]  /*39e0*/  S2R R11, SR_TID.X ;  /* 0x00000000000b7919 */ /* 0x000e620000002100 */
[C---:B------:R-:W-:Y:S02]  /*39f0*/  LOP3.LUT P3, RZ, R10.reuse, 0x4, RZ, 0xc0, !PT ;  /* 0x000000040aff7812 */ /* 0x040fe4000786c0ff */
[C---:B------:R-:W-:Y:S02]  /*3a00*/  LOP3.LUT P1, RZ, R10.reuse, 0x2, RZ, 0xc0, !PT ;  /* 0x000000020aff7812 */ /* 0x040fe4000782c0ff */
[----:B------:R-:W-:-:S09]  /*3a10*/  LOP3.LUT P2, RZ, R10, 0x1, RZ, 0xc0, !PT ;  /* 0x000000010aff7812 */ /* 0x000fd2000784c0ff */
[----:B------:R2:W-:Y:S04]  /*3a20*/  @!P0 LDGSTS.E.BYPASS.LTC128B.128 [R219+0x17100], [R8.64], !P3 ;  /* 0x1710000008db8fae */ /* 0x0005e8000d901d46 */
[----:B------:R3:W-:Y:S01]  /*3a30*/  @!P0 LDGSTS.E.BYPASS.LTC128B.128 [R219+0x1b100], [R6.64], !P1 ;  /* 0x1b10000006db8fae */ /* 0x0007e2000c901d46 */
[----:B------:R-:W-:Y:S02]  /*3a40*/  ISETP.NE.AND P3, PT, R5, RZ, PT ;  /* 0x000000ff0500720c */ /* 0x000fe40003f65270 */
[----:B-1----:R-:W-:Y:S01]  /*3a50*/  SHF.R.S32.HI R10, RZ, 0x1f, R11 ;  /* 0x0000001fff0a7819 */ /* 0x002fe2000001140b */
[----:B------:R1:W-:Y:S01]  /*3a60*/  @!P0 LDGSTS.E.BYPASS.LTC128B.128 [R219+0x1f100], [R2.64], !P2 ;  /* 0x1f10000002db8fae */ /* 0x0003e2000d101d46 */
[----:B------:R-:W-:Y:S02]  /*3a70*/  IMAD.WIDE.U32 R4, R96, c[0x0][0x1e0], RZ ;  /* 0x0000780060047a25 */ /* 0x000fe400078e00ff */
[----:B------:R-:W-:Y:S01]  /*3a80*/  LEA.HI R10, R10, R11, RZ, 0x3 ;  /* 0x0000000b0a0a7211 */ /* 0x000fe200078f18ff */
[----:B------:R-:W0:Y:S03]  /*3a90*/  LDGDEPBAR ;  /* 0x00000000000079af */ /* 0x000e260000000000 */
[----:B------:R-:W-:-:S02]  /*3aa0*/  SHF.R.S32.HI R10, RZ, 0x3, R10 ;  /* 0x00000003ff0a7819 */ /* 0x000fc4000001140a */
[----:B---3--:R-:W-:-:S05]  /*3ab0*/  SHF.R.S32.HI R7, RZ, 0x1f, R96 ;  /* 0x0000001fff077819 */ /* 0x008fca0000011460 */
[----:B------:R-:W-:-:S04]  /*3ac0*/  IMAD R0, R7, c[0x0][0x1e0], RZ ;  /* 0x0000780007007a24 */ /* 0x000fc800078e02ff */
[----:B-1----:R-:W-:Y:S01]  /*3ad0*/  IMAD R2, R96, c[0x0][0x1e4], R0 ;  /* 0x0000790060027a24 */ /* 0x002fe200078e0200 */
[----:B------:R-:W-:-:S03]  /*3ae0*/  LEA R0, P0, R4, R232, 0x6 ;  /* 0x000000e804007211 */ /* 0x000fc600078030ff */
[----:B------:R-:W-:Y:S01]  /*3af0*/  IMAD.IADD R3, R5, 0x1, R2 ;  /* 0x0000000105037824 */ /* 0x000fe200078e0202 */
[----:B------:R-:W-:-:S04]  /*3b00*/  IADD3 R2, -R97, R242, -R10 ;  /* 0x000000f261027210 */ /* 0x000fc80007ffe90a */
[----:B------:R-:W-:Y:S02]  /*3b10*/  LEA.HI.X R3, R4, R231, R3, 0x6, P0 ;  /* 0x000000e704037211 */ /* 0x000fe400000f3403 */
[----:B------:R-:W-:Y:S01]  /*3b20*/  ISETP.GE.AND P0, PT, R2, 0x21, PT ;  /* 0x000000210200780c */ /* 0x000fe20003f06270 */
[----:B------:R-:W-:-:S04]  /*3b30*/  IMAD.MOV.U32 R4, RZ, RZ, 0x20 ;  /* 0x00000020ff047424 */ /* 0x000fc800078e00ff */
[----:B--2---:R-:W-:-:S04]  /*3b40*/  IMAD.WIDE.U32 R8, R4, c[0x0][0x1e0], RZ ;  /* 0x0000780004087a25 */ /* 0x004fc800078e00ff */
[----:B------:R-:W-:Y:S01]  /*3b50*/  IMAD R4, R4, c[0x0][0x1e4], RZ ;  /* 0x0000790004047a24 */ /* 0x000fe200078e02ff */
[----:B------:R-:W-:Y:S01]  /*3b60*/  WARPSYNC 0xffffffff ;  /* 0xffffffff00007948 */ /* 0x000fe20003800000 */
[----:B------:R-:W-:Y:S02]  /*3b70*/  BAR.SYNC.DEFER_BLOCKING 0x0 ;  /* 0x0000000000007b1d */ /* 0x000fe40000010000 */
[----:B------:R-:W-:-:S04]  /*3b80*/  @P0 IADD3 R6, P1, R0, R8, RZ ;  /* 0x0000000800060210 */ /* 0x000fc80007f3e0ff */
[----:B------:R-:W-:Y:S02]  /*3b90*/  @P0 IADD3.X R8, R3, R9, R4, P1, !PT ;  /* 0x0000000903080210 */ /* 0x000fe40000ffe404 */
[----:B------:R-:W-:-:S13]  /*3ba0*/  ISETP.GE.AND P1, PT, R2, 0x1, PT ;  /* 0x000000010200780c */ /* 0x000fda0003f26270 */
        /* <DEDUP_REMOVED lines=19> */
[----:B------:R-:W-:Y:S01]  /*3ce0*/  LEA R0, P0, R4, R234, 0x6 ;  /* 0x000000ea04007211 */ /* 0x000fe200078030ff */
[----:B--2---:R-:W-:Y:S01]  /*3cf0*/  IMAD.IADD R3, R5, 0x1, R6 ;  /* 0x0000000105037824 */ /* 0x004fe200078e0206 */
[----:B------:R-:W-:-:S04]  /*3d00*/  DEPBAR.LE SB0, 0x1 ;  /* 0x000080400000791a */ /* 0x000fc80000000000 */
[----:B------:R-:W-:Y:S01]  /*3d10*/  LEA.HI.X R3, R4, R236, R3, 0x6, P0 ;  /* 0x000000ec04037211 */ /* 0x000fe200000f3403 */
[----:B------:R-:W-:-:S04]  /*3d20*/  DEPBAR.LE SB0, 0x0 ;  /* 0x000080000000791a */ /* 0x000fc80000000000 */
[C---:B------:R-:W-:Y:S01]  /*3d30*/  LEA R2, P0, R0.reuse, c[0x0][0x1f8], 0x1 ;  /* 0x00007e0000027a11 */ /* 0x040fe200078008ff */
[----:B------:R-:W-:Y:S01]  /*3d40*/  BAR.SYNC.DEFER_BLOCKING 0x0 ;  /* 0x0000000000007b1d */ /* 0x000fe20000010000 */
[----:B------:R-:W-:Y:S02]  /*3d50*/  IMAD.MOV.U32 R4, RZ, RZ, c[0x0][0x208] ;  /* 0x00008200ff047624 */ /* 0x000fe400078e00ff */
[----:B------:R-:W-:Y:S01]  /*3d60*/  LEA.HI.X R3, R0, c[0x0][0x1fc], R3, 0x1, P0 ;  /* 0x00007f0000037a11 */ /* 0x000fe200000f0c03 */
[----:B------:R-:W-:Y:S01]  /*3d70*/  IMAD.IADD R98, R242, 0x1, -R97 ;  /* 0x00000001f2627824 */ /* 0x000fe200078e0a61 */
[----:B------:R-:W-:Y:S01]  /*3d80*/  LOP3.LUT R0, R24, 0x1, RZ, 0xc0, !PT ;  /* 0x0000000118007812 */ /* 0x000fe200078ec0ff */
[----:B------:R-:W-:Y:S01]  /*3d90*/  IMAD.MOV.U32 R5, RZ, RZ, c[0x0][0x20c] ;  /* 0x00008300ff057624 */ /* 0x000fe200078e00ff */
[----:B------:R-:W-:Y:S02]  /*3da0*/  P2R R14, PR, RZ, 0x40 ;  /* 0x00000040ff0e7803 */ /* 0x000fe40000000000 */
[----:B------:R-:W-:Y:S01]  /*3db0*/  ISETP.NE.U32.AND P6, PT, R0, 0x1, PT ;  /* 0x000000010000780c */ /* 0x000fe20003fc5070 */
[----:B------:R-:W-:Y:S01]  /*3dc0*/  IMAD.IADD R0, R98, 0x1, -R10 ;  /* 0x0000000162007824 */ /* 0x000fe200078e0a0a */
[----:B------:R-:W-:-:S04]  /*3dd0*/  LEA R12, P0, R4, R2, 0x6 ;  /* 0x00000002040c7211 */ /* 0x000fc800078030ff */
        /* <DEDUP_REMOVED lines=21> */
[----:B------:R-:W-:Y:S02]  /*3f30*/  P2R R15, PR, RZ, 0x20 ;  /* 0x00000020ff0f7803 */ /* 0x000fe40000000000 */
[C---:B------:R-:W-:Y:S02]  /*3f40*/  ISETP.LT.OR P6, PT, R0.reuse, 0x21, P6 ;  /* 0x000000210000780c */ /* 0x040fe400037c1670 */
[----:B------:R-:W-:-:S07]  /*3f50*/  ISETP.LT.OR P2, PT, R0, 0x21, !P2 ;  /* 0x000000210000780c */ /* 0x000fce0005741670 */
[----:B------:R2:W-:Y:S01]  /*3f60*/  LDGSTS.E.BYPASS.LTC128B.128 [R219+0x4100], [R2.64+0x100], !P0 ;  /* 0x0410010002db7fae */ /* 0x0005e2000c101d46 */
[----:B------:R-:W-:-:S04]  /*3f70*/  LOP3.LUT P0, RZ, R24, 0x8, RZ, 0xc0, !PT ;  /* 0x0000000818ff7812 */ /* 0x000fc8000780c0ff */
[C---:B------:R-:W-:Y:S02]  /*3f80*/  ISETP.LT.OR P5, PT, R0.reuse, 0x1, !P0 ;  /* 0x000000010000780c */ /* 0x040fe400047a1670 */
[C---:B------:R-:W-:Y:S02]  /*3f90*/  ISETP.LT.OR P1, PT, R0.reuse, 0x21, !P1 ;  /* 0x000000210000780c */ /* 0x040fe40004f21670 */
[----:B------:R-:W-:Y:S01]  /*3fa0*/  ISETP.LT.OR P0, PT, R0, 0x21, !P0 ;  /* 0x000000210000780c */ /* 0x000fe20004701670 */
[C---:B-1----:R-:W-:Y:S08]  /*3fb0*/  HMMA.16816.F32.BF16 R24, R4.reuse, R20, RZ ;  /* 0x000000140418723c */ /* 0x042ff000000418ff */
[----:B------:R1:W-:Y:S01]  /*3fc0*/  LDGSTS.E.BYPASS.LTC128B.128 [R219+0x6100], [R2.64+0x180], !P5 ;  /* 0x0610018002db7fae */ /* 0x0003e2000e901d46 */
[----:B------:R-:W-:Y:S03]  /*3fd0*/  HMMA.16816.F32.BF16 R28, R4, R22, RZ ;  /* 0x00000016041c723c */ /* 0x000fe600000418ff */
[----:B------:R1:W-:Y:S01]  /*3fe0*/  LDGSTS.E.BYPASS.LTC128B.128 [R219+0x1100], [R12.64], !P6 ;  /* 0x011000000cdb7fae */ /* 0x0003e2000f101d46 */
[----:B------:R-:W-:-:S03]  /*3ff0*/  ISETP.NE.AND P5, PT, R15, RZ, PT ;  /* 0x000000ff0f00720c */ /* 0x000fc60003fa5270 */
[----:B------:R1:W-:Y:S01]  /*4000*/  LDGSTS.E.BYPASS.LTC128B.128 [R219+0x3100], [R12.64+0x80], !P2 ;  /* 0x031000800cdb7fae */ /* 0x0003e2000d101d46 */
[C---:B--2---:R-:W-:Y:S01]  /*4010*/  HMMA.16816.F32.BF16 R20, R4.reuse, R16, RZ ;  /* 0x000000100414723c */ /* 0x044fe200000418ff */
[----:B------:R-:W-:Y:S02]  /*4020*/  ISETP.NE.AND P6, PT, R14, RZ, PT ;  /* 0x000000ff0e00720c */ /* 0x000fe40003fc5270 */
        /* <DEDUP_REMOVED lines=17> */
[----:B------:R-:W-:Y:S07]  /*4140*/  LDSM.16.M88.4 R48, [R195+0x1800] ;  /* 0x00180000c330783b */ /* 0x000fee0000000200 */
[C---:B------:R-:W-:Y:S01]  /*4150*/  HMMA.16816.F32.BF16 R32, R8.reuse, R60, R20 ;  /* 0x0000003c0820723c */ /* 0x040fe20000041814 */
[----:B------:R-:W2:Y:S07]  /*4160*/  LDSM.16.M88.4 R20, [R198+0x1800] ;  /* 0x00180000c614783b */ /* 0x000eae0000000200 */
        /* <DEDUP_REMOVED lines=162> */
[----:B------:R-:W2:Y:S07]  /*4b90*/  LDSM.16.M88.4 R60, [R204] ;  /* 0x00000000cc3c783b */ /* 0x000eae0000000200 */
[----:B------:R-:W-:Y:S01]  /*4ba0*/  HMMA.16816.F32.BF16 R64, R16, R72, R88 ;  /* 0x000000481040723c */ /* 0x000fe20000041858 */
[----:B------:R4:W1:Y:S07]  /*4bb0*/  MUFU.TANH R72, R0 ;  /* 0x0000000000487308 */ /* 0x00086e0000002400 */
[----:B---3--:R-:W-:Y:S01]  /*4bc0*/  HMMA.16816.F32.BF16 R36, R4, R52, R36 ;  /* 0x000000340424723c */ /* 0x008fe20000041824 */
[----:B----4-:R-:W-:-:S04]  /*4bd0*/  FMUL.FTZ R0, R50, c[0x0][0x320] ;  /* 0x0000c80032007a20 */ /* 0x010fc80000410000 */
[----:B------:R3:W4:Y:S03]  /*4be0*/  MUFU.TANH R77, R0 ;  /* 0x00000000004d7308 */ /* 0x0007260000002400 */
[----:B------:R-:W-:Y:S01]  /*4bf0*/  HMMA.16816.F32.BF16 R40, R12, R70, R44 ;  /* 0x000000460c28723c */ /* 0x000fe2000004182c */
[----:B------:R-:W-:Y:S01]  /*4c00*/  LDSM.16.M88.4 R44, [R198+0x7800] ;  /* 0x00780000c62c783b */ /* 0x000fe20000000200 */
[----:B---3--:R-:W-:-:S03]  /*4c10*/  FMUL.FTZ R0, R51, c[0x0][0x320] ;  /* 0x0000c80033007a20 */ /* 0x008fc60000410000 */
[----:B------:R-:W3:Y:S01]  /*4c20*/  LDSM.16.M88.4 R48, [R195+0x7000] ;  /* 0x00700000c330783b */ /* 0x000ee20000000200 */
        /* <DEDUP_REMOVED lines=19> */
[----:B-1----:R-:W-:-:S06]  /*4d60*/  FMUL.FTZ R0, R38, c[0x0][0x320] ;  /* 0x0000c80026007a20 */ /* 0x002fcc0000410000 */
[----:B------:R1:W1:Y:S01]  /*4d70*/  MUFU.TANH R53, R0 ;  /* 0x0000000000357308 */ /* 0x0002620000002400 */
        /* <DEDUP_REMOVED lines=55> */
[----:B------:R-:W-:Y:S02]  /*50f0*/  IMAD.MOV.U32 R5, RZ, RZ, c[0x0][0x1e0] ;  /* 0x00007800ff057624 */ /* 0x000fe400078e00ff */
[----:B------:R-:W-:Y:S01]  /*5100*/  IMAD.MOV.U32 R6, RZ, RZ, c[0x0][0x1e4] ;  /* 0x00007900ff067624 */ /* 0x000fe200078e00ff */
[----:B------:R-:W-:-:S05]  /*5110*/  SHF.R.S32.HI R2, RZ, 0x1f, R0 ;  /* 0x0000001fff027819 */ /* 0x000fca0000011400 */
[----:B------:R-:W-:Y:S02]  /*5120*/  IMAD R4, R2, c[0x0][0x1e0], RZ ;  /* 0x0000780002047a24 */ /* 0x000fe400078e02ff */
[----:B------:R-:W-:-:S04]  /*5130*/  IMAD.WIDE.U32 R2, R0, c[0x0][0x1e0], RZ ;  /* 0x0000780000027a25 */ /* 0x000fc800078e00ff */
[----:B------:R-:W-:Y:S01]  /*5140*/  IMAD R4, R0, c[0x0][0x1e4], R4 ;  /* 0x0000790000047a24 */ /* 0x000fe200078e0204 */
[----:B------:R-:W-:-:S03]  /*5150*/  LEA R0, P0, R2, R232, 0x6 ;  /* 0x000000e802007211 */ /* 0x000fc600078030ff */
[----:B------:R-:W-:-:S05]  /*5160*/  IMAD.IADD R3, R3, 0x1, R4 ;  /* 0x0000000103037824 */ /* 0x000fca00078e0204 */
[----:B------:R-:W-:Y:S02]  /*5170*/  LEA.HI.X R3, R2, R231, R3, 0x6, P0 ;  /* 0x000000e702037211 */ /* 0x000fe400000f3403 */
[----:B------:R-:W-:-:S04]  /*5180*/  LEA R2, P0, R0, c[0x0][0x1c8], 0x1 ;  /* 0x0000720000027a11 */ /* 0x000fc800078008ff */
[----:B------:R-:W-:Y:S02]  /*5190*/  LEA.HI.X R3, R0, c[0x0][0x1cc], R3, 0x1, P0 ;  /* 0x0000730000037a11 */ /* 0x000fe400000f0c03 */
[----:B------:R-:W-:-:S03]  /*51a0*/  LEA R4, P0, R5, R2, 0x6 ;  /* 0x0000000205047211 */ /* 0x000fc600078030ff */
[----:B------:R-:W-:Y:S01]  /*51b0*/  @!PT LDS RZ, [RZ] ;  /* 0x00000000fffff984 */ /* 0x000fe20000000800 */
[----:B------:R-:W-:Y:S01]  /*51c0*/  @!PT LDS RZ, [RZ] ;  /* 0x00000000fffff984 */ /* 0x000fe20000000800 */
[----:B------:R-:W-:Y:S01]  /*51d0*/  @!PT LDS RZ, [RZ] ;  /* 0x00000000fffff984 */ /* 0x000fe20000000800 */
[----:B------:R1:W-:Y:S01]  /*51e0*/  LDGSTS.E.BYPASS.LTC128B.128 [R219+0x8100], [R2.64], !P6 ;  /* 0x0810000002db7fae */ /* 0x0003e2000f101d46 */
[----:B------:R-:W-:-:S03]  /*51f0*/  LEA.HI.X R5, R5, R3, R6, 0x6, P0 ;  /* 0x0000000305057211 */ /* 0x000fc600000f3406 */
[----:B------:R1:W-:Y:S04]  /*5200*/  LDGSTS.E.BYPASS.LTC128B.128 [R219+0xa100], [R2.64+0x80], !P5 ;  /* 0x0a10008002db7fae */ /* 0x0003e8000e901d46 */
[----:B------:R1:W-:Y:S04]  /*5210*/  LDGSTS.E.BYPASS.LTC128B.128 [R219+0xc100], [R2.64+0x100], !P4 ;  /* 0x0c10010002db7fae */ /* 0x0003e8000e101d46 */
[----:B------:R1:W-:Y:S04]  /*5220*/  LDGSTS.E.BYPASS.LTC128B.128 [R219+0xe100], [R2.64+0x180], !P3 ;  /* 0x0e10018002db7fae */ /* 0x0003e8000d901d46 */
[----:B------:R1:W-:Y:S04]  /*5230*/  LDGSTS.E.BYPASS.LTC128B.128 [R219+0x9100], [R4.64], !P6 ;  /* 0x0910000004db7fae */ /* 0x0003e8000f101d46 */
[----:B------:R1:W-:Y:S04]  /*5240*/  LDGSTS.E.BYPASS.LTC128B.128 [R219+0xb100], [R4.64+0x80], !P5 ;  /* 0x0b10008004db7fae */ /* 0x0003e8000e901d46 */
[----:B------:R1:W-:Y:S04]  /*5250*/  LDGSTS.E.BYPASS.LTC128B.128 [R219+0xd100], [R4.64+0x100], !P4 ;  /* 0x0d10010004db7fae */ /* 0x0003e8000e101d46 */
[----:B------:R1:W-:Y:S02]  /*5260*/  LDGSTS.E.BYPASS.LTC128B.128 [R219+0xf100], [R4.64+0x180], !P3 ;  /* 0x0f10018004db7fae */ /* 0x0003e4000d901d46 */
.L_x_1675:
[----:B--234-:R-:W-:Y:S05]  /*5270*/  BSYNC B0 ;  /* 0x0000000000007941 */ /* 0x01cfea0003800000 */
.L_x_1674:
[----:B-1----:R-:W2:Y:S01]  /*5280*/  LDL R0, [R1+0x44] ;  /* 0x0000440001007983 */ /* 0x002ea20000100800 */
[----:B------:R-:W-:-:S03]  /*5290*/  IMAD.MOV.U32 R2, RZ, RZ, c[0x0][0x2c4] ;  /* 0x0000b100ff027624 */ /* 0x000fc600078e00ff */
[----:B------:R-:W2:Y:S04]  /*52a0*/  LDL R125, [R1+0x18] ;  /* 0x00001800017d7983 */ /* 0x000ea80000100800 */
[----:B------:R-:W3:Y:S04]  /*52b0*/  LDL R14, [R1+0x4] ;  /* 0x00000400010e7983 */ /* 0x000ee80000100800 */
[----:B------:R-:W3:Y:S01]  /*52c0*/  LDL R243, [R1+0x10] ;  /* 0x0000100001f37983 */ /* 0x000ee20000100800 */
[----:B------:R-:W-:Y:S01]  /*52d0*/  ISETP.NE.AND P0, PT, R2, 0x1, PT ;  /* 0x000000010200780c */ /* 0x000fe20003f05270 */
[----:B------:R-:W-:Y:S01]  /*52e0*/  IMAD.MOV.U32 R8, RZ, RZ, c[0x0][0x32c] ;  /* 0x0000cb00ff087624 */ /* 0x000fe200078e00ff */
[----:B------:R-:W-:Y:S01]  /*52f0*/  ULDC UR4, c[0x0][0x324] ;  /* 0x0000c90000047ab9 */ /* 0x000fe20000000800 */
[----:B------:R-:W0:Y:S03]  /*5300*/  LDGDEPBAR ;  /* 0x00000000000079af */ /* 0x000e260000000000 */
[----:B------:R-:W-:Y:S01]  /*5310*/  ISETP.GE.AND P2, PT, R8, 0x1, PT ;  /* 0x000000010800780c */ /* 0x000fe20003f46270 */
[----:B------:R-:W-:Y:S01]  /*5320*/  ULOP3.LUT UR4, URZ, UR4, URZ, 0x33, !UPT ;  /* 0x000000043f047292 */ /* 0x000fe2000f8e333f */
[----:B--2---:R-:W-:-:S05]  /*5330*/  IMAD.IADD R0, R0, 0x1, R125 ;  /* 0x0000000100007824 */ /* 0x004fca00078e027d */
[----:B------:R-:W-:-:S04]  /*5340*/  @P0 IMAD.HI.U32 R2, R0, c[0x0][0x2c8], RZ ;  /* 0x0000b20000020a27 */ /* 0x000fc800078e00ff */
[----:B------:R-:W-:Y:S01]  /*5350*/  IMAD.MOV.U32 R4, RZ, RZ, R0 ;  /* 0x000000ffff047224 */ /* 0x000fe200078e0000 */
[----:B------:R-:W-:-:S05]  /*5360*/  @P0 SHF.R.U32.HI R4, RZ, c[0x0][0x2cc], R2 ;  /* 0x0000b300ff040a19 */ /* 0x000fca0000011602 */
[----:B------:R-:W1:Y:S01]  /*5370*/  SHFL.IDX PT, R3, R4, RZ, 0x1c1f ;  /* 0x001c1fff04037589 */ /* 0x000e6200000e0000 */
[----:B------:R-:W-:-:S04]  /*5380*/  IADD3 R0, R242, 0x1, -R97 ;  /* 0x00000001f2007810 */ /* 0x000fc80007ffe861 */
[----:B---3--:R-:W-:-:S04]  /*5390*/  IADD3 R0, -R243, R0, -R14 ;  /* 0x00000000f3007210 */ /* 0x008fc80007ffe90e */
[----:B------:R-:W-:Y:S01]  /*53a0*/  IADD3 R5, R0, c[0x0][0x328], RZ ;  /* 0x0000ca0000057a10 */ /* 0x000fe20007ffe0ff */
[----:B------:R-:W-:Y:S01]  /*53b0*/  IMAD.IADD R7, R98, 0x1, -R14 ;  /* 0x0000000162077824 */ /* 0x000fe200078e0a0e */
[----:B------:R-:W-:-:S03]  /*53c0*/  IADD3 R6, R0, UR4, RZ ;  /* 0x0000000400067c10 */ /* 0x000fc6000fffe0ff */
[--C-:B-1----:R-:W-:Y:S02]  /*53d0*/  IMAD.IADD R2, R5, 0x1, R3.reuse ;  /* 0x0000000105027824 */ /* 0x102fe400078e0203 */
[----:B------:R-:W-:-:S03]  /*53e0*/  IMAD.IADD R0, R6, 0x1, R3 ;  /* 0x0000000106007824 */ /* 0x000fc600078e0203 */
        /* <DEDUP_REMOVED lines=13> */
.L_x_1678:
[----:B------:R-:W-:-:S04]  /*54c0*/  MOV R8, c[0x0][0x32c] ;  /* 0x0000cb0000087a02 */ /* 0x000fc80000000f00 */
[----:B------:R-:W-:-:S13]  /*54d0*/  ISETP.NE.AND P0, PT, R8, 0x1, PT ;  /* 0x000000010800780c */ /* 0x000fda0003f05270 */
[----:B------:R-:W-:-:S05]  /*54e0*/  @P0 IMAD.HI.U32 R8, R3, c[0x0][0x330], RZ ;  /* 0x0000cc0003080a27 */ /* 0x000fca00078e00ff */
[----:B------:R-:W-:Y:S02]  /*54f0*/  @P0 SHF.R.U32.HI R3, RZ, c[0x0][0x334], R8 ;  /* 0x0000cd00ff030a19 */ /* 0x000fe40000011608 */
.L_x_1679:
[----:B------:R-:W-:Y:S05]  /*5500*/  BSYNC B0 ;  /* 0x0000000000007941 */ /* 0x000fea0003800000 */
.L_x_1677:
[----:B------:R-:W-:-:S04]  /*5510*/  IMAD R3, R3, c[0x0][0x32c], -R97 ;  /* 0x0000cb0003037a24 */ /* 0x000fc800078e0a61 */
[----:B------:R-:W-:-:S05]  /*5520*/  IMAD.IADD R3, R3, 0x1, -R14 ;  /* 0x0000000103037824 */ /* 0x000fca00078e0a0e */
[----:B------:R-:W-:Y:S02]  /*5530*/  IADD3 R8, R3, c[0x0][0x32c], RZ ;  /* 0x0000cb0003087a10 */ /* 0x000fe40007ffe0ff */
[----:B------:R-:W-:Y:S02]  /*5540*/  IMNMX R0, R0, R3, !PT ;  /* 0x0000000300007217 */ /* 0x000fe40007800200 */
[----:B------:R-:W-:Y:S02]  /*5550*/  IMNMX R2, R2, R8, PT ;  /* 0x0000000802027217 */ /* 0x000fe40003800200 */
.L_x_1676:
[----:B------:R-:W-:Y:S01]  /*5560*/  ISETP.GT.AND P1, PT, R238, RZ, PT ;  /* 0x000000ffee00720c */ /* 0x000fe20003f24270 */
        /* <DEDUP_REMOVED lines=64> */
.L_x_1682:
[----:B------:R-:W-:-:S04]  /*5970*/  MOV R4, c[0x0][0x32c] ;  /* 0x0000cb0000047a02 */ /* 0x000fc80000000f00 */
[----:B------:R-:W-:-:S13]  /*5980*/  ISETP.NE.AND P0, PT, R4, 0x1, PT ;  /* 0x000000010400780c */ /* 0x000fda0003f05270 */
[----:B------:R-:W-:-:S05]  /*5990*/  @P0 IMAD.HI.U32 R4, R3, c[0x0][0x330], RZ ;  /* 0x0000cc0003040a27 */ /* 0x000fca00078e00ff */
[----:B------:R-:W-:Y:S02]  /*59a0*/  @P0 SHF.R.U32.HI R3, RZ, c[0x0][0x334], R4 ;  /* 0x0000cd00ff030a19 */ /* 0x000fe40000011604 */
.L_x_1683:
[----:B------:R-:W-:Y:S05]  /*59b0*/  BSYNC B0 ;  /* 0x0000000000007941 */ /* 0x000fea0003800000 */
.L_x_1681:
[----:B------:R-:W-:-:S04]  /*59c0*/  IMAD R3, R3, c[0x0][0x32c], -R97 ;  /* 0x0000cb0003037a24 */ /* 0x000fc800078e0a61 */
[----:B------:R-:W-:-:S05]  /*59d0*/  IMAD.IADD R3, R3, 0x1, -R14 ;  /* 0x0000000103037824 */ /* 0x000fca00078e0a0e */
[----:B------:R-:W-:Y:S02]  /*59e0*/  IADD3 R4, R3, c[0x0][0x32c], RZ ;  /* 0x0000cb0003047a10 */ /* 0x000fe40007ffe0ff */
[----:B------:R-:W-:Y:S02]  /*59f0*/  IMNMX R0, R0, R3, !PT ;  /* 0x0000000300007217 */ /* 0x000fe40007800200 */
[----:B------:R-:W-:Y:S02]  /*5a00*/  IMNMX R2, R2, R4, PT ;  /* 0x0000000402027217 */ /* 0x000fe40003800200 */
.L_x_1680:
[----:B------:R-:W-:Y:S01]  /*5a10*/  ISETP.GT.AND P0, PT, R0, RZ, P1 ;  /* 0x000000ff0000720c */ /* 0x000fe20000f04270 */
[----:B------:R-:W-:Y:S01]  /*5a20*/  LDSM.16.MT88.4 R36, [R193+0x800] ;  /* 0x00080000c124783b */ /* 0x000fe20000004200 */
[----:B------:R-:W-:Y:S02]  /*5a30*/  FMNMX.FTZ R3, R8, R9, !PT ;  /* 0x0000000908037209 */ /* 0x000fe40007810000 */
[----:B------:R-:W-:Y:S01]  /*5a40*/  ISETP.LT.OR P0, PT, R2, 0x1, P0 ;  /* 0x000000010200780c */ /* 0x000fe20000701670 */
[----:B------:R-:W-:Y:S01]  /*5a50*/  LDSM.16.MT88.4 R48, [R197] ;  /* 0x00000000c530783b */ /* 0x000fe20000004200 */
[----:B------:R-:W-:-:S02]  /*5a60*/  FMNMX.FTZ R3, R11, R3, !PT ;  /* 0x000000030b037209 */ /* 0x000fc40007810000 */
[----:B------:R-:W-:Y:S01]  /*5a70*/  FSEL R6, R77, -INF , !P0 ;  /* 0xff8000004d067808 */ /* 0x000fe20004000000 */
[----:B------:R-:W-:Y:S01]  /*5a80*/  LDSM.16.MT88.4 R60, [R193+0x2000] ;  /* 0x00200000c13c783b */ /* 0x000fe20000004200 */
[----:B------:R-:W-:Y:S02]  /*5a90*/  ISETP.GT.AND P0, PT, R0, 0x1, P1 ;  /* 0x000000010000780c */ /* 0x000fe40000f04270 */
[----:B------:R-:W-:Y:S01]  /*5aa0*/  FMNMX.FTZ R3, R13, R3, !PT ;  /* 0x000000030d037209 */ /* 0x000fe20007810000 */
[----:B------:R-:W-:Y:S01]  /*5ab0*/  LDSM.16.MT88.4 R76, [R197+0x2000] ;  /* 0x00200000c54c783b */ /* 0x000fe20000004200 */
[----:B------:R-:W-:Y:S02]  /*5ac0*/  ISETP.LT.OR P0, PT, R2, 0x2, P0 ;  /* 0x000000020200780c */ /* 0x000fe40000701670 */
[----:B------:R-:W-:Y:S02]  /*5ad0*/  FMNMX.FTZ R3, R15, R3, !PT ;  /* 0x000000030f037209 */ /* 0x000fe40007810000 */
[----:B------:R-:W-:-:S02]  /*5ae0*/  FSEL R7, R73, -INF , !P0 ;  /* 0xff80000049077808 */ /* 0x000fc40004000000 */
[----:B------:R-:W-:Y:S01]  /*5af0*/  ISETP.GT.AND P0, PT, R0, 0x8, P1 ;  /* 0x000000080000780c */ /* 0x000fe20000f04270 */
[----:B------:R-:W-:Y:S01]  /*5b00*/  LDSM.16.MT88.4 R72, [R197+0x800] ;  /* 0x00080000c548783b */ /* 0x000fe20000004200 */
[----:B------:R-:W-:Y:S02]  /*5b10*/  FMNMX.FTZ R3, R22, R3, !PT ;  /* 0x0000000316037209 */ /* 0x000fe40007810000 */
[----:B------:R-:W-:Y:S02]  /*5b20*/  ISETP.LT.OR P0, PT, R2, 0x9, P0 ;  /* 0x000000090200780c */ /* 0x000fe40000701670 */
[----:B------:R-:W-:Y:S02]  /*5b30*/  FMNMX.FTZ R3, R23, R3, !PT ;  /* 0x0000000317037209 */ /* 0x000fe40007810000 */
[----:B------:R-:W-:Y:S02]  /*5b40*/  FSEL R10, R70, -INF , !P0 ;  /* 0xff800000460a7808 */ /* 0x000fe40004000000 */
[----:B------:R-:W-:Y:S01]  /*5b50*/  ISETP.GT.AND P0, PT, R0, 0x9, P1 ;  /* 0x000000090000780c */ /* 0x000fe20000f04270 */
[----:B------:R-:W-:Y:S01]  /*5b60*/  LDSM.16.MT88.4 R68, [R194+0x2000] ;  /* 0x00200000c244783b */ /* 0x000fe20000004200 */
[----:B------:R-:W-:-:S02]  /*5b70*/  FMNMX.FTZ R3, R24, R3, !PT ;  /* 0x0000000318037209 */ /* 0x000fc40007810000 */
[----:B------:R-:W-:Y:S02]  /*5b80*/  ISETP.LT.OR P0, PT, R2, 0xa, P0 ;  /* 0x0000000a0200780c */ /* 0x000fe40000701670 */
[----:B------:R-:W-:Y:S02]  /*5b90*/  FMNMX.FTZ R3, R106, R3, !PT ;  /* 0x000000036a037209 */ /* 0x000fe40007810000 */
[----:B------:R-:W-:Y:S02]  /*5ba0*/  FSEL R14, R56, -INF , !P0 ;  /* 0xff800000380e7808 */ /* 0x000fe40004000000 */
[----:B------:R-:W-:Y:S01]  /*5bb0*/  ISETP.GT.AND P0, PT, R0, 0x10, P1 ;  /* 0x000000100000780c */ /* 0x000fe20000f04270 */
[----:B------:R-:W-:Y:S01]  /*5bc0*/  LDSM.16.MT88.4 R56, [R197+0x2800] ;  /* 0x00280000c538783b */ /* 0x000fe20000004200 */
[----:B------:R-:W-:Y:S02]  /*5bd0*/  FMNMX.FTZ R4, R6, R7, !PT ;  /* 0x0000000706047209 */ /* 0x000fe40007810000 */
[----:B------:R-:W-:-:S02]  /*5be0*/  ISETP.LT.OR P0, PT, R2, 0x11, P0 ;  /* 0x000000110200780c */ /* 0x000fc40000701670 */
[----:B------:R-:W-:Y:S02]  /*5bf0*/  FMNMX.FTZ R3, R105, R3, !PT ;  /* 0x0000000369037209 */ /* 0x000fe40007810000 */
[----:B------:R-:W-:Y:S02]  /*5c00*/  FSEL R20, R53, -INF , !P0 ;  /* 0xff80000035147808 */ /* 0x000fe40004000000 */
[----:B------:R-:W-:Y:S02]  /*5c10*/  ISETP.GT.AND P0, PT, R0, 0x11, P1 ;  /* 0x000000110000780c */ /* 0x000fe40000f04270 */
[----:B------:R-:W-:Y:S02]  /*5c20*/  FMNMX.FTZ R4, R10, R4, !PT ;  /* 0x000000040a047209 */ /* 0x000fe40007810000 */
[----:B------:R-:W-:Y:S02]  /*5c30*/  ISETP.LT.OR P0, PT, R2, 0x12, P0 ;  /* 0x000000120200780c */ /* 0x000fe40000701670 */
[----:B------:R-:W-:-:S02]  /*5c40*/  FMNMX.FTZ R3, R104, R3, !PT ;  /* 0x0000000368037209 */ /* 0x000fc40007810000 */
[----:B------:R-:W-:Y:S02]  /*5c50*/  FSEL R21, R43, -INF , !P0 ;  /* 0xff8000002b157808 */ /* 0x000fe40004000000 */
[----:B------:R-:W-:Y:S02]  /*5c60*/  ISETP.GT.AND P0, PT, R0, 0x18, P1 ;  /* 0x000000180000780c */ /* 0x000fe40000f04270 */
[----:B------:R-:W-:Y:S02]  /*5c70*/  FMNMX.FTZ R4, R14, R4, !PT ;  /* 0x000000040e047209 */ /* 0x000fe40007810000 */
[----:B------:R-:W-:Y:S02]  /*5c80*/  ISETP.LT.OR P0, PT, R2, 0x19, P0 ;  /* 0x000000190200780c */ /* 0x000fe40000701670 */
[----:B------:R-:W-:Y:S02]  /*5c90*/  FMNMX.FTZ R3, R103, R3, !PT ;  /* 0x0000000367037209 */ /* 0x000fe40007810000 */
[----:B------:R-:W-:-:S02]  /*5ca0*/  FSEL R52, R42, -INF , !P0 ;  /* 0xff8000002a347808 */ /* 0x000fc40004000000 */
[----:B------:R-:W-:Y:S02]  /*5cb0*/  ISETP.GT.AND P0, PT, R0, 0x19, P1 ;  /* 0x000000190000780c */ /* 0x000fe40000f04270 */
[----:B------:R-:W-:Y:S02]  /*5cc0*/  FMNMX.FTZ R4, R20, R4, !PT ;  /* 0x0000000414047209 */ /* 0x000fe40007810000 */
[----:B------:R-:W-:Y:S02]  /*5cd0*/  ISETP.LT.OR P0, PT, R2, 0x1a, P0 ;  /* 0x0000001a0200780c */ /* 0x000fe40000701670 */
[----:B------:R-:W-:Y:S02]  /*5ce0*/  FMNMX.FTZ R3, R107, R3, !PT ;  /* 0x000000036b037209 */ /* 0x000fe40007810000 */
[----:B------:R-:W-:Y:S02]  /*5cf0*/  FSEL R53, R40, -INF , !P0 ;  /* 0xff80000028357808 */ /* 0x000fe40004000000 */
[----:B------:R-:W-:-:S02]  /*5d00*/  ISETP.GT.AND P0, PT, R0, 0x20, P1 ;  /* 0x000000200000780c */ /* 0x000fc40000f04270 */
[----:B------:R-:W-:Y:S02]  /*5d10*/  FMNMX.FTZ R4, R21, R4, !PT ;  /* 0x0000000415047209 */ /* 0x000fe40007810000 */
[----:B------:R-:W-:Y:S02]  /*5d20*/  ISETP.LT.OR P0, PT, R2, 0x21, P0 ;  /* 0x000000210200780c */ /* 0x000fe40000701670 */
[----:B------:R-:W-:Y:S02]  /*5d30*/  FMNMX.FTZ R3, R109, R3, !PT ;  /* 0x000000036d037209 */ /* 0x000fe40007810000 */
[----:B------:R-:W-:Y:S02]  /*5d40*/  FSEL R83, R33, -INF , !P0 ;  /* 0xff80000021537808 */ /* 0x000fe40004000000 */
[----:B------:R-:W-:Y:S02]  /*5d50*/  ISETP.GT.AND P0, PT, R0, 0x21, P1 ;  /* 0x000000210000780c */ /* 0x000fe40000f04270 */
        /* <DEDUP_REMOVED lines=10> */
[----:B------:R-:W-:Y:S01]  /*5e00*/  ISETP.GT.AND P0, PT, R0, 0x29, P1 ;  /* 0x000000290000780c */ /* 0x000fe20000f04270 */
[----:B------:R-:W1:Y:S01]  /*5e10*/  SHFL.BFLY PT, R5, R3, 0x2, 0x1f ;  /* 0x0c401f0003057f89 */ /* 0x000e6200000e0000 */
        /* <DEDUP_REMOVED lines=9> */
[----:B------:R-:W-:-:S04]  /*5eb0*/  ISETP.GT.AND P0, PT, R0, 0x31, P1 ;  /* 0x000000310000780c */ /* 0x000fc80000f04270 */
[----:B------:R-:W-:-:S04]  /*5ec0*/  ISETP.LT.OR P0, PT, R2, 0x32, P0 ;  /* 0x000000320200780c */ /* 0x000fc80000701670 */
[----:B------:R-:W-:Y:S02]  /*5ed0*/  FSEL R100, R19, -INF , !P0 ;  /* 0xff80000013647808 */ /* 0x000fe40004000000 */
[----:B------:R-:W-:-:S04]  /*5ee0*/  ISETP.GT.AND P0, PT, R0, 0x38, P1 ;  /* 0x000000380000780c */ /* 0x000fc80000f04270 */
[----:B------:R-:W-:-:S04]  /*5ef0*/  ISETP.LT.OR P0, PT, R2, 0x39, P0 ;  /* 0x000000390200780c */ /* 0x000fc80000701670 */
[----:B------:R-:W-:Y:S02]  /*5f00*/  FSEL R87, R18, -INF , !P0 ;  /* 0xff80000012577808 */ /* 0x000fe40004000000 */
[----:B------:R-:W-:Y:S01]  /*5f10*/  ISETP.GT.AND P0, PT, R0, 0x39, P1 ;  /* 0x000000390000780c */ /* 0x000fe20000f04270 */
[----:B------:R-:W-:Y:S01]  /*5f20*/  LDSM.16.MT88.4 R16, [R193] ;  /* 0x00000000c110783b */ /* 0x000fe20000004200 */
[----:B------:R-:W-:Y:S02]  /*5f30*/  FMNMX.FTZ R0, R101, R4, !PT ;  /* 0x0000000465007209 */ /* 0x000fe40007810000 */
[----:B------:R-:W-:Y:S02]  /*5f40*/  ISETP.LT.OR P0, PT, R2, 0x3a, P0 ;  /* 0x0000003a0200780c */ /* 0x000fe40000701670 */
[----:B------:R-:W-:Y:S02]  /*5f50*/  FMNMX.FTZ R0, R100, R0, !PT ;  /* 0x0000000064007209 */ /* 0x000fe40007810000 */
[----:B------:R-:W-:-:S02]  /*5f60*/  FSEL R82, R29, -INF , !P0 ;  /* 0xff8000001d527808 */ /* 0x000fc40004000000 */
[----:B------:R-:W-:Y:S01]  /*5f70*/  FMNMX.FTZ R2, R87, R0, !PT ;  /* 0x0000000057027209 */ /* 0x000fe20007810000 */
[----:B------:R-:W-:Y:S01]  /*5f80*/  LDSM.16.MT88.4 R28, [R196] ;  /* 0x00000000c41c783b */ /* 0x000fe20000004200 */
[----:B-1----:R-:W-:Y:S02]  /*5f90*/  FMNMX.FTZ R0, R3, R5, !PT ;  /* 0x0000000503007209 */ /* 0x002fe40007810000 */
        /* <DEDUP_REMOVED lines=19> */
[----:B--2---:R-:W-:Y:S01]  /*60d0*/  FFMA.FTZ R3, R11, c[0x0][0x2d0], -R2 ;  /* 0x0000b4000b037a23 */ /* 0x004fe20000010802 */
[----:B---3--:R-:W-:-:S03]  /*60e0*/  F2FP.BF16.PACK_AB R8, R110, R111 ;  /* 0x0000006f6e08723e */ /* 0x008fc600000010ff */
[----:B------:R1:W2:Y:S02]  /*60f0*/  MUFU.EX2 R229, R3 ;  /* 0x0000000300e57308 */ /* 0x0002a40000000800 */
[--C-:B-1----:R-:W-:Y:S02]  /*6100*/  FFMA.FTZ R3, R15, c[0x0][0x2d0], -R2.reuse ;  /* 0x0000b4000f037a23 */ /* 0x102fe40000010802 */
[----:B------:R-:W-:-:S04]  /*6110*/  FFMA.FTZ R15, R102, c[0x0][0x2d0], -R2 ;  /* 0x0000b400660f7a23 */ /* 0x000fc80000010802 */
[----:B------:R1:W-:Y:S08]  /*6120*/  MUFU.EX2 R241, R3 ;  /* 0x0000000300f17308 */ /* 0x0003f00000000800 */
[----:B------:R-:W-:Y:S01]  /*6130*/  MUFU.EX2 R15, R15 ;  /* 0x0000000f000f7308 */ /* 0x000fe20000000800 */
[----:B-1----:R-:W-:-:S07]  /*6140*/  FFMA.FTZ R3, R6, c[0x0][0x2d0], -R0 ;  /* 0x0000b40006037a23 */ /* 0x002fce0000010800 */
[----:B------:R1:W-:Y:S02]  /*6150*/  MUFU.EX2 R80, R3 ;  /* 0x0000000300507308 */ /* 0x0003e40000000800 */
[--C-:B-1----:R-:W-:Y:S02]  /*6160*/  FFMA.FTZ R3, R7, c[0x0][0x2d0], -R0.reuse ;  /* 0x0000b40007037a23 */ /* 0x102fe40000010800 */
[----:B------:R-:W1:Y:S04]  /*6170*/  LDSM.16.MT88.4 R4, [R194] ;  /* 0x00000000c204783b */ /* 0x000e680000004200 */
[----:B------:R3:W4:Y:S02]  /*6180*/  MUFU.EX2 R13, R3 ;  /* 0x00000003000d7308 */ /* 0x0007240000000800 */
[----:B---3--:R-:W-:Y:S01]  /*6190*/  FFMA.FTZ R3, R10, c[0x0][0x2d0], -R0 ;  /* 0x0000b4000a037a23 */ /* 0x008fe20000010800 */
[----:B--2---:R-:W-:-:S02]  /*61a0*/  F2FP.BF16.PACK_AB R10, R240, R229 ;  /* 0x000000e5f00a723e */ /* 0x004fc400000010ff */
[----:B----4-:R-:W-:-:S03]  /*61b0*/  F2FP.BF16.PACK_AB R9, R13, R80 ;  /* 0x000000500d09723e */ /* 0x010fc600000010ff */
[----:B------:R2:W-:Y:S02]  /*61c0*/  MUFU.EX2 R81, R3 ;  /* 0x0000000300517308 */ /* 0x0005e40000000800 */
[--C-:B--2---:R-:W-:Y:S02]  /*61d0*/  FFMA.FTZ R3, R14, c[0x0][0x2d0], -R0.reuse ;  /* 0x0000b4000e037a23 */ /* 0x104fe40000010800 */
[----:B------:R-:W-:-:S04]  /*61e0*/  FFMA.FTZ R14, R87, c[0x0][0x2d0], -R0 ;  /* 0x0000b400570e7a23 */ /* 0x000fc80000010800 */
[----:B------:R2:W3:Y:S02]  /*61f0*/  MUFU.EX2 R228, R3 ;  /* 0x0000000300e47308 */ /* 0x0004e40000000800 */
[----:B--2---:R-:W-:Y:S01]  /*6200*/  FFMA.FTZ R3, R22, c[0x0][0x2d0], -R2 ;  /* 0x0000b40016037a23 */ /* 0x004fe20000010802 */
[----:B---3--:R-:W-:-:S05]  /*6210*/  F2FP.BF16.PACK_AB R11, R228, R81 ;  /* 0x00000051e40b723e */ /* 0x008fca00000010ff */
[----:B------:R2:W3:Y:S02]  /*6220*/  MUFU.EX2 R252, R3 ;  /* 0x0000000300fc7308 */ /* 0x0004e40000000800 */
[C---:B------:R-:W-:Y:S08]  /*6230*/  HMMA.16816.F32.BF16 R40, R8.reuse, R18, RZ ;  /* 0x000000120828723c */ /* 0x040ff000000418ff */
[----:B------:R-:W-:Y:S01]  /*6240*/  HMMA.16816.F32.BF16 R44, R8, R16, RZ ;  /* 0x00000010082c723c */ /* 0x000fe200000418ff */
[----:B--2---:R-:W-:-:S04]  /*6250*/  FFMA.FTZ R3, R23, c[0x0][0x2d0], -R2 ;  /* 0x0000b40017037a23 */ /* 0x004fc80000010802 */
[----:B------:R2:W-:Y:S03]  /*6260*/  MUFU.EX2 R251, R3 ;  /* 0x0000000300fb7308 */ /* 0x0005e60000000800 */
[C---:B------:R-:W-:Y:S08]  /*6270*/  HMMA.16816.F32.BF16 R16, R8.reuse, R48, RZ ;  /* 0x000000300810723c */ /* 0x040ff000000418ff */
[----:B------:R-:W-:Y:S01]  /*6280*/  HMMA.16816.F32.BF16 R64, R8, R50, RZ ;  /* 0x000000320840723c */ /* 0x000fe200000418ff */
[----:B------:R-:W-:Y:S01]  /*6290*/  LDSM.16.MT88.4 R48, [R196+0x800] ;  /* 0x00080000c430783b */ /* 0x000fe20000004200 */
[----:B--2---:R-:W-:-:S06]  /*62a0*/  FFMA.FTZ R3, R24, c[0x0][0x2d0], -R2 ;  /* 0x0000b40018037a23 */ /* 0x004fcc0000010802 */
[----:B-1----:R-:W-:Y:S01]  /*62b0*/  HMMA.16816.F32.BF16 R24, R8, R4, RZ ;  /* 0x000000040818723c */ /* 0x002fe200000418ff */
[----:B------:R1:W2:Y:S06]  /*62c0*/  MUFU.EX2 R124, R3 ;  /* 0x00000003007c7308 */ /* 0x0002ac0000000800 */
[----:B---3--:R-:W-:Y:S01]  /*62d0*/  F2FP.BF16.PACK_AB R4, R252, R241 ;  /* 0x000000f1fc04723e */ /* 0x008fe200000010ff */
[----:B-1----:R-:W-:-:S04]  /*62e0*/  FFMA.FTZ R3, R20, c[0x0][0x2d0], -R0 ;  /* 0x0000b40014037a23 */ /* 0x002fc80000010800 */
[----:B------:R1:W-:Y:S02]  /*62f0*/  MUFU.EX2 R135, R3 ;  /* 0x0000000300877308 */ /* 0x0003e40000000800 */
[--C-:B-1----:R-:W-:Y:S02]  /*6300*/  FFMA.FTZ R3, R21, c[0x0][0x2d0], -R0.reuse ;  /* 0x0000b40015037a23 */ /* 0x102fe40000010800 */
[----:B------:R-:W-:Y:S04]  /*6310*/  HMMA.16816.F32.BF16 R20, R8, R6, RZ ;  /* 0x000000060814723c */ /* 0x000fe800000418ff */
[----:B------:R1:W3:Y:S03]  /*6320*/  MUFU.EX2 R127, R3 ;  /* 0x00000003007f7308 */ /* 0x0002e60000000800 */
[----:B--2---:R-:W-:Y:S01]  /*6330*/  F2FP.BF16.PACK_AB R6, R124, R251 ;  /* 0x000000fb7c06723e */ /* 0x004fe200000010ff */
[----:B-1----:R-:W-:Y:S01]  /*6340*/  FFMA.FTZ R3, R52, c[0x0][0x2d0], -R0 ;  /* 0x0000b40034037a23 */ /* 0x002fe20000010800 */
[----:B---3--:R-:W-:-:S03]  /*6350*/  F2FP.BF16.PACK_AB R5, R127, R135 ;  /* 0x000000877f05723e */ /* 0x008fc600000010ff */
[----:B------:R1:W-:Y:S02]  /*6360*/  MUFU.EX2 R126, R3 ;  /* 0x00000003007e7308 */ /* 0x0003e40000000800 */
[----:B-1----:R-:W-:Y:S02]  /*6370*/  FFMA.FTZ R3, R53, c[0x0][0x2d0], -R0 ;  /* 0x0000b40035037a23 */ /* 0x002fe40000010800 */
[----:B------:R-:W-:Y:S04]  /*6380*/  HMMA.16816.F32.BF16 R52, R8, R28, RZ ;  /* 0x0000001c0834723c */ /* 0x000fe800000418ff */
[----:B------:R-:W1:Y:S02]  /*6390*/  MUFU.EX2 R237, R3 ;  /* 0x0000000300ed7308 */ /* 0x000e640000000800 */
[----:B-1----:R-:W-:Y:S01]  /*63a0*/  F2FP.BF16.PACK_AB R7, R237, R126 ;  /* 0x0000007eed07723e */ /* 0x002fe200000010ff */
[----:B------:R-:W-:-:S02]  /*63b0*/  FFMA.FTZ R3, R106, c[0x0][0x2d0], -R2 ;  /* 0x0000b4006a037a23 */ /* 0x000fc40000010802 */
[----:B------:R-:W-:-:S03]  /*63c0*/  IMAD.MOV.U32 R106, RZ, RZ, R125 ;  /* 0x000000ffff6a7224 */ /* 0x000fc600078e007d */
[----:B------:R1:W-:Y:S01]  /*63d0*/  MUFU.EX2 R248, R3 ;  /* 0x0000000300f87308 */ /* 0x0003e20000000800 */
[C---:B------:R-:W-:Y:S01]  /*63e0*/  HMMA.16816.F32.BF16 R144, R4.reuse, R38, R40 ;  /* 0x000000260490723c */ /* 0x040fe20000041828 */
[----:B------:R-:W2:Y:S07]  /*63f0*/  LDSM.16.MT88.4 R40, [R194+0x2800] ;  /* 0x00280000c228783b */ /* 0x000eae0000004200 */
[----:B------:R-:W-:Y:S01]  /*6400*/  HMMA.16816.F32.BF16 R136, R4, R36, R44 ;  /* 0x000000240488723c */ /* 0x000fe2000004182c */
[----:B------:R-:W3:Y:S01]  /*6410*/  LDSM.16.MT88.4 R44, [R193+0x2800] ;  /* 0x00280000c12c783b */ /* 0x000ee20000004200 */
[----:B-1----:R-:W-:-:S06]  /*6420*/  FFMA.FTZ R3, R105, c[0x0][0x2d0], -R2 ;  /* 0x0000b40069037a23 */ /* 0x002fcc0000010802 */
[C---:B------:R-:W-:Y:S01]  /*6430*/  HMMA.16816.F32.BF16 R224, R4.reuse, R32, R24 ;  /* 0x0000002004e0723c */ /* 0x040fe20000041818 */
[----:B------:R-:W-:Y:S01]  /*6440*/  IMAD.MOV.U32 R105, RZ, RZ, R124 ;  /* 0x000000ffff697224 */ /* 0x000fe200078e007c */
[----:B------:R1:W4:Y:S06]  /*6450*/  MUFU.EX2 R239, R3 ;  /* 0x0000000300ef7308 */ /* 0x00032c0000000800 */
[----:B------:R-:W-:Y:S08]  /*6460*/  HMMA.16816.F32.BF16 R152, R4, R34, R20 ;  /* 0x000000220498723c */ /* 0x000ff00000041814 */
[----:B------:R-:W-:Y:S01]  /*6470*/  HMMA.16816.F32.BF16 R36, R8, R30, RZ ;  /* 0x0000001e0824723c */ /* 0x000fe200000418ff */
[----:B-1----:R-:W-:-:S04]  /*6480*/  FFMA.FTZ R3, R104, c[0x0][0x2d0], -R2 ;  /* 0x0000b40068037a23 */ /* 0x002fc80000010802 */
[----:B------:R1:W-:Y:S03]  /*6490*/  MUFU.EX2 R250, R3 ;  /* 0x0000000300fa7308 */ /* 0x0003e60000000800 */
[C---:B------:R-:W-:Y:S08]  /*64a0*/  HMMA.16816.F32.BF16 R24, R8.reuse, R68, RZ ;  /* 0x000000440818723c */ /* 0x040ff000000418ff */
[----:B------:R-:W-:Y:S01]  /*64b0*/  HMMA.16816.F32.BF16 R20, R8, R70, RZ ;  /* 0x000000460814723c */ /* 0x000fe200000418ff */
[----:B------:R-:W5:Y:S01]  /*64c0*/  LDSM.16.MT88.4 R68, [R196+0x2000] ;  /* 0x00200000c444783b */ /* 0x000f620000004200 */
[----:B-1----:R-:W-:-:S06]  /*64d0*/  FFMA.FTZ R3, R103, c[0x0][0x2d0], -R2 ;  /* 0x0000b40067037a23 */ /* 0x002fcc0000010802 */
[----:B------:R-:W-:Y:S01]  /*64e0*/  HMMA.16816.F32.BF16 R28, R8, R62, RZ ;  /* 0x0000003e081c723c */ /* 0x000fe200000418ff */
[----:B------:R1:W1:Y:S07]  /*64f0*/  MUFU.EX2 R249, R3 ;  /* 0x0000000300f97308 */ /* 0x00026e0000000800 */
[----:B------:R-:W-:Y:S08]  /*6500*/  HMMA.16816.F32.BF16 R220, R4, R72, R16 ;  /* 0x0000004804dc723c */ /* 0x000ff00000041810 */
[----:B------:R-:W-:Y:S01]  /*6510*/  HMMA.16816.F32.BF16 R32, R8, R60, RZ ;  /* 0x0000003c0820723c */ /* 0x000fe200000418ff */
[----:B-1----:R-:W-:-:S04]  /*6520*/  FFMA.FTZ R3, R83, c[0x0][0x2d0], -R0 ;  /* 0x0000b40053037a23 */ /* 0x002fc80000010800 */
[----:B------:R1:W-:Y:S03]  /*6530*/  MUFU.EX2 R125, R3 ;  /* 0x00000003007d7308 */ /* 0x0003e60000000800 */
[C---:B------:R-:W-:Y:S08]  /*6540*/  HMMA.16816.F32.BF16 R16, R8.reuse, R76, RZ ;  /* 0x0000004c0810723c */ /* 0x040ff000000418ff */
[----:B------:R-:W-:Y:S01]  /*6550*/  HMMA.16816.F32.BF16 R60, R8, R78, RZ ;  /* 0x0000004e083c723c */ /* 0x000fe200000418ff */
[----:B-1----:R-:W-:-:S07]  /*6560*/  FADD.FTZ R3, R111, R110 ;  /* 0x0000006e6f037221 */ /* 0x002fce0000010000 */
[----:B------:R-:W-:Y:S01]  /*6570*/  HMMA.16816.F32.BF16 R160, R4, R74, R64 ;  /* 0x0000004a04a0723c */ /* 0x000fe20000041840 */
[----:B------:R-:W1:Y:S01]  /*6580*/  LDSM.16.MT88.4 R64, [R193+0x4000] ;  /* 0x00400000c140783b */ /* 0x000e620000004200 */
[----:B------:R-:W-:Y:S02]  /*6590*/  FADD.FTZ R229, R229, R3 ;  /* 0x00000003e5e57221 */ /* 0x000fe40000010000 */
[----:B------:R-:W-:-:S04]  /*65a0*/  FFMA.FTZ R3, R100, c[0x0][0x2d0], -R0 ;  /* 0x0000b40064037a23 */ /* 0x000fc80000010800 */
[C---:B--2---:R-:W-:Y:S01]  /*65b0*/  HMMA.16816.F32.BF16 R180, R4.reuse, R40, R24 ;  /* 0x0000002804b4723c */ /* 0x044fe20000041818 */
[----:B------:R-:W2:Y:S07]  /*65c0*/  LDSM.16.MT88.4 R24, [R196+0x2800] ;  /* 0x00280000c418783b */ /* 0x000eae0000004200 */
[C---:B---3--:R-:W-:Y:S01]  /*65d0*/  HMMA.16816.F32.BF16 R72, R4.reuse, R46, R28 ;  /* 0x0000002e0448723c */ /* 0x048fe2000004181c */
[----:B------:R-:W3:Y:S07]  /*65e0*/  LDSM.16.MT88.4 R28, [R194+0x4000] ;  /* 0x00400000c21c783b */ /* 0x000eee0000004200 */
[C---:B------:R-:W-:Y:S01]  /*65f0*/  HMMA.16816.F32.BF16 R184, R4.reuse, R44, R32 ;  /* 0x0000002c04b8723c */ /* 0x040fe20000041820 */
[----:B------:R-:W1:Y:S07]  /*6600*/  LDSM.16.MT88.4 R44, [R193+0x4800] ;  /* 0x00480000c12c783b */ /* 0x000e6e0000004200 */
[C---:B------:R-:W-:Y:S08]  /*6610*/  HMMA.16816.F32.BF16 R176, R4.reuse, R56, R16 ;  /* 0x0000003804b0723c */ /* 0x040ff00000041810 */
[C---:B------:R-:W-:Y:S01]  /*6620*/  HMMA.16816.F32.BF16 R168, R4.reuse, R58, R60 ;  /* 0x0000003a04a8723c */ /* 0x040fe2000004183c */
[----:B------:R-:W2:Y:S04]  /*6630*/  LDSM.16.MT88.4 R56, [R197+0x4000] ;  /* 0x00400000c538783b */ /* 0x000ea80000004200 */
[----:B------:R-:W-:Y:S03]  /*6640*/  LDSM.16.MT88.4 R60, [R196+0x4000] ;  /* 0x00400000c43c783b */ /* 0x000fe60000004200 */
[----:B------:R-:W-:Y:S01]  /*6650*/  HMMA.16816.F32.BF16 R76, R4, R42, R20 ;  /* 0x0000002a044c723c */ /* 0x000fe20000041814 */
[----:B------:R-:W2:Y:S07]  /*6660*/  LDSM.16.MT88.4 R40, [R194+0x4800] ;  /* 0x00480000c228783b */ /* 0x000eae0000004200 */
[C---:B-----5:R-:W-:Y:S08]  /*6670*/  HMMA.16816.F32.BF16 R20, R8.reuse, R68, RZ ;  /* 0x000000440814723c */ /* 0x060ff000000418ff */
[----:B------:R-:W-:Y:S08]  /*6680*/  HMMA.16816.F32.BF16 R16, R8, R70, RZ ;  /* 0x000000460810723c */ /* 0x000ff000000418ff */
[----:B------:R-:W-:Y:S08]  /*6690*/  HMMA.16816.F32.BF16 R172, R4, R50, R36 ;  /* 0x0000003204ac723c */ /* 0x000ff00000041824 */
[----:B-1----:R-:W-:Y:S08]  /*66a0*/  HMMA.16816.F32.BF16 R36, R8, R64, RZ ;  /* 0x000000400824723c */ /* 0x002ff000000418ff */
[C---:B------:R-:W-:Y:S01]  /*66b0*/  HMMA.16816.F32.BF16 R188, R4.reuse, R48, R52 ;  /* 0x0000003004bc723c */ /* 0x040fe20000041834 */
[----:B------:R-:W1:Y:S04]  /*66c0*/  LDSM.16.MT88.4 R52, [R197+0x4800] ;  /* 0x00480000c534783b */ /* 0x000e680000004200 */
[----:B------:R-:W-:Y:S03]  /*66d0*/  LDSM.16.MT88.4 R48, [R196+0x4800] ;  /* 0x00480000c430783b */ /* 0x000fe60000004200 */
[----:B--2---:R-:W-:Y:S08]  /*66e0*/  HMMA.16816.F32.BF16 R164, R4, R24, R20 ;  /* 0x0000001804a4723c */ /* 0x004ff00000041814 */
[C---:B------:R-:W-:Y:S01]  /*66f0*/  HMMA.16816.F32.BF16 R32, R8.reuse, R66, RZ ;  /* 0x000000420820723c */ /* 0x040fe200000418ff */
[----:B------:R-:W2:Y:S07]  /*6700*/  LDSM.16.MT88.4 R64, [R193+0x6000] ;  /* 0x00600000c140783b */ /* 0x000eae0000004200 */
[----:B---3--:R-:W-:Y:S08]  /*6710*/  HMMA.16816.F32.BF16 R20, R8, R28, RZ ;  /* 0x0000001c0814723c */ /* 0x008ff000000418ff */
[----:B------:R-:W-:Y:S08]  /*6720*/  HMMA.16816.F32.BF16 R156, R4, R26, R16 ;  /* 0x0000001a049c723c */ /* 0x000ff00000041810 */
[----:B------:R-:W-:Y:S08]  /*6730*/  HMMA.16816.F32.BF16 R16, R8, R30, RZ ;  /* 0x0000001e0810723c */ /* 0x000ff000000418ff */
[----:B------:R-:W-:Y:S01]  /*6740*/  HMMA.16816.F32.BF16 R148, R4, R44, R36 ;  /* 0x0000002c0494723c */ /* 0x000fe20000041824 */
[----:B------:R-:W3:Y:S07]  /*6750*/  LDSM.16.MT88.4 R36, [R194+0x6000] ;  /* 0x00600000c224783b */ /* 0x000eee0000004200 */
[----:B------:R-:W-:Y:S08]  /*6760*/  HMMA.16816.F32.BF16 R28, R8, R58, RZ ;  /* 0x0000003a081c723c */ /* 0x000ff000000418ff */
[C---:B------:R-:W-:Y:S01]  /*6770*/  HMMA.16816.F32.BF16 R128, R4.reuse, R46, R32 ;  /* 0x0000002e0480723c */ /* 0x040fe20000041820 */
[----:B------:R-:W5:Y:S07]  /*6780*/  LDSM.16.MT88.4 R44, [R193+0x6800] ;  /* 0x00680000c12c783b */ /* 0x000f6e0000004200 */
[----:B------:R-:W-:Y:S08]  /*6790*/  HMMA.16816.F32.BF16 R140, R4, R40, R20 ;  /* 0x00000028048c723c */ /* 0x000ff00000041814 */
[C---:B------:R-:W-:Y:S08]  /*67a0*/  HMMA.16816.F32.BF16 R20, R8.reuse, R62, RZ ;  /* 0x0000003e0814723c */ /* 0x040ff000000418ff */
[----:B------:R-:W-:Y:S08]  /*67b0*/  HMMA.16816.F32.BF16 R32, R8, R56, RZ ;  /* 0x000000380820723c */ /* 0x000ff000000418ff */
[C---:B-1----:R-:W-:Y:S01]  /*67c0*/  HMMA.16816.F32.BF16 R112, R4.reuse, R54, R28 ;  /* 0x000000360470723c */ /* 0x042fe2000004181c */
[----:B------:R-:W1:Y:S07]  /*67d0*/  LDSM.16.MT88.4 R28, [R194+0x6800] ;  /* 0x00680000c21c783b */ /* 0x000e6e0000004200 */
[----:B------:R-:W-:Y:S08]  /*67e0*/  HMMA.16816.F32.BF16 R120, R4, R42, R16 ;  /* 0x0000002a0478723c */ /* 0x000ff00000041810 */
[----:B--2---:R-:W-:Y:S08]  /*67f0*/  HMMA.16816.F32.BF16 R16, R8, R64, RZ ;  /* 0x000000400810723c */ /* 0x004ff000000418ff */
[C---:B------:R-:W-:Y:S08]  /*6800*/  HMMA.16816.F32.BF16 R92, R4.reuse, R50, R20 ;  /* 0x00000032045c723c */ /* 0x040ff00000041814 */
[----:B------:R-:W-:Y:S01]  /*6810*/  HMMA.16816.F32.BF16 R116, R4, R52, R32 ;  /* 0x000000340474723c */ /* 0x000fe20000041820 */
[----:B------:R-:W2:Y:S07]  /*6820*/  LDSM.16.MT88.4 R32, [R197+0x6000] ;  /* 0x00600000c520783b */ /* 0x000eae0000004200 */
[C---:B---3--:R-:W-:Y:S08]  /*6830*/  HMMA.16816.F32.BF16 R20, R8.reuse, R36, RZ ;  /* 0x000000240814723c */ /* 0x048ff000000418ff */
[----:B------:R-:W-:Y:S08]  /*6840*/  HMMA.16816.F32.BF16 R24, R8, R60, RZ ;  /* 0x0000003c0818723c */ /* 0x000ff000000418ff */
[----:B-----5:R-:W-:Y:S08]  /*6850*/  HMMA.16816.F32.BF16 R88, R4, R44, R16 ;  /* 0x0000002c0458723c */ /* 0x020ff00000041810 */
[----:B------:R-:W-:Y:S08]  /*6860*/  HMMA.16816.F32.BF16 R16, R8, R38, RZ ;  /* 0x000000260810723c */ /* 0x000ff000000418ff */
[C---:B-1----:R-:W-:Y:S01]  /*6870*/  HMMA.16816.F32.BF16 R56, R4.reuse, R28, R20 ;  /* 0x0000001c0438723c */ /* 0x042fe20000041814 */
[----:B------:R-:W1:Y:S07]  /*6880*/  LDSM.16.MT88.4 R20, [R197+0x6800] ;  /* 0x00680000c514783b */ /* 0x000e6e0000004200 */
[----:B------:R-:W-:Y:S08]  /*6890*/  HMMA.16816.F32.BF16 R96, R4, R48, R24 ;  /* 0x000000300460723c */ /* 0x000ff00000041818 */
[----:B------:R-:W-:Y:S08]  /*68a0*/  HMMA.16816.F32.BF16 R24, R8, R66, RZ ;  /* 0x000000420818723c */ /* 0x000ff000000418ff */
[----:B------:R-:W-:Y:S08]  /*68b0*/  HMMA.16816.F32.BF16 R52, R4, R30, R16 ;  /* 0x0000001e0434723c */ /* 0x000ff00000041810 */
[----:B--2---:R-:W-:Y:S08]  /*68c0*/  HMMA.16816.F32.BF16 R16, R8, R32, RZ ;  /* 0x000000200810723c */ /* 0x004ff000000418ff */
[C---:B------:R-:W-:Y:S11]  /*68d0*/  HMMA.16816.F32.BF16 R60, R4.reuse, R46, R24 ;  /* 0x0000002e043c723c */ /* 0x040ff60000041818 */
[----:B------:R-:W-:Y:S05]  /*68e0*/  @!UPT UIADD3 URZ, URZ, URZ, URZ ;  /* 0x0000003f3f3ff290 */ /* 0x000fea000fffe03f */
[----:B-1----:R-:W-:Y:S08]  /*68f0*/  HMMA.16816.F32.BF16 R44, R4, R20, R16 ;  /* 0x00000014042c723c */ /* 0x002ff00000041810 */
[----:B------:R-:W-:Y:S11]  /*6900*/  HMMA.16816.F32.BF16 R16, R8, R34, RZ ;  /* 0x000000220810723c */ /* 0x000ff600000418ff */
[----:B------:R-:W-:Y:S11]  /*6910*/  @!UPT UIADD3 URZ, URZ, URZ, URZ ;  /* 0x0000003f3f3ff290 */ /* 0x000ff6000fffe03f */
[----:B------:R-:W-:Y:S02]  /*6920*/  @!UPT UIADD3 URZ, URZ, URZ, URZ ;  /* 0x0000003f3f3ff290 */ /* 0x000fe4000fffe03f */
[----:B------:R-:W-:Y:S01]  /*6930*/  HMMA.16816.F32.BF16 R36, R4, R22, R16 ;  /* 0x000000160424723c */ /* 0x000fe20000041810 */
[----:B------:R-:W1:Y:S07]  /*6940*/  LDSM.16.MT88.4 R16, [R196+0x6000] ;  /* 0x00600000c410783b */ /* 0x000e6e0000004200 */
[C---:B-1----:R-:W-:Y:S08]  /*6950*/  HMMA.16816.F32.BF16 R20, R8.reuse, R16, RZ ;  /* 0x000000100814723c */ /* 0x042ff000000418ff */
[----:B------:R-:W-:Y:S01]  /*6960*/  HMMA.16816.F32.BF16 R8, R8, R18, RZ ;  /* 0x000000120808723c */ /* 0x000fe200000418ff */
[----:B------:R-:W1:Y:S11]  /*6970*/  LDSM.16.MT88.4 R16, [R196+0x6800] ;  /* 0x00680000c410783b */ /* 0x000e760000004200 */
[----:B------:R-:W-:Y:S04]  /*6980*/  @!UPT UIADD3 URZ, URZ, URZ, URZ ;  /* 0x0000003f3f3ff290 */ /* 0x000fe8000fffe03f */
[C---:B-1----:R-:W-:Y:S07]  /*6990*/  HMMA.16816.F32.BF16 R28, R4.reuse, R16, R20 ;  /* 0x00000010041c723c */ /* 0x042fee0000041814 */
[----:B------:R-:W-:Y:S01]  /*69a0*/  FFMA.FTZ R17, R108, c[0x0][0x2d0], -R2 ;  /* 0x0000b4006c117a23 */ /* 0x000fe20000010802 */
[----:B------:R-:W-:Y:S01]  /*69b0*/  HMMA.16816.F32.BF16 R20, R4, R18, R8 ;  /* 0x000000120414723c */ /* 0x000fe20000041808 */
[----:B------:R-:W1:Y:S01]  /*69c0*/  LDSM.16.MT88.4 R8, [R193+0x1000] ;  /* 0x00100000c108783b */ /* 0x000e620000004200 */
[----:B------:R-:W-:-:S03]  /*69d0*/  FFMA.FTZ R16, R82, c[0x0][0x2d0], -R0 ;  /* 0x0000b40052107a23 */ /* 0x000fc60000010800 */
[----:B------:R-:W-:Y:S02]  /*69e0*/  MUFU.EX2 R17, R17 ;  /* 0x0000001100117308 */ /* 0x000fe40000000800 */
[--C-:B------:R-:W-:Y:S01]  /*69f0*/  FFMA.FTZ R19, R107, c[0x0][0x2d0], -R2.reuse ;  /* 0x0000b4006b137a23 */ /* 0x100fe20000010802 */
[----:B----4-:R-:W-:Y:S01]  /*6a00*/  F2FP.BF16.PACK_AB R4, R239, R248 ;  /* 0x000000f8ef04723e */ /* 0x010fe200000010ff */
[----:B------:R-:W-:Y:S01]  /*6a10*/  FFMA.FTZ R18, R109, c[0x0][0x2d0], -R2 ;  /* 0x0000b4006d127a23 */ /* 0x000fe20000010802 */
[----:B------:R-:W-:Y:S01]  /*6a20*/  F2FP.BF16.PACK_AB R6, R249, R250 ;  /* 0x000000faf906723e */ /* 0x000fe200000010ff */
[--C-:B------:R-:W-:Y:S02]  /*6a30*/  FFMA.FTZ R2, R84, c[0x0][0x2d0], -R0.reuse ;  /* 0x0000b40054027a23 */ /* 0x100fe40000010800 */
[----:B------:R-:W-:Y:S08]  /*6a40*/  MUFU.EX2 R19, R19 ;  /* 0x0000001300137308 */ /* 0x000ff00000000800 */
[----:B------:R2:W3:Y:S08]  /*6a50*/  MUFU.EX2 R124, R2 ;  /* 0x00000002007c7308 */ /* 0x0004f00000000800 */
[----:B------:R-:W-:Y:S01]  /*6a60*/  MUFU.EX2 R18, R18 ;  /* 0x0000001200127308 */ /* 0x000fe20000000800 */
[----:B--2---:R-:W-:Y:S01]  /*6a70*/  FFMA.FTZ R2, R85, c[0x0][0x2d0], -R0 ;  /* 0x0000b40055027a23 */ /* 0x004fe20000010800 */
[----:B---3--:R-:W-:-:S06]  /*6a80*/  F2FP.BF16.PACK_AB R5, R124, R125 ;  /* 0x0000007d7c05723e */ /* 0x008fcc00000010ff */
[----:B------:R2:W-:Y:S02]  /*6a90*/  MUFU.EX2 R133, R2 ;  /* 0x0000000200857308 */ /* 0x0005e40000000800 */
[----:B--2---:R-:W-:-:S06]  /*6aa0*/  FFMA.FTZ R2, R86, c[0x0][0x2d0], -R0 ;  /* 0x0000b40056027a23 */ /* 0x004fcc0000010800 */
[----:B------:R-:W2:Y:S02]  /*6ab0*/  MUFU.EX2 R134, R2 ;  /* 0x0000000200867308 */ /* 0x000ea40000000800 */
[----:B--2---:R-:W-:Y:S01]  /*6ac0*/  F2FP.BF16.PACK_AB R7, R134, R133 ;  /* 0x000000858607723e */ /* 0x004fe200000010ff */
[----:B------:R-:W-:Y:S02]  /*6ad0*/  FADD.FTZ R2, R80, R13 ;  /* 0x0000000d50027221 */ /* 0x000fe40000010000 */
[----:B------:R-:W-:Y:S02]  /*6ae0*/  FFMA.FTZ R13, R101, c[0x0][0x2d0], -R0 ;  /* 0x0000b400650d7a23 */ /* 0x000fe40000010800 */
[----:B------:R-:W-:Y:S02]  /*6af0*/  FADD.FTZ R0, R81, R2 ;  /* 0x0000000251007221 */ /* 0x000fe40000010000 */
[----:B-1----:R-:W-:Y:S01]  /*6b00*/  HMMA.16816.F32.BF16 R136, R4, R8, R136 ;  /* 0x000000080488723c */ /* 0x002fe20000041888 */
[----:B------:R-:W-:-:S02]  /*6b10*/  IMAD.MOV.U32 R2, RZ, RZ, R240 ;  /* 0x000000ffff027224 */ /* 0x000fc400078e00f0 */
[----:B------:R-:W-:Y:S02]  /*6b20*/  FADD.FTZ R0, R228, R0 ;  /* 0x00000000e4007221 */ /* 0x000fe40000010000 */
[----:B------:R-:W-:Y:S02]  /*6b30*/  FADD.FTZ R2, R2, R229 ;  /* 0x000000e502027221 */ /* 0x000fe40000010000 */
[----:B------:R-:W-:Y:S01]  /*6b40*/  FADD.FTZ R0, R135, R0 ;  /* 0x0000000087007221 */ /* 0x000fe20000010000 */
[----:B------:R-:W-:Y:S01]  /*6b50*/  HMMA.16816.F32.BF16 R24, R4, R10, R144 ;  /* 0x0000000a0418723c */ /* 0x000fe20000041890 */
[----:B------:R-:W1:Y:S02]  /*6b60*/  LDSM.16.MT88.4 R8, [R194+0x1000] ;  /* 0x00100000c208783b */ /* 0x000e640000004200 */
[----:B------:R-:W-:-:S04]  /*6b70*/  FADD.FTZ R0, R127, R0 ;  /* 0x000000007f007221 */ /* 0x000fc80000010000 */
[----:B------:R-:W-:-:S04]  /*6b80*/  FADD.FTZ R0, R126, R0 ;  /* 0x000000007e007221 */ /* 0x000fc80000010000 */
[----:B------:R-:W-:-:S04]  /*6b90*/  FADD.FTZ R0, R237, R0 ;  /* 0x00000000ed007221 */ /* 0x000fc80000010000 */
[----:B------:R-:W-:-:S04]  /*6ba0*/  FADD.FTZ R0, R125, R0 ;  /* 0x000000007d007221 */ /* 0x000fc80000010000 */
[----:B------:R-:W-:-:S04]  /*6bb0*/  FADD.FTZ R0, R124, R0 ;  /* 0x000000007c007221 */ /* 0x000fc80000010000 */
[----:B------:R-:W-:-:S04]  /*6bc0*/  FADD.FTZ R0, R133, R0 ;  /* 0x0000000085007221 */ /* 0x000fc80000010000 */
        /* <DEDUP_REMOVED lines=20> */
[----:B------:R-:W-:Y:S01]  /*6d10*/  IMAD.MOV.U32 R167, RZ, RZ, R105 ;  /* 0x000000ffffa77224 */ /* 0x000fe200078e0069 */
[----:B------:R-:W-:Y:S01]  /*6d20*/  HMMA.16816.F32.BF16 R220, R4, R10, R156 ;  /* 0x0000000a04dc723c */ /* 0x000fe2000004189c */
[----:B------:R-:W1:Y:S01]  /*6d30*/  LDSM.16.MT88.4 R8, [R193+0x5000] ;  /* 0x00500000c108783b */ /* 0x000e620000004200 */
[----:B------:R-:W-:-:S02]  /*6d40*/  IMAD.MOV.U32 R166, RZ, RZ, R106 ;  /* 0x000000ffffa67224 */ /* 0x000fc400078e006a */
[----:B------:R-:W-:Y:S02]  /*6d50*/  IMAD.MOV.U32 R165, RZ, RZ, R243 ;  /* 0x000000ffffa57224 */ /* 0x000fe400078e00f3 */
[----:B------:R-:W-:Y:S02]  /*6d60*/  IMAD.MOV.U32 R164, RZ, RZ, R242 ;  /* 0x000000ffffa47224 */ /* 0x000fe400078e00f2 */
[----:B------:R-:W-:Y:S02]  /*6d70*/  IMAD.MOV.U32 R159, RZ, RZ, R241 ;  /* 0x000000ffff9f7224 */ /* 0x000fe400078e00f1 */
[----:B------:R-:W-:Y:S02]  /*6d80*/  IMAD.MOV.U32 R229, RZ, RZ, R166 ;  /* 0x000000ffffe57224 */ /* 0x000fe400078e00a6 */
[----:B------:R-:W-:Y:S02]  /*6d90*/  FADD.FTZ R2, R159, R2 ;  /* 0x000000029f027221 */ /* 0x000fe40000010000 */
[----:B------:R-:W-:Y:S02]  /*6da0*/  LDSM.16.MT88.4 R156, [R197+0x1800] ;  /* 0x00180000c59c783b */ /* 0x000fe40000004200 */
[----:B------:R-:W-:-:S04]  /*6db0*/  FADD.FTZ R2, R252, R2 ;  /* 0x00000002fc027221 */ /* 0x000fc80000010000 */
[----:B------:R-:W-:Y:S01]  /*6dc0*/  FADD.FTZ R2, R251, R2 ;  /* 0x00000002fb027221 */ /* 0x000fe20000010000 */
[C---:B-1----:R-:W-:Y:S01]  /*6dd0*/  HMMA.16816.F32.BF16 R180, R4.reuse, R8, R148 ;  /* 0x0000000804b4723c */ /* 0x042fe20000041894 */
[----:B------:R-:W-:Y:S07]  /*6de0*/  LDSM.16.MT88.4 R148, [R194+0x1800] ;  /* 0x00180000c294783b */ /* 0x000fee0000004200 */
[----:B------:R-:W-:Y:S01]  /*6df0*/  HMMA.16816.F32.BF16 R100, R4, R10, R128 ;  /* 0x0000000a0464723c */ /* 0x000fe20000041880 */
[----:B------:R-:W1:Y:S06]  /*6e00*/  LDSM.16.MT88.4 R8, [R194+0x5000] ;  /* 0x00500000c208783b */ /* 0x000e6c0000004200 */
[----:B------:R-:W-:-:S02]  /*6e10*/  F2FP.BF16.PACK_AB R128, R18, R19 ;  /* 0x000000131280723e */ /* 0x000fc400000010ff */
[----:B------:R-:W-:Y:S01]  /*6e20*/  F2FP.BF16.PACK_AB R130, R15, R17 ;  /* 0x000000110f82723e */ /* 0x000fe200000010ff */
[C---:B-1----:R-:W-:Y:S01]  /*6e30*/  HMMA.16816.F32.BF16 R104, R4.reuse, R8, R140 ;  /* 0x000000080468723c */ /* 0x042fe2000004188c */
[----:B------:R-:W-:Y:S07]  /*6e40*/  LDSM.16.MT88.4 R140, [R193+0x1800] ;  /* 0x00180000c18c783b */ /* 0x000fee0000004200 */
        /* <DEDUP_REMOVED lines=21> */
[----:B------:R1:W-:Y:S07]  /*6fa0*/  MUFU.EX2 R8, R13 ;  /* 0x0000000d00087308 */ /* 0x0003ee0000000800 */
[----:B------:R-:W-:Y:S01]  /*6fb0*/  HMMA.16816.F32.BF16 R20, R4, R10, R20 ;  /* 0x0000000a0414723c */ /* 0x000fe20000041814 */
[----:B------:R2:W3:Y:S01]  /*6fc0*/  MUFU.EX2 R9, R3 ;  /* 0x0000000300097308 */ /* 0x0004e20000000800 */
[----:B------:R-:W-:Y:S07]  /*6fd0*/  LDSM.16.MT88.4 R4, [R196+0x7800] ;  /* 0x00780000c404783b */ /* 0x000fee0000004200 */
[----:B------:R4:W-:Y:S01]  /*6fe0*/  MUFU.EX2 R10, R14 ;  /* 0x0000000e000a7308 */ /* 0x0009e20000000800 */
[----:B-1----:R-:W-:-:S02]  /*6ff0*/  IMAD.MOV.U32 R13, RZ, RZ, R164 ;  /* 0x000000ffff0d7224 */ /* 0x002fc400078e00a4 */
[----:B--2---:R-:W-:-:S05]  /*7000*/  IMAD.MOV.U32 R3, RZ, RZ, R167 ;  /* 0x000000ffff037224 */ /* 0x004fca00078e00a7 */
[----:B------:R-:W1:Y:S01]  /*7010*/  MUFU.EX2 R11, R16 ;  /* 0x00000010000b7308 */ /* 0x000e620000000800 */
[----:B---3--:R-:W-:Y:S01]  /*7020*/  F2FP.BF16.PACK_AB R129, R9, R8 ;  /* 0x000000080981723e */ /* 0x008fe200000010ff */
[----:B------:R-:W-:Y:S02]  /*7030*/  FADD.FTZ R2, R3, R2 ;  /* 0x0000000203027221 */ /* 0x000fe40000010000 */
[----:B------:R-:W-:Y:S02]  /*7040*/  IMAD.MOV.U32 R3, RZ, RZ, c[0x0][0x2c4] ;  /* 0x0000b100ff037624 */ /* 0x000fe400078e00ff */
[----:B----4-:R-:W-:Y:S02]  /*7050*/  IMAD.MOV.U32 R14, RZ, RZ, R165 ;  /* 0x000000ffff0e7224 */ /* 0x010fe400078e00a5 */
[----:B------:R-:W2:Y:S01]  /*7060*/  LDSM.16.MT88.4 R164, [R196+0x1800] ;  /* 0x00180000c4a4783b */ /* 0x000ea20000004200 */
[----:B------:R-:W-:Y:S01]  /*7070*/  FADD.FTZ R2, R248, R2 ;  /* 0x00000002f8027221 */ /* 0x000fe20000010000 */
[----:B------:R-:W-:-:S03]  /*7080*/  ISETP.NE.AND P1, PT, R3, 0x1, PT ;  /* 0x000000010300780c */ /* 0x000fc60003f25270 */
[----:B------:R-:W-:Y:S01]  /*7090*/  FADD.FTZ R2, R239, R2 ;  /* 0x00000002ef027221 */ /* 0x000fe20000010000 */
[----:B-1----:R-:W-:-:S03]  /*70a0*/  F2FP.BF16.PACK_AB R131, R11, R10 ;  /* 0x0000000a0b83723e */ /* 0x002fc600000010ff */
[----:B------:R-:W-:-:S04]  /*70b0*/  FADD.FTZ R2, R250, R2 ;  /* 0x00000002fa027221 */ /* 0x000fc80000010000 */
[----:B------:R-:W-:Y:S01]  /*70c0*/  FADD.FTZ R2, R249, R2 ;  /* 0x00000002f9027221 */ /* 0x000fe20000010000 */
[C---:B------:R-:W-:Y:S01]  /*70d0*/  HMMA.16816.F32.BF16 R52, R128.reuse, R56, R80 ;  /* 0x000000388034723c */ /* 0x040fe20000041850 */
[----:B------:R-:W-:Y:S02]  /*70e0*/  LDSM.16.MT88.4 R80, [R194+0x5800] ;  /* 0x00580000c250783b */ /* 0x000fe40000004200 */
[----:B------:R-:W-:Y:S02]  /*70f0*/  FADD.FTZ R3, R19, R2 ;  /* 0x0000000213037221 */ /* 0x000fe40000010000 */
[----:B------:R-:W-:Y:S02]  /*7100*/  FADD.FTZ R2, R8, R0 ;  /* 0x0000000008027221 */ /* 0x000fe40000010000 */
[----:B------:R-:W-:Y:S01]  /*7110*/  IMAD.MOV.U32 R0, RZ, RZ, R229 ;  /* 0x000000ffff007224 */ /* 0x000fe200078e00e5 */
[C---:B------:R-:W-:Y:S08]  /*7120*/  HMMA.16816.F32.BF16 R152, R128.reuse, R156, R152 ;  /* 0x0000009c8098723c */ /* 0x040ff00000041898 */
[C---:B------:R-:W-:Y:S01]  /*7130*/  HMMA.16816.F32.BF16 R156, R128.reuse, R158, R40 ;  /* 0x0000009e809c723c */ /* 0x040fe20000041828 */
[----:B------:R-:W1:Y:S07]  /*7140*/  LDSM.16.MT88.4 R40, [R193+0x3800] ;  /* 0x00380000c128783b */ /* 0x000e6e0000004200 */
[C---:B------:R-:W-:Y:S08]  /*7150*/  HMMA.16816.F32.BF16 R92, R128.reuse, R96, R176 ;  /* 0x00000060805c723c */ /* 0x040ff000000418b0 */
[C---:B--2---:R-:W-:Y:S08]  /*7160*/  HMMA.16816.F32.BF16 R160, R128.reuse, R164, R160 ;  /* 0x000000a480a0723c */ /* 0x044ff000000418a0 */
[C---:B------:R-:W-:Y:S01]  /*7170*/  HMMA.16816.F32.BF16 R164, R128.reuse, R166, R48 ;  /* 0x000000a680a4723c */ /* 0x040fe20000041830 */
[----:B------:R-:W2:Y:S07]  /*7180*/  LDSM.16.MT88.4 R48, [R194+0x3800] ;  /* 0x00380000c230783b */ /* 0x000eae0000004200 */
[C---:B------:R-:W-:Y:S01]  /*7190*/  HMMA.16816.F32.BF16 R96, R128.reuse, R98, R120 ;  /* 0x000000628060723c */ /* 0x040fe20000041878 */
[----:B------:R-:W-:Y:S07]  /*71a0*/  LDSM.16.MT88.4 R120, [R197+0x7800] ;  /* 0x00780000c578783b */ /* 0x000fee0000004200 */
[C---:B------:R-:W-:Y:S07]  /*71b0*/  HMMA.16816.F32.BF16 R124, R128.reuse, R4, R28 ;  /* 0x00000004807c723c */ /* 0x040fee000004181c */
[----:B------:R-:W-:Y:S01]  /*71c0*/  @P1 IMAD.HI.U32 R4, R229, c[0x0][0x2c8], RZ ;  /* 0x0000b200e5041a27 */ /* 0x000fe200078e00ff */
[----:B-1----:R-:W-:Y:S01]  /*71d0*/  HMMA.16816.F32.BF16 R36, R128, R40, R64 ;  /* 0x000000288024723c */ /* 0x002fe20000041840 */
[----:B------:R-:W-:Y:S02]  /*71e0*/  LDSM.16.MT88.4 R64, [R196+0x3800] ;  /* 0x00380000c440783b */ /* 0x000fe40000004200 */
[----:B------:R-:W-:Y:S01]  /*71f0*/  FADD.FTZ R5, R18, R3 ;  /* 0x0000000312057221 */ /* 0x000fe20000010000 */
[----:B------:R-:W-:Y:S01]  /*7200*/  @P1 SHF.R.U32.HI R0, RZ, c[0x0][0x2cc], R4 ;  /* 0x0000b300ff001a19 */ /* 0x000fe20000011604 */
[----:B------:R-:W-:-:S02]  /*7210*/  FADD.FTZ R3, R9, R2 ;  /* 0x0000000209037221 */ /* 0x000fc40000010000 */
[----:B------:R-:W-:Y:S01]  /*7220*/  IMAD.IADD R2, R13, 0x1, -R14 ;  /* 0x000000010d027824 */ /* 0x000fe200078e0a0e */
[C---:B------:R-:W-:Y:S01]  /*7230*/  HMMA.16816.F32.BF16 R40, R128.reuse, R42, R68 ;  /* 0x0000002a8028723c */ /* 0x040fe20000041844 */
[----:B------:R-:W-:Y:S02]  /*7240*/  FADD.FTZ R4, R17, R5 ;  /* 0x0000000511047221 */ /* 0x000fe40000010000 */
[----:B------:R-:W-:Y:S02]  /*7250*/  FADD.FTZ R3, R10, R3 ;  /* 0x000000030a037221 */ /* 0x000fe40000010000 */
[----:B------:R-:W-:Y:S02]  /*7260*/  IMAD.IADD R2, R2, 0x1, R0 ;  /* 0x0000000102027824 */ /* 0x000fe400078e0200 */
[----:B------:R-:W-:Y:S01]  /*7270*/  FADD.FTZ R0, R15, R4 ;  /* 0x000000040f007221 */ /* 0x000fe20000010000 */
[----:B------:R-:W-:Y:S01]  /*7280*/  HMMA.16816.F32.BF16 R56, R128, R58, R84 ;  /* 0x0000003a8038723c */ /* 0x000fe20000041854 */
[----:B------:R-:W-:-:S03]  /*7290*/  FADD.FTZ R3, R11, R3 ;  /* 0x000000030b037221 */ /* 0x000fc60000010000 */
[----:B------:R1:W-:Y:S04]  /*72a0*/  STL [R1], R0 ;  /* 0x0000000001007387 */ /* 0x0003e80000100800 */
[C---:B--2---:R-:W-:Y:S01]  /*72b0*/  HMMA.16816.F32.BF16 R44, R128.reuse, R48, R72 ;  /* 0x00000030802c723c */ /* 0x044fe20000041848 */
[----:B------:R-:W2:Y:S04]  /*72c0*/  LDSM.16.MT88.4 R72, [R193+0x5800] ;  /* 0x00580000c148783b */ /* 0x000ea80000004200 */
[----:B------:R-:W-:Y:S03]  /*72d0*/  STL [R1+0x8], R3 ;  /* 0x0000080301007387 */ /* 0x000fe60000100800 */
[C---:B------:R-:W-:Y:S08]  /*72e0*/  HMMA.16816.F32.BF16 R48, R128.reuse, R50, R76 ;  /* 0x000000328030723c */ /* 0x040ff0000004184c */
[----:B------:R-:W-:Y:S01]  /*72f0*/  HMMA.16816.F32.BF16 R76, R128, R80, R104 ;  /* 0x00000050804c723c */ /* 0x000fe20000041868 */
[----:B------:R-:W3:Y:S01]  /*7300*/  LDSM.16.MT88.4 R104, [R193+0x7800] ;  /* 0x00780000c168783b */ /* 0x000ee20000004200 */
[----:B-1----:R-:W-:-:S06]  /*7310*/  IADD3 R0, R2, c[0x0][0x328], RZ ;  /* 0x0000ca0002007a10 */ /* 0x002fcc0007ffe0ff */
[C---:B------:R-:W-:Y:S08]  /*7320*/  HMMA.16816.F32.BF16 R80, R128.reuse, R82, R108 ;  /* 0x000000528050723c */ /* 0x040ff0000004186c */
[C---:B------:R-:W-:Y:S08]  /*7330*/  HMMA.16816.F32.BF16 R136, R128.reuse, R140, R136 ;  /* 0x0000008c8088723c */ /* 0x040ff00000041888 */
[C---:B------:R-:W-:Y:S08]  /*7340*/  HMMA.16816.F32.BF16 R144, R128.reuse, R148, R144 ;  /* 0x000000948090723c */ /* 0x040ff00000041890 */
[C---:B--2---:R-:W-:Y:S08]  /*7350*/  HMMA.16816.F32.BF16 R68, R128.reuse, R72, R180 ;  /* 0x000000488044723c */ /* 0x044ff000000418b4 */
[C---:B------:R-:W-:Y:S08]  /*7360*/  HMMA.16816.F32.BF16 R72, R128.reuse, R74, R100 ;  /* 0x0000004a8048723c */ /* 0x040ff00000041864 */
[C---:B---3--:R-:W-:Y:S08]  /*7370*/  HMMA.16816.F32.BF16 R100, R128.reuse, R104, R116 ;  /* 0x000000688064723c */ /* 0x048ff00000041874 */
        /* <DEDUP_REMOVED lines=8> */
[C---:B------:R-:W-:Y:S07]  /*7400*/  HMMA.16816.F32.BF16 R64, R128.reuse, R66, R220 ;  /* 0x000000428040723c */ /* 0x040fee00000418dc */
[----:B------:R-:W-:Y:S01]  /*7410*/  IADD3 R220, R238, -0x2, RZ ;  /* 0xfffffffeeedc7810 */ /* 0x000fe20007ffe0ff */
        /* <DEDUP_REMOVED lines=16> */
.L_x_1686:
[----:B------:R-:W-:-:S13]  /*7520*/  ISETP.NE.AND P0, PT, R4, 0x1, PT ;  /* 0x000000010400780c */ /* 0x000fda0003f05270 */
[----:B------:R-:W-:-:S05]  /*7530*/  @P0 IMAD.HI.U32 R2, R3, c[0x0][0x330], RZ ;  /* 0x0000cc0003020a27 */ /* 0x000fca00078e00ff */
[----:B------:R-:W-:Y:S02]  /*7540*/  @P0 SHF.R.U32.HI R3, RZ, c[0x0][0x334], R2 ;  /* 0x0000cd00ff030a19 */ /* 0x000fe40000011602 */
.L_x_1687:
[----:B------:R-:W-:Y:S05]  /*7550*/  BSYNC B0 ;  /* 0x0000000000007941 */ /* 0x000fea0003800000 */
.L_x_1685:
[----:B------:R-:W-:-:S05]  /*7560*/  IMAD R3, R3, R4, c[0x0][0x32c] ;  /* 0x0000cb0003037624 */ /* 0x000fca00078e0204 */
[----:B------:R-:W-:-:S04]  /*7570*/  IMNMX R0, R0, R3, PT ;  /* 0x0000000300007217 */ /* 0x000fc80003800200 */
.L_x_1684:
        /* <DEDUP_REMOVED lines=9> */
.L_x_1697:
[----:B------:R-:W-:Y:S01]  /*7610*/  ISETP.GT.AND P0, PT, R230, R222, PT ;  /* 0x000000dee600720c */ /* 0x000fe20003f04270 */
[----:B------:R-:W-:Y:S04]  /*7620*/  DEPBAR.LE SB0, 0x0 ;  /* 0x000080000000791a */ /* 0x000fe80000000000 */
[----:B------:R-:W-:Y:S01]  /*7630*/  WARPSYNC 0xffffffff ;  /* 0xffffffff00007948 */ /* 0x000fe20003800000 */
[----:B------:R-:W-:Y:S01]  /*7640*/  BAR.SYNC.DEFER_BLOCKING 0x0 ;  /* 0x0000000000007b1d */ /* 0x000fe20000010000 */
[----:B------:R-:W-:Y:S05]  /*7650*/  IMAD.MOV.U32 R241, RZ, RZ, c[0x0][0x2c4] ;  /* 0x0000b100fff17624 */ /* 0x000fea00078e00ff */
[----:B------:R-:W-:Y:S01]  /*7660*/  ISETP.NE.AND P2, PT, R241, 0x1, PT ;  /* 0x00000001f100780c */ /* 0x000fe20003f45270 */
[----:B------:R-:W-:Y:S01]  /*7670*/  @!P0 IMAD.WIDE.U32 R4, R222, c[0x0][0x208], RZ ;  /* 0x00008200de048a25 */ /* 0x000fe200078e00ff */
[----:B--2---:R-:W-:Y:S02]  /*7680*/  @!P0 SHF.R.S32.HI R0, RZ, 0x1f, R222 ;  /* 0x0000001fff008819 */ /* 0x004fe400000114de */
[----:B------:R-:W-:Y:S01]  /*7690*/  @!P0 IADD3 R11, P1, R234, 0x40, RZ ;  /* 0x00000040ea0b8810 */ /* 0x000fe20007f3e0ff */
[----:B------:R-:W-:Y:S02]  /*76a0*/  @!P0 IMAD.MOV.U32 R6, RZ, RZ, c[0x0][0x208] ;  /* 0x00008200ff068624 */ /* 0x000fe400078e00ff */
[----:B------:R-:W-:Y:S02]  /*76b0*/  @!P0 IMAD R0, R0, c[0x0][0x208], RZ ;  /* 0x0000820000008a24 */ /* 0x000fe400078e02ff */
[----:B------:R-:W-:Y:S02]  /*76c0*/  @!P0 IMAD.SHL.U32 R3, R4, 0x40, RZ ;  /* 0x0000004004038824 */ /* 0x000fe400078e00ff */
[----:B------:R-:W-:Y:S02]  /*76d0*/  @!P0 IMAD R0, R222, c[0x0][0x20c], R0 ;  /* 0x00008300de008a24 */ /* 0x000fe400078e0200 */
[----:B------:R-:W-:Y:S02]  /*76e0*/  @!P0 IMAD.X R12, RZ, RZ, R236, P1 ;  /* 0x000000ffff0c8224 */ /* 0x000fe400008e06ec */
[----:B------:R-:W-:Y:S01]  /*76f0*/  @!P0 IMAD.IADD R0, R5, 0x1, R0 ;  /* 0x0000000105008824 */ /* 0x000fe200078e0200 */
[----:B------:R-:W-:Y:S01]  /*7700*/  @!P0 LEA R5, P1, R6, R3, 0x5 ;  /* 0x0000000306058211 */ /* 0x000fe200078228ff */
[----:B------:R-:W-:Y:S01]  /*7710*/  LDSM.16.M88.4 R32, [R199] ;  /* 0x00000000c720783b */ /* 0x000fe20000000200 */
[----:B------:R-:W-:Y:S02]  /*7720*/  ULDC UR4, c[0x0][0x324] ;  /* 0x0000c90000047ab9 */ /* 0x000fe40000000800 */
[----:B------:R-:W-:Y:S01]  /*7730*/  @!P0 SHF.L.U64.HI R0, R4, 0x6, R0 ;  /* 0x0000000604008819 */ /* 0x000fe20000010200 */
[----:B------:R-:W-:Y:S01]  /*7740*/  @!P0 IMAD.MOV.U32 R4, RZ, RZ, c[0x0][0x20c] ;  /* 0x00008300ff048624 */ /* 0x000fe200078e00ff */
[----:B------:R-:W-:Y:S01]  /*7750*/  ULOP3.LUT UR4, URZ, UR4, URZ, 0x33, !UPT ;  /* 0x000000043f047292 */ /* 0x000fe2000f8e333f */
[----:B------:R-:W-:Y:S03]  /*7760*/  LDSM.16.M88.4 R16, [R192+0x800] ;  /* 0x00080000c010783b */ /* 0x000fe60000000200 */
[----:B------:R-:W-:Y:S02]  /*7770*/  @!P0 LEA.HI.X R4, R6, R0, R4, 0x5, P1 ;  /* 0x0000000006048211 */ /* 0x000fe400008f2c04 */
[C---:B------:R-:W-:Y:S01]  /*7780*/  @!P0 IADD3 R6, P1, R3.reuse, R234, RZ ;  /* 0x000000ea03068210 */ /* 0x040fe20007f3e0ff */
[----:B------:R-:W-:Y:S04]  /*7790*/  LDSM.16.M88.4 R24, [R192+0x1000] ;  /* 0x00100000c018783b */ /* 0x000fe80000000200 */
[C---:B------:R-:W-:Y:S01]  /*77a0*/  @!P0 IMAD.X R8, R0.reuse, 0x1, R236, P1 ;  /* 0x0000000100088824 */ /* 0x040fe200008e06ec */
[----:B------:R-:W-:Y:S01]  /*77b0*/  @!P0 IADD3 R7, P1, R3, R11, RZ ;  /* 0x0000000b03078210 */ /* 0x000fe20007f3e0ff */
[----:B------:R-:W-:Y:S04]  /*77c0*/  LDSM.16.M88.4 R168, [R192+0x1800] ;  /* 0x00180000c0a8783b */ /* 0x000fe80000000200 */
[----:B------:R-:W-:Y:S01]  /*77d0*/  @!P0 IMAD.X R9, R0, 0x1, R12, P1 ;  /* 0x0000000100098824 */ /* 0x000fe200008e060c */
[C---:B------:R-:W-:Y:S01]  /*77e0*/  @!P0 LEA R134, P1, R6.reuse, c[0x0][0x1f8], 0x1 ;  /* 0x00007e0006868a11 */ /* 0x040fe200078208ff */
[----:B------:R-:W-:Y:S03]  /*77f0*/  LDSM.16.M88.4 R172, [R200] ;  /* 0x00000000c8ac783b */ /* 0x000fe60000000200 */
[----:B------:R-:W-:Y:S02]  /*7800*/  @!P0 LEA.HI.X R135, R6, c[0x0][0x1fc], R8, 0x1, P1 ;  /* 0x00007f0006878a11 */ /* 0x000fe400008f0c08 */
[C---:B------:R-:W-:Y:S01]  /*7810*/  @!P0 LEA R28, P1, R7.reuse, c[0x0][0x1f8], 0x1 ;  /* 0x00007e00071c8a11 */ /* 0x040fe200078208ff */
[----:B------:R-:W-:Y:S03]  /*7820*/  LDSM.16.M88.4 R176, [R203] ;  /* 0x00000000cbb0783b */ /* 0x000fe60000000200 */
[----:B------:R-:W-:Y:S02]  /*7830*/  @!P0 LEA.HI.X R29, R7, c[0x0][0x1fc], R9, 0x1, P1 ;  /* 0x00007f00071d8a11 */ /* 0x000fe400008f0c09 */
[----:B------:R-:W-:Y:S01]  /*7840*/  @!P0 IADD3 R8, P1, R234, 0x80, RZ ;  /* 0x00000080ea088810 */ /* 0x000fe20007f3e0ff */
[----:B------:R-:W-:Y:S04]  /*7850*/  LDSM.16.M88.4 R180, [R218] ;  /* 0x00000000dab4783b */ /* 0x000fe80000000200 */
[----:B------:R-:W-:Y:S01]  /*7860*/  @!P0 IMAD.X R10, RZ, RZ, R236, P1 ;  /* 0x000000ffff0a8224 */ /* 0x000fe200008e06ec */
[CC--:B------:R-:W-:Y:S01]  /*7870*/  @!P0 IADD3 R6, P1, R3.reuse, R8.reuse, RZ ;  /* 0x0000000803068210 */ /* 0x0c0fe20007f3e0ff */
[----:B------:R-:W-:Y:S04]  /*7880*/  LDSM.16.M88.4 R184, [R217] ;  /* 0x00000000d9b8783b */ /* 0x000fe80000000200 */
[----:B------:R-:W-:Y:S01]  /*7890*/  @!P0 IMAD.X R7, R0, 0x1, R10, P1 ;  /* 0x0000000100078824 */ /* 0x000fe200008e060a */
[C---:B------:R-:W-:Y:S01]  /*78a0*/  @!P0 LEA R14, P1, R6.reuse, c[0x0][0x1f8], 0x1 ;  /* 0x00007e00060e8a11 */ /* 0x040fe200078208ff */
[----:B------:R-:W-:Y:S03]  /*78b0*/  LDSM.16.M88.4 R188, [R216] ;  /* 0x00000000d8bc783b */ /* 0x000fe60000000200 */
[----:B------:R-:W-:Y:S02]  /*78c0*/  @!P0 LEA.HI.X R15, R6, c[0x0][0x1fc], R7, 0x1, P1 ;  /* 0x00007f00060f8a11 */ /* 0x000fe400008f0c07 */
[----:B------:R-:W-:Y:S01]  /*78d0*/  @!P0 IADD3 R7, P1, R234, 0xc0, RZ ;  /* 0x000000c0ea078810 */ /* 0x000fe20007f3e0ff */
[----:B------:R-:W2:Y:S04]  /*78e0*/  LDL R239, [R1+0x18] ;  /* 0x0000180001ef7983 */ /* 0x000ea80000100800 */
[----:B------:R-:W-:Y:S01]  /*78f0*/  @!P0 IMAD.X R9, RZ, RZ, R236, P1 ;  /* 0x000000ffff098224 */ /* 0x000fe200008e06ec */
[----:B------:R-:W-:Y:S01]  /*7900*/  @!P0 IADD3 R3, P1, R3, R7, RZ ;  /* 0x0000000703038210 */ /* 0x000fe20007f3e0ff */
[----:B------:R-:W2:Y:S04]  /*7910*/  LDL R238, [R1+0x44] ;  /* 0x0000440001ee7983 */ /* 0x000ea80000100800 */
[--C-:B------:R-:W-:Y:S01]  /*7920*/  @!P0 IMAD.X R0, R0, 0x1, R9.reuse, P1 ;  /* 0x0000000100008824 */ /* 0x100fe200008e0609 */
[C---:B------:R-:W-:Y:S01]  /*7930*/  @!P0 LEA R22, P1, R3.reuse, c[0x0][0x1f8], 0x1 ;  /* 0x00007e0003168a11 */ /* 0x040fe200078208ff */
[----:B------:R-:W3:Y:S03]  /*7940*/  LDL R237, [R1+0x4] ;  /* 0x0000040001ed7983 */ /* 0x000ee60000100800 */
[----:B------:R-:W-:Y:S02]  /*7950*/  @!P0 LEA.HI.X R23, R3, c[0x0][0x1fc], R0, 0x1, P1 ;  /* 0x00007f0003178a11 */ /* 0x000fe400008f0c00 */
[C---:B------:R-:W-:Y:S05]  /*7960*/  @!P0 IADD3 R3, P1, R5.reuse, R11, RZ ;  /* 0x0000000b05038210 */ /* 0x040fea0007f3e0ff */
[C---:B------:R-:W-:Y:S01]  /*7970*/  @!P0 IMAD.X R11, R4.reuse, 0x1, R12, P1 ;  /* 0x00000001040b8824 */ /* 0x040fe200008e060c */
[C---:B------:R-:W-:Y:S04]  /*7980*/  @!P0 IADD3 R6, P1, R5.reuse, R8, RZ ;  /* 0x0000000805068210 */ /* 0x040fe80007f3e0ff */
[C---:B------:R-:W-:Y:S02]  /*7990*/  @!P0 IADD3.X R10, R4.reuse, R10, RZ, P1, !PT ;  /* 0x0000000a040a8210 */ /* 0x040fe40000ffe4ff */
[C---:B------:R-:W-:Y:S05]  /*79a0*/  @!P0 IADD3 R7, P1, R5.reuse, R7, RZ ;  /* 0x0000000705078210 */ /* 0x040fea0007f3e0ff */
[C---:B------:R-:W-:Y:S01]  /*79b0*/  @!P0 IMAD.X R9, R4.reuse, 0x1, R9, P1 ;  /* 0x0000000104098824 */ /* 0x040fe200008e0609 */
[----:B------:R-:W-:Y:S05]  /*79c0*/  @!P0 IADD3 R0, P1, R5, R234, RZ ;  /* 0x000000ea05008210 */ /* 0x000fea0007f3e0ff */
[----:B------:R-:W-:Y:S01]  /*79d0*/  @!P0 IMAD.X R4, R4, 0x1, R236, P1 ;  /* 0x0000000104048824 */ /* 0x000fe200008e06ec */
[C---:B------:R-:W-:Y:S04]  /*79e0*/  @!P0 LEA R12, P1, R0.reuse, c[0x0][0x1f8], 0x1 ;  /* 0x00007e00000c8a11 */ /* 0x040fe800078208ff */
[----:B------:R-:W-:Y:S02]  /*79f0*/  @!P0 LEA.HI.X R13, R0, c[0x0][0x1fc], R4, 0x1, P1 ;  /* 0x00007f00000d8a11 */ /* 0x000fe400008f0c04 */
[C---:B------:R-:W-:Y:S04]  /*7a00*/  @!P0 LEA R20, P1, R3.reuse, c[0x0][0x1f8], 0x1 ;  /* 0x00007e0003148a11 */ /* 0x040fe800078208ff */
[----:B------:R-:W-:Y:S02]  /*7a10*/  @!P0 LEA.HI.X R21, R3, c[0x0][0x1fc], R11, 0x1, P1 ;  /* 0x00007f0003158a11 */ /* 0x000fe400008f0c0b */
[C---:B------:R-:W-:Y:S04]  /*7a20*/  @!P0 LEA R30, P1, R6.reuse, c[0x0][0x1f8], 0x1 ;  /* 0x00007e00061e8a11 */ /* 0x040fe800078208ff */
[----:B------:R-:W-:Y:S02]  /*7a30*/  @!P0 LEA.HI.X R31, R6, c[0x0][0x1fc], R10, 0x1, P1 ;  /* 0x00007f00061f8a11 */ /* 0x000fe400008f0c0a */
[C---:B------:R-:W-:Y:S04]  /*7a40*/  @!P0 LEA R220, P1, R7.reuse, c[0x0][0x1f8], 0x1 ;  /* 0x00007e0007dc8a11 */ /* 0x040fe800078208ff */
[----:B------:R-:W-:Y:S02]  /*7a50*/  @!P0 LEA.HI.X R221, R7, c[0x0][0x1fc], R9, 0x1, P1 ;  /* 0x00007f0007dd8a11 */ /* 0x000fe400008f0c09 */
[----:B------:R-:W1:Y:S06]  /*7a60*/  LDSM.16.M88.4 R8, [R192] ;  /* 0x00000000c008783b */ /* 0x000e6c0000000200 */
[----:B------:R-:W-:Y:S01]  /*7a70*/  @!PT LDS RZ, [RZ] ;  /* 0x00000000fffff984 */ /* 0x000fe20000000800 */
[----:B------:R-:W-:Y:S01]  /*7a80*/  @!PT LDS RZ, [RZ] ;  /* 0x00000000fffff984 */ /* 0x000fe20000000800 */
[----:B------:R-:W-:Y:S01]  /*7a90*/  @!PT LDS RZ, [RZ] ;  /* 0x00000000fffff984 */ /* 0x000fe20000000800 */
[----:B------:R4:W-:Y:S06]  /*7aa0*/  @!P0 LDGSTS.E.BYPASS.LTC128B.128 [R219+0x100], [R134.64], !P6 ;  /* 0x0010000086db8fae */ /* 0x0009ec000f101d46 */
[----:B------:R5:W-:Y:S06]  /*7ab0*/  @!P0 LDGSTS.E.BYPASS.LTC128B.128 [R219+0x2100], [R28.64], !P5 ;  /* 0x021000001cdb8fae */ /* 0x000bec000e901d46 */
[----:B------:R4:W-:Y:S06]  /*7ac0*/  @!P0 LDGSTS.E.BYPASS.LTC128B.128 [R219+0x4100], [R14.64], !P4 ;  /* 0x041000000edb8fae */ /* 0x0009ec000e101d46 */
[----:B------:R4:W-:Y:S06]  /*7ad0*/  @!P0 LDGSTS.E.BYPASS.LTC128B.128 [R219+0x6100], [R22.64], !P3 ;  /* 0x0610000016db8fae */ /* 0x0009ec000d901d46 */
[----:B------:R4:W-:Y:S06]  /*7ae0*/  @!P0 LDGSTS.E.BYPASS.LTC128B.128 [R219+0x1100], [R12.64], !P6 ;  /* 0x011000000cdb8fae */ /* 0x0009ec000f101d46 */
[----:B------:R5:W-:Y:S01]  /*7af0*/  @!P0 LDGSTS.E.BYPASS.LTC128B.128 [R219+0x3100], [R20.64], !P5 ;  /* 0x0310000014db8fae */ /* 0x000be2000e901d46 */
[C---:B-1----:R-:W-:Y:S05]  /*7b00*/  HMMA.16816.F32.BF16 R4, R32.reuse, R8, RZ ;  /* 0x000000082004723c */ /* 0x042fea00000418ff */
[----:B------:R1:W-:Y:S03]  /*7b10*/  @!P0 LDGSTS.E.BYPASS.LTC128B.128 [R219+0x5100], [R30.64], !P4 ;  /* 0x051000001edb8fae */ /* 0x0003e6000e101d46 */
[C---:B------:R-:W-:Y:S03]  /*7b20*/  HMMA.16816.F32.BF16 R8, R32.reuse, R10, RZ ;  /* 0x0000000a2008723c */ /* 0x040fe600000418ff */
[----:B------:R1:W-:Y:S01]  /*7b30*/  @!P0 LDGSTS.E.BYPASS.LTC128B.128 [R219+0x7100], [R220.64], !P3 ;  /* 0x07100000dcdb8fae */ /* 0x0003e2000d901d46 */
[C---:B------:R-:W-:Y:S05]  /*7b40*/  ISETP.GT.AND P0, PT, R222.reuse, R230, PT ;  /* 0x000000e6de00720c */ /* 0x040fea0003f04270 */
[----:B------:R-:W0:Y:S01]  /*7b50*/  LDGDEPBAR ;  /* 0x00000000000079af */ /* 0x000e220000000000 */
[C---:B----4-:R-:W-:Y:S07]  /*7b60*/  HMMA.16816.F32.BF16 R12, R32.reuse, R16, RZ ;  /* 0x00000010200c723c */ /* 0x050fee00000418ff */
[----:B------:R-:W-:Y:S01]  /*7b70*/  @P0 IADD3 R0, R222, -0x1, RZ ;  /* 0xffffffffde000810 */ /* 0x000fe20007ffe0ff */
[----:B------:R-:W-:Y:S01]  /*7b80*/  @P0 IMAD.MOV.U32 R132, RZ, RZ, c[0x0][0x1e4] ;  /* 0x00007900ff840624 */ /* 0x000fe200078e00ff */
[C---:B------:R-:W-:Y:S03]  /*7b90*/  HMMA.16816.F32.BF16 R16, R32.reuse, R18, RZ ;  /* 0x000000122010723c */ /* 0x040fe600000418ff */
[----:B------:R-:W-:Y:S01]  /*7ba0*/  @P0 SHF.R.S32.HI R3, RZ, 0x1f, R0 ;  /* 0x0000001fff030819 */ /* 0x000fe20000011400 */
[C---:B------:R-:W-:Y:S04]  /*7bb0*/  @P0 IMAD.WIDE.U32 R134, R0.reuse, c[0x0][0x1e0], RZ ;  /* 0x0000780000860a25 */ /* 0x040fe800078e00ff */
[C---:B-----5:R-:W-:Y:S01]  /*7bc0*/  HMMA.16816.F32.BF16 R20, R32.reuse, R24, RZ ;  /* 0x000000182014723c */ /* 0x060fe200000418ff */
[----:B------:R-:W-:Y:S04]  /*7bd0*/  @P0 IMAD R3, R3, c[0x0][0x1e0], RZ ;  /* 0x0000780003030a24 */ /* 0x000fe800078e02ff */
[----:B------:R-:W-:Y:S03]  /*7be0*/  @P0 IMAD R3, R0, c[0x0][0x1e4], R3 ;  /* 0x0000790000030a24 */ /* 0x000fe600078e0203 */
[C---:B------:R-:W-:Y:S01]  /*7bf0*/  HMMA.16816.F32.BF16 R24, R32.reuse, R26, RZ ;  /* 0x0000001a2018723c */ /* 0x040fe200000418ff */
[----:B------:R-:W-:Y:S03]  /*7c00*/  @P0 IMAD.IADD R3, R135, 0x1, R3 ;  /* 0x0000000187030824 */ /* 0x000fe600078e0203 */
[C---:B------:R-:W-:Y:S04]  /*7c10*/  @P0 IMAD.SHL.U32 R135, R134.reuse, 0x40, RZ ;  /* 0x0000004086870824 */ /* 0x040fe800078e00ff */
[C---:B-1----:R-:W-:Y:S01]  /*7c20*/  HMMA.16816.F32.BF16 R28, R32.reuse, R168, RZ ;  /* 0x000000a8201c723c */ /* 0x042fe200000418ff */
[C---:B------:R-:W-:Y:S07]  /*7c30*/  @P0 IADD3 R0, P1, R135.reuse, R232, RZ ;  /* 0x000000e887000210 */ /* 0x040fee0007f3e0ff */
[----:B------:R-:W-:Y:S01]  /*7c40*/  HMMA.16816.F32.BF16 R32, R32, R170, RZ ;  /* 0x000000aa2020723c */ /* 0x000fe200000418ff */
[----:B------:R-:W-:Y:S07]  /*7c50*/  LDSM.16.M88.4 R168, [R202] ;  /* 0x00000000caa8783b */ /* 0x000fee0000000200 */
[C---:B------:R-:W-:Y:S07]  /*7c60*/  HMMA.16816.F32.BF16 R4, R172.reuse, R176, R4 ;  /* 0x000000b0ac04723c */ /* 0x040fee0000041804 */
[----:B------:R-:W-:Y:S01]  /*7c70*/  @P0 SHF.L.U64.HI R176, R134, 0x6, R3 ;  /* 0x0000000686b00819 */ /* 0x000fe20000010203 */
[C---:B------:R-:W-:Y:S04]  /*7c80*/  HMMA.16816.F32.BF16 R8, R172.reuse, R178, R8 ;  /* 0x000000b2ac08723c */ /* 0x040fe80000041808 */
[----:B------:R-:W-:Y:S01]  /*7c90*/  @P0 IMAD.X R3, R176, 0x1, R231, P1 ;  /* 0x00000001b0030824 */ /* 0x000fe200008e06e7 */
[C---:B------:R-:W-:Y:S03]  /*7ca0*/  @P0 LEA R228, P1, R0.reuse, c[0x0][0x1c8], 0x1 ;  /* 0x0000720000e40a11 */ /* 0x040fe600078208ff */
[C---:B------:R-:W-:Y:S04]  /*7cb0*/  HMMA.16816.F32.BF16 R12, R172.reuse, R180, R12 ;  /* 0x000000b4ac0c723c */ /* 0x040fe8000004180c */
[----:B------:R-:W-:Y:S02]  /*7cc0*/  @P0 LEA.HI.X R229, R0, c[0x0][0x1cc], R3, 0x1, P1 ;  /* 0x0000730000e50a11 */ /* 0x000fe400008f0c03 */
[----:B------:R-:W-:Y:S02]  /*7cd0*/  @P0 IADD3 R179, P1, R232, 0x40, RZ ;  /* 0x00000040e8b30810 */ /* 0x000fe40007f3e0ff */
[C---:B------:R-:W-:Y:S04]  /*7ce0*/  HMMA.16816.F32.BF16 R16, R172.reuse, R182, R16 ;  /* 0x000000b6ac10723c */ /* 0x040fe80000041810 */
[----:B------:R-:W-:Y:S01]  /*7cf0*/  @P0 IMAD.X R180, RZ, RZ, R231, P1 ;  /* 0x000000ffffb40224 */ /* 0x000fe200008e06e7 */
[C---:B------:R-:W-:Y:S03]  /*7d00*/  @P0 IADD3 R0, P1, R135.reuse, R179, RZ ;  /* 0x000000b387000210 */ /* 0x040fe60007f3e0ff */
        /* <DEDUP_REMOVED lines=9> */
[----:B------:R-:W-:Y:S01]  /*7da0*/  HMMA.16816.F32.BF16 R32, R172, R190, R32 ;  /* 0x000000beac20723c */ /* 0x000fe20000041820 */
[----:B------:R-:W1:Y:S03]  /*7db0*/  LDSM.16.M88.4 R172, [R198] ;  /* 0x00000000c6ac783b */ /* 0x000e660000000200 */
[----:B------:R-:W-:Y:S02]  /*7dc0*/  @P0 IADD3.X R3, R176, R178, RZ, P1, !PT ;  /* 0x000000b2b0030210 */ /* 0x000fe40000ffe4ff */
[C---:B------:R-:W-:Y:S06]  /*7dd0*/  @P0 LEA R224, P1, R0.reuse, c[0x0][0x1c8], 0x1 ;  /* 0x0000720000e00a11 */ /* 0x040fec00078208ff */
[----:B------:R-:W-:Y:S01]  /*7de0*/  @P0 LEA.HI.X R225, R0, c[0x0][0x1cc], R3, 0x1, P1 ;  /* 0x0000730000e10a11 */ /* 0x000fe200008f0c03 */
[----:B------:R-:W-:Y:S05]  /*7df0*/  @P0 IMAD.MOV.U32 R0, RZ, RZ, c[0x0][0x1e0] ;  /* 0x00007800ff000624 */ /* 0x000fea00078e00ff */
[C---:B------:R-:W-:Y:S04]  /*7e00*/  @P0 LEA R3, P1, R0.reuse, R135, 0x5 ;  /* 0x0000008700030211 */ /* 0x040fe800078228ff */
[----:B------:R-:W-:Y:S02]  /*7e10*/  @P0 LEA.HI.X R0, R0, R176, R132, 0x5, P1 ;  /* 0x000000b000000211 */ /* 0x000fe400008f2c84 */
[----:B------:R-:W-:Y:S05]  /*7e20*/  @P0 IADD3 R134, P1, R232, 0xc0, RZ ;  /* 0x000000c0e8860810 */ /* 0x000fea0007f3e0ff */
[----:B------:R-:W-:Y:S01]  /*7e30*/  @P0 IMAD.X R132, RZ, RZ, R231, P1 ;  /* 0x000000ffff840224 */ /* 0x000fe200008e06e7 */
[-C--:B------:R-:W-:Y:S01]  /*7e40*/  @P0 IADD3 R135, P1, R135, R134.reuse, RZ ;  /* 0x0000008687870210 */ /* 0x080fe20007f3e0ff */
        /* <DEDUP_REMOVED lines=11> */
[----:B------:R-:W-:Y:S06]  /*7f00*/  LDSM.16.M88.4 R168, [R201] ;  /* 0x00000000c9a8783b */ /* 0x000fec0000000200 */
[----:B------:R-:W1:Y:S02]  /*7f10*/  LDSM.16.M88.4 R172, [R195] ;  /* 0x00000000c3ac783b */ /* 0x000e640000000200 */
        /* <DEDUP_REMOVED lines=11> */
[----:B------:R-:W-:Y:S06]  /*7fd0*/  LDSM.16.M88.4 R168, [R199+0x4000] ;  /* 0x00400000c7a8783b */ /* 0x000fec0000000200 */
[----:B------:R-:W1:Y:S02]  /*7fe0*/  LDSM.16.M88.4 R172, [R192+0x2000] ;  /* 0x00200000c0ac783b */ /* 0x000e640000000200 */
        /* <DEDUP_REMOVED lines=12> */
[----:B------:R-:W1:Y:S02]  /*80b0*/  LDSM.16.M88.4 R172, [R215] ;  /* 0x00000000d7ac783b */ /* 0x000e640000000200 */
        /* <DEDUP_REMOVED lines=138> */
[----:B------:R-:W1:Y:S01]  /*8960*/  LDSM.16.M88.4 R172, [R195+0x7800] ;  /* 0x00780000c3ac783b */ /* 0x000e620000000200 */
[----:B------:R-:W-:Y:S05]  /*8970*/  DEPBAR.LE SB0, 0x0 ;  /* 0x000080000000791a */ /* 0x000fea0000000000 */
[----:B------:R-:W-:Y:S01]  /*8980*/  BAR.SYNC.DEFER_BLOCKING 0x0 ;  /* 0x0000000000007b1d */ /* 0x000fe20000010000 */
[C---:B-1----:R-:W-:Y:S08]  /*8990*/  HMMA.16816.F32.BF16 R28, R168.reuse, R172, R28 ;  /* 0x000000aca81c723c */ /* 0x042ff0000004181c */
[----:B------:R-:W-:Y:S07]  /*89a0*/  HMMA.16816.F32.BF16 R32, R168, R174, R32 ;  /* 0x000000aea820723c */ /* 0x000fee0000041820 */
[----:B------:R-:W-:Y:S01]  /*89b0*/  @P0 IMAD.X R168, R176, 0x1, R132, P1 ;  /* 0x00000001b0a80824 */ /* 0x000fe200008e0684 */
[C---:B------:R-:W-:Y:S04]  /*89c0*/  @P0 LEA R174, P1, R135.reuse, c[0x0][0x1c8], 0x1 ;  /* 0x0000720087ae0a11 */ /* 0x040fe800078208ff */
[----:B------:R-:W-:Y:S02]  /*89d0*/  @P0 LEA.HI.X R175, R135, c[0x0][0x1cc], R168, 0x1, P1 ;  /* 0x0000730087af0a11 */ /* 0x000fe400008f0ca8 */
[C---:B------:R-:W-:Y:S05]  /*89e0*/  @P0 IADD3 R135, P1, R3.reuse, R179, RZ ;  /* 0x000000b303870210 */ /* 0x040fea0007f3e0ff */
[C---:B------:R-:W-:Y:S01]  /*89f0*/  @P0 IMAD.X R170, R0.reuse, 0x1, R180, P1 ;  /* 0x0000000100aa0824 */ /* 0x040fe200008e06b4 */
[C---:B------:R-:W-:Y:S05]  /*8a00*/  @P0 IADD3 R168, P1, R3.reuse, R177, RZ ;  /* 0x000000b103a80210 */ /* 0x040fea0007f3e0ff */
[C---:B------:R-:W-:Y:S01]  /*8a10*/  @P0 IMAD.X R171, R0.reuse, 0x1, R178, P1 ;  /* 0x0000000100ab0824 */ /* 0x040fe200008e06b2 */
[C---:B------:R-:W-:Y:S05]  /*8a20*/  @P0 IADD3 R169, P1, R3.reuse, R134, RZ ;  /* 0x0000008603a90210 */ /* 0x040fea0007f3e0ff */
[C---:B------:R-:W-:Y:S01]  /*8a30*/  @P0 IMAD.X R132, R0.reuse, 0x1, R132, P1 ;  /* 0x0000000100840824 */ /* 0x040fe200008e0684 */
[----:B------:R-:W-:Y:S04]  /*8a40*/  @P0 IADD3 R3, P1, R3, R232, RZ ;  /* 0x000000e803030210 */ /* 0x000fe80007f3e0ff */
[----:B------:R-:W-:Y:S02]  /*8a50*/  @P0 IADD3.X R0, R0, R231, RZ, P1, !PT ;  /* 0x000000e700000210 */ /* 0x000fe40000ffe4ff */
[C---:B------:R-:W-:Y:S04]  /*8a60*/  @P0 LEA R172, P1, R3.reuse, c[0x0][0x1c8], 0x1 ;  /* 0x0000720003ac0a11 */ /* 0x040fe800078208ff */
[----:B------:R-:W-:Y:S01]  /*8a70*/  @P0 LEA.HI.X R173, R3, c[0x0][0x1cc], R0, 0x1, P1 ;  /* 0x0000730003ad0a11 */ /* 0x000fe200008f0c00 */
[----:B------:R-:W-:Y:S01]  /*8a80*/  FMUL.FTZ R0, R5, c[0x0][0x320] ;  /* 0x0000c80005007a20 */ /* 0x000fe20000410000 */
[C---:B------:R-:W-:Y:S01]  /*8a90*/  @P0 LEA R134, P1, R135.reuse, c[0x0][0x1c8], 0x1 ;  /* 0x0000720087860a11 */ /* 0x040fe200078208ff */
[----:B------:R-:W-:Y:S02]  /*8aa0*/  FMUL.FTZ R3, R4, c[0x0][0x320] ;  /* 0x0000c80004037a20 */ /* 0x000fe40000410000 */
[----:B------:R1:W4:Y:S01]  /*8ab0*/  MUFU.TANH R181, R0 ;  /* 0x0000000000b57308 */ /* 0x0003220000002400 */
[----:B------:R-:W-:Y:S01]  /*8ac0*/  @P0 LEA.HI.X R135, R135, c[0x0][0x1cc], R170, 0x1, P1 ;  /* 0x0000730087870a11 */ /* 0x000fe200008f0caa */
[----:B------:R-:W-:Y:S01]  /*8ad0*/  @!PT LDS RZ, [RZ] ;  /* 0x00000000fffff984 */ /* 0x000fe20000000800 */
[----:B------:R-:W-:Y:S01]  /*8ae0*/  @!PT LDS RZ, [RZ] ;  /* 0x00000000fffff984 */ /* 0x000fe20000000800 */
[----:B------:R-:W-:Y:S01]  /*8af0*/  @!PT LDS RZ, [RZ] ;  /* 0x00000000fffff984 */ /* 0x000fe20000000800 */
[----:B------:R3:W-:Y:S01]  /*8b00*/  @P0 LDGSTS.E.BYPASS.LTC128B.128 [R219+0x8100], [R228.64], !P6 ;  /* 0x08100000e4db0fae */ /* 0x0007e2000f101d46 */
[----:B------:R-:W-:Y:S01]  /*8b10*/  @P0 LEA R170, P1, R168, c[0x0][0x1c8], 0x1 ;  /* 0x00007200a8aa0a11 */ /* 0x000fe200078208ff */
[----:B------:R-:W-:Y:S03]  /*8b20*/  IMAD.SHL.U32 R5, R222, 0x40, RZ ;  /* 0x00000040de057824 */ /* 0x000fe600078e00ff */
[----:B------:R-:W-:Y:S01]  /*8b30*/  @P0 LEA.HI.X R171, R168, c[0x0][0x1cc], R171, 0x1, P1 ;  /* 0x00007300a8ab0a11 */ /* 0x000fe200008f0cab */
[----:B------:R3:W-:Y:S01]  /*8b40*/  @P0 LDGSTS.E.BYPASS.LTC128B.128 [R219+0xa100], [R226.64], !P5 ;  /* 0x0a100000e2db0fae */ /* 0x0007e2000e901d46 */
[C---:B------:R-:W-:Y:S01]  /*8b50*/  @P0 LEA R168, P1, R169.reuse, c[0x0][0x1c8], 0x1 ;  /* 0x00007200a9a80a11 */ /* 0x040fe200078208ff */
[----:B------:R5:W3:Y:S03]  /*8b60*/  MUFU.TANH R182, R3 ;  /* 0x0000000300b67308 */ /* 0x000ae60000002400 */
[----:B------:R-:W-:Y:S01]  /*8b70*/  @P0 LEA.HI.X R169, R169, c[0x0][0x1cc], R132, 0x1, P1 ;  /* 0x00007300a9a90a11 */ /* 0x000fe200008f0c84 */
[----:B------:R3:W-:Y:S06]  /*8b80*/  @P0 LDGSTS.E.BYPASS.LTC128B.128 [R219+0xc100], [R224.64], !P4 ;  /* 0x0c100000e0db0fae */ /* 0x0007ec000e101d46 */
[----:B------:R3:W-:Y:S01]  /*8b90*/  @P0 LDGSTS.E.BYPASS.LTC128B.128 [R219+0xe100], [R174.64], !P3 ;  /* 0x0e100000aedb0fae */ /* 0x0007e2000d901d46 */
[----:B-1----:R-:W-:Y:S05]  /*8ba0*/  FMUL.FTZ R0, R6, c[0x0][0x320] ;  /* 0x0000c80006007a20 */ /* 0x002fea0000410000 */
[----:B------:R1:W-:Y:S01]  /*8bb0*/  @P0 LDGSTS.E.BYPASS.LTC128B.128 [R219+0x9100], [R172.64], !P6 ;  /* 0x09100000acdb0fae */ /* 0x0003e2000f101d46 */
[----:B--2---:R-:W-:Y:S01]  /*8bc0*/  IMAD.IADD R6, R238, 0x1, R239 ;  /* 0x00000001ee067824 */ /* 0x004fe200078e02ef */
[----:B------:R2:W1:Y:S04]  /*8bd0*/  MUFU.TANH R223, R0 ;  /* 0x0000000000df7308 */ /* 0x0004680000002400 */
[----:B------:R1:W-:Y:S01]  /*8be0*/  @P0 LDGSTS.E.BYPASS.LTC128B.128 [R219+0xb100], [R134.64], !P5 ;  /* 0x0b10000086db0fae */ /* 0x0003e2000e901d46 */
[----:B-----5:R-:W-:Y:S05]  /*8bf0*/  FMUL.FTZ R3, R31, c[0x0][0x320] ;  /* 0x0000c8001f037a20 */ /* 0x020fea0000410000 */
[----:B------:R1:W-:Y:S06]  /*8c00*/  @P0 LDGSTS.E.BYPASS.LTC128B.128 [R219+0xd100], [R170.64], !P4 ;  /* 0x0d100000aadb0fae */ /* 0x0003ec000e101d46 */
[----:B------:R1:W-:Y:S06]  /*8c10*/  @P0 LDGSTS.E.BYPASS.LTC128B.128 [R219+0xf100], [R168.64], !P3 ;  /* 0x0f100000a8db0fae */ /* 0x0003ec000d901d46 */
[----:B------:R-:W0:Y:S01]  /*8c20*/  LDGDEPBAR ;  /* 0x00000000000079af */ /* 0x000e220000000000 */
[----:B--2---:R-:W-:Y:S02]  /*8c30*/  FMUL.FTZ R0, R7, c[0x0][0x320] ;  /* 0x0000c80007007a20 */ /* 0x004fe40000410000 */
[----:B------:R-:W-:Y:S02]  /*8c40*/  IMAD.MOV.U32 R7, RZ, RZ, c[0x0][0x32c] ;  /* 0x0000cb00ff077624 */ /* 0x000fe400078e00ff */
        /* <DEDUP_REMOVED lines=38> */
[----:B------:R2:W1:Y:S10]  /*8eb0*/  MUFU.TANH R26, R3 ;  /* 0x00000003001a7308 */ /* 0x0004740000002400 */
[----:B------:R5:W1:Y:S01]  /*8ec0*/  MUFU.TANH R184, R0 ;  /* 0x0000000000b87308 */ /* 0x000a620000002400 */
[----:B--2---:R-:W-:Y:S09]  /*8ed0*/  FMUL.FTZ R3, R32, c[0x0][0x320] ;  /* 0x0000c80020037a20 */ /* 0x004ff20000410000 */
[----:B------:R-:W2:Y:S01]  /*8ee0*/  MUFU.TANH R11, R3 ;  /* 0x00000003000b7308 */ /* 0x000ea20000002400 */
[----:B-----5:R-:W-:Y:S09]  /*8ef0*/  FMUL.FTZ R0, R27, c[0x0][0x320] ;  /* 0x0000c8001b007a20 */ /* 0x020ff20000410000 */
[----:B------:R5:W1:Y:S02]  /*8f00*/  MUFU.TANH R183, R0 ;  /* 0x0000000000b77308 */ /* 0x000a640000002400 */
[----:B-----5:R-:W-:Y:S08]  /*8f10*/  FMUL.FTZ R0, R28, c[0x0][0x320] ;  /* 0x0000c8001c007a20 */ /* 0x020ff00000410000 */
[----:B------:R5:W1:Y:S02]  /*8f20*/  MUFU.TANH R13, R0 ;  /* 0x00000000000d7308 */ /* 0x000a640000002400 */
[----:B-----5:R-:W-:Y:S02]  /*8f30*/  FMUL.FTZ R0, R29, c[0x0][0x320] ;  /* 0x0000c8001d007a20 */ /* 0x020fe40000410000 */
[----:B------:R-:W5:Y:S06]  /*8f40*/  LDL R29, [R1+0x10] ;  /* 0x00001000011d7983 */ /* 0x000f6c0000100800 */
[----:B------:R1:W1:Y:S02]  /*8f50*/  MUFU.TANH R12, R0 ;  /* 0x00000000000c7308 */ /* 0x0002640000002400 */
[----:B-1----:R-:W-:Y:S02]  /*8f60*/  FMUL.FTZ R0, R30, c[0x0][0x320] ;  /* 0x0000c8001e007a20 */ /* 0x002fe40000410000 */
[----:B------:R-:W5:Y:S06]  /*8f70*/  LDL R30, [R1+0xc] ;  /* 0x00000c00011e7983 */ /* 0x000f6c0000100800 */
[----:B------:R1:W1:Y:S02]  /*8f80*/  MUFU.TANH R27, R0 ;  /* 0x00000000001b7308 */ /* 0x0002640000002400 */
[----:B-1----:R-:W-:Y:S05]  /*8f90*/  @P2 IMAD.HI.U32 R0, R6, c[0x0][0x2c8], RZ ;  /* 0x0000b20006002a27 */ /* 0x002fea00078e00ff */
[----:B------:R-:W-:Y:S01]  /*8fa0*/  @P2 SHF.R.U32.HI R6, RZ, c[0x0][0x2cc], R0 ;  /* 0x0000b300ff062a19 */ /* 0x000fe20000011600 */
[----:B------:R-:W-:Y:S01]  /*8fb0*/  FMUL.FTZ R0, R33, c[0x0][0x320] ;  /* 0x0000c80021007a20 */ /* 0x000fe20000410000 */
[----:B------:R-:W-:Y:S03]  /*8fc0*/  ISETP.GE.AND P2, PT, R7, 0x1, PT ;  /* 0x000000010700780c */ /* 0x000fe60003f46270 */
[----:B------:R1:W1:Y:S01]  /*8fd0*/  MUFU.TANH R10, R0 ;  /* 0x00000000000a7308 */ /* 0x0002620000002400 */
[----:B------:R-:W2:Y:S01]  /*8fe0*/  SHFL.IDX PT, R4, R6, RZ, 0x1c1f ;  /* 0x001c1fff06047589 */ /* 0x000ea200000e0000 */
[----:B-1----:R-:W-:Y:S08]  /*8ff0*/  FMUL.FTZ R0, R34, c[0x0][0x320] ;  /* 0x0000c80022007a20 */ /* 0x002ff00000410000 */
[----:B------:R1:W1:Y:S02]  /*9000*/  MUFU.TANH R25, R0 ;  /* 0x0000000000197308 */ /* 0x0002640000002400 */
[----:B-1----:R-:W-:Y:S08]  /*9010*/  FMUL.FTZ R0, R35, c[0x0][0x320] ;  /* 0x0000c80023007a20 */ /* 0x002ff00000410000 */
[----:B------:R3:W1:Y:S02]  /*9020*/  MUFU.TANH R28, R0 ;  /* 0x00000000001c7308 */ /* 0x0006640000002400 */
[----:B---3--:R-:W-:Y:S04]  /*9030*/  IADD3 R0, -R237, 0x1, -R5 ;  /* 0x00000001ed007810 */ /* 0x008fe80007ffe905 */
[----:B-----5:R-:W-:Y:S04]  /*9040*/  IADD3 R0, -R29, R0, R30 ;  /* 0x000000001d007210 */ /* 0x020fe80007ffe11e */
[C---:B------:R-:W-:Y:S02]  /*9050*/  IADD3 R8, R0.reuse, c[0x0][0x328], RZ ;  /* 0x0000ca0000087a10 */ /* 0x040fe40007ffe0ff */
[----:B------:R-:W-:Y:S03]  /*9060*/  IADD3 R7, R0, UR4, RZ ;  /* 0x0000000400077c10 */ /* 0x000fe6000fffe0ff */
[--C-:B--2---:R-:W-:Y:S02]  /*9070*/  IMAD.IADD R3, R8, 0x1, R4.reuse ;  /* 0x0000000108037824 */ /* 0x104fe400078e0204 */
[----:B------:R-:W-:Y:S01]  /*9080*/  IMAD.IADD R0, R7, 0x1, R4 ;  /* 0x0000000107007824 */ /* 0x000fe200078e0204 */
[----:B------:R-:W-:-:S05]  /*9090*/  @!P2 BRA `(.L_x_1689) ;  /* 0x000001800000a947 */ /* 0x000fca0003800000 */
[----:B-1--4-:R-:W-:Y:S01]  /*90a0*/  IADD3 R4, -R29, R30, R4 ;  /* 0x0000001e1d047210 */ /* 0x012fe20007ffe104 */
        /* <DEDUP_REMOVED lines=12> */
.L_x_1691:
[----:B------:R-:W-:Y:S04]  /*9170*/  MOV R9, c[0x0][0x32c] ;  /* 0x0000cb0000097a02 */ /* 0x000fe80000000f00 */
[----:B------:R-:W-:Y:S11]  /*9180*/  ISETP.NE.AND P0, PT, R9, 0x1, PT ;  /* 0x000000010900780c */ /* 0x000ff60003f05270 */
[----:B------:R-:W-:Y:S02]  /*9190*/  @!UPT UIADD3 URZ, URZ, URZ, URZ ;  /* 0x0000003f3f3ff290 */ /* 0x000fe4000fffe03f */
[----:B------:R-:W-:Y:S05]  /*91a0*/  @P0 IMAD.HI.U32 R9, R4, c[0x0][0x330], RZ ;  /* 0x0000cc0004090a27 */ /* 0x000fea00078e00ff */
[----:B------:R-:W-:Y:S02]  /*91b0*/  @P0 SHF.R.U32.HI R4, RZ, c[0x0][0x334], R9 ;  /* 0x0000cd00ff040a19 */ /* 0x000fe40000011609 */
.L_x_1692:
[----:B------:R-:W-:Y:S05]  /*91c0*/  BSYNC B0 ;  /* 0x0000000000007941 */ /* 0x000fea0003800000 */
.L_x_1690:
[----:B------:R-:W-:Y:S04]  /*91d0*/  IMAD R4, R4, c[0x0][0x32c], -R5 ;  /* 0x0000cb0004047a24 */ /* 0x000fe800078e0a05 */
[----:B------:R-:W-:Y:S05]  /*91e0*/  IMAD.IADD R4, R4, 0x1, -R237 ;  /* 0x0000000104047824 */ /* 0x000fea00078e0aed */
[----:B------:R-:W-:Y:S02]  /*91f0*/  IMNMX R0, R0, R4, !PT ;  /* 0x0000000400007217 */ /* 0x000fe40007800200 */
[----:B------:R-:W-:Y:S04]  /*9200*/  IADD3 R4, R4, c[0x0][0x32c], RZ ;  /* 0x0000cb0004047a10 */ /* 0x000fe80007ffe0ff */
[----:B------:R-:W-:Y:S02]  /*9210*/  IMNMX R3, R3, R4, PT ;  /* 0x0000000403037217 */ /* 0x000fe40003800200 */
.L_x_1689:
[----:B-1--4-:R-:W-:Y:S04]  /*9220*/  ISETP.GT.AND P1, PT, R222, -0x1, PT ;  /* 0xffffffffde00780c */ /* 0x012fe80003f24270 */
[----:B------:R-:W-:Y:S04]  /*9230*/  ISETP.GT.AND P0, PT, R0, RZ, P1 ;  /* 0x000000ff0000720c */ /* 0x000fe80000f04270 */
[C---:B------:R-:W-:Y:S04]  /*9240*/  ISETP.LT.OR P0, PT, R3.reuse, 0x1, P0 ;  /* 0x000000010300780c */ /* 0x040fe80000701670 */
[----:B------:R-:W-:Y:S02]  /*9250*/  FSEL R9, R182, -INF , !P0 ;  /* 0xff800000b6097808 */ /* 0x000fe40004000000 */
[C---:B------:R-:W-:Y:S04]  /*9260*/  ISETP.GT.AND P0, PT, R0.reuse, 0x1, P1 ;  /* 0x000000010000780c */ /* 0x040fe80000f04270 */
[----:B------:R-:W-:Y:S04]  /*9270*/  ISETP.LT.OR P0, PT, R3, 0x2, P0 ;  /* 0x000000020300780c */ /* 0x000fe80000701670 */
[----:B------:R-:W-:Y:S02]  /*9280*/  FSEL R24, R181, -INF , !P0 ;  /* 0xff800000b5187808 */ /* 0x000fe40004000000 */
[----:B------:R-:W-:Y:S04]  /*9290*/  ISETP.GT.AND P0, PT, R0, 0x8, P1 ;  /* 0x000000080000780c */ /* 0x000fe80000f04270 */
        /* <DEDUP_REMOVED lines=38> */
[----:B------:R-:W-:Y:S02]  /*9500*/  ISETP.GT.AND P0, PT, R0, 0x39, P1 ;  /* 0x000000390000780c */ /* 0x000fe40000f04270 */
[----:B------:R-:W1:Y:S02]  /*9510*/  SHFL.IDX PT, R0, R6, 0x1, 0x1c1f ;  /* 0x003c1f0006007f89 */ /* 0x000e6400000e0000 */
[----:B------:R-:W-:Y:S04]  /*9520*/  ISETP.LT.OR P0, PT, R3, 0x3a, P0 ;  /* 0x0000003a0300780c */ /* 0x000fe80000701670 */
[----:B------:R-:W-:Y:S01]  /*9530*/  FSEL R10, R10, -INF , !P0 ;  /* 0xff8000000a0a7808 */ /* 0x000fe20004000000 */
[--C-:B-1----:R-:W-:Y:S02]  /*9540*/  IMAD.IADD R4, R8, 0x1, R0.reuse ;  /* 0x0000000108047824 */ /* 0x102fe400078e0200 */
        /* <DEDUP_REMOVED lines=15> */
.L_x_1695:
[----:B------:R-:W-:Y:S04]  /*9640*/  MOV R6, c[0x0][0x32c] ;  /* 0x0000cb0000067a02 */ /* 0x000fe80000000f00 */
[----:B------:R-:W-:Y:S11]  /*9650*/  ISETP.NE.AND P0, PT, R6, 0x1, PT ;  /* 0x000000010600780c */ /* 0x000ff60003f05270 */
[----:B------:R-:W-:Y:S02]  /*9660*/  @!UPT UIADD3 URZ, URZ, URZ, URZ ;  /* 0x0000003f3f3ff290 */ /* 0x000fe4000fffe03f */
[----:B------:R-:W-:Y:S05]  /*9670*/  @P0 IMAD.HI.U32 R6, R0, c[0x0][0x330], RZ ;  /* 0x0000cc0000060a27 */ /* 0x000fea00078e00ff */
[----:B------:R-:W-:Y:S02]  /*9680*/  @P0 SHF.R.U32.HI R0, RZ, c[0x0][0x334], R6 ;  /* 0x0000cd00ff000a19 */ /* 0x000fe40000011606 */
.L_x_1696:
[----:B------:R-:W-:Y:S05]  /*9690*/  BSYNC B0 ;  /* 0x0000000000007941 */ /* 0x000fea0003800000 */
.L_x_1694:
[----:B------:R-:W-:Y:S04]  /*96a0*/  IMAD R5, R0, c[0x0][0x32c], -R5 ;  /* 0x0000cb0000057a24 */ /* 0x000fe800078e0a05 */
[----:B------:R-:W-:Y:S05]  /*96b0*/  IMAD.IADD R0, R5, 0x1, -R237 ;  /* 0x0000000105007824 */ /* 0x000fea00078e0aed */
[----:B------:R-:W-:Y:S02]  /*96c0*/  IMNMX R3, R3, R0, !PT ;  /* 0x0000000003037217 */ /* 0x000fe40007800200 */
[----:B------:R-:W-:Y:S04]  /*96d0*/  IADD3 R0, R0, c[0x0][0x32c], RZ ;  /* 0x0000cb0000007a10 */ /* 0x000fe80007ffe0ff */
[----:B------:R-:W-:Y:S02]  /*96e0*/  IMNMX R4, R4, R0, PT ;  /* 0x0000000004047217 */ /* 0x000fe40003800200 */
.L_x_1693:
[----:B------:R-:W2:Y:S01]  /*96f0*/  LDL.LU R29, [R1] ;  /* 0x00000000011d7983 */ /* 0x000ea20000300800 */
[----:B------:R-:W-:Y:S03]  /*9700*/  FMNMX.FTZ R0, R9, R2, !PT ;  /* 0x0000000209007209 */ /* 0x000fe60007810000 */
[----:B------:R-:W-:Y:S01]  /*9710*/  LDSM.16.MT88.4 R172, [R193] ;  /* 0x00000000c1ac783b */ /* 0x000fe20000004200 */
        /* <DEDUP_REMOVED lines=20> */
[----:B------:R-:W-:Y:S05]  /*9860*/  FSEL R0, R132, RZ, P0 ;  /* 0x000000ff84007208 */ /* 0x000fea0000000000 */
[----:B------:R-:W-:Y:S02]  /*9870*/  FADD.FTZ R0, -R0, R2 ;  /* 0x0000000200007221 */ /* 0x000fe40000010100 */
[----:B------:R-:W-:Y:S02]  /*9880*/  FMUL.FTZ R2, R132, c[0x0][0x2d0] ;  /* 0x0000b40084027a20 */ /* 0x000fe40000410000 */
[----:B------:R-:W-:Y:S03]  /*9890*/  FMUL.FTZ R0, R0, c[0x0][0x2d0] ;  /* 0x0000b40000007a20 */ /* 0x000fe60000410000 */
[----:B------:R-:W-:Y:S02]  /*98a0*/  FSEL R2, R2, RZ, P0 ;  /* 0x000000ff02027208 */ /* 0x000fe40000000000 */
[----:B------:R-:W-:Y:S03]  /*98b0*/  ISETP.GT.AND P0, PT, R3, RZ, P1 ;  /* 0x000000ff0300720c */ /* 0x000fe60000f04270 */
        /* <DEDUP_REMOVED lines=8> */
[----:B------:R-:W-:Y:S01]  /*9940*/  MUFU.EX2 R9, R9 ;  /* 0x0000000900097308 */ /* 0x000fe20000000800 */
        /* <DEDUP_REMOVED lines=8> */
[----:B------:R-:W1:Y:S01]  /*99d0*/  MUFU.EX2 R8, R8 ;  /* 0x0000000800087308 */ /* 0x000e620000000800 */
        /* <DEDUP_REMOVED lines=9> */
[----:B------:R-:W-:Y:S01]  /*9a70*/  FFMA.FTZ R237, R11, c[0x0][0x2d0], -R2 ;  /* 0x0000b4000bed7a23 */ /* 0x000fe20000010802 */
[----:B------:R-:W-:Y:S02]  /*9a80*/  ISETP.LT.OR P0, PT, R4, 0xa, P0 ;  /* 0x0000000a0400780c */ /* 0x000fe40000701670 */
[----:B------:R-:W-:Y:S02]  /*9a90*/  IADD3 R220, R222, -0x1, RZ ;  /* 0xffffffffdedc7810 */ /* 0x000fe40007ffe0ff */
[----:B------:R-:W-:Y:S02]  /*9aa0*/  FSEL R10, R191, -INF , !P0 ;  /* 0xff800000bf0a7808 */ /* 0x000fe40004000000 */
[C---:B------:R-:W-:Y:S02]  /*9ab0*/  ISETP.GT.AND P0, PT, R3.reuse, 0x10, P1 ;  /* 0x000000100300780c */ /* 0x040fe40000f04270 */
[----:B------:R-:W3:Y:S02]  /*9ac0*/  MUFU.EX2 R2, R0 ;  /* 0x0000000000027308 */ /* 0x000ee40000000800 */
[----:B------:R-:W-:Y:S02]  /*9ad0*/  ISETP.LT.OR P0, PT, R4, 0x11, P0 ;  /* 0x000000110400780c */ /* 0x000fe40000701670 */
[----:B-1----:R-:W-:Y:S02]  /*9ae0*/  F2FP.BF16.PACK_AB R168, R8, R9 ;  /* 0x0000000908a8723e */ /* 0x002fe400000010ff */
[----:B------:R-:W-:Y:S02]  /*9af0*/  FSEL R176, R190, -INF , !P0 ;  /* 0xff800000beb07808 */ /* 0x000fe40004000000 */
[----:B------:R-:W-:Y:S02]  /*9b00*/  ISETP.GT.AND P0, PT, R3, 0x11, P1 ;  /* 0x000000110300780c */ /* 0x000fe40000f04270 */
[----:B------:R1:W-:Y:S02]  /*9b10*/  MUFU.EX2 R15, R20 ;  /* 0x00000014000f7308 */ /* 0x0003e40000000800 */
[C---:B------:R-:W-:Y:S04]  /*9b20*/  ISETP.LT.OR P0, PT, R4.reuse, 0x12, P0 ;  /* 0x000000120400780c */ /* 0x040fe80000701670 */
[----:B------:R-:W-:Y:S02]  /*9b30*/  FSEL R135, R189, -INF , !P0 ;  /* 0xff800000bd877808 */ /* 0x000fe40004000000 */
[C---:B------:R-:W-:Y:S04]  /*9b40*/  ISETP.GT.AND P0, PT, R3.reuse, 0x18, P1 ;  /* 0x000000180300780c */ /* 0x040fe80000f04270 */
[----:B------:R-:W-:Y:S01]  /*9b50*/  ISETP.LT.OR P0, PT, R4, 0x19, P0 ;  /* 0x000000190400780c */ /* 0x000fe20000701670 */
[----:B---3--:R-:W-:Y:S03]  /*9b60*/  FMUL.FTZ R24, R2, R156 ;  /* 0x0000009c02187220 */ /* 0x008fe60000410000 */
[----:B------:R-:W-:Y:S01]  /*9b70*/  FSEL R177, R188, -INF , !P0 ;  /* 0xff800000bcb17808 */ /* 0x000fe20004000000 */
[C---:B------:R-:W-:Y:S01]  /*9b80*/  FMUL.FTZ R12, R2.reuse, R144 ;  /* 0x00000090020c7220 */ /* 0x040fe20000410000 */
[----:B------:R-:W-:Y:S01]  /*9b90*/  ISETP.GT.AND P0, PT, R3, 0x19, P1 ;  /* 0x000000190300780c */ /* 0x000fe20000f04270 */
[C---:B------:R-:W-:Y:S01]  /*9ba0*/  FMUL.FTZ R32, R2.reuse, R164 ;  /* 0x000000a402207220 */ /* 0x040fe20000410000 */
[----:B------:R-:W3:Y:S01]  /*9bb0*/  LDL.LU R188, [R1+0x8] ;  /* 0x0000080001bc7983 */ /* 0x000ee20000300800 */
[----:B------:R-:W-:Y:S01]  /*9bc0*/  FMUL.FTZ R33, R2, R165 ;  /* 0x000000a502217220 */ /* 0x000fe20000410000 */
[----:B------:R-:W-:Y:S01]  /*9bd0*/  ISETP.LT.OR P0, PT, R4, 0x1a, P0 ;  /* 0x0000001a0400780c */ /* 0x000fe20000701670 */
[C---:B------:R-:W-:Y:S02]  /*9be0*/  FMUL.FTZ R13, R2.reuse, R145 ;  /* 0x00000091020d7220 */ /* 0x040fe40000410000 */
[C---:B------:R-:W-:Y:S01]  /*9bf0*/  FMUL.FTZ R16, R2.reuse, R148 ;  /* 0x0000009402107220 */ /* 0x040fe20000410000 */
[----:B------:R-:W-:Y:S01]  /*9c00*/  FSEL R178, R187, -INF , !P0 ;  /* 0xff800000bbb27808 */ /* 0x000fe20004000000 */
[C---:B------:R-:W-:Y:S01]  /*9c10*/  FMUL.FTZ R17, R2.reuse, R149 ;  /* 0x0000009502117220 */ /* 0x040fe20000410000 */
[C---:B------:R-:W-:Y:S01]  /*9c20*/  ISETP.GT.AND P0, PT, R3.reuse, 0x20, P1 ;  /* 0x000000200300780c */ /* 0x040fe20000f04270 */
[C---:B-1----:R-:W-:Y:S01]  /*9c30*/  FMUL.FTZ R20, R2.reuse, R152 ;  /* 0x0000009802147220 */ /* 0x042fe20000410000 */
[----:B------:R-:W-:Y:S01]  /*9c40*/  MUFU.EX2 R187, R225 ;  /* 0x000000e100bb7308 */ /* 0x000fe20000000800 */
[----:B------:R-:W-:Y:S01]  /*9c50*/  FMUL.FTZ R21, R2, R153 ;  /* 0x0000009902157220 */ /* 0x000fe20000410000 */
[----:B------:R-:W-:Y:S01]  /*9c60*/  ISETP.LT.OR P0, PT, R4, 0x21, P0 ;  /* 0x000000210400780c */ /* 0x000fe20000701670 */
[C---:B------:R-:W-:Y:S02]  /*9c70*/  FMUL.FTZ R36, R2.reuse, R36 ;  /* 0x0000002402247220 */ /* 0x040fe40000410000 */
[----:B------:R-:W-:Y:S01]  /*9c80*/  FMUL.FTZ R37, R2, R37 ;  /* 0x0000002502257220 */ /* 0x000fe20000410000 */
[----:B------:R-:W-:Y:S01]  /*9c90*/  FSEL R179, R186, -INF , !P0 ;  /* 0xff800000bab37808 */ /* 0x000fe20004000000 */
[C---:B------:R-:W-:Y:S01]  /*9ca0*/  FMUL.FTZ R40, R2.reuse, R40 ;  /* 0x0000002802287220 */ /* 0x040fe20000410000 */
[----:B------:R-:W-:Y:S01]  /*9cb0*/  ISETP.GT.AND P0, PT, R3, 0x21, P1 ;  /* 0x000000210300780c */ /* 0x000fe20000f04270 */
[C---:B------:R-:W-:Y:S02]  /*9cc0*/  FMUL.FTZ R41, R2.reuse, R41 ;  /* 0x0000002902297220 */ /* 0x040fe40000410000 */
[----:B------:R-:W-:Y:S01]  /*9cd0*/  FMUL.FTZ R44, R2, R44 ;  /* 0x0000002c022c7220 */ /* 0x000fe20000410000 */
[----:B------:R-:W-:Y:S01]  /*9ce0*/  ISETP.LT.OR P0, PT, R4, 0x22, P0 ;  /* 0x000000220400780c */ /* 0x000fe20000701670 */
[C---:B------:R-:W-:Y:S02]  /*9cf0*/  FMUL.FTZ R45, R2.reuse, R45 ;  /* 0x0000002d022d7220 */ /* 0x040fe40000410000 */
[C---:B------:R-:W-:Y:S01]  /*9d00*/  FMUL.FTZ R48, R2.reuse, R48 ;  /* 0x0000003002307220 */ /* 0x040fe20000410000 */
[----:B------:R-:W-:Y:S01]  /*9d10*/  FSEL R180, R185, -INF , !P0 ;  /* 0xff800000b9b47808 */ /* 0x000fe20004000000 */
[C---:B------:R-:W-:Y:S01]  /*9d20*/  FMUL.FTZ R49, R2.reuse, R49 ;  /* 0x0000003102317220 */ /* 0x040fe20000410000 */
[C---:B------:R-:W-:Y:S01]  /*9d30*/  ISETP.GT.AND P0, PT, R3.reuse, 0x28, P1 ;  /* 0x000000280300780c */ /* 0x040fe20000f04270 */
[C---:B------:R-:W-:Y:S02]  /*9d40*/  FMUL.FTZ R52, R2.reuse, R52 ;  /* 0x0000003402347220 */ /* 0x040fe40000410000 */
        /* <DEDUP_REMOVED lines=43> */
[----:B------:R-:W-:Y:S01]  /*a000*/  FMUL.FTZ R105, R2, R105 ;  /* 0x0000006902697220 */ /* 0x000fe20000410000 */
[----:B------:R-:W-:Y:S01]  /*a010*/  FSEL R134, R28, -INF , !P0 ;  /* 0xff8000001c867808 */ /* 0x000fe20004000000 */
[C---:B--2---:R-:W-:Y:S02]  /*a020*/  FFMA.FTZ R0, R2.reuse, R29, R9 ;  /* 0x0000001d02007223 */ /* 0x044fe40000010009 */
[----:B------:R-:W-:Y:S01]  /*a030*/  MUFU.EX2 R9, R23 ;  /* 0x0000001700097308 */ /* 0x000fe20000000800 */
[----:B------:R-:W-:Y:S02]  /*a040*/  FMUL.FTZ R28, R2, R160 ;  /* 0x000000a0021c7220 */ /* 0x000fe40000410000 */
[----:B------:R-:W-:Y:S01]  /*a050*/  FADD.FTZ R4, R8, R0 ;  /* 0x0000000008047221 */ /* 0x000fe20000010000 */
[----:B------:R-:W-:Y:S01]  /*a060*/  FMNMX.FTZ R0, R5, R133, !PT ;  /* 0x0000008505007209 */ /* 0x000fe20007810000 */
[C---:B------:R-:W-:Y:S02]  /*a070*/  FMUL.FTZ R29, R2.reuse, R161 ;  /* 0x000000a1021d7220 */ /* 0x040fe40000410000 */
[C---:B------:R-:W-:Y:S01]  /*a080*/  FMUL.FTZ R108, R2.reuse, R108 ;  /* 0x0000006c026c7220 */ /* 0x040fe20000410000 */
[----:B------:R-:W-:Y:S01]  /*a090*/  FMNMX.FTZ R0, R7, R0, !PT ;  /* 0x0000000007007209 */ /* 0x000fe20007810000 */
[C---:B------:R-:W-:Y:S01]  /*a0a0*/  FMUL.FTZ R109, R2.reuse, R109 ;  /* 0x0000006d026d7220 */ /* 0x040fe20000410000 */
[----:B------:R-:W1:Y:S01]  /*a0b0*/  MUFU.EX2 R8, R22 ;  /* 0x0000001600087308 */ /* 0x000e620000000800 */
[----:B------:R-:W-:Y:S01]  /*a0c0*/  FMUL.FTZ R112, R2, R112 ;  /* 0x0000007002707220 */ /* 0x000fe20000410000 */
[----:B------:R-:W-:Y:S01]  /*a0d0*/  FMNMX.FTZ R0, R6, R0, !PT ;  /* 0x0000000006007209 */ /* 0x000fe20007810000 */
[C---:B------:R-:W-:Y:S02]  /*a0e0*/  FMUL.FTZ R113, R2.reuse, R113 ;  /* 0x0000007102717220 */ /* 0x040fe40000410000 */
[----:B------:R-:W-:Y:S01]  /*a0f0*/  FMUL.FTZ R116, R2, R116 ;  /* 0x0000007402747220 */ /* 0x000fe20000410000 */
[----:B------:R-:W-:Y:S01]  /*a100*/  FMNMX.FTZ R0, R10, R0, !PT ;  /* 0x000000000a007209 */ /* 0x000fe20007810000 */
[C---:B------:R-:W-:Y:S02]  /*a110*/  FMUL.FTZ R117, R2.reuse, R117 ;  /* 0x0000007502757220 */ /* 0x040fe40000410000 */
[----:B------:R-:W-:Y:S01]  /*a120*/  FMUL.FTZ R120, R2, R120 ;  /* 0x0000007802787220 */ /* 0x000fe20000410000 */
[----:B------:R-:W-:Y:S01]  /*a130*/  FMNMX.FTZ R0, R176, R0, !PT ;  /* 0x00000000b0007209 */ /* 0x000fe20007810000 */
[C---:B------:R-:W-:Y:S01]  /*a140*/  FMUL.FTZ R121, R2.reuse, R121 ;  /* 0x0000007902797220 */ /* 0x040fe20000410000 */
[----:B------:R-:W-:Y:S01]  /*a150*/  MUFU.EX2 R160, R228 ;  /* 0x000000e400a07308 */ /* 0x000fe20000000800 */
[C---:B------:R-:W-:Y:S01]  /*a160*/  FMUL.FTZ R124, R2.reuse, R124 ;  /* 0x0000007c027c7220 */ /* 0x040fe20000410000 */
[----:B------:R-:W-:Y:S01]  /*a170*/  FMNMX.FTZ R0, R135, R0, !PT ;  /* 0x0000000087007209 */ /* 0x000fe20007810000 */
[C---:B------:R-:W-:Y:S02]  /*a180*/  FMUL.FTZ R125, R2.reuse, R125 ;  /* 0x0000007d027d7220 */ /* 0x040fe40000410000 */
[C---:B------:R-:W-:Y:S01]  /*a190*/  FMUL.FTZ R128, R2.reuse, R128 ;  /* 0x0000008002807220 */ /* 0x040fe20000410000 */
[----:B------:R-:W-:Y:S01]  /*a1a0*/  FMNMX.FTZ R0, R177, R0, !PT ;  /* 0x00000000b1007209 */ /* 0x000fe20007810000 */
[----:B------:R-:W-:Y:S03]  /*a1b0*/  FMUL.FTZ R129, R2, R129 ;  /* 0x0000008102817220 */ /* 0x000fe60000410000 */
[----:B------:R-:W-:Y:S01]  /*a1c0*/  FMNMX.FTZ R0, R178, R0, !PT ;  /* 0x00000000b2007209 */ /* 0x000fe20007810000 */
[----:B------:R-:W-:Y:S01]  /*a1d0*/  MUFU.EX2 R161, R227 ;  /* 0x000000e300a17308 */ /* 0x000fe20000000800 */
[----:B-1----:R-:W-:Y:S02]  /*a1e0*/  F2FP.BF16.PACK_AB R170, R8, R9 ;  /* 0x0000000908aa723e */ /* 0x002fe400000010ff */
        /* <DEDUP_REMOVED lines=15> */
[----:B------:R-:W-:Y:S02]  /*a2e0*/  FADD.FTZ R14, R8, R0 ;  /* 0x00000000080e7221 */ /* 0x000fe40000010000 */
[C---:B------:R-:W-:Y:S01]  /*a2f0*/  FMUL.FTZ R4, R3.reuse, c[0x0][0x2d0] ;  /* 0x0000b40003047a20 */ /* 0x040fe20000410000 */
[----:B------:R-:W-:Y:S01]  /*a300*/  FSEL R0, R3, RZ, P0 ;  /* 0x000000ff03007208 */ /* 0x000fe20000000000 */
[----:B------:R-:W-:Y:S01]  /*a310*/  FMUL.FTZ R8, R2, R140 ;  /* 0x0000008c02087220 */ /* 0x000fe20000410000 */
[----:B------:R-:W-:Y:S03]  /*a320*/  F2FP.BF16.PACK_AB R140, R15, R18 ;  /* 0x000000120f8c723e */ /* 0x000fe600000010ff */
[----:B------:R-:W-:Y:S01]  /*a330*/  FADD.FTZ R0, -R0, R133 ;  /* 0x0000008500007221 */ /* 0x000fe20000010100 */
[----:B------:R-:W-:Y:S01]  /*a340*/  FSEL R133, R4, RZ, P0 ;  /* 0x000000ff04857208 */ /* 0x000fe20000000000 */
[----:B------:R-:W-:Y:S01]  /*a350*/  FMUL.FTZ R4, R2, R136 ;  /* 0x0000008802047220 */ /* 0x000fe20000410000 */
[----:B------:R-:W-:Y:S01]  /*a360*/  ISETP.GT.AND P0, PT, R222, R240, PT ;  /* 0x000000f0de00720c */ /* 0x000fe20003f04270 */
[----:B------:R-:W-:Y:S01]  /*a370*/  FMUL.FTZ R0, R0, c[0x0][0x2d0] ;  /* 0x0000b40000007a20 */ /* 0x000fe20000410000 */
[----:B------:R-:W-:Y:S01]  /*a380*/  MOV R222, R220 ;  /* 0x000000dc00de7202 */ /* 0x000fe20000000f00 */
[--C-:B------:R-:W-:Y:S02]  /*a390*/  FFMA.FTZ R6, R6, c[0x0][0x2d0], -R133.reuse ;  /* 0x0000b40006067a23 */ /* 0x100fe40000010885 */
[--C-:B------:R-:W-:Y:S02]  /*a3a0*/  FFMA.FTZ R7, R7, c[0x0][0x2d0], -R133.reuse ;  /* 0x0000b40007077a23 */ /* 0x100fe40000010885 */
[----:B------:R1:W-:Y:S01]  /*a3b0*/  MUFU.EX2 R156, R6 ;  /* 0x00000006009c7308 */ /* 0x0003e20000000800 */
[--C-:B------:R-:W-:Y:S02]  /*a3c0*/  FFMA.FTZ R11, R5, c[0x0][0x2d0], -R133.reuse ;  /* 0x0000b400050b7a23 */ /* 0x100fe40000010885 */
[----:B------:R-:W-:Y:S02]  /*a3d0*/  FMUL.FTZ R5, R2, R137 ;  /* 0x0000008902057220 */ /* 0x000fe40000410000 */
[--C-:B------:R-:W-:Y:S05]  /*a3e0*/  FFMA.FTZ R2, R10, c[0x0][0x2d0], -R133.reuse ;  /* 0x0000b4000a027a23 */ /* 0x100fea0000010885 */
[----:B------:R-:W-:Y:S10]  /*a3f0*/  MUFU.EX2 R144, R7 ;  /* 0x0000000700907308 */ /* 0x000ff40000000800 */
[----:B------:R-:W2:Y:S01]  /*a400*/  MUFU.EX2 R0, R0 ;  /* 0x0000000000007308 */ /* 0x000ea20000000800 */
[----:B-1----:R-:W-:Y:S04]  /*a410*/  FADD.FTZ R6, R18, R14 ;  /* 0x0000000e12067221 */ /* 0x002fe80000010000 */
[----:B------:R-:W-:Y:S05]  /*a420*/  FADD.FTZ R157, R15, R6 ;  /* 0x000000060f9d7221 */ /* 0x000fea0000010000 */
[----:B------:R-:W1:Y:S10]  /*a430*/  MUFU.EX2 R145, R11 ;  /* 0x0000000b00917308 */ /* 0x000e740000000800 */
[----:B------:R-:W4:Y:S01]  /*a440*/  MUFU.EX2 R153, R2 ;  /* 0x0000000200997308 */ /* 0x000f220000000800 */
[C---:B--2---:R-:W-:Y:S02]  /*a450*/  FMUL.FTZ R6, R0.reuse, R138 ;  /* 0x0000008a00067220 */ /* 0x044fe40000410000 */
[C---:B------:R-:W-:Y:S02]  /*a460*/  FMUL.FTZ R7, R0.reuse, R139 ;  /* 0x0000008b00077220 */ /* 0x040fe40000410000 */
[----:B------:R-:W2:Y:S01]  /*a470*/  LDSM.16.MT88.4 R136, [R194] ;  /* 0x00000000c288783b */ /* 0x000ea20000004200 */
[C---:B------:R-:W-:Y:S02]  /*a480*/  FMUL.FTZ R10, R0.reuse, R142 ;  /* 0x0000008e000a7220 */ /* 0x040fe40000410000 */
[C---:B------:R-:W-:Y:S02]  /*a490*/  FMUL.FTZ R14, R0.reuse, R146 ;  /* 0x00000092000e7220 */ /* 0x040fe40000410000 */
[----:B------:R-:W-:Y:S01]  /*a4a0*/  FMUL.FTZ R15, R0, R147 ;  /* 0x00000093000f7220 */ /* 0x000fe20000410000 */
[----:B-1----:R-:W-:Y:S01]  /*a4b0*/  F2FP.BF16.PACK_AB R169, R144, R145 ;  /* 0x0000009190a9723e */ /* 0x002fe200000010ff */
[C---:B------:R-:W-:Y:S02]  /*a4c0*/  FMUL.FTZ R11, R0.reuse, R143 ;  /* 0x0000008f000b7220 */ /* 0x040fe40000410000 */
[C---:B------:R-:W-:Y:S02]  /*a4d0*/  FMUL.FTZ R18, R0.reuse, R150 ;  /* 0x0000009600127220 */ /* 0x040fe40000410000 */
[C---:B------:R-:W-:Y:S01]  /*a4e0*/  FMUL.FTZ R19, R0.reuse, R151 ;  /* 0x0000009700137220 */ /* 0x040fe20000410000 */
[----:B------:R-:W-:Y:S01]  /*a4f0*/  MUFU.EX2 R150, R224 ;  /* 0x000000e000967308 */ /* 0x000fe20000000800 */
[C---:B------:R-:W-:Y:S02]  /*a500*/  FMUL.FTZ R22, R0.reuse, R154 ;  /* 0x0000009a00167220 */ /* 0x040fe40000410000 */
[C---:B------:R-:W-:Y:S01]  /*a510*/  FMUL.FTZ R23, R0.reuse, R155 ;  /* 0x0000009b00177220 */ /* 0x040fe20000410000 */
[----:B----4-:R-:W-:Y:S01]  /*a520*/  F2FP.BF16.PACK_AB R171, R153, R156 ;  /* 0x0000009c99ab723e */ /* 0x010fe200000010ff */
[C---:B------:R-:W-:Y:S02]  /*a530*/  FMUL.FTZ R26, R0.reuse, R158 ;  /* 0x0000009e001a7220 */ /* 0x040fe40000410000 */
[C---:B------:R-:W-:Y:S02]  /*a540*/  FMUL.FTZ R27, R0.reuse, R159 ;  /* 0x0000009f001b7220 */ /* 0x040fe40000410000 */
[C---:B------:R-:W-:Y:S01]  /*a550*/  FMUL.FTZ R34, R0.reuse, R166 ;  /* 0x000000a600227220 */ /* 0x040fe20000410000 */
[----:B------:R-:W1:Y:S01]  /*a560*/  MUFU.EX2 R151, R182 ;  /* 0x000000b600977308 */ /* 0x000e620000000800 */
[C---:B------:R-:W-:Y:S05]  /*a570*/  HMMA.16816.F32.BF16 R4, R168.reuse, R172, R4 ;  /* 0x000000aca804723c */ /* 0x040fea0000041804 */
[C---:B------:R-:W-:Y:S02]  /*a580*/  FMUL.FTZ R35, R0.reuse, R167 ;  /* 0x000000a700237220 */ /* 0x040fe40000410000 */
[----:B------:R-:W-:Y:S01]  /*a590*/  LDSM.16.MT88.4 R164, [R196+0x1800] ;  /* 0x00180000c4a4783b */ /* 0x000fe20000004200 */
[C---:B------:R-:W-:Y:S01]  /*a5a0*/  HMMA.16816.F32.BF16 R8, R168.reuse, R174, R8 ;  /* 0x000000aea808723c */ /* 0x040fe20000041808 */
[----:B------:R-:W-:Y:S03]  /*a5b0*/  MUFU.EX2 R182, R226 ;  /* 0x000000e200b67308 */ /* 0x000fe60000000800 */
[C---:B------:R-:W-:Y:S02]  /*a5c0*/  FMUL.FTZ R30, R0.reuse, R162 ;  /* 0x000000a2001e7220 */ /* 0x040fe40000410000 */
[C---:B------:R-:W-:Y:S02]  /*a5d0*/  FMUL.FTZ R31, R0.reuse, R163 ;  /* 0x000000a3001f7220 */ /* 0x040fe40000410000 */
[C---:B------:R-:W-:Y:S01]  /*a5e0*/  FMUL.FTZ R38, R0.reuse, R38 ;  /* 0x0000002600267220 */ /* 0x040fe20000410000 */
[C---:B--2---:R-:W-:Y:S03]  /*a5f0*/  HMMA.16816.F32.BF16 R12, R168.reuse, R136, R12 ;  /* 0x00000088a80c723c */ /* 0x044fe6000004180c */
[C---:B------:R-:W-:Y:S02]  /*a600*/  FMUL.FTZ R39, R0.reuse, R39 ;  /* 0x0000002700277220 */ /* 0x040fe40000410000 */
[C---:B------:R-:W-:Y:S01]  /*a610*/  FMUL.FTZ R42, R0.reuse, R42 ;  /* 0x0000002a002a7220 */ /* 0x040fe20000410000 */
[----:B-1----:R-:W-:Y:S01]  /*a620*/  F2FP.BF16.PACK_AB R142, R151, R150 ;  /* 0x00000096978e723e */ /* 0x002fe200000010ff */
[C---:B------:R-:W-:Y:S01]  /*a630*/  FMUL.FTZ R43, R0.reuse, R43 ;  /* 0x0000002b002b7220 */ /* 0x040fe20000410000 */
[C---:B------:R-:W-:Y:S01]  /*a640*/  HMMA.16816.F32.BF16 R16, R168.reuse, R138, R16 ;  /* 0x0000008aa810723c */ /* 0x040fe20000041810 */
[----:B------:R-:W1:Y:S03]  /*a650*/  LDSM.16.MT88.4 R136, [R197] ;  /* 0x00000000c588783b */ /* 0x000e660000004200 */
        /* <DEDUP_REMOVED lines=50> */
[C---:B------:R-:W-:Y:S04]  /*a980*/  FMUL.FTZ R130, R0.reuse, R130 ;  /* 0x0000008200827220 */ /* 0x040fe80000410000 */
[C---:B------:R-:W-:Y:S02]  /*a990*/  FMUL.FTZ R131, R0.reuse, R131 ;  /* 0x0000008300837220 */ /* 0x040fe40000410000 */
[----:B---3--:R-:W-:Y:S02]  /*a9a0*/  FFMA.FTZ R0, R0, R188, R145 ;  /* 0x000000bc00007223 */ /* 0x008fe40000010091 */
[--C-:B--2---:R-:W-:Y:S02]  /*a9b0*/  FFMA.FTZ R2, R135, c[0x0][0x2d0], -R133.reuse ;  /* 0x0000b40087027a23 */ /* 0x104fe40000010885 */
[----:B------:R-:W-:Y:S02]  /*a9c0*/  FADD.FTZ R0, R144, R0 ;  /* 0x0000000090007221 */ /* 0x000fe40000010000 */
[----:B------:R-:W-:Y:S01]  /*a9d0*/  LDSM.16.MT88.4 R144, [R194+0x1000] ;  /* 0x00100000c290783b */ /* 0x000fe20000004200 */
[----:B------:R-:W2:Y:S01]  /*a9e0*/  MUFU.EX2 R149, R2 ;  /* 0x0000000200957308 */ /* 0x000ea20000000800 */
[C---:B-1----:R-:W-:Y:S03]  /*a9f0*/  HMMA.16816.F32.BF16 R36, R168.reuse, R136, R36 ;  /* 0x00000088a824723c */ /* 0x042fe60000041824 */
[----:B--2---:R-:W-:Y:S01]  /*aa00*/  F2FP.BF16.PACK_AB R141, R149, R148 ;  /* 0x00000094958d723e */ /* 0x004fe200000010ff */
[--C-:B------:R-:W-:Y:S05]  /*aa10*/  FFMA.FTZ R2, R177, c[0x0][0x2d0], -R133.reuse ;  /* 0x0000b400b1027a23 */ /* 0x100fea0000010885 */
[----:B------:R-:W-:Y:S01]  /*aa20*/  MUFU.EX2 R177, R239 ;  /* 0x000000ef00b17308 */ /* 0x000fe20000000800 */
[C---:B------:R-:W-:Y:S01]  /*aa30*/  HMMA.16816.F32.BF16 R40, R168.reuse, R138, R40 ;  /* 0x0000008aa828723c */ /* 0x040fe20000041828 */
[----:B------:R-:W1:Y:S08]  /*aa40*/  LDSM.16.MT88.4 R136, [R194+0x2000] ;  /* 0x00200000c288783b */ /* 0x000e700000004200 */
[----:B------:R2:W-:Y:S03]  /*aa50*/  MUFU.EX2 R154, R2 ;  /* 0x00000002009a7308 */ /* 0x0005e60000000800 */
[--C-:B--2---:R-:W-:Y:S07]  /*aa60*/  FFMA.FTZ R2, R178, c[0x0][0x2d0], -R133.reuse ;  /* 0x0000b400b2027a23 */ /* 0x104fee0000010885 */
[----:B------:R-:W-:Y:S01]  /*aa70*/  MUFU.EX2 R178, R238 ;  /* 0x000000ee00b27308 */ /* 0x000fe20000000800 */
[C---:B-1----:R-:W-:Y:S09]  /*aa80*/  HMMA.16816.F32.BF16 R44, R168.reuse, R136, R44 ;  /* 0x00000088a82c723c */ /* 0x042ff2000004182c */
[----:B------:R-:W1:Y:S01]  /*aa90*/  MUFU.EX2 R155, R2 ;  /* 0x00000002009b7308 */ /* 0x000e620000000800 */
[C---:B------:R-:W-:Y:S01]  /*aaa0*/  HMMA.16816.F32.BF16 R48, R168.reuse, R138, R48 ;  /* 0x0000008aa830723c */ /* 0x040fe20000041830 */
[----:B------:R-:W2:Y:S02]  /*aab0*/  LDSM.16.MT88.4 R136, [R197+0x2000] ;  /* 0x00200000c588783b */ /* 0x000ea40000004200 */
[----:B-1----:R-:W-:Y:S01]  /*aac0*/  F2FP.BF16.PACK_AB R143, R155, R154 ;  /* 0x0000009a9b8f723e */ /* 0x002fe200000010ff */
[--C-:B------:R-:W-:Y:S05]  /*aad0*/  FFMA.FTZ R2, R179, c[0x0][0x2d0], -R133.reuse ;  /* 0x0000b400b3027a23 */ /* 0x100fea0000010885 */
[----:B------:R-:W-:Y:S10]  /*aae0*/  MUFU.EX2 R179, R237 ;  /* 0x000000ed00b37308 */ /* 0x000ff40000000800 */
[----:B------:R1:W3:Y:S01]  /*aaf0*/  MUFU.EX2 R152, R2 ;  /* 0x0000000200987308 */ /* 0x0002e20000000800 */
[C---:B--2---:R-:W-:Y:S08]  /*ab00*/  HMMA.16816.F32.BF16 R52, R168.reuse, R136, R52 ;  /* 0x00000088a834723c */ /* 0x044ff00000041834 */
[C---:B------:R-:W-:Y:S01]  /*ab10*/  HMMA.16816.F32.BF16 R56, R168.reuse, R138, R56 ;  /* 0x0000008aa838723c */ /* 0x040fe20000041838 */
[----:B------:R-:W2:Y:S03]  /*ab20*/  LDSM.16.MT88.4 R136, [R196+0x2000] ;  /* 0x00200000c488783b */ /* 0x000ea60000004200 */
[--C-:B-1----:R-:W-:Y:S02]  /*ab30*/  FFMA.FTZ R2, R180, c[0x0][0x2d0], -R133.reuse ;  /* 0x0000b400b4027a23 */ /* 0x102fe40000010885 */
[----:B------:R-:W-:Y:S10]  /*ab40*/  MUFU.EX2 R180, R229 ;  /* 0x000000e500b47308 */ /* 0x000ff40000000800 */
[----:B------:R1:W4:Y:S01]  /*ab50*/  MUFU.EX2 R176, R2 ;  /* 0x0000000200b07308 */ /* 0x0003220000000800 */
[C---:B--2---:R-:W-:Y:S03]  /*ab60*/  HMMA.16816.F32.BF16 R60, R168.reuse, R136, R60 ;  /* 0x00000088a83c723c */ /* 0x044fe6000004183c */
[--C-:B-1----:R-:W-:Y:S06]  /*ab70*/  FFMA.FTZ R2, R181, c[0x0][0x2d0], -R133.reuse ;  /* 0x0000b400b5027a23 */ /* 0x102fec0000010885 */
[----:B------:R1:W2:Y:S01]  /*ab80*/  MUFU.EX2 R175, R2 ;  /* 0x0000000200af7308 */ /* 0x0002a20000000800 */
[C---:B------:R-:W-:Y:S01]  /*ab90*/  HMMA.16816.F32.BF16 R64, R168.reuse, R138, R64 ;  /* 0x0000008aa840723c */ /* 0x040fe20000041840 */
[----:B------:R-:W5:Y:S02]  /*aba0*/  LDSM.16.MT88.4 R136, [R193+0x4000] ;  /* 0x00400000c188783b */ /* 0x000f640000004200 */
[----:B-1----:R-:W-:Y:S06]  /*abb0*/  FFMA.FTZ R2, R183, c[0x0][0x2d0], -R133 ;  /* 0x0000b400b7027a23 */ /* 0x002fec0000010885 */
[----:B------:R1:W-:Y:S01]  /*abc0*/  MUFU.EX2 R174, R2 ;  /* 0x0000000200ae7308 */ /* 0x0003e20000000800 */
[C---:B-----5:R-:W-:Y:S08]  /*abd0*/  HMMA.16816.F32.BF16 R68, R168.reuse, R136, R68 ;  /* 0x00000088a844723c */ /* 0x060ff00000041844 */
[C---:B------:R-:W-:Y:S01]  /*abe0*/  HMMA.16816.F32.BF16 R72, R168.reuse, R138, R72 ;  /* 0x0000008aa848723c */ /* 0x040fe20000041848 */
[----:B------:R-:W5:Y:S03]  /*abf0*/  LDSM.16.MT88.4 R136, [R194+0x4000] ;  /* 0x00400000c288783b */ /* 0x000f660000004200 */
[----:B-1----:R-:W-:Y:S02]  /*ac00*/  FADD.FTZ R2, R156, R0 ;  /* 0x000000009c027221 */ /* 0x002fe40000010000 */
[----:B------:R-:W-:Y:S02]  /*ac10*/  FADD.FTZ R0, R150, R157 ;  /* 0x0000009d96007221 */ /* 0x000fe40000010000 */
[----:B------:R-:W-:Y:S01]  /*ac20*/  FADD.FTZ R2, R153, R2 ;  /* 0x0000000299027221 */ /* 0x000fe20000010000 */
[----:B------:R-:W-:Y:S03]  /*ac30*/  LDSM.16.MT88.4 R156, [R197+0x1800] ;  /* 0x00180000c59c783b */ /* 0x000fe60000004200 */
[----:B------:R-:W-:Y:S02]  /*ac40*/  FADD.FTZ R153, R151, R0 ;  /* 0x0000000097997221 */ /* 0x000fe40000010000 */
[----:B------:R-:W-:Y:S02]  /*ac50*/  FADD.FTZ R2, R148, R2 ;  /* 0x0000000294027221 */ /* 0x000fe40000010000 */
[--C-:B------:R-:W-:Y:S04]  /*ac60*/  FFMA.FTZ R0, R184, c[0x0][0x2d0], -R133.reuse ;  /* 0x0000b400b8007a23 */ /* 0x100fe80000010885 */
[----:B------:R1:W-:Y:S01]  /*ac70*/  MUFU.EX2 R172, R0 ;  /* 0x0000000000ac7308 */ /* 0x0003e20000000800 */
[C---:B-----5:R-:W-:Y:S03]  /*ac80*/  HMMA.16816.F32.BF16 R76, R168.reuse, R136, R76 ;  /* 0x00000088a84c723c */ /* 0x060fe6000004184c */
[--C-:B-1----:R-:W-:Y:S06]  /*ac90*/  FFMA.FTZ R0, R185, c[0x0][0x2d0], -R133.reuse ;  /* 0x0000b400b9007a23 */ /* 0x102fec0000010885 */
[----:B------:R1:W5:Y:S01]  /*aca0*/  MUFU.EX2 R135, R0 ;  /* 0x0000000000877308 */ /* 0x0003620000000800 */
[C---:B------:R-:W-:Y:S01]  /*acb0*/  HMMA.16816.F32.BF16 R80, R168.reuse, R138, R80 ;  /* 0x0000008aa850723c */ /* 0x040fe20000041850 */
[----:B------:R-:W2:Y:S02]  /*acc0*/  LDSM.16.MT88.4 R136, [R197+0x4000] ;  /* 0x00400000c588783b */ /* 0x000ea40000004200 */
[--C-:B-1----:R-:W-:Y:S02]  /*acd0*/  FFMA.FTZ R0, R186, c[0x0][0x2d0], -R133.reuse ;  /* 0x0000b400ba007a23 */ /* 0x102fe40000010885 */
[----:B------:R-:W-:Y:S04]  /*ace0*/  FFMA.FTZ R133, R134, c[0x0][0x2d0], -R133 ;  /* 0x0000b40086857a23 */ /* 0x000fe80000010885 */
[----:B------:R1:W-:Y:S10]  /*acf0*/  MUFU.EX2 R134, R0 ;  /* 0x0000000000867308 */ /* 0x0003f40000000800 */
[----:B------:R-:W3:Y:S01]  /*ad00*/  MUFU.EX2 R133, R133 ;  /* 0x0000008500857308 */ /* 0x000ee20000000800 */
[C---:B--2---:R-:W-:Y:S08]  /*ad10*/  HMMA.16816.F32.BF16 R84, R168.reuse, R136, R84 ;  /* 0x00000088a854723c */ /* 0x044ff00000041854 */
[C---:B------:R-:W-:Y:S01]  /*ad20*/  HMMA.16816.F32.BF16 R88, R168.reuse, R138, R88 ;  /* 0x0000008aa858723c */ /* 0x040fe20000041858 */
[----:B------:R-:W2:Y:S03]  /*ad30*/  LDSM.16.MT88.4 R136, [R196+0x4000] ;  /* 0x00400000c488783b */ /* 0x000ea60000004200 */
[----:B-1----:R-:W-:Y:S02]  /*ad40*/  FADD.FTZ R0, R149, R2 ;  /* 0x0000000295007221 */ /* 0x002fe40000010000 */
[----:B------:R-:W-:Y:S02]  /*ad50*/  FADD.FTZ R2, R160, R153 ;  /* 0x00000099a0027221 */ /* 0x000fe40000010000 */
[----:B------:R-:W-:Y:S01]  /*ad60*/  FADD.FTZ R0, R154, R0 ;  /* 0x000000009a007221 */ /* 0x000fe20000010000 */
[----:B------:R-:W-:Y:S03]  /*ad70*/  LDSM.16.MT88.4 R148, [R194+0x1800] ;  /* 0x00180000c294783b */ /* 0x000fe60000004200 */
[----:B------:R-:W-:Y:S02]  /*ad80*/  FADD.FTZ R173, R161, R2 ;  /* 0x00000002a1ad7221 */ /* 0x000fe40000010000 */
[----:B------:R-:W-:Y:S04]  /*ad90*/  FADD.FTZ R0, R155, R0 ;  /* 0x000000009b007221 */ /* 0x000fe80000010000 */
[----:B---3--:R-:W-:Y:S04]  /*ada0*/  FADD.FTZ R0, R152, R0 ;  /* 0x0000000098007221 */ /* 0x008fe80000010000 */
[----:B----4-:R-:W-:Y:S02]  /*adb0*/  FADD.FTZ R2, R176, R0 ;  /* 0x00000000b0027221 */ /* 0x010fe40000010000 */
[----:B------:R-:W-:Y:S02]  /*adc0*/  FADD.FTZ R0, R182, R173 ;  /* 0x000000adb6007221 */ /* 0x000fe40000010000 */
[----:B------:R-:W-:Y:S02]  /*add0*/  FADD.FTZ R2, R175, R2 ;  /* 0x00000002af027221 */ /* 0x000fe40000010000 */
[----:B------:R-:W-:Y:S01]  /*ade0*/  FADD.FTZ R0, R187, R0 ;  /* 0x00000000bb007221 */ /* 0x000fe20000010000 */
        /* <DEDUP_REMOVED lines=17> */
[----:B-----5:R-:W-:Y:S02]  /*af00*/  F2FP.BF16.PACK_AB R169, R135, R172 ;  /* 0x000000ac87a9723e */ /* 0x020fe400000010ff */
[----:B------:R-:W-:Y:S01]  /*af10*/  F2FP.BF16.PACK_AB R171, R133, R134 ;  /* 0x0000008685ab723e */ /* 0x000fe200000010ff */
        /* <DEDUP_REMOVED lines=48> */
[----:B------:R-:W1:Y:S03]  /*b220*/  LDSM.16.MT88.4 R140, [R193+0x1000] ;  /* 0x00100000c18c783b */ /* 0x000e660000004200 */
[----:B------:R-:W-:Y:S03]  /*b230*/  F2FP.BF16.PACK_AB R137, R176, R152 ;  /* 0x00000098b089723e */ /* 0x000fe600000010ff */
[----:B------:R-:W-:Y:S02]  /*b240*/  F2FP.BF16.PACK_AB R138, R187, R182 ;  /* 0x000000b6bb8a723e */ /* 0x000fe400000010ff */
[C---:B------:R-:W-:Y:S07]  /*b250*/  F2FP.BF16.PACK_AB R139, R174.reuse, R175 ;  /* 0x000000afae8b723e */ /* 0x040fee00000010ff */
        /* <DEDUP_REMOVED lines=91> */
[C---:B------:R-:W-:Y:S04]  /*b810*/  HMMA.16816.F32.BF16 R112, R168.reuse, R10, R112 ;  /* 0x0000000aa870723c */ /* 0x040fe80000041870 */
[----:B------:R-:W-:Y:S02]  /*b820*/  FADD.FTZ R2, R179, R2 ;  /* 0x00000002b3027221 */ /* 0x000fe40000010000 */
[----:B------:R-:W-:Y:S02]  /*b830*/  FADD.FTZ R0, R134, R0 ;  /* 0x0000000086007221 */ /* 0x000fe40000010000 */
[C---:B---3--:R-:W-:Y:S04]  /*b840*/  HMMA.16816.F32.BF16 R116, R168.reuse, R12, R116 ;  /* 0x0000000ca874723c */ /* 0x048fe80000041874 */
[----:B------:R-:W-:Y:S02]  /*b850*/  FADD.FTZ R2, R180, R2 ;  /* 0x00000002b4027221 */ /* 0x000fe40000010000 */
[----:B------:R-:W-:Y:S01]  /*b860*/  FADD.FTZ R0, R133, R0 ;  /* 0x0000000085007221 */ /* 0x000fe20000010000 */
[-C--:B------:R-:W-:Y:S01]  /*b870*/  MOV R12, R3.reuse ;  /* 0x00000003000c7202 */ /* 0x080fe20000000f00 */
[C---:B------:R-:W-:Y:S01]  /*b880*/  HMMA.16816.F32.BF16 R120, R168.reuse, R14, R120 ;  /* 0x0000000ea878723c */ /* 0x040fe20000041878 */
[----:B------:R1:W-:Y:S03]  /*b890*/  STL [R1], R2 ;  /* 0x0000000201007387 */ /* 0x0003e60000100800 */
[----:B------:R-:W-:Y:S01]  /*b8a0*/  MOV R133, R3 ;  /* 0x0000000300857202 */ /* 0x000fe20000000f00 */
[----:B------:R2:W-:Y:S03]  /*b8b0*/  STL [R1+0x8], R0 ;  /* 0x0000080001007387 */ /* 0x0005e60000100800 */
[C---:B----4-:R-:W-:Y:S08]  /*b8c0*/  HMMA.16816.F32.BF16 R124, R168.reuse, R16, R124 ;  /* 0x00000010a87c723c */ /* 0x050ff0000004187c */
[----:B------:R-:W-:Y:S04]  /*b8d0*/  HMMA.16816.F32.BF16 R128, R168, R18, R128 ;  /* 0x00000012a880723c */ /* 0x000fe80000041880 */
[----:B-1----:R-:W-:Y:S04]  /*b8e0*/  MOV R2, R132 ;  /* 0x0000008400027202 */ /* 0x002fe80000000f00 */
[----:B------:R-:W-:-:S05]  /*b8f0*/  @P0 BRA `(.L_x_1697) ;  /* 0xffffbd1000000947 */ /* 0x000fca000383ffff */
.L_x_1688:
[----:B------:R-:W3:Y:S04]  /*b900*/  LDL R5, [R1+0x10] ;  /* 0x0000100001057983 */ /* 0x000ee80000100800 */
[----:B------:R-:W4:Y:S04]  /*b910*/  LDL R4, [R1+0xc] ;  /* 0x00000c0001047983 */ /* 0x000f280000100800 */
[----:B--2---:R-:W2:Y:S01]  /*b920*/  LDL R0, [R1+0x18] ;  /* 0x0000180001007983 */ /* 0x004ea20000100800 */
[----:B------:R-:W-:-:S05]  /*b930*/  IMAD.MOV.U32 R3, RZ, RZ, c[0x0][0x2c4] ;  /* 0x0000b100ff037624 */ /* 0x000fca00078e00ff */
[----:B------:R-:W-:Y:S01]  /*b940*/  ISETP.NE.AND P1, PT, R3, 0x1, PT ;  /* 0x000000010300780c */ /* 0x000fe20003f25270 */
[----:B---3--:R-:W-:Y:S02]  /*b950*/  IMAD.MOV.U32 R6, RZ, RZ, R5 ;  /* 0x000000ffff067224 */ /* 0x008fe400078e0005 */
[----:B----4-:R-:W-:Y:S02]  /*b960*/  IMAD.MOV.U32 R5, RZ, RZ, R4 ;  /* 0x000000ffff057224 */ /* 0x010fe400078e0004 */
[----:B------:R-:W-:Y:S01]  /*b970*/  IMAD.MOV.U32 R4, RZ, RZ, c[0x0][0x32c] ;  /* 0x0000cb00ff047624 */ /* 0x000fe200078e00ff */
[----:B--2---:R-:W-:-:S04]  /*b980*/  IADD3 R0, R0, 0x7f, RZ ;  /* 0x0000007f00007810 */ /* 0x004fc80007ffe0ff */
[----:B------:R-:W-:-:S03]  /*b990*/  ISETP.GE.AND P0, PT, R4, 0x1, PT ;  /* 0x000000010400780c */ /* 0x000fc60003f06270 */
[----:B------:R-:W-:Y:S01]  /*b9a0*/  @P1 IMAD.HI.U32 R3, R0, c[0x0][0x2c8], RZ ;  /* 0x0000b20000031a27 */ /* 0x000fe200078e00ff */
[----:B------:R-:W-:-:S04]  /*b9b0*/  IADD3 R2, R5, 0x1, -R6 ;  /* 0x0000000105027810 */ /* 0x000fc80007ffe806 */
        /* <DEDUP_REMOVED lines=14> */
.L_x_1700:
[----:B------:R-:W-:-:S04]  /*baa0*/  MOV R3, c[0x0][0x32c] ;  /* 0x0000cb0000037a02 */ /* 0x000fc80000000f00 */
[----:B------:R-:W-:-:S13]  /*bab0*/  ISETP.NE.AND P0, PT, R3, 0x1, PT ;  /* 0x000000010300780c */ /* 0x000fda0003f05270 */
[----:B------:R-:W-:-:S05]  /*bac0*/  @P0 IMAD.HI.U32 R3, R0, c[0x0][0x330], RZ ;  /* 0x0000cc0000030a27 */ /* 0x000fca00078e00ff */
[----:B------:R-:W-:Y:S02]  /*bad0*/  @P0 SHF.R.U32.HI R0, RZ, c[0x0][0x334], R3 ;  /* 0x0000cd00ff000a19 */ /* 0x000fe40000011603 */
.L_x_1701:
[----:B------:R-:W-:Y:S05]  /*bae0*/  BSYNC B0 ;  /* 0x0000000000007941 */ /* 0x000fea0003800000 */
.L_x_1699:
[----:B------:R-:W-:-:S05]  /*baf0*/  IMAD R0, R0, c[0x0][0x32c], RZ ;  /* 0x0000cb0000007a24 */ /* 0x000fca00078e02ff */
[----:B------:R-:W-:-:S04]  /*bb00*/  IMNMX R2, R2, R0, !PT ;  /* 0x0000000002027217 */ /* 0x000fc80007800200 */
.L_x_1698:
        /* <DEDUP_REMOVED lines=8> */
[----:B------:R-:W-:Y:S02]  /*bb90*/  MOV R134, R12 ;  /* 0x0000000c00867202 */ /* 0x000fe40000000f00 */
[----:B------:R-:W-:Y:S02]  /*bba0*/  MOV R133, R132 ;  /* 0x0000008400857202 */ /* 0x000fe40000000f00 */
[----:B------:R-:W-:-:S04]  /*bbb0*/  MOV R222, R220 ;  /* 0x000000dc00de7202 */ /* 0x000fc80000000f00 */
.L_x_1703:
[----:B------:R-:W-:Y:S01]  /*bbc0*/  ISETP.GT.AND P0, PT, R230, R222, PT ;  /* 0x000000dee600720c */ /* 0x000fe20003f04270 */
[----:B------:R-:W-:Y:S04]  /*bbd0*/  DEPBAR.LE SB0, 0x0 ;  /* 0x000080000000791a */ /* 0x000fe80000000000 */
[----:B------:R-:W-:Y:S01]  /*bbe0*/  WARPSYNC 0xffffffff ;  /* 0xffffffff00007948 */ /* 0x000fe20003800000 */
[----:B------:R-:W-:Y:S07]  /*bbf0*/  BAR.SYNC.DEFER_BLOCKING 0x0 ;  /* 0x0000000000007b1d */ /* 0x000fee0000010000 */
[----:B-1----:R-:W-:Y:S01]  /*bc00*/  @!P0 SHF.R.S32.HI R0, RZ, 0x1f, R222 ;  /* 0x0000001fff008819 */ /* 0x002fe200000114de */
[----:B------:R-:W-:Y:S01]  /*bc10*/  @!P0 IMAD.WIDE.U32 R4, R222, c[0x0][0x208], RZ ;  /* 0x00008200de048a25 */ /* 0x000fe200078e00ff */
[----:B------:R-:W-:Y:S02]  /*bc20*/  @!P0 IADD3 R10, P1, R234, 0x40, RZ ;  /* 0x00000040ea0a8810 */ /* 0x000fe40007f3e0ff */
[----:B-1----:R-:W-:Y:S01]  /*bc30*/  @!P0 MOV R3, c[0x0][0x208] ;  /* 0x0000820000038a02 */ /* 0x002fe20000000f00 */
[----:B------:R-:W-:Y:S01]  /*bc40*/  @!P0 IMAD R0, R0, c[0x0][0x208], RZ ;  /* 0x0000820000008a24 */ /* 0x000fe200078e02ff */
[----:B------:R-:W-:Y:S02]  /*bc50*/  @!P0 SHF.L.U32 R2, R4, 0x6, RZ ;  /* 0x0000000604028819 */ /* 0x000fe400000006ff */
[----:B------:R-:W-:Y:S01]  /*bc60*/  @!P0 IADD3.X R11, RZ, R236, RZ, P1, !PT ;  /* 0x000000ecff0b8210 */ /* 0x000fe20000ffe4ff */
[----:B------:R-:W-:Y:S05]  /*bc70*/  @!P0 IMAD R0, R222, c[0x0][0x20c], R0 ;  /* 0x00008300de008a24 */ /* 0x000fea00078e0200 */
[----:B------:R-:W-:Y:S02]  /*bc80*/  @!P0 IADD3 R0, R5, R0, RZ ;  /* 0x0000000005008210 */ /* 0x000fe40007ffe0ff */
[----:B------:R-:W-:Y:S01]  /*bc90*/  @!P0 MOV R5, c[0x0][0x20c] ;  /* 0x0000830000058a02 */ /* 0x000fe20000000f00 */
[----:B------:R-:W-:Y:S01]  /*bca0*/  LDSM.16.M88.4 R32, [R199] ;  /* 0x00000000c720783b */ /* 0x000fe20000000200 */
[----:B------:R-:W-:Y:S02]  /*bcb0*/  @!P0 SHF.L.U64.HI R0, R4, 0x6, R0 ;  /* 0x0000000604008819 */ /* 0x000fe40000010200 */
[C---:B------:R-:W-:Y:S04]  /*bcc0*/  @!P0 LEA R4, P1, R3.reuse, R2, 0x5 ;  /* 0x0000000203048211 */ /* 0x040fe800078228ff */
[----:B------:R-:W-:Y:S01]  /*bcd0*/  @!P0 LEA.HI.X R3, R3, R0, R5, 0x5, P1 ;  /* 0x0000000003038211 */ /* 0x000fe200008f2c05 */
[----:B------:R-:W-:Y:S01]  /*bce0*/  LDSM.16.M88.4 R16, [R192+0x800] ;  /* 0x00080000c010783b */ /* 0x000fe20000000200 */
[----:B------:R-:W-:Y:S04]  /*bcf0*/  @!P0 IADD3 R5, P1, R2, R234, RZ ;  /* 0x000000ea02058210 */ /* 0x000fe80007f3e0ff */
[----:B------:R-:W-:Y:S02]  /*bd00*/  @!P0 IADD3.X R7, R0, R236, RZ, P1, !PT ;  /* 0x000000ec00078210 */ /* 0x000fe40000ffe4ff */
[----:B------:R-:W-:Y:S01]  /*bd10*/  @!P0 IADD3 R6, P1, R2, R10, RZ ;  /* 0x0000000a02068210 */ /* 0x000fe20007f3e0ff */
[----:B------:R-:W-:Y:S03]  /*bd20*/  LDSM.16.M88.4 R24, [R192+0x1000] ;  /* 0x00100000c018783b */ /* 0x000fe60000000200 */
[----:B------:R-:W-:Y:S02]  /*bd30*/  @!P0 IADD3.X R8, R0, R11, RZ, P1, !PT ;  /* 0x0000000b00088210 */ /* 0x000fe40000ffe4ff */
[C---:B------:R-:W-:Y:S03]  /*bd40*/  @!P0 LEA R30, P1, R5.reuse, c[0x0][0x1f8], 0x1 ;  /* 0x00007e00051e8a11 */ /* 0x040fe600078208ff */
[----:B------:R-:W-:Y:S01]  /*bd50*/  LDSM.16.M88.4 R168, [R192+0x1800] ;  /* 0x00180000c0a8783b */ /* 0x000fe20000000200 */
[----:B------:R-:W-:Y:S02]  /*bd60*/  @!P0 LEA.HI.X R31, R5, c[0x0][0x1fc], R7, 0x1, P1 ;  /* 0x00007f00051f8a11 */ /* 0x000fe400008f0c07 */
[C---:B------:R-:W-:Y:S04]  /*bd70*/  @!P0 LEA R28, P1, R6.reuse, c[0x0][0x1f8], 0x1 ;  /* 0x00007e00061c8a11 */ /* 0x040fe800078208ff */
[----:B------:R-:W-:Y:S01]  /*bd80*/  @!P0 LEA.HI.X R29, R6, c[0x0][0x1fc], R8, 0x1, P1 ;  /* 0x00007f00061d8a11 */ /* 0x000fe200008f0c08 */
[----:B------:R-:W-:Y:S01]  /*bd90*/  LDSM.16.M88.4 R172, [R200] ;  /* 0x00000000c8ac783b */ /* 0x000fe20000000200 */
[----:B------:R-:W-:Y:S04]  /*bda0*/  @!P0 IADD3 R6, P1, R234, 0x80, RZ ;  /* 0x00000080ea068810 */ /* 0x000fe80007f3e0ff */
[----:B------:R-:W-:Y:S02]  /*bdb0*/  @!P0 IADD3.X R8, RZ, R236, RZ, P1, !PT ;  /* 0x000000ecff088210 */ /* 0x000fe40000ffe4ff */
[----:B------:R-:W-:Y:S01]  /*bdc0*/  @!P0 IADD3 R5, P1, R2, R6, RZ ;  /* 0x0000000602058210 */ /* 0x000fe20007f3e0ff */
[----:B------:R-:W-:Y:S03]  /*bdd0*/  LDSM.16.M88.4 R176, [R203] ;  /* 0x00000000cbb0783b */ /* 0x000fe60000000200 */
[----:B------:R-:W-:Y:S02]  /*bde0*/  @!P0 IADD3.X R7, R0, R8, RZ, P1, !PT ;  /* 0x0000000800078210 */ /* 0x000fe40000ffe4ff */
[C---:B------:R-:W-:Y:S03]  /*bdf0*/  @!P0 LEA R14, P1, R5.reuse, c[0x0][0x1f8], 0x1 ;  /* 0x00007e00050e8a11 */ /* 0x040fe600078208ff */
[----:B------:R-:W-:Y:S01]  /*be00*/  LDSM.16.M88.4 R180, [R218] ;  /* 0x00000000dab4783b */ /* 0x000fe20000000200 */
[----:B------:R-:W-:Y:S02]  /*be10*/  @!P0 LEA.HI.X R15, R5, c[0x0][0x1fc], R7, 0x1, P1 ;  /* 0x00007f00050f8a11 */ /* 0x000fe400008f0c07 */
[----:B------:R-:W-:Y:S04]  /*be20*/  @!P0 IADD3 R7, P1, R234, 0xc0, RZ ;  /* 0x000000c0ea078810 */ /* 0x000fe80007f3e0ff */
[----:B------:R-:W-:Y:S01]  /*be30*/  @!P0 IADD3.X R9, RZ, R236, RZ, P1, !PT ;  /* 0x000000ecff098210 */ /* 0x000fe20000ffe4ff */
[----:B------:R-:W-:Y:S01]  /*be40*/  LDSM.16.M88.4 R184, [R217] ;  /* 0x00000000d9b8783b */ /* 0x000fe20000000200 */
[----:B------:R-:W-:Y:S04]  /*be50*/  @!P0 IADD3 R2, P1, R2, R7, RZ ;  /* 0x0000000702028210 */ /* 0x000fe80007f3e0ff */
[----:B------:R-:W-:Y:S02]  /*be60*/  @!P0 IADD3.X R0, R0, R9, RZ, P1, !PT ;  /* 0x0000000900008210 */ /* 0x000fe40000ffe4ff */
[C---:B------:R-:W-:Y:S01]  /*be70*/  @!P0 LEA R22, P1, R2.reuse, c[0x0][0x1f8], 0x1 ;  /* 0x00007e0002168a11 */ /* 0x040fe200078208ff */
[----:B------:R-:W-:Y:S03]  /*be80*/  LDSM.16.M88.4 R188, [R216] ;  /* 0x00000000d8bc783b */ /* 0x000fe60000000200 */
[----:B------:R-:W-:Y:S02]  /*be90*/  @!P0 LEA.HI.X R23, R2, c[0x0][0x1fc], R0, 0x1, P1 ;  /* 0x00007f0002178a11 */ /* 0x000fe400008f0c00 */
[C---:B------:R-:W-:Y:S04]  /*bea0*/  @!P0 IADD3 R2, P1, R4.reuse, R10, RZ ;  /* 0x0000000a04028210 */ /* 0x040fe80007f3e0ff */
[C---:B------:R-:W-:Y:S02]  /*beb0*/  @!P0 IADD3.X R11, R3.reuse, R11, RZ, P1, !PT ;  /* 0x0000000b030b8210 */ /* 0x040fe40000ffe4ff */
[C---:B------:R-:W-:Y:S04]  /*bec0*/  @!P0 IADD3 R5, P1, R4.reuse, R6, RZ ;  /* 0x0000000604058210 */ /* 0x040fe80007f3e0ff */
[C---:B------:R-:W-:Y:S02]  /*bed0*/  @!P0 IADD3.X R8, R3.reuse, R8, RZ, P1, !PT ;  /* 0x0000000803088210 */ /* 0x040fe40000ffe4ff */
[C---:B------:R-:W-:Y:S04]  /*bee0*/  @!P0 IADD3 R6, P1, R4.reuse, R7, RZ ;  /* 0x0000000704068210 */ /* 0x040fe80007f3e0ff */
[C---:B------:R-:W-:Y:S02]  /*bef0*/  @!P0 IADD3.X R7, R3.reuse, R9, RZ, P1, !PT ;  /* 0x0000000903078210 */ /* 0x040fe40000ffe4ff */
[----:B------:R-:W-:Y:S04]  /*bf00*/  @!P0 IADD3 R0, P1, R4, R234, RZ ;  /* 0x000000ea04008210 */ /* 0x000fe80007f3e0ff */
[----:B------:R-:W-:Y:S02]  /*bf10*/  @!P0 IADD3.X R3, R3, R236, RZ, P1, !PT ;  /* 0x000000ec03038210 */ /* 0x000fe40000ffe4ff */
[C---:B------:R-:W-:Y:S04]  /*bf20*/  @!P0 LEA R12, P1, R0.reuse, c[0x0][0x1f8], 0x1 ;  /* 0x00007e00000c8a11 */ /* 0x040fe800078208ff */
[----:B------:R-:W-:Y:S02]  /*bf30*/  @!P0 LEA.HI.X R13, R0, c[0x0][0x1fc], R3, 0x1, P1 ;  /* 0x00007f00000d8a11 */ /* 0x000fe400008f0c03 */
[C---:B------:R-:W-:Y:S04]  /*bf40*/  @!P0 LEA R20, P1, R2.reuse, c[0x0][0x1f8], 0x1 ;  /* 0x00007e0002148a11 */ /* 0x040fe800078208ff */
[----:B------:R-:W-:Y:S02]  /*bf50*/  @!P0 LEA.HI.X R21, R2, c[0x0][0x1fc], R11, 0x1, P1 ;  /* 0x00007f0002158a11 */ /* 0x000fe400008f0c0b */
[C---:B------:R-:W-:Y:S04]  /*bf60*/  @!P0 LEA R2, P1, R5.reuse, c[0x0][0x1f8], 0x1 ;  /* 0x00007e0005028a11 */ /* 0x040fe800078208ff */
[----:B------:R-:W-:Y:S02]  /*bf70*/  @!P0 LEA.HI.X R3, R5, c[0x0][0x1fc], R8, 0x1, P1 ;  /* 0x00007f0005038a11 */ /* 0x000fe400008f0c08 */
[----:B------:R-:W1:Y:S01]  /*bf80*/  LDSM.16.M88.4 R8, [R192] ;  /* 0x00000000c008783b */ /* 0x000e620000000200 */
[C---:B------:R-:W-:Y:S04]  /*bf90*/  @!P0 LEA R220, P1, R6.reuse, c[0x0][0x1f8], 0x1 ;  /* 0x00007e0006dc8a11 */ /* 0x040fe800078208ff */
[----:B------:R-:W-:Y:S03]  /*bfa0*/  @!P0 LEA.HI.X R221, R6, c[0x0][0x1fc], R7, 0x1, P1 ;  /* 0x00007f0006dd8a11 */ /* 0x000fe600008f0c07 */
[----:B------:R-:W-:Y:S01]  /*bfb0*/  @!PT LDS RZ, [RZ] ;  /* 0x00000000fffff984 */ /* 0x000fe20000000800 */
[----:B------:R-:W-:Y:S01]  /*bfc0*/  @!PT LDS RZ, [RZ] ;  /* 0x00000000fffff984 */ /* 0x000fe20000000800 */
[----:B------:R-:W-:Y:S01]  /*bfd0*/  @!PT LDS RZ, [RZ] ;  /* 0x00000000fffff984 */ /* 0x000fe20000000800 */
[----:B------:R2:W-:Y:S08]  /*bfe0*/  @!P0 LDGSTS.E.BYPASS.LTC128B.128 [R219+0x100], [R30.64], !P6 ;  /* 0x001000001edb8fae */ /* 0x0005f0000f101d46 */
[----:B------:R2:W-:Y:S08]  /*bff0*/  @!P0 LDGSTS.E.BYPASS.LTC128B.128 [R219+0x2100], [R28.64], !P5 ;  /* 0x021000001cdb8fae */ /* 0x0005f0000e901d46 */
[----:B------:R3:W-:Y:S08]  /*c000*/  @!P0 LDGSTS.E.BYPASS.LTC128B.128 [R219+0x4100], [R14.64], !P4 ;  /* 0x041000000edb8fae */ /* 0x0007f0000e101d46 */
[----:B------:R4:W-:Y:S01]  /*c010*/  @!P0 LDGSTS.E.BYPASS.LTC128B.128 [R219+0x6100], [R22.64], !P3 ;  /* 0x0610000016db8fae */ /* 0x0009e2000d901d46 */
[C---:B-1----:R-:W-:Y:S07]  /*c020*/  HMMA.16816.F32.BF16 R4, R32.reuse, R8, RZ ;  /* 0x000000082004723c */ /* 0x042fee00000418ff */
[----:B------:R3:W-:Y:S01]  /*c030*/  @!P0 LDGSTS.E.BYPASS.LTC128B.128 [R219+0x1100], [R12.64], !P6 ;  /* 0x011000000cdb8fae */ /* 0x0007e2000f101d46 */
[C---:B------:R-:W-:Y:S07]  /*c040*/  HMMA.16816.F32.BF16 R8, R32.reuse, R10, RZ ;  /* 0x0000000a2008723c */ /* 0x040fee00000418ff */
[----:B------:R4:W-:Y:S08]  /*c050*/  @!P0 LDGSTS.E.BYPASS.LTC128B.128 [R219+0x3100], [R20.64], !P5 ;  /* 0x0310000014db8fae */ /* 0x0009f0000e901d46 */
[----:B------:R1:W-:Y:S08]  /*c060*/  @!P0 LDGSTS.E.BYPASS.LTC128B.128 [R219+0x5100], [R2.64], !P4 ;  /* 0x0510000002db8fae */ /* 0x0003f0000e101d46 */
[----:B------:R5:W-:Y:S01]  /*c070*/  @!P0 LDGSTS.E.BYPASS.LTC128B.128 [R219+0x7100], [R220.64], !P3 ;  /* 0x07100000dcdb8fae */ /* 0x000be2000d901d46 */
[C---:B------:R-:W-:Y:S01]  /*c080*/  ISETP.GT.AND P0, PT, R222.reuse, R230, PT ;  /* 0x000000e6de00720c */ /* 0x040fe20003f04270 */
[C---:B---3--:R-:W-:Y:S06]  /*c090*/  HMMA.16816.F32.BF16 R12, R32.reuse, R16, RZ ;  /* 0x00000010200c723c */ /* 0x048fec00000418ff */
[----:B------:R-:W0:Y:S02]  /*c0a0*/  LDGDEPBAR ;  /* 0x00000000000079af */ /* 0x000e240000000000 */
[C---:B------:R-:W-:Y:S08]  /*c0b0*/  HMMA.16816.F32.BF16 R16, R32.reuse, R18, RZ ;  /* 0x000000122010723c */ /* 0x040ff000000418ff */
[C---:B----4-:R-:W-:Y:S08]  /*c0c0*/  HMMA.16816.F32.BF16 R20, R32.reuse, R24, RZ ;  /* 0x000000182014723c */ /* 0x050ff000000418ff */
[C---:B------:R-:W-:Y:S01]  /*c0d0*/  HMMA.16816.F32.BF16 R24, R32.reuse, R26, RZ ;  /* 0x0000001a2018723c */ /* 0x040fe200000418ff */
[----:B-----5:R-:W-:Y:S04]  /*c0e0*/  IADD3 R220, R222, -0x1, RZ ;  /* 0xffffffffdedc7810 */ /* 0x020fe80007ffe0ff */
[----:B------:R-:W-:Y:S01]  /*c0f0*/  @P0 SHF.R.S32.HI R0, RZ, 0x1f, R220 ;  /* 0x0000001fff000819 */ /* 0x000fe200000114dc */
[----:B-1----:R-:W-:Y:S02]  /*c100*/  @P0 IMAD.WIDE.U32 R2, R220, c[0x0][0x1e0], RZ ;  /* 0x00007800dc020a25 */ /* 0x002fe400078e00ff */
[C---:B--2---:R-:W-:Y:S04]  /*c110*/  HMMA.16816.F32.BF16 R28, R32.reuse, R168, RZ ;  /* 0x000000a8201c723c */ /* 0x044fe800000418ff */
[----:B------:R-:W-:Y:S01]  /*c120*/  @P0 SHF.L.U32 R132, R2, 0x6, RZ ;  /* 0x0000000602840819 */ /* 0x000fe200000006ff */
[----:B------:R-:W-:Y:S03]  /*c130*/  @P0 IMAD R0, R0, c[0x0][0x1e0], RZ ;  /* 0x0000780000000a24 */ /* 0x000fe600078e02ff */
[----:B------:R-:W-:Y:S01]  /*c140*/  HMMA.16816.F32.BF16 R32, R32, R170, RZ ;  /* 0x000000aa2020723c */ /* 0x000fe200000418ff */
[----:B------:R-:W-:Y:S03]  /*c150*/  LDSM.16.M88.4 R168, [R202] ;  /* 0x00000000caa8783b */ /* 0x000fe60000000200 */
[----:B------:R-:W-:Y:S04]  /*c160*/  @P0 IMAD R0, R220, c[0x0][0x1e4], R0 ;  /* 0x00007900dc000a24 */ /* 0x000fe800078e0200 */
[C---:B------:R-:W-:Y:S05]  /*c170*/  HMMA.16816.F32.BF16 R4, R172.reuse, R176, R4 ;  /* 0x000000b0ac04723c */ /* 0x040fea0000041804 */
[----:B------:R-:W-:Y:S02]  /*c180*/  @P0 IADD3 R0, R3, R0, RZ ;  /* 0x0000000003000210 */ /* 0x000fe40007ffe0ff */
[----:B------:R-:W-:Y:S01]  /*c190*/  @P0 MOV R3, c[0x0][0x1e4] ;  /* 0x0000790000030a02 */ /* 0x000fe20000000f00 */
[C---:B------:R-:W-:Y:S04]  /*c1a0*/  HMMA.16816.F32.BF16 R8, R172.reuse, R178, R8 ;  /* 0x000000b2ac08723c */ /* 0x040fe80000041808 */
[----:B------:R-:W-:Y:S02]  /*c1b0*/  @P0 SHF.L.U64.HI R176, R2, 0x6, R0 ;  /* 0x0000000602b00819 */ /* 0x000fe40000010200 */
[----:B------:R-:W-:Y:S02]  /*c1c0*/  @P0 IADD3 R0, P1, R132, R232, RZ ;  /* 0x000000e884000210 */ /* 0x000fe40007f3e0ff */
[C---:B------:R-:W-:Y:S04]  /*c1d0*/  HMMA.16816.F32.BF16 R12, R172.reuse, R180, R12 ;  /* 0x000000b4ac0c723c */ /* 0x040fe8000004180c */
[-C--:B------:R-:W-:Y:S02]  /*c1e0*/  @P0 IADD3.X R2, R176, R231.reuse, RZ, P1, !PT ;  /* 0x000000e7b0020210 */ /* 0x080fe40000ffe4ff */
[C---:B------:R-:W-:Y:S02]  /*c1f0*/  @P0 LEA R226, P1, R0.reuse, c[0x0][0x1c8], 0x1 ;  /* 0x0000720000e20a11 */ /* 0x040fe400078208ff */
[C---:B------:R-:W-:Y:S04]  /*c200*/  HMMA.16816.F32.BF16 R16, R172.reuse, R182, R16 ;  /* 0x000000b6ac10723c */ /* 0x040fe80000041810 */
[----:B------:R-:W-:Y:S02]  /*c210*/  @P0 LEA.HI.X R227, R0, c[0x0][0x1cc], R2, 0x1, P1 ;  /* 0x0000730000e30a11 */ /* 0x000fe400008f0c02 */
[----:B------:R-:W-:Y:S02]  /*c220*/  @P0 IADD3 R181, P1, R232, 0x40, RZ ;  /* 0x00000040e8b50810 */ /* 0x000fe40007f3e0ff */
[C---:B------:R-:W-:Y:S04]  /*c230*/  HMMA.16816.F32.BF16 R20, R172.reuse, R184, R20 ;  /* 0x000000b8ac14723c */ /* 0x040fe80000041814 */
[----:B------:R-:W-:Y:S02]  /*c240*/  @P0 IADD3.X R221, RZ, R231, RZ, P1, !PT ;  /* 0x000000e7ffdd0210 */ /* 0x000fe40000ffe4ff */
[----:B------:R-:W-:Y:S02]  /*c250*/  @P0 IADD3 R0, P1, R132, R181, RZ ;  /* 0x000000b584000210 */ /* 0x000fe40007f3e0ff */
[C---:B------:R-:W-:Y:S04]  /*c260*/  HMMA.16816.F32.BF16 R24, R172.reuse, R186, R24 ;  /* 0x000000baac18723c */ /* 0x040fe80000041818 */
[----:B------:R-:W-:Y:S02]  /*c270*/  @P0 IADD3.X R2, R176, R221, RZ, P1, !PT ;  /* 0x000000ddb0020210 */ /* 0x000fe40000ffe4ff */
[C---:B------:R-:W-:Y:S02]  /*c280*/  @P0 LEA R224, P1, R0.reuse, c[0x0][0x1c8], 0x1 ;  /* 0x0000720000e00a11 */ /* 0x040fe400078208ff */
[C---:B------:R-:W-:Y:S04]  /*c290*/  HMMA.16816.F32.BF16 R28, R172.reuse, R188, R28 ;  /* 0x000000bcac1c723c */ /* 0x040fe8000004181c */
[----:B------:R-:W-:Y:S02]  /*c2a0*/  @P0 LEA.HI.X R225, R0, c[0x0][0x1cc], R2, 0x1, P1 ;  /* 0x0000730000e10a11 */ /* 0x000fe400008f0c02 */
[----:B------:R-:W-:Y:S02]  /*c2b0*/  @P0 IADD3 R177, P1, R232, 0x80, RZ ;  /* 0x00000080e8b10810 */ /* 0x000fe40007f3e0ff */
[----:B------:R-:W-:Y:S01]  /*c2c0*/  HMMA.16816.F32.BF16 R32, R172, R190, R32 ;  /* 0x000000beac20723c */ /* 0x000fe20000041820 */
[----:B------:R-:W1:Y:S03]  /*c2d0*/  LDSM.16.M88.4 R172, [R198] ;  /* 0x00000000c6ac783b */ /* 0x000e660000000200 */
[----:B------:R-:W-:Y:S02]  /*c2e0*/  @P0 IADD3.X R180, RZ, R231, RZ, P1, !PT ;  /* 0x000000e7ffb40210 */ /* 0x000fe40000ffe4ff */
[----:B------:R-:W-:Y:S06]  /*c2f0*/  @P0 IADD3 R0, P1, R132, R177, RZ ;  /* 0x000000b184000210 */ /* 0x000fec0007f3e0ff */
[----:B------:R-:W-:Y:S02]  /*c300*/  @P0 IADD3.X R2, R176, R180, RZ, P1, !PT ;  /* 0x000000b4b0020210 */ /* 0x000fe40000ffe4ff */
[C---:B------:R-:W-:Y:S04]  /*c310*/  @P0 LEA R184, P1, R0.reuse, c[0x0][0x1c8], 0x1 ;  /* 0x0000720000b80a11 */ /* 0x040fe800078208ff */
[----:B------:R-:W-:Y:S02]  /*c320*/  @P0 LEA.HI.X R185, R0, c[0x0][0x1cc], R2, 0x1, P1 ;  /* 0x0000730000b90a11 */ /* 0x000fe400008f0c02 */
[----:B------:R-:W-:Y:S04]  /*c330*/  @P0 MOV R0, c[0x0][0x1e0] ;  /* 0x0000780000000a02 */ /* 0x000fe80000000f00 */
[C---:B------:R-:W-:Y:S04]  /*c340*/  @P0 LEA R2, P1, R0.reuse, R132, 0x5 ;  /* 0x0000008400020211 */ /* 0x040fe800078228ff */
[----:B------:R-:W-:Y:S02]  /*c350*/  @P0 LEA.HI.X R0, R0, R176, R3, 0x5, P1 ;  /* 0x000000b000000211 */ /* 0x000fe400008f2c03 */
[----:B------:R-:W-:Y:S04]  /*c360*/  @P0 IADD3 R3, P1, R232, 0xc0, RZ ;  /* 0x000000c0e8030810 */ /* 0x000fe80007f3e0ff */
[----:B------:R-:W-:Y:S02]  /*c370*/  @P0 IADD3.X R135, RZ, R231, RZ, P1, !PT ;  /* 0x000000e7ff870210 */ /* 0x000fe40000ffe4ff */
[----:B------:R-:W-:Y:S01]  /*c380*/  @P0 IADD3 R132, P1, R132, R3, RZ ;  /* 0x0000000384840210 */ /* 0x000fe20007f3e0ff */
        /* <DEDUP_REMOVED lines=11> */
[----:B------:R-:W-:Y:S08]  /*c440*/  LDSM.16.M88.4 R168, [R201] ;  /* 0x00000000c9a8783b */ /* 0x000ff00000000200 */
        /* <DEDUP_REMOVED lines=12> */
[----:B------:R-:W-:Y:S08]  /*c510*/  LDSM.16.M88.4 R168, [R199+0x4000] ;  /* 0x00400000c7a8783b */ /* 0x000ff00000000200 */
        /* <DEDUP_REMOVED lines=153> */
[----:B------:R-:W-:Y:S07]  /*ceb0*/  DEPBAR.LE SB0, 0x0 ;  /* 0x000080000000791a */ /* 0x000fee0000000000 */
[----:B------:R-:W-:Y:S01]  /*cec0*/  BAR.SYNC.DEFER_BLOCKING 0x0 ;  /* 0x0000000000007b1d */ /* 0x000fe20000010000 */
[C---:B-1----:R-:W-:Y:S08]  /*ced0*/  HMMA.16816.F32.BF16 R28, R168.reuse, R172, R28 ;  /* 0x000000aca81c723c */ /* 0x042ff0000004181c */
[----:B------:R-:W-:Y:S01]  /*cee0*/  HMMA.16816.F32.BF16 R32, R168, R174, R32 ;  /* 0x000000aea820723c */ /* 0x000fe20000041820 */
[----:B------:R-:W-:Y:S01]  /*cef0*/  @!PT LDS RZ, [RZ] ;  /* 0x00000000fffff984 */ /* 0x000fe20000000800 */
[----:B------:R-:W-:Y:S01]  /*cf00*/  @!PT LDS RZ, [RZ] ;  /* 0x00000000fffff984 */ /* 0x000fe20000000800 */
[----:B------:R-:W-:Y:S01]  /*cf10*/  @!PT LDS RZ, [RZ] ;  /* 0x00000000fffff984 */ /* 0x000fe20000000800 */
[----:B------:R1:W-:Y:S06]  /*cf20*/  @P0 LDGSTS.E.BYPASS.LTC128B.128 [R219+0x8100], [R226.64], !P6 ;  /* 0x08100000e2db0fae */ /* 0x0003ec000f101d46 */
[----:B------:R-:W-:Y:S02]  /*cf30*/  @P0 IADD3.X R168, R176, R135, RZ, P1, !PT ;  /* 0x00000087b0a80210 */ /* 0x000fe40000ffe4ff */
[C---:B------:R-:W-:Y:S01]  /*cf40*/  @P0 LEA R178, P1, R132.reuse, c[0x0][0x1c8], 0x1 ;  /* 0x0000720084b20a11 */ /* 0x040fe200078208ff */
[----:B------:R2:W-:Y:S03]  /*cf50*/  @P0 LDGSTS.E.BYPASS.LTC128B.128 [R219+0xa100], [R224.64], !P5 ;  /* 0x0a100000e0db0fae */ /* 0x0005e6000e901d46 */
[----:B------:R-:W-:Y:S02]  /*cf60*/  @P0 LEA.HI.X R179, R132, c[0x0][0x1cc], R168, 0x1, P1 ;  /* 0x0000730084b30a11 */ /* 0x000fe400008f0ca8 */
[----:B------:R-:W-:Y:S03]  /*cf70*/  @P0 IADD3 R132, P1, R2, R181, RZ ;  /* 0x000000b502840210 */ /* 0x000fe60007f3e0ff */
[----:B------:R3:W-:Y:S01]  /*cf80*/  @P0 LDGSTS.E.BYPASS.LTC128B.128 [R219+0xc100], [R184.64], !P4 ;  /* 0x0c100000b8db0fae */ /* 0x0007e2000e101d46 */
[----:B------:R-:W-:Y:S02]  /*cf90*/  @P0 IADD3.X R169, R0, R221, RZ, P1, !PT ;  /* 0x000000dd00a90210 */ /* 0x000fe40000ffe4ff */
[----:B------:R-:W-:Y:S04]  /*cfa0*/  @P0 IADD3 R168, P1, R2, R177, RZ ;  /* 0x000000b102a80210 */ /* 0x000fe80007f3e0ff */
[----:B------:R-:W-:Y:S01]  /*cfb0*/  @P0 IADD3.X R170, R0, R180, RZ, P1, !PT ;  /* 0x000000b400aa0210 */ /* 0x000fe20000ffe4ff */
[----:B------:R4:W-:Y:S01]  /*cfc0*/  @P0 LDGSTS.E.BYPASS.LTC128B.128 [R219+0xe100], [R178.64], !P3 ;  /* 0x0e100000b2db0fae */ /* 0x0009e2000d901d46 */
[----:B------:R-:W-:Y:S04]  /*cfd0*/  @P0 IADD3 R3, P1, R2, R3, RZ ;  /* 0x0000000302030210 */ /* 0x000fe80007f3e0ff */
[----:B------:R-:W-:Y:S02]  /*cfe0*/  @P0 IADD3.X R135, R0, R135, RZ, P1, !PT ;  /* 0x0000008700870210 */ /* 0x000fe40000ffe4ff */
[----:B------:R-:W-:Y:S04]  /*cff0*/  @P0 IADD3 R2, P1, R2, R232, RZ ;  /* 0x000000e802020210 */ /* 0x000fe80007f3e0ff */
[----:B------:R-:W-:Y:S02]  /*d000*/  @P0 IADD3.X R0, R0, R231, RZ, P1, !PT ;  /* 0x000000e700000210 */ /* 0x000fe40000ffe4ff */
[C---:B------:R-:W-:Y:S04]  /*d010*/  @P0 LEA R176, P1, R2.reuse, c[0x0][0x1c8], 0x1 ;  /* 0x0000720002b00a11 */ /* 0x040fe800078208ff */
[----:B------:R-:W-:Y:S01]  /*d020*/  @P0 LEA.HI.X R177, R2, c[0x0][0x1cc], R0, 0x1, P1 ;  /* 0x0000730002b10a11 */ /* 0x000fe200008f0c00 */
[----:B------:R-:W-:Y:S01]  /*d030*/  FMUL.FTZ R0, R5, c[0x0][0x320] ;  /* 0x0000c80005007a20 */ /* 0x000fe20000410000 */
[----:B------:R-:W-:Y:S01]  /*d040*/  @P0 LEA R174, P1, R132, c[0x0][0x1c8], 0x1 ;  /* 0x0000720084ae0a11 */ /* 0x000fe200078208ff */
[----:B------:R-:W-:Y:S02]  /*d050*/  FMUL.FTZ R2, R4, c[0x0][0x320] ;  /* 0x0000c80004027a20 */ /* 0x000fe40000410000 */
[----:B------:R5:W-:Y:S01]  /*d060*/  @P0 LDGSTS.E.BYPASS.LTC128B.128 [R219+0x9100], [R176.64], !P6 ;  /* 0x09100000b0db0fae */ /* 0x000be2000f101d46 */
[----:B------:R-:W-:Y:S01]  /*d070*/  @P0 LEA.HI.X R175, R132, c[0x0][0x1cc], R169, 0x1, P1 ;  /* 0x0000730084af0a11 */ /* 0x000fe200008f0ca9 */
[----:B------:R1:W-:Y:S01]  /*d080*/  MUFU.TANH R181, R2 ;  /* 0x0000000200b57308 */ /* 0x0003e20000002400 */
[C---:B------:R-:W-:Y:S04]  /*d090*/  @P0 LEA R172, P1, R168.reuse, c[0x0][0x1c8], 0x1 ;  /* 0x00007200a8ac0a11 */ /* 0x040fe800078208ff */
[----:B------:R-:W-:Y:S01]  /*d0a0*/  @P0 LEA.HI.X R173, R168, c[0x0][0x1cc], R170, 0x1, P1 ;  /* 0x00007300a8ad0a11 */ /* 0x000fe200008f0caa */
[----:B------:R2:W-:Y:S01]  /*d0b0*/  @P0 LDGSTS.E.BYPASS.LTC128B.128 [R219+0xb100], [R174.64], !P5 ;  /* 0x0b100000aedb0fae */ /* 0x0005e2000e901d46 */
[C---:B------:R-:W-:Y:S03]  /*d0c0*/  @P0 LEA R170, P1, R3.reuse, c[0x0][0x1c8], 0x1 ;  /* 0x0000720003aa0a11 */ /* 0x040fe600078208ff */
[----:B------:R2:W-:Y:S01]  /*d0d0*/  MUFU.TANH R169, R0 ;  /* 0x0000000000a97308 */ /* 0x0005e20000002400 */
[----:B------:R-:W-:Y:S01]  /*d0e0*/  @P0 LEA.HI.X R171, R3, c[0x0][0x1cc], R135, 0x1, P1 ;  /* 0x0000730003ab0a11 */ /* 0x000fe200008f0c87 */
[----:B------:R-:W-:Y:S02]  /*d0f0*/  FMUL.FTZ R3, R32, c[0x0][0x320] ;  /* 0x0000c80020037a20 */ /* 0x000fe40000410000 */
[----:B------:R3:W-:Y:S06]  /*d100*/  @P0 LDGSTS.E.BYPASS.LTC128B.128 [R219+0xd100], [R172.64], !P4 ;  /* 0x0d100000acdb0fae */ /* 0x0007ec000e101d46 */
[----:B------:R3:W-:Y:S02]  /*d110*/  MUFU.TANH R250, R3 ;  /* 0x0000000300fa7308 */ /* 0x0007e40000002400 */
[----:B------:R5:W-:Y:S01]  /*d120*/  @P0 LDGSTS.E.BYPASS.LTC128B.128 [R219+0xf100], [R170.64], !P3 ;  /* 0x0f100000aadb0fae */ /* 0x000be2000d901d46 */
[----:B-1----:R-:W-:Y:S07]  /*d130*/  FMUL.FTZ R2, R31, c[0x0][0x320] ;  /* 0x0000c8001f027a20 */ /* 0x002fee0000410000 */
[----:B------:R-:W1:Y:S01]  /*d140*/  MUFU.TANH R188, R2 ;  /* 0x0000000200bc7308 */ /* 0x000e620000002400 */
[----:B----4-:R-:W4:Y:S01]  /*d150*/  LDL.LU R178, [R1] ;  /* 0x0000000001b27983 */ /* 0x010f220000300800 */
[----:B--2---:R-:W-:Y:S03]  /*d160*/  FMUL.FTZ R0, R6, c[0x0][0x320] ;  /* 0x0000c80006007a20 */ /* 0x004fe60000410000 */
[----:B------:R-:W0:Y:S05]  /*d170*/  LDGDEPBAR ;  /* 0x00000000000079af */ /* 0x000e2a0000000000 */
[----:B------:R2:W2:Y:S01]  /*d180*/  MUFU.TANH R182, R0 ;  /* 0x0000000000b67308 */ /* 0x0004a20000002400 */
[----:B---3--:R-:W-:Y:S09]  /*d190*/  FMUL.FTZ R3, R33, c[0x0][0x320] ;  /* 0x0000c80021037a20 */ /* 0x008ff20000410000 */
[----:B------:R3:W-:Y:S01]  /*d1a0*/  MUFU.TANH R248, R3 ;  /* 0x0000000300f87308 */ /* 0x0007e20000002400 */
[----:B-1----:R-:W-:Y:S01]  /*d1b0*/  MOV R179, R188 ;  /* 0x000000bc00b37202 */ /* 0x002fe20000000f00 */
[----:B--2---:R-:W-:Y:S01]  /*d1c0*/  FMUL.FTZ R0, R7, c[0x0][0x320] ;  /* 0x0000c80007007a20 */ /* 0x004fe20000410000 */
[----:B------:R-:W-:Y:S07]  /*d1d0*/  FMNMX.FTZ R2, R182, R134, !PT ;  /* 0x00000086b6027209 */ /* 0x000fee0007810000 */
[----:B------:R1:W2:Y:S01]  /*d1e0*/  MUFU.TANH R180, R0 ;  /* 0x0000000000b47308 */ /* 0x0002a20000002400 */
[----:B---3--:R-:W-:Y:S09]  /*d1f0*/  FMUL.FTZ R3, R34, c[0x0][0x320] ;  /* 0x0000c80022037a20 */ /* 0x008ff20000410000 */
[----:B------:R-:W-:Y:S01]  /*d200*/  MUFU.TANH R135, R3 ;  /* 0x0000000300877308 */ /* 0x000fe20000002400 */
[----:B-1----:R-:W-:Y:S01]  /*d210*/  FMUL.FTZ R0, R8, c[0x0][0x320] ;  /* 0x0000c80008007a20 */ /* 0x002fe20000410000 */
[----:B--2---:R-:W-:Y:S08]  /*d220*/  FMNMX.FTZ R2, R180, R2, !PT ;  /* 0x00000002b4027209 */ /* 0x004ff00007810000 */
[----:B------:R1:W-:Y:S02]  /*d230*/  MUFU.TANH R7, R0 ;  /* 0x0000000000077308 */ /* 0x0003e40000002400 */
[----:B-1----:R-:W-:Y:S08]  /*d240*/  FMUL.FTZ R0, R9, c[0x0][0x320] ;  /* 0x0000c80009007a20 */ /* 0x002ff00000410000 */
[----:B------:R1:W-:Y:S02]  /*d250*/  MUFU.TANH R6, R0 ;  /* 0x0000000000067308 */ /* 0x0003e40000002400 */
[----:B-1----:R-:W-:Y:S08]  /*d260*/  FMUL.FTZ R0, R10, c[0x0][0x320] ;  /* 0x0000c8000a007a20 */ /* 0x002ff00000410000 */
[----:B------:R1:W2:Y:S02]  /*d270*/  MUFU.TANH R8, R0 ;  /* 0x0000000000087308 */ /* 0x0002a40000002400 */
[----:B-1----:R-:W-:Y:S01]  /*d280*/  FMUL.FTZ R0, R11, c[0x0][0x320] ;  /* 0x0000c8000b007a20 */ /* 0x002fe20000410000 */
[----:B--2---:R-:W-:Y:S07]  /*d290*/  FMNMX.FTZ R2, R8, R2, !PT ;  /* 0x0000000208027209 */ /* 0x004fee0007810000 */
[----:B------:R1:W2:Y:S02]  /*d2a0*/  MUFU.TANH R9, R0 ;  /* 0x0000000000097308 */ /* 0x0002a40000002400 */
[----:B-1----:R-:W-:Y:S01]  /*d2b0*/  FMUL.FTZ R0, R12, c[0x0][0x320] ;  /* 0x0000c8000c007a20 */ /* 0x002fe20000410000 */
[----:B--2---:R-:W-:Y:S07]  /*d2c0*/  FMNMX.FTZ R2, R9, R2, !PT ;  /* 0x0000000209027209 */ /* 0x004fee0007810000 */
[----:B------:R1:W-:Y:S02]  /*d2d0*/  MUFU.TANH R186, R0 ;  /* 0x0000000000ba7308 */ /* 0x0003e40000002400 */
[----:B-1----:R-:W-:Y:S08]  /*d2e0*/  FMUL.FTZ R0, R13, c[0x0][0x320] ;  /* 0x0000c8000d007a20 */ /* 0x002ff00000410000 */
[----:B------:R1:W-:Y:S02]  /*d2f0*/  MUFU.TANH R189, R0 ;  /* 0x0000000000bd7308 */ /* 0x0003e40000002400 */
[----:B-1----:R-:W-:Y:S08]  /*d300*/  FMUL.FTZ R0, R14, c[0x0][0x320] ;  /* 0x0000c8000e007a20 */ /* 0x002ff00000410000 */
[----:B------:R1:W2:Y:S02]  /*d310*/  MUFU.TANH R190, R0 ;  /* 0x0000000000be7308 */ /* 0x0002a40000002400 */
[----:B-1----:R-:W-:Y:S01]  /*d320*/  FMUL.FTZ R0, R15, c[0x0][0x320] ;  /* 0x0000c8000f007a20 */ /* 0x002fe20000410000 */
[----:B--2---:R-:W-:Y:S01]  /*d330*/  FMNMX.FTZ R2, R190, R2, !PT ;  /* 0x00000002be027209 */ /* 0x004fe20007810000 */
[----:B------:R-:W-:Y:S06]  /*d340*/  LDSM.16.MT88.4 R12, [R193] ;  /* 0x00000000c10c783b */ /* 0x000fec0000004200 */
        /* <DEDUP_REMOVED lines=24> */
[----:B------:R1:W2:Y:S02]  /*d4d0*/  MUFU.TANH R245, R0 ;  /* 0x0000000000f57308 */ /* 0x0002a40000002400 */
[----:B-1----:R-:W-:Y:S08]  /*d4e0*/  FMUL.FTZ R0, R25, c[0x0][0x320] ;  /* 0x0000c80019007a20 */ /* 0x002ff00000410000 */
[----:B------:R1:W3:Y:S02]  /*d4f0*/  MUFU.TANH R246, R0 ;  /* 0x0000000000f67308 */ /* 0x0002e40000002400 */
        /* <DEDUP_REMOVED lines=8> */
[----:B-1----:R-:W-:Y:S02]  /*d580*/  FMUL.FTZ R0, R30, c[0x0][0x320] ;  /* 0x0000c8001e007a20 */ /* 0x002fe40000410000 */
[----:B------:R-:W-:Y:S06]  /*d590*/  LDSM.16.MT88.4 R28, [R197] ;  /* 0x00000000c51c783b */ /* 0x000fec0000004200 */
[----:B------:R1:W1:Y:S02]  /*d5a0*/  MUFU.TANH R191, R0 ;  /* 0x0000000000bf7308 */ /* 0x0002640000002400 */
[----:B-1----:R-:W-:Y:S04]  /*d5b0*/  FMNMX.FTZ R0, R181, R133, !PT ;  /* 0x00000085b5007209 */ /* 0x002fe80007810000 */
        /* <DEDUP_REMOVED lines=8> */
[----:B------:R-:W-:Y:S01]  /*d640*/  FMNMX.FTZ R2, R242, R0, !PT ;  /* 0x00000000f2027209 */ /* 0x000fe20007810000 */
[----:B------:R-:W-:Y:S03]  /*d650*/  FMUL.FTZ R0, R35, c[0x0][0x320] ;  /* 0x0000c80023007a20 */ /* 0x000fe60000410000 */
[----:B--2---:R-:W-:Y:S01]  /*d660*/  FMNMX.FTZ R2, R245, R2, !PT ;  /* 0x00000002f5027209 */ /* 0x004fe20007810000 */
[----:B------:R3:W1:Y:S03]  /*d670*/  MUFU.TANH R168, R0 ;  /* 0x0000000000a87308 */ /* 0x0006660000002400 */
[----:B---3--:R-:W-:Y:S02]  /*d680*/  FMNMX.FTZ R0, R246, R2, !PT ;  /* 0x00000002f6007209 */ /* 0x008fe40007810000 */
        /* <DEDUP_REMOVED lines=17> */
[C---:B------:R-:W-:Y:S02]  /*d7a0*/  FMUL.FTZ R183, R132.reuse, c[0x0][0x2d0] ;  /* 0x0000b40084b77a20 */ /* 0x040fe40000410000 */
[----:B------:R-:W-:Y:S01]  /*d7b0*/  FADD.FTZ R2, -R132, R133 ;  /* 0x0000008584027221 */ /* 0x000fe20000010100 */
[----:B-1----:R-:W-:Y:S01]  /*d7c0*/  FMNMX.FTZ R3, R0, R3, !PT ;  /* 0x0000000300037209 */ /* 0x002fe20007810000 */
[--C-:B------:R-:W-:Y:S02]  /*d7d0*/  FFMA.FTZ R4, R181, c[0x0][0x2d0], -R183.reuse ;  /* 0x0000b400b5047a23 */ /* 0x100fe400000108b7 */
[----:B------:R-:W-:Y:S02]  /*d7e0*/  FMUL.FTZ R0, R2, c[0x0][0x2d0] ;  /* 0x0000b40002007a20 */ /* 0x000fe40000410000 */
[----:B------:R1:W-:Y:S01]  /*d7f0*/  MUFU.EX2 R181, R4 ;  /* 0x0000000400b57308 */ /* 0x0003e20000000800 */
[----:B------:R-:W-:Y:S09]  /*d800*/  FMUL.FTZ R133, R3, c[0x0][0x2d0] ;  /* 0x0000b40003857a20 */ /* 0x000ff20000410000 */
[----:B------:R2:W3:Y:S01]  /*d810*/  MUFU.EX2 R2, R0 ;  /* 0x0000000000027308 */ /* 0x0004e20000000800 */
[--C-:B-1----:R-:W-:Y:S09]  /*d820*/  FFMA.FTZ R4, R169, c[0x0][0x2d0], -R183.reuse ;  /* 0x0000b400a9047a23 */ /* 0x102ff200000108b7 */
        /* <DEDUP_REMOVED lines=8> */
[----:B------:R-:W-:Y:S02]  /*d8b0*/  FMUL.FTZ R25, R2, R157 ;  /* 0x0000009d02197220 */ /* 0x000fe40000410000 */
[--C-:B------:R-:W-:Y:S02]  /*d8c0*/  FFMA.FTZ R134, R186, c[0x0][0x2d0], -R183.reuse ;  /* 0x0000b400ba867a23 */ /* 0x100fe400000108b7 */
[C---:B------:R-:W-:Y:S02]  /*d8d0*/  FMUL.FTZ R32, R2.reuse, R164 ;  /* 0x000000a402207220 */ /* 0x040fe40000410000 */
[--C-:B-1----:R-:W-:Y:S01]  /*d8e0*/  FFMA.FTZ R4, R7, c[0x0][0x2d0], -R183.reuse ;  /* 0x0000b40007047a23 */ /* 0x102fe200000108b7 */
[----:B------:R-:W-:Y:S01]  /*d8f0*/  MUFU.EX2 R227, R134 ;  /* 0x0000008600e37308 */ /* 0x000fe20000000800 */
[C---:B------:R-:W-:Y:S02]  /*d900*/  FMUL.FTZ R33, R2.reuse, R165 ;  /* 0x000000a502217220 */ /* 0x040fe40000410000 */
[C---:B------:R-:W-:Y:S02]  /*d910*/  FMUL.FTZ R36, R2.reuse, R36 ;  /* 0x0000002402247220 */ /* 0x040fe40000410000 */
[----:B------:R-:W-:Y:S02]  /*d920*/  FMUL.FTZ R37, R2, R37 ;  /* 0x0000002502257220 */ /* 0x000fe40000410000 */
[--C-:B------:R-:W-:Y:S02]  /*d930*/  FFMA.FTZ R156, R251, c[0x0][0x2d0], -R183.reuse ;  /* 0x0000b400fb9c7a23 */ /* 0x100fe400000108b7 */
[--C-:B------:R-:W-:Y:S01]  /*d940*/  FFMA.FTZ R157, R250, c[0x0][0x2d0], -R183.reuse ;  /* 0x0000b400fa9d7a23 */ /* 0x100fe200000108b7 */
[----:B------:R1:W-:Y:S01]  /*d950*/  MUFU.EX2 R240, R4 ;  /* 0x0000000400f07308 */ /* 0x0003e20000000800 */
[C---:B------:R-:W-:Y:S02]  /*d960*/  FMUL.FTZ R40, R2.reuse, R40 ;  /* 0x0000002802287220 */ /* 0x040fe40000410000 */
[----:B------:R-:W-:Y:S02]  /*d970*/  FMUL.FTZ R41, R2, R41 ;  /* 0x0000002902297220 */ /* 0x000fe40000410000 */
[C---:B--2---:R-:W-:Y:S02]  /*d980*/  FMUL.FTZ R7, R0.reuse, R139 ;  /* 0x0000008b00077220 */ /* 0x044fe40000410000 */
[C---:B------:R-:W-:Y:S02]  /*d990*/  FMUL.FTZ R10, R0.reuse, R142 ;  /* 0x0000008e000a7220 */ /* 0x040fe40000410000 */
[C---:B------:R-:W-:Y:S02]  /*d9a0*/  FMUL.FTZ R11, R0.reuse, R143 ;  /* 0x0000008f000b7220 */ /* 0x040fe40000410000 */
[C---:B------:R-:W-:Y:S02]  /*d9b0*/  FMUL.FTZ R18, R0.reuse, R150 ;  /* 0x0000009600127220 */ /* 0x040fe40000410000 */
[C---:B------:R-:W-:Y:S02]  /*d9c0*/  FMUL.FTZ R19, R0.reuse, R151 ;  /* 0x0000009700137220 */ /* 0x040fe40000410000 */
[C---:B------:R-:W-:Y:S01]  /*d9d0*/  FMUL.FTZ R26, R0.reuse, R158 ;  /* 0x0000009e001a7220 */ /* 0x040fe20000410000 */
[----:B------:R-:W-:Y:S01]  /*d9e0*/  LDSM.16.MT88.4 R148, [R194+0x2000] ;  /* 0x00200000c294783b */ /* 0x000fe20000004200 */
[C---:B------:R-:W-:Y:S02]  /*d9f0*/  FMUL.FTZ R27, R0.reuse, R159 ;  /* 0x0000009f001b7220 */ /* 0x040fe40000410000 */
[C---:B------:R-:W-:Y:S02]  /*da00*/  FMUL.FTZ R34, R0.reuse, R166 ;  /* 0x000000a600227220 */ /* 0x040fe40000410000 */
[C---:B------:R-:W-:Y:S02]  /*da10*/  FMUL.FTZ R35, R0.reuse, R167 ;  /* 0x000000a700237220 */ /* 0x040fe40000410000 */
[----:B------:R-:W-:Y:S01]  /*da20*/  FMUL.FTZ R38, R0, R38 ;  /* 0x0000002600267220 */ /* 0x000fe20000410000 */
[----:B------:R-:W2:Y:S01]  /*da30*/  LDL.LU R158, [R1+0x8] ;  /* 0x00000800019e7983 */ /* 0x000ea20000300800 */
[--C-:B-1----:R-:W-:Y:S02]  /*da40*/  FFMA.FTZ R4, R6, c[0x0][0x2d0], -R183.reuse ;  /* 0x0000b40006047a23 */ /* 0x102fe400000108b7 */
[C---:B------:R-:W-:Y:S01]  /*da50*/  FMUL.FTZ R6, R0.reuse, R138 ;  /* 0x0000008a00067220 */ /* 0x040fe20000410000 */
[----:B------:R-:W-:Y:S01]  /*da60*/  LDSM.16.MT88.4 R164, [R196+0x1800] ;  /* 0x00180000c4a4783b */ /* 0x000fe20000004200 */
[----:B------:R-:W1:Y:S01]  /*da70*/  MUFU.EX2 R239, R4 ;  /* 0x0000000400ef7308 */ /* 0x000e620000000800 */
[C---:B------:R-:W-:Y:S02]  /*da80*/  FMUL.FTZ R39, R0.reuse, R39 ;  /* 0x0000002700277220 */ /* 0x040fe40000410000 */
[----:B------:R-:W-:Y:S02]  /*da90*/  FFMA.FTZ R134, R189, c[0x0][0x2d0], -R183 ;  /* 0x0000b400bd867a23 */ /* 0x000fe400000108b7 */
        /* <DEDUP_REMOVED lines=8> */
[----:B------:R-:W-:Y:S02]  /*db20*/  FMUL.FTZ R49, R2, R49 ;  /* 0x0000003102317220 */ /* 0x000fe40000410000 */
[C---:B------:R-:W-:Y:S02]  /*db30*/  FMUL.FTZ R50, R0.reuse, R50 ;  /* 0x0000003200327220 */ /* 0x040fe40000410000 */
[----:B------:R-:W-:Y:S01]  /*db40*/  FMUL.FTZ R51, R0, R51 ;  /* 0x0000003300337220 */ /* 0x000fe20000410000 */
        /* <DEDUP_REMOVED lines=16> */
[--C-:B-1----:R-:W-:Y:S01]  /*dc50*/  FFMA.FTZ R4, R180, c[0x0][0x2d0], -R133.reuse ;  /* 0x0000b400b4047a23 */ /* 0x102fe20000010885 */
[----:B------:R-:W-:Y:S01]  /*dc60*/  MOV R180, R191 ;  /* 0x000000bf00b47202 */ /* 0x000fe20000000f00 */
[----:B------:R-:W-:Y:S02]  /*dc70*/  FMUL.FTZ R65, R2, R65 ;  /* 0x0000004102417220 */ /* 0x000fe40000410000 */
[----:B------:R-:W1:Y:S01]  /*dc80*/  MUFU.EX2 R188, R4 ;  /* 0x0000000400bc7308 */ /* 0x000e620000000800 */
        /* <DEDUP_REMOVED lines=28> */
[--C-:B-1----:R-:W-:Y:S02]  /*de50*/  FFMA.FTZ R4, R9, c[0x0][0x2d0], -R133.reuse ;  /* 0x0000b40009047a23 */ /* 0x102fe40000010885 */
[----:B------:R-:W-:Y:S02]  /*de60*/  FMUL.FTZ R9, R2, R141 ;  /* 0x0000008d02097220 */ /* 0x000fe40000410000 */
[----:B------:R-:W1:Y:S01]  /*de70*/  MUFU.EX2 R191, R4 ;  /* 0x0000000400bf7308 */ /* 0x000e620000000800 */
[----:B------:R-:W3:Y:S01]  /*de80*/  LDSM.16.MT88.4 R140, [R196] ;  /* 0x00000000c48c783b */ /* 0x000ee20000004200 */
        /* <DEDUP_REMOVED lines=12> */
[----:B------:R-:W-:Y:S01]  /*df50*/  FMUL.FTZ R4, R2, R136 ;  /* 0x0000008802047220 */ /* 0x000fe20000410000 */
[----:B------:R-:W-:Y:S01]  /*df60*/  F2FP.BF16.PACK_AB R136, R238, R181 ;  /* 0x000000b5ee88723e */ /* 0x000fe200000010ff */
[----:B------:R-:W-:Y:S02]  /*df70*/  FMUL.FTZ R101, R2, R101 ;  /* 0x0000006502657220 */ /* 0x000fe40000410000 */
[C---:B------:R-:W-:Y:S02]  /*df80*/  FMUL.FTZ R102, R0.reuse, R102 ;  /* 0x0000006600667220 */ /* 0x040fe40000410000 */
[----:B------:R-:W-:Y:S02]  /*df90*/  FMUL.FTZ R103, R0, R103 ;  /* 0x0000006700677220 */ /* 0x000fe40000410000 */
[C---:B------:R-:W-:Y:S05]  /*dfa0*/  HMMA.16816.F32.BF16 R4, R136.reuse, R12, R4 ;  /* 0x0000000c8804723c */ /* 0x040fea0000041804 */
        /* <DEDUP_REMOVED lines=10> */
[C---:B------:R-:W-:Y:S03]  /*e050*/  HMMA.16816.F32.BF16 R12, R136.reuse, R20, R12 ;  /* 0x00000014880c723c */ /* 0x040fe6000004180c */
[C---:B------:R-:W-:Y:S02]  /*e060*/  FMUL.FTZ R108, R2.reuse, R108 ;  /* 0x0000006c026c7220 */ /* 0x040fe40000410000 */
        /* <DEDUP_REMOVED lines=8> */
[----:B------:R-:W-:Y:S01]  /*e0f0*/  LDSM.16.MT88.4 R152, [R196+0x1000] ;  /* 0x00100000c498783b */ /* 0x000fe20000004200 */
        /* <DEDUP_REMOVED lines=11> */
[----:B------:R-:W-:Y:S02]  /*e1b0*/  FMUL.FTZ R115, R0, R115 ;  /* 0x0000007300737220 */ /* 0x000fe40000410000 */
[C---:B------:R-:W-:Y:S02]  /*e1c0*/  FMUL.FTZ R116, R2.reuse, R116 ;  /* 0x0000007402747220 */ /* 0x040fe40000410000 */
[----:B------:R-:W-:Y:S01]  /*e1d0*/  FMUL.FTZ R117, R2, R117 ;  /* 0x0000007502757220 */ /* 0x000fe20000410000 */
[C---:B---3--:R-:W-:Y:S03]  /*e1e0*/  HMMA.16816.F32.BF16 R28, R136.reuse, R140, R28 ;  /* 0x0000008c881c723c */ /* 0x048fe6000004181c */
[C---:B------:R-:W-:Y:S02]  /*e1f0*/  FMUL.FTZ R118, R0.reuse, R118 ;  /* 0x0000007600767220 */ /* 0x040fe40000410000 */
[----:B------:R-:W-:Y:S02]  /*e200*/  FMUL.FTZ R119, R0, R119 ;  /* 0x0000007700777220 */ /* 0x000fe40000410000 */
[C---:B------:R-:W-:Y:S01]  /*e210*/  FMUL.FTZ R120, R2.reuse, R120 ;  /* 0x0000007802787220 */ /* 0x040fe20000410000 */
[C---:B------:R-:W-:Y:S01]  /*e220*/  HMMA.16816.F32.BF16 R32, R136.reuse, R142, R32 ;  /* 0x0000008e8820723c */ /* 0x040fe20000041820 */
[----:B------:R-:W3:Y:S03]  /*e230*/  LDSM.16.MT88.4 R140, [R197+0x2000] ;  /* 0x00200000c58c783b */ /* 0x000ee60000004200 */
[----:B------:R-:W-:Y:S02]  /*e240*/  FMUL.FTZ R121, R2, R121 ;  /* 0x0000007902797220 */ /* 0x000fe40000410000 */
[C---:B------:R-:W-:Y:S02]  /*e250*/  FMUL.FTZ R122, R0.reuse, R122 ;  /* 0x0000007a007a7220 */ /* 0x040fe40000410000 */
[C---:B-1----:R-:W-:Y:S04]  /*e260*/  HMMA.16816.F32.BF16 R36, R136.reuse, R144, R36 ;  /* 0x000000908824723c */ /* 0x042fe80000041824 */
[----:B------:R-:W-:Y:S02]  /*e270*/  FMUL.FTZ R123, R0, R123 ;  /* 0x0000007b007b7220 */ /* 0x000fe40000410000 */
[C---:B------:R-:W-:Y:S02]  /*e280*/  FMUL.FTZ R124, R2.reuse, R124 ;  /* 0x0000007c027c7220 */ /* 0x040fe40000410000 */
[C---:B------:R-:W-:Y:S01]  /*e290*/  HMMA.16816.F32.BF16 R40, R136.reuse, R146, R40 ;  /* 0x000000928828723c */ /* 0x040fe20000041828 */
[----:B------:R-:W1:Y:S03]  /*e2a0*/  LDSM.16.MT88.4 R144, [R196+0x2000] ;  /* 0x00200000c490783b */ /* 0x000e660000004200 */
[----:B------:R-:W-:Y:S02]  /*e2b0*/  FMUL.FTZ R125, R2, R125 ;  /* 0x0000007d027d7220 */ /* 0x000fe40000410000 */
[C---:B------:R-:W-:Y:S02]  /*e2c0*/  FMUL.FTZ R126, R0.reuse, R126 ;  /* 0x0000007e007e7220 */ /* 0x040fe40000410000 */
[C---:B------:R-:W-:Y:S04]  /*e2d0*/  HMMA.16816.F32.BF16 R44, R136.reuse, R148, R44 ;  /* 0x00000094882c723c */ /* 0x040fe8000004182c */
[----:B------:R-:W-:Y:S02]  /*e2e0*/  FMUL.FTZ R127, R0, R127 ;  /* 0x0000007f007f7220 */ /* 0x000fe40000410000 */
[C---:B------:R-:W-:Y:S02]  /*e2f0*/  FMUL.FTZ R128, R2.reuse, R128 ;  /* 0x0000008002807220 */ /* 0x040fe40000410000 */
[C---:B------:R-:W-:Y:S01]  /*e300*/  HMMA.16816.F32.BF16 R48, R136.reuse, R150, R48 ;  /* 0x000000968830723c */ /* 0x040fe20000041830 */
[----:B------:R-:W2:Y:S03]  /*e310*/  LDSM.16.MT88.4 R148, [R193+0x4000] ;  /* 0x00400000c194783b */ /* 0x000ea60000004200 */
[----:B------:R-:W-:Y:S02]  /*e320*/  FMUL.FTZ R129, R2, R129 ;  /* 0x0000008102817220 */ /* 0x000fe40000410000 */
[C---:B------:R-:W-:Y:S02]  /*e330*/  FMUL.FTZ R130, R0.reuse, R130 ;  /* 0x0000008200827220 */ /* 0x040fe40000410000 */
[----:B------:R-:W-:Y:S01]  /*e340*/  FMUL.FTZ R131, R0, R131 ;  /* 0x0000008300837220 */ /* 0x000fe20000410000 */
[C---:B---3--:R-:W-:Y:S03]  /*e350*/  HMMA.16816.F32.BF16 R52, R136.reuse, R140, R52 ;  /* 0x0000008c8834723c */ /* 0x048fe60000041834 */
[----:B------:R-:W-:Y:S02]  /*e360*/  FFMA.FTZ R134, R221, c[0x0][0x2d0], -R133 ;  /* 0x0000b400dd867a23 */ /* 0x000fe40000010885 */
[----:B----4-:R-:W-:Y:S01]  /*e370*/  FFMA.FTZ R160, R2, R178, R181 ;  /* 0x000000b202a07223 */ /* 0x010fe200000100b5 */
[----:B------:R-:W-:Y:S01]  /*e380*/  MOV R178, R180 ;  /* 0x000000b400b27202 */ /* 0x000fe20000000f00 */
[----:B------:R3:W4:Y:S01]  /*e390*/  MUFU.EX2 R185, R134 ;  /* 0x0000008600b97308 */ /* 0x0007220000000800 */
[C---:B------:R-:W-:Y:S01]  /*e3a0*/  HMMA.16816.F32.BF16 R56, R136.reuse, R142, R56 ;  /* 0x0000008e8838723c */ /* 0x040fe20000041838 */
[----:B------:R-:W4:Y:S03]  /*e3b0*/  LDSM.16.MT88.4 R140, [R194+0x4000] ;  /* 0x00400000c28c783b */ /* 0x000f260000004200 */
[----:B------:R-:W-:Y:S04]  /*e3c0*/  FFMA.FTZ R2, R178, c[0x0][0x2d0], -R133 ;  /* 0x0000b400b2027a23 */ /* 0x000fe80000010885 */
[C---:B-1----:R-:W-:Y:S01]  /*e3d0*/  HMMA.16816.F32.BF16 R60, R136.reuse, R144, R60 ;  /* 0x00000090883c723c */ /* 0x042fe2000004183c */
[----:B------:R-:W-:Y:S07]  /*e3e0*/  MUFU.EX2 R180, R156 ;  /* 0x0000009c00b47308 */ /* 0x000fee0000000800 */
[C---:B------:R-:W-:Y:S01]  /*e3f0*/  HMMA.16816.F32.BF16 R64, R136.reuse, R146, R64 ;  /* 0x000000928840723c */ /* 0x040fe20000041840 */
[----:B------:R-:W1:Y:S02]  /*e400*/  LDSM.16.MT88.4 R144, [R197+0x4000] ;  /* 0x00400000c590783b */ /* 0x000e640000004200 */
[----:B------:R5:W-:Y:S01]  /*e410*/  MUFU.EX2 R172, R2 ;  /* 0x0000000200ac7308 */ /* 0x000be20000000800 */
[----:B---3--:R-:W-:Y:S04]  /*e420*/  FFMA.FTZ R134, R223, c[0x0][0x2d0], -R183 ;  /* 0x0000b400df867a23 */ /* 0x008fe800000108b7 */
[C---:B--2---:R-:W-:Y:S05]  /*e430*/  HMMA.16816.F32.BF16 R68, R136.reuse, R148, R68 ;  /* 0x000000948844723c */ /* 0x044fea0000041844 */
[----:B------:R2:W-:Y:S03]  /*e440*/  MUFU.EX2 R225, R134 ;  /* 0x0000008600e17308 */ /* 0x0005e60000000800 */
[C---:B------:R-:W-:Y:S01]  /*e450*/  HMMA.16816.F32.BF16 R72, R136.reuse, R150, R72 ;  /* 0x000000968848723c */ /* 0x040fe20000041848 */
[----:B------:R-:W3:Y:S07]  /*e460*/  LDSM.16.MT88.4 R148, [R196+0x4000] ;  /* 0x00400000c494783b */ /* 0x000eee0000004200 */
[C---:B----4-:R-:W-:Y:S04]  /*e470*/  HMMA.16816.F32.BF16 R76, R136.reuse, R140, R76 ;  /* 0x0000008c884c723c */ /* 0x050fe8000004184c */
[----:B-----5:R-:W-:Y:S02]  /*e480*/  FFMA.FTZ R2, R179, c[0x0][0x2d0], -R133 ;  /* 0x0000b400b3027a23 */ /* 0x020fe40000010885 */
[----:B------:R-:W-:Y:S02]  /*e490*/  MUFU.EX2 R179, R157 ;  /* 0x0000009d00b37308 */ /* 0x000fe40000000800 */
[C---:B------:R-:W-:Y:S01]  /*e4a0*/  HMMA.16816.F32.BF16 R80, R136.reuse, R142, R80 ;  /* 0x0000008e8850723c */ /* 0x040fe20000041850 */
[----:B------:R-:W4:Y:S03]  /*e4b0*/  LDSM.16.MT88.4 R140, [R193+0x6000] ;  /* 0x00600000c18c783b */ /* 0x000f260000004200 */
[----:B--2---:R-:W-:Y:S04]  /*e4c0*/  FFMA.FTZ R134, R228, c[0x0][0x2d0], -R183 ;  /* 0x0000b400e4867a23 */ /* 0x004fe800000108b7 */
[----:B------:R2:W-:Y:S01]  /*e4d0*/  MUFU.EX2 R173, R2 ;  /* 0x0000000200ad7308 */ /* 0x0005e20000000800 */
[C---:B-1----:R-:W-:Y:S08]  /*e4e0*/  HMMA.16816.F32.BF16 R84, R136.reuse, R144, R84 ;  /* 0x000000908854723c */ /* 0x042ff00000041854 */
[C---:B------:R-:W-:Y:S01]  /*e4f0*/  HMMA.16816.F32.BF16 R88, R136.reuse, R146, R88 ;  /* 0x000000928858723c */ /* 0x040fe20000041858 */
[----:B------:R-:W1:Y:S01]  /*e500*/  LDSM.16.MT88.4 R144, [R194+0x6000] ;  /* 0x00600000c290783b */ /* 0x000e620000004200 */
[----:B------:R5:W1:Y:S06]  /*e510*/  MUFU.EX2 R224, R134 ;  /* 0x0000008600e07308 */ /* 0x000a6c0000000800 */
[C---:B---3--:R-:W-:Y:S04]  /*e520*/  HMMA.16816.F32.BF16 R92, R136.reuse, R148, R92 ;  /* 0x00000094885c723c */ /* 0x048fe8000004185c */
[--C-:B--2---:R-:W-:Y:S04]  /*e530*/  FFMA.FTZ R2, R135, c[0x0][0x2d0], -R133.reuse ;  /* 0x0000b40087027a23 */ /* 0x104fe80000010885 */
[C---:B------:R-:W-:Y:S01]  /*e540*/  HMMA.16816.F32.BF16 R96, R136.reuse, R150, R96 ;  /* 0x000000968860723c */ /* 0x040fe20000041860 */
[----:B------:R-:W2:Y:S07]  /*e550*/  LDSM.16.MT88.4 R148, [R197+0x6000] ;  /* 0x00600000c594783b */ /* 0x000eae0000004200 */
[C---:B----4-:R-:W-:Y:S04]  /*e560*/  HMMA.16816.F32.BF16 R100, R136.reuse, R140, R100 ;  /* 0x0000008c8864723c */ /* 0x050fe80000041864 */
[--C-:B-----5:R-:W-:Y:S04]  /*e570*/  FFMA.FTZ R134, R229, c[0x0][0x2d0], -R133.reuse ;  /* 0x0000b400e5867a23 */ /* 0x120fe80000010885 */
[----:B------:R3:W-:Y:S01]  /*e580*/  MUFU.EX2 R184, R134 ;  /* 0x0000008600b87308 */ /* 0x0007e20000000800 */
[C---:B------:R-:W-:Y:S01]  /*e590*/  HMMA.16816.F32.BF16 R104, R136.reuse, R142, R104 ;  /* 0x0000008e8868723c */ /* 0x040fe20000041868 */
[----:B------:R-:W4:Y:S07]  /*e5a0*/  LDSM.16.MT88.4 R140, [R196+0x6000] ;  /* 0x00600000c48c783b */ /* 0x000f2e0000004200 */
[C---:B-1----:R-:W-:Y:S08]  /*e5b0*/  HMMA.16816.F32.BF16 R108, R136.reuse, R144, R108 ;  /* 0x00000090886c723c */ /* 0x042ff0000004186c */
[C---:B------:R-:W-:Y:S01]  /*e5c0*/  HMMA.16816.F32.BF16 R112, R136.reuse, R146, R112 ;  /* 0x000000928870723c */ /* 0x040fe20000041870 */
[----:B------:R-:W1:Y:S03]  /*e5d0*/  LDSM.16.MT88.4 R144, [R193+0x800] ;  /* 0x00080000c190783b */ /* 0x000e660000004200 */
[----:B---3--:R-:W-:Y:S04]  /*e5e0*/  FFMA.FTZ R134, R237, c[0x0][0x2d0], -R133 ;  /* 0x0000b400ed867a23 */ /* 0x008fe80000010885 */
[C---:B--2---:R-:W-:Y:S01]  /*e5f0*/  HMMA.16816.F32.BF16 R116, R136.reuse, R148, R116 ;  /* 0x000000948874723c */ /* 0x044fe20000041874 */
[----:B------:R2:W3:Y:S07]  /*e600*/  MUFU.EX2 R182, R134 ;  /* 0x0000008600b67308 */ /* 0x0004ee0000000800 */
[C---:B------:R-:W-:Y:S01]  /*e610*/  HMMA.16816.F32.BF16 R120, R136.reuse, R150, R120 ;  /* 0x000000968878723c */ /* 0x040fe20000041878 */
[----:B------:R-:W5:Y:S07]  /*e620*/  LDSM.16.MT88.4 R148, [R194+0x800] ;  /* 0x00080000c294783b */ /* 0x000f6e0000004200 */
[C---:B----4-:R-:W-:Y:S08]  /*e630*/  HMMA.16816.F32.BF16 R124, R136.reuse, R140, R124 ;  /* 0x0000008c887c723c */ /* 0x050ff0000004187c */
[----:B------:R-:W-:Y:S01]  /*e640*/  HMMA.16816.F32.BF16 R128, R136, R142, R128 ;  /* 0x0000008e8880723c */ /* 0x000fe20000041880 */
[----:B------:R-:W4:Y:S03]  /*e650*/  LDSM.16.MT88.4 R140, [R197+0x800] ;  /* 0x00080000c58c783b */ /* 0x000f260000004200 */
[--C-:B--2---:R-:W-:Y:S03]  /*e660*/  FFMA.FTZ R134, R241, c[0x0][0x2d0], -R183.reuse ;  /* 0x0000b400f1867a23 */ /* 0x104fe600000108b7 */
[----:B------:R-:W-:Y:S01]  /*e670*/  F2FP.BF16.PACK_AB R136, R226, R227 ;  /* 0x000000e3e288723e */ /* 0x000fe200000010ff */
[----:B------:R2:W-:Y:S01]  /*e680*/  MUFU.EX2 R223, R134 ;  /* 0x0000008600df7308 */ /* 0x0005e20000000800 */
[----:B------:R-:W-:Y:S03]  /*e690*/  F2FP.BF16.PACK_AB R137, R185, R186 ;  /* 0x000000bab989723e */ /* 0x000fe600000010ff */
[----:B------:R-:W-:Y:S02]  /*e6a0*/  F2FP.BF16.PACK_AB R138, R224, R225 ;  /* 0x000000e1e08a723e */ /* 0x000fe400000010ff */
[----:B---3--:R-:W-:Y:S07]  /*e6b0*/  F2FP.BF16.PACK_AB R139, R182, R184 ;  /* 0x000000b8b68b723e */ /* 0x008fee00000010ff */
[C---:B-1----:R-:W-:Y:S08]  /*e6c0*/  HMMA.16816.F32.BF16 R4, R136.reuse, R144, R4 ;  /* 0x000000908804723c */ /* 0x042ff00000041804 */
[C---:B------:R-:W-:Y:S01]  /*e6d0*/  HMMA.16816.F32.BF16 R8, R136.reuse, R146, R8 ;  /* 0x000000928808723c */ /* 0x040fe20000041808 */
[----:B------:R-:W1:Y:S03]  /*e6e0*/  LDSM.16.MT88.4 R144, [R196+0x800] ;  /* 0x00080000c490783b */ /* 0x000e660000004200 */
[----:B--2---:R-:W-:Y:S04]  /*e6f0*/  FFMA.FTZ R134, R242, c[0x0][0x2d0], -R183 ;  /* 0x0000b400f2867a23 */ /* 0x004fe800000108b7 */
[C---:B-----5:R-:W-:Y:S01]  /*e700*/  HMMA.16816.F32.BF16 R12, R136.reuse, R148, R12 ;  /* 0x00000094880c723c */ /* 0x060fe2000004180c */
[----:B------:R2:W-:Y:S07]  /*e710*/  MUFU.EX2 R221, R134 ;  /* 0x0000008600dd7308 */ /* 0x0005ee0000000800 */
[C---:B------:R-:W-:Y:S01]  /*e720*/  HMMA.16816.F32.BF16 R16, R136.reuse, R150, R16 ;  /* 0x000000968810723c */ /* 0x040fe20000041810 */
[----:B------:R-:W3:Y:S07]  /*e730*/  LDSM.16.MT88.4 R148, [R193+0x2800] ;  /* 0x00280000c194783b */ /* 0x000eee0000004200 */
[C---:B----4-:R-:W-:Y:S08]  /*e740*/  HMMA.16816.F32.BF16 R20, R136.reuse, R140, R20 ;  /* 0x0000008c8814723c */ /* 0x050ff00000041814 */
[C---:B------:R-:W-:Y:S01]  /*e750*/  HMMA.16816.F32.BF16 R24, R136.reuse, R142, R24 ;  /* 0x0000008e8818723c */ /* 0x040fe20000041818 */
[----:B------:R-:W4:Y:S03]  /*e760*/  LDSM.16.MT88.4 R140, [R194+0x2800] ;  /* 0x00280000c28c783b */ /* 0x000f260000004200 */
[--C-:B--2---:R-:W-:Y:S04]  /*e770*/  FFMA.FTZ R134, R244, c[0x0][0x2d0], -R133.reuse ;  /* 0x0000b400f4867a23 */ /* 0x104fe80000010885 */
[----:B------:R2:W-:Y:S01]  /*e780*/  MUFU.EX2 R176, R134 ;  /* 0x0000008600b07308 */ /* 0x0005e20000000800 */
[C---:B-1----:R-:W-:Y:S08]  /*e790*/  HMMA.16816.F32.BF16 R28, R136.reuse, R144, R28 ;  /* 0x00000090881c723c */ /* 0x042ff0000004181c */
[C---:B------:R-:W-:Y:S01]  /*e7a0*/  HMMA.16816.F32.BF16 R32, R136.reuse, R146, R32 ;  /* 0x000000928820723c */ /* 0x040fe20000041820 */
[----:B------:R-:W1:Y:S07]  /*e7b0*/  LDSM.16.MT88.4 R144, [R197+0x2800] ;  /* 0x00280000c590783b */ /* 0x000e6e0000004200 */
[C---:B---3--:R-:W-:Y:S04]  /*e7c0*/  HMMA.16816.F32.BF16 R36, R136.reuse, R148, R36 ;  /* 0x000000948824723c */ /* 0x048fe80000041824 */
[----:B--2---:R-:W-:Y:S04]  /*e7d0*/  FFMA.FTZ R134, R243, c[0x0][0x2d0], -R133 ;  /* 0x0000b400f3867a23 */ /* 0x004fe80000010885 */
[C---:B------:R-:W-:Y:S01]  /*e7e0*/  HMMA.16816.F32.BF16 R40, R136.reuse, R150, R40 ;  /* 0x000000968828723c */ /* 0x040fe20000041828 */
[----:B------:R-:W2:Y:S01]  /*e7f0*/  LDSM.16.MT88.4 R148, [R196+0x2800] ;  /* 0x00280000c494783b */ /* 0x000ea20000004200 */
[----:B------:R3:W-:Y:S06]  /*e800*/  MUFU.EX2 R177, R134 ;  /* 0x0000008600b17308 */ /* 0x0007ec0000000800 */
[C---:B----4-:R-:W-:Y:S08]  /*e810*/  HMMA.16816.F32.BF16 R44, R136.reuse, R140, R44 ;  /* 0x0000008c882c723c */ /* 0x050ff0000004182c */
[C---:B------:R-:W-:Y:S01]  /*e820*/  HMMA.16816.F32.BF16 R48, R136.reuse, R142, R48 ;  /* 0x0000008e8830723c */ /* 0x040fe20000041830 */
[----:B------:R-:W4:Y:S07]  /*e830*/  LDSM.16.MT88.4 R140, [R193+0x4800] ;  /* 0x00480000c18c783b */ /* 0x000f2e0000004200 */
[C---:B-1----:R-:W-:Y:S04]  /*e840*/  HMMA.16816.F32.BF16 R52, R136.reuse, R144, R52 ;  /* 0x000000908834723c */ /* 0x042fe80000041834 */
[--C-:B---3--:R-:W-:Y:S04]  /*e850*/  FFMA.FTZ R134, R245, c[0x0][0x2d0], -R183.reuse ;  /* 0x0000b400f5867a23 */ /* 0x108fe800000108b7 */
[----:B------:R1:W-:Y:S01]  /*e860*/  MUFU.EX2 R190, R134 ;  /* 0x0000008600be7308 */ /* 0x0003e20000000800 */
[C---:B------:R-:W-:Y:S01]  /*e870*/  HMMA.16816.F32.BF16 R56, R136.reuse, R146, R56 ;  /* 0x000000928838723c */ /* 0x040fe20000041838 */
[----:B------:R-:W3:Y:S07]  /*e880*/  LDSM.16.MT88.4 R144, [R194+0x4800] ;  /* 0x00480000c290783b */ /* 0x000eee0000004200 */
[C---:B--2---:R-:W-:Y:S08]  /*e890*/  HMMA.16816.F32.BF16 R60, R136.reuse, R148, R60 ;  /* 0x00000094883c723c */ /* 0x044ff0000004183c */
[C---:B------:R-:W-:Y:S01]  /*e8a0*/  HMMA.16816.F32.BF16 R64, R136.reuse, R150, R64 ;  /* 0x000000968840723c */ /* 0x040fe20000041840 */
[----:B------:R-:W2:Y:S03]  /*e8b0*/  LDSM.16.MT88.4 R148, [R197+0x4800] ;  /* 0x00480000c594783b */ /* 0x000ea60000004200 */
[----:B-1----:R-:W-:Y:S04]  /*e8c0*/  FFMA.FTZ R134, R246, c[0x0][0x2d0], -R183 ;  /* 0x0000b400f6867a23 */ /* 0x002fe800000108b7 */
[C---:B----4-:R-:W-:Y:S01]  /*e8d0*/  HMMA.16816.F32.BF16 R68, R136.reuse, R140, R68 ;  /* 0x0000008c8844723c */ /* 0x050fe20000041844 */
[----:B------:R1:W-:Y:S07]  /*e8e0*/  MUFU.EX2 R189, R134 ;  /* 0x0000008600bd7308 */ /* 0x0003ee0000000800 */
[C---:B------:R-:W-:Y:S01]  /*e8f0*/  HMMA.16816.F32.BF16 R72, R136.reuse, R142, R72 ;  /* 0x0000008e8848723c */ /* 0x040fe20000041848 */
[----:B------:R-:W4:Y:S07]  /*e900*/  LDSM.16.MT88.4 R140, [R196+0x4800] ;  /* 0x00480000c48c783b */ /* 0x000f2e0000004200 */
[C---:B---3--:R-:W-:Y:S08]  /*e910*/  HMMA.16816.F32.BF16 R76, R136.reuse, R144, R76 ;  /* 0x00000090884c723c */ /* 0x048ff0000004184c */
[C---:B------:R-:W-:Y:S01]  /*e920*/  HMMA.16816.F32.BF16 R80, R136.reuse, R146, R80 ;  /* 0x000000928850723c */ /* 0x040fe20000041850 */
[----:B------:R-:W3:Y:S03]  /*e930*/  LDSM.16.MT88.4 R144, [R193+0x6800] ;  /* 0x00680000c190783b */ /* 0x000ee60000004200 */
[--C-:B-1----:R-:W-:Y:S04]  /*e940*/  FFMA.FTZ R134, R247, c[0x0][0x2d0], -R133.reuse ;  /* 0x0000b400f7867a23 */ /* 0x102fe80000010885 */
[C---:B--2---:R-:W-:Y:S01]  /*e950*/  HMMA.16816.F32.BF16 R84, R136.reuse, R148, R84 ;  /* 0x000000948854723c */ /* 0x044fe20000041854 */
[----:B------:R1:W-:Y:S07]  /*e960*/  MUFU.EX2 R175, R134 ;  /* 0x0000008600af7308 */ /* 0x0003ee0000000800 */
[C---:B------:R-:W-:Y:S01]  /*e970*/  HMMA.16816.F32.BF16 R88, R136.reuse, R150, R88 ;  /* 0x000000968858723c */ /* 0x040fe20000041858 */
[----:B------:R-:W2:Y:S07]  /*e980*/  LDSM.16.MT88.4 R148, [R194+0x6800] ;  /* 0x00680000c294783b */ /* 0x000eae0000004200 */
[C---:B----4-:R-:W-:Y:S08]  /*e990*/  HMMA.16816.F32.BF16 R92, R136.reuse, R140, R92 ;  /* 0x0000008c885c723c */ /* 0x050ff0000004185c */
[C---:B------:R-:W-:Y:S01]  /*e9a0*/  HMMA.16816.F32.BF16 R96, R136.reuse, R142, R96 ;  /* 0x0000008e8860723c */ /* 0x040fe20000041860 */
[----:B------:R-:W4:Y:S03]  /*e9b0*/  LDSM.16.MT88.4 R140, [R197+0x6800] ;  /* 0x00680000c58c783b */ /* 0x000f260000004200 */
[--C-:B-1----:R-:W-:Y:S02]  /*e9c0*/  FFMA.FTZ R134, R249, c[0x0][0x2d0], -R133.reuse ;  /* 0x0000b400f9867a23 */ /* 0x102fe40000010885 */
[----:B------:R-:W-:Y:S02]  /*e9d0*/  FFMA.FTZ R133, R168, c[0x0][0x2d0], -R133 ;  /* 0x0000b400a8857a23 */ /* 0x000fe40000010885 */
[----:B------:R1:W-:Y:S01]  /*e9e0*/  MUFU.EX2 R174, R134 ;  /* 0x0000008600ae7308 */ /* 0x0003e20000000800 */
[C---:B---3--:R-:W-:Y:S08]  /*e9f0*/  HMMA.16816.F32.BF16 R100, R136.reuse, R144, R100 ;  /* 0x000000908864723c */ /* 0x048ff00000041864 */
[C---:B------:R-:W-:Y:S01]  /*ea00*/  HMMA.16816.F32.BF16 R104, R136.reuse, R146, R104 ;  /* 0x000000928868723c */ /* 0x040fe20000041868 */
[----:B------:R-:W3:Y:S01]  /*ea10*/  LDSM.16.MT88.4 R144, [R196+0x6800] ;  /* 0x00680000c490783b */ /* 0x000ee20000004200 */
[----:B------:R-:W-:Y:S06]  /*ea20*/  MUFU.EX2 R133, R133 ;  /* 0x0000008500857308 */ /* 0x000fec0000000800 */
[C---:B--2---:R-:W-:Y:S04]  /*ea30*/  HMMA.16816.F32.BF16 R108, R136.reuse, R148, R108 ;  /* 0x00000094886c723c */ /* 0x044fe8000004186c */
[--C-:B-1----:R-:W-:Y:S04]  /*ea40*/  FFMA.FTZ R134, R252, c[0x0][0x2d0], -R183.reuse ;  /* 0x0000b400fc867a23 */ /* 0x102fe800000108b7 */
[C---:B------:R-:W-:Y:S01]  /*ea50*/  HMMA.16816.F32.BF16 R112, R136.reuse, R150, R112 ;  /* 0x000000968870723c */ /* 0x040fe20000041870 */
[----:B------:R-:W-:Y:S01]  /*ea60*/  LDSM.16.MT88.4 R148, [R194+0x1000] ;  /* 0x00100000c294783b */ /* 0x000fe20000004200 */
[----:B------:R-:W1:Y:S02]  /*ea70*/  MUFU.EX2 R181, R134 ;  /* 0x0000008600b57308 */ /* 0x000e640000000800 */
[----:B------:R-:W-:Y:S04]  /*ea80*/  FFMA.FTZ R183, R248, c[0x0][0x2d0], -R183 ;  /* 0x0000b400f8b77a23 */ /* 0x000fe800000108b7 */
[C---:B----4-:R-:W-:Y:S04]  /*ea90*/  HMMA.16816.F32.BF16 R116, R136.reuse, R140, R116 ;  /* 0x0000008c8874723c */ /* 0x050fe80000041874 */
[----:B------:R-:W2:Y:S04]  /*eaa0*/  MUFU.EX2 R178, R183 ;  /* 0x000000b700b27308 */ /* 0x000ea80000000800 */
[C---:B------:R-:W-:Y:S01]  /*eab0*/  HMMA.16816.F32.BF16 R120, R136.reuse, R142, R120 ;  /* 0x0000008e8878723c */ /* 0x040fe20000041878 */
[----:B------:R-:W4:Y:S05]  /*eac0*/  LDSM.16.MT88.4 R140, [R193+0x1000] ;  /* 0x00100000c18c783b */ /* 0x000f2a0000004200 */
[----:B------:R5:W5:Y:S02]  /*ead0*/  MUFU.EX2 R134, R2 ;  /* 0x0000000200867308 */ /* 0x000b640000000800 */
[C---:B---3--:R-:W-:Y:S04]  /*eae0*/  HMMA.16816.F32.BF16 R124, R136.reuse, R144, R124 ;  /* 0x00000090887c723c */ /* 0x048fe8000004187c */
[----:B-1----:R-:W-:Y:S04]  /*eaf0*/  F2FP.BF16.PACK_AB R168, R180, R181 ;  /* 0x000000b5b4a8723e */ /* 0x002fe800000010ff */
[----:B------:R-:W-:Y:S01]  /*eb00*/  HMMA.16816.F32.BF16 R128, R136, R146, R128 ;  /* 0x000000928880723c */ /* 0x000fe20000041880 */
[----:B------:R-:W1:Y:S03]  /*eb10*/  LDSM.16.MT88.4 R144, [R197+0x1000] ;  /* 0x00100000c590783b */ /* 0x000e660000004200 */
[----:B--2---:R-:W-:Y:S03]  /*eb20*/  F2FP.BF16.PACK_AB R170, R178, R179 ;  /* 0x000000b3b2aa723e */ /* 0x004fe600000010ff */
[----:B------:R-:W-:Y:S02]  /*eb30*/  F2FP.BF16.PACK_AB R136, R221, R223 ;  /* 0x000000dfdd88723e */ /* 0x000fe400000010ff */
[----:B------:R-:W-:Y:S01]  /*eb40*/  F2FP.BF16.PACK_AB R137, R177, R176 ;  /* 0x000000b0b189723e */ /* 0x000fe200000010ff */
[----:B------:R-:W2:Y:S02]  /*eb50*/  LDL R183, [R1+0x14] ;  /* 0x0000140001b77983 */ /* 0x000ea40000100800 */
[----:B------:R-:W-:Y:S02]  /*eb60*/  F2FP.BF16.PACK_AB R138, R189, R190 ;  /* 0x000000bebd8a723e */ /* 0x000fe400000010ff */
[----:B------:R-:W-:Y:S01]  /*eb70*/  F2FP.BF16.PACK_AB R139, R174, R175 ;  /* 0x000000afae8b723e */ /* 0x000fe200000010ff */
[----:B-----5:R-:W-:Y:S01]  /*eb80*/  FFMA.FTZ R2, R0, R158, R187 ;  /* 0x0000009e00027223 */ /* 0x020fe200000100bb */
[----:B------:R-:W-:Y:S01]  /*eb90*/  F2FP.BF16.PACK_AB R171, R133, R134 ;  /* 0x0000008685ab723e */ /* 0x000fe200000010ff */
[----:B------:R-:W-:Y:S01]  /*eba0*/  LDSM.16.MT88.4 R156, [R197+0x1800] ;  /* 0x00180000c59c783b */ /* 0x000fe20000004200 */
[----:B------:R-:W-:Y:S02]  /*ebb0*/  FADD.FTZ R0, R238, R160 ;  /* 0x000000a0ee007221 */ /* 0x000fe40000010000 */
[----:B------:R-:W-:Y:S02]  /*ebc0*/  FADD.FTZ R2, R188, R2 ;  /* 0x00000002bc027221 */ /* 0x000fe40000010000 */
[----:B------:R-:W-:Y:S01]  /*ebd0*/  FADD.FTZ R0, R240, R0 ;  /* 0x00000000f0007221 */ /* 0x000fe20000010000 */
[C---:B----4-:R-:W-:Y:S03]  /*ebe0*/  HMMA.16816.F32.BF16 R4, R136.reuse, R140, R4 ;  /* 0x0000008c8804723c */ /* 0x050fe60000041804 */
[----:B------:R-:W-:Y:S01]  /*ebf0*/  FADD.FTZ R135, R169, R2 ;  /* 0x00000002a9877221 */ /* 0x000fe20000010000 */
[----:B------:R-:W-:Y:S01]  /*ec00*/  F2FP.BF16.PACK_AB R169, R173, R172 ;  /* 0x000000acada9723e */ /* 0x000fe200000010ff */
[----:B------:R-:W-:Y:S02]  /*ec10*/  FADD.FTZ R2, R239, R0 ;  /* 0x00000000ef027221 */ /* 0x000fe40000010000 */
[----:B------:R-:W-:Y:S01]  /*ec20*/  FADD.FTZ R0, R191, R135 ;  /* 0x00000087bf007221 */ /* 0x000fe20000010000 */
[C---:B------:R-:W-:Y:S01]  /*ec30*/  HMMA.16816.F32.BF16 R8, R136.reuse, R142, R8 ;  /* 0x0000008e8808723c */ /* 0x040fe20000041808 */
[----:B------:R-:W3:Y:S03]  /*ec40*/  LDSM.16.MT88.4 R140, [R193+0x3000] ;  /* 0x00300000c18c783b */ /* 0x000ee60000004200 */
[----:B------:R-:W-:Y:S02]  /*ec50*/  FADD.FTZ R2, R227, R2 ;  /* 0x00000002e3027221 */ /* 0x000fe40000010000 */
[----:B------:R-:W-:Y:S02]  /*ec60*/  FADD.FTZ R0, R186, R0 ;  /* 0x00000000ba007221 */ /* 0x000fe40000010000 */
[C---:B------:R-:W-:Y:S04]  /*ec70*/  HMMA.16816.F32.BF16 R12, R136.reuse, R148, R12 ;  /* 0x00000094880c723c */ /* 0x040fe8000004180c */
[----:B------:R-:W-:Y:S02]  /*ec80*/  FADD.FTZ R2, R226, R2 ;  /* 0x00000002e2027221 */ /* 0x000fe40000010000 */
[----:B------:R-:W-:Y:S02]  /*ec90*/  FADD.FTZ R0, R185, R0 ;  /* 0x00000000b9007221 */ /* 0x000fe40000010000 */
[C---:B------:R-:W-:Y:S01]  /*eca0*/  HMMA.16816.F32.BF16 R16, R136.reuse, R150, R16 ;  /* 0x000000968810723c */ /* 0x040fe20000041810 */
[----:B------:R-:W4:Y:S03]  /*ecb0*/  LDSM.16.MT88.4 R148, [R194+0x3000] ;  /* 0x00300000c294783b */ /* 0x000f260000004200 */
[----:B------:R-:W-:Y:S02]  /*ecc0*/  FADD.FTZ R2, R225, R2 ;  /* 0x00000002e1027221 */ /* 0x000fe40000010000 */
        /* <DEDUP_REMOVED lines=8> */
[C---:B------:R-:W-:Y:S04]  /*ed50*/  HMMA.16816.F32.BF16 R28, R136.reuse, R152, R28 ;  /* 0x00000098881c723c */ /* 0x040fe8000004181c */
[----:B------:R-:W-:Y:S02]  /*ed60*/  FADD.FTZ R2, R221, R2 ;  /* 0x00000002dd027221 */ /* 0x000fe40000010000 */
[----:B------:R-:W-:Y:S02]  /*ed70*/  FADD.FTZ R0, R177, R0 ;  /* 0x00000000b1007221 */ /* 0x000fe40000010000 */
[C---:B------:R-:W-:Y:S01]  /*ed80*/  HMMA.16816.F32.BF16 R32, R136.reuse, R154, R32 ;  /* 0x0000009a8820723c */ /* 0x040fe20000041820 */
[----:B------:R-:W5:Y:S03]  /*ed90*/  LDSM.16.MT88.4 R152, [R196+0x3000] ;  /* 0x00300000c498783b */ /* 0x000f660000004200 */
[----:B------:R-:W-:Y:S02]  /*eda0*/  FADD.FTZ R2, R190, R2 ;  /* 0x00000002be027221 */ /* 0x000fe40000010000 */
[----:B------:R-:W-:Y:S02]  /*edb0*/  FADD.FTZ R0, R175, R0 ;  /* 0x00000000af007221 */ /* 0x000fe40000010000 */
[C---:B---3--:R-:W-:Y:S04]  /*edc0*/  HMMA.16816.F32.BF16 R36, R136.reuse, R140, R36 ;  /* 0x0000008c8824723c */ /* 0x048fe80000041824 */
[----:B------:R-:W-:Y:S02]  /*edd0*/  FADD.FTZ R2, R189, R2 ;  /* 0x00000002bd027221 */ /* 0x000fe40000010000 */
[----:B------:R-:W-:Y:S02]  /*ede0*/  FADD.FTZ R0, R174, R0 ;  /* 0x00000000ae007221 */ /* 0x000fe40000010000 */
        /* <DEDUP_REMOVED lines=8> */
[C---:B-----5:R-:W-:Y:S08]  /*ee70*/  HMMA.16816.F32.BF16 R60, R136.reuse, R152, R60 ;  /* 0x00000098883c723c */ /* 0x060ff0000004183c */
[C---:B------:R-:W-:Y:S01]  /*ee80*/  HMMA.16816.F32.BF16 R64, R136.reuse, R154, R64 ;  /* 0x0000009a8840723c */ /* 0x040fe20000041840 */
[----:B------:R-:W5:Y:S07]  /*ee90*/  LDSM.16.MT88.4 R152, [R196+0x5000] ;  /* 0x00500000c498783b */ /* 0x000f6e0000004200 */
        /* <DEDUP_REMOVED lines=19> */
[C---:B------:R-:W-:Y:S08]  /*efd0*/  HMMA.16816.F32.BF16 R120, R136.reuse, R146, R120 ;  /* 0x000000928878723c */ /* 0x040ff00000041878 */
[C---:B-----5:R-:W-:Y:S08]  /*efe0*/  HMMA.16816.F32.BF16 R124, R136.reuse, R152, R124 ;  /* 0x00000098887c723c */ /* 0x060ff0000004187c */
[----:B------:R-:W-:Y:S08]  /*eff0*/  HMMA.16816.F32.BF16 R128, R136, R154, R128 ;  /* 0x0000009a8880723c */ /* 0x000ff00000041880 */
[C---:B---3--:R-:W-:Y:S01]  /*f000*/  HMMA.16816.F32.BF16 R136, R168.reuse, R140, R4 ;  /* 0x0000008ca888723c */ /* 0x048fe20000041804 */
[----:B------:R-:W1:Y:S07]  /*f010*/  LDSM.16.MT88.4 R4, [R193+0x3800] ;  /* 0x00380000c104783b */ /* 0x000e6e0000004200 */
[C---:B------:R-:W-:Y:S01]  /*f020*/  HMMA.16816.F32.BF16 R140, R168.reuse, R142, R8 ;  /* 0x0000008ea88c723c */ /* 0x040fe20000041808 */
[----:B------:R-:W3:Y:S07]  /*f030*/  LDSM.16.MT88.4 R8, [R194+0x3800] ;  /* 0x00380000c208783b */ /* 0x000eee0000004200 */
[C---:B----4-:R-:W-:Y:S01]  /*f040*/  HMMA.16816.F32.BF16 R144, R168.reuse, R148, R12 ;  /* 0x00000094a890723c */ /* 0x050fe2000004180c */
[----:B------:R-:W4:Y:S07]  /*f050*/  LDSM.16.MT88.4 R12, [R197+0x3800] ;  /* 0x00380000c50c783b */ /* 0x000f2e0000004200 */
[C---:B------:R-:W-:Y:S01]  /*f060*/  HMMA.16816.F32.BF16 R148, R168.reuse, R150, R16 ;  /* 0x00000096a894723c */ /* 0x040fe20000041810 */
[----:B------:R-:W5:Y:S02]  /*f070*/  LDSM.16.MT88.4 R16, [R196+0x3800] ;  /* 0x00380000c410783b */ /* 0x000f640000004200 */
[----:B--2---:R-:W-:Y:S05]  /*f080*/  ISETP.GT.AND P0, PT, R222, R183, PT ;  /* 0x000000b7de00720c */ /* 0x004fea0003f04270 */
[C---:B------:R-:W-:Y:S01]  /*f090*/  HMMA.16816.F32.BF16 R152, R168.reuse, R156, R20 ;  /* 0x0000009ca898723c */ /* 0x040fe20000041814 */
[----:B------:R-:W2:Y:S03]  /*f0a0*/  LDSM.16.MT88.4 R20, [R193+0x5800] ;  /* 0x00580000c114783b */ /* 0x000ea60000004200 */
[----:B------:R-:W-:Y:S04]  /*f0b0*/  MOV R222, R220 ;  /* 0x000000dc00de7202 */ /* 0x000fe80000000f00 */
[C---:B------:R-:W-:Y:S01]  /*f0c0*/  HMMA.16816.F32.BF16 R156, R168.reuse, R158, R24 ;  /* 0x0000009ea89c723c */ /* 0x040fe20000041818 */
[----:B------:R-:W-:Y:S07]  /*f0d0*/  LDSM.16.MT88.4 R24, [R193+0x7800] ;  /* 0x00780000c118783b */ /* 0x000fee0000004200 */
[C---:B------:R-:W-:Y:S08]  /*f0e0*/  HMMA.16816.F32.BF16 R160, R168.reuse, R164, R28 ;  /* 0x000000a4a8a0723c */ /* 0x040ff0000004181c */
[C---:B------:R-:W-:Y:S08]  /*f0f0*/  HMMA.16816.F32.BF16 R164, R168.reuse, R166, R32 ;  /* 0x000000a6a8a4723c */ /* 0x040ff00000041820 */
        /* <DEDUP_REMOVED lines=20> */
[C---:B----4-:R-:W-:Y:S07]  /*f240*/  HMMA.16816.F32.BF16 R92, R168.reuse, R12, R92 ;  /* 0x0000000ca85c723c */ /* 0x050fee000004185c */
[-C--:B------:R-:W-:Y:S01]  /*f250*/  MOV R12, R3.reuse ;  /* 0x00000003000c7202 */ /* 0x080fe20000000f00 */
[C---:B------:R-:W-:Y:S08]  /*f260*/  HMMA.16816.F32.BF16 R96, R168.reuse, R14, R96 ;  /* 0x0000000ea860723c */ /* 0x040ff00000041860 */
[C---:B------:R-:W-:Y:S08]  /*f270*/  HMMA.16816.F32.BF16 R100, R168.reuse, R24, R100 ;  /* 0x00000018a864723c */ /* 0x040ff00000041864 */
[C---:B------:R-:W-:Y:S08]  /*f280*/  HMMA.16816.F32.BF16 R104, R168.reuse, R26, R104 ;  /* 0x0000001aa868723c */ /* 0x040ff00000041868 */
[C---:B-----5:R-:W-:Y:S08]  /*f290*/  HMMA.16816.F32.BF16 R108, R168.reuse, R16, R108 ;  /* 0x00000010a86c723c */ /* 0x060ff0000004186c */
[C---:B------:R-:W-:Y:S08]  /*f2a0*/  HMMA.16816.F32.BF16 R112, R168.reuse, R18, R112 ;  /* 0x00000012a870723c */ /* 0x040ff00000041870 */
[C---:B--2---:R-:W-:Y:S08]  /*f2b0*/  HMMA.16816.F32.BF16 R116, R168.reuse, R20, R116 ;  /* 0x00000014a874723c */ /* 0x044ff00000041874 */
        /* <DEDUP_REMOVED lines=8> */
[----:B------:R-:W-:Y:S01]  /*f340*/  FADD.FTZ R0, R134, R4 ;  /* 0x0000000486007221 */ /* 0x000fe20000010000 */
[----:B------:R-:W-:Y:S01]  /*f350*/  MOV R134, R3 ;  /* 0x0000000300867202 */ /* 0x000fe20000000f00 */
[----:B------:R-:W-:Y:S02]  /*f360*/  FADD.FTZ R2, R178, R2 ;  /* 0x00000002b2027221 */ /* 0x000fe40000010000 */
[----:B------:R-:W-:Y:S01]  /*f370*/  FADD.FTZ R0, R133, R0 ;  /* 0x0000000085007221 */ /* 0x000fe20000010000 */
[----:B------:R-:W-:Y:S02]  /*f380*/  MOV R133, R132 ;  /* 0x0000008400857202 */ /* 0x000fe40000000f00 */
[----:B------:R1:W-:Y:S04]  /*f390*/  STL [R1], R2 ;  /* 0x0000000201007387 */ /* 0x0003e80000100800 */
[----:B------:R1:W-:Y:S01]  /*f3a0*/  STL [R1+0x8], R0 ;  /* 0x0000080001007387 */ /* 0x0003e20000100800 */
[----:B------:R-:W-:-:S05]  /*f3b0*/  @P0 BRA `(.L_x_1703) ;  /* 0xffffc80000000947 */ /* 0x000fca000383ffff */
.L_x_1702:
[----:B------:R-:W-:-:S13]  /*f3c0*/  ISETP.GE.AND P0, PT, R220, R230, PT ;  /* 0x000000e6dc00720c */ /* 0x000fda0003f06270 */
[----:B------:R-:W-:Y:S05]  /*f3d0*/  @!P0 BRA `(.L_x_1704) ;  /* 0x0000430000008947 */ /* 0x000fea0003800000 */
[----:B------:R-:W-:Y:S02]  /*f3e0*/  MOV R133, R12 ;  /* 0x0000000c00857202 */ /* 0x000fe40000000f00 */
[----:B-1----:R-:W-:Y:S02]  /*f3f0*/  MOV R2, R132 ;  /* 0x0000008400027202 */ /* 0x002fe40000000f00 */
.L_x_1713:
[----:B------:R-:W-:Y:S01]  /*f400*/  SHF.R.S32.HI R0, RZ, 0x1f, R220 ;  /* 0x0000001fff007819 */ /* 0x000fe200000114dc */
[----:B------:R-:W-:Y:S04]  /*f410*/  DEPBAR.LE SB0, 0x0 ;  /* 0x000080000000791a */ /* 0x000fe80000000000 */
[----:B------:R-:W-:Y:S01]  /*f420*/  WARPSYNC 0xffffffff ;  /* 0xffffffff00007948 */ /* 0x000fe20003800000 */
[----:B------:R-:W-:Y:S01]  /*f430*/  BAR.SYNC.DEFER_BLOCKING 0x0 ;  /* 0x0000000000007b1d */ /* 0x000fe20000010000 */
[----:B------:R-:W-:Y:S01]  /*f440*/  IMAD R0, R0, c[0x0][0x208], RZ ;  /* 0x0000820000007a24 */ /* 0x000fe200078e02ff */
[----:B------:R-:W-:Y:S01]  /*f450*/  IADD3 R14, P0, R234, 0x40, RZ ;  /* 0x00000040ea0e7810 */ /* 0x000fe20007f1e0ff */
[C---:B------:R-:W-:Y:S04]  /*f460*/  IMAD.WIDE.U32 R6, R220.reuse, c[0x0][0x208], RZ ;  /* 0x00008200dc067a25 */ /* 0x040fe800078e00ff */
[----:B------:R-:W-:Y:S02]  /*f470*/  IMAD R0, R220, c[0x0][0x20c], R0 ;  /* 0x00008300dc007a24 */ /* 0x000fe400078e0200 */
[----:B------:R-:W-:Y:S01]  /*f480*/  IMAD.X R15, RZ, RZ, R236, P0 ;  /* 0x000000ffff0f7224 */ /* 0x000fe200000e06ec */
[----:B------:R-:W-:Y:S01]  /*f490*/  IADD3 R23, P0, R234, 0x80, RZ ;  /* 0x00000080ea177810 */ /* 0x000fe20007f1e0ff */
[----:B------:R-:W-:Y:S02]  /*f4a0*/  IMAD.IADD R0, R7, 0x1, R0 ;  /* 0x0000000107007824 */ /* 0x000fe400078e0200 */
[C---:B------:R-:W-:Y:S02]  /*f4b0*/  IMAD.SHL.U32 R4, R6.reuse, 0x40, RZ ;  /* 0x0000004006047824 */ /* 0x040fe400078e00ff */
[----:B------:R-:W-:Y:S01]  /*f4c0*/  IMAD.X R22, RZ, RZ, R236, P0 ;  /* 0x000000ffff167224 */ /* 0x000fe200000e06ec */
[----:B------:R-:W-:Y:S01]  /*f4d0*/  SHF.L.U64.HI R0, R6, 0x6, R0 ;  /* 0x0000000606007819 */ /* 0x000fe20000010200 */
[----:B------:R-:W-:Y:S01]  /*f4e0*/  IMAD.MOV.U32 R20, RZ, RZ, c[0x0][0x208] ;  /* 0x00008200ff147624 */ /* 0x000fe200078e00ff */
[----:B------:R-:W-:Y:S01]  /*f4f0*/  IADD3 R3, P0, R4, R234, RZ ;  /* 0x000000ea04037210 */ /* 0x000fe20007f1e0ff */
[----:B------:R-:W-:Y:S04]  /*f500*/  IMAD.MOV.U32 R240, RZ, RZ, c[0x0][0x2c4] ;  /* 0x0000b100fff07624 */ /* 0x000fe800078e00ff */
[----:B------:R-:W-:Y:S01]  /*f510*/  IMAD.X R5, R0, 0x1, R236, P0 ;  /* 0x0000000100057824 */ /* 0x000fe200000e06ec */
[C---:B------:R-:W-:Y:S01]  /*f520*/  LEA R6, P0, R3.reuse, c[0x0][0x1f8], 0x1 ;  /* 0x00007e0003067a11 */ /* 0x040fe200078008ff */
[----:B------:R-:W-:Y:S01]  /*f530*/  LDSM.16.M88.4 R32, [R199] ;  /* 0x00000000c720783b */ /* 0x000fe20000000200 */
[----:B------:R-:W-:Y:S01]  /*f540*/  ISETP.NE.AND P2, PT, R240, 0x1, PT ;  /* 0x00000001f000780c */ /* 0x000fe20003f45270 */
[----:B------:R-:W-:Y:S01]  /*f550*/  ULDC UR4, c[0x0][0x324] ;  /* 0x0000c90000047ab9 */ /* 0x000fe20000000800 */
[----:B------:R-:W-:Y:S01]  /*f560*/  LEA.HI.X R7, R3, c[0x0][0x1fc], R5, 0x1, P0 ;  /* 0x00007f0003077a11 */ /* 0x000fe200000f0c05 */
[----:B------:R-:W-:Y:S01]  /*f570*/  ULOP3.LUT UR4, URZ, UR4, URZ, 0x33, !UPT ;  /* 0x000000043f047292 */ /* 0x000fe2000f8e333f */
[----:B------:R-:W-:Y:S01]  /*f580*/  IADD3 R3, P0, R4, R14, RZ ;  /* 0x0000000e04037210 */ /* 0x000fe20007f1e0ff */
[----:B------:R-:W1:Y:S04]  /*f590*/  LDSM.16.M88.4 R8, [R192] ;  /* 0x00000000c008783b */ /* 0x000e680000000200 */
[----:B------:R-:W-:Y:S01]  /*f5a0*/  IMAD.X R13, R0, 0x1, R15, P0 ;  /* 0x00000001000d7824 */ /* 0x000fe200000e060f */
[----:B------:R-:W-:Y:S01]  /*f5b0*/  IADD3 R5, P0, R4, R23, RZ ;  /* 0x0000001704057210 */ /* 0x000fe20007f1e0ff */
[----:B------:R-:W2:Y:S06]  /*f5c0*/  LDSM.16.M88.4 R16, [R192+0x800] ;  /* 0x00080000c010783b */ /* 0x000eac0000000200 */
[----:B------:R-:W3:Y:S06]  /*f5d0*/  LDSM.16.M88.4 R24, [R192+0x1000] ;  /* 0x00100000c018783b */ /* 0x000eec0000000200 */
[----:B------:R-:W4:Y:S06]  /*f5e0*/  LDSM.16.M88.4 R168, [R192+0x1800] ;  /* 0x00180000c0a8783b */ /* 0x000f2c0000000200 */
[----:B------:R-:W-:Y:S06]  /*f5f0*/  LDSM.16.M88.4 R172, [R200] ;  /* 0x00000000c8ac783b */ /* 0x000fec0000000200 */
[----:B------:R-:W2:Y:S06]  /*f600*/  LDSM.16.M88.4 R176, [R203] ;  /* 0x00000000cbb0783b */ /* 0x000eac0000000200 */
[----:B------:R-:W1:Y:S06]  /*f610*/  LDSM.16.M88.4 R180, [R218] ;  /* 0x00000000dab4783b */ /* 0x000e6c0000000200 */
[----:B------:R-:W1:Y:S06]  /*f620*/  LDSM.16.M88.4 R184, [R217] ;  /* 0x00000000d9b8783b */ /* 0x000e6c0000000200 */
[----:B------:R-:W1:Y:S06]  /*f630*/  LDSM.16.M88.4 R188, [R216] ;  /* 0x00000000d8bc783b */ /* 0x000e6c0000000200 */
[----:B------:R-:W-:Y:S01]  /*f640*/  @!PT LDS RZ, [RZ] ;  /* 0x00000000fffff984 */ /* 0x000fe20000000800 */
[----:B------:R-:W-:Y:S01]  /*f650*/  @!PT LDS RZ, [RZ] ;  /* 0x00000000fffff984 */ /* 0x000fe20000000800 */
[----:B------:R-:W-:Y:S01]  /*f660*/  @!PT LDS RZ, [RZ] ;  /* 0x00000000fffff984 */ /* 0x000fe20000000800 */
[----:B------:R2:W-:Y:S06]  /*f670*/  LDGSTS.E.BYPASS.LTC128B.128 [R219+0x100], [R6.64], !P6 ;  /* 0x0010000006db7fae */ /* 0x0005ec000f101d46 */
[----:B------:R-:W5:Y:S06]  /*f680*/  LDL R239, [R1+0x18] ;  /* 0x0000180001ef7983 */ /* 0x000f6c0000100800 */
[----:B------:R-:W5:Y:S06]  /*f690*/  LDL R238, [R1+0x44] ;  /* 0x0000440001ee7983 */ /* 0x000f6c0000100800 */
[----:B------:R-:W5:Y:S01]  /*f6a0*/  LDL R237, [R1+0x4] ;  /* 0x0000040001ed7983 */ /* 0x000f620000100800 */
[----:B--2---:R-:W-:Y:S01]  /*f6b0*/  IMAD.X R7, R0, 0x1, R22, P0 ;  /* 0x0000000100077824 */ /* 0x004fe200000e0616 */
[C---:B------:R-:W-:Y:S04]  /*f6c0*/  LEA R12, P0, R3.reuse, c[0x0][0x1f8], 0x1 ;  /* 0x00007e00030c7a11 */ /* 0x040fe800078008ff */
[----:B------:R-:W-:Y:S02]  /*f6d0*/  LEA.HI.X R13, R3, c[0x0][0x1fc], R13, 0x1, P0 ;  /* 0x00007f00030d7a11 */ /* 0x000fe400000f0c0d */
[C---:B------:R-:W-:Y:S03]  /*f6e0*/  LEA R6, P0, R5.reuse, c[0x0][0x1f8], 0x1 ;  /* 0x00007e0005067a11 */ /* 0x040fe600078008ff */
[----:B------:R2:W-:Y:S01]  /*f6f0*/  LDGSTS.E.BYPASS.LTC128B.128 [R219+0x2100], [R12.64], !P5 ;  /* 0x021000000cdb7fae */ /* 0x0005e2000e901d46 */
[----:B------:R-:W-:Y:S01]  /*f700*/  LEA.HI.X R7, R5, c[0x0][0x1fc], R7, 0x1, P0 ;  /* 0x00007f0005077a11 */ /* 0x000fe200000f0c07 */
[----:B------:R-:W-:Y:S01]  /*f710*/  IMAD.MOV.U32 R5, RZ, RZ, c[0x0][0x20c] ;  /* 0x00008300ff057624 */ /* 0x000fe200078e00ff */
[----:B------:R-:W-:Y:S03]  /*f720*/  IADD3 R21, P0, R234, 0xc0, RZ ;  /* 0x000000c0ea157810 */ /* 0x000fe60007f1e0ff */
[----:B------:R1:W-:Y:S02]  /*f730*/  LDGSTS.E.BYPASS.LTC128B.128 [R219+0x4100], [R6.64], !P4 ;  /* 0x0410000006db7fae */ /* 0x0003e4000e101d46 */
[----:B------:R-:W-:Y:S01]  /*f740*/  IMAD.X R28, RZ, RZ, R236, P0 ;  /* 0x000000ffff1c7224 */ /* 0x000fe200000e06ec */
[C---:B------:R-:W-:Y:S04]  /*f750*/  LEA R3, P0, R20.reuse, R4, 0x5 ;  /* 0x0000000414037211 */ /* 0x040fe800078028ff */
[----:B------:R-:W-:Y:S02]  /*f760*/  LEA.HI.X R20, R20, R0, R5, 0x5, P0 ;  /* 0x0000000014147211 */ /* 0x000fe400000f2c05 */
[----:B------:R-:W-:Y:S05]  /*f770*/  IADD3 R5, P0, R4, R21, RZ ;  /* 0x0000001504057210 */ /* 0x000fea0007f1e0ff */
[----:B------:R-:W-:Y:S01]  /*f780*/  IMAD.X R0, R0, 0x1, R28, P0 ;  /* 0x0000000100007824 */ /* 0x000fe200000e061c */
[C---:B------:R-:W-:Y:S04]  /*f790*/  LEA R4, P0, R5.reuse, c[0x0][0x1f8], 0x1 ;  /* 0x00007e0005047a11 */ /* 0x040fe800078008ff */
[----:B------:R-:W-:Y:S05]  /*f7a0*/  LEA.HI.X R5, R5, c[0x0][0x1fc], R0, 0x1, P0 ;  /* 0x00007f0005057a11 */ /* 0x000fea00000f0c00 */
[----:B------:R2:W-:Y:S01]  /*f7b0*/  LDGSTS.E.BYPASS.LTC128B.128 [R219+0x6100], [R4.64], !P3 ;  /* 0x0610000004db7fae */ /* 0x0005e2000d901d46 */
[C---:B-1----:R-:W-:Y:S05]  /*f7c0*/  IADD3 R6, P0, R3.reuse, R14, RZ ;  /* 0x0000000e03067210 */ /* 0x042fea0007f1e0ff */
[C---:B------:R-:W-:Y:S01]  /*f7d0*/  IMAD.X R7, R20.reuse, 0x1, R15, P0 ;  /* 0x0000000114077824 */ /* 0x040fe200000e060f */
[C---:B------:R-:W-:Y:S04]  /*f7e0*/  IADD3 R0, P0, R3.reuse, R234, RZ ;  /* 0x000000ea03007210 */ /* 0x040fe80007f1e0ff */
[----:B--2---:R-:W-:Y:S02]  /*f7f0*/  IADD3.X R4, R20, R236, RZ, P0, !PT ;  /* 0x000000ec14047210 */ /* 0x004fe400007fe4ff */
[C---:B------:R-:W-:Y:S04]  /*f800*/  LEA R12, P0, R0.reuse, c[0x0][0x1f8], 0x1 ;  /* 0x00007e00000c7a11 */ /* 0x040fe800078008ff */
[----:B------:R-:W-:Y:S02]  /*f810*/  LEA.HI.X R13, R0, c[0x0][0x1fc], R4, 0x1, P0 ;  /* 0x00007f00000d7a11 */ /* 0x000fe400000f0c04 */
[C---:B------:R-:W-:Y:S03]  /*f820*/  LEA R14, P0, R6.reuse, c[0x0][0x1f8], 0x1 ;  /* 0x00007e00060e7a11 */ /* 0x040fe600078008ff */
[----:B------:R1:W-:Y:S01]  /*f830*/  LDGSTS.E.BYPASS.LTC128B.128 [R219+0x1100], [R12.64], !P6 ;  /* 0x011000000cdb7fae */ /* 0x0003e2000f101d46 */
[----:B------:R-:W-:Y:S02]  /*f840*/  LEA.HI.X R15, R6, c[0x0][0x1fc], R7, 0x1, P0 ;  /* 0x00007f00060f7a11 */ /* 0x000fe400000f0c07 */
[C---:B------:R-:W-:Y:S03]  /*f850*/  IADD3 R0, P0, R3.reuse, R23, RZ ;  /* 0x0000001703007210 */ /* 0x040fe60007f1e0ff */
[----:B------:R1:W-:Y:S02]  /*f860*/  LDGSTS.E.BYPASS.LTC128B.128 [R219+0x3100], [R14.64], !P5 ;  /* 0x031000000edb7fae */ /* 0x0003e4000e901d46 */
[----:B------:R-:W-:Y:S01]  /*f870*/  IMAD.X R4, R20, 0x1, R22, P0 ;  /* 0x0000000114047824 */ /* 0x000fe200000e0616 */
[C---:B------:R-:W-:Y:S04]  /*f880*/  LEA R22, P0, R0.reuse, c[0x0][0x1f8], 0x1 ;  /* 0x00007e0000167a11 */ /* 0x040fe800078008ff */
[----:B------:R-:W-:Y:S02]  /*f890*/  LEA.HI.X R23, R0, c[0x0][0x1fc], R4, 0x1, P0 ;  /* 0x00007f0000177a11 */ /* 0x000fe400000f0c04 */
[C---:B------:R-:W-:Y:S03]  /*f8a0*/  HMMA.16816.F32.BF16 R4, R32.reuse, R8, RZ ;  /* 0x000000082004723c */ /* 0x040fe600000418ff */
[----:B------:R-:W-:Y:S01]  /*f8b0*/  IADD3 R3, P0, R3, R21, RZ ;  /* 0x0000001503037210 */ /* 0x000fe20007f1e0ff */
[----:B------:R3:W-:Y:S04]  /*f8c0*/  LDGSTS.E.BYPASS.LTC128B.128 [R219+0x5100], [R22.64], !P4 ;  /* 0x0510000016db7fae */ /* 0x0007e8000e101d46 */
[C---:B------:R-:W-:Y:S01]  /*f8d0*/  HMMA.16816.F32.BF16 R8, R32.reuse, R10, RZ ;  /* 0x0000000a2008723c */ /* 0x040fe200000418ff */
[----:B------:R-:W-:Y:S03]  /*f8e0*/  IMAD.X R0, R20, 0x1, R28, P0 ;  /* 0x0000000114007824 */ /* 0x000fe600000e061c */
[C---:B------:R-:W-:Y:S04]  /*f8f0*/  LEA R20, P0, R3.reuse, c[0x0][0x1f8], 0x1 ;  /* 0x00007e0003147a11 */ /* 0x040fe800078008ff */
[----:B------:R-:W-:Y:S01]  /*f900*/  LEA.HI.X R21, R3, c[0x0][0x1fc], R0, 0x1, P0 ;  /* 0x00007f0003157a11 */ /* 0x000fe200000f0c00 */
[C---:B-1----:R-:W-:Y:S01]  /*f910*/  HMMA.16816.F32.BF16 R12, R32.reuse, R16, RZ ;  /* 0x00000010200c723c */ /* 0x042fe200000418ff */
[C---:B------:R-:W-:Y:S03]  /*f920*/  ISETP.GT.AND P0, PT, R220.reuse, R230, PT ;  /* 0x000000e6dc00720c */ /* 0x040fe60003f04270 */
[----:B------:R3:W-:Y:S04]  /*f930*/  LDGSTS.E.BYPASS.LTC128B.128 [R219+0x7100], [R20.64], !P3 ;  /* 0x0710000014db7fae */ /* 0x0007e8000d901d46 */
[C---:B------:R-:W-:Y:S02]  /*f940*/  HMMA.16816.F32.BF16 R16, R32.reuse, R18, RZ ;  /* 0x000000122010723c */ /* 0x040fe400000418ff */
[----:B------:R-:W0:Y:S04]  /*f950*/  LDGDEPBAR ;  /* 0x00000000000079af */ /* 0x000e280000000000 */
[----:B------:R-:W-:Y:S06]  /*f960*/  @P0 IADD3 R0, R220, -0x1, RZ ;  /* 0xffffffffdc000810 */ /* 0x000fec0007ffe0ff */
[----:B------:R-:W-:Y:S01]  /*f970*/  @P0 SHF.R.S32.HI R3, RZ, 0x1f, R0 ;  /* 0x0000001fff030819 */ /* 0x000fe20000011400 */
[----:B------:R-:W-:Y:S04]  /*f980*/  @P0 IMAD.WIDE.U32 R134, R0, c[0x0][0x1e0], RZ ;  /* 0x0000780000860a25 */ /* 0x000fe800078e00ff */
[----:B------:R-:W-:Y:S02]  /*f990*/  @P0 IMAD.SHL.U32 R132, R134, 0x40, RZ ;  /* 0x0000004086840824 */ /* 0x000fe400078e00ff */
[----:B------:R-:W-:Y:S01]  /*f9a0*/  @P0 IMAD R3, R3, c[0x0][0x1e0], RZ ;  /* 0x0000780003030a24 */ /* 0x000fe200078e02ff */
[C---:B---3--:R-:W-:Y:S03]  /*f9b0*/  HMMA.16816.F32.BF16 R20, R32.reuse, R24, RZ ;  /* 0x000000182014723c */ /* 0x048fe600000418ff */
[----:B------:R-:W-:Y:S01]  /*f9c0*/  @P0 IMAD R3, R0, c[0x0][0x1e4], R3 ;  /* 0x0000790000030a24 */ /* 0x000fe200078e0203 */
[----:B------:R-:W-:Y:S03]  /*f9d0*/  @P0 IADD3 R0, P1, R132, R232, RZ ;  /* 0x000000e884000210 */ /* 0x000fe60007f3e0ff */
[----:B------:R-:W-:Y:S01]  /*f9e0*/  @P0 IMAD.IADD R3, R135, 0x1, R3 ;  /* 0x0000000187030824 */ /* 0x000fe200078e0203 */
[C---:B------:R-:W-:Y:S08]  /*f9f0*/  HMMA.16816.F32.BF16 R24, R32.reuse, R26, RZ ;  /* 0x0000001a2018723c */ /* 0x040ff000000418ff */
[C---:B----4-:R-:W-:Y:S08]  /*fa00*/  HMMA.16816.F32.BF16 R28, R32.reuse, R168, RZ ;  /* 0x000000a8201c723c */ /* 0x050ff000000418ff */
[----:B------:R-:W-:Y:S01]  /*fa10*/  HMMA.16816.F32.BF16 R32, R32, R170, RZ ;  /* 0x000000aa2020723c */ /* 0x000fe200000418ff */
[----:B------:R-:W-:Y:S07]  /*fa20*/  LDSM.16.M88.4 R168, [R202] ;  /* 0x00000000caa8783b */ /* 0x000fee0000000200 */
[C---:B------:R-:W-:Y:S08]  /*fa30*/  HMMA.16816.F32.BF16 R4, R172.reuse, R176, R4 ;  /* 0x000000b0ac04723c */ /* 0x040ff00000041804 */
        /* <DEDUP_REMOVED lines=10> */
[----:B------:R-:W-:Y:S03]  /*fae0*/  @P0 IADD3 R0, P1, R132, R181, RZ ;  /* 0x000000b584000210 */ /* 0x000fe60007f3e0ff */
[C---:B------:R-:W-:Y:S04]  /*faf0*/  HMMA.16816.F32.BF16 R24, R172.reuse, R186, R24 ;  /* 0x000000baac18723c */ /* 0x040fe80000041818 */
[----:B------:R-:W-:Y:S01]  /*fb00*/  @P0 IMAD.X R3, R178, 0x1, R182, P1 ;  /* 0x00000001b2030824 */ /* 0x000fe200008e06b6 */
[C---:B------:R-:W-:Y:S03]  /*fb10*/  @P0 LEA R226, P1, R0.reuse, c[0x0][0x1c8], 0x1 ;  /* 0x0000720000e20a11 */ /* 0x040fe600078208ff */
[C---:B------:R-:W-:Y:S04]  /*fb20*/  HMMA.16816.F32.BF16 R28, R172.reuse, R188, R28 ;  /* 0x000000bcac1c723c */ /* 0x040fe8000004181c */
[----:B------:R-:W-:Y:S01]  /*fb30*/  @P0 LEA.HI.X R227, R0, c[0x0][0x1cc], R3, 0x1, P1 ;  /* 0x0000730000e30a11 */ /* 0x000fe200008f0c03 */
[----:B------:R-:W-:Y:S01]  /*fb40*/  @P0 IMAD.MOV.U32 R0, RZ, RZ, c[0x0][0x1e0] ;  /* 0x00007800ff000624 */ /* 0x000fe200078e00ff */
[----:B------:R-:W-:Y:S02]  /*fb50*/  @P0 MOV R3, c[0x0][0x1e4] ;  /* 0x0000790000030a02 */ /* 0x000fe40000000f00 */
[----:B------:R-:W-:Y:S01]  /*fb60*/  HMMA.16816.F32.BF16 R32, R172, R190, R32 ;  /* 0x000000beac20723c */ /* 0x000fe20000041820 */
[----:B------:R-:W1:Y:S03]  /*fb70*/  LDSM.16.M88.4 R172, [R198] ;  /* 0x00000000c6ac783b */ /* 0x000e660000000200 */
[C---:B------:R-:W-:Y:S04]  /*fb80*/  @P0 LEA R180, P1, R0.reuse, R132, 0x5 ;  /* 0x0000008400b40211 */ /* 0x040fe800078228ff */
[----:B------:R-:W-:Y:S04]  /*fb90*/  @P0 LEA.HI.X R179, R0, R178, R3, 0x5, P1 ;  /* 0x000000b200b30211 */ /* 0x000fe800008f2c03 */
[----:B------:R-:W-:Y:S05]  /*fba0*/  @P0 IADD3 R134, P1, R232, 0x80, RZ ;  /* 0x00000080e8860810 */ /* 0x000fea0007f3e0ff */
[----:B------:R-:W-:Y:S01]  /*fbb0*/  @P0 IMAD.X R135, RZ, RZ, R231, P1 ;  /* 0x000000ffff870224 */ /* 0x000fe200008e06e7 */
[-C--:B------:R-:W-:Y:S05]  /*fbc0*/  @P0 IADD3 R0, P1, R132, R134.reuse, RZ ;  /* 0x0000008684000210 */ /* 0x080fea0007f3e0ff */
[----:B------:R-:W-:Y:S01]  /*fbd0*/  @P0 IMAD.X R3, R178, 0x1, R135, P1 ;  /* 0x00000001b2030824 */ /* 0x000fe200008e0687 */
[C---:B------:R-:W-:Y:S04]  /*fbe0*/  @P0 LEA R176, P1, R0.reuse, c[0x0][0x1c8], 0x1 ;  /* 0x0000720000b00a11 */ /* 0x040fe800078208ff */
[----:B------:R-:W-:Y:S02]  /*fbf0*/  @P0 LEA.HI.X R177, R0, c[0x0][0x1cc], R3, 0x1, P1 ;  /* 0x0000730000b10a11 */ /* 0x000fe400008f0c03 */
[----:B------:R-:W-:Y:S05]  /*fc00*/  @P0 IADD3 R3, P1, R232, 0xc0, RZ ;  /* 0x000000c0e8030810 */ /* 0x000fea0007f3e0ff */
[----:B------:R-:W-:Y:S01]  /*fc10*/  @P0 IMAD.X R0, RZ, RZ, R231, P1 ;  /* 0x000000ffff000224 */ /* 0x000fe200008e06e7 */
        /* <DEDUP_REMOVED lines=197> */
[C---:B------:R-:W-:Y:S03]  /*10870*/  @P0 LEA R134, P1, R132.reuse, c[0x0][0x1c8], 0x1 ;  /* 0x0000720084860a11 */ /* 0x040fe600078208ff */
[----:B------:R1:W2:Y:S01]  /*10880*/  MUFU.TANH R184, R0 ;  /* 0x0000000000b87308 */ /* 0x0002a20000002400 */
[----:B------:R-:W-:Y:S01]  /*10890*/  @P0 LEA.HI.X R135, R132, c[0x0][0x1cc], R169, 0x1, P1 ;  /* 0x0000730084870a11 */ /* 0x000fe200008f0ca9 */
[----:B------:R-:W-:Y:S01]  /*108a0*/  @!PT LDS RZ, [RZ] ;  /* 0x00000000fffff984 */ /* 0x000fe20000000800 */
[----:B------:R-:W-:Y:S01]  /*108b0*/  @!PT LDS RZ, [RZ] ;  /* 0x00000000fffff984 */ /* 0x000fe20000000800 */
[----:B------:R-:W-:Y:S01]  /*108c0*/  @!PT LDS RZ, [RZ] ;  /* 0x00000000fffff984 */ /* 0x000fe20000000800 */
[----:B------:R3:W-:Y:S01]  /*108d0*/  @P0 LDGSTS.E.BYPASS.LTC128B.128 [R219+0x8100], [R228.64], !P6 ;  /* 0x08100000e4db0fae */ /* 0x0007e2000f101d46 */
[C---:B------:R-:W-:Y:S04]  /*108e0*/  @P0 LEA R170, P1, R168.reuse, c[0x0][0x1c8], 0x1 ;  /* 0x00007200a8aa0a11 */ /* 0x040fe800078208ff */
[----:B------:R-:W-:Y:S01]  /*108f0*/  @P0 LEA.HI.X R171, R168, c[0x0][0x1cc], R171, 0x1, P1 ;  /* 0x00007300a8ab0a11 */ /* 0x000fe200008f0cab */
[----:B------:R3:W-:Y:S01]  /*10900*/  @P0 LDGSTS.E.BYPASS.LTC128B.128 [R219+0xa100], [R226.64], !P5 ;  /* 0x0a100000e2db0fae */ /* 0x0007e2000e901d46 */
[C---:B------:R-:W-:Y:S04]  /*10910*/  @P0 LEA R168, P1, R3.reuse, c[0x0][0x1c8], 0x1 ;  /* 0x0000720003a80a11 */ /* 0x040fe800078208ff */
[----:B------:R-:W-:Y:S01]  /*10920*/  @P0 LEA.HI.X R169, R3, c[0x0][0x1cc], R178, 0x1, P1 ;  /* 0x0000730003a90a11 */ /* 0x000fe200008f0cb2 */
[----:B------:R3:W-:Y:S01]  /*10930*/  @P0 LDGSTS.E.BYPASS.LTC128B.128 [R219+0xc100], [R176.64], !P4 ;  /* 0x0c100000b0db0fae */ /* 0x0007e2000e101d46 */
[----:B------:R-:W-:Y:S05]  /*10940*/  FMUL.FTZ R3, R31, c[0x0][0x320] ;  /* 0x0000c8001f037a20 */ /* 0x000fea0000410000 */
[----:B------:R3:W-:Y:S01]  /*10950*/  @P0 LDGSTS.E.BYPASS.LTC128B.128 [R219+0xe100], [R174.64], !P3 ;  /* 0x0e100000aedb0fae */ /* 0x0007e2000d901d46 */
[----:B-1----:R-:W-:Y:S05]  /*10960*/  FMUL.FTZ R0, R5, c[0x0][0x320] ;  /* 0x0000c80005007a20 */ /* 0x002fea0000410000 */
[----:B------:R3:W-:Y:S01]  /*10970*/  @P0 LDGSTS.E.BYPASS.LTC128B.128 [R219+0x9100], [R172.64], !P6 ;  /* 0x09100000acdb0fae */ /* 0x0007e2000f101d46 */
[----:B-----5:R-:W-:Y:S01]  /*10980*/  IMAD.IADD R5, R238, 0x1, R239 ;  /* 0x00000001ee057824 */ /* 0x020fe200078e02ef */
[----:B------:R1:W4:Y:S04]  /*10990*/  MUFU.TANH R183, R0 ;  /* 0x0000000000b77308 */ /* 0x0003280000002400 */
[----:B------:R3:W-:Y:S06]  /*109a0*/  @P0 LDGSTS.E.BYPASS.LTC128B.128 [R219+0xb100], [R134.64], !P5 ;  /* 0x0b10000086db0fae */ /* 0x0007ec000e901d46 */
[----:B------:R3:W-:Y:S06]  /*109b0*/  @P0 LDGSTS.E.BYPASS.LTC128B.128 [R219+0xd100], [R170.64], !P4 ;  /* 0x0d100000aadb0fae */ /* 0x0007ec000e101d46 */
[----:B------:R3:W-:Y:S06]  /*109c0*/  @P0 LDGSTS.E.BYPASS.LTC128B.128 [R219+0xf100], [R168.64], !P3 ;  /* 0x0f100000a8db0fae */ /* 0x0007ec000d901d46 */
[----:B------:R-:W0:Y:S01]  /*109d0*/  LDGDEPBAR ;  /* 0x00000000000079af */ /* 0x000e220000000000 */
[----:B-1----:R-:W-:Y:S02]  /*109e0*/  FMUL.FTZ R0, R6, c[0x0][0x320] ;  /* 0x0000c80006007a20 */ /* 0x002fe40000410000 */
[----:B------:R-:W-:Y:S02]  /*109f0*/  IMAD.SHL.U32 R6, R220, 0x40, RZ ;  /* 0x00000040dc067824 */ /* 0x000fe400078e00ff */
[----:B------:R1:W1:Y:S02]  /*10a00*/  MUFU.TANH R225, R0 ;  /* 0x0000000000e17308 */ /* 0x0002640000002400 */
[----:B-1----:R-:W-:Y:S02]  /*10a10*/  FMUL.FTZ R0, R7, c[0x0][0x320] ;  /* 0x0000c80007007a20 */ /* 0x002fe40000410000 */
[----:B------:R-:W-:Y:S06]  /*10a20*/  IMAD.MOV.U32 R7, RZ, RZ, c[0x0][0x32c] ;  /* 0x0000cb00ff077624 */ /* 0x000fec00078e00ff */
[----:B------:R1:W1:Y:S01]  /*10a30*/  MUFU.TANH R224, R0 ;  /* 0x0000000000e07308 */ /* 0x0002620000002400 */
[----:B------:R-:W-:Y:S01]  /*10a40*/  ISETP.GE.AND P1, PT, R7, 0x1, PT ;  /* 0x000000010700780c */ /* 0x000fe20003f26270 */
        /* <DEDUP_REMOVED lines=39> */
[----:B-1----:R-:W-:Y:S08]  /*10cc0*/  FMUL.FTZ R0, R27, c[0x0][0x320] ;  /* 0x0000c8001b007a20 */ /* 0x002ff00000410000 */
[----:B------:R1:W1:Y:S10]  /*10cd0*/  MUFU.TANH R27, R3 ;  /* 0x00000003001b7308 */ /* 0x0002740000002400 */
[----:B------:R2:W2:Y:S01]  /*10ce0*/  MUFU.TANH R185, R0 ;  /* 0x0000000000b97308 */ /* 0x0004a20000002400 */
[----:B-1----:R-:W-:Y:S09]  /*10cf0*/  FMUL.FTZ R3, R32, c[0x0][0x320] ;  /* 0x0000c80020037a20 */ /* 0x002ff20000410000 */
[----:B------:R-:W1:Y:S01]  /*10d00*/  MUFU.TANH R11, R3 ;  /* 0x00000003000b7308 */ /* 0x000e620000002400 */
[----:B--2---:R-:W-:Y:S09]  /*10d10*/  FMUL.FTZ R0, R28, c[0x0][0x320] ;  /* 0x0000c8001c007a20 */ /* 0x004ff20000410000 */
[----:B------:R2:W1:Y:S02]  /*10d20*/  MUFU.TANH R13, R0 ;  /* 0x00000000000d7308 */ /* 0x0004640000002400 */
[----:B--2---:R-:W-:Y:S08]  /*10d30*/  FMUL.FTZ R0, R29, c[0x0][0x320] ;  /* 0x0000c8001d007a20 */ /* 0x004ff00000410000 */
[----:B------:R2:W1:Y:S02]  /*10d40*/  MUFU.TANH R12, R0 ;  /* 0x00000000000c7308 */ /* 0x0004640000002400 */
[----:B--2---:R-:W-:Y:S02]  /*10d50*/  FMUL.FTZ R0, R30, c[0x0][0x320] ;  /* 0x0000c8001e007a20 */ /* 0x004fe40000410000 */
[----:B------:R-:W5:Y:S06]  /*10d60*/  LDL R30, [R1+0xc] ;  /* 0x00000c00011e7983 */ /* 0x000f6c0000100800 */
[----:B------:R2:W1:Y:S02]  /*10d70*/  MUFU.TANH R28, R0 ;  /* 0x00000000001c7308 */ /* 0x0004640000002400 */
[----:B--2---:R-:W-:Y:S05]  /*10d80*/  @P2 IMAD.HI.U32 R0, R5, c[0x0][0x2c8], RZ ;  /* 0x0000b20005002a27 */ /* 0x004fea00078e00ff */
[----:B------:R-:W-:Y:S01]  /*10d90*/  @P2 SHF.R.U32.HI R5, RZ, c[0x0][0x2cc], R0 ;  /* 0x0000b300ff052a19 */ /* 0x000fe20000011600 */
[----:B------:R-:W-:Y:S04]  /*10da0*/  FMUL.FTZ R0, R33, c[0x0][0x320] ;  /* 0x0000c80021007a20 */ /* 0x000fe80000410000 */
[----:B------:R2:W1:Y:S01]  /*10db0*/  MUFU.TANH R10, R0 ;  /* 0x00000000000a7308 */ /* 0x0004620000002400 */
[----:B------:R-:W1:Y:S01]  /*10dc0*/  SHFL.IDX PT, R4, R5, RZ, 0x1c1f ;  /* 0x001c1fff05047589 */ /* 0x000e6200000e0000 */
[----:B--2---:R-:W-:Y:S08]  /*10dd0*/  FMUL.FTZ R0, R34, c[0x0][0x320] ;  /* 0x0000c80022007a20 */ /* 0x004ff00000410000 */
[----:B------:R2:W1:Y:S02]  /*10de0*/  MUFU.TANH R25, R0 ;  /* 0x0000000000197308 */ /* 0x0004640000002400 */
[----:B--2---:R-:W-:Y:S08]  /*10df0*/  FMUL.FTZ R0, R35, c[0x0][0x320] ;  /* 0x0000c80023007a20 */ /* 0x004ff00000410000 */
[----:B------:R2:W1:Y:S02]  /*10e00*/  MUFU.TANH R29, R0 ;  /* 0x00000000001d7308 */ /* 0x0004640000002400 */
[----:B--2---:R-:W-:Y:S04]  /*10e10*/  IADD3 R0, -R237, 0x1, -R6 ;  /* 0x00000001ed007810 */ /* 0x004fe80007ffe906 */
[----:B-----5:R-:W-:Y:S04]  /*10e20*/  IADD3 R0, -R26, R0, R30 ;  /* 0x000000001a007210 */ /* 0x020fe80007ffe11e */
[C---:B------:R-:W-:Y:S02]  /*10e30*/  IADD3 R8, R0.reuse, c[0x0][0x328], RZ ;  /* 0x0000ca0000087a10 */ /* 0x040fe40007ffe0ff */
[----:B------:R-:W-:Y:S03]  /*10e40*/  IADD3 R7, R0, UR4, RZ ;  /* 0x0000000400077c10 */ /* 0x000fe6000fffe0ff */
[----:B-1----:R-:W-:Y:S02]  /*10e50*/  IMAD.IADD R3, R8, 0x1, R4 ;  /* 0x0000000108037824 */ /* 0x002fe400078e0204 */
[----:B------:R-:W-:Y:S01]  /*10e60*/  IMAD.IADD R0, R4, 0x1, R7 ;  /* 0x0000000104007824 */ /* 0x000fe200078e0207 */
[----:B------:R-:W-:-:S05]  /*10e70*/  @!P1 BRA `(.L_x_1705) ;  /* 0x0000018000009947 */ /* 0x000fca0003800000 */
[----:B---34-:R-:W-:Y:S01]  /*10e80*/  IADD3 R4, -R26, R30, R4 ;  /* 0x0000001e1a047210 */ /* 0x018fe20007ffe104 */
        /* <DEDUP_REMOVED lines=12> */
.L_x_1707:
[----:B------:R-:W-:Y:S04]  /*10f50*/  MOV R9, c[0x0][0x32c] ;  /* 0x0000cb0000097a02 */ /* 0x000fe80000000f00 */
[----:B------:R-:W-:Y:S11]  /*10f60*/  ISETP.NE.AND P0, PT, R9, 0x1, PT ;  /* 0x000000010900780c */ /* 0x000ff60003f05270 */
[----:B------:R-:W-:Y:S02]  /*10f70*/  @!UPT UIADD3 URZ, URZ, URZ, URZ ;  /* 0x0000003f3f3ff290 */ /* 0x000fe4000fffe03f */
[----:B------:R-:W-:Y:S05]  /*10f80*/  @P0 IMAD.HI.U32 R9, R4, c[0x0][0x330], RZ ;  /* 0x0000cc0004090a27 */ /* 0x000fea00078e00ff */
[----:B------:R-:W-:Y:S02]  /*10f90*/  @P0 SHF.R.U32.HI R4, RZ, c[0x0][0x334], R9 ;  /* 0x0000cd00ff040a19 */ /* 0x000fe40000011609 */
.L_x_1708:
[----:B------:R-:W-:Y:S05]  /*10fa0*/  BSYNC B0 ;  /* 0x0000000000007941 */ /* 0x000fea0003800000 */
.L_x_1706:
[----:B------:R-:W-:Y:S04]  /*10fb0*/  IMAD R4, R4, c[0x0][0x32c], -R6 ;  /* 0x0000cb0004047a24 */ /* 0x000fe800078e0a06 */
[----:B------:R-:W-:Y:S05]  /*10fc0*/  IMAD.IADD R4, R4, 0x1, -R237 ;  /* 0x0000000104047824 */ /* 0x000fea00078e0aed */
[----:B------:R-:W-:Y:S02]  /*10fd0*/  IMNMX R0, R0, R4, !PT ;  /* 0x0000000400007217 */ /* 0x000fe40007800200 */
[----:B------:R-:W-:Y:S04]  /*10fe0*/  IADD3 R4, R4, c[0x0][0x32c], RZ ;  /* 0x0000cb0004047a10 */ /* 0x000fe80007ffe0ff */
[----:B------:R-:W-:Y:S02]  /*10ff0*/  IMNMX R3, R3, R4, PT ;  /* 0x0000000403037217 */ /* 0x000fe40003800200 */
.L_x_1705:
[----:B---34-:R-:W-:Y:S04]  /*11000*/  ISETP.GT.AND P2, PT, R220, -0x1, PT ;  /* 0xffffffffdc00780c */ /* 0x018fe80003f44270 */
        /* <DEDUP_REMOVED lines=65> */
.L_x_1711:
[----:B------:R-:W-:Y:S04]  /*11420*/  MOV R3, c[0x0][0x32c] ;  /* 0x0000cb0000037a02 */ /* 0x000fe80000000f00 */
[----:B------:R-:W-:Y:S11]  /*11430*/  ISETP.NE.AND P0, PT, R3, 0x1, PT ;  /* 0x000000010300780c */ /* 0x000ff60003f05270 */
[----:B------:R-:W-:Y:S02]  /*11440*/  @!UPT UIADD3 URZ, URZ, URZ, URZ ;  /* 0x0000003f3f3ff290 */ /* 0x000fe4000fffe03f */
[----:B------:R-:W-:Y:S05]  /*11450*/  @P0 IMAD.HI.U32 R3, R0, c[0x0][0x330], RZ ;  /* 0x0000cc0000030a27 */ /* 0x000fea00078e00ff */
[----:B------:R-:W-:Y:S02]  /*11460*/  @P0 SHF.R.U32.HI R0, RZ, c[0x0][0x334], R3 ;  /* 0x0000cd00ff000a19 */ /* 0x000fe40000011603 */
.L_x_1712:
[----:B------:R-:W-:Y:S05]  /*11470*/  BSYNC B0 ;  /* 0x0000000000007941 */ /* 0x000fea0003800000 */
.L_x_1710:
[----:B------:R-:W-:Y:S04]  /*11480*/  IMAD R6, R0, c[0x0][0x32c], -R6 ;  /* 0x0000cb0000067a24 */ /* 0x000fe800078e0a06 */
[----:B------:R-:W-:Y:S05]  /*11490*/  IMAD.IADD R0, R6, 0x1, -R237 ;  /* 0x0000000106007824 */ /* 0x000fea00078e0aed */
[----:B------:R-:W-:Y:S02]  /*114a0*/  IMNMX R4, R4, R0, !PT ;  /* 0x0000000004047217 */ /* 0x000fe40007800200 */
[----:B------:R-:W-:Y:S04]  /*114b0*/  IADD3 R0, R0, c[0x0][0x32c], RZ ;  /* 0x0000cb0000007a10 */ /* 0x000fe80007ffe0ff */
[----:B------:R-:W-:Y:S02]  /*114c0*/  IMNMX R5, R5, R0, PT ;  /* 0x0000000005057217 */ /* 0x000fe40003800200 */
.L_x_1709:
[----:B------:R-:W2:Y:S01]  /*114d0*/  LDL.LU R30, [R1] ;  /* 0x00000000011e7983 */ /* 0x000ea20000300800 */
[----:B------:R-:W-:Y:S02]  /*114e0*/  FMNMX.FTZ R0, R9, R2, !PT ;  /* 0x0000000209007209 */ /* 0x000fe40007810000 */
[----:B------:R-:W-:Y:S01]  /*114f0*/  ISETP.GT.AND P1, PT, R4, RZ, P2 ;  /* 0x000000ff0400720c */ /* 0x000fe20001724270 */
[----:B------:R-:W-:Y:S01]  /*11500*/  LDSM.16.MT88.4 R172, [R193] ;  /* 0x00000000c1ac783b */ /* 0x000fe20000004200 */
[----:B------:R-:W-:Y:S02]  /*11510*/  FMNMX.FTZ R0, R24, R0, !PT ;  /* 0x0000000018007209 */ /* 0x000fe40007810000 */
[----:B------:R-:W-:Y:S02]  /*11520*/  ISETP.LT.OR P1, PT, R5, 0x1, P1 ;  /* 0x000000010500780c */ /* 0x000fe40000f21670 */
[----:B------:R-:W-:Y:S02]  /*11530*/  FMNMX.FTZ R0, R23, R0, !PT ;  /* 0x0000000017007209 */ /* 0x000fe40007810000 */
[----:B------:R-:W-:Y:S01]  /*11540*/  FSEL R6, R225, -INF , !P1 ;  /* 0xff800000e1067808 */ /* 0x000fe20004800000 */
[----:B------:R-:W3:Y:S01]  /*11550*/  LDL.LU R227, [R1+0x8] ;  /* 0x0000080001e37983 */ /* 0x000ee20000300800 */
[----:B------:R-:W-:Y:S02]  /*11560*/  FMNMX.FTZ R0, R22, R0, !PT ;  /* 0x0000000016007209 */ /* 0x000fe40007810000 */
[----:B------:R-:W-:Y:S02]  /*11570*/  ISETP.GT.AND P1, PT, R4, 0x1, P2 ;  /* 0x000000010400780c */ /* 0x000fe40001724270 */
[----:B------:R-:W-:Y:S02]  /*11580*/  FMNMX.FTZ R0, R21, R0, !PT ;  /* 0x0000000015007209 */ /* 0x000fe40007810000 */
        /* <DEDUP_REMOVED lines=22> */
[C---:B------:R-:W-:Y:S03]  /*116f0*/  ISETP.GT.AND P1, PT, R4.reuse, 0x11, P2 ;  /* 0x000000110400780c */ /* 0x040fe60001724270 */
[----:B------:R-:W1:Y:S01]  /*11700*/  SHFL.BFLY PT, R3, R0, 0x2, 0x1f ;  /* 0x0c401f0000037f89 */ /* 0x000e6200000e0000 */
        /* <DEDUP_REMOVED lines=27> */
[----:B------:R-:W-:Y:S04]  /*118c0*/  ISETP.LT.OR P1, PT, R5, 0x39, P1 ;  /* 0x000000390500780c */ /* 0x000fe80000f21670 */
[----:B------:R-:W-:Y:S02]  /*118d0*/  FSEL R189, R25, -INF , !P1 ;  /* 0xff80000019bd7808 */ /* 0x000fe40004800000 */
[----:B-1----:R-:W-:Y:S05]  /*118e0*/  FMNMX.FTZ R0, R0, R3, !PT ;  /* 0x0000000300007209 */ /* 0x002fea0007810000 */
[----:B------:R-:W1:Y:S02]  /*118f0*/  SHFL.BFLY PT, R3, R0, 0x1, 0x1f ;  /* 0x0c201f0000037f89 */ /* 0x000e6400000e0000 */
[----:B-1----:R-:W-:Y:S04]  /*11900*/  FMNMX.FTZ R132, R0, R3, !PT ;  /* 0x0000000300847209 */ /* 0x002fe80007810000 */
[C---:B------:R-:W-:Y:S04]  /*11910*/  FSETP.NEU.FTZ.AND P0, PT, R132.reuse, -INF , PT ;  /* 0xff8000008400780b */ /* 0x040fe80003f1d000 */
[----:B------:R-:W-:Y:S05]  /*11920*/  FSEL R0, R132, RZ, P0 ;  /* 0x000000ff84007208 */ /* 0x000fea0000000000 */
[----:B------:R-:W-:Y:S02]  /*11930*/  FADD.FTZ R3, -R0, R2 ;  /* 0x0000000200037221 */ /* 0x000fe40000010100 */
[----:B------:R-:W-:Y:S05]  /*11940*/  FMUL.FTZ R0, R132, c[0x0][0x2d0] ;  /* 0x0000b40084007a20 */ /* 0x000fea0000410000 */
[----:B------:R-:W-:Y:S02]  /*11950*/  FSEL R0, R0, RZ, P0 ;  /* 0x000000ff00007208 */ /* 0x000fe40000000000 */
[----:B------:R-:W-:Y:S03]  /*11960*/  ISETP.GT.AND P0, PT, R4, 0x39, P2 ;  /* 0x000000390400780c */ /* 0x000fe60001704270 */
[--C-:B------:R-:W-:Y:S01]  /*11970*/  FFMA.FTZ R186, R20, c[0x0][0x2d0], -R0.reuse ;  /* 0x0000b40014ba7a23 */ /* 0x100fe20000010800 */
[----:B------:R-:W-:Y:S01]  /*11980*/  ISETP.LT.OR P0, PT, R5, 0x3a, P0 ;  /* 0x0000003a0500780c */ /* 0x000fe20000701670 */
[--C-:B------:R-:W-:Y:S02]  /*11990*/  FFMA.FTZ R185, R19, c[0x0][0x2d0], -R0.reuse ;  /* 0x0000b40013b97a23 */ /* 0x100fe40000010800 */
[--C-:B------:R-:W-:Y:S01]  /*119a0*/  FFMA.FTZ R4, R9, c[0x0][0x2d0], -R0.reuse ;  /* 0x0000b40009047a23 */ /* 0x100fe20000010800 */
[----:B------:R-:W-:Y:S01]  /*119b0*/  FSEL R134, R29, -INF , !P0 ;  /* 0xff8000001d867808 */ /* 0x000fe20004000000 */
        /* <DEDUP_REMOVED lines=14> */
[----:B------:R-:W-:Y:S01]  /*11aa0*/  FFMA.FTZ R223, R10, c[0x0][0x2d0], -R0 ;  /* 0x0000b4000adf7a23 */ /* 0x000fe20000010800 */
[----:B------:R-:W-:Y:S01]  /*11ab0*/  FMNMX.FTZ R0, R6, R133, !PT ;  /* 0x0000008506007209 */ /* 0x000fe20007810000 */
[----:B------:R-:W-:Y:S03]  /*11ac0*/  MUFU.EX2 R15, R9 ;  /* 0x00000009000f7308 */ /* 0x000fe60000000800 */
[----:B------:R-:W-:Y:S04]  /*11ad0*/  FMNMX.FTZ R0, R8, R0, !PT ;  /* 0x0000000008007209 */ /* 0x000fe80007810000 */
[----:B------:R-:W-:Y:S03]  /*11ae0*/  FMNMX.FTZ R0, R7, R0, !PT ;  /* 0x0000000007007209 */ /* 0x000fe60007810000 */
[----:B------:R-:W4:Y:S01]  /*11af0*/  MUFU.EX2 R14, R22 ;  /* 0x00000016000e7308 */ /* 0x000f220000000800 */
[----:B------:R-:W-:Y:S02]  /*11b00*/  FMNMX.FTZ R0, R26, R0, !PT ;  /* 0x000000001a007209 */ /* 0x000fe40007810000 */
[----:B-1----:R-:W-:Y:S02]  /*11b10*/  F2FP.BF16.PACK_AB R168, R5, R4 ;  /* 0x0000000405a8723e */ /* 0x002fe400000010ff */
[----:B------:R-:W-:Y:S04]  /*11b20*/  FMNMX.FTZ R0, R177, R0, !PT ;  /* 0x00000000b1007209 */ /* 0x000fe80007810000 */
[----:B------:R-:W-:Y:S01]  /*11b30*/  FMNMX.FTZ R0, R176, R0, !PT ;  /* 0x00000000b0007209 */ /* 0x000fe20007810000 */
[----:B------:R-:W-:Y:S03]  /*11b40*/  MUFU.EX2 R135, R135 ;  /* 0x0000008700877308 */ /* 0x000fe60000000800 */
[----:B------:R-:W-:Y:S04]  /*11b50*/  FMNMX.FTZ R0, R178, R0, !PT ;  /* 0x00000000b2007209 */ /* 0x000fe80007810000 */
[----:B------:R-:W-:Y:S04]  /*11b60*/  FMNMX.FTZ R0, R179, R0, !PT ;  /* 0x00000000b3007209 */ /* 0x000fe80007810000 */
[----:B------:R-:W-:Y:S02]  /*11b70*/  FMNMX.FTZ R0, R180, R0, !PT ;  /* 0x00000000b4007209 */ /* 0x000fe40007810000 */
[----:B----4-:R-:W-:Y:S02]  /*11b80*/  F2FP.BF16.PACK_AB R170, R14, R15 ;  /* 0x0000000f0eaa723e */ /* 0x010fe400000010ff */
        /* <DEDUP_REMOVED lines=8> */
[----:B-1----:R-:W-:Y:S01]  /*11c10*/  FMNMX.FTZ R2, R0, R2, !PT ;  /* 0x0000000200027209 */ /* 0x002fe20007810000 */
[----:B------:R-:W-:Y:S05]  /*11c20*/  FMUL.FTZ R0, R3, c[0x0][0x2d0] ;  /* 0x0000b40003007a20 */ /* 0x000fea0000410000 */
[----:B------:R-:W1:Y:S01]  /*11c30*/  SHFL.BFLY PT, R3, R2, 0x1, 0x1f ;  /* 0x0c201f0002037f89 */ /* 0x000e6200000e0000 */
[----:B------:R-:W2:Y:S01]  /*11c40*/  MUFU.EX2 R0, R0 ;  /* 0x0000000000007308 */ /* 0x000ea20000000800 */
[----:B-1----:R-:W-:Y:S01]  /*11c50*/  FMNMX.FTZ R3, R2, R3, !PT ;  /* 0x0000000302037209 */ /* 0x002fe20007810000 */
[C---:B--2---:R-:W-:Y:S03]  /*11c60*/  FFMA.FTZ R2, R0.reuse, R30, R4 ;  /* 0x0000001e00027223 */ /* 0x044fe60000010004 */
[C---:B------:R-:W-:Y:S01]  /*11c70*/  FSETP.NEU.FTZ.AND P0, PT, R3.reuse, -INF , PT ;  /* 0xff8000000300780b */ /* 0x040fe20003f1d000 */
[----:B------:R-:W-:Y:S02]  /*11c80*/  FMUL.FTZ R4, R3, c[0x0][0x2d0] ;  /* 0x0000b40003047a20 */ /* 0x000fe40000410000 */
[----:B------:R-:W-:Y:S01]  /*11c90*/  FADD.FTZ R11, R5, R2 ;  /* 0x00000002050b7221 */ /* 0x000fe20000010000 */
[----:B------:R-:W-:Y:S01]  /*11ca0*/  FSEL R2, R3, RZ, P0 ;  /* 0x000000ff03027208 */ /* 0x000fe20000000000 */
[C---:B------:R-:W-:Y:S02]  /*11cb0*/  FMUL.FTZ R5, R0.reuse, R137 ;  /* 0x0000008900057220 */ /* 0x040fe40000410000 */
[----:B------:R-:W-:Y:S02]  /*11cc0*/  FMUL.FTZ R9, R0, R141 ;  /* 0x0000008d00097220 */ /* 0x000fe40000410000 */
[----:B------:R-:W-:Y:S01]  /*11cd0*/  FADD.FTZ R2, -R2, R133 ;  /* 0x0000008502027221 */ /* 0x000fe20000010100 */
[----:B------:R-:W-:Y:S01]  /*11ce0*/  FSEL R133, R4, RZ, P0 ;  /* 0x000000ff04857208 */ /* 0x000fe20000000000 */
[----:B------:R-:W-:Y:S01]  /*11cf0*/  FMUL.FTZ R4, R0, R136 ;  /* 0x0000008800047220 */ /* 0x000fe20000410000 */
[----:B------:R-:W-:Y:S01]  /*11d00*/  ISETP.GT.AND P0, PT, R220, R230, PT ;  /* 0x000000e6dc00720c */ /* 0x000fe20003f04270 */
[----:B------:R-:W-:Y:S02]  /*11d10*/  FMUL.FTZ R2, R2, c[0x0][0x2d0] ;  /* 0x0000b40002027a20 */ /* 0x000fe40000410000 */
[C---:B------:R-:W-:Y:S02]  /*11d20*/  FMUL.FTZ R32, R0.reuse, R164 ;  /* 0x000000a400207220 */ /* 0x040fe40000410000 */
[----:B------:R-:W-:Y:S02]  /*11d30*/  FMUL.FTZ R33, R0, R165 ;  /* 0x000000a500217220 */ /* 0x000fe40000410000 */
[--C-:B------:R-:W-:Y:S02]  /*11d40*/  FFMA.FTZ R10, R8, c[0x0][0x2d0], -R133.reuse ;  /* 0x0000b400080a7a23 */ /* 0x100fe40000010885 */
        /* <DEDUP_REMOVED lines=63> */
[----:B------:R1:W2:Y:S01]  /*12140*/  MUFU.EX2 R0, R2 ;  /* 0x0000000200007308 */ /* 0x0002a20000000800 */
[--C-:B------:R-:W-:Y:S02]  /*12150*/  FFMA.FTZ R6, R6, c[0x0][0x2d0], -R133.reuse ;  /* 0x0000b40006067a23 */ /* 0x100fe40000010885 */
[--C-:B------:R-:W-:Y:S07]  /*12160*/  FFMA.FTZ R7, R7, c[0x0][0x2d0], -R133.reuse ;  /* 0x0000b40007077a23 */ /* 0x100fee0000010885 */
[----:B------:R-:W4:Y:S10]  /*12170*/  MUFU.EX2 R157, R6 ;  /* 0x00000006009d7308 */ /* 0x000f340000000800 */
[----:B------:R5:W-:Y:S01]  /*12180*/  MUFU.EX2 R156, R7 ;  /* 0x00000007009c7308 */ /* 0x000be20000000800 */
[----:B-1----:R-:W-:Y:S02]  /*12190*/  FFMA.FTZ R2, R26, c[0x0][0x2d0], -R133 ;  /* 0x0000b4001a027a23 */ /* 0x002fe40000010885 */
[C---:B--2---:R-:W-:Y:S02]  /*121a0*/  FMUL.FTZ R10, R0.reuse, R142 ;  /* 0x0000008e000a7220 */ /* 0x044fe40000410000 */
[C---:B------:R-:W-:Y:S05]  /*121b0*/  FMUL.FTZ R18, R0.reuse, R150 ;  /* 0x0000009600127220 */ /* 0x040fea0000410000 */
[----:B------:R-:W1:Y:S01]  /*121c0*/  MUFU.EX2 R153, R2 ;  /* 0x0000000200997308 */ /* 0x000e620000000800 */
[C---:B------:R-:W-:Y:S02]  /*121d0*/  FMUL.FTZ R19, R0.reuse, R151 ;  /* 0x0000009700137220 */ /* 0x040fe40000410000 */
[C---:B------:R-:W-:Y:S01]  /*121e0*/  FMUL.FTZ R22, R0.reuse, R154 ;  /* 0x0000009a00167220 */ /* 0x040fe20000410000 */
[----:B----4-:R-:W-:Y:S01]  /*121f0*/  F2FP.BF16.PACK_AB R169, R145, R157 ;  /* 0x0000009d91a9723e */ /* 0x010fe200000010ff */
[----:B------:R-:W-:Y:S02]  /*12200*/  FADD.FTZ R6, R15, R11 ;  /* 0x0000000b0f067221 */ /* 0x000fe40000010000 */
[----:B------:R-:W-:Y:S02]  /*12210*/  FMUL.FTZ R11, R0, R143 ;  /* 0x0000008f000b7220 */ /* 0x000fe40000410000 */
[----:B------:R-:W-:Y:S01]  /*12220*/  FADD.FTZ R144, R14, R6 ;  /* 0x000000060e907221 */ /* 0x000fe20000010000 */
[----:B------:R-:W-:Y:S01]  /*12230*/  LDSM.16.MT88.4 R140, [R193+0x800] ;  /* 0x00080000c18c783b */ /* 0x000fe20000004200 */
[C---:B------:R-:W-:Y:S01]  /*12240*/  FMUL.FTZ R6, R0.reuse, R138 ;  /* 0x0000008a00067220 */ /* 0x040fe20000410000 */
[----:B------:R-:W2:Y:S01]  /*12250*/  MUFU.EX2 R151, R186 ;  /* 0x000000ba00977308 */ /* 0x000ea20000000800 */
[C---:B------:R-:W-:Y:S02]  /*12260*/  FMUL.FTZ R14, R0.reuse, R146 ;  /* 0x00000092000e7220 */ /* 0x040fe40000410000 */
[C---:B-----5:R-:W-:Y:S02]  /*12270*/  FMUL.FTZ R7, R0.reuse, R139 ;  /* 0x0000008b00077220 */ /* 0x060fe40000410000 */
[C---:B------:R-:W-:Y:S01]  /*12280*/  FMUL.FTZ R15, R0.reuse, R147 ;  /* 0x00000093000f7220 */ /* 0x040fe20000410000 */
[----:B------:R-:W4:Y:S01]  /*12290*/  LDSM.16.MT88.4 R136, [R194] ;  /* 0x00000000c288783b */ /* 0x000f220000004200 */
[C---:B------:R-:W-:Y:S02]  /*122a0*/  FMUL.FTZ R23, R0.reuse, R155 ;  /* 0x0000009b00177220 */ /* 0x040fe40000410000 */
[C---:B------:R-:W-:Y:S01]  /*122b0*/  FMUL.FTZ R27, R0.reuse, R159 ;  /* 0x0000009f001b7220 */ /* 0x040fe20000410000 */
[----:B------:R-:W-:Y:S01]  /*122c0*/  MUFU.EX2 R186, R190 ;  /* 0x000000be00ba7308 */ /* 0x000fe20000000800 */
[C---:B------:R-:W-:Y:S01]  /*122d0*/  FMUL.FTZ R26, R0.reuse, R158 ;  /* 0x0000009e001a7220 */ /* 0x040fe20000410000 */
[----:B-1----:R-:W-:Y:S01]  /*122e0*/  F2FP.BF16.PACK_AB R171, R153, R156 ;  /* 0x0000009c99ab723e */ /* 0x002fe200000010ff */
[C---:B------:R-:W-:Y:S02]  /*122f0*/  FMUL.FTZ R34, R0.reuse, R166 ;  /* 0x000000a600227220 */ /* 0x040fe40000410000 */
[C---:B------:R-:W-:Y:S02]  /*12300*/  FMUL.FTZ R35, R0.reuse, R167 ;  /* 0x000000a700237220 */ /* 0x040fe40000410000 */
[----:B------:R-:W-:Y:S01]  /*12310*/  LDSM.16.MT88.4 R164, [R196+0x1800] ;  /* 0x00180000c4a4783b */ /* 0x000fe20000004200 */
[----:B------:R-:W-:Y:S01]  /*12320*/  FADD.FTZ R148, R135, R144 ;  /* 0x0000009087947221 */ /* 0x000fe20000010000 */
[C---:B------:R-:W-:Y:S01]  /*12330*/  HMMA.16816.F32.BF16 R4, R168.reuse, R172, R4 ;  /* 0x000000aca804723c */ /* 0x040fe20000041804 */
[----:B------:R-:W1:Y:S04]  /*12340*/  MUFU.EX2 R158, R185 ;  /* 0x000000b9009e7308 */ /* 0x000e680000000800 */
[C---:B------:R-:W-:Y:S02]  /*12350*/  FMUL.FTZ R30, R0.reuse, R162 ;  /* 0x000000a2001e7220 */ /* 0x040fe40000410000 */
[C---:B------:R-:W-:Y:S01]  /*12360*/  FMUL.FTZ R31, R0.reuse, R163 ;  /* 0x000000a3001f7220 */ /* 0x040fe20000410000 */
[C---:B------:R-:W-:Y:S03]  /*12370*/  HMMA.16816.F32.BF16 R8, R168.reuse, R174, R8 ;  /* 0x000000aea808723c */ /* 0x040fe60000041808 */
[----:B------:R-:W-:Y:S01]  /*12380*/  MUFU.EX2 R185, R191 ;  /* 0x000000bf00b97308 */ /* 0x000fe20000000800 */
[C---:B------:R-:W-:Y:S02]  /*12390*/  FMUL.FTZ R38, R0.reuse, R38 ;  /* 0x0000002600267220 */ /* 0x040fe40000410000 */
[C---:B------:R-:W-:Y:S02]  /*123a0*/  FMUL.FTZ R39, R0.reuse, R39 ;  /* 0x0000002700277220 */ /* 0x040fe40000410000 */
[C---:B------:R-:W-:Y:S04]  /*123b0*/  FMUL.FTZ R42, R0.reuse, R42 ;  /* 0x0000002a002a7220 */ /* 0x040fe80000410000 */
[C---:B------:R-:W-:Y:S02]  /*123c0*/  FMUL.FTZ R43, R0.reuse, R43 ;  /* 0x0000002b002b7220 */ /* 0x040fe40000410000 */
[C---:B------:R-:W-:Y:S02]  /*123d0*/  FMUL.FTZ R46, R0.reuse, R46 ;  /* 0x0000002e002e7220 */ /* 0x040fe40000410000 */
[C---:B------:R-:W-:Y:S02]  /*123e0*/  FMUL.FTZ R47, R0.reuse, R47 ;  /* 0x0000002f002f7220 */ /* 0x040fe40000410000 */
[C---:B------:R-:W-:Y:S01]  /*123f0*/  FMUL.FTZ R50, R0.reuse, R50 ;  /* 0x0000003200327220 */ /* 0x040fe20000410000 */
[C---:B----4-:R-:W-:Y:S03]  /*12400*/  HMMA.16816.F32.BF16 R12, R168.reuse, R136, R12 ;  /* 0x00000088a80c723c */ /* 0x050fe6000004180c */
[C---:B------:R-:W-:Y:S02]  /*12410*/  FMUL.FTZ R51, R0.reuse, R51 ;  /* 0x0000003300337220 */ /* 0x040fe40000410000 */
[C---:B------:R-:W-:Y:S02]  /*12420*/  FMUL.FTZ R54, R0.reuse, R54 ;  /* 0x0000003600367220 */ /* 0x040fe40000410000 */
[C---:B------:R-:W-:Y:S01]  /*12430*/  FMUL.FTZ R55, R0.reuse, R55 ;  /* 0x0000003700377220 */ /* 0x040fe20000410000 */
[C---:B------:R-:W-:Y:S01]  /*12440*/  HMMA.16816.F32.BF16 R16, R168.reuse, R138, R16 ;  /* 0x0000008aa810723c */ /* 0x040fe20000041810 */
[----:B------:R-:W4:Y:S03]  /*12450*/  LDSM.16.MT88.4 R136, [R197] ;  /* 0x00000000c588783b */ /* 0x000f260000004200 */
        /* <DEDUP_REMOVED lines=31> */
[----:B------:R-:W-:Y:S02]  /*12650*/  FFMA.FTZ R2, R177, c[0x0][0x2d0], -R133 ;  /* 0x0000b400b1027a23 */ /* 0x000fe40000010885 */
[C---:B------:R-:W-:Y:S01]  /*12660*/  FMUL.FTZ R114, R0.reuse, R114 ;  /* 0x0000007200727220 */ /* 0x040fe20000410000 */
[----:B------:R-:W-:Y:S01]  /*12670*/  MUFU.EX2 R177, R226 ;  /* 0x000000e200b17308 */ /* 0x000fe20000000800 */
[C---:B------:R-:W-:Y:S02]  /*12680*/  FMUL.FTZ R115, R0.reuse, R115 ;  /* 0x0000007300737220 */ /* 0x040fe40000410000 */
[C---:B------:R-:W-:Y:S02]  /*12690*/  FMUL.FTZ R118, R0.reuse, R118 ;  /* 0x0000007600767220 */ /* 0x040fe40000410000 */
[C---:B------:R-:W-:Y:S02]  /*126a0*/  FMUL.FTZ R119, R0.reuse, R119 ;  /* 0x0000007700777220 */ /* 0x040fe40000410000 */
[C---:B------:R-:W-:Y:S02]  /*126b0*/  FMUL.FTZ R122, R0.reuse, R122 ;  /* 0x0000007a007a7220 */ /* 0x040fe40000410000 */
[C---:B------:R-:W-:Y:S01]  /*126c0*/  FMUL.FTZ R123, R0.reuse, R123 ;  /* 0x0000007b007b7220 */ /* 0x040fe20000410000 */
[----:B------:R5:W1:Y:S01]  /*126d0*/  MUFU.EX2 R149, R2 ;  /* 0x0000000200957308 */ /* 0x000a620000000800 */
[C---:B------:R-:W-:Y:S02]  /*126e0*/  FMUL.FTZ R126, R0.reuse, R126 ;  /* 0x0000007e007e7220 */ /* 0x040fe40000410000 */
[C---:B------:R-:W-:Y:S02]  /*126f0*/  FMUL.FTZ R127, R0.reuse, R127 ;  /* 0x0000007f007f7220 */ /* 0x040fe40000410000 */
[C---:B------:R-:W-:Y:S02]  /*12700*/  FMUL.FTZ R130, R0.reuse, R130 ;  /* 0x0000008200827220 */ /* 0x040fe40000410000 */
[C---:B------:R-:W-:Y:S01]  /*12710*/  FMUL.FTZ R131, R0.reuse, R131 ;  /* 0x0000008300837220 */ /* 0x040fe20000410000 */
[C---:B----4-:R-:W-:Y:S03]  /*12720*/  HMMA.16816.F32.BF16 R28, R168.reuse, R136, R28 ;  /* 0x00000088a81c723c */ /* 0x050fe6000004181c */
[----:B---3--:R-:W-:Y:S04]  /*12730*/  FFMA.FTZ R0, R0, R227, R157 ;  /* 0x000000e300007223 */ /* 0x008fe8000001009d */
[----:B------:R-:W-:Y:S01]  /*12740*/  FADD.FTZ R0, R145, R0 ;  /* 0x0000000091007221 */ /* 0x000fe20000010000 */
[C---:B------:R-:W-:Y:S01]  /*12750*/  HMMA.16816.F32.BF16 R32, R168.reuse, R138, R32 ;  /* 0x0000008aa820723c */ /* 0x040fe20000041820 */
[----:B------:R-:W3:Y:S03]  /*12760*/  LDSM.16.MT88.4 R136, [R193+0x2000] ;  /* 0x00200000c188783b */ /* 0x000ee60000004200 */
[--C-:B-----5:R-:W-:Y:S05]  /*12770*/  FFMA.FTZ R2, R176, c[0x0][0x2d0], -R133.reuse ;  /* 0x0000b400b0027a23 */ /* 0x120fea0000010885 */
[----:B------:R-:W-:Y:S01]  /*12780*/  LDSM.16.MT88.4 R144, [R194+0x1000] ;  /* 0x00100000c290783b */ /* 0x000fe20000004200 */
[----:B------:R4:W5:Y:S02]  /*12790*/  MUFU.EX2 R150, R2 ;  /* 0x0000000200967308 */ /* 0x0009640000000800 */
[--C-:B----4-:R-:W-:Y:S08]  /*127a0*/  FFMA.FTZ R2, R178, c[0x0][0x2d0], -R133.reuse ;  /* 0x0000b400b2027a23 */ /* 0x110ff00000010885 */
[----:B------:R-:W-:Y:S01]  /*127b0*/  MUFU.EX2 R178, R225 ;  /* 0x000000e100b27308 */ /* 0x000fe20000000800 */
[C---:B---3--:R-:W-:Y:S09]  /*127c0*/  HMMA.16816.F32.BF16 R36, R168.reuse, R136, R36 ;  /* 0x00000088a824723c */ /* 0x048ff20000041824 */
[----:B------:R3:W-:Y:S01]  /*127d0*/  MUFU.EX2 R154, R2 ;  /* 0x00000002009a7308 */ /* 0x0007e20000000800 */
[C---:B------:R-:W-:Y:S01]  /*127e0*/  HMMA.16816.F32.BF16 R40, R168.reuse, R138, R40 ;  /* 0x0000008aa828723c */ /* 0x040fe20000041828 */
[----:B------:R-:W4:Y:S02]  /*127f0*/  LDSM.16.MT88.4 R136, [R194+0x2000] ;  /* 0x00200000c288783b */ /* 0x000f240000004200 */
[--C-:B---3--:R-:W-:Y:S06]  /*12800*/  FFMA.FTZ R2, R179, c[0x0][0x2d0], -R133.reuse ;  /* 0x0000b400b3027a23 */ /* 0x108fec0000010885 */
[----:B------:R-:W-:Y:S10]  /*12810*/  MUFU.EX2 R179, R224 ;  /* 0x000000e000b37308 */ /* 0x000ff40000000800 */
[----:B------:R3:W1:Y:S01]  /*12820*/  MUFU.EX2 R155, R2 ;  /* 0x00000002009b7308 */ /* 0x0006620000000800 */
[C---:B----4-:R-:W-:Y:S08]  /*12830*/  HMMA.16816.F32.BF16 R44, R168.reuse, R136, R44 ;  /* 0x00000088a82c723c */ /* 0x050ff0000004182c */
[C---:B------:R-:W-:Y:S01]  /*12840*/  HMMA.16816.F32.BF16 R48, R168.reuse, R138, R48 ;  /* 0x0000008aa830723c */ /* 0x040fe20000041830 */
[----:B------:R-:W4:Y:S03]  /*12850*/  LDSM.16.MT88.4 R136, [R197+0x2000] ;  /* 0x00200000c588783b */ /* 0x000f260000004200 */
[--C-:B---3--:R-:W-:Y:S02]  /*12860*/  FFMA.FTZ R2, R180, c[0x0][0x2d0], -R133.reuse ;  /* 0x0000b400b4027a23 */ /* 0x108fe40000010885 */
[----:B------:R-:W3:Y:S10]  /*12870*/  MUFU.EX2 R180, R223 ;  /* 0x000000df00b47308 */ /* 0x000ef40000000800 */
[----:B------:R1:W-:Y:S01]  /*12880*/  MUFU.EX2 R152, R2 ;  /* 0x0000000200987308 */ /* 0x0003e20000000800 */
[C---:B----4-:R-:W-:Y:S03]  /*12890*/  HMMA.16816.F32.BF16 R52, R168.reuse, R136, R52 ;  /* 0x00000088a834723c */ /* 0x050fe60000041834 */
[--C-:B-1----:R-:W-:Y:S05]  /*128a0*/  FFMA.FTZ R2, R181, c[0x0][0x2d0], -R133.reuse ;  /* 0x0000b400b5027a23 */ /* 0x102fea0000010885 */
[C---:B------:R-:W-:Y:S01]  /*128b0*/  HMMA.16816.F32.BF16 R56, R168.reuse, R138, R56 ;  /* 0x0000008aa838723c */ /* 0x040fe20000041838 */
[----:B------:R-:W1:Y:S01]  /*128c0*/  LDSM.16.MT88.4 R136, [R196+0x2000] ;  /* 0x00200000c488783b */ /* 0x000e620000004200 */
[----:B------:R4:W-:Y:S02]  /*128d0*/  MUFU.EX2 R176, R2 ;  /* 0x0000000200b07308 */ /* 0x0009e40000000800 */
[--C-:B----4-:R-:W-:Y:S08]  /*128e0*/  FFMA.FTZ R2, R182, c[0x0][0x2d0], -R133.reuse ;  /* 0x0000b400b6027a23 */ /* 0x110ff00000010885 */
[----:B------:R4:W-:Y:S01]  /*128f0*/  MUFU.EX2 R175, R2 ;  /* 0x0000000200af7308 */ /* 0x0009e20000000800 */
[C---:B-1----:R-:W-:Y:S08]  /*12900*/  HMMA.16816.F32.BF16 R60, R168.reuse, R136, R60 ;  /* 0x00000088a83c723c */ /* 0x042ff0000004183c */
[C---:B------:R-:W-:Y:S01]  /*12910*/  HMMA.16816.F32.BF16 R64, R168.reuse, R138, R64 ;  /* 0x0000008aa840723c */ /* 0x040fe20000041840 */
[----:B------:R-:W1:Y:S03]  /*12920*/  LDSM.16.MT88.4 R136, [R193+0x4000] ;  /* 0x00400000c188783b */ /* 0x000e660000004200 */
[--C-:B----4-:R-:W-:Y:S04]  /*12930*/  FFMA.FTZ R2, R183, c[0x0][0x2d0], -R133.reuse ;  /* 0x0000b400b7027a23 */ /* 0x110fe80000010885 */
[----:B------:R4:W-:Y:S04]  /*12940*/  MUFU.EX2 R174, R2 ;  /* 0x0000000200ae7308 */ /* 0x0009e80000000800 */
[----:B----4-:R-:W-:Y:S02]  /*12950*/  FADD.FTZ R2, R156, R0 ;  /* 0x000000009c027221 */ /* 0x010fe40000010000 */
[----:B--2---:R-:W-:Y:S02]  /*12960*/  FADD.FTZ R0, R151, R148 ;  /* 0x0000009497007221 */ /* 0x004fe40000010000 */
[----:B------:R-:W-:Y:S02]  /*12970*/  FADD.FTZ R2, R153, R2 ;  /* 0x0000000299027221 */ /* 0x000fe40000010000 */
[----:B------:R-:W-:Y:S01]  /*12980*/  FADD.FTZ R153, R158, R0 ;  /* 0x000000009e997221 */ /* 0x000fe20000010000 */
[C---:B-1----:R-:W-:Y:S03]  /*12990*/  HMMA.16816.F32.BF16 R68, R168.reuse, R136, R68 ;  /* 0x00000088a844723c */ /* 0x042fe60000041844 */
[----:B------:R-:W-:Y:S02]  /*129a0*/  FADD.FTZ R2, R149, R2 ;  /* 0x0000000295027221 */ /* 0x000fe40000010000 */
[--C-:B------:R-:W-:Y:S03]  /*129b0*/  FFMA.FTZ R0, R187, c[0x0][0x2d0], -R133.reuse ;  /* 0x0000b400bb007a23 */ /* 0x100fe60000010885 */
[C---:B------:R-:W-:Y:S01]  /*129c0*/  HMMA.16816.F32.BF16 R72, R168.reuse, R138, R72 ;  /* 0x0000008aa848723c */ /* 0x040fe20000041848 */
[----:B------:R-:W1:Y:S01]  /*129d0*/  LDSM.16.MT88.4 R136, [R194+0x4000] ;  /* 0x00400000c288783b */ /* 0x000e620000004200 */
[----:B------:R2:W-:Y:S02]  /*129e0*/  MUFU.EX2 R172, R0 ;  /* 0x0000000000ac7308 */ /* 0x0005e40000000800 */
[--C-:B--2---:R-:W-:Y:S04]  /*129f0*/  FFMA.FTZ R0, R188, c[0x0][0x2d0], -R133.reuse ;  /* 0x0000b400bc007a23 */ /* 0x104fe80000010885 */
        /* <DEDUP_REMOVED lines=21> */
[----:B------:R1:W2:Y:S03]  /*12b50*/  MUFU.EX2 R135, R0 ;  /* 0x0000000000877308 */ /* 0x0002a60000000800 */
[----:B-----5:R-:W-:Y:S03]  /*12b60*/  F2FP.BF16.PACK_AB R137, R150, R149 ;  /* 0x000000959689723e */ /* 0x020fe600000010ff */
[----:B------:R-:W-:Y:S02]  /*12b70*/  F2FP.BF16.PACK_AB R138, R161, R158 ;  /* 0x0000009ea18a723e */ /* 0x000fe400000010ff */
[----:B------:R-:W-:Y:S01]  /*12b80*/  F2FP.BF16.PACK_AB R139, R155, R154 ;  /* 0x0000009a9b8b723e */ /* 0x000fe200000010ff */
[----:B------:R-:W-:Y:S02]  /*12b90*/  LDSM.16.MT88.4 R156, [R197+0x1800] ;  /* 0x00180000c59c783b */ /* 0x000fe40000004200 */
[----:B------:R-:W-:Y:S02]  /*12ba0*/  F2FP.BF16.PACK_AB R168, R178, R177 ;  /* 0x000000b1b2a8723e */ /* 0x000fe400000010ff */
[----:B---3--:R-:W-:Y:S02]  /*12bb0*/  F2FP.BF16.PACK_AB R170, R180, R179 ;  /* 0x000000b3b4aa723e */ /* 0x008fe400000010ff */
[C---:B------:R-:W-:Y:S08]  /*12bc0*/  HMMA.16816.F32.BF16 R4, R136.reuse, R140, R4 ;  /* 0x0000008c8804723c */ /* 0x040ff00000041804 */
[C---:B------:R-:W-:Y:S01]  /*12bd0*/  HMMA.16816.F32.BF16 R8, R136.reuse, R142, R8 ;  /* 0x0000008e8808723c */ /* 0x040fe20000041808 */
[----:B------:R-:W3:Y:S03]  /*12be0*/  LDSM.16.MT88.4 R140, [R194+0x800] ;  /* 0x00080000c28c783b */ /* 0x000ee60000004200 */
[--C-:B-1----:R-:W-:Y:S01]  /*12bf0*/  FFMA.FTZ R0, R189, c[0x0][0x2d0], -R133.reuse ;  /* 0x0000b400bd007a23 */ /* 0x102fe20000010885 */
[----:B--2---:R-:W-:Y:S01]  /*12c00*/  F2FP.BF16.PACK_AB R169, R135, R172 ;  /* 0x000000ac87a9723e */ /* 0x004fe200000010ff */
[----:B------:R-:W-:Y:S02]  /*12c10*/  FFMA.FTZ R133, R134, c[0x0][0x2d0], -R133 ;  /* 0x0000b40086857a23 */ /* 0x000fe40000010885 */
[----:B------:R1:W-:Y:S10]  /*12c20*/  MUFU.EX2 R134, R0 ;  /* 0x0000000000867308 */ /* 0x0003f40000000800 */
[----:B------:R-:W2:Y:S01]  /*12c30*/  MUFU.EX2 R133, R133 ;  /* 0x0000008500857308 */ /* 0x000ea20000000800 */
[----:B-1----:R-:W-:Y:S02]  /*12c40*/  FADD.FTZ R0, R150, R2 ;  /* 0x0000000296007221 */ /* 0x002fe40000010000 */
[----:B------:R-:W-:Y:S01]  /*12c50*/  LDSM.16.MT88.4 R148, [R194+0x1800] ;  /* 0x00180000c294783b */ /* 0x000fe20000004200 */
[----:B------:R-:W-:Y:S02]  /*12c60*/  FADD.FTZ R2, R161, R153 ;  /* 0x00000099a1027221 */ /* 0x000fe40000010000 */
[----:B------:R-:W-:Y:S02]  /*12c70*/  FADD.FTZ R0, R154, R0 ;  /* 0x000000009a007221 */ /* 0x000fe40000010000 */
[----:B------:R-:W-:Y:S01]  /*12c80*/  FADD.FTZ R173, R160, R2 ;  /* 0x00000002a0ad7221 */ /* 0x000fe20000010000 */
[C---:B---3--:R-:W-:Y:S03]  /*12c90*/  HMMA.16816.F32.BF16 R12, R136.reuse, R140, R12 ;  /* 0x0000008c880c723c */ /* 0x048fe6000004180c */
[----:B--2---:R-:W-:Y:S01]  /*12ca0*/  F2FP.BF16.PACK_AB R171, R133, R134 ;  /* 0x0000008685ab723e */ /* 0x004fe200000010ff */
[----:B------:R-:W-:Y:S04]  /*12cb0*/  FADD.FTZ R0, R155, R0 ;  /* 0x000000009b007221 */ /* 0x000fe80000010000 */
[C---:B------:R-:W-:Y:S01]  /*12cc0*/  HMMA.16816.F32.BF16 R16, R136.reuse, R142, R16 ;  /* 0x0000008e8810723c */ /* 0x040fe20000041810 */
[----:B------:R-:W1:Y:S03]  /*12cd0*/  LDSM.16.MT88.4 R140, [R197+0x800] ;  /* 0x00080000c58c783b */ /* 0x000e660000004200 */
[----:B------:R-:W-:Y:S02]  /*12ce0*/  FADD.FTZ R2, R152, R0 ;  /* 0x0000000098027221 */ /* 0x000fe40000010000 */
[----:B------:R-:W-:Y:S02]  /*12cf0*/  FADD.FTZ R0, R184, R173 ;  /* 0x000000adb8007221 */ /* 0x000fe40000010000 */
[----:B------:R-:W-:Y:S04]  /*12d00*/  FADD.FTZ R2, R176, R2 ;  /* 0x00000002b0027221 */ /* 0x000fe80000010000 */
[----:B------:R-:W-:Y:S02]  /*12d10*/  FADD.FTZ R2, R175, R2 ;  /* 0x00000002af027221 */ /* 0x000fe40000010000 */
[----:B------:R-:W-:Y:S04]  /*12d20*/  FADD.FTZ R0, R185, R0 ;  /* 0x00000000b9007221 */ /* 0x000fe80000010000 */
        /* <DEDUP_REMOVED lines=140> */
[----:B------:R-:W-:Y:S01]  /*135f0*/  FADD.FTZ R2, R134, R0 ;  /* 0x0000000086027221 */ /* 0x000fe20000010000 */
[----:B------:R-:W-:Y:S01]  /*13600*/  IADD3 R0, R220, -0x1, RZ ;  /* 0xffffffffdc007810 */ /* 0x000fe20007ffe0ff */
[C---:B---3--:R-:W-:Y:S04]  /*13610*/  HMMA.16816.F32.BF16 R116, R168.reuse, R12, R116 ;  /* 0x0000000ca874723c */ /* 0x048fe80000041874 */
[----:B------:R-:W-:Y:S01]  /*13620*/  FADD.FTZ R4, R180, R4 ;  /* 0x00000004b4047221 */ /* 0x000fe20000010000 */
[----:B------:R-:W-:Y:S01]  /*13630*/  MOV R220, R0 ;  /* 0x0000000000dc7202 */ /* 0x000fe20000000f00 */
[----:B------:R-:W-:Y:S01]  /*13640*/  FADD.FTZ R2, R133, R2 ;  /* 0x0000000285027221 */ /* 0x000fe20000010000 */
[-C--:B------:R-:W-:Y:S01]  /*13650*/  MOV R12, R3.reuse ;  /* 0x00000003000c7202 */ /* 0x080fe20000000f00 */
[C---:B------:R-:W-:Y:S01]  /*13660*/  HMMA.16816.F32.BF16 R120, R168.reuse, R14, R120 ;  /* 0x0000000ea878723c */ /* 0x040fe20000041878 */
[----:B------:R-:W-:Y:S03]  /*13670*/  STL [R1], R4 ;  /* 0x0000000401007387 */ /* 0x000fe60000100800 */
[----:B------:R-:W-:Y:S01]  /*13680*/  MOV R133, R3 ;  /* 0x0000000300857202 */ /* 0x000fe20000000f00 */
[----:B------:R1:W-:Y:S03]  /*13690*/  STL [R1+0x8], R2 ;  /* 0x0000080201007387 */ /* 0x0003e60000100800 */
[C---:B----4-:R-:W-:Y:S08]  /*136a0*/  HMMA.16816.F32.BF16 R124, R168.reuse, R16, R124 ;  /* 0x00000010a87c723c */ /* 0x050ff0000004187c */
[----:B------:R-:W-:Y:S04]  /*136b0*/  HMMA.16816.F32.BF16 R128, R168, R18, R128 ;  /* 0x00000012a880723c */ /* 0x000fe80000041880 */
[----:B-1----:R-:W-:Y:S04]  /*136c0*/  MOV R2, R132 ;  /* 0x0000008400027202 */ /* 0x002fe80000000f00 */
[----:B------:R-:W-:-:S05]  /*136d0*/  @P0 BRA `(.L_x_1713) ;  /* 0xffffbd2000000947 */ /* 0x000fca000383ffff */
.L_x_1704:
[----:B------:R-:W-:Y:S02]  /*136e0*/  @!UPT UIADD3 URZ, URZ, URZ, URZ ;  /* 0x0000003f3f3ff290 */ /* 0x000fe4000fffe03f */
[----:B------:R-:W-:Y:S02]  /*136f0*/  MOV R7, 0x1f ;  /* 0x0000001f00077802 */ /* 0x000fe40000000f00 */
[----:B------:R-:W-:Y:S01]  /*13700*/  MOV R6, 0xffffffff ;  /* 0xffffffff00067802 */ /* 0x000fe20000000f00 */
[----:B------:R-:W-:Y:S06]  /*13710*/  BRA.DIV ~URZ, `(.L_x_1714) ;  /* 0x000068127f007947 */ /* 0x000fec000b800000 */
[----:B-1----:R-:W2:Y:S04]  /*13720*/  LDL R2, [R1] ;  /* 0x0000000001027983 */ /* 0x002ea80000100800 */
[----:B--2---:R1:W2:Y:S02]  /*13730*/  SHFL.BFLY PT, R0, R2, 0x2, 0x1f ;  /* 0x0c401f0002007f89 */ /* 0x0042a400000e0000 */
.L_x_1787:
[----:B-1----:R-:W3:Y:S02]  /*13740*/  LDL.LU R2, [R1] ;  /* 0x0000000001027983 */ /* 0x002ee40000300800 */
        /* <DEDUP_REMOVED lines=8> */
.L_x_1788:
        /* <DEDUP_REMOVED lines=21> */
[----:B------:R-:W-:Y:S02]  /*13920*/  FMUL.FTZ R61, R2, R69 ;  /* 0x00000045023d7220 */ /* 0x000fe40000410000 */
[----:B---3--:R-:W-:-:S02]  /*13930*/  @P1 FMUL.FTZ R5, R5, 0.69314718246459960938 ;  /* 0x3f31721805051820 */ /* 0x008fc40000410000 */
        /* <DEDUP_REMOVED lines=16> */
[----:B------:R-:W-:Y:S01]  /*13a40*/  @P1 FFMA.FTZ R21, R4, R132, R5 ;  /* 0x0000008404151223 */ /* 0x000fe20000010005 */
[----:B------:R-:W-:Y:S01]  /*13a50*/  MOV R4, 0x1 ;  /* 0x0000000100047802 */ /* 0x000fe20000000f00 */
        /* <DEDUP_REMOVED lines=37> */
[----:B------:R-:W-:Y:S02]  /*13cb0*/  FMUL.FTZ R85, R2, R129 ;  /* 0x0000008102557220 */ /* 0x000fe40000410000 */
[----:B------:R2:W3:Y:S01]  /*13cc0*/  @P0 MUFU.LG2 R2, R3 ;  /* 0x0000000300020308 */ /* 0x0004e20000000c00 */
[C---:B-1----:R-:W-:Y:S02]  /*13cd0*/  FMUL.FTZ R128, R0.reuse, R150 ;  /* 0x0000009600807220 */ /* 0x042fe40000410000 */
[C---:B------:R-:W-:Y:S02]  /*13ce0*/  FMUL.FTZ R129, R0.reuse, R151 ;  /* 0x0000009700817220 */ /* 0x040fe40000410000 */
[C---:B------:R-:W-:Y:S02]  /*13cf0*/  FMUL.FTZ R150, R0.reuse, R42 ;  /* 0x0000002a00967220 */ /* 0x040fe40000410000 */
[C---:B------:R-:W-:Y:S02]  /*13d00*/  FMUL.FTZ R151, R0.reuse, R43 ;  /* 0x0000002b00977220 */ /* 0x040fe40000410000 */
[----:B------:R-:W-:-:S02]  /*13d10*/  FMUL.FTZ R42, R0, R46 ;  /* 0x0000002e002a7220 */ /* 0x000fc40000410000 */
[C---:B------:R-:W-:Y:S02]  /*13d20*/  FMUL.FTZ R43, R0.reuse, R47 ;  /* 0x0000002f002b7220 */ /* 0x040fe40000410000 */
[C---:B------:R-:W-:Y:S02]  /*13d30*/  FMUL.FTZ R112, R0.reuse, R138 ;  /* 0x0000008a00707220 */ /* 0x040fe40000410000 */
[C---:B------:R-:W-:Y:S01]  /*13d40*/  FMUL.FTZ R113, R0.reuse, R139 ;  /* 0x0000008b00717220 */ /* 0x040fe20000410000 */
[----:B--2---:R-:W-:Y:S01]  /*13d50*/  @P0 MOV R3, 0x3f317218 ;  /* 0x3f31721800030802 */ /* 0x004fe20000000f00 */
        /* <DEDUP_REMOVED lines=10> */
[----:B---3--:R-:W-:Y:S02]  /*13e00*/  @P0 FMUL.FTZ R2, R2, 0.69314718246459960938 ;  /* 0x3f31721802020820 */ /* 0x008fe40000410000 */
[----:B------:R-:W-:Y:S02]  /*13e10*/  @P0 FMUL.FTZ R3, R3, c[0x0][0x2d0] ;  /* 0x0000b40003030a20 */ /* 0x000fe40000410000 */
        /* <DEDUP_REMOVED lines=48> */
.L_x_1661:
[----:B------:R2:W5:Y:S04]  /*14120*/  LDL R6, [R1+0x28] ;  /* 0x0000280001067983 */ /* 0x0005680000100800 */
        /* <DEDUP_REMOVED lines=18> */
.L_x_1717:
[----:B--2---:R-:W-:Y:S05]  /*14250*/  BSYNC B0 ;  /* 0x0000000000007941 */ /* 0x004fea0003800000 */
.L_x_1716:
        /* <DEDUP_REMOVED lines=149> */
[----:B------:R-:W-:Y:S01]  /*14bb0*/  STS [R10+0xc000], R3 ;  /* 0x00c000030a007388 */ /* 0x000fe20000000800 */
        /* <DEDUP_REMOVED lines=10> */
[----:B--2---:R-:W-:Y:S05]  /*14c60*/  @!P2 BRA `(.L_x_1720) ;  /* 0x000000300000a947 */ /* 0x004fea0003800000 */
[----:B-----5:R1:W2:Y:S04]  /*14c70*/  LDG.E R12, [R4.64] ;  /* 0x00000006040c7981 */ /* 0x0202a8000c1e1900 */
[----:B-1----:R-:W2:Y:S02]  /*14c80*/  LDG.E R4, [R4.64+0x4] ;  /* 0x0000040604047981 */ /* 0x002ea4000c1e1900 */
[----:B--2---:R-:W-:Y:S02]  /*14c90*/  IADD3 R12, -R12, R4, RZ ;  /* 0x000000040c0c7210 */ /* 0x004fe40007ffe1ff */
.L_x_1720:
[----:B--2---:R-:W2:Y:S04]  /*14ca0*/  LDL R114, [R1+0x48] ;  /* 0x0000480001727983 */ /* 0x004ea80000100800 */
[----:B------:R-:W3:Y:S04]  /*14cb0*/  LDL R3, [R1+0x44] ;  /* 0x0000440001037983 */ /* 0x000ee80000100800 */
[----:B------:R-:W3:Y:S04]  /*14cc0*/  LDL R111, [R1+0x18] ;  /* 0x00001800016f7983 */ /* 0x000ee80000100800 */
[----:B------:R-:W4:Y:S01]  /*14cd0*/  LDL R13, [R1+0x30] ;  /* 0x00003000010d7983 */ /* 0x000f220000100800 */
[----:B------:R-:W-:Y:S01]  /*14ce0*/  IMAD.MOV.U32 R10, RZ, RZ, 0x368 ;  /* 0x00000368ff0a7424 */ /* 0x000fe200078e00ff */
[----:B------:R-:W-:-:S02]  /*14cf0*/  ISETP.GT.AND P2, PT, R0, 0x1, PT ;  /* 0x000000010000780c */ /* 0x000fc40003f44270 */
[----:B------:R-:W4:Y:S02]  /*14d00*/  LDL R118, [R1+0xac] ;  /* 0x0000ac0001767983 */ /* 0x000f240000100800 */
[----:B------:R-:W-:-:S04]  /*14d10*/  SEL R10, R10, 0x328, P2 ;  /* 0x000003280a0a7807 */ /* 0x000fc80001000000 */
[----:B------:R-:W2:Y:S08]  /*14d20*/  LDC.64 R14, c[0x0][R10+0x168] ;  /* 0x00005a000a0e7b82 */ /* 0x000eb00000000a00 */
[----:B------:R-:W1:Y:S08]  /*14d30*/  LDC.64 R6, c[0x0][R10+0x170] ;  /* 0x00005c000a067b82 */ /* 0x000e700000000a00 */
[----:B------:R1:W2:Y:S08]  /*14d40*/  LDC.64 R18, c[0x0][R10+0x178] ;  /* 0x00005e000a127b82 */ /* 0x0002b00000000a00 */
[----:B------:R1:W2:Y:S01]  /*14d50*/  LDC.64 R16, c[0x0][R10+0x160] ;  /* 0x000058000a107b82 */ /* 0x0002a20000000a00 */
[----:B------:R-:W-:Y:S01]  /*14d60*/  ISETP.NE.U32.AND P0, PT, RZ, c[0x0][0x500], PT ;  /* 0x00014000ff007a0c */ /* 0x000fe20003f05070 */
[----:B------:R-:W-:-:S03]  /*14d70*/  IMAD.MOV.U32 R0, RZ, RZ, c[0x0][0x4e8] ;  /* 0x00013a00ff007624 */ /* 0x000fc600078e00ff */
[----:B------:R-:W-:Y:S02]  /*14d80*/  ISETP.NE.AND.EX P0, PT, RZ, c[0x0][0x504], PT, P0 ;  /* 0x00014100ff007a0c */ /* 0x000fe40003f05300 */
[----:B------:R-:W-:Y:S02]  /*14d90*/  ISETP.NE.AND P3, PT, R0, 0x1, PT ;  /* 0x000000010000780c */ /* 0x000fe40003f65270 */
[----:B------:R-:W-:Y:S02]  /*14da0*/  SHF.R.S32.HI R4, RZ, 0x1f, R8 ;  /* 0x0000001fff047819 */ /* 0x000fe40000011408 */
[----:B------:R-:W-:Y:S02]  /*14db0*/  SEL R0, R8, RZ, !P0 ;  /* 0x000000ff08007207 */ /* 0x000fe40004000000 */
[----:B------:R-:W-:Y:S01]  /*14dc0*/  SEL R5, R4, RZ, !P0 ;  /* 0x000000ff04057207 */ /* 0x000fe20004000000 */
[----:B------:R-:W2:Y:S02]  /*14dd0*/  S2R R119, SR_TID.X ;  /* 0x0000000000777919 */ /* 0x000ea40000002100 */
[----:B-1----:R-:W-:-:S02]  /*14de0*/  IMAD R4, R7, R0, RZ ;  /* 0x0000000007047224 */ /* 0x002fc400078e02ff */
[----:B--2---:R-:W-:Y:S02]  /*14df0*/  IMAD R11, R15, R114, RZ ;  /* 0x000000720f0b7224 */ /* 0x004fe400078e02ff */
[----:B------:R-:W2:Y:S01]  /*14e00*/  LDL.LU R15, [R1+0x1c] ;  /* 0x00001c00010f7983 */ /* 0x000ea20000300800 */
[----:B------:R-:W-:Y:S02]  /*14e10*/  IMAD R10, R6, R5, R4 ;  /* 0x00000005060a7224 */ /* 0x000fe400078e0204 */
[----:B---3--:R-:W-:-:S04]  /*14e20*/  IMAD.IADD R3, R3, 0x1, R111 ;  /* 0x0000000103037824 */ /* 0x008fc800078e026f */
[----:B------:R-:W-:-:S04]  /*14e30*/  @P3 IMAD.HI.U32 R5, R3, c[0x0][0x4ec], RZ ;  /* 0x00013b0003053a27 */ /* 0x000fc800078e00ff */
[----:B------:R-:W-:Y:S01]  /*14e40*/  IMAD.MOV.U32 R4, RZ, RZ, R3 ;  /* 0x000000ffff047224 */ /* 0x000fe200078e0003 */
[----:B------:R-:W-:Y:S01]  /*14e50*/  @P3 SHF.R.U32.HI R4, RZ, c[0x0][0x4f0], R5 ;  /* 0x00013c00ff043a19 */ /* 0x000fe20000011605 */
[----:B------:R-:W-:Y:S01]  /*14e60*/  IMAD.WIDE.U32 R6, R6, R0, RZ ;  /* 0x0000000006067225 */ /* 0x000fe200078e00ff */
[----:B----4-:R-:W-:-:S03]  /*14e70*/  SEL R5, R13, RZ, P2 ;  /* 0x000000ff0d057207 */ /* 0x010fc60001000000 */
[----:B------:R-:W-:-:S04]  /*14e80*/  IMAD.WIDE.U32 R8, R14, R114, RZ ;  /* 0x000000720e087225 */ /* 0x000fc800078e00ff */
[----:B------:R-:W-:Y:S01]  /*14e90*/  IMAD.IADD R13, R7, 0x1, R10 ;  /* 0x00000001070d7824 */ /* 0x000fe200078e020a */
[--C-:B-----5:R-:W-:Y:S01]  /*14ea0*/  IADD3 R14, P1, P0, R6, R8, R2.reuse ;  /* 0x00000008060e7210 */ /* 0x120fe2000783e002 */
[----:B------:R-:W-:Y:S01]  /*14eb0*/  IMAD.IADD R7, R9, 0x1, R11 ;  /* 0x0000000109077824 */ /* 0x000fe200078e020b */
[----:B------:R-:W-:Y:S01]  /*14ec0*/  SHF.R.S32.HI R6, RZ, 0x1f, R2 ;  /* 0x0000001fff067819 */ /* 0x000fe20000011402 */
[----:B------:R-:W-:Y:S02]  /*14ed0*/  IMAD.MOV R10, RZ, RZ, -R4 ;  /* 0x000000ffff0a7224 */ /* 0x000fe400078e0a04 */
        /* <DEDUP_REMOVED lines=24> */
[----:B------:R-:W-:-:S02]  /*15060*/  IMAD.IADD R115, R119, 0x1, -R115 ;  /* 0x0000000177737824 */ /* 0x000fc400078e0a73 */
[----:B------:R-:W-:Y:S01]  /*15070*/  IMAD.IADD R5, R118, 0x1, R111 ;  /* 0x0000000176057824 */ /* 0x000fe200078e026f */
[----:B------:R3:W-:Y:S02]  /*15080*/  SHFL.IDX PT, R9, R4, 0x1, 0x1c1f ;  /* 0x003c1f0004097f89 */ /* 0x0007e400000e0000 */
[----:B------:R-:W-:Y:S02]  /*15090*/  LOP3.LUT P0, RZ, R115, 0x3, RZ, 0xc0, !PT ;  /* 0x0000000373ff7812 */ /* 0x000fe4000780c0ff */
[----:B------:R-:W-:Y:S01]  /*150a0*/  IADD3 R7, R5, 0x8, RZ ;  /* 0x0000000805077810 */ /* 0x000fe20007ffe0ff */
[----:B---3--:R-:W-:-:S05]  /*150b0*/  IMAD R4, R12, c[0x0][0x4e8], RZ ;  /* 0x00013a000c047a24 */ /* 0x008fca00078e02ff */
[----:B------:R-:W-:-:S13]  /*150c0*/  ISETP.GE.OR P1, PT, R5, R4, P0 ;  /* 0x000000040500720c */ /* 0x000fda0000726670 */
[----:B-1----:R-:W-:Y:S01]  /*150d0*/  @!P1 ST.E [R10.64], R21 ;  /* 0x000000150a009985 */ /* 0x002fe2000c101906 */
[----:B------:R-:W-:-:S03]  /*150e0*/  ISETP.GE.AND P1, PT, R7, R4, PT ;  /* 0x000000040700720c */ /* 0x000fc60003f26270 */
[----:B------:R-:W1:Y:S01]  /*150f0*/  SHFL.IDX PT, R8, R8, 0x1, 0x1c1f ;  /* 0x003c1f0008087f89 */ /* 0x000e6200000e0000 */
[----:B------:R-:W-:-:S13]  /*15100*/  ISETP.GE.OR P0, PT, R7, R4, P0 ;  /* 0x000000040700720c */ /* 0x000fda0000706670 */
[----:B-1----:R1:W-:Y:S01]  /*15110*/  @!P0 ST.E [R8.64], R20 ;  /* 0x0000001408008985 */ /* 0x0023e2000c101906 */
[----:B------:R-:W-:Y:S02]  /*15120*/  ISETP.GE.AND P0, PT, R5, R4, PT ;  /* 0x000000040500720c */ /* 0x000fe40003f06270 */
[----:B--2---:R-:W-:-:S04]  /*15130*/  LOP3.LUT R15, R15, 0xfffffffd, RZ, 0xc0, !PT ;  /* 0xfffffffd0f0f7812 */ /* 0x004fc800078ec0ff */
[----:B------:R-:W-:-:S05]  /*15140*/  @P1 LOP3.LUT R15, R15, 0x2, RZ, 0xfc, !PT ;  /* 0x000000020f0f1812 */ /* 0x000fca00078efcff */
[----:B------:R1:W-:Y:S01]  /*15150*/  STL [R1+0x1c], R15 ;  /* 0x00001c0f01007387 */ /* 0x0003e20000100800 */
[----:B------:R-:W-:Y:S05]  /*15160*/  @P2 BRA `(.L_x_1721) ;  /* 0x00000b1000002947 */ /* 0x000fea0003800000 */
[----:B-1----:R-:W2:Y:S01]  /*15170*/  LDL R15, [R1+0x90] ;  /* 0x00009000010f7983 */ /* 0x002ea20000100800 */
[----:B------:R-:W-:Y:S01]  /*15180*/  IMAD R3, R6, c[0x0][0x3a0], RZ ;  /* 0x0000e80006037a24 */ /* 0x000fe200078e02ff */
[----:B------:R-:W-:Y:S01]  /*15190*/  SHF.R.S32.HI R8, RZ, 0x1f, R0 ;  /* 0x0000001fff087819 */ /* 0x000fe20000011400 */
        /* <DEDUP_REMOVED lines=28> */
[----:B--2---:R-:W-:-:S04]  /*15360*/  IADD3 R5, R15, R111, RZ ;  /* 0x0000006f0f057210 */ /* 0x004fc80007ffe0ff */
        /* <DEDUP_REMOVED lines=12> */
[----:B------:R-:W-:Y:S02]  /*15430*/  IADD3 R7, R9, R111, RZ ;  /* 0x0000006f09077210 */ /* 0x000fe40007ffe0ff */
        /* <DEDUP_REMOVED lines=9> */
.L_x_1789:
[----:B------:R-:W-:Y:S05]  /*154d0*/  BRA.DIV ~URZ, `(.L_x_1723) ;  /* 0x00004c327f007947 */ /* 0x000fea000b800000 */
[----:B------:R3:W4:Y:S02]  /*154e0*/  SHFL.IDX PT, R0, R15, RZ, 0x181f ;  /* 0x00181fff0f007589 */ /* 0x00072400000e0000 */
.L_x_1790:
[----:B------:R-:W-:Y:S01]  /*154f0*/  ISETP.GE.AND P0, PT, R7, R4, PT ;  /* 0x000000040700720c */ /* 0x000fe20003f06270 */
[----:B------:R-:W-:-:S12]  /*15500*/  BSSY B0, `(.L_x_1724) ;  /* 0x0000019000007945 */ /* 0x000fd80003800000 */
        /* <DEDUP_REMOVED lines=24> */
.L_x_1725:
[----:B------:R-:W-:Y:S05]  /*15690*/  BSYNC B0 ;  /* 0x0000000000007941 */ /* 0x000fea0003800000 */
.L_x_1724:
[----:B------:R-:W-:Y:S05]  /*156a0*/  BRA.DIV ~URZ, `(.L_x_1726) ;  /* 0x00004ac27f007947 */ /* 0x000fea000b800000 */
[----:B--2---:R2:W1:Y:S04]  /*156b0*/  SHFL.IDX PT, R6, R14, 0x1, 0x181f ;  /* 0x00381f000e067f89 */ /* 0x00446800000e0000 */
[----:B----4-:R2:W4:Y:S02]  /*156c0*/  SHFL.IDX PT, R0, R15, 0x1, 0x181f ;  /* 0x00381f000f007f89 */ /* 0x01052400000e0000 */
.L_x_1791:
        /* <DEDUP_REMOVED lines=27> */
.L_x_1728:
[----:B------:R-:W-:Y:S05]  /*15880*/  BSYNC B0 ;  /* 0x0000000000007941 */ /* 0x000fea0003800000 */
.L_x_1727:
[----:B------:R-:W-:Y:S05]  /*15890*/  BRA.DIV ~URZ, `(.L_x_1729) ;  /* 0x000049927f007947 */ /* 0x000fea000b800000 */
[----:B-1----:R1:W2:Y:S02]  /*158a0*/  SHFL.IDX PT, R6, R14, 0x2, 0x181f ;  /* 0x00581f000e067f89 */ /* 0x0022a400000e0000 */
.L_x_1792:
[----:B------:R-:W-:Y:S05]  /*158b0*/  BRA.DIV ~URZ, `(.L_x_1730) ;  /* 0x000049e27f007947 */ /* 0x000fea000b800000 */
[----:B----4-:R4:W1:Y:S02]  /*158c0*/  SHFL.IDX PT, R0, R15, 0x2, 0x181f ;  /* 0x00581f000f007f89 */ /* 0x01086400000e0000 */
.L_x_1793:
        /* <DEDUP_REMOVED lines=27> */
.L_x_1732:
[----:B------:R-:W-:Y:S05]  /*15a80*/  BSYNC B0 ;  /* 0x0000000000007941 */ /* 0x000fea0003800000 */
.L_x_1731:
[----:B------:R-:W-:Y:S05]  /*15a90*/  BRA.DIV ~URZ, `(.L_x_1733) ;  /* 0x000048627f007947 */ /* 0x000fea000b800000 */
[----:B--2---:R2:W3:Y:S04]  /*15aa0*/  SHFL.IDX PT, R6, R14, 0x3, 0x181f ;  /* 0x00781f000e067f89 */ /* 0x0044e800000e0000 */
[----:B-1----:R2:W1:Y:S02]  /*15ab0*/  SHFL.IDX PT, R0, R15, 0x3, 0x181f ;  /* 0x00781f000f007f89 */ /* 0x00246400000e0000 */
.L_x_1794:
        /* <DEDUP_REMOVED lines=8> */
[----:B------:R-:W3:Y:S01]  /*15b40*/  LDL R10, [R1+0x40] ;  /* 0x00004000010a7983 */ /* 0x000ee20000100800 */
[----:B-----5:R-:W-:-:S02]  /*15b50*/  ISETP.GE.AND P2, PT, R16, c[0x0][0x3c8], PT ;  /* 0x0000f20010007a0c */ /* 0x020fc40003f46270 */
[----:B--2---:R-:W-:Y:S02]  /*15b60*/  ISETP.GE.AND P1, PT, R13, c[0x0][0x3c8], PT ;  /* 0x0000f2000d007a0c */ /* 0x004fe40003f26270 */
[----:B----4-:R-:W-:-:S09]  /*15b70*/  ISETP.GE.AND P0, PT, R11, c[0x0][0x3c8], PT ;  /* 0x0000f2000b007a0c */ /* 0x010fd20003f06270 */
[CC--:B-1----:R-:W-:Y:S02]  /*15b80*/  @!P2 LEA R8, P5, R16.reuse, R0.reuse, 0x1 ;  /* 0x000000001008a211 */ /* 0x0c2fe400078a08ff */
[----:B------:R-:W-:Y:S02]  /*15b90*/  @!P1 LEA R4, P4, R13, R0, 0x1 ;  /* 0x000000000d049211 */ /* 0x000fe400078808ff */
[----:B------:R-:W-:Y:S02]  /*15ba0*/  @!P2 LEA.HI.X R9, R16, R6, R17, 0x1, P5 ;  /* 0x000000061009a211 */ /* 0x000fe400028f0c11 */
[----:B------:R-:W-:Y:S02]  /*15bb0*/  @!P0 LEA R2, P3, R11, R0, 0x1 ;  /* 0x000000000b028211 */ /* 0x000fe400078608ff */
[-C--:B---3--:R-:W-:Y:S02]  /*15bc0*/  @!P1 LEA.HI.X R5, R13, R6.reuse, R14, 0x1, P4 ;  /* 0x000000060d059211 */ /* 0x088fe400020f0c0e */
        /* <DEDUP_REMOVED lines=11> */
.L_x_1721:
        /* <DEDUP_REMOVED lines=34> */
.L_x_1795:
[----:B------:R-:W-:Y:S05]  /*15ea0*/  BRA.DIV ~URZ, `(.L_x_1736) ;  /* 0x000045827f007947 */ /* 0x000fea000b800000 */
[----:B------:R3:W4:Y:S02]  /*15eb0*/  SHFL.IDX PT, R0, R19, RZ, 0x1c1f ;  /* 0x001c1fff13007589 */ /* 0x00072400000e0000 */
.L_x_1796:
        /* <DEDUP_REMOVED lines=11> */
[----:B-----5:R-:W-:-:S02]  /*15f70*/  ISETP.GE.AND P1, PT, R115, c[0x0][0x3c8], PT ;  /* 0x0000f20073007a0c */ /* 0x020fc40003f26270 */
[----:B---3--:R-:W-:-:S11]  /*15f80*/  ISETP.GE.AND P0, PT, R13, c[0x0][0x3c8], PT ;  /* 0x0000f2000d007a0c */ /* 0x008fd60003f06270 */
[-C--:B------:R-:W-:Y:S02]  /*15f90*/  @!P1 LEA R8, P2, R115, R0.reuse, 0x2 ;  /* 0x0000000073089211 */ /* 0x080fe400078410ff */
[----:B------:R-:W-:Y:S02]  /*15fa0*/  @!P0 LEA R6, P5, R13, R0, 0x2 ;  /* 0x000000000d068211 */ /* 0x000fe400078a10ff */
[-C--:B----4-:R-:W-:Y:S02]  /*15fb0*/  @!P1 LEA.HI.X R9, R115, R4.reuse, R10, 0x2, P2 ;  /* 0x0000000473099211 */ /* 0x090fe400010f140a */
[----:B--2---:R-:W-:-:S03]  /*15fc0*/  @!P0 LEA.HI.X R7, R13, R4, R14, 0x2, P5 ;  /* 0x000000040d078211 */ /* 0x004fc600028f140e */
[----:B------:R2:W-:Y:S04]  /*15fd0*/  @!P1 ST.E.64 [R8.64], R24 ;  /* 0x0000001808009985 */ /* 0x0005e8000c101b06 */
[----:B------:R3:W-:Y:S04]  /*15fe0*/  @!P0 ST.E.64 [R6.64], R22 ;  /* 0x0000001606008985 */ /* 0x0007e8000c101b06 */
[----:B--2---:R-:W2:Y:S04]  /*15ff0*/  LDL R24, [R1+0x84] ;  /* 0x0000840001187983 */ /* 0x004ea80000100800 */
[----:B---3--:R-:W3:Y:S04]  /*16000*/  LDL R22, [R1+0x80] ;  /* 0x0000800001167983 */ /* 0x008ee80000100800 */
[----:B------:R-:W4:Y:S04]  /*16010*/  LDL R25, [R1+0x9c] ;  /* 0x00009c0001197983 */ /* 0x000f280000100800 */
[----:B------:R-:W5:Y:S01]  /*16020*/  LDL R23, [R1+0x98] ;  /* 0x0000980001177983 */ /* 0x000f620000100800 */
[----:B------:R-:W-:-:S04]  /*16030*/  IADD3 R2, R115, 0x18, RZ ;  /* 0x0000001873027810 */ /* 0x000fc80007ffe0ff */
[----:B------:R-:W-:Y:S02]  /*16040*/  ISETP.GE.AND P3, PT, R2, c[0x0][0x3c8], PT ;  /* 0x0000f20002007a0c */ /* 0x000fe40003f66270 */
[----:B------:R-:W-:Y:S02]  /*16050*/  ISETP.GE.AND P4, PT, R12, c[0x0][0x3c8], PT ;  /* 0x0000f2000c007a0c */ /* 0x000fe40003f86270 */
[----:B------:R-:W-:Y:S02]  /*16060*/  SHF.R.S32.HI R3, RZ, 0x1f, R2 ;  /* 0x0000001fff037819 */ /* 0x000fe40000011402 */
[----:B------:R-:W-:-:S07]  /*16070*/  IADD3 R5, R115, 0x20, RZ ;  /* 0x0000002073057810 */ /* 0x000fce0007ffe0ff */
[C---:B------:R-:W-:Y:S02]  /*16080*/  @!P3 LEA R10, P2, R2.reuse, R0, 0x2 ;  /* 0x00000000020ab211 */ /* 0x040fe400078410ff */
[----:B------:R-:W-:Y:S02]  /*16090*/  ISETP.GE.AND P6, PT, R5, c[0x0][0x3c8], PT ;  /* 0x0000f20005007a0c */ /* 0x000fe40003fc6270 */
[----:B------:R-:W-:Y:S02]  /*160a0*/  @!P3 LEA.HI.X R11, R2, R4, R3, 0x2, P2 ;  /* 0x00000004020bb211 */ /* 0x000fe400010f1403 */
[----:B------:R-:W-:Y:S02]  /*160b0*/  IADD3 R3, R115, 0x28, RZ ;  /* 0x0000002873037810 */ /* 0x000fe40007ffe0ff */
[----:B------:R-:W-:Y:S02]  /*160c0*/  SHF.R.S32.HI R6, RZ, 0x1f, R12 ;  /* 0x0000001fff067819 */ /* 0x000fe4000001140c */
[----:B------:R-:W-:-:S02]  /*160d0*/  ISETP.GE.AND P5, PT, R3, c[0x0][0x3c8], PT ;  /* 0x0000f20003007a0c */ /* 0x000fc40003fa6270 */
[C---:B------:R-:W-:Y:S02]  /*160e0*/  @!P4 LEA R8, P0, R12.reuse, R0, 0x2 ;  /* 0x000000000c08c211 */ /* 0x040fe400078010ff */
[----:B------:R-:W-:Y:S02]  /*160f0*/  IADD3 R2, R115, 0x30, RZ ;  /* 0x0000003073027810 */ /* 0x000fe40007ffe0ff */
[----:B------:R-:W-:Y:S02]  /*16100*/  @!P4 LEA.HI.X R9, R12, R4, R6, 0x2, P0 ;  /* 0x000000040c09c211 */ /* 0x000fe400000f1406 */
[----:B------:R-:W-:Y:S02]  /*16110*/  ISETP.GE.AND P2, PT, R2, c[0x0][0x3c8], PT ;  /* 0x0000f20002007a0c */ /* 0x000fe40003f46270 */
[----:B------:R-:W-:Y:S02]  /*16120*/  SHF.R.S32.HI R7, RZ, 0x1f, R5 ;  /* 0x0000001fff077819 */ /* 0x000fe40000011405 */
[----:B------:R-:W-:-:S02]  /*16130*/  @!P6 LEA R16, P0, R5, R0, 0x2 ;  /* 0x000000000510e211 */ /* 0x000fc400078010ff */
[----:B------:R-:W-:Y:S01]  /*16140*/  IADD3 R6, R115, 0x38, RZ ;  /* 0x0000003873067810 */ /* 0x000fe20007ffe0ff */
[----:B------:R1:W-:Y:S01]  /*16150*/  @!P4 ST.E.64 [R8.64], R28 ;  /* 0x0000001c0800c985 */ /* 0x0003e2000c101b06 */
[----:B------:R-:W-:Y:S02]  /*16160*/  @!P6 LEA.HI.X R17, R5, R4, R7, 0x2, P0 ;  /* 0x000000040511e211 */ /* 0x000fe400000f1407 */
[----:B------:R-:W-:Y:S01]  /*16170*/  ISETP.GE.AND P4, PT, R6, c[0x0][0x3c8], PT ;  /* 0x0000f20006007a0c */ /* 0x000fe20003f86270 */
[----:B------:R1:W-:Y:S01]  /*16180*/  @!P3 ST.E.64 [R10.64], R26 ;  /* 0x0000001a0a00b985 */ /* 0x0003e2000c101b06 */
[----:B------:R-:W-:Y:S02]  /*16190*/  IADD3 R5, R115, 0x40, RZ ;  /* 0x0000004073057810 */ /* 0x000fe40007ffe0ff */
[----:B------:R-:W-:Y:S02]  /*161a0*/  SHF.R.S32.HI R7, RZ, 0x1f, R2 ;  /* 0x0000001fff077819 */ /* 0x000fe40000011402 */
[----:B------:R-:W-:-:S04]  /*161b0*/  @!P2 LEA R14, P0, R2, R0, 0x2 ;  /* 0x00000000020ea211 */ /* 0x000fc800078010ff */
[----:B------:R-:W-:-:S03]  /*161c0*/  @!P2 LEA.HI.X R15, R2, R4, R7, 0x2, P0 ;  /* 0x00000004020fa211 */ /* 0x000fc600000f1407 */
[-C--:B------:R-:W-:Y:S02]  /*161d0*/  @!P4 LEA R12, P0, R6, R0.reuse, 0x2 ;  /* 0x00000000060cc211 */ /* 0x080fe400078010ff */
[----:B-1----:R-:W-:Y:S02]  /*161e0*/  SHF.R.S32.HI R8, RZ, 0x1f, R3 ;  /* 0x0000001fff087819 */ /* 0x002fe40000011403 */
[----:B------:R-:W-:-:S04]  /*161f0*/  @!P5 LEA R10, P1, R3, R0, 0x2 ;  /* 0x00000000030ad211 */ /* 0x000fc800078210ff */
[-C--:B------:R-:W-:Y:S02]  /*16200*/  @!P5 LEA.HI.X R11, R3, R4.reuse, R8, 0x2, P1 ;  /* 0x00000004030bd211 */ /* 0x080fe400008f1408 */
[----:B------:R-:W-:Y:S02]  /*16210*/  ISETP.GE.AND P1, PT, R5, c[0x0][0x3c8], PT ;  /* 0x0000f20005007a0c */ /* 0x000fe40003f26270 */
[----:B------:R-:W-:Y:S02]  /*16220*/  SHF.R.S32.HI R3, RZ, 0x1f, R6 ;  /* 0x0000001fff037819 */ /* 0x000fe40000011406 */
[----:B------:R-:W-:Y:S02]  /*16230*/  IADD3 R2, R115, 0x48, RZ ;  /* 0x0000004873027810 */ /* 0x000fe40007ffe0ff */
[----:B------:R-:W-:Y:S02]  /*16240*/  @!P4 LEA.HI.X R13, R6, R4, R3, 0x2, P0 ;  /* 0x00000004060dc211 */ /* 0x000fe400000f1403 */
[----:B------:R-:W-:Y:S01]  /*16250*/  SHF.R.S32.HI R3, RZ, 0x1f, R5 ;  /* 0x0000001fff037819 */ /* 0x000fe20000011405 */
[----:B------:R-:W-:Y:S04]  /*16260*/  @!P6 ST.E.64 [R16.64], R30 ;  /* 0x0000001e1000e985 */ /* 0x000fe8000c101b06 */
[----:B------:R-:W-:-:S02]  /*16270*/  @!P1 LEA R8, P0, R5, R0, 0x2 ;  /* 0x0000000005089211 */ /* 0x000fc400078010ff */
[----:B------:R-:W-:Y:S02]  /*16280*/  ISETP.GE.AND P6, PT, R2, c[0x0][0x3c8], PT ;  /* 0x0000f20002007a0c */ /* 0x000fe40003fc6270 */
[----:B------:R-:W-:Y:S02]  /*16290*/  @!P1 LEA.HI.X R9, R5, R4, R3, 0x2, P0 ;  /* 0x0000000405099211 */ /* 0x000fe400000f1403 */
[C---:B------:R-:W-:Y:S02]  /*162a0*/  IADD3 R5, R115.reuse, 0x50, RZ ;  /* 0x0000005073057810 */ /* 0x040fe40007ffe0ff */
[----:B------:R-:W-:Y:S02]  /*162b0*/  IADD3 R3, R115, 0x58, RZ ;  /* 0x0000005873037810 */ /* 0x000fe40007ffe0ff */
[----:B------:R-:W-:Y:S01]  /*162c0*/  ISETP.GE.AND P3, PT, R5, c[0x0][0x3c8], PT ;  /* 0x0000f20005007a0c */ /* 0x000fe20003f66270 */
[----:B------:R1:W-:Y:S04]  /*162d0*/  @!P5 ST.E.64 [R10.64], R34 ;  /* 0x000000220a00d985 */ /* 0x0003e8000c101b06 */
[----:B------:R-:W-:Y:S01]  /*162e0*/  @!P2 ST.E.64 [R14.64], R32 ;  /* 0x000000200e00a985 */ /* 0x000fe2000c101b06 */
[----:B------:R-:W-:-:S02]  /*162f0*/  ISETP.GE.AND P2, PT, R3, c[0x0][0x3c8], PT ;  /* 0x0000f20003007a0c */ /* 0x000fc40003f46270 */
[----:B------:R-:W-:Y:S02]  /*16300*/  SHF.R.S32.HI R6, RZ, 0x1f, R2 ;  /* 0x0000001fff067819 */ /* 0x000fe40000011402 */
[----:B------:R-:W-:Y:S01]  /*16310*/  IADD3 R7, R115, 0x60, RZ ;  /* 0x0000006073077810 */ /* 0x000fe20007ffe0ff */
[----:B------:R-:W-:Y:S03]  /*16320*/  @!P4 ST.E.64 [R12.64], R132 ;  /* 0x000000840c00c985 */ /* 0x000fe6000c101b06 */
[----:B------:R-:W-:Y:S01]  /*16330*/  ISETP.GE.AND P4, PT, R7, c[0x0][0x3c8], PT ;  /* 0x0000f20007007a0c */ /* 0x000fe20003f86270 */
[----:B------:R1:W-:Y:S02]  /*16340*/  @!P1 ST.E.64 [R8.64], R36 ;  /* 0x0000002408009985 */ /* 0x0003e4000c101b06 */
[----:B-1----:R-:W-:-:S04]  /*16350*/  @!P6 LEA R10, P0, R2, R0, 0x2 ;  /* 0x00000000020ae211 */ /* 0x002fc800078010ff */
[----:B------:R-:W-:Y:S02]  /*16360*/  @!P6 LEA.HI.X R11, R2, R4, R6, 0x2, P0 ;  /* 0x00000004020be211 */ /* 0x000fe400000f1406 */
[----:B------:R-:W-:Y:S02]  /*16370*/  IADD3 R2, R115, 0x68, RZ ;  /* 0x0000006873027810 */ /* 0x000fe40007ffe0ff */
[----:B------:R-:W-:Y:S02]  /*16380*/  SHF.R.S32.HI R6, RZ, 0x1f, R3 ;  /* 0x0000001fff067819 */ /* 0x000fe40000011403 */
[----:B------:R-:W-:Y:S02]  /*16390*/  SHF.R.S32.HI R9, RZ, 0x1f, R5 ;  /* 0x0000001fff097819 */ /* 0x000fe40000011405 */
[-C--:B------:R-:W-:Y:S02]  /*163a0*/  @!P3 LEA R8, P1, R5, R0.reuse, 0x2 ;  /* 0x000000000508b211 */ /* 0x080fe400078210ff */
[----:B------:R-:W-:-:S02]  /*163b0*/  @!P2 LEA R14, P0, R3, R0, 0x2 ;  /* 0x00000000030ea211 */ /* 0x000fc400078010ff */
[-C--:B------:R-:W-:Y:S02]  /*163c0*/  @!P3 LEA.HI.X R9, R5, R4.reuse, R9, 0x2, P1 ;  /* 0x000000040509b211 */ /* 0x080fe400008f1409 */
[----:B------:R-:W-:Y:S02]  /*163d0*/  ISETP.GE.AND P1, PT, R2, c[0x0][0x3c8], PT ;  /* 0x0000f20002007a0c */ /* 0x000fe40003f26270 */
[----:B------:R-:W-:Y:S02]  /*163e0*/  @!P2 LEA.HI.X R15, R3, R4, R6, 0x2, P0 ;  /* 0x00000004030fa211 */ /* 0x000fe400000f1406 */
[----:B------:R-:W-:Y:S02]  /*163f0*/  IADD3 R6, R115, 0x70, RZ ;  /* 0x0000007073067810 */ /* 0x000fe40007ffe0ff */
[----:B------:R-:W-:Y:S02]  /*16400*/  SHF.R.S32.HI R3, RZ, 0x1f, R7 ;  /* 0x0000001fff037819 */ /* 0x000fe40000011407 */
[----:B------:R-:W-:-:S02]  /*16410*/  @!P4 LEA R12, P0, R7, R0, 0x2 ;  /* 0x00000000070cc211 */ /* 0x000fc400078010ff */
[----:B------:R-:W-:Y:S02]  /*16420*/  ISETP.GE.AND P5, PT, R6, c[0x0][0x3c8], PT ;  /* 0x0000f20006007a0c */ /* 0x000fe40003fa6270 */
[----:B------:R-:W-:Y:S01]  /*16430*/  IADD3 R5, R115, 0x78, RZ ;  /* 0x0000007873057810 */ /* 0x000fe20007ffe0ff */
[----:B------:R1:W-:Y:S01]  /*16440*/  @!P6 ST.E.64 [R10.64], R40 ;  /* 0x000000280a00e985 */ /* 0x0003e2000c101b06 */
[----:B------:R-:W-:Y:S02]  /*16450*/  @!P4 LEA.HI.X R13, R7, R4, R3, 0x2, P0 ;  /* 0x00000004070dc211 */ /* 0x000fe400000f1403 */
[----:B------:R-:W-:Y:S01]  /*16460*/  SHF.R.S32.HI R3, RZ, 0x1f, R2 ;  /* 0x0000001fff037819 */ /* 0x000fe20000011402 */
[----:B------:R1:W-:Y:S01]  /*16470*/  @!P3 ST.E.64 [R8.64], R134 ;  /* 0x000000860800b985 */ /* 0x0003e2000c101b06 */
[----:B------:R-:W-:-:S03]  /*16480*/  ISETP.GE.AND P3, PT, R5, c[0x0][0x3c8], PT ;  /* 0x0000f20005007a0c */ /* 0x000fc60003f66270 */
[----:B------:R1:W-:Y:S04]  /*16490*/  @!P2 ST.E.64 [R14.64], R44 ;  /* 0x0000002c0e00a985 */ /* 0x0003e8000c101b06 */
[----:B------:R-:W-:Y:S01]  /*164a0*/  @!P4 ST.E.64 [R12.64], R52 ;  /* 0x000000340c00c985 */ /* 0x000fe2000c101b06 */
[----:B-1----:R-:W-:-:S04]  /*164b0*/  @!P1 LEA R10, P0, R2, R0, 0x2 ;  /* 0x00000000020a9211 */ /* 0x002fc800078010ff */
[----:B------:R-:W-:Y:S02]  /*164c0*/  @!P1 LEA.HI.X R11, R2, R4, R3, 0x2, P0 ;  /* 0x00000004020b9211 */ /* 0x000fe400000f1403 */
[----:B------:R-:W-:Y:S02]  /*164d0*/  IADD3 R3, R115, 0x80, RZ ;  /* 0x0000008073037810 */ /* 0x000fe40007ffe0ff */
[----:B------:R-:W-:Y:S02]  /*164e0*/  SHF.R.S32.HI R2, RZ, 0x1f, R6 ;  /* 0x0000001fff027819 */ /* 0x000fe40000011406 */
[C---:B------:R-:W-:Y:S02]  /*164f0*/  @!P5 LEA R16, P0, R6.reuse, R0, 0x2 ;  /* 0x000000000610d211 */ /* 0x040fe400078010ff */
[----:B------:R-:W-:Y:S02]  /*16500*/  ISETP.GE.AND P2, PT, R3, c[0x0][0x3c8], PT ;  /* 0x0000f20003007a0c */ /* 0x000fe40003f46270 */
[----:B------:R-:W-:Y:S01]  /*16510*/  IADD3 R8, R115, 0x88, RZ ;  /* 0x0000008873087810 */ /* 0x000fe20007ffe0ff */
[----:B------:R1:W-:Y:S01]  /*16520*/  @!P1 ST.E.64 [R10.64], R48 ;  /* 0x000000300a009985 */ /* 0x0003e2000c101b06 */
[----:B------:R-:W-:-:S02]  /*16530*/  @!P5 LEA.HI.X R17, R6, R4, R2, 0x2, P0 ;  /* 0x000000040611d211 */ /* 0x000fc400000f1402 */
[----:B------:R-:W-:Y:S02]  /*16540*/  ISETP.GE.AND P6, PT, R8, c[0x0][0x3c8], PT ;  /* 0x0000f20008007a0c */ /* 0x000fe40003fc6270 */
[----:B------:R-:W-:Y:S02]  /*16550*/  SHF.R.S32.HI R6, RZ, 0x1f, R5 ;  /* 0x0000001fff067819 */ /* 0x000fe40000011405 */
[----:B------:R-:W-:Y:S02]  /*16560*/  IADD3 R2, R115, 0x90, RZ ;  /* 0x0000009073027810 */ /* 0x000fe40007ffe0ff */
[----:B------:R-:W-:Y:S02]  /*16570*/  SHF.R.S32.HI R7, RZ, 0x1f, R3 ;  /* 0x0000001fff077819 */ /* 0x000fe40000011403 */
[----:B------:R-:W-:-:S04]  /*16580*/  @!P2 LEA R14, P0, R3, R0, 0x2 ;  /* 0x00000000030ea211 */ /* 0x000fc800078010ff */
[----:B------:R-:W-:Y:S02]  /*16590*/  @!P2 LEA.HI.X R15, R3, R4, R7, 0x2, P0 ;  /* 0x00000004030fa211 */ /* 0x000fe400000f1407 */
[----:B-1----:R-:W-:-:S04]  /*165a0*/  @!P3 LEA R10, P1, R5, R0, 0x2 ;  /* 0x00000000050ab211 */ /* 0x002fc800078210ff */
[----:B------:R-:W-:Y:S02]  /*165b0*/  @!P3 LEA.HI.X R11, R5, R4, R6, 0x2, P1 ;  /* 0x00000004050bb211 */ /* 0x000fe400008f1406 */
[----:B------:R-:W-:Y:S02]  /*165c0*/  ISETP.GE.AND P1, PT, R2, c[0x0][0x3c8], PT ;  /* 0x0000f20002007a0c */ /* 0x000fe40003f26270 */
[----:B------:R-:W-:Y:S02]  /*165d0*/  SHF.R.S32.HI R3, RZ, 0x1f, R8 ;  /* 0x0000001fff037819 */ /* 0x000fe40000011408 */
[C---:B------:R-:W-:Y:S02]  /*165e0*/  @!P6 LEA R12, P0, R8.reuse, R0, 0x2 ;  /* 0x00000000080ce211 */ /* 0x040fe400078010ff */
[----:B------:R-:W-:Y:S01]  /*165f0*/  IADD3 R7, R115, 0x98, RZ ;  /* 0x0000009873077810 */ /* 0x000fe20007ffe0ff */
[----:B------:R-:W-:Y:S01]  /*16600*/  @!P5 ST.E.64 [R16.64], R56 ;  /* 0x000000381000d985 */ /* 0x000fe2000c101b06 */
[----:B------:R-:W-:-:S02]  /*16610*/  @!P6 LEA.HI.X R13, R8, R4, R3, 0x2, P0 ;  /* 0x00000004080de211 */ /* 0x000fc400000f1403 */
[----:B------:R-:W-:Y:S02]  /*16620*/  ISETP.GE.AND P5, PT, R7, c[0x0][0x3c8], PT ;  /* 0x0000f20007007a0c */ /* 0x000fe40003fa6270 */
[----:B------:R-:W-:Y:S02]  /*16630*/  SHF.R.S32.HI R3, RZ, 0x1f, R2 ;  /* 0x0000001fff037819 */ /* 0x000fe40000011402 */
[C---:B------:R-:W-:Y:S02]  /*16640*/  @!P1 LEA R8, P0, R2.reuse, R0, 0x2 ;  /* 0x0000000002089211 */ /* 0x040fe400078010ff */
[C---:B------:R-:W-:Y:S02]  /*16650*/  IADD3 R6, R115.reuse, 0xa0, RZ ;  /* 0x000000a073067810 */ /* 0x040fe40007ffe0ff */
[----:B------:R-:W-:Y:S01]  /*16660*/  IADD3 R5, R115, 0xa8, RZ ;  /* 0x000000a873057810 */ /* 0x000fe20007ffe0ff */
[----:B------:R1:W-:Y:S01]  /*16670*/  @!P3 ST.E.64 [R10.64], R64 ;  /* 0x000000400a00b985 */ /* 0x0003e2000c101b06 */
[----:B------:R-:W-:-:S02]  /*16680*/  @!P1 LEA.HI.X R9, R2, R4, R3, 0x2, P0 ;  /* 0x0000000402099211 */ /* 0x000fc400000f1403 */
[----:B------:R-:W-:Y:S02]  /*16690*/  ISETP.GE.AND P3, PT, R6, c[0x0][0x3c8], PT ;  /* 0x0000f20006007a0c */ /* 0x000fe40003f66270 */
[----:B------:R-:W-:Y:S02]  /*166a0*/  ISETP.GE.AND P4, PT, R5, c[0x0][0x3c8], PT ;  /* 0x0000f20005007a0c */ /* 0x000fe40003f86270 */
[----:B------:R-:W-:Y:S01]  /*166b0*/  IADD3 R3, R115, 0xb0, RZ ;  /* 0x000000b073037810 */ /* 0x000fe20007ffe0ff */
[----:B------:R2:W-:Y:S04]  /*166c0*/  @!P2 ST.E.64 [R14.64], R60 ;  /* 0x0000003c0e00a985 */ /* 0x0005e8000c101b06 */
[----:B------:R-:W-:Y:S01]  /*166d0*/  @!P6 ST.E.64 [R12.64], R72 ;  /* 0x000000480c00e985 */ /* 0x000fe2000c101b06 */
[----:B------:R-:W-:-:S02]  /*166e0*/  ISETP.GE.AND P6, PT, R3, c[0x0][0x3c8], PT ;  /* 0x0000f20003007a0c */ /* 0x000fc40003fc6270 */
[----:B------:R-:W-:Y:S01]  /*166f0*/  SHF.R.S32.HI R2, RZ, 0x1f, R7 ;  /* 0x0000001fff027819 */ /* 0x000fe20000011407 */
[----:B------:R3:W-:Y:S01]  /*16700*/  @!P1 ST.E.64 [R8.64], R68 ;  /* 0x0000004408009985 */ /* 0x0007e2000c101b06 */
[-C--:B-1----:R-:W-:Y:S02]  /*16710*/  @!P3 LEA R10, P1, R6, R0.reuse, 0x2 ;  /* 0x00000000060ab211 */ /* 0x082fe400078210ff */
[----:B--2---:R-:W-:-:S04]  /*16720*/  @!P5 LEA R14, P0, R7, R0, 0x2 ;  /* 0x00000000070ed211 */ /* 0x004fc800078010ff */
[----:B------:R-:W-:Y:S02]  /*16730*/  @!P5 LEA.HI.X R15, R7, R4, R2, 0x2, P0 ;  /* 0x00000004070fd211 */ /* 0x000fe400000f1402 */
[----:B------:R-:W-:Y:S02]  /*16740*/  SHF.R.S32.HI R7, RZ, 0x1f, R5 ;  /* 0x0000001fff077819 */ /* 0x000fe40000011405 */
[----:B---3--:R-:W-:Y:S02]  /*16750*/  SHF.R.S32.HI R8, RZ, 0x1f, R6 ;  /* 0x0000001fff087819 */ /* 0x008fe40000011406 */
[----:B------:R-:W-:Y:S02]  /*16760*/  @!P4 LEA R12, P0, R5, R0, 0x2 ;  /* 0x00000000050cc211 */ /* 0x000fe400078010ff */
[----:B------:R-:W-:Y:S02]  /*16770*/  IADD3 R2, R115, 0xb8, RZ ;  /* 0x000000b873027810 */ /* 0x000fe40007ffe0ff */
[----:B------:R-:W-:-:S02]  /*16780*/  @!P3 LEA.HI.X R11, R6, R4, R8, 0x2, P1 ;  /* 0x00000004060bb211 */ /* 0x000fc400008f1408 */
[----:B------:R-:W-:Y:S02]  /*16790*/  @!P4 LEA.HI.X R13, R5, R4, R7, 0x2, P0 ;  /* 0x00000004050dc211 */ /* 0x000fe400000f1407 */
[----:B------:R-:W-:Y:S02]  /*167a0*/  ISETP.GE.AND P1, PT, R2, c[0x0][0x3c8], PT ;  /* 0x0000f20002007a0c */ /* 0x000fe40003f26270 */
[----:B------:R-:W-:Y:S02]  /*167b0*/  SHF.R.S32.HI R5, RZ, 0x1f, R3 ;  /* 0x0000001fff057819 */ /* 0x000fe40000011403 */
[----:B------:R-:W-:-:S04]  /*167c0*/  @!P6 LEA R8, P0, R3, R0, 0x2 ;  /* 0x000000000308e211 */ /* 0x000fc800078010ff */
[----:B------:R-:W-:Y:S02]  /*167d0*/  @!P6 LEA.HI.X R9, R3, R4, R5, 0x2, P0 ;  /* 0x000000040309e211 */ /* 0x000fe400000f1405 */
[----:B------:R-:W-:Y:S01]  /*167e0*/  IADD3 R3, R115, 0xc0, RZ ;  /* 0x000000c073037810 */ /* 0x000fe20007ffe0ff */
[----:B------:R1:W-:Y:S03]  /*167f0*/  @!P5 ST.E.64 [R14.64], R76 ;  /* 0x0000004c0e00d985 */ /* 0x0003e6000c101b06 */
[----:B------:R-:W-:Y:S02]  /*16800*/  ISETP.GE.AND P2, PT, R3, c[0x0][0x3c8], PT ;  /* 0x0000f20003007a0c */ /* 0x000fe40003f46270 */
[----:B------:R-:W-:Y:S02]  /*16810*/  SHF.R.S32.HI R5, RZ, 0x1f, R2 ;  /* 0x0000001fff057819 */ /* 0x000fe40000011402 */
[----:B------:R-:W-:Y:S01]  /*16820*/  IADD3 R6, R115, 0xc8, RZ ;  /* 0x000000c873067810 */ /* 0x000fe20007ffe0ff */
[----:B------:R-:W-:Y:S01]  /*16830*/  @!P3 ST.E.64 [R10.64], R136 ;  /* 0x000000880a00b985 */ /* 0x000fe2000c101b06 */
[----:B------:R-:W-:-:S03]  /*16840*/  SHF.R.S32.HI R7, RZ, 0x1f, R3 ;  /* 0x0000001fff077819 */ /* 0x000fc60000011403 */
[----:B------:R2:W-:Y:S04]  /*16850*/  @!P4 ST.E.64 [R12.64], R80 ;  /* 0x000000500c00c985 */ /* 0x0005e8000c101b06 */
[----:B------:R3:W-:Y:S01]  /*16860*/  @!P6 ST.E.64 [R8.64], R88 ;  /* 0x000000580800e985 */ /* 0x0007e2000c101b06 */
[----:B-1----:R-:W-:-:S04]  /*16870*/  @!P1 LEA R14, P0, R2, R0, 0x2 ;  /* 0x00000000020e9211 */ /* 0x002fc800078010ff */
[----:B------:R-:W-:Y:S02]  /*16880*/  @!P1 LEA.HI.X R15, R2, R4, R5, 0x2, P0 ;  /* 0x00000004020f9211 */ /* 0x000fe400000f1405 */
[----:B------:R-:W-:Y:S02]  /*16890*/  IADD3 R5, R115, 0xd0, RZ ;  /* 0x000000d073057810 */ /* 0x000fe40007ffe0ff */
[----:B------:R-:W-:Y:S02]  /*168a0*/  ISETP.GE.AND P1, PT, R6, c[0x0][0x3c8], PT ;  /* 0x0000f20006007a0c */ /* 0x000fe40003f26270 */
[----:B------:R-:W-:Y:S02]  /*168b0*/  ISETP.GE.AND P5, PT, R5, c[0x0][0x3c8], PT ;  /* 0x0000f20005007a0c */ /* 0x000fe40003fa6270 */
[----:B--2---:R-:W-:Y:S02]  /*168c0*/  @!P2 LEA R12, P0, R3, R0, 0x2 ;  /* 0x00000000030ca211 */ /* 0x004fe400078010ff */
[----:B------:R-:W-:-:S02]  /*168d0*/  ISETP.GE.AND P6, PT, R2, c[0x0][0x3c8], PT ;  /* 0x0000f20002007a0c */ /* 0x000fc40003fc6270 */
[----:B------:R-:W-:Y:S02]  /*168e0*/  @!P2 LEA.HI.X R13, R3, R4, R7, 0x2, P0 ;  /* 0x00000004030da211 */ /* 0x000fe400000f1407 */
[----:B------:R-:W-:-:S04]  /*168f0*/  IADD3 R3, R115, 0xd8, RZ ;  /* 0x000000d873037810 */ /* 0x000fc80007ffe0ff */
[----:B------:R-:W-:Y:S02]  /*16900*/  ISETP.GE.AND P4, PT, R3, c[0x0][0x3c8], PT ;  /* 0x0000f20003007a0c */ /* 0x000fe40003f86270 */
[----:B---3--:R-:W-:Y:S02]  /*16910*/  SHF.R.S32.HI R9, RZ, 0x1f, R6 ;  /* 0x0000001fff097819 */ /* 0x008fe40000011406 */
[CC--:B------:R-:W-:Y:S02]  /*16920*/  @!P1 LEA R8, P0, R6.reuse, R0.reuse, 0x2 ;  /* 0x0000000006089211 */ /* 0x0c0fe400078010ff */
[----:B------:R-:W-:Y:S02]  /*16930*/  SHF.R.S32.HI R7, RZ, 0x1f, R5 ;  /* 0x0000001fff077819 */ /* 0x000fe40000011405 */
[----:B------:R-:W-:Y:S01]  /*16940*/  @!P5 LEA R10, P3, R5, R0, 0x2 ;  /* 0x00000000050ad211 */ /* 0x000fe200078610ff */
[----:B------:R-:W-:Y:S01]  /*16950*/  @!P6 ST.E.64 [R14.64], R144 ;  /* 0x000000900e00e985 */ /* 0x000fe2000c101b06 */
[----:B------:R-:W-:-:S02]  /*16960*/  @!P1 LEA.HI.X R9, R6, R4, R9, 0x2, P0 ;  /* 0x0000000406099211 */ /* 0x000fc400000f1409 */
[----:B------:R-:W-:Y:S01]  /*16970*/  @!P5 LEA.HI.X R11, R5, R4, R7, 0x2, P3 ;  /* 0x00000004050bd211 */ /* 0x000fe200018f1407 */
[----:B------:R-:W-:Y:S01]  /*16980*/  @!P2 ST.E.64 [R12.64], R140 ;  /* 0x0000008c0c00a985 */ /* 0x000fe2000c101b06 */
[----:B------:R-:W-:Y:S02]  /*16990*/  ISETP.GE.AND P3, PT, R111, c[0x0][0x3c8], PT ;  /* 0x0000f2006f007a0c */ /* 0x000fe40003f66270 */
[----:B------:R-:W-:Y:S01]  /*169a0*/  ISETP.GE.AND P2, PT, R24, c[0x0][0x3c8], PT ;  /* 0x0000f20018007a0c */ /* 0x000fe20003f46270 */
[----:B------:R1:W-:Y:S01]  /*169b0*/  @!P1 ST.E.64 [R8.64], R92 ;  /* 0x0000005c08009985 */ /* 0x0003e2000c101b06 */
[----:B------:R-:W-:Y:S02]  /*169c0*/  SHF.R.S32.HI R5, RZ, 0x1f, R3 ;  /* 0x0000001fff057819 */ /* 0x000fe40000011403 */
[----:B------:R-:W-:Y:S02]  /*169d0*/  @!P4 LEA R2, P6, R3, R0, 0x2 ;  /* 0x000000000302c211 */ /* 0x000fe400078c10ff */
[----:B------:R-:W-:-:S02]  /*169e0*/  ISETP.GE.AND P1, PT, R22, c[0x0][0x3c8], PT ;  /* 0x0000f20016007a0c */ /* 0x000fc40003f26270 */
[----:B------:R-:W-:Y:S02]  /*169f0*/  ISETP.GE.AND P0, PT, R20, c[0x0][0x3c8], PT ;  /* 0x0000f20014007a0c */ /* 0x000fe40003f06270 */
[----:B------:R-:W-:Y:S01]  /*16a00*/  @!P4 LEA.HI.X R3, R3, R4, R5, 0x2, P6 ;  /* 0x000000040303c211 */ /* 0x000fe200030f1405 */
[----:B------:R2:W-:Y:S04]  /*16a10*/  @!P5 ST.E.64 [R10.64], R96 ;  /* 0x000000600a00d985 */ /* 0x0005e8000c101b06 */
[----:B------:R3:W-:Y:S01]  /*16a20*/  @!P4 ST.E.64 [R2.64], R100 ;  /* 0x000000640200c985 */ /* 0x0007e2000c101b06 */
[----:B-1----:R-:W-:-:S04]  /*16a30*/  @!P2 LEA R8, P4, R24, R0, 0x2 ;  /* 0x000000001808a211 */ /* 0x002fc800078810ff */
[----:B----4-:R-:W-:Y:S02]  /*16a40*/  @!P2 LEA.HI.X R9, R24, R4, R25, 0x2, P4 ;  /* 0x000000041809a211 */ /* 0x010fe400020f1419 */
[----:B--2---:R-:W-:-:S04]  /*16a50*/  @!P3 LEA R10, P5, R111, R0, 0x2 ;  /* 0x000000006f0ab211 */ /* 0x004fc800078a10ff */
[----:B------:R-:W-:Y:S02]  /*16a60*/  @!P3 LEA.HI.X R11, R111, R4, R114, 0x2, P5 ;  /* 0x000000046f0bb211 */ /* 0x000fe400028f1472 */
[-C--:B------:R-:W-:Y:S02]  /*16a70*/  @!P1 LEA R6, P5, R22, R0.reuse, 0x2 ;  /* 0x0000000016069211 */ /* 0x080fe400078a10ff */
[----:B---3--:R-:W-:Y:S02]  /*16a80*/  @!P0 LEA R2, P4, R20, R0, 0x2 ;  /* 0x0000000014028211 */ /* 0x008fe400078810ff */
[-C--:B-----5:R-:W-:Y:S02]  /*16a90*/  @!P1 LEA.HI.X R7, R22, R4.reuse, R23, 0x2, P5 ;  /* 0x0000000416079211 */ /* 0x0a0fe400028f1417 */
[----:B------:R-:W-:Y:S01]  /*16aa0*/  @!P0 LEA.HI.X R3, R20, R4, R21, 0x2, P4 ;  /* 0x0000000414038211 */ /* 0x000fe200020f1415 */
[----:B------:R1:W-:Y:S04]  /*16ab0*/  @!P3 ST.E.64 [R10.64], R116 ;  /* 0x000000740a00b985 */ /* 0x0003e8000c101b06 */
[----:B------:R1:W-:Y:S04]  /*16ac0*/  @!P2 ST.E.64 [R8.64], R108 ;  /* 0x0000006c0800a985 */ /* 0x0003e8000c101b06 */
[----:B------:R1:W-:Y:S04]  /*16ad0*/  @!P1 ST.E.64 [R6.64], R104 ;  /* 0x0000006806009985 */ /* 0x0003e8000c101b06 */
[----:B------:R1:W-:Y:S02]  /*16ae0*/  @!P0 ST.E.64 [R2.64], R84 ;  /* 0x0000005402008985 */ /* 0x0003e4000c101b06 */
.L_x_1738:
[----:B------:R-:W-:Y:S05]  /*16af0*/  BSYNC B0 ;  /* 0x0000000000007941 */ /* 0x000fea0003800000 */
.L_x_1737:
[----:B------:R-:W-:Y:S05]  /*16b00*/  BRA.DIV ~URZ, `(.L_x_1739) ;  /* 0x000039827f007947 */ /* 0x000fea000b800000 */
[----:B--2---:R2:W1:Y:S04]  /*16b10*/  SHFL.IDX PT, R4, R18, 0x1, 0x1c1f ;  /* 0x003c1f0012047f89 */ /* 0x00446800000e0000 */
[----:B----4-:R2:W4:Y:S02]  /*16b20*/  SHFL.IDX PT, R0, R19, 0x1, 0x1c1f ;  /* 0x003c1f0013007f89 */ /* 0x01052400000e0000 */
.L_x_1797:
[----:B-1----:R-:W5:Y:S02]  /*16b30*/  LDL R2, [R1+0x1c] ;  /* 0x00001c0001027983 */ /* 0x002f640000100800 */
[----:B-----5:R-:W-:-:S13]  /*16b40*/  LOP3.LUT P0, RZ, R2, 0x2, RZ, 0xc0, !PT ;  /* 0x0000000202ff7812 */ /* 0x020fda000780c0ff */
[----:B------:R-:W-:Y:S05]  /*16b50*/  @P0 BRA `(.L_x_1734) ;  /* 0x00001bf000000947 */ /* 0x000fea0003800000 */
[----:B------:R-:W5:Y:S04]  /*16b60*/  LDL R27, [R1+0x4] ;  /* 0x00000400011b7983 */ /* 0x000f680000100800 */
[----:B--2---:R-:W2:Y:S04]  /*16b70*/  LDL R13, [R1+0x8c] ;  /* 0x00008c00010d7983 */ /* 0x004ea80000100800 */
[----:B---3--:R-:W3:Y:S04]  /*16b80*/  LDL R8, [R1+0xa8] ;  /* 0x0000a80001087983 */ /* 0x008ee80000100800 */
[----:B----4-:R-:W4:Y:S04]  /*16b90*/  LDL R12, [R1+0x78] ;  /* 0x00007800010c7983 */ /* 0x010f280000100800 */
[----:B------:R-:W3:Y:S04]  /*16ba0*/  LDL R14, [R1+0xa4] ;  /* 0x0000a400010e7983 */ /* 0x000ee80000100800 */
[----:B------:R-:W3:Y:S04]  /*16bb0*/  LDL R25, [R1+0x88] ;  /* 0x0000880001197983 */ /* 0x000ee80000100800 */
[----:B------:R-:W3:Y:S04]  /*16bc0*/  LDL R23, [R1+0x84] ;  /* 0x0000840001177983 */ /* 0x000ee80000100800 */
[----:B------:R-:W3:Y:S04]  /*16bd0*/  LDL R21, [R1+0x80] ;  /* 0x0000800001157983 */ /* 0x000ee80000100800 */
[----:B------:R-:W3:Y:S04]  /*16be0*/  LDL R26, [R1+0xa0] ;  /* 0x0000a000011a7983 */ /* 0x000ee80000100800 */
[----:B------:R-:W3:Y:S04]  /*16bf0*/  LDL R24, [R1+0x9c] ;  /* 0x00009c0001187983 */ /* 0x000ee80000100800 */
[----:B------:R-:W3:Y:S04]  /*16c00*/  LDL R22, [R1+0x98] ;  /* 0x0000980001167983 */ /* 0x000ee80000100800 */
[----:B------:R-:W3:Y:S01]  /*16c10*/  LDL R20, [R1+0x7c] ;  /* 0x00007c0001147983 */ /* 0x000ee20000100800 */
[----:B-----5:R-:W-:-:S02]  /*16c20*/  ISETP.GE.AND P0, PT, R27, c[0x0][0x3c8], PT ;  /* 0x0000f2001b007a0c */ /* 0x020fc40003f06270 */
[----:B------:R-:W-:-:S04]  /*16c30*/  IADD3 R2, R27, 0x18, RZ ;  /* 0x000000181b027810 */ /* 0x000fc80007ffe0ff */
[----:B------:R-:W-:Y:S02]  /*16c40*/  ISETP.GE.AND P5, PT, R2, c[0x0][0x3c8], PT ;  /* 0x0000f20002007a0c */ /* 0x000fe40003fa6270 */
[----:B--2---:R-:W-:-:S05]  /*16c50*/  ISETP.GE.AND P2, PT, R13, c[0x0][0x3c8], PT ;  /* 0x0000f2000d007a0c */ /* 0x004fca0003f46270 */
[C---:B------:R-:W-:Y:S02]  /*16c60*/  @!P0 LEA R6, P1, R27.reuse, R0, 0x2 ;  /* 0x000000001b068211 */ /* 0x040fe400078210ff */
[----:B----4-:R-:W-:Y:S02]  /*16c70*/  ISETP.GE.AND P4, PT, R12, c[0x0][0x3c8], PT ;  /* 0x0000f2000c007a0c */ /* 0x010fe40003f86270 */
[C---:B---3--:R-:W-:Y:S02]  /*16c80*/  @!P0 LEA.HI.X R7, R27.reuse, R4, R8, 0x2, P1 ;  /* 0x000000041b078211 */ /* 0x048fe400008f1408 */
[----:B------:R-:W-:Y:S02]  /*16c90*/  IADD3 R5, R27, 0x20, RZ ;  /* 0x000000201b057810 */ /* 0x000fe40007ffe0ff */
[----:B------:R-:W-:Y:S01]  /*16ca0*/  SHF.R.S32.HI R3, RZ, 0x1f, R2 ;  /* 0x0000001fff037819 */ /* 0x000fe20000011402 */
[----:B------:R1:W-:Y:S01]  /*16cb0*/  @!P0 ST.E.64 [R6.64], R112 ;  /* 0x0000007006008985 */ /* 0x0003e2000c101b06 */
[----:B------:R-:W-:-:S02]  /*16cc0*/  ISETP.GE.AND P3, PT, R5, c[0x0][0x3c8], PT ;  /* 0x0000f20005007a0c */ /* 0x000fc40003f66270 */
[----:B------:R-:W-:-:S04]  /*16cd0*/  @!P5 LEA R16, P1, R2, R0, 0x2 ;  /* 0x000000000210d211 */ /* 0x000fc800078210ff */
[----:B------:R-:W-:Y:S02]  /*16ce0*/  @!P5 LEA.HI.X R17, R2, R4, R3, 0x2, P1 ;  /* 0x000000040211d211 */ /* 0x000fe400008f1403 */
[----:B------:R-:W-:Y:S02]  /*16cf0*/  IADD3 R3, R27, 0x30, RZ ;  /* 0x000000301b037810 */ /* 0x000fe40007ffe0ff */
[-C--:B------:R-:W-:Y:S02]  /*16d00*/  @!P2 LEA R10, P1, R13, R0.reuse, 0x2 ;  /* 0x000000000d0aa211 */ /* 0x080fe400078210ff */
[----:B------:R-:W-:Y:S02]  /*16d10*/  @!P4 LEA R8, P0, R12, R0, 0x2 ;  /* 0x000000000c08c211 */ /* 0x000fe400078010ff */
[----:B------:R-:W-:Y:S02]  /*16d20*/  ISETP.GE.AND P5, PT, R3, c[0x0][0x3c8], PT ;  /* 0x0000f20003007a0c */ /* 0x000fe40003fa6270 */
[----:B------:R-:W-:-:S02]  /*16d30*/  @!P2 LEA.HI.X R11, R13, R4, R14, 0x2, P1 ;  /* 0x000000040d0ba211 */ /* 0x000fc400008f140e */
[----:B-1----:R-:W-:-:S04]  /*16d40*/  IADD3 R7, R27, 0x28, RZ ;  /* 0x000000281b077810 */ /* 0x002fc80007ffe0ff */
[----:B------:R-:W-:Y:S02]  /*16d50*/  ISETP.GE.AND P6, PT, R7, c[0x0][0x3c8], PT ;  /* 0x0000f20007007a0c */ /* 0x000fe40003fc6270 */
[----:B------:R-:W-:-:S04]  /*16d60*/  SHF.R.S32.HI R6, RZ, 0x1f, R12 ;  /* 0x0000001fff067819 */ /* 0x000fc8000001140c */
[----:B------:R-:W-:Y:S02]  /*16d70*/  @!P4 LEA.HI.X R9, R12, R4, R6, 0x2, P0 ;  /* 0x000000040c09c211 */ /* 0x000fe400000f1406 */
[----:B------:R-:W-:Y:S02]  /*16d80*/  SHF.R.S32.HI R12, RZ, 0x1f, R5 ;  /* 0x0000001fff0c7819 */ /* 0x000fe40000011405 */
[C---:B------:R-:W-:Y:S01]  /*16d90*/  @!P3 LEA R14, P0, R5.reuse, R0, 0x2 ;  /* 0x00000000050eb211 */ /* 0x040fe200078010ff */
[----:B------:R-:W-:Y:S01]  /*16da0*/  @!P2 ST.E.64 [R10.64], R124 ;  /* 0x0000007c0a00a985 */ /* 0x000fe2000c101b06 */
[----:B------:R-:W-:Y:S02]  /*16db0*/  ISETP.GE.AND P2, PT, R2, c[0x0][0x3c8], PT ;  /* 0x0000f20002007a0c */ /* 0x000fe40003f46270 */
[----:B------:R-:W-:Y:S01]  /*16dc0*/  @!P3 LEA.HI.X R15, R5, R4, R12, 0x2, P0 ;  /* 0x00000004050fb211 */ /* 0x000fe200000f140c */
[----:B------:R1:W-:Y:S01]  /*16dd0*/  @!P4 ST.E.64 [R8.64], R120 ;  /* 0x000000780800c985 */ /* 0x0003e2000c101b06 */
[----:B------:R-:W-:-:S02]  /*16de0*/  @!P6 LEA R12, P1, R7, R0, 0x2 ;  /* 0x00000000070ce211 */ /* 0x000fc400078210ff */
[----:B------:R-:W-:Y:S02]  /*16df0*/  IADD3 R6, R27, 0x38, RZ ;  /* 0x000000381b067810 */ /* 0x000fe40007ffe0ff */
[----:B------:R-:W-:Y:S02]  /*16e00*/  @!P5 LEA R18, P0, R3, R0, 0x2 ;  /* 0x000000000312d211 */ /* 0x000fe400078010ff */
[----:B------:R-:W-:Y:S02]  /*16e10*/  ISETP.GE.AND P3, PT, R6, c[0x0][0x3c8], PT ;  /* 0x0000f20006007a0c */ /* 0x000fe40003f66270 */
[----:B------:R-:W-:Y:S01]  /*16e20*/  IADD3 R2, R27, 0x48, RZ ;  /* 0x000000481b027810 */ /* 0x000fe20007ffe0ff */
[----:B------:R2:W-:Y:S01]  /*16e30*/  @!P2 ST.E.64 [R16.64], R128 ;  /* 0x000000801000a985 */ /* 0x0005e2000c101b06 */
[----:B------:R-:W-:Y:S02]  /*16e40*/  ISETP.GE.AND P2, PT, R5, c[0x0][0x3c8], PT ;  /* 0x0000f20005007a0c */ /* 0x000fe40003f46270 */
[----:B------:R-:W-:-:S02]  /*16e50*/  ISETP.GE.AND P4, PT, R2, c[0x0][0x3c8], PT ;  /* 0x0000f20002007a0c */ /* 0x000fc40003f86270 */
[----:B-1----:R-:W-:-:S04]  /*16e60*/  SHF.R.S32.HI R9, RZ, 0x1f, R7 ;  /* 0x0000001fff097819 */ /* 0x002fc80000011407 */
[----:B------:R-:W-:Y:S02]  /*16e70*/  @!P6 LEA.HI.X R13, R7, R4, R9, 0x2, P1 ;  /* 0x00000004070de211 */ /* 0x000fe400008f1409 */
[----:B------:R-:W-:Y:S02]  /*16e80*/  ISETP.GE.AND P1, PT, R3, c[0x0][0x3c8], PT ;  /* 0x0000f20003007a0c */ /* 0x000fe40003f26270 */
[----:B------:R-:W-:-:S04]  /*16e90*/  IADD3 R8, R27, 0x40, RZ ;  /* 0x000000401b087810 */ /* 0x000fc80007ffe0ff */
[----:B------:R-:W-:Y:S02]  /*16ea0*/  ISETP.GE.AND P5, PT, R8, c[0x0][0x3c8], PT ;  /* 0x0000f20008007a0c */ /* 0x000fe40003fa6270 */
[----:B------:R-:W-:-:S05]  /*16eb0*/  SHF.R.S32.HI R10, RZ, 0x1f, R3 ;  /* 0x0000001fff0a7819 */ /* 0x000fca0000011403 */
[----:B------:R-:W-:Y:S02]  /*16ec0*/  @!P1 LEA.HI.X R19, R3, R4, R10, 0x2, P0 ;  /* 0x0000000403139211 */ /* 0x000fe400000f140a */
[----:B------:R-:W-:Y:S02]  /*16ed0*/  SHF.R.S32.HI R3, RZ, 0x1f, R6 ;  /* 0x0000001fff037819 */ /* 0x000fe40000011406 */
[C---:B------:R-:W-:Y:S02]  /*16ee0*/  @!P3 LEA R10, P0, R6.reuse, R0, 0x2 ;  /* 0x00000000060ab211 */ /* 0x040fe400078010ff */
[----:B------:R-:W-:Y:S02]  /*16ef0*/  IADD3 R5, R27, 0x50, RZ ;  /* 0x000000501b057810 */ /* 0x000fe40007ffe0ff */
[----:B------:R-:W-:Y:S02]  /*16f00*/  @!P3 LEA.HI.X R11, R6, R4, R3, 0x2, P0 ;  /* 0x00000004060bb211 */ /* 0x000fe400000f1403 */
[----:B------:R-:W-:-:S02]  /*16f10*/  SHF.R.S32.HI R3, RZ, 0x1f, R8 ;  /* 0x0000001fff037819 */ /* 0x000fc40000011408 */
[C---:B--2---:R-:W-:Y:S01]  /*16f20*/  @!P5 LEA R16, P0, R8.reuse, R0, 0x2 ;  /* 0x000000000810d211 */ /* 0x044fe200078010ff */
[----:B------:R-:W-:Y:S01]  /*16f30*/  @!P2 ST.E.64 [R14.64], R142 ;  /* 0x0000008e0e00a985 */ /* 0x000fe2000c101b06 */
[----:B------:R-:W-:Y:S02]  /*16f40*/  ISETP.GE.AND P2, PT, R5, c[0x0][0x3c8], PT ;  /* 0x0000f20005007a0c */ /* 0x000fe40003f46270 */
[----:B------:R-:W-:Y:S01]  /*16f50*/  @!P5 LEA.HI.X R17, R8, R4, R3, 0x2, P0 ;  /* 0x000000040811d211 */ /* 0x000fe200000f1403 */
[----:B------:R1:W-:Y:S01]  /*16f60*/  @!P6 ST.E.64 [R12.64], R138 ;  /* 0x0000008a0c00e985 */ /* 0x0003e2000c101b06 */
[----:B------:R-:W-:Y:S02]  /*16f70*/  SHF.R.S32.HI R7, RZ, 0x1f, R2 ;  /* 0x0000001fff077819 */ /* 0x000fe40000011402 */
[----:B------:R-:W-:Y:S01]  /*16f80*/  IADD3 R3, R27, 0x58, RZ ;  /* 0x000000581b037810 */ /* 0x000fe20007ffe0ff */
[----:B------:R-:W-:Y:S01]  /*16f90*/  @!P1 ST.E.64 [R18.64], R148 ;  /* 0x0000009412009985 */ /* 0x000fe2000c101b06 */
[----:B------:R-:W-:-:S03]  /*16fa0*/  SHF.R.S32.HI R8, RZ, 0x1f, R5 ;  /* 0x0000001fff087819 */ /* 0x000fc60000011405 */
[----:B------:R2:W-:Y:S01]  /*16fb0*/  @!P3 ST.E.64 [R10.64], R146 ;  /* 0x000000920a00b985 */ /* 0x0005e2000c101b06 */
[----:B------:R-:W-:Y:S02]  /*16fc0*/  IADD3 R6, R27, 0x60, RZ ;  /* 0x000000601b067810 */ /* 0x000fe40007ffe0ff */
[----:B-1----:R-:W-:-:S04]  /*16fd0*/  @!P4 LEA R12, P0, R2, R0, 0x2 ;  /* 0x00000000020cc211 */ /* 0x002fc800078010ff */
[----:B------:R-:W-:Y:S02]  /*16fe0*/  @!P4 LEA.HI.X R13, R2, R4, R7, 0x2, P0 ;  /* 0x00000004020dc211 */ /* 0x000fe400000f1407 */
[----:B------:R-:W-:Y:S02]  /*16ff0*/  ISETP.GE.AND P0, PT, R3, c[0x0][0x3c8], PT ;  /* 0x0000f20003007a0c */ /* 0x000fe40003f06270 */
[C---:B--2---:R-:W-:Y:S02]  /*17000*/  @!P2 LEA R10, P1, R5.reuse, R0, 0x2 ;  /* 0x00000000050aa211 */ /* 0x044fe400078210ff */
[----:B------:R-:W-:Y:S02]  /*17010*/  ISETP.GE.AND P6, PT, R6, c[0x0][0x3c8], PT ;  /* 0x0000f20006007a0c */ /* 0x000fe40003fc6270 */
[----:B------:R-:W-:Y:S02]  /*17020*/  @!P2 LEA.HI.X R11, R5, R4, R8, 0x2, P1 ;  /* 0x00000004050ba211 */ /* 0x000fe400008f1408 */
[----:B------:R-:W-:-:S02]  /*17030*/  ISETP.GE.AND P1, PT, R3, c[0x0][0x3c8], PT ;  /* 0x0000f20003007a0c */ /* 0x000fc40003f26270 */
[----:B------:R-:W-:-:S03]  /*17040*/  IADD3 R2, R27, 0x68, RZ ;  /* 0x000000681b027810 */ /* 0x000fc60007ffe0ff */
[C---:B------:R-:W-:Y:S02]  /*17050*/  @!P0 LEA R14, P0, R3.reuse, R0, 0x2 ;  /* 0x00000000030e8211 */ /* 0x040fe400078010ff */
[----:B------:R-:W-:Y:S02]  /*17060*/  ISETP.GE.AND P3, PT, R2, c[0x0][0x3c8], PT ;  /* 0x0000f20002007a0c */ /* 0x000fe40003f66270 */
[----:B------:R-:W-:Y:S02]  /*17070*/  SHF.R.S32.HI R7, RZ, 0x1f, R3 ;  /* 0x0000001fff077819 */ /* 0x000fe40000011403 */
[----:B------:R-:W-:Y:S01]  /*17080*/  SHF.R.S32.HI R5, RZ, 0x1f, R6 ;  /* 0x0000001fff057819 */ /* 0x000fe20000011406 */
[----:B------:R1:W-:Y:S06]  /*17090*/  @!P5 ST.E.64 [R16.64], R38 ;  /* 0x000000261000d985 */ /* 0x0003ec000c101b06 */
[----:B------:R-:W-:-:S02]  /*170a0*/  @!P1 LEA.HI.X R15, R3, R4, R7, 0x2, P0 ;  /* 0x00000004030f9211 */ /* 0x000fc400000f1407 */
[C---:B------:R-:W-:Y:S02]  /*170b0*/  @!P6 LEA R8, P0, R6.reuse, R0, 0x2 ;  /* 0x000000000608e211 */ /* 0x040fe400078010ff */
[----:B------:R-:W-:Y:S02]  /*170c0*/  IADD3 R3, R27, 0x70, RZ ;  /* 0x000000701b037810 */ /* 0x000fe40007ffe0ff */
[----:B------:R-:W-:Y:S02]  /*170d0*/  @!P6 LEA.HI.X R9, R6, R4, R5, 0x2, P0 ;  /* 0x000000040609e211 */ /* 0x000fe400000f1405 */
[----:B------:R-:W-:Y:S02]  /*170e0*/  ISETP.GE.AND P5, PT, R3, c[0x0][0x3c8], PT ;  /* 0x0000f20003007a0c */ /* 0x000fe40003fa6270 */
[----:B------:R-:W-:Y:S02]  /*170f0*/  SHF.R.S32.HI R5, RZ, 0x1f, R2 ;  /* 0x0000001fff057819 */ /* 0x000fe40000011402 */
[----:B------:R-:W-:Y:S01]  /*17100*/  IADD3 R6, R27, 0x78, RZ ;  /* 0x000000781b067810 */ /* 0x000fe20007ffe0ff */
[----:B------:R2:W-:Y:S04]  /*17110*/  @!P4 ST.E.64 [R12.64], R150 ;  /* 0x000000960c00c985 */ /* 0x0005e8000c101b06 */
[----:B------:R3:W-:Y:S01]  /*17120*/  @!P2 ST.E.64 [R10.64], R42 ;  /* 0x0000002a0a00a985 */ /* 0x0007e2000c101b06 */
[----:B------:R-:W-:-:S02]  /*17130*/  ISETP.GE.AND P2, PT, R6, c[0x0][0x3c8], PT ;  /* 0x0000f20006007a0c */ /* 0x000fc40003f46270 */
[----:B-1----:R-:W-:-:S04]  /*17140*/  @!P3 LEA R16, P0, R2, R0, 0x2 ;  /* 0x000000000210b211 */ /* 0x002fc800078010ff */
[----:B------:R-:W-:Y:S02]  /*17150*/  @!P3 LEA.HI.X R17, R2, R4, R5, 0x2, P0 ;  /* 0x000000040211b211 */ /* 0x000fe400000f1405 */
[C---:B------:R-:W-:Y:S02]  /*17160*/  IADD3 R5, R27.reuse, 0x80, RZ ;  /* 0x000000801b057810 */ /* 0x040fe40007ffe0ff */
[----:B------:R-:W-:Y:S02]  /*17170*/  IADD3 R7, R27, 0x88, RZ ;  /* 0x000000881b077810 */ /* 0x000fe40007ffe0ff */
[----:B------:R-:W-:Y:S01]  /*17180*/  ISETP.GE.AND P3, PT, R5, c[0x0][0x3c8], PT ;  /* 0x0000f20005007a0c */ /* 0x000fe20003f66270 */
[----:B------:R-:W-:Y:S01]  /*17190*/  @!P1 ST.E.64 [R14.64], R50 ;  /* 0x000000320e009985 */ /* 0x000fe2000c101b06 */
[----:B------:R-:W-:-:S03]  /*171a0*/  ISETP.GE.AND P1, PT, R7, c[0x0][0x3c8], PT ;  /* 0x0000f20007007a0c */ /* 0x000fc60003f26270 */
[----:B------:R1:W-:Y:S01]  /*171b0*/  @!P6 ST.E.64 [R8.64], R46 ;  /* 0x0000002e0800e985 */ /* 0x0003e2000c101b06 */
[----:B--2---:R-:W-:Y:S02]  /*171c0*/  @!P5 LEA R12, P0, R3, R0, 0x2 ;  /* 0x00000000030cd211 */ /* 0x004fe400078010ff */
[----:B---3--:R-:W-:-:S04]  /*171d0*/  SHF.R.S32.HI R10, RZ, 0x1f, R3 ;  /* 0x0000001fff0a7819 */ /* 0x008fc80000011403 */
[----:B------:R-:W-:Y:S02]  /*171e0*/  @!P5 LEA.HI.X R13, R3, R4, R10, 0x2, P0 ;  /* 0x00000004030dd211 */ /* 0x000fe400000f140a */
[C---:B------:R-:W-:Y:S02]  /*171f0*/  @!P2 LEA R10, P4, R6.reuse, R0, 0x2 ;  /* 0x00000000060aa211 */ /* 0x040fe400078810ff */
[----:B------:R-:W-:Y:S02]  /*17200*/  IADD3 R3, R27, 0x90, RZ ;  /* 0x000000901b037810 */ /* 0x000fe40007ffe0ff */
[----:B-1----:R-:W-:Y:S02]  /*17210*/  SHF.R.S32.HI R9, RZ, 0x1f, R6 ;  /* 0x0000001fff097819 */ /* 0x002fe40000011406 */
[----:B------:R-:W-:Y:S02]  /*17220*/  SHF.R.S32.HI R8, RZ, 0x1f, R5 ;  /* 0x0000001fff087819 */ /* 0x000fe40000011405 */
[----:B------:R-:W-:-:S02]  /*17230*/  @!P2 LEA.HI.X R11, R6, R4, R9, 0x2, P4 ;  /* 0x00000004060ba211 */ /* 0x000fc400020f1409 */
[C---:B------:R-:W-:Y:S02]  /*17240*/  @!P3 LEA R14, P0, R5.reuse, R0, 0x2 ;  /* 0x00000000050eb211 */ /* 0x040fe400078010ff */
[----:B------:R-:W-:Y:S02]  /*17250*/  ISETP.GE.AND P4, PT, R2, c[0x0][0x3c8], PT ;  /* 0x0000f20002007a0c */ /* 0x000fe40003f86270 */
[----:B------:R-:W-:Y:S02]  /*17260*/  @!P3 LEA.HI.X R15, R5, R4, R8, 0x2, P0 ;  /* 0x00000004050fb211 */ /* 0x000fe400000f1408 */
[----:B------:R-:W-:Y:S02]  /*17270*/  SHF.R.S32.HI R6, RZ, 0x1f, R7 ;  /* 0x0000001fff067819 */ /* 0x000fe40000011407 */
[----:B------:R-:W-:Y:S02]  /*17280*/  @!P1 LEA R8, P0, R7, R0, 0x2 ;  /* 0x0000000007089211 */ /* 0x000fe400078010ff */
[----:B------:R-:W-:-:S02]  /*17290*/  ISETP.GE.AND P6, PT, R3, c[0x0][0x3c8], PT ;  /* 0x0000f20003007a0c */ /* 0x000fc40003fc6270 */
[----:B------:R-:W-:Y:S02]  /*172a0*/  @!P1 LEA.HI.X R9, R7, R4, R6, 0x2, P0 ;  /* 0x0000000407099211 */ /* 0x000fe400000f1406 */
[C---:B------:R-:W-:Y:S02]  /*172b0*/  IADD3 R7, R27.reuse, 0xa0, RZ ;  /* 0x000000a01b077810 */ /* 0x040fe40007ffe0ff */
[----:B------:R-:W-:Y:S01]  /*172c0*/  IADD3 R5, R27, 0x98, RZ ;  /* 0x000000981b057810 */ /* 0x000fe20007ffe0ff */
[----:B------:R-:W-:Y:S01]  /*172d0*/  @!P4 ST.E.64 [R16.64], R54 ;  /* 0x000000361000c985 */ /* 0x000fe2000c101b06 */
[----:B------:R-:W-:-:S03]  /*172e0*/  ISETP.GE.AND P4, PT, R7, c[0x0][0x3c8], PT ;  /* 0x0000f20007007a0c */ /* 0x000fc60003f86270 */
[----:B------:R-:W-:Y:S01]  /*172f0*/  @!P5 ST.E.64 [R12.64], R62 ;  /* 0x0000003e0c00d985 */ /* 0x000fe2000c101b06 */
[----:B------:R-:W-:Y:S02]  /*17300*/  ISETP.GE.AND P5, PT, R5, c[0x0][0x3c8], PT ;  /* 0x0000f20005007a0c */ /* 0x000fe40003fa6270 */
[----:B------:R-:W-:Y:S02]  /*17310*/  SHF.R.S32.HI R2, RZ, 0x1f, R3 ;  /* 0x0000001fff027819 */ /* 0x000fe40000011403 */
[----:B------:R-:W-:Y:S01]  /*17320*/  @!P6 LEA R18, P0, R3, R0, 0x2 ;  /* 0x000000000312e211 */ /* 0x000fe200078010ff */
[----:B------:R1:W-:Y:S01]  /*17330*/  @!P2 ST.E.64 [R10.64], R58 ;  /* 0x0000003a0a00a985 */ /* 0x0003e2000c101b06 */
[----:B------:R-:W-:Y:S02]  /*17340*/  IADD3 R6, R27, 0xa8, RZ ;  /* 0x000000a81b067810 */ /* 0x000fe40007ffe0ff */
[----:B------:R-:W-:Y:S01]  /*17350*/  @!P6 LEA.HI.X R19, R3, R4, R2, 0x2, P0 ;  /* 0x000000040313e211 */ /* 0x000fe200000f1402 */
[----:B------:R-:W-:Y:S01]  /*17360*/  @!P3 ST.E.64 [R14.64], R70 ;  /* 0x000000460e00b985 */ /* 0x000fe2000c101b06 */
[----:B------:R-:W-:-:S03]  /*17370*/  ISETP.GE.AND P6, PT, R6, c[0x0][0x3c8], PT ;  /* 0x0000f20006007a0c */ /* 0x000fc60003fc6270 */
[----:B------:R2:W-:Y:S01]  /*17380*/  @!P1 ST.E.64 [R8.64], R66 ;  /* 0x0000004208009985 */ /* 0x0005e2000c101b06 */
[----:B------:R-:W-:Y:S02]  /*17390*/  IADD3 R2, R27, 0xb0, RZ ;  /* 0x000000b01b027810 */ /* 0x000fe40007ffe0ff */
[----:B------:R-:W-:Y:S02]  /*173a0*/  ISETP.GE.AND P3, PT, R3, c[0x0][0x3c8], PT ;  /* 0x0000f20003007a0c */ /* 0x000fe40003f66270 */
[----:B-1----:R-:W-:Y:S02]  /*173b0*/  SHF.R.S32.HI R11, RZ, 0x1f, R5 ;  /* 0x0000001fff0b7819 */ /* 0x002fe40000011405 */
[-C--:B------:R-:W-:Y:S02]  /*173c0*/  @!P5 LEA R10, P0, R5, R0.reuse, 0x2 ;  /* 0x00000000050ad211 */ /* 0x080fe400078010ff */
[----:B--2---:R-:W-:Y:S02]  /*173d0*/  SHF.R.S32.HI R9, RZ, 0x1f, R7 ;  /* 0x0000001fff097819 */ /* 0x004fe40000011407 */
[----:B------:R-:W-:-:S02]  /*173e0*/  @!P4 LEA R8, P1, R7, R0, 0x2 ;  /* 0x000000000708c211 */ /* 0x000fc400078210ff */
[-C--:B------:R-:W-:Y:S02]  /*173f0*/  @!P5 LEA.HI.X R11, R5, R4.reuse, R11, 0x2, P0 ;  /* 0x00000004050bd211 */ /* 0x080fe400000f140b */
[----:B------:R-:W-:Y:S02]  /*17400*/  @!P4 LEA.HI.X R9, R7, R4, R9, 0x2, P1 ;  /* 0x000000040709c211 */ /* 0x000fe400008f1409 */
[----:B------:R-:W-:Y:S02]  /*17410*/  ISETP.GE.AND P1, PT, R2, c[0x0][0x3c8], PT ;  /* 0x0000f20002007a0c */ /* 0x000fe40003f26270 */
[----:B------:R-:W-:-:S04]  /*17420*/  IADD3 R5, R27, 0xb8, RZ ;  /* 0x000000b81b057810 */ /* 0x000fc80007ffe0ff */
[----:B------:R-:W-:Y:S02]  /*17430*/  ISETP.GE.AND P2, PT, R5, c[0x0][0x3c8], PT ;  /* 0x0000f20005007a0c */ /* 0x000fe40003f46270 */
[----:B------:R-:W-:Y:S02]  /*17440*/  SHF.R.S32.HI R13, RZ, 0x1f, R6 ;  /* 0x0000001fff0d7819 */ /* 0x000fe40000011406 */
[----:B------:R-:W-:-:S04]  /*17450*/  @!P6 LEA R12, P0, R6, R0, 0x2 ;  /* 0x00000000060ce211 */ /* 0x000fc800078010ff */
[----:B------:R-:W-:Y:S02]  /*17460*/  @!P6 LEA.HI.X R13, R6, R4, R13, 0x2, P0 ;  /* 0x00000004060de211 */ /* 0x000fe400000f140d */
[----:B------:R-:W-:Y:S02]  /*17470*/  SHF.R.S32.HI R6, RZ, 0x1f, R2 ;  /* 0x0000001fff067819 */ /* 0x000fe40000011402 */
[C---:B------:R-:W-:Y:S02]  /*17480*/  @!P1 LEA R16, P0, R2.reuse, R0, 0x2 ;  /* 0x0000000002109211 */ /* 0x040fe400078010ff */
[----:B------:R-:W-:Y:S02]  /*17490*/  IADD3 R3, R27, 0xc0, RZ ;  /* 0x000000c01b037810 */ /* 0x000fe40007ffe0ff */
[----:B------:R-:W-:Y:S02]  /*174a0*/  @!P1 LEA.HI.X R17, R2, R4, R6, 0x2, P0 ;  /* 0x0000000402119211 */ /* 0x000fe400000f1406 */
[----:B------:R-:W-:-:S02]  /*174b0*/  SHF.R.S32.HI R6, RZ, 0x1f, R5 ;  /* 0x0000001fff067819 */ /* 0x000fc40000011405 */
[----:B------:R-:W-:Y:S02]  /*174c0*/  @!P2 LEA R14, P0, R5, R0, 0x2 ;  /* 0x00000000050ea211 */ /* 0x000fe400078010ff */
[----:B------:R-:W-:Y:S02]  /*174d0*/  ISETP.GE.AND P1, PT, R3, c[0x0][0x3c8], PT ;  /* 0x0000f20003007a0c */ /* 0x000fe40003f26270 */
[----:B------:R-:W-:Y:S02]  /*174e0*/  @!P2 LEA.HI.X R15, R5, R4, R6, 0x2, P0 ;  /* 0x00000004050fa211 */ /* 0x000fe400000f1406 */
[----:B------:R-:W-:Y:S01]  /*174f0*/  IADD3 R6, R27, 0xc8, RZ ;  /* 0x000000c81b067810 */ /* 0x000fe20007ffe0ff */
[----:B------:R-:W-:Y:S04]  /*17500*/  @!P3 ST.E.64 [R18.64], R152 ;  /* 0x000000981200b985 */ /* 0x000fe8000c101b06 */
[----:B------:R1:W-:Y:S01]  /*17510*/  @!P5 ST.E.64 [R10.64], R154 ;  /* 0x0000009a0a00d985 */ /* 0x0003e2000c101b06 */
[----:B------:R-:W-:-:S02]  /*17520*/  ISETP.GE.AND P5, PT, R6, c[0x0][0x3c8], PT ;  /* 0x0000f20006007a0c */ /* 0x000fc40003fa6270 */
[----:B------:R-:W-:Y:S01]  /*17530*/  SHF.R.S32.HI R7, RZ, 0x1f, R3 ;  /* 0x0000001fff077819 */ /* 0x000fe20000011403 */
[----:B------:R2:W-:Y:S04]  /*17540*/  @!P4 ST.E.64 [R8.64], R82 ;  /* 0x000000520800c985 */ /* 0x0005e8000c101b06 */
[----:B------:R3:W-:Y:S01]  /*17550*/  @!P6 ST.E.64 [R12.64], R156 ;  /* 0x0000009c0c00e985 */ /* 0x0007e2000c101b06 */
[----:B------:R-:W-:-:S04]  /*17560*/  IADD3 R5, R27, 0xd0, RZ ;  /* 0x000000d01b057810 */ /* 0x000fc80007ffe0ff */
[----:B------:R-:W-:Y:S02]  /*17570*/  ISETP.GE.AND P4, PT, R5, c[0x0][0x3c8], PT ;  /* 0x0000f20005007a0c */ /* 0x000fe40003f86270 */
[----:B-1----:R-:W-:-:S04]  /*17580*/  @!P1 LEA R10, P0, R3, R0, 0x2 ;  /* 0x00000000030a9211 */ /* 0x002fc800078010ff */
[----:B------:R-:W-:Y:S02]  /*17590*/  @!P1 LEA.HI.X R11, R3, R4, R7, 0x2, P0 ;  /* 0x00000004030b9211 */ /* 0x000fe400000f1407 */
[----:B--2---:R-:W-:Y:S02]  /*175a0*/  SHF.R.S32.HI R9, RZ, 0x1f, R6 ;  /* 0x0000001fff097819 */ /* 0x004fe40000011406 */
[----:B---3--:R-:W-:-:S04]  /*175b0*/  @!P5 LEA R12, P0, R6, R0, 0x2 ;  /* 0x00000000060cd211 */ /* 0x008fc800078010ff */
[----:B------:R-:W-:Y:S02]  /*175c0*/  @!P5 LEA.HI.X R13, R6, R4, R9, 0x2, P0 ;  /* 0x00000004060dd211 */ /* 0x000fe400000f1409 */
[----:B------:R-:W-:Y:S02]  /*175d0*/  ISETP.GE.AND P0, PT, R2, c[0x0][0x3c8], PT ;  /* 0x0000f20002007a0c */ /* 0x000fe40003f06270 */
[----:B------:R-:W-:-:S04]  /*175e0*/  IADD3 R3, R27, 0xd8, RZ ;  /* 0x000000d81b037810 */ /* 0x000fc80007ffe0ff */
[----:B------:R-:W-:Y:S02]  /*175f0*/  ISETP.GE.AND P3, PT, R3, c[0x0][0x3c8], PT ;  /* 0x0000f20003007a0c */ /* 0x000fe40003f66270 */
[----:B------:R-:W-:-:S05]  /*17600*/  SHF.R.S32.HI R7, RZ, 0x1f, R5 ;  /* 0x0000001fff077819 */ /* 0x000fca0000011405 */
[----:B------:R-:W-:Y:S01]  /*17610*/  @!P0 ST.E.64 [R16.64], R160 ;  /* 0x000000a010008985 */ /* 0x000fe2000c101b06 */
[----:B------:R-:W-:-:S03]  /*17620*/  ISETP.GE.AND P0, PT, R21, c[0x0][0x3c8], PT ;  /* 0x0000f20015007a0c */ /* 0x000fc60003f06270 */
[----:B------:R-:W-:Y:S01]  /*17630*/  @!P2 ST.E.64 [R14.64], R158 ;  /* 0x0000009e0e00a985 */ /* 0x000fe2000c101b06 */
[----:B------:R-:W-:-:S03]  /*17640*/  ISETP.GE.AND P2, PT, R25, c[0x0][0x3c8], PT ;  /* 0x0000f20019007a0c */ /* 0x000fc60003f46270 */
[----:B------:R1:W-:Y:S01]  /*17650*/  @!P1 ST.E.64 [R10.64], R94 ;  /* 0x0000005e0a009985 */ /* 0x0003e2000c101b06 */
[----:B------:R-:W-:Y:S02]  /*17660*/  ISETP.GE.AND P1, PT, R23, c[0x0][0x3c8], PT ;  /* 0x0000f20017007a0c */ /* 0x000fe40003f26270 */
[C---:B------:R-:W-:Y:S02]  /*17670*/  @!P4 LEA R8, P6, R5.reuse, R0, 0x2 ;  /* 0x000000000508c211 */ /* 0x040fe400078c10ff */
[----:B------:R-:W-:Y:S02]  /*17680*/  SHF.R.S32.HI R2, RZ, 0x1f, R3 ;  /* 0x0000001fff027819 */ /* 0x000fe40000011403 */
[----:B------:R-:W-:Y:S01]  /*17690*/  @!P4 LEA.HI.X R9, R5, R4, R7, 0x2, P6 ;  /* 0x000000040509c211 */ /* 0x000fe200030f1407 */
[----:B------:R-:W-:Y:S04]  /*176a0*/  @!P5 ST.E.64 [R12.64], R98 ;  /* 0x000000620c00d985 */ /* 0x000fe8000c101b06 */
[----:B------:R2:W-:Y:S02]  /*176b0*/  @!P4 ST.E.64 [R8.64], R86 ;  /* 0x000000560800c985 */ /* 0x0005e4000c101b06 */
[----:B------:R-:W-:-:S04]  /*176c0*/  @!P1 LEA R6, P5, R23, R0, 0x2 ;  /* 0x0000000017069211 */ /* 0x000fc800078a10ff */
[----:B------:R-:W-:Y:S02]  /*176d0*/  @!P1 LEA.HI.X R7, R23, R4, R24, 0x2, P5 ;  /* 0x0000000417079211 */ /* 0x000fe400028f1418 */
[----:B-1----:R-:W-:-:S04]  /*176e0*/  @!P3 LEA R10, P6, R3, R0, 0x2 ;  /* 0x00000000030ab211 */ /* 0x002fc800078c10ff */
[----:B------:R-:W-:Y:S02]  /*176f0*/  @!P3 LEA.HI.X R11, R3, R4, R2, 0x2, P6 ;  /* 0x00000004030bb211 */ /* 0x000fe400030f1402 */
[-C--:B------:R-:W-:Y:S02]  /*17700*/  @!P0 LEA R2, P4, R21, R0.reuse, 0x2 ;  /* 0x0000000015028211 */ /* 0x080fe400078810ff */
[----:B--2---:R-:W-:Y:S02]  /*17710*/  @!P2 LEA R8, P6, R25, R0, 0x2 ;  /* 0x000000001908a211 */ /* 0x004fe400078c10ff */
[-C--:B------:R-:W-:Y:S02]  /*17720*/  @!P0 LEA.HI.X R3, R21, R4.reuse, R22, 0x2, P4 ;  /* 0x0000000415038211 */ /* 0x080fe400020f1416 */
[----:B------:R-:W-:Y:S01]  /*17730*/  @!P2 LEA.HI.X R9, R25, R4, R26, 0x2, P6 ;  /* 0x000000041909a211 */ /* 0x000fe200030f141a */
[----:B------:R1:W-:Y:S04]  /*17740*/  @!P3 ST.E.64 [R10.64], R106 ;  /* 0x0000006a0a00b985 */ /* 0x0003e8000c101b06 */
        /* <DEDUP_REMOVED lines=10> */
.L_x_1719:
[----:B------:R-:W2:Y:S04]  /*177f0*/  LDL.LU R7, [R1+0x2c] ;  /* 0x00002c0001077983 */ /* 0x000ea80000300800 */
[----:B-1----:R-:W3:Y:S01]  /*17800*/  LDL R6, [R1+0x34] ;  /* 0x0000340001067983 */ /* 0x002ee20000100800 */
[----:B------:R-:W-:Y:S01]  /*17810*/  ISETP.NE.U32.AND P0, PT, RZ, c[0x0][0x508], PT ;  /* 0x00014200ff007a0c */ /* 0x000fe20003f05070 */
[----:B------:R-:W-:Y:S01]  /*17820*/  IMAD.MOV.U32 R4, RZ, RZ, 0x4 ;  /* 0x00000004ff047424 */ /* 0x000fe200078e00ff */
[----:B------:R-:W-:Y:S01]  /*17830*/  ISETP.NE.U32.AND P2, PT, RZ, c[0x0][0x500], PT ;  /* 0x00014000ff007a0c */ /* 0x000fe20003f45070 */
[----:B------:R-:W-:Y:S01]  /*17840*/  IMAD.MOV.U32 R17, RZ, RZ, c[0x0][0x388] ;  /* 0x0000e200ff117624 */ /* 0x000fe200078e00ff */
[----:B------:R-:W-:Y:S01]  /*17850*/  ISETP.NE.AND.EX P0, PT, RZ, c[0x0][0x50c], PT, P0 ;  /* 0x00014300ff007a0c */ /* 0x000fe20003f05300 */
[----:B------:R-:W-:Y:S01]  /*17860*/  IMAD.MOV.U32 R0, RZ, RZ, RZ ;  /* 0x000000ffff007224 */ /* 0x000fe200078e00ff */
[----:B------:R-:W-:Y:S01]  /*17870*/  ISETP.NE.AND.EX P2, PT, RZ, c[0x0][0x504], PT, P2 ;  /* 0x00014100ff007a0c */ /* 0x000fe20003f45320 */
[----:B---3--:R-:W-:-:S10]  /*17880*/  IMAD.WIDE R2, R6, R4, c[0x0][0x500] ;  /* 0x0001400006027625 */ /* 0x008fd400078e0204 */
[----:B------:R-:W-:Y:S02]  /*17890*/  @P0 IMAD.WIDE R4, R6, R4, c[0x0][0x508] ;  /* 0x0001420006040625 */ /* 0x000fe400078e0204 */
        /* <DEDUP_REMOVED lines=9> */
.L_x_1740:
[----:B-1----:R-:W1:Y:S01]  /*17930*/  S2R R5, SR_TID.X ;  /* 0x0000000000057919 */ /* 0x002e620000002100 */
[----:B------:R-:W-:Y:S01]  /*17940*/  SHF.R.S32.HI R2, RZ, 0x1f, R6 ;  /* 0x0000001fff027819 */ /* 0x000fe20000011406 */
[----:B------:R-:W-:Y:S01]  /*17950*/  BSSY B0, `(.L_x_1741) ;  /* 0x0000038000007945 */ /* 0x000fe20003800000 */
[----:B-----5:R-:W-:-:S02]  /*17960*/  SHF.R.S32.HI R13, RZ, 0x1f, R0 ;  /* 0x0000001fff0d7819 */ /* 0x020fc40000011400 */
[----:B------:R-:W-:Y:S02]  /*17970*/  SEL R3, R6, RZ, !P2 ;  /* 0x000000ff06037207 */ /* 0x000fe40005000000 */
[----:B------:R-:W-:Y:S02]  /*17980*/  SEL R20, R2, RZ, !P2 ;  /* 0x000000ff02147207 */ /* 0x000fe40005000000 */
        /* <DEDUP_REMOVED lines=52> */
.L_x_1742:
[----:B------:R-:W-:Y:S05]  /*17cd0*/  BSYNC B0 ;  /* 0x0000000000007941 */ /* 0x000fea0003800000 */
.L_x_1741:
        /* <DEDUP_REMOVED lines=15> */
[----:B------:R-:W-:-:S03]  /*17dd0*/  IADD3 R14, R10, R11, RZ ;  /* 0x0000000b0a0e7210 */ /* 0x000fc60007ffe0ff */
[----:B------:R-:W-:Y:S01]  /*17de0*/  IMAD R0, R0, c[0x0][0x3a4], R2 ;  /* 0x0000e90000007a24 */ /* 0x000fe200078e0202 */
[----:B----4-:R-:W-:Y:S01]  /*17df0*/  IADD3 R2, R6, R11, RZ ;  /* 0x0000000b06027210 */ /* 0x010fe20007ffe0ff */
        /* <DEDUP_REMOVED lines=27> */
.L_x_1798:
[----:B------:R-:W-:Y:S05]  /*17fb0*/  BRA.DIV ~URZ, `(.L_x_1744) ;  /* 0x000026027f007947 */ /* 0x000fea000b800000 */
[----:B------:R3:W4:Y:S02]  /*17fc0*/  SHFL.IDX PT, R0, R15, RZ, 0x181f ;  /* 0x00181fff0f007589 */ /* 0x00072400000e0000 */
.L_x_1799:
        /* <DEDUP_REMOVED lines=27> */
.L_x_1746:
[----:B------:R-:W-:Y:S05]  /*18180*/  BSYNC B0 ;  /* 0x0000000000007941 */ /* 0x000fea0003800000 */
.L_x_1745:
[----:B------:R-:W-:Y:S05]  /*18190*/  BRA.DIV ~URZ, `(.L_x_1747) ;  /* 0x000024827f007947 */ /* 0x000fea000b800000 */
[----:B--2---:R2:W1:Y:S04]  /*181a0*/  SHFL.IDX PT, R4, R12, 0x1, 0x181f ;  /* 0x00381f000c047f89 */ /* 0x00446800000e0000 */
[----:B----4-:R2:W4:Y:S02]  /*181b0*/  SHFL.IDX PT, R0, R15, 0x1, 0x181f ;  /* 0x00381f000f007f89 */ /* 0x01052400000e0000 */
.L_x_1800:
        /* <DEDUP_REMOVED lines=27> */
.L_x_1749:
[----:B------:R-:W-:Y:S05]  /*18370*/  BSYNC B0 ;  /* 0x0000000000007941 */ /* 0x000fea0003800000 */
.L_x_1748:
[----:B------:R-:W-:Y:S05]  /*18380*/  BRA.DIV ~URZ, `(.L_x_1750) ;  /* 0x000023527f007947 */ /* 0x000fea000b800000 */
[----:B-1----:R1:W2:Y:S02]  /*18390*/  SHFL.IDX PT, R4, R12, 0x2, 0x181f ;  /* 0x00581f000c047f89 */ /* 0x0022a400000e0000 */
.L_x_1801:
[----:B------:R-:W-:Y:S05]  /*183a0*/  BRA.DIV ~URZ, `(.L_x_1751) ;  /* 0x000023a27f007947 */ /* 0x000fea000b800000 */
[----:B----4-:R4:W1:Y:S02]  /*183b0*/  SHFL.IDX PT, R0, R15, 0x2, 0x181f ;  /* 0x00581f000f007f89 */ /* 0x01086400000e0000 */
.L_x_1802:
        /* <DEDUP_REMOVED lines=27> */
.L_x_1753:
[----:B------:R-:W-:Y:S05]  /*18570*/  BSYNC B0 ;  /* 0x0000000000007941 */ /* 0x000fea0003800000 */
.L_x_1752:
[----:B------:R-:W-:Y:S05]  /*18580*/  BRA.DIV ~URZ, `(.L_x_1754) ;  /* 0x000022227f007947 */ /* 0x000fea000b800000 */
[----:B--2---:R2:W3:Y:S04]  /*18590*/  SHFL.IDX PT, R4, R12, 0x3, 0x181f ;  /* 0x00781f000c047f89 */ /* 0x0044e800000e0000 */
[----:B-1----:R2:W1:Y:S02]  /*185a0*/  SHFL.IDX PT, R0, R15, 0x3, 0x181f ;  /* 0x00781f000f007f89 */ /* 0x00246400000e0000 */
.L_x_1803:
[----:B------:R-:W-:-:S04]  /*185b0*/  IADD3 R14, R14, 0x60, RZ ;  /* 0x000000600e0e7810 */ /* 0x000fc80007ffe0ff */
[----:B------:R-:W-:-:S13]  /*185c0*/  ISETP.GE.AND P0, PT, R14, R13, PT ;  /* 0x0000000d0e00720c */ /* 0x000fda0003f06270 */
[----:B------:R-:W-:Y:S05]  /*185d0*/  @P0 BRA `(.L_x_1734) ;  /* 0x0000017000000947 */ /* 0x000fea0003800000 */
[----:B------:R-:W5:Y:S04]  /*185e0*/  LDL.64 R2, [R1+0x20] ;  /* 0x0000200001027983 */ /* 0x000f680000100a00 */
[----:B--2---:R-:W2:Y:S04]  /*185f0*/  LDL R17, [R1+0x3c] ;  /* 0x00003c0001117983 */ /* 0x004ea80000100800 */
[----:B---34-:R-:W3:Y:S04]  /*18600*/  LDL R15, [R1+0x38] ;  /* 0x00003800010f7983 */ /* 0x018ee80000100800 */
[----:B------:R-:W4:Y:S04]  /*18610*/  LDL R5, [R1+0x40] ;  /* 0x0000400001057983 */ /* 0x000f280000100800 */
[----:B------:R-:W4:Y:S04]  /*18620*/  LDL R18, [R1+0x54] ;  /* 0x0000540001127983 */ /* 0x000f280000100800 */
[----:B------:R-:W4:Y:S04]  /*18630*/  LDL R16, [R1+0x50] ;  /* 0x0000500001107983 */ /* 0x000f280000100800 */
[----:B------:R-:W4:Y:S01]  /*18640*/  LDL R12, [R1+0x4c] ;  /* 0x00004c00010c7983 */ /* 0x000f220000100800 */
[----:B-----5:R-:W-:-:S02]  /*18650*/  ISETP.GE.AND P3, PT, R2, c[0x0][0x3c8], PT ;  /* 0x0000f20002007a0c */ /* 0x020fc40003f66270 */
[----:B--2---:R-:W-:Y:S02]  /*18660*/  ISETP.GE.AND P2, PT, R17, c[0x0][0x3c8], PT ;  /* 0x0000f20011007a0c */ /* 0x004fe40003f46270 */
[----:B---3--:R-:W-:Y:S02]  /*18670*/  ISETP.GE.AND P1, PT, R15, c[0x0][0x3c8], PT ;  /* 0x0000f2000f007a0c */ /* 0x008fe40003f26270 */
[----:B----4-:R-:W-:-:S07]  /*18680*/  ISETP.GE.AND P0, PT, R5, c[0x0][0x3c8], PT ;  /* 0x0000f20005007a0c */ /* 0x010fce0003f06270 */
        /* <DEDUP_REMOVED lines=12> */
.L_x_1734:
[----:B------:R-:W-:Y:S05]  /*18750*/  BSYNC B1 ;  /* 0x0000000000017941 */ /* 0x000fea0003800000 */
.L_x_1718:
[----:B------:R-:W-:-:S13]  /*18760*/  ISETP.NE.AND P0, PT, RZ, UR5, PT ;  /* 0x00000005ff007c0c */ /* 0x000fda000bf05270 */
[----:B------:R-:W-:Y:S01]  /*18770*/  @P0 WARPSYNC 0xffffffff ;  /* 0xffffffff00000948 */ /* 0x000fe20003800000 */
[----:B------:R-:W-:Y:S06]  /*18780*/  @P0 BAR.SYNC.DEFER_BLOCKING 0x5, 0x100 ;  /* 0x0144000000000b1d */ /* 0x000fec0000010000 */
[----:B-1-3--:R-:W1:Y:S04]  /*18790*/  @P0 LDS.128 R4, [0x20100] ;  /* 0x02010000ff040984 */ /* 0x00ae680000000c00 */
[----:B-1----:R1:W-:Y:S04]  /*187a0*/  @P0 STL.64 [R1+0x28], R4 ;  /* 0x0000280401000387 */ /* 0x0023e80000100a00 */
[----:B------:R1:W-:Y:S04]  /*187b0*/  @P0 STL.64 [R1+0x30], R6 ;  /* 0x0000300601000387 */ /* 0x0003e80000100a00 */
[----:B------:R-:W-:Y:S06]  /*187c0*/  @P0 BAR.ARV 0x4, 0x100 ;  /* 0x0104000000000b1d */ /* 0x000fec0000002000 */
[----:B------:R-:W-:Y:S05]  /*187d0*/  @P0 BRA `(.L_x_1755) ;  /* 0x0000104000000947 */ /* 0x000fea0003800000 */
[----:B----4-:R-:W3:Y:S01]  /*187e0*/  S2R R0, SR_TID.X ;  /* 0x0000000000007919 */ /* 0x010ee20000002100 */
[----:B-1----:R-:W-:Y:S01]  /*187f0*/  IMAD.MOV.U32 R7, RZ, RZ, RZ ;  /* 0x000000ffff077224 */ /* 0x002fe200078e00ff */
[----:B--23--:R-:W-:-:S04]  /*18800*/  LOP3.LUT R14, R0, 0x1f, RZ, 0xc0, !PT ;  /* 0x0000001f000e7812 */ /* 0x00cfc800078ec0ff */
[----:B------:R-:W-:Y:S01]  /*18810*/  ISETP.NE.AND P6, PT, R14, 0x1f, PT ;  /* 0x0000001f0e00780c */ /* 0x000fe20003fc5270 */
[----:B------:R-:W-:Y:S10]  /*18820*/  BRA.DIV ~URZ, `(.L_x_1756) ;  /* 0x000020427f007947 */ /* 0x000ff4000b800000 */
[----:B------:R1:W2:Y:S02]  /*18830*/  SHFL.IDX PT, R9, R110, RZ, 0x1f ;  /* 0x00001fff6e097589 */ /* 0x0002a400000e0000 */
.L_x_1804:
[----:B------:R-:W-:Y:S05]  /*18840*/  BRA.DIV ~URZ, `(.L_x_1757) ;  /* 0x000020927f007947 */ /* 0x000fea000b800000 */
[----:B------:R3:W4:Y:S02]  /*18850*/  SHFL.IDX PT, R8, R110, 0x1, 0x1f ;  /* 0x00201f006e087f89 */ /* 0x00072400000e0000 */
.L_x_1805:
        /* <DEDUP_REMOVED lines=19> */
.L_x_1806:
        /* <DEDUP_REMOVED lines=16> */
.L_x_1807:
[----:B---3--:R-:W-:Y:S01]  /*18a90*/  IMAD R0, R0, c[0x0][0x538], RZ ;  /* 0x00014e0000007a24 */ /* 0x008fe200078e02ff */
[----:B------:R-:W-:Y:S04]  /*18aa0*/  BSSY B1, `(.L_x_1760) ;  /* 0x00000ce000017945 */ /* 0x000fe80003800000 */
[----:B----4-:R-:W-:-:S04]  /*18ab0*/  IADD3 R8, R0, R8, RZ ;  /* 0x0000000800087210 */ /* 0x010fc80007ffe0ff */
[----:B--2---:R-:W-:-:S13]  /*18ac0*/  ISETP.GT.AND P0, PT, R8, R9, PT ;  /* 0x000000090800720c */ /* 0x004fda0003f04270 */
[----:B------:R-:W-:Y:S05]  /*18ad0*/  @P0 BRA `(.L_x_1761) ;  /* 0x0000025000000947 */ /* 0x000fea0003800000 */
.L_x_1765:
        /* <DEDUP_REMOVED lines=17> */
.L_x_1808:
        /* <DEDUP_REMOVED lines=16> */
.L_x_1809:
[----:B--2---:R-:W-:-:S05]  /*18cf0*/  IMAD R0, R0, c[0x0][0x538], RZ ;  /* 0x00014e0000007a24 */ /* 0x004fca00078e02ff */
[----:B------:R-:W-:-:S04]  /*18d00*/  IADD3 R8, R0, R8, RZ ;  /* 0x0000000800087210 */ /* 0x000fc80007ffe0ff */
[----:B------:R-:W-:-:S13]  /*18d10*/  ISETP.GT.AND P0, PT, R8, R9, PT ;  /* 0x000000090800720c */ /* 0x000fda0003f04270 */
[----:B-1----:R-:W-:Y:S05]  /*18d20*/  @!P0 BRA `(.L_x_1765) ;  /* 0xfffffdb000008947 */ /* 0x002fea000383ffff */
.L_x_1761:
[----:B------:R-:W-:-:S05]  /*18d30*/  IADD3 R11, -R0, R8, RZ ;  /* 0x00000008000b7210 */ /* 0x000fca0007ffe1ff */
[----:B------:R-:W-:-:S05]  /*18d40*/  IMAD R0, R4, c[0x0][0x538], R11 ;  /* 0x00014e0004007a24 */ /* 0x000fca00078e020b */
[----:B------:R-:W-:Y:S01]  /*18d50*/  ISETP.GT.AND P0, PT, R0, R9, PT ;  /* 0x000000090000720c */ /* 0x000fe20003f04270 */
[----:B------:R-:W-:-:S12]  /*18d60*/  BRA.DIV ~URZ, `(.L_x_1766) ;  /* 0x00001fb27f007947 */ /* 0x000fd8000b800000 */
[----:B------:R-:W-:-:S03]  /*18d70*/  VOTE.ANY R12, PT, !P0 ;  /* 0x00000000000c7806 */ /* 0x000fc600040e0100 */
.L_x_1810:
[----:B------:R-:W2:Y:S01]  /*18d80*/  LDL.LU R0, [R1+0x34] ;  /* 0x0000340001007983 */ /* 0x000ea20000300800 */
[----:B------:R-:W2:Y:S02]  /*18d90*/  POPC R8, R12 ;  /* 0x0000000c00087309 */ /* 0x000ea40000000000 */
[----:B--2---:R-:W-:-:S05]  /*18da0*/  IADD3 R0, R8, R0, RZ ;  /* 0x0000000008007210 */ /* 0x004fca0007ffe0ff */
[----:B------:R2:W-:Y:S01]  /*18db0*/  STL [R1+0x34], R0 ;  /* 0x0000340001007387 */ /* 0x0005e20000100800 */
[----:B------:R-:W-:Y:S05]  /*18dc0*/  BRA.DIV ~URZ, `(.L_x_1767) ;  /* 0x00001fa27f007947 */ /* 0x000fea000b800000 */
[----:B------:R3:W4:Y:S04]  /*18dd0*/  SHFL.IDX PT, R10, R6, R8, 0x1f ;  /* 0x00001f08060a7589 */ /* 0x00072800000e0000 */
[----:B------:R3:W1:Y:S02]  /*18de0*/  SHFL.IDX PT, R7, R7, R8, 0x1f ;  /* 0x00001f0807077589 */ /* 0x00066400000e0000 */
.L_x_1811:
[----:B------:R-:W-:Y:S01]  /*18df0*/  ISETP.NE.AND P0, PT, R12, RZ, PT ;  /* 0x000000ff0c00720c */ /* 0x000fe20003f05270 */
[----:B------:R-:W-:-:S12]  /*18e00*/  BSSY B0, `(.L_x_1768) ;  /* 0x0000005000007945 */ /* 0x000fd80003800000 */
[----:B------:R-:W-:Y:S05]  /*18e10*/  @!P0 BRA `(.L_x_1769) ;  /* 0x0000003000008947 */ /* 0x000fea0003800000 */
[----:B------:R-:W-:Y:S01]  /*18e20*/  IADD3 R3, R8, -0x1, RZ ;  /* 0xffffffff08037810 */ /* 0x000fe20007ffe0ff */
[----:B------:R-:W-:Y:S05]  /*18e30*/  BRA.DIV ~URZ, `(.L_x_1770) ;  /* 0x000020027f007947 */ /* 0x000fea000b800000 */
[----:B------:R2:W3:Y:S02]  /*18e40*/  SHFL.IDX PT, R13, R4, R3, 0x1f ;  /* 0x00001f03040d7589 */ /* 0x0004e400000e0000 */
.L_x_1769:
[----:B------:R-:W-:Y:S05]  /*18e50*/  BSYNC B0 ;  /* 0x0000000000007941 */ /* 0x000fea0003800000 */
.L_x_1768:
        /* <DEDUP_REMOVED lines=68> */
.L_x_1772:
        /* <DEDUP_REMOVED lines=40> */
[----:B------:R-:W-:Y:S02]  /*19520*/  IABS R11, R0 ;  /* 0x00000000000b7213 */ /* 0x000fe40000000000 */
[----:B------:R-:W1:Y:S01]  /*19530*/  I2F.RP R4, R3 ;  /* 0x0000000300047306 */ /* 0x000e620000209400 */
[----:B------:R-:W-:Y:S02]  /*19540*/  MOV R7, R2 ;  /* 0x0000000200077202 */ /* 0x000fe40000000f00 */
[----:B------:R-:W-:-:S05]  /*19550*/  IMAD.MOV R2, RZ, RZ, -R11 ;  /* 0x000000ffff027224 */ /* 0x000fca00078e0a0b */
[----:B-1----:R-:W1:Y:S02]  /*19560*/  MUFU.RCP R4, R4 ;  /* 0x0000000400047308 */ /* 0x002e640000001000 */
[----:B-1----:R-:W-:-:S06]  /*19570*/  IADD3 R4, R4, 0xffffffe, RZ ;  /* 0x0ffffffe04047810 */ /* 0x002fcc0007ffe0ff */
[----:B------:R-:W1:Y:S02]  /*19580*/  F2I.FTZ.U32.TRUNC.NTZ R5, R4 ;  /* 0x0000000400057305 */ /* 0x000e64000021f000 */
[----:B-1----:R-:W-:-:S04]  /*19590*/  IMAD.MOV R4, RZ, RZ, -R5 ;  /* 0x000000ffff047224 */ /* 0x002fc800078e0a05 */
[----:B------:R-:W-:Y:S02]  /*195a0*/  IMAD R8, R4, R3, RZ ;  /* 0x0000000304087224 */ /* 0x000fe400078e02ff */
[----:B------:R-:W-:-:S04]  /*195b0*/  IMAD.MOV.U32 R4, RZ, RZ, RZ ;  /* 0x000000ffff047224 */ /* 0x000fc800078e00ff */
[----:B------:R-:W-:-:S04]  /*195c0*/  IMAD.HI.U32 R5, R5, R8, R4 ;  /* 0x0000000805057227 */ /* 0x000fc800078e0004 */
        /* <DEDUP_REMOVED lines=17> */
.L_x_1773:
[----:B------:R-:W-:Y:S05]  /*196e0*/  BSYNC B0 ;  /* 0x0000000000007941 */ /* 0x000fea0003800000 */
.L_x_1771:
[----:B------:R-:W-:-:S04]  /*196f0*/  LOP3.LUT R2, RZ, R2, RZ, 0x33, !PT ;  /* 0x00000002ff027212 */ /* 0x000fc800078e33ff */
[----:B-1----:R-:W-:-:S05]  /*19700*/  IADD3 R0, R2, R10, RZ ;  /* 0x0000000a02007210 */ /* 0x002fca0007ffe0ff */
[----:B------:R1:W-:Y:S01]  /*19710*/  STL [R1+0x2c], R0 ;  /* 0x00002c0001007387 */ /* 0x0003e20000100800 */
[----:B------:R-:W-:Y:S05]  /*19720*/  BRA `(.L_x_1774) ;  /* 0x0000005000007947 */ /* 0x000fea0003800000 */
.L_x_1762:
[----:B------:R-:W-:Y:S01]  /*19730*/  MOV R0, c[0x0][0x53c] ;  /* 0x00014f0000007a02 */ /* 0x000fe20000000f00 */
[----:B------:R2:W-:Y:S04]  /*19740*/  STL [R1+0x28], R9 ;  /* 0x0000280901007387 */ /* 0x0005e80000100800 */
[----:B------:R2:W-:Y:S04]  /*19750*/  STL [R1+0x2c], RZ ;  /* 0x00002cff01007387 */ /* 0x0005e80000100800 */
[----:B------:R2:W-:Y:S04]  /*19760*/  STL [R1+0x30], RZ ;  /* 0x000030ff01007387 */ /* 0x0005e80000100800 */
[----:B------:R2:W-:Y:S02]  /*19770*/  STL [R1+0x34], R0 ;  /* 0x0000340001007387 */ /* 0x0005e40000100800 */
.L_x_1774:
[----:B------:R-:W-:Y:S05]  /*19780*/  BSYNC B1 ;  /* 0x0000000000017941 */ /* 0x000fea0003800000 */
.L_x_1760:
        /* <DEDUP_REMOVED lines=9> */
.L_x_1755:
[----:B--2-4-:R-:W2:Y:S02]  /*19820*/  LDL R0, [R1+0x34] ;  /* 0x0000340001007983 */ /* 0x014ea40000100800 */
[----:B--2---:R-:W-:-:S13]  /*19830*/  ISETP.GE.AND P0, PT, R0, c[0x0][0x53c], PT ;  /* 0x00014f0000007a0c */ /* 0x004fda0003f06270 */
[----:B-1----:R-:W-:Y:S01]  /*19840*/  @P0 CALL.REL.NOINC `(.L_x_1775) ;  /* 0x0000001000000944 */ /* 0x002fe20003c00000 */
[----:B------:R-:W-:Y:S05]  /*19850*/  BRA `(.L_x_1776) ;  /* 0xfffe83a000007947 */ /* 0x000fea000383ffff */
.L_x_1775:
[----:B------:R-:W-:Y:S05]  /*19860*/  EXIT ;  /* 0x000000000000794d */ /* 0x000fea0003800000 */
.L_x_1636:
[----:B------:R-:W-:Y:S01]  /*19870*/  IMAD.MOV.U32 R0, RZ, RZ, R5 ;  /* 0x000000ffff007224 */ /* 0x000fe200078e0005 */
[----:B------:R-:W-:Y:S02]  /*19880*/  MOV R2, 0x1 ;  /* 0x0000000100027802 */ /* 0x000fe40000000f00 */
[----:B------:R-:W-:Y:S02]  /*19890*/  MOV R3, 0x198b0 ;  /* 0x000198b000037802 */ /* 0x000fe40000000f00 */
[----:B------:R-:W-:Y:S05]  /*198a0*/  CALL.REL.NOINC `($__internal_36_$__cuda_sm70_shflsync_up_p) ;  /* 0x0000169000007944 */ /* 0x000fea0003c00000 */
[----:B------:R-:W-:Y:S01]  /*198b0*/  MOV R0, R4 ;  /* 0x0000000400007202 */ /* 0x000fe20000000f00 */
[----:B------:R-:W-:Y:S05]  /*198c0*/  BRA `(.L_x_1777) ;  /* 0xfffe6b9000007947 */ /* 0x000fea000383ffff */
.L_x_1637:
[----:B------:R-:W-:Y:S01]  /*198d0*/  IMAD.MOV.U32 R0, RZ, RZ, R5 ;  /* 0x000000ffff007224 */ /* 0x000fe200078e0005 */
[----:B------:R-:W-:Y:S02]  /*198e0*/  MOV R2, 0x2 ;  /* 0x0000000200027802 */ /* 0x000fe40000000f00 */
[----:B------:R-:W-:Y:S02]  /*198f0*/  MOV R3, 0x19910 ;  /* 0x0001991000037802 */ /* 0x000fe40000000f00 */
[----:B------:R-:W-:Y:S05]  /*19900*/  CALL.REL.NOINC `($__internal_36_$__cuda_sm70_shflsync_up_p) ;  /* 0x0000163000007944 */ /* 0x000fea0003c00000 */
[----:B------:R-:W-:Y:S01]  /*19910*/  SEL R0, R4, RZ, P4 ;  /* 0x000000ff04007207 */ /* 0x000fe20002000000 */
[----:B------:R-:W-:Y:S01]  /*19920*/  IMAD.MOV.U32 R2, RZ, RZ, 0x4 ;  /* 0x00000004ff027424 */ /* 0x000fe200078e00ff */
[----:B------:R-:W-:-:S03]  /*19930*/  MOV R3, 0x19960 ;  /* 0x0001996000037802 */ /* 0x000fc60000000f00 */
[----:B------:R-:W-:Y:S02]  /*19940*/  IMAD.IADD R0, R5, 0x1, R0 ;  /* 0x0000000105007824 */ /* 0x000fe400078e0200 */
        /* <DEDUP_REMOVED lines=14> */
[----:B------:R-:W-:Y:S01]  /*19a30*/  IMAD.IADD R4, R0, 0x1, R4 ;  /* 0x0000000100047824 */ /* 0x000fe200078e0204 */
[----:B------:R-:W-:-:S03]  /*19a40*/  MOV R0, 0x1f ;  /* 0x0000001f00007802 */ /* 0x000fc60000000f00 */
[----:B------:R-:W-:Y:S02]  /*19a50*/  IMAD.MOV.U32 R5, RZ, RZ, R4 ;  /* 0x000000ffff057224 */ /* 0x000fe400078e0004 */
[----:B------:R-:W-:Y:S05]  /*19a60*/  CALL.REL.NOINC `($__internal_35_$__cuda_sm70_shflsync_idx_p) ;  /* 0x0000148000007944 */ /* 0x000fea0003c00000 */
[----:B------:R-:W-:Y:S05]  /*19a70*/  BRA `(.L_x_1778) ;  /* 0xfffe6ae000007947 */ /* 0x000fea000383ffff */
.L_x_1639:
[----:B------:R-:W-:Y:S02]  /*19a80*/  SEL R0, RZ, 0x1, P0 ;  /* 0x00000001ff007807 */ /* 0x000fe40000000000 */
[----:B------:R-:W-:Y:S02]  /*19a90*/  MOV R2, 0x19ab0 ;  /* 0x00019ab000027802 */ /* 0x000fe40000000f00 */
[----:B------:R-:W-:Y:S05]  /*19aa0*/  CALL.REL.NOINC `($__internal_37_$__cuda_sm70_votesync_ballot) ;  /* 0x0000150000007944 */ /* 0x000fea0003c00000 */
[----:B------:R-:W-:Y:S01]  /*19ab0*/  MOV R10, R0 ;  /* 0x00000000000a7202 */ /* 0x000fe20000000f00 */
[----:B------:R-:W-:Y:S05]  /*19ac0*/  BRA `(.L_x_1779) ;  /* 0xfffe6b2000007947 */ /* 0x000fea000383ffff */
.L_x_1640:
[----:B------:R-:W-:Y:S01]  /*19ad0*/  IMAD.MOV.U32 R5, RZ, RZ, R9 ;  /* 0x000000ffff057224 */ /* 0x000fe200078e0009 */
[----:B------:R-:W-:Y:S01]  /*19ae0*/  MOV R3, R7 ;  /* 0x0000000700037202 */ /* 0x000fe20000000f00 */
[----:B-1----:R-:W-:Y:S01]  /*19af0*/  IMAD.MOV.U32 R0, RZ, RZ, 0x1f ;  /* 0x0000001fff007424 */ /* 0x002fe200078e00ff */
[----:B------:R-:W-:Y:S02]  /*19b00*/  MOV R2, 0x19b20 ;  /* 0x00019b2000027802 */ /* 0x000fe40000000f00 */
[----:B------:R-:W-:Y:S05]  /*19b10*/  CALL.REL.NOINC `($__internal_35_$__cuda_sm70_shflsync_idx_p) ;  /* 0x000013d000007944 */ /* 0x000fea0003c00000 */
[----:B------:R-:W-:Y:S01]  /*19b20*/  IMAD.MOV.U32 R12, RZ, RZ, R0 ;  /* 0x000000ffff0c7224 */ /* 0x000fe200078e0000 */
[----:B------:R-:W-:Y:S01]  /*19b30*/  MOV R5, R8 ;  /* 0x0000000800057202 */ /* 0x000fe20000000f00 */
[----:B------:R-:W-:Y:S01]  /*19b40*/  IMAD.MOV.U32 R6, RZ, RZ, RZ ;  /* 0x000000ffff067224 */ /* 0x000fe200078e00ff */
[----:B------:R-:W-:Y:S01]  /*19b50*/  MOV R3, R7 ;  /* 0x0000000700037202 */ /* 0x000fe20000000f00 */
[----:B------:R-:W-:Y:S01]  /*19b60*/  IMAD.MOV.U32 R0, RZ, RZ, 0x1f ;  /* 0x0000001fff007424 */ /* 0x000fe200078e00ff */
[----:B------:R-:W-:-:S02]  /*19b70*/  MOV R2, 0x19b90 ;  /* 0x00019b9000027802 */ /* 0x000fc40000000f00 */
[----:B------:R-:W-:Y:S05]  /*19b80*/  CALL.REL.NOINC `($__internal_35_$__cuda_sm70_shflsync_idx_p) ;  /* 0x0000136000007944 */ /* 0x000fea0003c00000 */
[----:B------:R-:W-:Y:S01]  /*19b90*/  MOV R9, R0 ;  /* 0x0000000000097202 */ /* 0x000fe20000000f00 */
[----:B------:R-:W-:Y:S05]  /*19ba0*/  BRA `(.L_x_1780) ;  /* 0xfffe6ab000007947 */ /* 0x000fea000383ffff */
.L_x_1643:
[----:B------:R-:W-:Y:S01]  /*19bb0*/  IMAD.MOV.U32 R5, RZ, RZ, R4 ;  /* 0x000000ffff057224 */ /* 0x000fe200078e0004 */
[----:B-1----:R-:W-:-:S02]  /*19bc0*/  MOV R0, 0x1f ;  /* 0x0000001f00007802 */ /* 0x002fc40000000f00 */
[----:B------:R-:W-:Y:S02]  /*19bd0*/  MOV R2, 0x19bf0 ;  /* 0x00019bf000027802 */ /* 0x000fe40000000f00 */
[----:B--234-:R-:W-:Y:S05]  /*19be0*/  CALL.REL.NOINC `($__internal_35_$__cuda_sm70_shflsync_idx_p) ;  /* 0x0000130000007944 */ /* 0x01cfea0003c00000 */
[----:B------:R-:W-:Y:S01]  /*19bf0*/  MOV R6, R0 ;  /* 0x0000000000067202 */ /* 0x000fe20000000f00 */
[----:B------:R-:W-:Y:S05]  /*19c00*/  BRA `(.L_x_1642) ;  /* 0xfffe6ab000007947 */ /* 0x000fea000383ffff */
.L_x_1662:
[----:B-1----:R-:W-:Y:S01]  /*19c10*/  IMAD.MOV.U32 R5, RZ, RZ, R14 ;  /* 0x000000ffff057224 */ /* 0x002fe200078e000e */
[----:B------:R-:W-:Y:S01]  /*19c20*/  MOV R3, RZ ;  /* 0x000000ff00037202 */ /* 0x000fe20000000f00 */
[----:B------:R-:W-:Y:S01]  /*19c30*/  IMAD.MOV.U32 R0, RZ, RZ, 0x181f ;  /* 0x0000181fff007424 */ /* 0x000fe200078e00ff */
[----:B------:R-:W-:Y:S02]  /*19c40*/  MOV R2, 0x19c60 ;  /* 0x00019c6000027802 */ /* 0x000fe40000000f00 */
[----:B------:R-:W-:Y:S05]  /*19c50*/  CALL.REL.NOINC `($__internal_35_$__cuda_sm70_shflsync_idx_p) ;  /* 0x0000129000007944 */ /* 0x000fea0003c00000 */
[----:B------:R-:W-:Y:S01]  /*19c60*/  MOV R4, R0 ;  /* 0x0000000000047202 */ /* 0x000fe20000000f00 */
[----:B------:R-:W-:Y:S05]  /*19c70*/  BRA `(.L_x_1781) ;  /* 0xfffe94d000007947 */ /* 0x000fea000383ffff */
.L_x_1663:
[----:B------:R-:W-:Y:S01]  /*19c80*/  IMAD.MOV.U32 R5, RZ, RZ, R15 ;  /* 0x000000ffff057224 */ /* 0x000fe200078e000f */
[----:B------:R-:W-:Y:S01]  /*19c90*/  MOV R3, RZ ;  /* 0x000000ff00037202 */ /* 0x000fe20000000f00 */
[----:B------:R-:W-:Y:S01]  /*19ca0*/  IMAD.MOV.U32 R0, RZ, RZ, 0x181f ;  /* 0x0000181fff007424 */ /* 0x000fe200078e00ff */
[----:B------:R-:W-:Y:S02]  /*19cb0*/  MOV R2, 0x19cd0 ;  /* 0x00019cd000027802 */ /* 0x000fe40000000f00 */
[----:B-12---:R-:W-:Y:S05]  /*19cc0*/  CALL.REL.NOINC `($__internal_35_$__cuda_sm70_shflsync_idx_p) ;  /* 0x0000122000007944 */ /* 0x006fea0003c00000 */
[----:B------:R-:W-:Y:S05]  /*19cd0*/  BRA `(.L_x_1782) ;  /* 0xfffe949000007947 */ /* 0x000fea000383ffff */
.L_x_1666:
[----:B------:R-:W-:Y:S01]  /*19ce0*/  IMAD.MOV.U32 R5, RZ, RZ, R14 ;  /* 0x000000ffff057224 */ /* 0x000fe200078e000e */
[----:B---3--:R-:W-:Y:S01]  /*19cf0*/  MOV R3, 0x1 ;  /* 0x0000000100037802 */ /* 0x008fe20000000f00 */
[----:B----4-:R-:W-:Y:S01]  /*19d00*/  IMAD.MOV.U32 R0, RZ, RZ, 0x181f ;  /* 0x0000181fff007424 */ /* 0x010fe200078e00ff */
[----:B------:R-:W-:-:S02]  /*19d10*/  MOV R2, 0x19d30 ;  /* 0x00019d3000027802 */ /* 0x000fc40000000f00 */
[----:B-12---:R-:W-:Y:S05]  /*19d20*/  CALL.REL.NOINC `($__internal_35_$__cuda_sm70_shflsync_idx_p) ;  /* 0x000011c000007944 */ /* 0x006fea0003c00000 */
[----:B------:R-:W-:Y:S01]  /*19d30*/  IMAD.MOV.U32 R4, RZ, RZ, R0 ;  /* 0x000000ffff047224 */ /* 0x000fe200078e0000 */
[----:B------:R-:W-:Y:S01]  /*19d40*/  MOV R3, 0x1 ;  /* 0x0000000100037802 */ /* 0x000fe20000000f00 */
[----:B------:R-:W-:Y:S01]  /*19d50*/  IMAD.MOV.U32 R5, RZ, RZ, R15 ;  /* 0x000000ffff057224 */ /* 0x000fe200078e000f */
[----:B------:R-:W-:-:S02]  /*19d60*/  MOV R0, 0x181f ;  /* 0x0000181f00007802 */ /* 0x000fc40000000f00 */
[----:B------:R-:W-:Y:S02]  /*19d70*/  MOV R2, 0x19d90 ;  /* 0x00019d9000027802 */ /* 0x000fe40000000f00 */
[----:B------:R-:W-:Y:S05]  /*19d80*/  CALL.REL.NOINC `($__internal_35_$__cuda_sm70_shflsync_idx_p) ;  /* 0x0000116000007944 */ /* 0x000fea0003c00000 */
[----:B------:R-:W-:Y:S05]  /*19d90*/  BRA `(.L_x_1783) ;  /* 0xfffe962000007947 */ /* 0x000fea000383ffff */
.L_x_1669:
[----:B------:R-:W-:Y:S01]  /*19da0*/  IMAD.MOV.U32 R5, RZ, RZ, R14 ;  /* 0x000000ffff057224 */ /* 0x000fe200078e000e */
[----:B-1----:R-:W-:Y:S01]  /*19db0*/  MOV R3, 0x2 ;  /* 0x0000000200037802 */ /* 0x002fe20000000f00 */
[----:B----4-:R-:W-:Y:S01]  /*19dc0*/  IMAD.MOV.U32 R0, RZ, RZ, 0x181f ;  /* 0x0000181fff007424 */ /* 0x010fe200078e00ff */
[----:B------:R-:W-:Y:S02]  /*19dd0*/  MOV R2, 0x19df0 ;  /* 0x00019df000027802 */ /* 0x000fe40000000f00 */
[----:B--2---:R-:W-:Y:S05]  /*19de0*/  CALL.REL.NOINC `($__internal_35_$__cuda_sm70_shflsync_idx_p) ;  /* 0x0000110000007944 */ /* 0x004fea0003c00000 */
[----:B------:R-:W-:Y:S01]  /*19df0*/  MOV R4, R0 ;  /* 0x0000000000047202 */ /* 0x000fe20000000f00 */
[----:B------:R-:W-:Y:S05]  /*19e00*/  BRA `(.L_x_1784) ;  /* 0xfffe97e000007947 */ /* 0x000fea000383ffff */
.L_x_1670:
[----:B------:R-:W-:Y:S01]  /*19e10*/  IMAD.MOV.U32 R5, RZ, RZ, R15 ;  /* 0x000000ffff057224 */ /* 0x000fe200078e000f */
[----:B------:R-:W-:Y:S01]  /*19e20*/  MOV R3, 0x2 ;  /* 0x0000000200037802 */ /* 0x000fe20000000f00 */
[----:B----4-:R-:W-:Y:S01]  /*19e30*/  IMAD.MOV.U32 R0, RZ, RZ, 0x181f ;  /* 0x0000181fff007424 */ /* 0x010fe200078e00ff */
[----:B------:R-:W-:Y:S02]  /*19e40*/  MOV R2, 0x19e60 ;  /* 0x00019e6000027802 */ /* 0x000fe40000000f00 */
[----:B-123--:R-:W-:Y:S05]  /*19e50*/  CALL.REL.NOINC `($__internal_35_$__cuda_sm70_shflsync_idx_p) ;  /* 0x0000109000007944 */ /* 0x00efea0003c00000 */
[----:B------:R-:W-:Y:S05]  /*19e60*/  BRA `(.L_x_1785) ;  /* 0xfffe97a000007947 */ /* 0x000fea000383ffff */
.L_x_1673:
[----:B------:R-:W-:Y:S01]  /*19e70*/  IMAD.MOV.U32 R5, RZ, RZ, R14 ;  /* 0x000000ffff057224 */ /* 0x000fe200078e000e */
[----:B-1----:R-:W-:Y:S01]  /*19e80*/  MOV R3, 0x3 ;  /* 0x0000000300037802 */ /* 0x002fe20000000f00 */
[----:B------:R-:W-:Y:S01]  /*19e90*/  IMAD.MOV.U32 R0, RZ, RZ, 0x181f ;  /* 0x0000181fff007424 */ /* 0x000fe200078e00ff */
[----:B------:R-:W-:-:S02]  /*19ea0*/  MOV R2, 0x19ec0 ;  /* 0x00019ec000027802 */ /* 0x000fc40000000f00 */
[----:B--234-:R-:W-:Y:S05]  /*19eb0*/  CALL.REL.NOINC `($__internal_35_$__cuda_sm70_shflsync_idx_p) ;  /* 0x0000103000007944 */ /* 0x01cfea0003c00000 */
[----:B------:R-:W-:Y:S01]  /*19ec0*/  IMAD.MOV.U32 R4, RZ, RZ, R0 ;  /* 0x000000ffff047224 */ /* 0x000fe200078e0000 */
[----:B------:R-:W-:Y:S01]  /*19ed0*/  MOV R3, 0x3 ;  /* 0x0000000300037802 */ /* 0x000fe20000000f00 */
[----:B------:R-:W-:Y:S01]  /*19ee0*/  IMAD.MOV.U32 R5, RZ, RZ, R15 ;  /* 0x000000ffff057224 */ /* 0x000fe200078e000f */
[----:B------:R-:W-:-:S02]  /*19ef0*/  MOV R0, 0x181f ;  /* 0x0000181f00007802 */ /* 0x000fc40000000f00 */
[----:B------:R-:W-:Y:S02]  /*19f00*/  MOV R2, 0x19f20 ;  /* 0x00019f2000027802 */ /* 0x000fe40000000f00 */
[----:B------:R-:W-:Y:S05]  /*19f10*/  CALL.REL.NOINC `($__internal_35_$__cuda_sm70_shflsync_idx_p) ;  /* 0x00000fd000007944 */ /* 0x000fea0003c00000 */
[----:B------:R-:W-:Y:S05]  /*19f20*/  BRA `(.L_x_1786) ;  /* 0xfffe992000007947 */ /* 0x000fea000383ffff */
.L_x_1714:
[----:B-1----:R1:W5:Y:S01]  /*19f30*/  LDL R2, [R1] ;  /* 0x0000000001027983 */ /* 0x0023620000100800 */
[----:B------:R-:W-:Y:S02]  /*19f40*/  MOV R5, 0x2 ;  /* 0x0000000200057802 */ /* 0x000fe40000000f00 */
[----:B------:R-:W-:Y:S02]  /*19f50*/  MOV R3, 0x19f70 ;  /* 0x00019f7000037802 */ /* 0x000fe40000000f00 */
[----:B-1---5:R-:W-:Y:S05]  /*19f60*/  CALL.REL.NOINC `($__internal_34_$__cuda_sm70_shflsync_bfly_p) ;  /* 0x00000f3000007944 */ /* 0x022fea0003c00000 */
[----:B------:R-:W-:Y:S01]  /*19f70*/  MOV R0, R5 ;  /* 0x0000000500007202 */ /* 0x000fe20000000f00 */
[----:B------:R-:W-:Y:S05]  /*19f80*/  BRA `(.L_x_1787) ;  /* 0xffff97b000007947 */ /* 0x000fea000383ffff */
.L_x_1715:
[----:B------:R-:W-:Y:S01]  /*19f90*/  IMAD.MOV.U32 R2, RZ, RZ, R0 ;  /* 0x000000ffff027224 */ /* 0x000fe200078e0000 */
[----:B------:R-:W-:Y:S02]  /*19fa0*/  MOV R5, 0x1 ;  /* 0x0000000100057802 */ /* 0x000fe40000000f00 */
[----:B------:R-:W-:Y:S02]  /*19fb0*/  MOV R3, 0x19fd0 ;  /* 0x00019fd000037802 */ /* 0x000fe40000000f00 */
[----:B------:R-:W-:Y:S05]  /*19fc0*/  CALL.REL.NOINC `($__internal_34_$__cuda_sm70_shflsync_bfly_p) ;  /* 0x00000ed000007944 */ /* 0x000fea0003c00000 */
[----:B------:R1:W5:Y:S01]  /*19fd0*/  LDL R2, [R1+0x8] ;  /* 0x0000080001027983 */ /* 0x0003620000100800 */
[----:B------:R-:W-:Y:S01]  /*19fe0*/  FADD.FTZ R0, R0, R5 ;  /* 0x0000000500007221 */ /* 0x000fe20000010000 */
[----:B------:R-:W-:Y:S02]  /*19ff0*/  MOV R5, 0x2 ;  /* 0x0000000200057802 */ /* 0x000fe40000000f00 */
[----:B------:R-:W-:-:S02]  /*1a000*/  MOV R3, 0x1a020 ;  /* 0x0001a02000037802 */ /* 0x000fc40000000f00 */
[----:B-1---5:R-:W-:Y:S05]  /*1a010*/  CALL.REL.NOINC `($__internal_34_$__cuda_sm70_shflsync_bfly_p) ;  /* 0x00000e8000007944 */ /* 0x022fea0003c00000 */
[----:B------:R-:W2:Y:S01]  /*1a020*/  LDL.LU R2, [R1+0x8] ;  /* 0x0000080001027983 */ /* 0x000ea20000300800 */
[----:B------:R-:W-:Y:S01]  /*1a030*/  MOV R3, 0x1a080 ;  /* 0x0001a08000037802 */ /* 0x000fe20000000f00 */
[----:B--2---:R-:W-:Y:S01]  /*1a040*/  FADD.FTZ R4, R2, R5 ;  /* 0x0000000502047221 */ /* 0x004fe20000010000 */
[----:B------:R-:W-:-:S04]  /*1a050*/  MOV R5, 0x1 ;  /* 0x0000000100057802 */ /* 0x000fc80000000f00 */
[----:B------:R-:W-:Y:S02]  /*1a060*/  MOV R2, R4 ;  /* 0x0000000400027202 */ /* 0x000fe40000000f00 */
[----:B------:R-:W-:Y:S05]  /*1a070*/  CALL.REL.NOINC `($__internal_34_$__cuda_sm70_shflsync_bfly_p) ;  /* 0x00000e2000007944 */ /* 0x000fea0003c00000 */
[----:B------:R-:W-:Y:S01]  /*1a080*/  MOV R3, R5 ;  /* 0x0000000500037202 */ /* 0x000fe20000000f00 */
[----:B------:R-:W-:Y:S05]  /*1a090*/  BRA `(.L_x_1788) ;  /* 0xffff973000007947 */ /* 0x000fea000383ffff */
.L_x_1722:
[----:B-1-34-:R-:W-:Y:S01]  /*1a0a0*/  IMAD.MOV.U32 R5, RZ, RZ, R14 ;  /* 0x000000ffff057224 */ /* 0x01afe200078e000e */
[----:B------:R-:W-:Y:S01]  /*1a0b0*/  MOV R3, RZ ;  /* 0x000000ff00037202 */ /* 0x000fe20000000f00 */
[----:B------:R-:W-:Y:S01]  /*1a0c0*/  IMAD.MOV.U32 R0, RZ, RZ, 0x181f ;  /* 0x0000181fff007424 */ /* 0x000fe200078e00ff */
[----:B------:R-:W-:Y:S02]  /*1a0d0*/  MOV R2, 0x1a0f0 ;  /* 0x0001a0f000027802 */ /* 0x000fe40000000f00 */
[----:B------:R-:W-:Y:S05]  /*1a0e0*/  CALL.REL.NOINC `($__internal_35_$__cuda_sm70_shflsync_idx_p) ;  /* 0x00000e0000007944 */ /* 0x000fea0003c00000 */
[----:B------:R-:W-:Y:S01]  /*1a0f0*/  MOV R6, R0 ;  /* 0x0000000000067202 */ /* 0x000fe20000000f00 */
[----:B------:R-:W-:Y:S05]  /*1a100*/  BRA `(.L_x_1789) ;  /* 0xffffb3c000007947 */ /* 0x000fea000383ffff */
.L_x_1723:
[----:B------:R-:W-:Y:S01]  /*1a110*/  IMAD.MOV.U32 R5, RZ, RZ, R15 ;  /* 0x000000ffff057224 */ /* 0x000fe200078e000f */
[----:B------:R-:W-:Y:S01]  /*1a120*/  MOV R3, RZ ;  /* 0x000000ff00037202 */ /* 0x000fe20000000f00 */
[----:B------:R-:W-:Y:S01]  /*1a130*/  IMAD.MOV.U32 R0, RZ, RZ, 0x181f ;  /* 0x0000181fff007424 */ /* 0x000fe200078e00ff */
[----:B------:R-:W-:Y:S02]  /*1a140*/  MOV R2, 0x1a160 ;  /* 0x0001a16000027802 */ /* 0x000fe40000000f00 */
[----:B-12---:R-:W-:Y:S05]  /*1a150*/  CALL.REL.NOINC `($__internal_35_$__cuda_sm70_shflsync_idx_p) ;  /* 0x00000d9000007944 */ /* 0x006fea0003c00000 */
[----:B------:R-:W-:Y:S05]  /*1a160*/  BRA `(.L_x_1790) ;  /* 0xffffb38000007947 */ /* 0x000fea000383ffff */
.L_x_1726:
[----:B------:R-:W-:Y:S01]  /*1a170*/  IMAD.MOV.U32 R5, RZ, RZ, R14 ;  /* 0x000000ffff057224 */ /* 0x000fe200078e000e */
[----:B--2---:R-:W-:Y:S01]  /*1a180*/  MOV R3, 0x1 ;  /* 0x0000000100037802 */ /* 0x004fe20000000f00 */
[----:B----4-:R-:W-:Y:S01]  /*1a190*/  IMAD.MOV.U32 R0, RZ, RZ, 0x181f ;  /* 0x0000181fff007424 */ /* 0x010fe200078e00ff */
[----:B------:R-:W-:-:S02]  /*1a1a0*/  MOV R2, 0x1a1c0 ;  /* 0x0001a1c000027802 */ /* 0x000fc40000000f00 */
[----:B-1-3--:R-:W-:Y:S05]  /*1a1b0*/  CALL.REL.NOINC `($__internal_35_$__cuda_sm70_shflsync_idx_p) ;  /* 0x00000d3000007944 */ /* 0x00afea0003c00000 */
[----:B------:R-:W-:Y:S01]  /*1a1c0*/  IMAD.MOV.U32 R6, RZ, RZ, R0 ;  /* 0x000000ffff067224 */ /* 0x000fe200078e0000 */
[----:B------:R-:W-:Y:S01]  /*1a1d0*/  MOV R3, 0x1 ;  /* 0x0000000100037802 */ /* 0x000fe20000000f00 */
[----:B------:R-:W-:Y:S01]  /*1a1e0*/  IMAD.MOV.U32 R5, RZ, RZ, R15 ;  /* 0x000000ffff057224 */ /* 0x000fe200078e000f */
[----:B------:R-:W-:-:S02]  /*1a1f0*/  MOV R0, 0x181f ;  /* 0x0000181f00007802 */ /* 0x000fc40000000f00 */
[----:B------:R-:W-:Y:S02]  /*1a200*/  MOV R2, 0x1a220 ;  /* 0x0001a22000027802 */ /* 0x000fe40000000f00 */
[----:B------:R-:W-:Y:S05]  /*1a210*/  CALL.REL.NOINC `($__internal_35_$__cuda_sm70_shflsync_idx_p) ;  /* 0x00000cd000007944 */ /* 0x000fea0003c00000 */
[----:B------:R-:W-:Y:S05]  /*1a220*/  BRA `(.L_x_1791) ;  /* 0xffffb4a000007947 */ /* 0x000fea000383ffff */
.L_x_1729:
[----:B------:R-:W-:Y:S01]  /*1a230*/  IMAD.MOV.U32 R5, RZ, RZ, R14 ;  /* 0x000000ffff057224 */ /* 0x000fe200078e000e */
[----:B-1----:R-:W-:Y:S01]  /*1a240*/  MOV R3, 0x2 ;  /* 0x0000000200037802 */ /* 0x002fe20000000f00 */
[----:B----4-:R-:W-:Y:S01]  /*1a250*/  IMAD.MOV.U32 R0, RZ, RZ, 0x181f ;  /* 0x0000181fff007424 */ /* 0x010fe200078e00ff */
[----:B------:R-:W-:Y:S02]  /*1a260*/  MOV R2, 0x1a280 ;  /* 0x0001a28000027802 */ /* 0x000fe40000000f00 */
[----:B--23--:R-:W-:Y:S05]  /*1a270*/  CALL.REL.NOINC `($__internal_35_$__cuda_sm70_shflsync_idx_p) ;  /* 0x00000c7000007944 */ /* 0x00cfea0003c00000 */
[----:B------:R-:W-:Y:S01]  /*1a280*/  MOV R6, R0 ;  /* 0x0000000000067202 */ /* 0x000fe20000000f00 */
[----:B------:R-:W-:Y:S05]  /*1a290*/  BRA `(.L_x_1792) ;  /* 0xffffb61000007947 */ /* 0x000fea000383ffff */
.L_x_1730:
[----:B------:R-:W-:Y:S01]  /*1a2a0*/  IMAD.MOV.U32 R5, RZ, RZ, R15 ;  /* 0x000000ffff057224 */ /* 0x000fe200078e000f */
[----:B------:R-:W-:Y:S01]  /*1a2b0*/  MOV R3, 0x2 ;  /* 0x0000000200037802 */ /* 0x000fe20000000f00 */
[----:B----4-:R-:W-:Y:S01]  /*1a2c0*/  IMAD.MOV.U32 R0, RZ, RZ, 0x181f ;  /* 0x0000181fff007424 */ /* 0x010fe200078e00ff */
[----:B------:R-:W-:Y:S02]  /*1a2d0*/  MOV R2, 0x1a2f0 ;  /* 0x0001a2f000027802 */ /* 0x000fe40000000f00 */
[----:B-123--:R-:W-:Y:S05]  /*1a2e0*/  CALL.REL.NOINC `($__internal_35_$__cuda_sm70_shflsync_idx_p) ;  /* 0x00000c0000007944 */ /* 0x00efea0003c00000 */
[----:B------:R-:W-:Y:S05]  /*1a2f0*/  BRA `(.L_x_1793) ;  /* 0xffffb5d000007947 */ /* 0x000fea000383ffff */
.L_x_1733:
        /* <DEDUP_REMOVED lines=12> */
.L_x_1735:
[----:B------:R-:W-:Y:S01]  /*1a3c0*/  IMAD.MOV.U32 R5, RZ, RZ, R18 ;  /* 0x000000ffff057224 */ /* 0x000fe200078e0012 */
[----:B------:R-:W-:Y:S01]  /*1a3d0*/  MOV R3, RZ ;  /* 0x000000ff00037202 */ /* 0x000fe20000000f00 */
[----:B------:R-:W-:Y:S01]  /*1a3e0*/  IMAD.MOV.U32 R0, RZ, RZ, 0x1c1f ;  /* 0x00001c1fff007424 */ /* 0x000fe200078e00ff */
[----:B------:R-:W-:Y:S02]  /*1a3f0*/  MOV R2, 0x1a410 ;  /* 0x0001a41000027802 */ /* 0x000fe40000000f00 */
[----:B------:R-:W-:Y:S05]  /*1a400*/  CALL.REL.NOINC `($__internal_35_$__cuda_sm70_shflsync_idx_p) ;  /* 0x00000ae000007944 */ /* 0x000fea0003c00000 */
[----:B------:R-:W-:Y:S01]  /*1a410*/  MOV R4, R0 ;  /* 0x0000000000047202 */ /* 0x000fe20000000f00 */
[----:B------:R-:W-:Y:S05]  /*1a420*/  BRA `(.L_x_1795) ;  /* 0xffffba7000007947 */ /* 0x000fea000383ffff */
.L_x_1736:
[----:B------:R-:W-:Y:S01]  /*1a430*/  IMAD.MOV.U32 R5, RZ, RZ, R19 ;  /* 0x000000ffff057224 */ /* 0x000fe200078e0013 */
[----:B------:R-:W-:Y:S01]  /*1a440*/  MOV R3, RZ ;  /* 0x000000ff00037202 */ /* 0x000fe20000000f00 */
[----:B------:R-:W-:Y:S01]  /*1a450*/  IMAD.MOV.U32 R0, RZ, RZ, 0x1c1f ;  /* 0x00001c1fff007424 */ /* 0x000fe200078e00ff */
[----:B------:R-:W-:Y:S02]  /*1a460*/  MOV R2, 0x1a480 ;  /* 0x0001a48000027802 */ /* 0x000fe40000000f00 */
[----:B-12---:R-:W-:Y:S05]  /*1a470*/  CALL.REL.NOINC `($__internal_35_$__cuda_sm70_shflsync_idx_p) ;  /* 0x00000a7000007944 */ /* 0x006fea0003c00000 */
[----:B------:R-:W-:Y:S05]  /*1a480*/  BRA `(.L_x_1796) ;  /* 0xffffba3000007947 */ /* 0x000fea000383ffff */
.L_x_1739:
[----:B------:R-:W-:Y:S01]  /*1a490*/  IMAD.MOV.U32 R5, RZ, RZ, R18 ;  /* 0x000000ffff057224 */ /* 0x000fe200078e0012 */
[----:B-1----:R-:W-:Y:S01]  /*1a4a0*/  MOV R3, 0x1 ;  /* 0x0000000100037802 */ /* 0x002fe20000000f00 */
[----:B----4-:R-:W-:Y:S01]  /*1a4b0*/  IMAD.MOV.U32 R0, RZ, RZ, 0x1c1f ;  /* 0x00001c1fff007424 */ /* 0x010fe200078e00ff */
[----:B------:R-:W-:-:S02]  /*1a4c0*/  MOV R2, 0x1a4e0 ;  /* 0x0001a4e000027802 */ /* 0x000fc40000000f00 */
[----:B--23--:R-:W-:Y:S05]  /*1a4d0*/  CALL.REL.NOINC `($__internal_35_$__cuda_sm70_shflsync_idx_p) ;  /* 0x00000a1000007944 */ /* 0x00cfea0003c00000 */
[----:B------:R-:W-:Y:S01]  /*1a4e0*/  IMAD.MOV.U32 R4, RZ, RZ, R0 ;  /* 0x000000ffff047224 */ /* 0x000fe200078e0000 */
[----:B------:R-:W-:Y:S01]  /*1a4f0*/  MOV R3, 0x1 ;  /* 0x0000000100037802 */ /* 0x000fe20000000f00 */
[----:B------:R-:W-:Y:S01]  /*1a500*/  IMAD.MOV.U32 R5, RZ, RZ, R19 ;  /* 0x000000ffff057224 */ /* 0x000fe200078e0013 */
[----:B------:R-:W-:-:S02]  /*1a510*/  MOV R0, 0x1c1f ;  /* 0x00001c1f00007802 */ /* 0x000fc40000000f00 */
[----:B------:R-:W-:Y:S02]  /*1a520*/  MOV R2, 0x1a540 ;  /* 0x0001a54000027802 */ /* 0x000fe40000000f00 */
[----:B------:R-:W-:Y:S05]  /*1a530*/  CALL.REL.NOINC `($__internal_35_$__cuda_sm70_shflsync_idx_p) ;  /* 0x000009b000007944 */ /* 0x000fea0003c00000 */
[----:B------:R-:W-:Y:S05]  /*1a540*/  BRA `(.L_x_1797) ;  /* 0xffffc5e000007947 */ /* 0x000fea000383ffff */
.L_x_1743:
[----:B------:R-:W-:Y:S01]  /*1a550*/  IMAD.MOV.U32 R5, RZ, RZ, R12 ;  /* 0x000000ffff057224 */ /* 0x000fe200078e000c */
[----:B------:R-:W-:Y:S01]  /*1a560*/  MOV R3, RZ ;  /* 0x000000ff00037202 */ /* 0x000fe20000000f00 */
[----:B------:R-:W-:Y:S01]  /*1a570*/  IMAD.MOV.U32 R0, RZ, RZ, 0x181f ;  /* 0x0000181fff007424 */ /* 0x000fe200078e00ff */
[----:B------:R-:W-:Y:S02]  /*1a580*/  MOV R2, 0x1a5a0 ;  /* 0x0001a5a000027802 */ /* 0x000fe40000000f00 */
[----:B------:R-:W-:Y:S05]  /*1a590*/  CALL.REL.NOINC `($__internal_35_$__cuda_sm70_shflsync_idx_p) ;  /* 0x0000095000007944 */ /* 0x000fea0003c00000 */
[----:B------:R-:W-:Y:S01]  /*1a5a0*/  MOV R4, R0 ;  /* 0x0000000000047202 */ /* 0x000fe20000000f00 */
[----:B------:R-:W-:Y:S05]  /*1a5b0*/  BRA `(.L_x_1798) ;  /* 0xffffd9f000007947 */ /* 0x000fea000383ffff */
.L_x_1744:
[----:B------:R-:W-:Y:S01]  /*1a5c0*/  IMAD.MOV.U32 R5, RZ, RZ, R15 ;  /* 0x000000ffff057224 */ /* 0x000fe200078e000f */
[----:B------:R-:W-:Y:S01]  /*1a5d0*/  MOV R3, RZ ;  /* 0x000000ff00037202 */ /* 0x000fe20000000f00 */
[----:B------:R-:W-:Y:S01]  /*1a5e0*/  IMAD.MOV.U32 R0, RZ, RZ, 0x181f ;  /* 0x0000181fff007424 */ /* 0x000fe200078e00ff */
[----:B------:R-:W-:Y:S02]  /*1a5f0*/  MOV R2, 0x1a610 ;  /* 0x0001a61000027802 */ /* 0x000fe40000000f00 */
[----:B-12---:R-:W-:Y:S05]  /*1a600*/  CALL.REL.NOINC `($__internal_35_$__cuda_sm70_shflsync_idx_p) ;  /* 0x000008e000007944 */ /* 0x006fea0003c00000 */
[----:B------:R-:W-:Y:S05]  /*1a610*/  BRA `(.L_x_1799) ;  /* 0xffffd9b000007947 */ /* 0x000fea000383ffff */
.L_x_1747:
        /* <DEDUP_REMOVED lines=12> */
.L_x_1750:
[----:B------:R-:W-:Y:S01]  /*1a6e0*/  IMAD.MOV.U32 R5, RZ, RZ, R12 ;  /* 0x000000ffff057224 */ /* 0x000fe200078e000c */
[----:B-1----:R-:W-:Y:S01]  /*1a6f0*/  MOV R3, 0x2 ;  /* 0x0000000200037802 */ /* 0x002fe20000000f00 */
[----:B----4-:R-:W-:Y:S01]  /*1a700*/  IMAD.MOV.U32 R0, RZ, RZ, 0x181f ;  /* 0x0000181fff007424 */ /* 0x010fe200078e00ff */
[----:B------:R-:W-:Y:S02]  /*1a710*/  MOV R2, 0x1a730 ;  /* 0x0001a73000027802 */ /* 0x000fe40000000f00 */
[----:B--23--:R-:W-:Y:S05]  /*1a720*/  CALL.REL.NOINC `($__internal_35_$__cuda_sm70_shflsync_idx_p) ;  /* 0x000007c000007944 */ /* 0x00cfea0003c00000 */
[----:B------:R-:W-:Y:S01]  /*1a730*/  MOV R4, R0 ;  /* 0x0000000000047202 */ /* 0x000fe20000000f00 */
[----:B------:R-:W-:Y:S05]  /*1a740*/  BRA `(.L_x_1801) ;  /* 0xffffdc5000007947 */ /* 0x000fea000383ffff */
.L_x_1751:
[----:B------:R-:W-:Y:S01]  /*1a750*/  IMAD.MOV.U32 R5, RZ, RZ, R15 ;  /* 0x000000ffff057224 */ /* 0x000fe200078e000f */
[----:B------:R-:W-:Y:S01]  /*1a760*/  MOV R3, 0x2 ;  /* 0x0000000200037802 */ /* 0x000fe20000000f00 */
[----:B----4-:R-:W-:Y:S01]  /*1a770*/  IMAD.MOV.U32 R0, RZ, RZ, 0x181f ;  /* 0x0000181fff007424 */ /* 0x010fe200078e00ff */
[----:B------:R-:W-:Y:S02]  /*1a780*/  MOV R2, 0x1a7a0 ;  /* 0x0001a7a000027802 */ /* 0x000fe40000000f00 */
[----:B-123--:R-:W-:Y:S05]  /*1a790*/  CALL.REL.NOINC `($__internal_35_$__cuda_sm70_shflsync_idx_p) ;  /* 0x0000075000007944 */ /* 0x00efea0003c00000 */
[----:B------:R-:W-:Y:S05]  /*1a7a0*/  BRA `(.L_x_1802) ;  /* 0xffffdc1000007947 */ /* 0x000fea000383ffff */
.L_x_1754:
        /* <DEDUP_REMOVED lines=12> */
.L_x_1756:
[----:B------:R-:W-:Y:S01]  /*1a870*/  IMAD.MOV.U32 R5, RZ, RZ, R110 ;  /* 0x000000ffff057224 */ /* 0x000fe200078e006e */
[----:B------:R-:W-:Y:S01]  /*1a880*/  MOV R3, RZ ;  /* 0x000000ff00037202 */ /* 0x000fe20000000f00 */
[----:B------:R-:W-:Y:S01]  /*1a890*/  IMAD.MOV.U32 R0, RZ, RZ, 0x1f ;  /* 0x0000001fff007424 */ /* 0x000fe200078e00ff */
[----:B------:R-:W-:Y:S02]  /*1a8a0*/  MOV R2, 0x1a8c0 ;  /* 0x0001a8c000027802 */ /* 0x000fe40000000f00 */
[----:B------:R-:W-:Y:S05]  /*1a8b0*/  CALL.REL.NOINC `($__internal_35_$__cuda_sm70_shflsync_idx_p) ;  /* 0x0000063000007944 */ /* 0x000fea0003c00000 */
[----:B------:R-:W-:Y:S01]  /*1a8c0*/  MOV R9, R0 ;  /* 0x0000000000097202 */ /* 0x000fe20000000f00 */
[----:B------:R-:W-:Y:S05]  /*1a8d0*/  BRA `(.L_x_1804) ;  /* 0xffffdf6000007947 */ /* 0x000fea000383ffff */
.L_x_1757:
[----:B------:R-:W-:Y:S01]  /*1a8e0*/  IMAD.MOV.U32 R5, RZ, RZ, R110 ;  /* 0x000000ffff057224 */ /* 0x000fe200078e006e */
[----:B------:R-:W-:Y:S01]  /*1a8f0*/  MOV R3, 0x1 ;  /* 0x0000000100037802 */ /* 0x000fe20000000f00 */
[----:B------:R-:W-:Y:S01]  /*1a900*/  IMAD.MOV.U32 R0, RZ, RZ, 0x1f ;  /* 0x0000001fff007424 */ /* 0x000fe200078e00ff */
[----:B------:R-:W-:Y:S02]  /*1a910*/  MOV R2, 0x1a930 ;  /* 0x0001a93000027802 */ /* 0x000fe40000000f00 */
[----:B-12---:R-:W-:Y:S05]  /*1a920*/  CALL.REL.NOINC `($__internal_35_$__cuda_sm70_shflsync_idx_p) ;  /* 0x000005c000007944 */ /* 0x006fea0003c00000 */
[----:B------:R-:W-:Y:S01]  /*1a930*/  MOV R8, R0 ;  /* 0x0000000000087202 */ /* 0x000fe20000000f00 */
[----:B------:R-:W-:Y:S05]  /*1a940*/  BRA `(.L_x_1805) ;  /* 0xffffdf1000007947 */ /* 0x000fea000383ffff */
.L_x_1758:
[----:B------:R-:W-:Y:S02]  /*1a950*/  MOV R2, 0x1 ;  /* 0x0000000100027802 */ /* 0x000fe40000000f00 */
[----:B------:R-:W-:-:S02]  /*1a960*/  MOV R3, 0x1a980 ;  /* 0x0001a98000037802 */ /* 0x000fc40000000f00 */
[----:B-1234-:R-:W-:Y:S05]  /*1a970*/  CALL.REL.NOINC `($__internal_36_$__cuda_sm70_shflsync_up_p) ;  /* 0x000005c000007944 */ /* 0x01efea0003c00000 */
[----:B------:R-:W-:Y:S05]  /*1a980*/  BRA `(.L_x_1806) ;  /* 0xffffe00000007947 */ /* 0x000fea000383ffff */
.L_x_1759:
[----:B------:R-:W-:Y:S02]  /*1a990*/  MOV R2, 0x2 ;  /* 0x0000000200027802 */ /* 0x000fe40000000f00 */
[----:B------:R-:W-:-:S02]  /*1a9a0*/  MOV R3, 0x1a9c0 ;  /* 0x0001a9c000037802 */ /* 0x000fc40000000f00 */
[----:B--2-4-:R-:W-:Y:S05]  /*1a9b0*/  CALL.REL.NOINC `($__internal_36_$__cuda_sm70_shflsync_up_p) ;  /* 0x0000058000007944 */ /* 0x014fea0003c00000 */
[----:B------:R-:W-:Y:S01]  /*1a9c0*/  SEL R3, R4, RZ, P1 ;  /* 0x000000ff04037207 */ /* 0x000fe20000800000 */
[----:B------:R-:W-:-:S04]  /*1a9d0*/  IMAD.MOV.U32 R2, RZ, RZ, 0x4 ;  /* 0x00000004ff027424 */ /* 0x000fc800078e00ff */
[----:B------:R-:W-:Y:S01]  /*1a9e0*/  IMAD.IADD R0, R0, 0x1, R3 ;  /* 0x0000000100007824 */ /* 0x000fe200078e0203 */
        /* <DEDUP_REMOVED lines=20> */
.L_x_1763:
[----:B------:R-:W-:Y:S02]  /*1ab30*/  MOV R2, 0x1 ;  /* 0x0000000100027802 */ /* 0x000fe40000000f00 */
[----:B------:R-:W-:Y:S02]  /*1ab40*/  MOV R3, 0x1ab60 ;  /* 0x0001ab6000037802 */ /* 0x000fe40000000f00 */
[----:B------:R-:W-:Y:S05]  /*1ab50*/  CALL.REL.NOINC `($__internal_36_$__cuda_sm70_shflsync_up_p) ;  /* 0x000003e000007944 */ /* 0x000fea0003c00000 */
[----:B------:R-:W-:Y:S01]  /*1ab60*/  MOV R2, R4 ;  /* 0x0000000400027202 */ /* 0x000fe20000000f00 */
[----:B------:R-:W-:Y:S05]  /*1ab70*/  BRA `(.L_x_1808) ;  /* 0xffffe07000007947 */ /* 0x000fea000383ffff */
.L_x_1764:
        /* <DEDUP_REMOVED lines=26> */
.L_x_1766:
[----:B------:R-:W-:Y:S02]  /*1ad20*/  SEL R0, RZ, 0x1, P0 ;  /* 0x00000001ff007807 */ /* 0x000fe40000000000 */
[----:B------:R-:W-:Y:S02]  /*1ad30*/  MOV R2, 0x1ad50 ;  /* 0x0001ad5000027802 */ /* 0x000fe40000000f00 */
[----:B-1----:R-:W-:Y:S05]  /*1ad40*/  CALL.REL.NOINC `($__internal_37_$__cuda_sm70_votesync_ballot) ;  /* 0x0000026000007944 */ /* 0x002fea0003c00000 */
[----:B------:R-:W-:Y:S01]  /*1ad50*/  MOV R12, R0 ;  /* 0x00000000000c7202 */ /* 0x000fe20000000f00 */
[----:B------:R-:W-:Y:S05]  /*1ad60*/  BRA `(.L_x_1810) ;  /* 0xffffe01000007947 */ /* 0x000fea000383ffff */
.L_x_1767:
[----:B------:R-:W-:Y:S01]  /*1ad70*/  IMAD.MOV.U32 R5, RZ, RZ, R6 ;  /* 0x000000ffff057224 */ /* 0x000fe200078e0006 */
[----:B------:R-:W-:Y:S01]  /*1ad80*/  MOV R3, R8 ;  /* 0x0000000800037202 */ /* 0x000fe20000000f00 */
[----:B--2---:R-:W-:Y:S01]  /*1ad90*/  IMAD.MOV.U32 R0, RZ, RZ, 0x1f ;  /* 0x0000001fff007424 */ /* 0x004fe200078e00ff */
[----:B------:R-:W-:Y:S02]  /*1ada0*/  MOV R2, 0x1adc0 ;  /* 0x0001adc000027802 */ /* 0x000fe40000000f00 */
[----:B-1----:R-:W-:Y:S05]  /*1adb0*/  CALL.REL.NOINC `($__internal_35_$__cuda_sm70_shflsync_idx_p) ;  /* 0x0000013000007944 */ /* 0x002fea0003c00000 */
[----:B------:R-:W-:Y:S01]  /*1adc0*/  IMAD.MOV.U32 R10, RZ, RZ, R0 ;  /* 0x000000ffff0a7224 */ /* 0x000fe200078e0000 */
[----:B------:R-:W-:Y:S01]  /*1add0*/  MOV R3, R8 ;  /* 0x0000000800037202 */ /* 0x000fe20000000f00 */
[----:B------:R-:W-:Y:S01]  /*1ade0*/  IMAD.MOV.U32 R5, RZ, RZ, R7 ;  /* 0x000000ffff057224 */ /* 0x000fe200078e0007 */
[----:B------:R-:W-:Y:S02]  /*1adf0*/  MOV R0, 0x1f ;  /* 0x0000001f00007802 */ /* 0x000fe40000000f00 */
[----:B------:R-:W-:-:S02]  /*1ae00*/  MOV R2, 0x1ae20 ;  /* 0x0001ae2000027802 */ /* 0x000fc40000000f00 */
[----:B------:R-:W-:Y:S05]  /*1ae10*/  CALL.REL.NOINC `($__internal_35_$__cuda_sm70_shflsync_idx_p) ;  /* 0x000000d000007944 */ /* 0x000fea0003c00000 */
[----:B------:R-:W-:Y:S01]  /*1ae20*/  MOV R7, R0 ;  /* 0x0000000000077202 */ /* 0x000fe20000000f00 */
[----:B------:R-:W-:Y:S05]  /*1ae30*/  BRA `(.L_x_1811) ;  /* 0xffffdfb000007947 */ /* 0x000fea000383ffff */
.L_x_1770:
[----:B------:R-:W-:Y:S01]  /*1ae40*/  IMAD.MOV.U32 R5, RZ, RZ, R4 ;  /* 0x000000ffff057224 */ /* 0x000fe200078e0004 */
[----:B--2---:R-:W-:-:S02]  /*1ae50*/  MOV R0, 0x1f ;  /* 0x0000001f00007802 */ /* 0x004fc40000000f00 */
[----:B------:R-:W-:Y:S02]  /*1ae60*/  MOV R2, 0x1ae80 ;  /* 0x0001ae8000027802 */ /* 0x000fe40000000f00 */
[----:B-1-34-:R-:W-:Y:S05]  /*1ae70*/  CALL.REL.NOINC `($__internal_35_$__cuda_sm70_shflsync_idx_p) ;  /* 0x0000007000007944 */ /* 0x01afea0003c00000 */
[----:B------:R-:W-:Y:S01]  /*1ae80*/  MOV R13, R0 ;  /* 0x00000000000d7202 */ /* 0x000fe20000000f00 */
[----:B------:R-:W-:Y:S05]  /*1ae90*/  BRA `(.L_x_1769) ;  /* 0xffffdfb000007947 */ /* 0x000fea000383ffff */
        .weak           $__internal_34_$__cuda_sm70_shflsync_bfly_p
        .type           $__internal_34_$__cuda_sm70_shflsync_bfly_p,@function
        .size           $__internal_34_$__cuda_sm70_shflsync_bfly_p,($__internal_35_$__cuda_sm70_shflsync_idx_p - $__internal_34_$__cuda_sm70_shflsync_bfly_p)
$__internal_34_$__cuda_sm70_shflsync_bfly_p:
[----:B------:R-:W-:Y:S04]  /*1aea0*/  WARPSYNC R6 ;  /* 0x0000000600007348 */ /* 0x000fe80003800000 */
[----:B------:R1:W2:Y:S02]  /*1aeb0*/  SHFL.BFLY PT, R5, R2, R5, R7 ;  /* 0x0c00000502057389 */ /* 0x0002a400000e0007 */
[----:B-1----:R-:W-:Y:S02]  /*1aec0*/  MOV R2, R3 ;  /* 0x0000000300027202 */ /* 0x002fe40000000f00 */
[----:B------:R-:W-:-:S04]  /*1aed0*/  MOV R3, 0x0 ;  /* 0x0000000000037802 */ /* 0x000fc80000000f00 */
[----:B--2---:R-:W-:Y:S05]  /*1aee0*/  RET.REL.NODEC R2 `(_ZN7cutlass13device_kernelIN5flash19enable_sm80_to_sm89INS1_16FlashAttnFwdSm80INS1_25CollectiveMainloopFwdSm80ILi8ELi1ELb0EN4cute5tupleIJNS5_1CILi128EEENS7_ILi64EEENS7_ILi256EEEEEELi256ENS_10bfloat16_tEfNS_4arch4Sm80ELb0ELb1ELb1ELb1ELb0ELb0ELb1ELb1EEENS1_21CollectiveEpilogueFwdINS6_IJS8_SA_S9_EEENS6_IJNS7_ILi1EEESI_SI_EEESC_SE_Li256ELb1ELb1ELb1ELb0EEENS1_36VarlenDynamicPersistentTileSchedulerILi128ELi64ELi256ELi256ELb1ELb1ELb0ELb1ELb0ELb1EEEEEEEEEvNT_6ParamsE) ;  /* 0xfffe511002007950 */ /* 0x004fea0003c3ffff */
        .weak           $__internal_35_$__cuda_sm70_shflsync_idx_p
        .type           $__internal_35_$__cuda_sm70_shflsync_idx_p,@function
        .size           $__internal_35_$__cuda_sm70_shflsync_idx_p,($__internal_36_$__cuda_sm70_shflsync_up_p - $__internal_35_$__cuda_sm70_shflsync_idx_p)
$__internal_35_$__cuda_sm70_shflsync_idx_p:
[----:B------:R-:W-:-:S04]  /*1aef0*/  MOV R111, 0xffffffff ;  /* 0xffffffff006f7802 */ /* 0x000fc80000000f00 */
[----:B------:R-:W-:Y:S04]  /*1af00*/  WARPSYNC R111 ;  /* 0x0000006f00007348 */ /* 0x000fe80003800000 */
[----:B------:R1:W2:Y:S02]  /*1af10*/  SHFL.IDX PT, R0, R5, R3, R0 ;  /* 0x0000000305007389 */ /* 0x0002a400000e0000 */
[----:B-1----:R-:W-:-:S04]  /*1af20*/  MOV R3, 0x0 ;  /* 0x0000000000037802 */ /* 0x002fc80000000f00 */
[----:B--2---:R-:W-:Y:S05]  /*1af30*/  RET.REL.NODEC R2 `(_ZN7cutlass13device_kernelIN5flash19enable_sm80_to_sm89INS1_16FlashAttnFwdSm80INS1_25CollectiveMainloopFwdSm80ILi8ELi1ELb0EN4cute5tupleIJNS5_1CILi128EEENS7_ILi64EEENS7_ILi256EEEEEELi256ENS_10bfloat16_tEfNS_4arch4Sm80ELb0ELb1ELb1ELb1ELb0ELb0ELb1ELb1EEENS1_21CollectiveEpilogueFwdINS6_IJS8_SA_S9_EEENS6_IJNS7_ILi1EEESI_SI_EEESC_SE_Li256ELb1ELb1ELb1ELb0EEENS1_36VarlenDynamicPersistentTileSchedulerILi128ELi64ELi256ELi256ELb1ELb1ELb0ELb1ELb0ELb1EEEEEEEEEvNT_6ParamsE) ;  /* 0xfffe50c002007950 */ /* 0x004fea0003c3ffff */
        .weak           $__internal_36_$__cuda_sm70_shflsync_up_p
        .type           $__internal_36_$__cuda_sm70_shflsync_up_p,@function
        .size           $__internal_36_$__cuda_sm70_shflsync_up_p,($__internal_37_$__cuda_sm70_votesync_ballot - $__internal_36_$__cuda_sm70_shflsync_up_p)
$__internal_36_$__cuda_sm70_shflsync_up_p:
[----:B------:R-:W-:Y:S02]  /*1af40*/  IMAD.MOV.U32 R4, RZ, RZ, RZ ;  /* 0x000000ffff047224 */ /* 0x000fe400078e00ff */
[----:B------:R-:W-:-:S04]  /*1af50*/  IMAD.MOV.U32 R10, RZ, RZ, -0x1 ;  /* 0xffffffffff0a7424 */ /* 0x000fc800078e00ff */
[----:B------:R-:W-:Y:S04]  /*1af60*/  WARPSYNC R10 ;  /* 0x0000000a00007348 */ /* 0x000fe80003800000 */
[----:B------:R1:W2:Y:S02]  /*1af70*/  SHFL.UP PT, R4, R0, R2, R4 ;  /* 0x0400000200047389 */ /* 0x0002a400000e0004 */
[----:B-1----:R-:W-:Y:S02]  /*1af80*/  MOV R2, R3 ;  /* 0x0000000300027202 */ /* 0x002fe40000000f00 */
[----:B------:R-:W-:-:S04]  /*1af90*/  MOV R3, 0x0 ;  /* 0x0000000000037802 */ /* 0x000fc80000000f00 */
[----:B--2---:R-:W-:Y:S05]  /*1afa0*/  RET.REL.NODEC R2 `(_ZN7cutlass13device_kernelIN5flash19enable_sm80_to_sm89INS1_16FlashAttnFwdSm80INS1_25CollectiveMainloopFwdSm80ILi8ELi1ELb0EN4cute5tupleIJNS5_1CILi128EEENS7_ILi64EEENS7_ILi256EEEEEELi256ENS_10bfloat16_tEfNS_4arch4Sm80ELb0ELb1ELb1ELb1ELb0ELb0ELb1ELb1EEENS1_21CollectiveEpilogueFwdINS6_IJS8_SA_S9_EEENS6_IJNS7_ILi1EEESI_SI_EEESC_SE_Li256ELb1ELb1ELb1ELb0EEENS1_36VarlenDynamicPersistentTileSchedulerILi128ELi64ELi256ELi256ELb1ELb1ELb0ELb1ELb0ELb1EEEEEEEEEvNT_6ParamsE) ;  /* 0xfffe505002007950 */ /* 0x004fea0003c3ffff */
        .weak           $__internal_37_$__cuda_sm70_votesync_ballot
        .type           $__internal_37_$__cuda_sm70_votesync_ballot,@function
        .size           $__internal_37_$__cuda_sm70_votesync_ballot,(.L_x_5215 - $__internal_37_$__cuda_sm70_votesync_ballot)
$__internal_37_$__cuda_sm70_votesync_ballot:
[----:B------:R-:W-:Y:S01]  /*1afb0*/  ISETP.NE.U32.AND P0, PT, R0, 0x1, PT ;  /* 0x000000010000780c */ /* 0x000fe20003f05070 */
[----:B------:R-:W-:-:S04]  /*1afc0*/  IMAD.MOV.U32 R3, RZ, RZ, -0x1 ;  /* 0xffffffffff037424 */ /* 0x000fc800078e00ff */
[----:B------:R-:W-:Y:S08]  /*1afd0*/  WARPSYNC R3 ;  /* 0x0000000300007348 */ /* 0x000ff00003800000 */
[----:B------:R-:W-:-:S04]  /*1afe0*/  VOTE.ANY R0, PT, !P0 ;  /* 0x0000000000007806 */ /* 0x000fc800040e0100 */
[----:B------:R-:W-:Y:S01]  /*1aff0*/  LOP3.LUT R0, R0, R3, RZ, 0xc0, !PT ;  /* 0x0000000300007212 */ /* 0x000fe200078ec0ff */
[----:B------:R-:W-:-:S04]  /*1b000*/  IMAD.MOV.U32 R3, RZ, RZ, 0x0 ;  /* 0x00000000ff037424 */ /* 0x000fc800078e00ff */
[----:B------:R-:W-:Y:S05]  /*1b010*/  RET.REL.NODEC R2 `(_ZN7cutlass13device_kernelIN5flash19enable_sm80_to_sm89INS1_16FlashAttnFwdSm80INS1_25CollectiveMainloopFwdSm80ILi8ELi1ELb0EN4cute5tupleIJNS5_1CILi128EEENS7_ILi64EEENS7_ILi256EEEEEELi256ENS_10bfloat16_tEfNS_4arch4Sm80ELb0ELb1ELb1ELb1ELb0ELb0ELb1ELb1EEENS1_21CollectiveEpilogueFwdINS6_IJS8_SA_S9_EEENS6_IJNS7_ILi1EEESI_SI_EEESC_SE_Li256ELb1ELb1ELb1ELb0EEENS1_36VarlenDynamicPersistentTileSchedulerILi128ELi64ELi256ELi256ELb1ELb1ELb0ELb1ELb0ELb1EEEEEEEEEvNT_6ParamsE) ;  /* 0xfffe4fe002007950 */ /* 0x000fea0003c3ffff */
.L_x_1812:
        /* <DEDUP_REMOVED lines=14> */
.L_x_5215:


//--------------------- .text._ZN7cutlass13device_kernelIN5flash19enable_sm80_to_sm89INS1_16FlashAttnFwdSm80INS1_25CollectiveMainloopFwdSm80ILi8ELi1ELb0EN4cute5tupleIJNS5_1CILi128EEENS7_ILi48EEENS7_ILi256EEEEEELi256ENS_10bfloat16_tEfNS_4arch4Sm80ELb0ELb1ELb1ELb1ELb0ELb1ELb1ELb1EEENS1_21CollectiveEpilogueFwdINS6_IJS8_SA_S9_EEENS6_IJNS7_ILi1EEESI_SI_EEESC_SE_Li256ELb1ELb1ELb1ELb0EEENS1_36VarlenDynamicPersistentTileSchedulerILi128ELi48ELi256ELi256ELb1ELb1ELb0ELb1ELb0ELb1EEEEEEEEEvNT_6ParamsE --------------------------
	.section	.text._ZN7cutlass13device_kernelIN5flash19enable_sm80_to_sm89INS1_16FlashAttnFwdSm80INS1_25CollectiveMainloopFwdSm80ILi8ELi1ELb0EN4cute5tupleIJNS5_1CILi128EEENS7_ILi48EEENS7_ILi256EEEEEELi256ENS_10bfloat16_tEfNS_4arch4Sm80ELb0ELb1ELb1ELb1ELb0ELb1ELb1ELb1EEENS1_21CollectiveEpilogueFwdINS6_IJS8_SA_S9_EEENS6_IJNS7_ILi1EEESI_SI_EEESC_SE_Li256ELb1ELb1ELb1ELb0EEENS1_36VarlenDynamicPersistentTileSchedulerILi128ELi48ELi256ELi256ELb1ELb1ELb0ELb1ELb0ELb1EEEEEEEEEvNT_6ParamsE,"ax",@progbits
	.sectioninfo	@"SHI_REGISTERS=255"
	.align	128
.text._ZN7cutlass13device_kernelIN5flash19enable_sm80_to_sm89INS1_16FlashAttnFwdSm80INS1_25CollectiveMainloopFwdSm80ILi8ELi1ELb0EN4cute5tupleIJNS5_1CILi128EEENS7_ILi48EEENS7_ILi256EEEEEELi256ENS_10bfloat16_tEfNS_4arch4Sm80ELb0ELb1ELb1ELb1ELb0ELb1ELb1ELb1EEENS1_21CollectiveEpilogueFwdINS6_IJS8_SA_S9_EEENS6_IJNS7_ILi1EEESI_SI_EEESC_SE_Li256ELb1ELb1ELb1ELb0EEENS1_36VarlenDynamicPersistentTileSchedulerILi128ELi48ELi256ELi256ELb1ELb1ELb0ELb1ELb0ELb1EEEEEEEEEvNT_6ParamsE:
        .type           _ZN7cutlass13device_kernelIN5flash19enable_sm80_to_sm89INS1_16FlashAttnFwdSm80INS1_25CollectiveMainloopFwdSm80ILi8ELi1ELb0EN4cute5tupleIJNS5_1CILi128EEENS7_ILi48EEENS7_ILi256EEEEEELi256ENS_10bfloat16_tEfNS_4arch4Sm80ELb0ELb1ELb1ELb1ELb0ELb1ELb1ELb1EEENS1_21CollectiveEpilogueFwdINS6_IJS8_SA_S9_EEENS6_IJNS7_ILi1EEESI_SI_EEESC_SE_Li256ELb1ELb1ELb1ELb0EEENS1_36VarlenDynamicPersistentTileSchedulerILi128ELi48ELi256ELi256ELb1ELb1ELb0ELb1ELb0ELb1EEEEEEEEEvNT_6ParamsE,@function
        .size           _ZN7cutlass13device_kernelIN5flash19enable_sm80_to_sm89INS1_16FlashAttnFwdSm80INS1_25CollectiveMainloopFwdSm80ILi8ELi1ELb0EN4cute5tupleIJNS5_1CILi128EEENS7_ILi48EEENS7_ILi256EEEEEELi256ENS_10bfloat16_tEfNS_4arch4Sm80ELb0ELb1ELb1ELb1ELb0ELb1ELb1ELb1EEENS1_21CollectiveEpilogueFwdINS6_IJS8_SA_S9_EEENS6_IJNS7_ILi1EEESI_SI_EEESC_SE_Li256ELb1ELb1ELb1ELb0EEENS1_36VarlenDynamicPersistentTileSchedulerILi128ELi48ELi256ELi256ELb1ELb1ELb0ELb1ELb0ELb1EEEEEEEEEvNT_6ParamsE,(.L_x_5220 - _ZN7cutlass13device_kernelIN5flash19enable_sm80_to_sm89INS1_16FlashAttnFwdSm80INS1_25CollectiveMainloopFwdSm80ILi8ELi1ELb0EN4cute5tupleIJNS5_1CILi128EEENS7_ILi48EEENS7_ILi256EEEEEELi256ENS_10bfloat16_tEfNS_4arch4Sm80ELb0ELb1ELb1ELb1ELb0ELb1ELb1ELb1EEENS1_21CollectiveEpilogueFwdINS6_IJS8_SA_S9_EEENS6_IJNS7_ILi1EEESI_SI_EEESC_SE_Li256ELb1ELb1ELb1ELb0EEENS1_36VarlenDynamicPersistentTileSchedulerILi128ELi48ELi256ELi256ELb1ELb1ELb0ELb1ELb0ELb1EEEEEEEEEvNT_6ParamsE)
        .other          _ZN7cutlass13device_kernelIN5flash19enable_sm80_to_sm89INS1_16FlashAttnFwdSm80INS1_25CollectiveMainloopFwdSm80ILi8ELi1ELb0EN4cute5tupleIJNS5_1CILi128EEENS7_ILi48EEENS7_ILi256EEEEEELi256ENS_10bfloat16_tEfNS_4arch4Sm80ELb0ELb1ELb1ELb1ELb0ELb1ELb1ELb1EEENS1_21CollectiveEpilogueFwdINS6_IJS8_SA_S9_EEENS6_IJNS7_ILi1EEESI_SI_EEESC_SE_Li256ELb1ELb1ELb1ELb0EEENS1_36VarlenDynamicPersistentTileSchedulerILi128ELi48ELi256ELi256ELb1ELb1ELb0ELb1ELb0ELb1EEEEEEEEEvNT_6ParamsE,@"STO_CUDA_ENTRY STV_DEFAULT"
_ZN7cutlass13device_kernelIN5flash19enable_sm80_to_sm89INS1_16FlashAttnFwdSm80INS1_25CollectiveMainloopFwdSm80ILi8ELi1ELb0EN4cute5tupleIJNS5_1CILi128EEENS7_ILi48EEENS7_ILi256EEEEEELi256ENS_10bfloat16_tEfNS_4arch4Sm80ELb0ELb1ELb1ELb1ELb0ELb1ELb1ELb1EEENS1_21CollectiveEpilogueFwdINS6_IJS8_SA_S9_EEENS6_IJNS7_ILi1EEESI_SI_EEESC_SE_Li256ELb1ELb1ELb1ELb0EEENS1_36VarlenDynamicPersistentTileSchedulerILi128ELi48ELi256ELi256ELb1ELb1ELb0ELb1ELb0ELb1EEEEEEEEEvNT_6ParamsE:
[----:B------:R-:W-:-:S03]  /*0000*/  MOV R1, c[0x0][0x28] ;  /* 0x00000a0000017a02 */ /* 0x000fc60000000f00 */
[----:B------:R-:W1:Y:S01]  /*0010*/  S2R R2, SR_TID.X ;  /* 0x0000000000027919 */ /* 0x000e620000002100 */
[----:B------:R-:W-:Y:S01]  /*0020*/  IADD3 R1, R1, -0x1c0, RZ ;  /* 0xfffffe4001017810 */ /* 0x000fe20007ffe0ff */
[----:B------:R-:W-:-:S03]  /*0030*/  ULDC.64 UR12, c[0x0][0x118] ;  /* 0x00004600000c7ab9 */ /* 0x000fc60000000a00 */
[----:B------:R2:W3:Y:S01]  /*0040*/  R2UR UR4, R1 ;  /* 0x00000000010473c2 */ /* 0x0004e200000e0000 */
[----:B-1----:R-:W-:-:S06]  /*0050*/  SHF.R.U32.HI R0, RZ, 0x5, R2 ;  /* 0x00000005ff007819 */ /* 0x002fcc0000011602 */
[----:B------:R-:W1:Y:S02]  /*0060*/  SHFL.IDX PT, R0, R0, RZ, 0x1f ;  /* 0x00001fff00007589 */ /* 0x000e6400000e0000 */
[----:B-1----:R-:W1:Y:S02]  /*0070*/  R2UR UR10, R0 ;  /* 0x00000000000a73c2 */ /* 0x002e6400000e0000 */
[----:B-1----:R-:W-:-:S13]  /*0080*/  ISETP.NE.AND P0, PT, RZ, UR10, PT ;  /* 0x0000000aff007c0c */ /* 0x002fda000bf05270 */
[----:B------:R-:W-:Y:S06]  /*0090*/  @P0 BAR.SYNC.DEFER_BLOCKING 0x5, 0x100 ;  /* 0x0144000000000b1d */ /* 0x000fec0000010000 */
[----:B------:R-:W1:Y:S02]  /*00a0*/  @P0 LDS.128 R4, [0x20080] ;  /* 0x02008000ff040984 */ /* 0x000e640000000c00 */
[----:B-1----:R-:W-:Y:S01]  /*00b0*/  @P0 IMAD.MOV.U32 R0, RZ, RZ, R5 ;  /* 0x000000ffff000224 */ /* 0x002fe200078e0005 */
[----:B------:R-:W-:Y:S01]  /*00c0*/  @P0 MOV R239, R7 ;  /* 0x0000000700ef0202 */ /* 0x000fe20000000f00 */
[----:B------:R-:W-:-:S02]  /*00d0*/  @P0 IMAD.MOV.U32 R236, RZ, RZ, R4 ;  /* 0x000000ffffec0224 */ /* 0x000fc400078e0004 */
[----:B------:R-:W-:Y:S01]  /*00e0*/  @P0 IMAD.MOV.U32 R238, RZ, RZ, R6 ;  /* 0x000000ffffee0224 */ /* 0x000fe200078e0006 */
[----:B------:R1:W-:Y:S02]  /*00f0*/  @P0 STL [R1+0xc0], R0 ;  /* 0x0000c00001000387 */ /* 0x0003e40000100800 */
[----:B-1----:R-:W-:-:S05]  /*0100*/  @P0 MOV R0, R236 ;  /* 0x000000ec00000202 */ /* 0x002fca0000000f00 */
[----:B------:R2:W-:Y:S04]  /*0110*/  @P0 STL [R1+0xa8], R0 ;  /* 0x0000a80001000387 */ /* 0x0005e80000100800 */
[----:B------:R-:W-:Y:S06]  /*0120*/  @P0 BAR.ARV 0x4, 0x100 ;  /* 0x0104000000000b1d */ /* 0x000fec0000002000 */
[----:B------:R-:W-:Y:S05]  /*0130*/  @P0 BRA `(.L_x_1813) ;  /* 0x00000fb000000947 */ /* 0x000fea0003800000 */
[----:B---3--:R-:W-:Y:S01]  /*0140*/  LOP3.LUT R15, R2, 0x1f, RZ, 0xc0, !PT ;  /* 0x0000001f020f7812 */ /* 0x008fe200078ec0ff */
        /* <DEDUP_REMOVED lines=17> */
[----:B--2---:R-:W2:Y:S02]  /*0260*/  SHFL.UP PT, R0, R4, 0x1, RZ ;  /* 0x0420000004007989 */ /* 0x004ea400000e00ff */
        /* <DEDUP_REMOVED lines=21> */
.L_x_1818:
[----:B------:R-:W-:Y:S01]  /*03c0*/  IADD3 R0, R7, 0x1f, RZ ;  /* 0x0000001f07007810 */ /* 0x000fe20007ffe0ff */
[----:B------:R-:W-:-:S03]  /*03d0*/  IMAD.MOV.U32 R239, RZ, RZ, c[0x0][0x53c] ;  /* 0x00014f00ffef7624 */ /* 0x000fc600078e00ff */
        /* <DEDUP_REMOVED lines=15> */
.L_x_2020:
        /* <DEDUP_REMOVED lines=16> */
.L_x_2021:
[----:B--2---:R-:W-:-:S05]  /*05d0*/  IMAD R0, R0, c[0x0][0x538], RZ ;  /* 0x00014e0000007a24 */ /* 0x004fca00078e02ff */
[----:B------:R-:W-:-:S04]  /*05e0*/  IADD3 R6, R0, R6, RZ ;  /* 0x0000000600067210 */ /* 0x000fc80007ffe0ff */
[----:B------:R-:W-:-:S13]  /*05f0*/  ISETP.GT.AND P0, PT, R6, UR5, PT ;  /* 0x0000000506007c0c */ /* 0x000fda000bf04270 */
[----:B-1----:R-:W-:Y:S05]  /*0600*/  @!P0 BRA `(.L_x_1818) ;  /* 0xfffffdb000008947 */ /* 0x002fea000383ffff */
.L_x_1814:
[----:B------:R-:W-:-:S05]  /*0610*/  IADD3 R6, -R0, R6, RZ ;  /* 0x0000000600067210 */ /* 0x000fca0007ffe1ff */
[----:B------:R-:W-:-:S05]  /*0620*/  IMAD R0, R4, c[0x0][0x538], R6 ;  /* 0x00014e0004007a24 */ /* 0x000fca00078e0206 */
[----:B------:R-:W-:Y:S01]  /*0630*/  ISETP.GT.AND P0, PT, R0, UR5, PT ;  /* 0x0000000500007c0c */ /* 0x000fe2000bf04270 */
[----:B------:R-:W-:-:S12]  /*0640*/  BRA.DIV ~URZ, `(.L_x_1819) ;  /* 0x0001ec427f007947 */ /* 0x000fd8000b800000 */
[----:B------:R-:W-:-:S04]  /*0650*/  VOTE.ANY R5, PT, !P0 ;  /* 0x0000000000057806 */ /* 0x000fc800040e0100 */
.L_x_2022:
[----:B------:R-:W1:Y:S02]  /*0660*/  POPC R10, R5 ;  /* 0x00000005000a7309 */ /* 0x000e640000000000 */
[----:B-1----:R-:W-:Y:S01]  /*0670*/  IADD3 R239, R10, R7, RZ ;  /* 0x000000070aef7210 */ /* 0x002fe20007ffe0ff */
[----:B------:R-:W-:Y:S05]  /*0680*/  BRA.DIV ~URZ, `(.L_x_1820) ;  /* 0x0001ec527f007947 */ /* 0x000fea000b800000 */
[----:B------:R1:W2:Y:S01]  /*0690*/  SHFL.IDX PT, R14, R9, R10, 0x1f ;  /* 0x00001f0a090e7589 */ /* 0x0002a200000e0000 */
[----:B------:R-:W-:-:S03]  /*06a0*/  MOV R0, RZ ;  /* 0x000000ff00007202 */ /* 0x000fc60000000f00 */
[----:B------:R1:W3:Y:S04]  /*06b0*/  SHFL.IDX PT, R9, R8, R10, 0x1f ;  /* 0x00001f0a08097589 */ /* 0x0002e800000e0000 */
.L_x_2023:
[----:B------:R-:W-:Y:S01]  /*06c0*/  ISETP.NE.AND P0, PT, R5, RZ, PT ;  /* 0x000000ff0500720c */ /* 0x000fe20003f05270 */
[----:B------:R-:W-:-:S12]  /*06d0*/  BSSY B0, `(.L_x_1821) ;  /* 0x0000005000007945 */ /* 0x000fd80003800000 */
[----:B------:R-:W-:Y:S05]  /*06e0*/  @!P0 BRA `(.L_x_1822) ;  /* 0x0000003000008947 */ /* 0x000fea0003800000 */
[----:B-1----:R-:W-:Y:S01]  /*06f0*/  IADD3 R10, R10, -0x1, RZ ;  /* 0xffffffff0a0a7810 */ /* 0x002fe20007ffe0ff */
[----:B------:R-:W-:Y:S05]  /*0700*/  BRA.DIV ~URZ, `(.L_x_1823) ;  /* 0x0001ecb27f007947 */ /* 0x000fea000b800000 */
[----:B------:R1:W4:Y:S02]  /*0710*/  SHFL.IDX PT, R0, R4, R10, 0x1f ;  /* 0x00001f0a04007589 */ /* 0x00032400000e0000 */
.L_x_1822:
[----:B------:R-:W-:Y:S05]  /*0720*/  BSYNC B0 ;  /* 0x0000000000007941 */ /* 0x000fea0003800000 */
.L_x_1821:
[----:B----4-:R-:W-:Y:S01]  /*0730*/  IMAD R0, R0, c[0x0][0x538], R6 ;  /* 0x00014e0000007a24 */ /* 0x010fe200078e0206 */
[----:B---3--:R-:W-:Y:S01]  /*0740*/  ISETP.NE.AND P0, PT, R9, 0x1, PT ;  /* 0x000000010900780c */ /* 0x008fe20003f05270 */
[----:B------:R-:W-:Y:S03]  /*0750*/  BSSY B0, `(.L_x_1824) ;  /* 0x0000086000007945 */ /* 0x000fe60003800000 */
[----:B------:R3:W-:Y:S01]  /*0760*/  STL [R1+0xa8], R0 ;  /* 0x0000a80001007387 */ /* 0x0007e20000100800 */
[----:B------:R-:W-:-:S08]  /*0770*/  IADD3 R11, -R0, UR5, RZ ;  /* 0x00000005000b7c10 */ /* 0x000fd0000fffe1ff */
[----:B------:R-:W-:Y:S05]  /*0780*/  @!P0 BRA `(.L_x_1825) ;  /* 0x000003e000008947 */ /* 0x000fea0003800000 */
[-C--:B--23--:R-:W-:Y:S02]  /*0790*/  IABS R0, R14.reuse ;  /* 0x0000000e00007213 */ /* 0x08cfe40000000000 */
[----:B------:R-:W-:-:S03]  /*07a0*/  IABS R6, R14 ;  /* 0x0000000e00067213 */ /* 0x000fc60000000000 */
[----:B------:R-:W-:Y:S01]  /*07b0*/  IMAD.MOV.U32 R5, RZ, RZ, R0 ;  /* 0x000000ffff057224 */ /* 0x000fe200078e0000 */
[----:B------:R-:W-:-:S03]  /*07c0*/  IABS R0, R9 ;  /* 0x0000000900007213 */ /* 0x000fc60000000000 */
[----:B------:R-:W2:Y:S02]  /*07d0*/  I2F.RP R2, R5 ;  /* 0x0000000500027306 */ /* 0x000ea40000209400 */
[----:B-1----:R-:W-:Y:S01]  /*07e0*/  IMAD.MOV.U32 R8, RZ, RZ, R0 ;  /* 0x000000ffff087224 */ /* 0x002fe200078e0000 */
[----:B------:R-:W-:-:S05]  /*07f0*/  IABS R0, R11 ;  /* 0x0000000b00007213 */ /* 0x000fca0000000000 */
[----:B------:R-:W-:Y:S08]  /*0800*/  I2F.RP R7, R8 ;  /* 0x0000000800077306 */ /* 0x000ff00000209400 */
[----:B--2---:R-:W1:Y:S02]  /*0810*/  MUFU.RCP R2, R2 ;  /* 0x0000000200027308 */ /* 0x004e640000001000 */
        /* <DEDUP_REMOVED lines=53> */
.L_x_1825:
[----:B------:R-:W-:-:S04]  /*0b70*/  IMAD.MOV.U32 R2, RZ, RZ, 0x4 ;  /* 0x00000004ff027424 */ /* 0x000fc800078e00ff */
[----:B------:R-:W-:-:S05]  /*0b80*/  IMAD.WIDE R2, R239, R2, c[0x0][0x590] ;  /* 0x00016400ef027625 */ /* 0x000fca00078e0202 */
[----:B------:R-:W4:Y:S02]  /*0b90*/  LDG.E R7, [R2.64] ;  /* 0x0000000c02077981 */ /* 0x000f24000c1e1900 */
[----:B-12-4-:R-:W-:-:S05]  /*0ba0*/  IMAD R9, R7, R14, RZ ;  /* 0x0000000e07097224 */ /* 0x016fca00078e02ff */
[-C--:B---3--:R-:W-:Y:S02]  /*0bb0*/  IABS R0, R9.reuse ;  /* 0x0000000900007213 */ /* 0x088fe40000000000 */
[----:B------:R-:W-:-:S03]  /*0bc0*/  IABS R8, R9 ;  /* 0x0000000900087213 */ /* 0x000fc60000000000 */
[----:B------:R-:W-:-:S04]  /*0bd0*/  IMAD.MOV.U32 R6, RZ, RZ, R0 ;  /* 0x000000ffff067224 */ /* 0x000fc800078e0000 */
[----:B------:R-:W1:Y:S08]  /*0be0*/  I2F.RP R2, R6 ;  /* 0x0000000600027306 */ /* 0x000e700000209400 */
[----:B-1----:R-:W1:Y:S02]  /*0bf0*/  MUFU.RCP R2, R2 ;  /* 0x0000000200027308 */ /* 0x002e640000001000 */
[----:B-1----:R-:W-:-:S06]  /*0c00*/  IADD3 R2, R2, 0xffffffe, RZ ;  /* 0x0ffffffe02027810 */ /* 0x002fcc0007ffe0ff */
[----:B------:R-:W1:Y:S02]  /*0c10*/  F2I.FTZ.U32.TRUNC.NTZ R3, R2 ;  /* 0x0000000200037305 */ /* 0x000e64000021f000 */
[----:B-1----:R-:W-:Y:S02]  /*0c20*/  IMAD.MOV R0, RZ, RZ, -R3 ;  /* 0x000000ffff007224 */ /* 0x002fe400078e0a03 */
[----:B------:R-:W-:Y:S02]  /*0c30*/  IMAD.MOV.U32 R2, RZ, RZ, RZ ;  /* 0x000000ffff027224 */ /* 0x000fe400078e00ff */
[----:B------:R-:W-:Y:S01]  /*0c40*/  IMAD.MOV.U32 R4, RZ, RZ, R0 ;  /* 0x000000ffff047224 */ /* 0x000fe200078e0000 */
[----:B------:R-:W-:-:S03]  /*0c50*/  IABS R0, R11 ;  /* 0x0000000b00007213 */ /* 0x000fc60000000000 */
[----:B------:R-:W-:Y:S01]  /*0c60*/  IMAD R4, R4, R6, RZ ;  /* 0x0000000604047224 */ /* 0x000fe200078e02ff */
[----:B------:R-:W-:-:S03]  /*0c70*/  MOV R5, R0 ;  /* 0x0000000000057202 */ /* 0x000fc60000000f00 */
        /* <DEDUP_REMOVED lines=19> */
[----:B------:R-:W-:-:S04]  /*0db0*/  IMNMX R6, R7, R0, PT ;  /* 0x0000000007067217 */ /* 0x000fc80003800200 */
[-C--:B------:R-:W-:Y:S02]  /*0dc0*/  IABS R0, R6.reuse ;  /* 0x0000000600007213 */ /* 0x080fe40000000000 */
[----:B------:R-:W-:-:S03]  /*0dd0*/  IABS R9, R6 ;  /* 0x0000000600097213 */ /* 0x000fc60000000000 */
[----:B------:R-:W-:-:S04]  /*0de0*/  IMAD.MOV.U32 R5, RZ, RZ, R0 ;  /* 0x000000ffff057224 */ /* 0x000fc800078e0000 */
[----:B------:R-:W1:Y:S08]  /*0df0*/  I2F.RP R2, R5 ;  /* 0x0000000500027306 */ /* 0x000e700000209400 */
[----:B-1----:R-:W1:Y:S02]  /*0e00*/  MUFU.RCP R2, R2 ;  /* 0x0000000200027308 */ /* 0x002e640000001000 */
[----:B-1----:R-:W-:-:S06]  /*0e10*/  IADD3 R2, R2, 0xffffffe, RZ ;  /* 0x0ffffffe02027810 */ /* 0x002fcc0007ffe0ff */
[----:B------:R-:W1:Y:S02]  /*0e20*/  F2I.FTZ.U32.TRUNC.NTZ R3, R2 ;  /* 0x0000000200037305 */ /* 0x000e64000021f000 */
[----:B-1----:R-:W-:Y:S01]  /*0e30*/  IADD3 R0, RZ, -R3, RZ ;  /* 0x80000003ff007210 */ /* 0x002fe20007ffe0ff */
[----:B------:R-:W-:-:S04]  /*0e40*/  IMAD.MOV.U32 R2, RZ, RZ, RZ ;  /* 0x000000ffff027224 */ /* 0x000fc800078e00ff */
[----:B------:R-:W-:Y:S01]  /*0e50*/  IMAD.MOV.U32 R7, RZ, RZ, R0 ;  /* 0x000000ffff077224 */ /* 0x000fe200078e0000 */
[----:B------:R-:W-:-:S03]  /*0e60*/  IABS R0, R8 ;  /* 0x0000000800007213 */ /* 0x000fc60000000000 */
[----:B------:R-:W-:Y:S02]  /*0e70*/  IMAD R7, R7, R5, RZ ;  /* 0x0000000507077224 */ /* 0x000fe400078e02ff */
        /* <DEDUP_REMOVED lines=19> */
.L_x_1826:
[----:B------:R-:W-:Y:S05]  /*0fb0*/  BSYNC B0 ;  /* 0x0000000000007941 */ /* 0x000fea0003800000 */
.L_x_1824:
[----:B------:R-:W-:-:S04]  /*0fc0*/  LOP3.LUT R0, RZ, R0, RZ, 0x33, !PT ;  /* 0x00000000ff007212 */ /* 0x000fc800078e33ff */
[----:B------:R-:W-:-:S05]  /*0fd0*/  IADD3 R0, R0, R14, RZ ;  /* 0x0000000e00007210 */ /* 0x000fca0007ffe0ff */
[----:B------:R1:W-:Y:S01]  /*0fe0*/  STL [R1+0xc0], R0 ;  /* 0x0000c00001007387 */ /* 0x0003e20000100800 */
[----:B------:R-:W-:Y:S05]  /*0ff0*/  BRA `(.L_x_1827) ;  /* 0x0000004000007947 */ /* 0x000fea0003800000 */
.L_x_1815:
[----:B------:R-:W-:Y:S01]  /*1000*/  MOV R0, UR5 ;  /* 0x0000000500007c02 */ /* 0x000fe20008000f00 */
[----:B------:R1:W-:Y:S01]  /*1010*/  STL [R1+0xc0], RZ ;  /* 0x0000c0ff01007387 */ /* 0x0003e20000100800 */
[----:B------:R-:W-:-:S03]  /*1020*/  MOV R238, RZ ;  /* 0x000000ff00ee7202 */ /* 0x000fc60000000f00 */
[----:B------:R1:W-:Y:S04]  /*1030*/  STL [R1+0xa8], R0 ;  /* 0x0000a80001007387 */ /* 0x0003e80000100800 */
.L_x_1827:
[----:B------:R-:W2:Y:S04]  /*1040*/  LDL R2, [R1+0xa8] ;  /* 0x0000a80001027983 */ /* 0x000ea80000100800 */
[----:B-1----:R-:W3:Y:S01]  /*1050*/  LDL R0, [R1+0xc0] ;  /* 0x0000c00001007983 */ /* 0x002ee20000100800 */
[----:B------:R-:W-:Y:S01]  /*1060*/  ISETP.NE.AND P0, PT, R15, RZ, PT ;  /* 0x000000ff0f00720c */ /* 0x000fe20003f05270 */
[----:B------:R-:W-:Y:S01]  /*1070*/  IMAD.MOV.U32 R6, RZ, RZ, R238 ;  /* 0x000000ffff067224 */ /* 0x000fe200078e00ee */
[----:B------:R-:W-:Y:S01]  /*1080*/  MOV R7, R239 ;  /* 0x000000ef00077202 */ /* 0x000fe20000000f00 */
[----:B------:R-:W-:Y:S10]  /*1090*/  WARPSYNC 0xffffffff ;  /* 0xffffffff00007948 */ /* 0x000ff40003800000 */
[----:B--2---:R-:W-:Y:S01]  /*10a0*/  @!P0 IMAD.MOV.U32 R236, RZ, RZ, R2 ;  /* 0x000000ffffec8224 */ /* 0x004fe200078e0002 */
[----:B---3--:R-:W-:-:S03]  /*10b0*/  MOV R5, R0 ;  /* 0x0000000000057202 */ /* 0x008fc60000000f00 */
[----:B------:R-:W-:-:S05]  /*10c0*/  IMAD.MOV.U32 R4, RZ, RZ, R236 ;  /* 0x000000ffff047224 */ /* 0x000fca00078e00ec */
[----:B------:R1:W-:Y:S04]  /*10d0*/  @!P0 STS.128 [0x20080], R4 ;  /* 0x02008004ff008388 */ /* 0x0003e80000000c00 */
[----:B------:R-:W-:Y:S06]  /*10e0*/  BAR.ARV 0x5, 0x100 ;  /* 0x0144000000007b1d */ /* 0x000fec0000002000 */
.L_x_1813:
[----:B---3--:R-:W-:-:S13]  /*10f0*/  ISETP.GE.AND P0, PT, R239, c[0x0][0x53c], PT ;  /* 0x00014f00ef007a0c */ /* 0x008fda0003f06270 */
[----:B------:R-:W-:Y:S05]  /*1100*/  @P0 EXIT ;  /* 0x000000000000094d */ /* 0x000fea0003800000 */
[----:B------:R-:W3:Y:S01]  /*1110*/  S2R R18, SR_TID.X ;  /* 0x0000000000127919 */ /* 0x000ee20000002100 */
[----:B------:R-:W-:Y:S01]  /*1120*/  IMAD.MOV.U32 R200, RZ, RZ, 0x20 ;  /* 0x00000020ffc87424 */ /* 0x000fe200078e00ff */
[----:B------:R-:W-:Y:S01]  /*1130*/  ULDC UR8, c[0x0][0x20] ;  /* 0x0000080000087ab9 */ /* 0x000fe20000000800 */
[----:B------:R-:W-:Y:S01]  /*1140*/  IMAD.MOV.U32 R201, RZ, RZ, 0x40 ;  /* 0x00000040ffc97424 */ /* 0x000fe200078e00ff */
[----:B------:R-:W-:Y:S02]  /*1150*/  UIADD3 UR8, UP0, UR4, UR8, URZ ;  /* 0x0000000804087290 */ /* 0x000fe4000ff1e03f */
[----:B------:R-:W-:Y:S02]  /*1160*/  ULDC UR7, c[0x0][0x24] ;  /* 0x0000090000077ab9 */ /* 0x000fe40000000800 */
[----:B------:R-:W-:Y:S01]  /*1170*/  UIADD3.X UR7, URZ, UR7, URZ, UP0, !UPT ;  /* 0x000000073f077290 */ /* 0x000fe200087fe43f */
[----:B---3--:R-:W-:-:S04]  /*1180*/  SHF.R.S32.HI R11, RZ, 0x1f, R18 ;  /* 0x0000001fff0b7819 */ /* 0x008fc80000011412 */
[CC--:B------:R-:W-:Y:S02]  /*1190*/  LEA.HI R3, R11.reuse, R18.reuse, RZ, 0x4 ;  /* 0x000000120b037211 */ /* 0x0c0fe400078f20ff */
[----:B-1----:R-:W-:Y:S02]  /*11a0*/  LEA.HI R6, R11, R18, RZ, 0x2 ;  /* 0x000000120b067211 */ /* 0x002fe400078f10ff */
[C---:B--2---:R-:W-:Y:S02]  /*11b0*/  LOP3.LUT R0, R3.reuse, 0xfffffff0, RZ, 0xc0, !PT ;  /* 0xfffffff003007812 */ /* 0x044fe400078ec0ff */
[----:B------:R-:W-:Y:S02]  /*11c0*/  SHF.R.S32.HI R2, RZ, 0x4, R3 ;  /* 0x00000004ff027819 */ /* 0x000fe40000011403 */
[----:B------:R-:W-:Y:S01]  /*11d0*/  SHF.R.S32.HI R7, RZ, 0x2, R6 ;  /* 0x00000002ff077819 */ /* 0x000fe20000011406 */
[----:B------:R-:W-:Y:S01]  /*11e0*/  IMAD.IADD R0, R18, 0x1, -R0 ;  /* 0x0000000112007824 */ /* 0x000fe200078e0a00 */
[----:B------:R-:W-:-:S02]  /*11f0*/  LEA.HI R3, R3, R2, RZ, 0x1 ;  /* 0x0000000203037211 */ /* 0x000fc400078f08ff */
[----:B------:R-:W-:Y:S02]  /*1200*/  SHF.R.S32.HI R4, RZ, 0x1f, R6 ;  /* 0x0000001fff047819 */ /* 0x000fe40000011406 */
[----:B------:R-:W-:Y:S02]  /*1210*/  SHF.R.S32.HI R5, RZ, 0x1f, R0 ;  /* 0x0000001fff057819 */ /* 0x000fe40000011400 */
[----:B------:R-:W-:Y:S02]  /*1220*/  LOP3.LUT R3, R3, 0xfffffffe, RZ, 0xc0, !PT ;  /* 0xfffffffe03037812 */ /* 0x000fe400078ec0ff */
[----:B------:R-:W-:Y:S02]  /*1230*/  LEA.HI R4, R4, R7, RZ, 0x3 ;  /* 0x0000000704047211 */ /* 0x000fe400078f18ff */
[----:B------:R-:W-:Y:S01]  /*1240*/  LEA.HI R147, R5, R0, RZ, 0x3 ;  /* 0x0000000005937211 */ /* 0x000fe200078f18ff */
[----:B------:R-:W-:Y:S01]  /*1250*/  IMAD.IADD R146, R2, 0x1, -R3 ;  /* 0x0000000102927824 */ /* 0x000fe200078e0a03 */
[----:B------:R-:W-:-:S02]  /*1260*/  LEA.HI R231, R11, R18, RZ, 0x3 ;  /* 0x000000120be77211 */ /* 0x000fc400078f18ff */
[----:B------:R-:W-:Y:S02]  /*1270*/  LOP3.LUT R3, R4, 0xfffffff8, RZ, 0xc0, !PT ;  /* 0xfffffff804037812 */ /* 0x000fe400078ec0ff */
[C---:B------:R-:W-:Y:S01]  /*1280*/  LOP3.LUT R2, R147.reuse, 0xfffffff8, RZ, 0xc0, !PT ;  /* 0xfffffff893027812 */ /* 0x040fe200078ec0ff */
[----:B------:R-:W-:Y:S01]  /*1290*/  IMAD.SHL.U32 R147, R147, 0x40, RZ ;  /* 0x0000004093937824 */ /* 0x000fe200078e00ff */
[----:B------:R-:W-:Y:S01]  /*12a0*/  LOP3.LUT R4, R231, 0xfffffff8, RZ, 0xc0, !PT ;  /* 0xfffffff8e7047812 */ /* 0x000fe200078ec0ff */
[----:B------:R-:W-:Y:S01]  /*12b0*/  IMAD.IADD R5, R7, 0x1, -R3 ;  /* 0x0000000107057824 */ /* 0x000fe200078e0a03 */
[----:B------:R-:W-:Y:S01]  /*12c0*/  LEA.HI R9, R11, R18, RZ, 0x5 ;  /* 0x000000120b097211 */ /* 0x000fe200078f28ff */
[----:B------:R-:W-:Y:S01]  /*12d0*/  IMAD.IADD R8, R0, 0x1, -R2 ;  /* 0x0000000100087824 */ /* 0x000fe200078e0a02 */
[----:B------:R-:W-:Y:S01]  /*12e0*/  LOP3.LUT R2, R6, 0xfffffffc, RZ, 0xc0, !PT ;  /* 0xfffffffc06027812 */ /* 0x000fe200078ec0ff */
[----:B------:R-:W-:Y:S01]  /*12f0*/  IMAD.IADD R17, R18, 0x1, -R4 ;  /* 0x0000000112117824 */ /* 0x000fe200078e0a04 */
[----:B------:R-:W-:-:S02]  /*1300*/  SHF.R.S32.HI R3, RZ, 0x5, R9 ;  /* 0x00000005ff037819 */ /* 0x000fc40000011409 */
[----:B------:R-:W-:Y:S01]  /*1310*/  SHF.R.S32.HI R0, RZ, 0x1f, R9 ;  /* 0x0000001fff007819 */ /* 0x000fe20000011409 */
[----:B------:R-:W-:Y:S01]  /*1320*/  IMAD.SHL.U32 R7, R17, 0x40, RZ ;  /* 0x0000004011077824 */ /* 0x000fe200078e00ff */
[----:B------:R-:W-:Y:S01]  /*1330*/  LOP3.LUT R6, R9, 0xffffffe0, RZ, 0xc0, !PT ;  /* 0xffffffe009067812 */ /* 0x000fe200078ec0ff */
[----:B------:R-:W-:Y:S01]  /*1340*/  IMAD.SHL.U32 R199, R3, 0x400, RZ ;  /* 0x0000040003c77824 */ /* 0x000fe200078e00ff */
[----:B------:R-:W-:Y:S01]  /*1350*/  LEA.HI R4, R0, R3, RZ, 0x3 ;  /* 0x0000000300047211 */ /* 0x000fe200078f18ff */
[C---:B------:R-:W-:Y:S01]  /*1360*/  IMAD.IADD R0, R18.reuse, 0x1, -R2 ;  /* 0x0000000112007824 */ /* 0x040fe200078e0a02 */
[----:B------:R-:W-:Y:S01]  /*1370*/  LOP3.LUT R2, R7, 0x1c0, RZ, 0xc0, !PT ;  /* 0x000001c007027812 */ /* 0x000fe200078ec0ff */
[----:B------:R-:W-:Y:S01]  /*1380*/  IMAD.IADD R16, R18, 0x1, -R6 ;  /* 0x0000000112107824 */ /* 0x000fe200078e0a06 */
[----:B------:R-:W-:Y:S01]  /*1390*/  LOP3.LUT R6, R4, 0xffffff8, RZ, 0xc0, !PT ;  /* 0x0ffffff804067812 */ /* 0x000fe200078ec0ff */
[C---:B------:R-:W-:Y:S01]  /*13a0*/  IMAD.SHL.U32 R140, R17.reuse, 0x8, RZ ;  /* 0x00000008118c7824 */ /* 0x040fe200078e00ff */
[----:B------:R-:W-:Y:S01]  /*13b0*/  LEA.HI R4, R0, R0, RZ, 0x1 ;  /* 0x0000000000047211 */ /* 0x000fe200078f08ff */
[----:B------:R-:W-:Y:S01]  /*13c0*/  IMAD.SHL.U32 R142, R17, 0x4, RZ ;  /* 0x00000004118e7824 */ /* 0x000fe200078e00ff */
[----:B------:R-:W-:Y:S01]  /*13d0*/  LOP3.LUT R7, R2, 0x8, R231, 0xf8, !PT ;  /* 0x0000000802077812 */ /* 0x000fe200078ef8e7 */
[----:B------:R-:W-:Y:S01]  /*13e0*/  IMAD.IADD R9, R3, 0x1, -R6 ;  /* 0x0000000103097824 */ /* 0x000fe200078e0a06 */
[----:B------:R-:W-:Y:S01]  /*13f0*/  LOP3.LUT R4, R4, 0x1ffffffe, RZ, 0xc0, !PT ;  /* 0x1ffffffe04047812 */ /* 0x000fe200078ec0ff */
[----:B------:R-:W-:Y:S01]  /*1400*/  IMAD R6, R0, 0x2, R199 ;  /* 0x0000000200067824 */ /* 0x000fe200078e02c7 */
[----:B------:R-:W-:-:S02]  /*1410*/  SHF.R.U32.HI R2, RZ, 0x3, R2 ;  /* 0x00000003ff027819 */ /* 0x000fc40000011602 */
[----:B------:R-:W-:Y:S01]  /*1420*/  LOP3.LUT R3, R5, 0x1, RZ, 0xc0, !PT ;  /* 0x0000000105037812 */ /* 0x000fe200078ec0ff */
[----:B------:R-:W-:Y:S01]  /*1430*/  IMAD.IADD R12, R0, 0x1, -R4 ;  /* 0x00000001000c7824 */ /* 0x000fe200078e0a04 */
[----:B------:R-:W-:Y:S01]  /*1440*/  LOP3.LUT R7, R7, R2, RZ, 0x3c, !PT ;  /* 0x0000000207077212 */ /* 0x000fe200078e3cff */
[C---:B------:R-:W-:Y:S01]  /*1450*/  IMAD.SHL.U32 R0, R5.reuse, 0x40, RZ ;  /* 0x0000004005007824 */ /* 0x040fe200078e00ff */
[----:B------:R-:W-:Y:S02]  /*1460*/  SHF.R.S32.HI R2, RZ, 0x1f, R16 ;  /* 0x0000001fff027819 */ /* 0x000fe40000011410 */
[C---:B------:R-:W-:Y:S02]  /*1470*/  LOP3.LUT P3, RZ, R5.reuse, 0x2, RZ, 0xc0, !PT ;  /* 0x0000000205ff7812 */ /* 0x040fe4000786c0ff */
[----:B------:R-:W-:Y:S02]  /*1480*/  LEA.HI R10, R2, R16, RZ, 0x2 ;  /* 0x00000010020a7211 */ /* 0x000fe400078f10ff */
[----:B------:R-:W-:Y:S01]  /*1490*/  LOP3.LUT R2, R0, 0x1c0, RZ, 0xc0, !PT ;  /* 0x000001c000027812 */ /* 0x000fe200078ec0ff */
[----:B------:R-:W-:Y:S01]  /*14a0*/  IMAD.SHL.U32 R0, R8, 0x40, RZ ;  /* 0x0000004008007824 */ /* 0x000fe200078e00ff */
[----:B------:R-:W-:Y:S01]  /*14b0*/  LOP3.LUT P0, RZ, R5, 0x4, RZ, 0xc0, !PT ;  /* 0x0000000405ff7812 */ /* 0x000fe2000780c0ff */
[----:B------:R-:W-:Y:S01]  /*14c0*/  IMAD.SHL.U32 R5, R146, 0x8, RZ ;  /* 0x0000000892057824 */ /* 0x000fe200078e00ff */
[----:B------:R-:W-:Y:S01]  /*14d0*/  LEA.HI R2, R2, R2, RZ, 0x1d ;  /* 0x0000000202027211 */ /* 0x000fe200078fe8ff */
[----:B------:R-:W-:Y:S01]  /*14e0*/  IMAD R146, R146, 0x200, R7 ;  /* 0x0000020092927824 */ /* 0x000fe200078e0207 */
[----:B------:R-:W-:-:S02]  /*14f0*/  LOP3.LUT R0, R0, 0x1c0, RZ, 0xc0, !PT ;  /* 0x000001c000007812 */ /* 0x000fc400078ec0ff */
[----:B------:R-:W-:Y:S01]  /*1500*/  ISETP.NE.U32.AND P4, PT, R3, 0x1, PT ;  /* 0x000000010300780c */ /* 0x000fe20003f85070 */
[----:B------:R-:W-:Y:S01]  /*1510*/  IMAD.IADD R3, R6, 0x1, R2 ;  /* 0x0000000106037824 */ /* 0x000fe200078e0202 */
[----:B------:R-:W-:Y:S02]  /*1520*/  LOP3.LUT R2, R0, 0x8, R5, 0xf8, !PT ;  /* 0x0000000800027812 */ /* 0x000fe400078ef805 */
[----:B------:R-:W-:Y:S01]  /*1530*/  SHF.R.U32.HI R0, RZ, 0x3, R0 ;  /* 0x00000003ff007819 */ /* 0x000fe20000011600 */
[----:B------:R-:W-:Y:S01]  /*1540*/  IMAD.SHL.U32 R14, R3, 0x2, RZ ;  /* 0x00000002030e7824 */ /* 0x000fe200078e00ff */
[----:B------:R-:W-:Y:S02]  /*1550*/  SHF.R.S32.HI R231, RZ, 0x3, R231 ;  /* 0x00000003ffe77819 */ /* 0x000fe400000114e7 */
[----:B------:R-:W-:Y:S02]  /*1560*/  LOP3.LUT R0, R2, R0, RZ, 0x3c, !PT ;  /* 0x0000000002007212 */ /* 0x000fe400078e3cff */
[C---:B------:R-:W-:Y:S01]  /*1570*/  IADD3 R2, R14.reuse, 0x80, RZ ;  /* 0x000000800e027810 */ /* 0x040fe20007ffe0ff */
[----:B------:R-:W-:Y:S01]  /*1580*/  STL [R1+0x88], R14 ;  /* 0x0000880e01007387 */ /* 0x000fe20000100800 */
[----:B------:R-:W-:-:S02]  /*1590*/  IADD3 R13, R14, 0x70, RZ ;  /* 0x000000700e0d7810 */ /* 0x000fc40007ffe0ff */
[----:B------:R-:W-:Y:S02]  /*15a0*/  @P4 IADD3 R13, R2, 0x10, RZ ;  /* 0x00000010020d4810 */ /* 0x000fe40007ffe0ff */
[C---:B------:R-:W-:Y:S02]  /*15b0*/  IADD3 R2, R231.reuse, 0x20, RZ ;  /* 0x00000020e7027810 */ /* 0x040fe40007ffe0ff */
[----:B------:R-:W-:Y:S01]  /*15c0*/  LOP3.LUT R147, R0, 0xfffffe00, R147, 0xf8, !PT ;  /* 0xfffffe0000937812 */ /* 0x000fe200078ef893 */
[----:B------:R-:W-:Y:S01]  /*15d0*/  IMAD.SHL.U32 R0, R231, 0x40, RZ ;  /* 0x00000040e7007824 */ /* 0x000fe200078e00ff */
[----:B------:R-:W-:Y:S01]  /*15e0*/  SHF.R.S32.HI R4, RZ, 0x2, R10 ;  /* 0x00000002ff047819 */ /* 0x000fe2000001140a */
[----:B------:R-:W-:Y:S01]  /*15f0*/  STL [R1+0x8c], R13 ;  /* 0x00008c0d01007387 */ /* 0x000fe20000100800 */
[----:B------:R-:W-:Y:S01]  /*1600*/  LEA.HI R6, R11, R18, RZ, 0x6 ;  /* 0x000000120b067211 */ /* 0x000fe200078f30ff */
[----:B------:R-:W-:Y:S01]  /*1610*/  IMAD.IADD R199, R199, 0x1, R147 ;  /* 0x00000001c7c77824 */ /* 0x000fe200078e0293 */
[----:B------:R-:W-:Y:S01]  /*1620*/  SHF.R.S32.HI R11, RZ, 0x1f, R2 ;  /* 0x0000001fff0b7819 */ /* 0x000fe20000011402 */
[----:B------:R-:W-:Y:S01]  /*1630*/  IMAD R15, R9, 0x10, R4 ;  /* 0x00000010090f7824 */ /* 0x000fe200078e0204 */
[----:B------:R-:W-:Y:S01]  /*1640*/  IADD3 R233, R140, 0x80, RZ ;  /* 0x000000808ce97810 */ /* 0x000fe20007ffe0ff */
[----:B------:R-:W-:Y:S01]  /*1650*/  IMAD.SHL.U32 R6, R6, 0x8, RZ ;  /* 0x0000000806067824 */ /* 0x000fe200078e00ff */
[----:B------:R-:W-:Y:S01]  /*1660*/  LOP3.LUT R242, R0, 0x1c0, RZ, 0xc0, !PT ;  /* 0x000001c000f27812 */ /* 0x000fe200078ec0ff */
[----:B------:R-:W-:Y:S01]  /*1670*/  IMAD.SHL.U32 R0, R2, 0x40, RZ ;  /* 0x0000004002007824 */ /* 0x000fe200078e00ff */
[----:B------:R-:W-:Y:S01]  /*1680*/  LEA.HI R11, R11, R2, RZ, 0x3 ;  /* 0x000000020b0b7211 */ /* 0x000fe200078f18ff */
[----:B------:R-:W-:Y:S01]  /*1690*/  STL [R1+0x1b4], R15 ;  /* 0x0001b40f01007387 */ /* 0x000fe20000100800 */
[----:B------:R-:W-:-:S02]  /*16a0*/  SHF.R.S32.HI R4, RZ, 0x1f, R233 ;  /* 0x0000001fff047819 */ /* 0x000fc400000114e9 */
[----:B------:R-:W-:Y:S01]  /*16b0*/  LOP3.LUT R2, R10, 0x7ffffffc, RZ, 0xc0, !PT ;  /* 0x7ffffffc0a027812 */ /* 0x000fe200078ec0ff */
[----:B------:R-:W-:Y:S01]  /*16c0*/  IMAD.SHL.U32 R11, R11, 0x40, RZ ;  /* 0x000000400b0b7824 */ /* 0x000fe200078e00ff */
[----:B------:R-:W-:Y:S01]  /*16d0*/  SHF.R.S32.HI R3, RZ, 0x1f, R231 ;  /* 0x0000001fff037819 */ /* 0x000fe200000114e7 */
[----:B------:R1:W-:Y:S01]  /*16e0*/  STL [R1+0x80], R4 ;  /* 0x0000800401007387 */ /* 0x0003e20000100800 */
[----:B------:R-:W-:Y:S02]  /*16f0*/  LOP3.LUT R241, R0, 0x1c0, RZ, 0xc0, !PT ;  /* 0x000001c000f17812 */ /* 0x000fe400078ec0ff */
[----:B------:R-:W-:Y:S02]  /*1700*/  LOP3.LUT R0, R242, 0x38, R140, 0xf8, !PT ;  /* 0x00000038f2007812 */ /* 0x000fe400078ef88c */
[----:B------:R-:W-:Y:S02]  /*1710*/  SHF.R.U32.HI R3, RZ, 0x3, R242 ;  /* 0x00000003ff037819 */ /* 0x000fe400000116f2 */
[----:B------:R-:W-:-:S02]  /*1720*/  IADD3 R234, R140, 0xc0, RZ ;  /* 0x000000c08cea7810 */ /* 0x000fc40007ffe0ff */
[----:B------:R-:W-:Y:S02]  /*1730*/  IADD3 R144, R140, 0x40, RZ ;  /* 0x000000408c907810 */ /* 0x000fe40007ffe0ff */
[----:B------:R-:W-:Y:S02]  /*1740*/  LOP3.LUT R5, R0, R3, RZ, 0x3c, !PT ;  /* 0x0000000300057212 */ /* 0x000fe400078e3cff */
[----:B------:R-:W-:Y:S02]  /*1750*/  SHF.R.S32.HI R3, RZ, 0x1f, R234 ;  /* 0x0000001fff037819 */ /* 0x000fe400000114ea */
[----:B------:R-:W-:Y:S01]  /*1760*/  SHF.R.S32.HI R0, RZ, 0x1f, R144 ;  /* 0x0000001fff007819 */ /* 0x000fe20000011490 */
[----:B------:R2:W-:Y:S01]  /*1770*/  STL [R1+0x1b0], R5 ;  /* 0x0001b00501007387 */ /* 0x0005e20000100800 */
[----:B------:R-:W-:Y:S02]  /*1780*/  LOP3.LUT R6, R6, 0xfffffe00, RZ, 0xc0, !PT ;  /* 0xfffffe0006067812 */ /* 0x000fe400078ec0ff */
[----:B------:R-:W-:Y:S01]  /*1790*/  R2P PR, R8, 0x6 ;  /* 0x0000000608007804 */ /* 0x000fe20000000000 */
[----:B------:R-:W-:Y:S01]  /*17a0*/  STL [R1+0x7c], R3 ;  /* 0x00007c0301007387 */ /* 0x000fe20000100800 */
[----:B------:R-:W-:-:S02]  /*17b0*/  LOP3.LUT R223, R5, R6, RZ, 0xfc, !PT ;  /* 0x0000000605df7212 */ /* 0x000fc400078efcff */
[----:B------:R-:W-:Y:S01]  /*17c0*/  LEA R147, R147, 0x4080, 0x1 ;  /* 0x0000408093937811 */ /* 0x000fe200078e08ff */
[----:B-1----:R-:W-:Y:S01]  /*17d0*/  IMAD.IADD R4, R16, 0x1, -R2 ;  /* 0x0000000110047824 */ /* 0x002fe200078e0a02 */
[C---:B------:R-:W-:Y:S01]  /*17e0*/  SEL R2, R200.reuse, 0xffffffe0, !P3 ;  /* 0xffffffe0c8027807 */ /* 0x040fe20005800000 */
[----:B------:R-:W-:Y:S01]  /*17f0*/  IMAD.SHL.U32 R223, R223, 0x2, RZ ;  /* 0x00000002dfdf7824 */ /* 0x000fe200078e00ff */
[----:B------:R-:W-:Y:S01]  /*1800*/  SEL R200, R200, 0xffffffe0, !P1 ;  /* 0xffffffe0c8c87807 */ /* 0x000fe20004800000 */
[----:B------:R-:W-:Y:S01]  /*1810*/  IMAD.SHL.U32 R4, R4, 0x2, RZ ;  /* 0x0000000204047824 */ /* 0x000fe200078e00ff */
[----:B------:R-:W-:Y:S02]  /*1820*/  LEA R199, R199, 0x10080, 0x1 ;  /* 0x00010080c7c77811 */ /* 0x000fe400078e08ff */
[----:B------:R-:W-:Y:S01]  /*1830*/  SHF.R.S32.HI R141, RZ, 0x1f, R140 ;  /* 0x0000001fff8d7819 */ /* 0x000fe2000001148c */
[----:B------:R-:W-:Y:S01]  /*1840*/  IMAD.IADD R196, R200, 0x1, R147 ;  /* 0x00000001c8c47824 */ /* 0x000fe200078e0293 */
[C---:B------:R-:W-:Y:S01]  /*1850*/  IADD3 R37, R4.reuse, 0x8, RZ ;  /* 0x0000000804257810 */ /* 0x040fe20007ffe0ff */
[----:B------:R-:W-:Y:S01]  /*1860*/  STL [R1+0x130], R4 ;  /* 0x0001300401007387 */ /* 0x000fe20000100800 */
[C---:B------:R-:W-:Y:S01]  /*1870*/  IADD3 R36, R4.reuse, 0x10, RZ ;  /* 0x0000001004247810 */ /* 0x040fe20007ffe0ff */
[----:B------:R-:W-:Y:S01]  /*1880*/  IMAD.IADD R200, R199, 0x1, R200 ;  /* 0x00000001c7c87824 */ /* 0x000fe200078e02c8 */
[C---:B------:R-:W-:Y:S01]  /*1890*/  IADD3 R35, R4.reuse, 0x18, RZ ;  /* 0x0000001804237810 */ /* 0x040fe20007ffe0ff */
[----:B------:R1:W-:Y:S01]  /*18a0*/  STL [R1+0x12c], R37 ;  /* 0x00012c2501007387 */ /* 0x0003e20000100800 */
[----:B------:R-:W-:Y:S01]  /*18b0*/  IADD3 R34, R4, 0x20, RZ ;  /* 0x0000002004227810 */ /* 0x000fe20007ffe0ff */
[----:B--2---:R-:W-:Y:S01]  /*18c0*/  IMAD R5, R12, 0x8, R15 ;  /* 0x000000080c057824 */ /* 0x004fe200078e020f */
[C---:B------:R-:W-:Y:S01]  /*18d0*/  IADD3 R33, R4.reuse, 0x28, RZ ;  /* 0x0000002804217810 */ /* 0x040fe20007ffe0ff */
[----:B------:R2:W-:Y:S01]  /*18e0*/  STL [R1+0x128], R36 ;  /* 0x0001282401007387 */ /* 0x0005e20000100800 */
[----:B------:R-:W-:-:S02]  /*18f0*/  IADD3 R32, R4, 0x30, RZ ;  /* 0x0000003004207810 */ /* 0x000fc40007ffe0ff */
[----:B------:R-:W-:Y:S01]  /*1900*/  SHF.R.S32.HI R38, RZ, 0x1f, R37 ;  /* 0x0000001fff267819 */ /* 0x000fe20000011425 */
[----:B------:R3:W-:Y:S01]  /*1910*/  STL [R1+0x124], R35 ;  /* 0x0001242301007387 */ /* 0x0007e20000100800 */
        /* <DEDUP_REMOVED lines=8> */
[----:B------:R5:W-:Y:S01]  /*19a0*/  STL [R1+0x120], R32 ;  /* 0x0001202001007387 */ /* 0x000be20000100800 */
[C---:B------:R-:W-:Y:S02]  /*19b0*/  IADD3 R25, R4.reuse, 0x68, RZ ;  /* 0x0000006804197810 */ /* 0x040fe40007ffe0ff */
[----:B------:R-:W-:Y:S01]  /*19c0*/  IADD3 R24, R4, 0x70, RZ ;  /* 0x0000007004187810 */ /* 0x000fe20007ffe0ff */
[----:B------:R5:W-:Y:S01]  /*19d0*/  STL [R1+0x11c], R31 ;  /* 0x00011c1f01007387 */ /* 0x000be20000100800 */
[----:B-1----:R-:W-:Y:S02]  /*19e0*/  SHF.R.S32.HI R37, RZ, 0x1f, R36 ;  /* 0x0000001fff257819 */ /* 0x002fe40000011424 */
[----:B------:R-:W-:Y:S01]  /*19f0*/  LEA.HI R3, R0, R144, RZ, 0x3 ;  /* 0x0000009000037211 */ /* 0x000fe200078f18ff */
[----:B------:R1:W-:Y:S01]  /*1a00*/  STL [R1+0x118], R30 ;  /* 0x0001181e01007387 */ /* 0x0003e20000100800 */
[----:B--2---:R-:W-:-:S02]  /*1a10*/  SHF.R.S32.HI R36, RZ, 0x1f, R35 ;  /* 0x0000001fff247819 */ /* 0x004fc40000011423 */
[C---:B------:R-:W-:Y:S01]  /*1a20*/  IADD3 R23, R4.reuse, 0x78, RZ ;  /* 0x0000007804177810 */ /* 0x040fe20007ffe0ff */
[----:B------:R2:W-:Y:S01]  /*1a30*/  STL [R1+0x114], R29 ;  /* 0x0001141d01007387 */ /* 0x0005e20000100800 */
[----:B---3--:R-:W-:Y:S02]  /*1a40*/  SHF.R.S32.HI R35, RZ, 0x1f, R34 ;  /* 0x0000001fff237819 */ /* 0x008fe40000011422 */
[C---:B------:R-:W-:Y:S01]  /*1a50*/  IADD3 R22, R4.reuse, 0x80, RZ ;  /* 0x0000008004167810 */ /* 0x040fe20007ffe0ff */
[----:B------:R3:W-:Y:S01]  /*1a60*/  STL [R1+0x110], R28 ;  /* 0x0001101c01007387 */ /* 0x0007e20000100800 */
[----:B----4-:R-:W-:Y:S02]  /*1a70*/  SHF.R.S32.HI R34, RZ, 0x1f, R33 ;  /* 0x0000001fff227819 */ /* 0x010fe40000011421 */
[----:B------:R-:W-:Y:S01]  /*1a80*/  IADD3 R21, R4, 0x88, RZ ;  /* 0x0000008804157810 */ /* 0x000fe20007ffe0ff */
[----:B------:R4:W-:Y:S01]  /*1a90*/  STL [R1+0xb4], R27 ;  /* 0x0000b41b01007387 */ /* 0x0009e20000100800 */
[----:B-----5:R-:W-:-:S02]  /*1aa0*/  SHF.R.S32.HI R33, RZ, 0x1f, R32 ;  /* 0x0000001fff217819 */ /* 0x020fc40000011420 */
[C---:B------:R-:W-:Y:S01]  /*1ab0*/  IADD3 R20, R4.reuse, 0x90, RZ ;  /* 0x0000009004147810 */ /* 0x040fe20007ffe0ff */
[----:B------:R5:W-:Y:S01]  /*1ac0*/  STL [R1+0x10c], R26 ;  /* 0x00010c1a01007387 */ /* 0x000be20000100800 */
[----:B------:R-:W-:Y:S02]  /*1ad0*/  SHF.R.S32.HI R32, RZ, 0x1f, R31 ;  /* 0x0000001fff207819 */ /* 0x000fe4000001141f */
[----:B------:R-:W-:Y:S01]  /*1ae0*/  LOP3.LUT R252, R3, 0xfffffff8, RZ, 0xc0, !PT ;  /* 0xfffffff803fc7812 */ /* 0x000fe200078ec0ff */
[----:B------:R5:W-:Y:S01]  /*1af0*/  STL [R1+0x108], R25 ;  /* 0x0001081901007387 */ /* 0x000be20000100800 */
[----:B------:R-:W-:Y:S02]  /*1b00*/  SHF.R.S32.HI R31, RZ, 0x1f, R30 ;  /* 0x0000001fff1f7819 */ /* 0x000fe4000001141e */
[----:B------:R-:W-:Y:S01]  /*1b10*/  IADD3 R19, R4, 0x98, RZ ;  /* 0x0000009804137810 */ /* 0x000fe20007ffe0ff */
[----:B------:R5:W-:Y:S01]  /*1b20*/  STL [R1+0x104], R24 ;  /* 0x0001041801007387 */ /* 0x000be20000100800 */
[----:B-1----:R-:W-:-:S02]  /*1b30*/  SHF.R.S32.HI R30, RZ, 0x1f, R29 ;  /* 0x0000001fff1e7819 */ /* 0x002fc4000001141d */
[C---:B------:R-:W-:Y:S01]  /*1b40*/  IADD3 R18, R4.reuse, 0xa0, RZ ;  /* 0x000000a004127810 */ /* 0x040fe20007ffe0ff */
[----:B------:R1:W-:Y:S01]  /*1b50*/  STL [R1+0x100], R23 ;  /* 0x0001001701007387 */ /* 0x0003e20000100800 */
[----:B--2---:R-:W-:Y:S02]  /*1b60*/  SHF.R.S32.HI R29, RZ, 0x1f, R28 ;  /* 0x0000001fff1d7819 */ /* 0x004fe4000001141c */
[C---:B------:R-:W-:Y:S01]  /*1b70*/  IADD3 R17, R4.reuse, 0xa8, RZ ;  /* 0x000000a804117810 */ /* 0x040fe20007ffe0ff */
[----:B------:R2:W-:Y:S01]  /*1b80*/  STL [R1+0xfc], R22 ;  /* 0x0000fc1601007387 */ /* 0x0005e20000100800 */
[----:B---3--:R-:W-:Y:S02]  /*1b90*/  SHF.R.S32.HI R28, RZ, 0x1f, R27 ;  /* 0x0000001fff1c7819 */ /* 0x008fe4000001141b */
[----:B------:R-:W-:Y:S01]  /*1ba0*/  IADD3 R16, R4, 0xb0, RZ ;  /* 0x000000b004107810 */ /* 0x000fe20007ffe0ff */
[----:B------:R3:W-:Y:S01]  /*1bb0*/  STL [R1+0xf8], R21 ;  /* 0x0000f81501007387 */ /* 0x0007e20000100800 */
[----:B----4-:R-:W-:-:S02]  /*1bc0*/  SHF.R.S32.HI R27, RZ, 0x1f, R26 ;  /* 0x0000001fff1b7819 */ /* 0x010fc4000001141a */
[----:B------:R-:W-:Y:S01]  /*1bd0*/  SHF.R.S32.HI R3, RZ, 0x1f, R252 ;  /* 0x0000001fff037819 */ /* 0x000fe200000114fc */
[----:B------:R4:W-:Y:S01]  /*1be0*/  STL [R1+0xf4], R20 ;  /* 0x0000f41401007387 */ /* 0x0009e20000100800 */
[----:B-----5:R-:W-:Y:S02]  /*1bf0*/  SHF.R.S32.HI R26, RZ, 0x1f, R25 ;  /* 0x0000001fff1a7819 */ /* 0x020fe40000011419 */
[C---:B------:R-:W-:Y:S01]  /*1c00*/  IADD3 R15, R4.reuse, 0xb8, RZ ;  /* 0x000000b8040f7810 */ /* 0x040fe20007ffe0ff */
[----:B------:R5:W-:Y:S01]  /*1c10*/  STL [R1+0xf0], R19 ;  /* 0x0000f01301007387 */ /* 0x000be20000100800 */
[----:B------:R-:W-:Y:S02]  /*1c20*/  SHF.R.S32.HI R25, RZ, 0x1f, R24 ;  /* 0x0000001fff197819 */ /* 0x000fe40000011418 */
[----:B------:R-:W-:Y:S01]  /*1c30*/  IADD3 R12, R4, 0xc0, RZ ;  /* 0x000000c0040c7810 */ /* 0x000fe20007ffe0ff */
[----:B------:R5:W-:Y:S01]  /*1c40*/  STL [R1+0xb0], R18 ;  /* 0x0000b01201007387 */ /* 0x000be20000100800 */
[----:B------:R-:W-:-:S02]  /*1c50*/  SHF.R.S32.HI R24, RZ, 0x1f, R23 ;  /* 0x0000001fff187819 */ /* 0x000fc40000011417 */
[C---:B------:R-:W-:Y:S01]  /*1c60*/  IADD3 R10, R4.reuse, 0xc8, RZ ;  /* 0x000000c8040a7810 */ /* 0x040fe20007ffe0ff */
[----:B------:R5:W-:Y:S01]  /*1c70*/  STL [R1+0xec], R17 ;  /* 0x0000ec1101007387 */ /* 0x000be20000100800 */
[----:B-1----:R-:W-:Y:S02]  /*1c80*/  SHF.R.S32.HI R23, RZ, 0x1f, R22 ;  /* 0x0000001fff177819 */ /* 0x002fe40000011416 */
[C---:B------:R-:W-:Y:S01]  /*1c90*/  IADD3 R9, R4.reuse, 0xd0, RZ ;  /* 0x000000d004097810 */ /* 0x040fe20007ffe0ff */
[----:B------:R1:W-:Y:S01]  /*1ca0*/  STL [R1+0xe8], R16 ;  /* 0x0000e81001007387 */ /* 0x0003e20000100800 */
[----:B--2---:R-:W-:Y:S02]  /*1cb0*/  SHF.R.S32.HI R22, RZ, 0x1f, R21 ;  /* 0x0000001fff167819 */ /* 0x004fe40000011415 */
[----:B------:R-:W-:Y:S01]  /*1cc0*/  IADD3 R8, R4, 0xd8, RZ ;  /* 0x000000d804087810 */ /* 0x000fe20007ffe0ff */
[----:B------:R2:W-:Y:S01]  /*1cd0*/  STL [R1+0x78], R3 ;  /* 0x0000780301007387 */ /* 0x0005e20000100800 */
[----:B---3--:R-:W-:-:S02]  /*1ce0*/  SHF.R.S32.HI R21, RZ, 0x1f, R20 ;  /* 0x0000001fff157819 */ /* 0x008fc40000011414 */
[----:B------:R-:W-:Y:S01]  /*1cf0*/  IADD3 R7, R4, 0xe0, RZ ;  /* 0x000000e004077810 */ /* 0x000fe20007ffe0ff */
[----:B------:R3:W-:Y:S01]  /*1d00*/  STL [R1+0xe4], R15 ;  /* 0x0000e40f01007387 */ /* 0x0007e20000100800 */
[----:B----4-:R-:W-:Y:S02]  /*1d10*/  SHF.R.S32.HI R20, RZ, 0x1f, R19 ;  /* 0x0000001fff147819 */ /* 0x010fe40000011413 */
[C---:B------:R-:W-:Y:S01]  /*1d20*/  SEL R0, R201.reuse, 0xffffffc0, !P0 ;  /* 0xffffffc0c9007807 */ /* 0x040fe20004000000 */
[----:B------:R4:W-:Y:S01]  /*1d30*/  STL [R1+0xe0], R12 ;  /* 0x0000e00c01007387 */ /* 0x0009e20000100800 */
[----:B-----5:R-:W-:Y:S02]  /*1d40*/  SHF.R.S32.HI R19, RZ, 0x1f, R18 ;  /* 0x0000001fff137819 */ /* 0x020fe40000011412 */
[----:B------:R-:W-:Y:S01]  /*1d50*/  SEL R201, R201, 0xffffffc0, !P2 ;  /* 0xffffffc0c9c97807 */ /* 0x000fe20005000000 */
[----:B------:R5:W-:Y:S01]  /*1d60*/  STL [R1+0xdc], R10 ;  /* 0x0000dc0a01007387 */ /* 0x000be20000100800 */
[----:B------:R-:W-:-:S02]  /*1d70*/  SHF.R.S32.HI R18, RZ, 0x1f, R17 ;  /* 0x0000001fff127819 */ /* 0x000fc40000011411 */
[----:B------:R-:W-:Y:S01]  /*1d80*/  LOP3.LUT R11, R11, 0xfffffe00, RZ, 0xc0, !PT ;  /* 0xfffffe000b0b7812 */ /* 0x000fe200078ec0ff */
[----:B------:R5:W-:Y:S01]  /*1d90*/  STL [R1+0xd8], R9 ;  /* 0x0000d80901007387 */ /* 0x000be20000100800 */
[----:B------:R-:W-:Y:S01]  /*1da0*/  SHF.R.S32.HI R17, RZ, 0x1f, R16 ;  /* 0x0000001fff117819 */ /* 0x000fe20000011410 */
[----:B------:R-:W-:Y:S01]  /*1db0*/  IMAD.IADD R198, R201, 0x1, R147 ;  /* 0x00000001c9c67824 */ /* 0x000fe200078e0293 */
[----:B------:R-:W-:Y:S01]  /*1dc0*/  LEA R146, R146, 0xa080, 0x1 ;  /* 0x0000a08092927811 */ /* 0x000fe200078e08ff */
[----:B------:R5:W-:Y:S01]  /*1dd0*/  STL [R1+0xd4], R8 ;  /* 0x0000d40801007387 */ /* 0x000be20000100800 */
[----:B-1----:R-:W-:Y:S01]  /*1de0*/  SHF.R.S32.HI R16, RZ, 0x1f, R15 ;  /* 0x0000001fff107819 */ /* 0x002fe2000001140f */
[----:B------:R-:W-:Y:S02]  /*1df0*/  IMAD.IADD R202, R199, 0x1, R201 ;  /* 0x00000001c7ca7824 */ /* 0x000fe400078e02c9 */
[----:B------:R1:W-:Y:S01]  /*1e00*/  STL [R1+0x1b8], R5 ;  /* 0x0001b80501007387 */ /* 0x0003e20000100800 */
[----:B--2---:R-:W-:Y:S01]  /*1e10*/  IADD3 R3, R4, 0xf0, RZ ;  /* 0x000000f004037810 */ /* 0x004fe20007ffe0ff */
[----:B------:R-:W-:-:S02]  /*1e20*/  IMAD.IADD R197, R201, 0x1, R196 ;  /* 0x00000001c9c57824 */ /* 0x000fc400078e02c4 */
[----:B------:R2:W-:Y:S01]  /*1e30*/  STL [R1+0xd0], R7 ;  /* 0x0000d00701007387 */ /* 0x0005e20000100800 */
[----:B---3--:R-:W-:Y:S01]  /*1e40*/  SHF.R.S32.HI R15, RZ, 0x1f, R12 ;  /* 0x0000001fff0f7819 */ /* 0x008fe2000001140c */
[----:B------:R-:W-:Y:S02]  /*1e50*/  IMAD.IADD R201, R200, 0x1, R201 ;  /* 0x00000001c8c97824 */ /* 0x000fe400078e02c9 */
[----:B------:R3:W-:Y:S01]  /*1e60*/  STL [R1+0xc8], R3 ;  /* 0x0000c80301007387 */ /* 0x0007e20000100800 */
[----:B----4-:R-:W-:-:S03]  /*1e70*/  SHF.R.S32.HI R12, RZ, 0x1f, R10 ;  /* 0x0000001fff0c7819 */ /* 0x010fc6000001140a */
[----:B------:R-:W-:Y:S01]  /*1e80*/  STL [R1+0x1ac], R38 ;  /* 0x0001ac2601007387 */ /* 0x000fe20000100800 */
[----:B-----5:R-:W-:-:S03]  /*1e90*/  SHF.R.S32.HI R10, RZ, 0x1f, R9 ;  /* 0x0000001fff0a7819 */ /* 0x020fc60000011409 */
[----:B------:R-:W-:Y:S01]  /*1ea0*/  STL [R1+0x1a8], R37 ;  /* 0x0001a82501007387 */ /* 0x000fe20000100800 */
[----:B------:R-:W-:-:S03]  /*1eb0*/  SHF.R.S32.HI R9, RZ, 0x1f, R8 ;  /* 0x0000001fff097819 */ /* 0x000fc60000011408 */
[----:B------:R-:W-:Y:S01]  /*1ec0*/  STL [R1+0x1a4], R36 ;  /* 0x0001a42401007387 */ /* 0x000fe20000100800 */
[----:B------:R-:W-:-:S03]  /*1ed0*/  SHF.R.S32.HI R8, RZ, 0x1f, R7 ;  /* 0x0000001fff087819 */ /* 0x000fc60000011407 */
[----:B------:R-:W-:Y:S01]  /*1ee0*/  STL [R1+0x1a0], R35 ;  /* 0x0001a02301007387 */ /* 0x000fe20000100800 */
[C---:B-1----:R-:W-:Y:S02]  /*1ef0*/  IADD3 R5, R4.reuse, 0xe8, RZ ;  /* 0x000000e804057810 */ /* 0x042fe40007ffe0ff */
[----:B------:R-:W-:Y:S01]  /*1f00*/  IADD3 R4, R4, 0xf8, RZ ;  /* 0x000000f804047810 */ /* 0x000fe20007ffe0ff */
[----:B------:R-:W-:Y:S01]  /*1f10*/  STL [R1+0x19c], R34 ;  /* 0x00019c2201007387 */ /* 0x000fe20000100800 */
[----:B--2---:R-:W-:-:S03]  /*1f20*/  SHF.R.S32.HI R7, RZ, 0x1f, R3 ;  /* 0x0000001fff077819 */ /* 0x004fc60000011403 */
[----:B------:R1:W-:Y:S01]  /*1f30*/  STL [R1+0xcc], R5 ;  /* 0x0000cc0501007387 */ /* 0x0003e20000100800 */
[----:B---3--:R-:W-:Y:S02]  /*1f40*/  IMAD.IADD R3, R14, 0x1, R2 ;  /* 0x000000010e037824 */ /* 0x008fe400078e0202 */
[----:B------:R-:W-:Y:S01]  /*1f50*/  IMAD.IADD R2, R2, 0x1, R13 ;  /* 0x0000000102027824 */ /* 0x000fe200078e020d */
[----:B------:R-:W-:Y:S04]  /*1f60*/  STL [R1+0xc4], R4 ;  /* 0x0000c40401007387 */ /* 0x000fe80000100800 */
[----:B------:R2:W-:Y:S04]  /*1f70*/  STL [R1+0x94], R3 ;  /* 0x0000940301007387 */ /* 0x0005e80000100800 */
[----:B------:R-:W-:Y:S04]  /*1f80*/  STL [R1+0x198], R33 ;  /* 0x0001982101007387 */ /* 0x000fe80000100800 */
[----:B------:R-:W-:Y:S04]  /*1f90*/  STL [R1+0x194], R32 ;  /* 0x0001942001007387 */ /* 0x000fe80000100800 */
[----:B------:R-:W-:Y:S04]  /*1fa0*/  STL [R1+0x190], R31 ;  /* 0x0001901f01007387 */ /* 0x000fe80000100800 */
[----:B------:R-:W-:Y:S01]  /*1fb0*/  STL [R1+0x18c], R30 ;  /* 0x00018c1e01007387 */ /* 0x000fe20000100800 */
[----:B-1----:R-:W-:-:S03]  /*1fc0*/  SHF.R.S32.HI R5, RZ, 0x1f, R5 ;  /* 0x0000001fff057819 */ /* 0x002fc60000011405 */
[----:B------:R-:W-:Y:S04]  /*1fd0*/  STL [R1+0x188], R29 ;  /* 0x0001881d01007387 */ /* 0x000fe80000100800 */
[----:B------:R1:W-:Y:S01]  /*1fe0*/  STL [R1+0x13c], R5 ;  /* 0x00013c0501007387 */ /* 0x0003e20000100800 */
[----:B--2---:R-:W-:-:S03]  /*1ff0*/  IMAD.IADD R3, R0, 0x1, R3 ;  /* 0x0000000100037824 */ /* 0x004fc600078e0203 */
[----:B------:R-:W-:Y:S04]  /*2000*/  STL [R1+0x184], R28 ;  /* 0x0001841c01007387 */ /* 0x000fe80000100800 */
[----:B------:R2:W-:Y:S04]  /*2010*/  STL [R1+0xa0], R3 ;  /* 0x0000a00301007387 */ /* 0x0005e80000100800 */
[----:B------:R3:W-:Y:S04]  /*2020*/  STL [R1+0x180], R27 ;  /* 0x0001801b01007387 */ /* 0x0007e80000100800 */
[----:B------:R3:W-:Y:S04]  /*2030*/  STL [R1+0x17c], R26 ;  /* 0x00017c1a01007387 */ /* 0x0007e80000100800 */
[----:B------:R3:W-:Y:S04]  /*2040*/  STL [R1+0x178], R25 ;  /* 0x0001781901007387 */ /* 0x0007e80000100800 */
[----:B------:R3:W-:Y:S01]  /*2050*/  STL [R1+0x174], R24 ;  /* 0x0001741801007387 */ /* 0x0007e20000100800 */
[----:B-1----:R-:W-:Y:S01]  /*2060*/  SHF.R.S32.HI R5, RZ, 0x1f, R4 ;  /* 0x0000001fff057819 */ /* 0x002fe20000011404 */
[----:B------:R-:W-:-:S02]  /*2070*/  IMAD.IADD R4, R14, 0x1, R0 ;  /* 0x000000010e047824 */ /* 0x000fc400078e0200 */
[----:B------:R3:W-:Y:S04]  /*2080*/  STL [R1+0x170], R23 ;  /* 0x0001701701007387 */ /* 0x0007e80000100800 */
[----:B------:R3:W-:Y:S01]  /*2090*/  STL [R1+0x16c], R22 ;  /* 0x00016c1601007387 */ /* 0x0007e20000100800 */
[----:B--2---:R-:W-:Y:S02]  /*20a0*/  IMAD.IADD R3, R0, 0x1, R13 ;  /* 0x0000000100037824 */ /* 0x004fe400078e020d */
[----:B------:R-:W-:Y:S01]  /*20b0*/  IMAD.IADD R0, R2, 0x1, R0 ;  /* 0x0000000102007824 */ /* 0x000fe200078e0200 */
[----:B------:R3:W-:Y:S04]  /*20c0*/  STL [R1+0x168], R21 ;  /* 0x0001681501007387 */ /* 0x0007e80000100800 */
        /* <DEDUP_REMOVED lines=15> */
[----:B------:R3:W-:Y:S02]  /*21c0*/  STL [R1+0x98], R0 ;  /* 0x0000980001007387 */ /* 0x0007e40000100800 */
.L_x_2019:
[----:B------:R-:W-:Y:S01]  /*21d0*/  ISETP.NE.U32.AND P0, PT, RZ, c[0x0][0x370], PT ;  /* 0x0000dc00ff007a0c */ /* 0x000fe20003f05070 */
[----:B---3--:R-:W-:Y:S01]  /*21e0*/  IMAD.MOV.U32 R22, RZ, RZ, 0x4 ;  /* 0x00000004ff167424 */ /* 0x008fe200078e00ff */
[----:B------:R-:W-:Y:S01]  /*21f0*/  ISETP.NE.U32.AND P1, PT, RZ, c[0x0][0x350], PT ;  /* 0x0000d400ff007a0c */ /* 0x000fe20003f25070 */
[----:B------:R-:W-:Y:S01]  /*2200*/  IMAD.MOV.U32 R0, RZ, RZ, RZ ;  /* 0x000000ffff007224 */ /* 0x000fe200078e00ff */
[----:B------:R-:W-:Y:S01]  /*2210*/  ISETP.NE.AND.EX P0, PT, RZ, c[0x0][0x374], PT, P0 ;  /* 0x0000dd00ff007a0c */ /* 0x000fe20003f05300 */
[----:B------:R-:W-:Y:S01]  /*2220*/  IMAD.MOV.U32 R20, RZ, RZ, RZ ;  /* 0x000000ffff147224 */ /* 0x000fe200078e00ff */
[----:B------:R-:W-:Y:S01]  /*2230*/  ISETP.NE.AND.EX P5, PT, RZ, c[0x0][0x354], PT, P1 ;  /* 0x0000d500ff007a0c */ /* 0x000fe20003fa5310 */
[----:B------:R-:W-:Y:S01]  /*2240*/  IMAD.WIDE R8, R239, R22, c[0x0][0x350] ;  /* 0x0000d400ef087625 */ /* 0x000fe200078e0216 */
[----:B------:R-:W-:-:S02]  /*2250*/  ISETP.NE.U32.AND P4, PT, RZ, c[0x0][0x358], PT ;  /* 0x0000d600ff007a0c */ /* 0x000fc40003f85070 */
[----:B------:R-:W-:Y:S02]  /*2260*/  ISETP.NE.U32.AND P2, PT, RZ, c[0x0][0x348], PT ;  /* 0x0000d200ff007a0c */ /* 0x000fe40003f45070 */
[----:B------:R-:W-:Y:S01]  /*2270*/  ISETP.NE.AND.EX P4, PT, RZ, c[0x0][0x35c], PT, P4 ;  /* 0x0000d700ff007a0c */ /* 0x000fe20003f85340 */
[----:B------:R-:W-:Y:S01]  /*2280*/  IMAD.MOV.U32 R19, RZ, RZ, RZ ;  /* 0x000000ffff137224 */ /* 0x000fe200078e00ff */
[----:B------:R-:W-:-:S03]  /*2290*/  ISETP.NE.AND.EX P2, PT, RZ, c[0x0][0x34c], PT, P2 ;  /* 0x0000d300ff007a0c */ /* 0x000fc60003f45320 */
[CC--:B------:R-:W-:Y:S02]  /*22a0*/  @P0 IMAD.WIDE R2, R239.reuse, R22.reuse, c[0x0][0x370] ;  /* 0x0000dc00ef020625 */ /* 0x0c0fe400078e0216 */
[----:B------:R-:W2:Y:S04]  /*22b0*/  @P5 LDG.E R20, [R8.64] ;  /* 0x0000000c08145981 */ /* 0x000ea8000c1e1900 */
[----:B------:R1:W2:Y:S01]  /*22c0*/  @P0 LDG.E R0, [R2.64] ;  /* 0x0000000c02000981 */ /* 0x0002a2000c1e1900 */
[----:B------:R-:W-:Y:S01]  /*22d0*/  ISETP.NE.U32.AND P1, PT, RZ, c[0x0][0x360], PT ;  /* 0x0000d800ff007a0c */ /* 0x000fe20003f25070 */
[----:B------:R-:W-:Y:S01]  /*22e0*/  IMAD.WIDE R12, R239, R22, c[0x0][0x348] ;  /* 0x0000d200ef0c7625 */ /* 0x000fe200078e0216 */
[----:B------:R-:W-:Y:S02]  /*22f0*/  MOV R4, RZ ;  /* 0x000000ff00047202 */ /* 0x000fe40000000f00 */
[----:B------:R-:W-:-:S04]  /*2300*/  ISETP.NE.AND.EX P1, PT, RZ, c[0x0][0x364], PT, P1 ;  /* 0x0000d900ff007a0c */ /* 0x000fc80003f25310 */
[----:B------:R-:W3:Y:S01]  /*2310*/  @P2 LDG.E R4, [R12.64] ;  /* 0x0000000c0c042981 */ /* 0x000ee2000c1e1900 */
[----:B-1----:R-:W-:-:S05]  /*2320*/  IMAD.WIDE R2, R239, R22, c[0x0][0x358] ;  /* 0x0000d600ef027625 */ /* 0x002fca00078e0216 */
[----:B------:R-:W4:Y:S01]  /*2330*/  @P4 LDG.E R19, [R2.64] ;  /* 0x0000000c02134981 */ /* 0x000f22000c1e1900 */
[----:B------:R-:W-:Y:S02]  /*2340*/  IMAD.MOV.U32 R21, RZ, RZ, c[0x0][0x168] ;  /* 0x00005a00ff157624 */ /* 0x000fe400078e00ff */
[----:B------:R-:W-:-:S05]  /*2350*/  @P1 IMAD.WIDE R14, R239, R22, c[0x0][0x360] ;  /* 0x0000d800ef0e1625 */ /* 0x000fca00078e0216 */
[----:B------:R1:W5:Y:S01]  /*2360*/  @P1 LDG.E R21, [R14.64] ;  /* 0x0000000c0e151981 */ /* 0x000362000c1e1900 */
[----:B------:R-:W-:Y:S01]  /*2370*/  YIELD ;  /* 0x0000000000007946 */ /* 0x000fe20003800000 */
[----:B------:R-:W-:Y:S01]  /*2380*/  LOP3.LUT R243, R238, 0xffff, RZ, 0xc0, !PT ;  /* 0x0000ffffeef37812 */ /* 0x000fe200078ec0ff */
[----:B------:R-:W-:Y:S01]  /*2390*/  IMAD.MOV.U32 R17, RZ, RZ, c[0x0][0x1d0] ;  /* 0x00007400ff117624 */ /* 0x000fe200078e00ff */
[----:B--2---:R-:W-:Y:S01]  /*23a0*/  IADD3 R5, R20, R0, RZ ;  /* 0x0000000014057210 */ /* 0x004fe20007ffe0ff */
[----:B------:R-:W-:Y:S04]  /*23b0*/  STL [R1+0x48], R0 ;  /* 0x0000480001007387 */ /* 0x000fe80000100800 */
[----:B------:R-:W-:Y:S04]  /*23c0*/  STL [R1+0x50], R5 ;  /* 0x0000500501007387 */ /* 0x000fe80000100800 */
[----:B---3--:R2:W-:Y:S04]  /*23d0*/  STL [R1+0x4c], R4 ;  /* 0x00004c0401007387 */ /* 0x0085e80000100800 */
[----:B----4-:R1:W-:Y:S01]  /*23e0*/  STL [R1+0x54], R19 ;  /* 0x0000541301007387 */ /* 0x0103e20000100800 */
[----:B--2---:R-:W-:-:S05]  /*23f0*/  IMAD.U32 R4, RZ, RZ, UR8 ;  /* 0x00000008ff047e24 */ /* 0x004fca000f8e00ff */
[----:B------:R-:W-:Y:S02]  /*2400*/  IADD3 R174, P0, R4, 0x48, RZ ;  /* 0x0000004804ae7810 */ /* 0x000fe40007f1e0ff */
[----:B------:R-:W-:-:S03]  /*2410*/  MOV R4, c[0x0][0x228] ;  /* 0x00008a0000047a02 */ /* 0x000fc60000000f00 */
[----:B------:R-:W-:Y:S01]  /*2420*/  IMAD.X R175, RZ, RZ, UR7, P0 ;  /* 0x00000007ffaf7e24 */ /* 0x000fe200080e06ff */
[----:B------:R-:W-:Y:S05]  /*2430*/  @P1 BRA `(.L_x_1828) ;  /* 0x0000004000001947 */ /* 0x000fea0003800000 */
[----:B------:R-:W-:Y:S05]  /*2440*/  @!P2 BRA `(.L_x_1828) ;  /* 0x000000300000a947 */ /* 0x000fea0003800000 */
[----:B------:R2:W3:Y:S04]  /*2450*/  LDG.E R5, [R12.64] ;  /* 0x0000000c0c057981 */ /* 0x0004e8000c1e1900 */
[----:B--2---:R-:W3:Y:S02]  /*2460*/  LDG.E R12, [R12.64+0x4] ;  /* 0x0000040c0c0c7981 */ /* 0x004ee4000c1e1900 */
[----:B---3-5:R-:W-:-:S05]  /*2470*/  IADD3 R21, -R5, R12, RZ ;  /* 0x0000000c05157210 */ /* 0x028fca0007ffe1ff */
.L_x_1828:
[----:B-----5:R2:W-:Y:S01]  /*2480*/  STL [R1+0x58], R21 ;  /* 0x0000581501007387 */ /* 0x0205e20000100800 */
[----:B------:R-:W-:-:S04]  /*2490*/  ISETP.NE.U32.AND P0, PT, RZ, c[0x0][0x368], PT ;  /* 0x0000da00ff007a0c */ /* 0x000fc80003f05070 */
[----:B------:R-:W-:-:S13]  /*24a0*/  ISETP.NE.AND.EX P0, PT, RZ, c[0x0][0x36c], PT, P0 ;  /* 0x0000db00ff007a0c */ /* 0x000fda0003f05300 */
[----:B------:R-:W-:Y:S05]  /*24b0*/  @!P0 BRA `(.L_x_1829) ;  /* 0x0000003000008947 */ /* 0x000fea0003800000 */
[----:B------:R-:W-:-:S05]  /*24c0*/  IMAD.WIDE R8, R239, R22, c[0x0][0x368] ;  /* 0x0000da00ef087625 */ /* 0x000fca00078e0216 */
[----:B------:R3:W5:Y:S01]  /*24d0*/  LDG.E R17, [R8.64] ;  /* 0x0000000c08117981 */ /* 0x000762000c1e1900 */
[----:B------:R-:W-:Y:S05]  /*24e0*/  BRA `(.L_x_1830) ;  /* 0x0000004000007947 */ /* 0x000fea0003800000 */
.L_x_1829:
[----:B------:R-:W-:Y:S05]  /*24f0*/  @!P5 BRA `(.L_x_1830) ;  /* 0x000000300000d947 */ /* 0x000fea0003800000 */
[----:B------:R3:W4:Y:S04]  /*2500*/  LDG.E R5, [R8.64] ;  /* 0x0000000c08057981 */ /* 0x000728000c1e1900 */
[----:B---3--:R-:W4:Y:S02]  /*2510*/  LDG.E R8, [R8.64+0x4] ;  /* 0x0000040c08087981 */ /* 0x008f24000c1e1900 */
[----:B----4-:R-:W-:Y:S02]  /*2520*/  IADD3 R17, -R5, R8, RZ ;  /* 0x0000000805117210 */ /* 0x010fe40007ffe1ff */
.L_x_1830:
[----:B------:R-:W-:Y:S01]  /*2530*/  ISETP.NE.U32.AND P0, PT, RZ, c[0x0][0x378], PT ;  /* 0x0000de00ff007a0c */ /* 0x000fe20003f05070 */
[----:B---3--:R-:W3:Y:S03]  /*2540*/  LDL R8, [R1+0xc0] ;  /* 0x0000c00001087983 */ /* 0x008ee60000100800 */
[----:B------:R-:W-:Y:S01]  /*2550*/  ISETP.NE.AND.EX P0, PT, RZ, c[0x0][0x37c], PT, P0 ;  /* 0x0000df00ff007a0c */ /* 0x000fe20003f05300 */
[----:B--2---:R4:W2:Y:S01]  /*2560*/  @P4 LDG.E R7, [R2.64] ;  /* 0x0000000c02074981 */ /* 0x0048a2000c1e1900 */
[----:B-----5:R-:W-:-:S03]  /*2570*/  IMAD.MOV.U32 R10, RZ, RZ, R17 ;  /* 0x000000ffff0a7224 */ /* 0x020fc600078e0011 */
[----:B------:R4:W2:Y:S08]  /*2580*/  @P4 LDG.E R5, [R2.64+0x4] ;  /* 0x0000040c02054981 */ /* 0x0008b0000c1e1900 */
[----:B----4-:R-:W-:-:S05]  /*2590*/  @P0 IMAD.WIDE R2, R239, R22, c[0x0][0x378] ;  /* 0x0000de00ef020625 */ /* 0x010fca00078e0216 */
[----:B------:R4:W2:Y:S01]  /*25a0*/  @P0 LDG.E R10, [R2.64] ;  /* 0x0000000c020a0981 */ /* 0x0008a2000c1e1900 */
[----:B-1----:R-:W-:-:S05]  /*25b0*/  IMAD.IADD R14, R17, 0x1, -R0 ;  /* 0x00000001110e7824 */ /* 0x002fca00078e0a00 */
[----:B------:R1:W-:Y:S01]  /*25c0*/  STL [R1+0x5c], R14 ;  /* 0x00005c0e01007387 */ /* 0x0003e20000100800 */
[----:B----4-:R-:W-:-:S05]  /*25d0*/  IMAD.MOV.U32 R2, RZ, RZ, c[0x0][0x2c4] ;  /* 0x0000b100ff027624 */ /* 0x010fca00078e00ff */
[----:B------:R-:W-:Y:S01]  /*25e0*/  ISETP.NE.AND P1, PT, R2, 0x1, PT ;  /* 0x000000010200780c */ /* 0x000fe20003f25270 */
[----:B---3--:R-:W-:Y:S02]  /*25f0*/  IMAD.SHL.U32 R9, R8, 0x80, RZ ;  /* 0x0000008008097824 */ /* 0x008fe400078e00ff */
[----:B------:R-:W-:-:S03]  /*2600*/  IMAD.MOV.U32 R8, RZ, RZ, c[0x0][0x32c] ;  /* 0x0000cb00ff087624 */ /* 0x000fc600078e00ff */
[----:B------:R-:W-:Y:S01]  /*2610*/  IADD3 R0, R9, 0x7f, RZ ;  /* 0x0000007f09007810 */ /* 0x000fe20007ffe0ff */
[----:B------:R1:W-:Y:S01]  /*2620*/  STL [R1+0x70], R9 ;  /* 0x0000700901007387 */ /* 0x0003e20000100800 */
[----:B------:R-:W-:Y:S01]  /*2630*/  ISETP.GE.AND P2, PT, R8, 0x1, PT ;  /* 0x000000010800780c */ /* 0x000fe20003f46270 */
[----:B--2---:R-:W-:-:S04]  /*2640*/  @P4 IMAD.IADD R4, R5, 0x1, -R7 ;  /* 0x0000000105044824 */ /* 0x004fc800078e0a07 */
[----:B------:R-:W-:-:S04]  /*2650*/  @P1 IMAD.HI.U32 R3, R0, c[0x0][0x2c8], RZ ;  /* 0x0000b20000031a27 */ /* 0x000fc800078e00ff */
[----:B------:R-:W-:Y:S01]  /*2660*/  IMAD.IADD R5, R14, 0x1, R4 ;  /* 0x000000010e057824 */ /* 0x000fe200078e0204 */
[----:B------:R-:W-:-:S04]  /*2670*/  @P1 SHF.R.U32.HI R0, RZ, c[0x0][0x2cc], R3 ;  /* 0x0000b300ff001a19 */ /* 0x000fc80000011603 */
[----:B------:R1:W-:Y:S01]  /*2680*/  STL.64 [R1+0x60], R4 ;  /* 0x0000600401007387 */ /* 0x0003e20000100a00 */
[----:B------:R-:W-:Y:S02]  /*2690*/  IADD3 R2, R5, 0x2f, RZ ;  /* 0x0000002f05027810 */ /* 0x000fe40007ffe0ff */
[----:B------:R-:W-:-:S03]  /*26a0*/  IADD3 R0, R0, 0x1, R5 ;  /* 0x0000000100007810 */ /* 0x000fc60007ffe005 */
[----:B------:R-:W-:-:S04]  /*26b0*/  IMAD.HI R2, R2, 0x2aaaaaab, RZ ;  /* 0x2aaaaaab02027827 */ /* 0x000fc800078e02ff */
[----:B------:R-:W-:Y:S01]  /*26c0*/  IMAD.IADD R3, R0, 0x1, -R21 ;  /* 0x0000000100037824 */ /* 0x000fe200078e0a15 */
[----:B------:R-:W-:-:S04]  /*26d0*/  SHF.R.U32.HI R7, RZ, 0x1f, R2 ;  /* 0x0000001fff077819 */ /* 0x000fc80000011602 */
[----:B------:R-:W-:Y:S02]  /*26e0*/  LEA.HI.SX32 R18, R2, R7, 0x1d ;  /* 0x0000000702127211 */ /* 0x000fe400078feaff */
[----:B------:R-:W-:Y:S01]  /*26f0*/  IADD3 R2, R3, c[0x0][0x328], RZ ;  /* 0x0000ca0003027a10 */ /* 0x000fe20007ffe0ff */
[----:B------:R1:W-:Y:S01]  /*2700*/  STL [R1+0x68], R10 ;  /* 0x0000680a01007387 */ /* 0x0003e20000100800 */
        /* <DEDUP_REMOVED lines=11> */
.L_x_1833:
[----:B------:R-:W-:-:S13]  /*27c0*/  ISETP.NE.AND P0, PT, R8, 0x1, PT ;  /* 0x000000010800780c */ /* 0x000fda0003f05270 */
[----:B------:R-:W-:-:S05]  /*27d0*/  @P0 IMAD.HI.U32 R3, R0, c[0x0][0x330], RZ ;  /* 0x0000cc0000030a27 */ /* 0x000fca00078e00ff */
[----:B------:R-:W-:Y:S02]  /*27e0*/  @P0 SHF.R.U32.HI R0, RZ, c[0x0][0x334], R3 ;  /* 0x0000cd00ff000a19 */ /* 0x000fe40000011603 */
.L_x_1834:
[----:B------:R-:W-:Y:S05]  /*27f0*/  BSYNC B0 ;  /* 0x0000000000007941 */ /* 0x000fea0003800000 */
.L_x_1832:
[----:B------:R-:W-:-:S05]  /*2800*/  IMAD R0, R0, R8, c[0x0][0x32c] ;  /* 0x0000cb0000007624 */ /* 0x000fca00078e0208 */
[----:B------:R-:W-:-:S04]  /*2810*/  IMNMX R2, R2, R0, PT ;  /* 0x0000000002027217 */ /* 0x000fc80003800200 */
.L_x_1831:
[----:B------:R-:W-:Y:S01]  /*2820*/  IADD3 R3, R2, 0x2f, RZ ;  /* 0x0000002f02037810 */ /* 0x000fe20007ffe0ff */
[----:B------:R-:W-:-:S04]  /*2830*/  @P1 IMAD.HI.U32 R2, R9, c[0x0][0x2c8], RZ ;  /* 0x0000b20009021a27 */ /* 0x000fc800078e00ff */
[----:B------:R-:W-:-:S04]  /*2840*/  IMAD.HI R3, R3, 0x2aaaaaab, RZ ;  /* 0x2aaaaaab03037827 */ /* 0x000fc800078e02ff */
[----:B------:R-:W-:Y:S01]  /*2850*/  IMAD.MOV.U32 R0, RZ, RZ, R9 ;  /* 0x000000ffff007224 */ /* 0x000fe200078e0009 */
[----:B------:R-:W-:Y:S02]  /*2860*/  @P1 SHF.R.U32.HI R0, RZ, c[0x0][0x2cc], R2 ;  /* 0x0000b300ff001a19 */ /* 0x000fe40000011602 */
[----:B-1----:R-:W-:Y:S02]  /*2870*/  SHF.R.U32.HI R9, RZ, 0x1f, R3 ;  /* 0x0000001fff097819 */ /* 0x002fe40000011603 */
[----:B------:R-:W-:Y:S02]  /*2880*/  IADD3 R0, R0, R5, -R21 ;  /* 0x0000000500007210 */ /* 0x000fe40007ffe815 */
[----:B------:R-:W-:Y:S02]  /*2890*/  LEA.HI.SX32 R9, R3, R9, 0x1d ;  /* 0x0000000903097211 */ /* 0x000fe400078feaff */
        /* <DEDUP_REMOVED lines=12> */
.L_x_1837:
[----:B------:R-:W-:-:S13]  /*2960*/  ISETP.NE.AND P0, PT, R8, 0x1, PT ;  /* 0x000000010800780c */ /* 0x000fda0003f05270 */
[----:B------:R-:W-:-:S05]  /*2970*/  @P0 IMAD.HI.U32 R3, R0, c[0x0][0x330], RZ ;  /* 0x0000cc0000030a27 */ /* 0x000fca00078e00ff */
[----:B------:R-:W-:Y:S02]  /*2980*/  @P0 SHF.R.U32.HI R0, RZ, c[0x0][0x334], R3 ;  /* 0x0000cd00ff000a19 */ /* 0x000fe40000011603 */
.L_x_1838:
[----:B------:R-:W-:Y:S05]  /*2990*/  BSYNC B0 ;  /* 0x0000000000007941 */ /* 0x000fea0003800000 */
.L_x_1836:
[----:B------:R-:W-:-:S05]  /*29a0*/  IMAD R0, R0, c[0x0][0x32c], RZ ;  /* 0x0000cb0000007a24 */ /* 0x000fca00078e02ff */
[----:B------:R-:W-:-:S05]  /*29b0*/  IMNMX R2, R2, R0, !PT ;  /* 0x0000000002027217 */ /* 0x000fca0007800200 */
.L_x_1835:
[----:B------:R-:W-:Y:S01]  /*29c0*/  IMAD.HI R2, R2, 0x2aaaaaab, RZ ;  /* 0x2aaaaaab02027827 */ /* 0x000fe200078e02ff */
[----:B------:R-:W-:Y:S01]  /*29d0*/  LOP3.LUT R0, R238, 0xff000000, RZ, 0xc0, !PT ;  /* 0xff000000ee007812 */ /* 0x000fe200078ec0ff */
[----:B------:R-:W-:Y:S03]  /*29e0*/  BSSY B0, `(.L_x_1839) ;  /* 0x000002d000007945 */ /* 0x000fe60003800000 */
[----:B------:R-:W-:Y:S02]  /*29f0*/  SHF.R.U32.HI R8, RZ, 0x1f, R2 ;  /* 0x0000001fff087819 */ /* 0x000fe40000011602 */
[----:B------:R-:W-:Y:S02]  /*2a00*/  SHF.R.U32.HI R0, RZ, 0x8, R0 ;  /* 0x00000008ff007819 */ /* 0x000fe40000011600 */
[----:B------:R-:W-:Y:S02]  /*2a10*/  LEA.HI.SX32 R8, R2, R8, 0x1d ;  /* 0x0000000802087211 */ /* 0x000fe400078feaff */
[----:B------:R-:W-:-:S02]  /*2a20*/  LOP3.LUT R2, R238, 0xff0000, RZ, 0xc0, !PT ;  /* 0x00ff0000ee027812 */ /* 0x000fc400078ec0ff */
[----:B------:R-:W-:Y:S02]  /*2a30*/  IMNMX R8, RZ, R8, !PT ;  /* 0x00000008ff087217 */ /* 0x000fe40007800200 */
[----:B------:R-:W-:Y:S01]  /*2a40*/  LEA.HI R0, R2, R0, RZ, 0x10 ;  /* 0x0000000002007211 */ /* 0x000fe200078f80ff */
[----:B------:R-:W-:Y:S01]  /*2a50*/  IMAD.MOV.U32 R2, RZ, RZ, RZ ;  /* 0x000000ffff027224 */ /* 0x000fe200078e00ff */
        /* <DEDUP_REMOVED lines=10> */
[----:B------:R-:W2:Y:S03]  /*2b00*/  I2F.RP R2, R7 ;  /* 0x0000000700027306 */ /* 0x000ea60000209400 */
[----:B------:R-:W-:-:S05]  /*2b10*/  IMAD.IADD R12, R12, 0x1, -R8 ;  /* 0x000000010c0c7824 */ /* 0x000fca00078e0a08 */
[----:B------:R-:W-:Y:S02]  /*2b20*/  IABS R16, R12 ;  /* 0x0000000c00107213 */ /* 0x000fe40000000000 */
[----:B------:R-:W-:-:S04]  /*2b30*/  LOP3.LUT R12, R12, R0, RZ, 0x3c, !PT ;  /* 0x000000000c0c7212 */ /* 0x000fc800078e3cff */
[----:B------:R-:W-:Y:S01]  /*2b40*/  ISETP.GE.AND P1, PT, R12, RZ, PT ;  /* 0x000000ff0c00720c */ /* 0x000fe20003f26270 */
        /* <DEDUP_REMOVED lines=22> */
.L_x_1840:
[----:B------:R-:W-:Y:S05]  /*2cb0*/  BSYNC B0 ;  /* 0x0000000000007941 */ /* 0x000fea0003800000 */
.L_x_1839:
[----:B------:R-:W2:Y:S01]  /*2cc0*/  LDL R12, [R1+0x1b0] ;  /* 0x0001b000010c7983 */ /* 0x000ea20000100800 */
[----:B------:R-:W-:-:S04]  /*2cd0*/  IMAD R8, R23, R2, R8 ;  /* 0x0000000217087224 */ /* 0x000fc800078e0208 */
[C---:B------:R-:W-:Y:S02]  /*2ce0*/  IMAD.IADD R0, R8.reuse, 0x1, R2 ;  /* 0x0000000108007824 */ /* 0x040fe400078e0202 */
[----:B------:R-:W-:-:S03]  /*2cf0*/  IMAD R2, R8, 0x30, -R14 ;  /* 0x0000003008027824 */ /* 0x000fc600078e0a0e */
[----:B------:R-:W-:Y:S02]  /*2d00*/  IMNMX R0, R9, R0, PT ;  /* 0x0000000009007217 */ /* 0x000fe40003800200 */
[----:B------:R-:W-:-:S03]  /*2d10*/  IMNMX R2, RZ, R2, !PT ;  /* 0x00000002ff027217 */ /* 0x000fc60007800200 */
[----:B------:R-:W-:-:S05]  /*2d20*/  IMAD R0, R0, 0x30, -R14 ;  /* 0x0000003000007824 */ /* 0x000fca00078e0a0e */
[----:B------:R-:W-:-:S04]  /*2d30*/  IMNMX R0, R0, R4, PT ;  /* 0x0000000400007217 */ /* 0x000fc80003800200 */
[----:B------:R-:W-:Y:S01]  /*2d40*/  ISETP.GT.AND P0, PT, R0, R2, PT ;  /* 0x000000020000720c */ /* 0x000fe20003f04270 */
[----:B-1----:R-:W-:-:S05]  /*2d50*/  IMAD.WIDE.U32 R2, R2, -0x55555555, RZ ;  /* 0xaaaaaaab02027825 */ /* 0x002fca00078e00ff */
[----:B------:R-:W-:-:S05]  /*2d60*/  SHF.R.U32.HI R111, RZ, 0x5, R3 ;  /* 0x00000005ff6f7819 */ /* 0x000fca0000011603 */
[----:B------:R-:W-:Y:S02]  /*2d70*/  IMAD.MOV.U32 R7, RZ, RZ, R111 ;  /* 0x000000ffff077224 */ /* 0x000fe400078e006f */
[----:B------:R-:W-:-:S05]  /*2d80*/  @P0 IADD3 R0, R0, 0x2f, RZ ;  /* 0x0000002f00000810 */ /* 0x000fca0007ffe0ff */
[----:B------:R-:W-:-:S05]  /*2d90*/  @P0 IMAD.HI R0, R0, 0x2aaaaaab, RZ ;  /* 0x2aaaaaab00000827 */ /* 0x000fca00078e02ff */
[----:B------:R-:W-:-:S04]  /*2da0*/  @P0 SHF.R.U32.HI R2, RZ, 0x1f, R0 ;  /* 0x0000001fff020819 */ /* 0x000fc80000011600 */
[----:B------:R-:W-:-:S04]  /*2db0*/  @P0 LEA.HI.SX32 R7, R0, R2, 0x1d ;  /* 0x0000000200070211 */ /* 0x000fc800078feaff */
[----:B------:R-:W-:Y:S01]  /*2dc0*/  ISETP.GT.AND P0, PT, R7, R111, PT ;  /* 0x0000006f0700720c */ /* 0x000fe20003f04270 */
[----:B--2---:R-:W-:-:S04]  /*2dd0*/  IMAD.IADD R220, R6, 0x1, R12 ;  /* 0x0000000106dc7824 */ /* 0x004fc800078e020c */
[----:B------:R-:W-:-:S08]  /*2de0*/  IMAD.SHL.U32 R220, R220, 0x2, RZ ;  /* 0x00000002dcdc7824 */ /* 0x000fd000078e00ff */
[----:B------:R-:W-:Y:S05]  /*2df0*/  @!P0 BRA `(.L_x_1841) ;  /* 0x00006a5000008947 */ /* 0x000fea0003800000 */
[----:B------:R-:W-:Y:S02]  /*2e00*/  ISETP.NE.U32.AND P0, PT, RZ, c[0x0][0x340], PT ;  /* 0x0000d000ff007a0c */ /* 0x000fe40003f05070 */
[----:B------:R-:W-:Y:S02]  /*2e10*/  SHF.R.S32.HI R30, RZ, 0x1f, R231 ;  /* 0x0000001fff1e7819 */ /* 0x000fe400000114e7 */
[----:B------:R-:W-:-:S13]  /*2e20*/  ISETP.NE.AND.EX P3, PT, RZ, c[0x0][0x344], PT, P0 ;  /* 0x0000d100ff007a0c */ /* 0x000fda0003f65300 */
[----:B------:R-:W-:-:S05]  /*2e30*/  @P3 IMAD.WIDE R2, R239, R22, c[0x0][0x340] ;  /* 0x0000d000ef023625 */ /* 0x000fca00078e0216 */
[----:B------:R1:W2:Y:S01]  /*2e40*/  @P3 LDG.E R26, [R2.64] ;  /* 0x0000000c021a3981 */ /* 0x0002a2000c1e1900 */
[----:B------:R-:W-:Y:S01]  /*2e50*/  SHF.R.S32.HI R25, RZ, 0x1f, R239 ;  /* 0x0000001fff197819 */ /* 0x000fe200000114ef */
[----:B------:R-:W-:Y:S01]  /*2e60*/  IMAD.WIDE.U32 R8, R243, c[0x0][0x1e8], RZ ;  /* 0x00007a00f3087a25 */ /* 0x000fe200078e00ff */
[----:B------:R-:W-:Y:S02]  /*2e70*/  SEL R84, R239, RZ, !P4 ;  /* 0x000000ffef547207 */ /* 0x000fe40006000000 */
[----:B------:R-:W-:Y:S01]  /*2e80*/  SEL R29, R25, RZ, !P4 ;  /* 0x000000ff191d7207 */ /* 0x000fe20006000000 */
[----:B------:R-:W-:Y:S01]  /*2e90*/  IMAD.WIDE.U32 R12, R231, c[0x0][0x280], R140 ;  /* 0x0000a000e70c7a25 */ /* 0x000fe200078e008c */
[----:B------:R-:W-:Y:S02]  /*2ea0*/  IADD3 R37, R7, -0x1, RZ ;  /* 0xffffffff07257810 */ /* 0x000fe40007ffe0ff */
[----:B------:R-:W-:Y:S01]  /*2eb0*/  IADD3 R110, P0, R231, R19, RZ ;  /* 0x00000013e76e7210 */ /* 0x000fe20007f1e0ff */
[----:B------:R-:W-:Y:S01]  /*2ec0*/  IMAD R0, R29, c[0x0][0x248], RZ ;  /* 0x000092001d007a24 */ /* 0x000fe200078e02ff */
[----:B------:R-:W-:Y:S01]  /*2ed0*/  MOV R22, R8 ;  /* 0x0000000800167202 */ /* 0x000fe20000000f00 */
[----:B------:R-:W-:Y:S01]  /*2ee0*/  IMAD R8, R37, -0x30, R4 ;  /* 0xffffffd025087824 */ /* 0x000fe200078e0204 */
[----:B------:R-:W-:Y:S01]  /*2ef0*/  LEA.HI.X.SX32 R120, R19, R30, 0x1, P0 ;  /* 0x0000001e13787211 */ /* 0x000fe200000f0eff */
[----:B------:R-:W-:Y:S01]  /*2f00*/  IMAD R0, R84, c[0x0][0x24c], R0 ;  /* 0x0000930054007a24 */ /* 0x000fe200078e0200 */
[----:B------:R-:W-:Y:S01]  /*2f10*/  MOV R124, 0x30 ;  /* 0x00000030007c7802 */ /* 0x000fe20000000f00 */
[----:B------:R-:W-:Y:S01]  /*2f20*/  IMAD R24, R30, c[0x0][0x280], RZ ;  /* 0x0000a0001e187a24 */ /* 0x000fe200078e02ff */
[----:B------:R-:W-:Y:S01]  /*2f30*/  IMNMX R8, R8, 0x30, PT ;  /* 0x0000003008087817 */ /* 0x000fe20003800200 */
[----:B------:R-:W-:Y:S01]  /*2f40*/  IMAD.IADD R28, R20, 0x1, R17 ;  /* 0x00000001141c7824 */ /* 0x000fe200078e0211 */
[----:B------:R-:W-:Y:S01]  /*2f50*/  LOP3.LUT R215, R215, 0xfffffff7, RZ, 0xc0, !PT ;  /* 0xfffffff7d7d77812 */ /* 0x000fe200078ec0ff */
[----:B------:R-:W-:Y:S01]  /*2f60*/  IMAD R136, R124, c[0x0][0x23c], RZ ;  /* 0x00008f007c887a24 */ /* 0x000fe200078e02ff */
[----:B------:R-:W-:Y:S01]  /*2f70*/  ISETP.GE.AND P6, PT, R234, c[0x0][0x1d4], PT ;  /* 0x00007500ea007a0c */ /* 0x000fe20003fc6270 */
[----:B------:R-:W-:Y:S01]  /*2f80*/  IMAD.WIDE.U32 R122, R124, c[0x0][0x238], RZ ;  /* 0x00008e007c7a7a25 */ /* 0x000fe200078e00ff */
[----:B------:R-:W-:-:S02]  /*2f90*/  SHF.R.S32.HI R143, RZ, 0x1f, R142 ;  /* 0x0000001fff8f7819 */ /* 0x000fc4000001148e */
[----:B------:R-:W-:Y:S01]  /*2fa0*/  MOV R132, c[0x0][0x238] ;  /* 0x00008e0000847a02 */ /* 0x000fe20000000f00 */
[C---:B-1----:R-:W-:Y:S01]  /*2fb0*/  IMAD.WIDE.U32 R2, R243.reuse, c[0x0][0x240], R140 ;  /* 0x00009000f3027a25 */ /* 0x042fe200078e008c */
[----:B------:R-:W-:Y:S02]  /*2fc0*/  MOV R139, c[0x0][0x290] ;  /* 0x0000a400008b7a02 */ /* 0x000fe40000000f00 */
[----:B------:R-:W-:Y:S01]  /*2fd0*/  SHF.L.U32 R152, R132, 0x5, RZ ;  /* 0x0000000584987819 */ /* 0x000fe200000006ff */
[----:B------:R-:W-:Y:S01]  /*2fe0*/  IMAD R3, R243, c[0x0][0x244], R3 ;  /* 0x00009100f3037a24 */ /* 0x000fe200078e0203 */
[----:B------:R-:W-:Y:S01]  /*2ff0*/  MOV R69, c[0x0][0x27c] ;  /* 0x00009f0000457a02 */ /* 0x000fe20000000f00 */
[----:B------:R-:W-:Y:S02]  /*3000*/  IMAD.IADD R136, R123, 0x1, R136 ;  /* 0x000000017b887824 */ /* 0x000fe400078e0288 */
[----:B------:R-:W-:Y:S01]  /*3010*/  IMAD.WIDE.U32 R2, R84, c[0x0][0x248], R2 ;  /* 0x0000920054027a25 */ /* 0x000fe200078e0002 */
[----:B------:R-:W-:-:S03]  /*3020*/  SHF.L.U32 R68, R69, 0x1, RZ ;  /* 0x0000000145447819 */ /* 0x000fc600000006ff */
[----:B------:R-:W-:Y:S01]  /*3030*/  IMAD.MOV.U32 R20, RZ, RZ, R12 ;  /* 0x000000ffff147224 */ /* 0x000fe200078e000c */
[----:B------:R-:W-:Y:S01]  /*3040*/  IADD3 R3, R3, R0, RZ ;  /* 0x0000000003037210 */ /* 0x000fe20007ffe0ff */
[----:B------:R-:W-:Y:S01]  /*3050*/  IMAD R0, R120, c[0x0][0x238], RZ ;  /* 0x00008e0078007a24 */ /* 0x000fe200078e02ff */
[----:B------:R-:W-:Y:S01]  /*3060*/  SHF.R.S32.HI R12, RZ, 0x1f, R37 ;  /* 0x0000001fff0c7819 */ /* 0x000fe20000011425 */
[C---:B------:R-:W-:Y:S02]  /*3070*/  IMAD R24, R231.reuse, c[0x0][0x284], R24 ;  /* 0x0000a100e7187a24 */ /* 0x040fe400078e0218 */
[C---:B------:R-:W-:Y:S01]  /*3080*/  IMAD R7, R110.reuse, c[0x0][0x23c], R0 ;  /* 0x00008f006e077a24 */ /* 0x040fe200078e0200 */
[----:B------:R-:W-:Y:S01]  /*3090*/  IADD3 R0, -R231, R8, RZ ;  /* 0x00000008e7007210 */ /* 0x000fe20007ffe1ff */
[----:B------:R-:W-:Y:S01]  /*30a0*/  IMAD.WIDE.U32 R108, R110, c[0x0][0x238], R2 ;  /* 0x00008e006e6c7a25 */ /* 0x000fe200078e0002 */
[----:B------:R-:W-:Y:S02]  /*30b0*/  IADD3 R21, R24, R13, RZ ;  /* 0x0000000d18157210 */ /* 0x000fe40007ffe0ff */
[C---:B------:R-:W-:Y:S01]  /*30c0*/  ISETP.GE.AND P1, PT, R0.reuse, 0x1, PT ;  /* 0x000000010000780c */ /* 0x040fe20003f26270 */
[----:B------:R-:W-:Y:S01]  /*30d0*/  IMAD R23, R243, c[0x0][0x1ec], R9 ;  /* 0x00007b00f3177a24 */ /* 0x000fe200078e0209 */
[----:B------:R-:W-:Y:S01]  /*30e0*/  ISETP.GT.AND P0, PT, R0, 0x20, PT ;  /* 0x000000200000780c */ /* 0x000fe20003f04270 */
[----:B------:R-:W-:Y:S01]  /*30f0*/  IMAD R9, R136, R37, RZ ;  /* 0x0000002588097224 */ /* 0x000fe200078e02ff */
[----:B------:R-:W-:Y:S01]  /*3100*/  SHF.R.S32.HI R0, RZ, 0x1f, R10 ;  /* 0x0000001fff007819 */ /* 0x000fe2000001140a */
[----:B------:R-:W-:-:S02]  /*3110*/  IMAD.IADD R107, R109, 0x1, R7 ;  /* 0x000000016d6b7824 */ /* 0x000fc400078e0207 */
[----:B------:R-:W-:Y:S02]  /*3120*/  IMAD.MOV.U32 R106, RZ, RZ, R108 ;  /* 0x000000ffff6a7224 */ /* 0x000fe400078e006c */
[-C--:B------:R-:W-:Y:S02]  /*3130*/  IMAD R9, R12, R122.reuse, R9 ;  /* 0x0000007a0c097224 */ /* 0x080fe400078e0209 */
[----:B------:R-:W-:-:S04]  /*3140*/  IMAD.WIDE.U32 R12, R37, R122, R106 ;  /* 0x0000007a250c7225 */ /* 0x000fc800078e006a */
[----:B------:R-:W-:Y:S01]  /*3150*/  IMAD.IADD R7, R13, 0x1, R9 ;  /* 0x000000010d077824 */ /* 0x000fe200078e0209 */
[----:B------:R-:W-:Y:S01]  /*3160*/  @P1 LEA R8, P2, R12, c[0x0][0x220], 0x1 ;  /* 0x000088000c081a11 */ /* 0x000fe200078408ff */
[----:B------:R-:W-:Y:S02]  /*3170*/  IMAD R5, R30, c[0x0][0x290], RZ ;  /* 0x0000a4001e057a24 */ /* 0x000fe400078e02ff */
[C---:B------:R-:W-:Y:S01]  /*3180*/  IMAD.WIDE.U32 R16, R231.reuse, c[0x0][0x290], R142 ;  /* 0x0000a400e7107a25 */ /* 0x040fe200078e008e */
[----:B------:R-:W-:Y:S02]  /*3190*/  @P1 LEA.HI.X R9, R12, c[0x0][0x224], R7, 0x1, P2 ;  /* 0x000089000c091a11 */ /* 0x000fe400010f0c07 */
[----:B------:R-:W-:Y:S01]  /*31a0*/  ISETP.GE.AND P2, PT, R140, c[0x0][0x1d4], PT ;  /* 0x000075008c007a0c */ /* 0x000fe20003f46270 */
[C---:B------:R-:W-:Y:S02]  /*31b0*/  IMAD R5, R231.reuse, c[0x0][0x294], R5 ;  /* 0x0000a500e7057a24 */ /* 0x040fe400078e0205 */
[----:B------:R-:W-:-:S03]  /*31c0*/  IMAD.WIDE.U32 R14, R231, c[0x0][0x290], R140 ;  /* 0x0000a400e70e7a25 */ /* 0x000fc600078e008c */
[----:B------:R-:W-:Y:S01]  /*31d0*/  IADD3 R17, R17, R5, RZ ;  /* 0x0000000511117210 */ /* 0x000fe20007ffe0ff */
[----:B------:R-:W-:Y:S02]  /*31e0*/  IMAD.MOV.U32 R131, RZ, RZ, 0x5 ;  /* 0x00000005ff837424 */ /* 0x000fe400078e00ff */
[----:B------:R-:W-:Y:S01]  /*31f0*/  IMAD.IADD R15, R5, 0x1, R15 ;  /* 0x00000001050f7824 */ /* 0x000fe200078e020f */
[----:B------:R-:W-:Y:S01]  /*3200*/  @P0 IADD3 R5, P4, R152, R12, RZ ;  /* 0x0000000c98050210 */ /* 0x000fe20007f9e0ff */
[----:B------:R-:W-:Y:S01]  /*3210*/  IMAD.WIDE.U32 R18, R231, c[0x0][0x280], R142 ;  /* 0x0000a000e7127a25 */ /* 0x000fe200078e008e */
[----:B------:R-:W-:Y:S02]  /*3220*/  SHF.L.U64.HI R132, R132, R131, c[0x0][0x23c] ;  /* 0x00008f0084847619 */ /* 0x000fe40000010283 */
[----:B------:R-:W-:Y:S01]  /*3230*/  @P2 LOP3.LUT R215, R215, 0x8, RZ, 0xfc, !PT ;  /* 0x00000008d7d72812 */ /* 0x000fe200078efcff */
[----:B------:R-:W-:Y:S01]  /*3240*/  IMAD.IADD R19, R19, 0x1, R24 ;  /* 0x0000000113137824 */ /* 0x000fe200078e0218 */
[----:B------:R-:W-:Y:S01]  /*3250*/  @P0 IADD3.X R7, R7, R132, RZ, P4, !PT ;  /* 0x0000008407070210 */ /* 0x000fe200027fe4ff */
[----:B------:R-:W-:Y:S01]  /*3260*/  IMAD R24, R0, c[0x0][0x290], RZ ;  /* 0x0000a40000187a24 */ /* 0x000fe200078e02ff */
[----:B------:R-:W-:Y:S01]  /*3270*/  LOP3.LUT R215, R215, 0xfffffffb, RZ, 0xc0, !PT ;  /* 0xfffffffbd7d77812 */ /* 0x000fe200078ec0ff */
[----:B------:R-:W-:Y:S01]  /*3280*/  IMAD.WIDE.U32 R90, R10, c[0x0][0x290], R14 ;  /* 0x0000a4000a5a7a25 */ /* 0x000fe200078e000e */
[----:B------:R-:W-:-:S02]  /*3290*/  SHF.R.S32.HI R15, RZ, 0x1f, R28 ;  /* 0x0000001fff0f7819 */ /* 0x000fc4000001141c */
[----:B------:R-:W-:Y:S01]  /*32a0*/  SHF.L.U64.HI R130, R139, R131, c[0x0][0x294] ;  /* 0x0000a5008b827619 */ /* 0x000fe20000010283 */
[----:B------:R-:W-:Y:S01]  /*32b0*/  IMAD.WIDE.U32 R150, R231, c[0x0][0x1e0], RZ ;  /* 0x00007800e7967a25 */ /* 0x000fe200078e00ff */
[----:B------:R-:W-:-:S03]  /*32c0*/  SHF.L.U32 R139, R139, 0x5, RZ ;  /* 0x000000058b8b7819 */ /* 0x000fc600000006ff */
[----:B------:R-:W-:Y:S02]  /*32d0*/  IMAD R80, R15, c[0x0][0x1e0], RZ ;  /* 0x000078000f507a24 */ /* 0x000fe400078e02ff */
[----:B------:R-:W-:Y:S02]  /*32e0*/  IMAD.MOV.U32 R138, RZ, RZ, c[0x0][0x280] ;  /* 0x0000a000ff8a7624 */ /* 0x000fe400078e00ff */
[----:B------:R-:W-:Y:S02]  /*32f0*/  IMAD R80, R28, c[0x0][0x1e4], R80 ;  /* 0x000079001c507a24 */ /* 0x000fe400078e0250 */
[----:B------:R-:W-:Y:S01]  /*3300*/  IMAD R24, R10, c[0x0][0x294], R24 ;  /* 0x0000a5000a187a24 */ /* 0x000fe200078e0218 */
[----:B------:R-:W-:Y:S01]  /*3310*/  SHF.L.U64.HI R121, R138, R131, c[0x0][0x284] ;  /* 0x0000a1008a797619 */ /* 0x000fe20000010283 */
[----:B------:R-:W-:-:S04]  /*3320*/  IMAD.WIDE.U32 R92, R10, c[0x0][0x280], R20 ;  /* 0x0000a0000a5c7a25 */ /* 0x000fc800078e0014 */
[----:B------:R-:W-:-:S04]  /*3330*/  IMAD.WIDE.U32 R88, R10, c[0x0][0x280], R18 ;  /* 0x0000a0000a587a25 */ /* 0x000fc800078e0012 */
[----:B------:R-:W-:-:S04]  /*3340*/  IMAD.WIDE.U32 R86, R10, c[0x0][0x290], R16 ;  /* 0x0000a4000a567a25 */ /* 0x000fc800078e0010 */
[C---:B------:R-:W-:Y:S01]  /*3350*/  IMAD R135, R124.reuse, c[0x0][0x1e4], RZ ;  /* 0x000079007c877a24 */ /* 0x040fe200078e02ff */
[----:B------:R-:W-:Y:S01]  /*3360*/  IADD3 R101, R87, R24, RZ ;  /* 0x0000001857657210 */ /* 0x000fe20007ffe0ff */
[C---:B------:R-:W-:Y:S02]  /*3370*/  IMAD R133, R124.reuse, c[0x0][0x284], RZ ;  /* 0x0000a1007c857a24 */ /* 0x040fe400078e02ff */
[C---:B------:R-:W-:Y:S02]  /*3380*/  IMAD R134, R124.reuse, c[0x0][0x294], RZ ;  /* 0x0000a5007c867a24 */ /* 0x040fe400078e02ff */
[----:B------:R-:W-:-:S04]  /*3390*/  IMAD.WIDE.U32 R128, R124, c[0x0][0x1e0], RZ ;  /* 0x000078007c807a25 */ /* 0x000fc800078e00ff */
[----:B------:R-:W-:Y:S01]  /*33a0*/  IMAD.WIDE.U32 R126, R124, c[0x0][0x280], RZ ;  /* 0x0000a0007c7e7a25 */ /* 0x000fe200078e00ff */
[----:B------:R-:W-:-:S03]  /*33b0*/  IADD3 R135, R129, R135, RZ ;  /* 0x0000008781877210 */ /* 0x000fc60007ffe0ff */
[----:B------:R-:W-:Y:S01]  /*33c0*/  IMAD.WIDE.U32 R124, R124, c[0x0][0x290], RZ ;  /* 0x0000a4007c7c7a25 */ /* 0x000fe200078e00ff */
[----:B------:R-:W-:-:S03]  /*33d0*/  IADD3 R133, R127, R133, RZ ;  /* 0x000000857f857210 */ /* 0x000fc60007ffe0ff */
[----:B------:R-:W-:Y:S02]  /*33e0*/  IMAD.SHL.U32 R138, R138, 0x20, RZ ;  /* 0x000000208a8a7824 */ /* 0x000fe400078e00ff */
[----:B------:R-:W-:Y:S02]  /*33f0*/  IMAD.IADD R134, R125, 0x1, R134 ;  /* 0x000000017d867824 */ /* 0x000fe400078e0286 */
[----:B------:R-:W-:Y:S01]  /*3400*/  IMAD.IADD R103, R24, 0x1, R91 ;  /* 0x0000000118677824 */ /* 0x000fe200078e025b */
[----:B--2---:R-:W-:Y:S01]  /*3410*/  @P3 MOV R2, R26 ;  /* 0x0000001a00023202 */ /* 0x004fe20000000f00 */
[----:B------:R-:W-:Y:S01]  /*3420*/  @!P3 IMAD.MOV.U32 R2, RZ, RZ, R239 ;  /* 0x000000ffff02b224 */ /* 0x000fe200078e00ef */
[----:B------:R-:W-:Y:S02]  /*3430*/  @P3 SHF.R.S32.HI R3, RZ, 0x1f, R26 ;  /* 0x0000001fff033819 */ /* 0x000fe4000001141a */
[----:B------:R-:W-:Y:S01]  /*3440*/  @!P3 MOV R3, R25 ;  /* 0x000000190003b202 */ /* 0x000fe20000000f00 */
[----:B------:R-:W-:Y:S01]  /*3450*/  IMAD R25, R0, c[0x0][0x280], RZ ;  /* 0x0000a00000197a24 */ /* 0x000fe200078e02ff */
[----:B------:R-:W-:-:S02]  /*3460*/  SEL R27, R2, RZ, !P5 ;  /* 0x000000ff021b7207 */ /* 0x000fc40006800000 */
[----:B------:R-:W-:Y:S01]  /*3470*/  SEL R26, R3, RZ, !P5 ;  /* 0x000000ff031a7207 */ /* 0x000fe20006800000 */
[----:B------:R-:W-:Y:S01]  /*3480*/  IMAD R25, R10, c[0x0][0x284], R25 ;  /* 0x0000a1000a197a24 */ /* 0x000fe200078e0219 */
[----:B------:R-:W-:Y:S01]  /*3490*/  ISETP.GE.AND P5, PT, R144, c[0x0][0x1d4], PT ;  /* 0x0000750090007a0c */ /* 0x000fe20003fa6270 */
[----:B------:R-:W-:Y:S01]  /*34a0*/  IMAD.WIDE.U32 R12, R27, c[0x0][0x1f0], R22 ;  /* 0x00007c001b0c7a25 */ /* 0x000fe200078e0016 */
[----:B------:R-:W-:Y:S02]  /*34b0*/  ISETP.GE.AND P3, PT, R233, c[0x0][0x1d4], PT ;  /* 0x00007500e9007a0c */ /* 0x000fe40003f66270 */
[----:B------:R-:W-:Y:S01]  /*34c0*/  @P0 LEA R2, P2, R5, c[0x0][0x220], 0x1 ;  /* 0x0000880005020a11 */ /* 0x000fe200078408ff */
[----:B------:R-:W-:Y:S01]  /*34d0*/  IMAD R0, R26, c[0x0][0x1f0], RZ ;  /* 0x00007c001a007a24 */ /* 0x000fe200078e02ff */
[----:B------:R-:W-:Y:S02]  /*34e0*/  IADD3 R105, R25, R93, RZ ;  /* 0x0000005d19697210 */ /* 0x000fe40007ffe0ff */
[----:B------:R-:W-:Y:S01]  /*34f0*/  @P0 LEA.HI.X R3, R5, c[0x0][0x224], R7, 0x1, P2 ;  /* 0x0000890005030a11 */ /* 0x000fe200010f0c07 */
[----:B------:R-:W-:Y:S01]  /*3500*/  IMAD R0, R27, c[0x0][0x1f4], R0 ;  /* 0x00007d001b007a24 */ /* 0x000fe200078e0200 */
[----:B------:R-:W-:-:S03]  /*3510*/  IADD3 R102, R89, R25, RZ ;  /* 0x0000001959667210 */ /* 0x000fc60007ffe0ff */
[----:B------:R-:W-:-:S04]  /*3520*/  @P5 LOP3.LUT R215, R215, 0x4, RZ, 0xfc, !PT ;  /* 0x00000004d7d75812 */ /* 0x000fc800078efcff */
[----:B------:R-:W-:-:S04]  /*3530*/  LOP3.LUT R215, R215, 0xfffffffd, RZ, 0xc0, !PT ;  /* 0xfffffffdd7d77812 */ /* 0x000fc800078ec0ff */
[----:B------:R-:W-:-:S04]  /*3540*/  @P3 LOP3.LUT R215, R215, 0x2, RZ, 0xfc, !PT ;  /* 0x00000002d7d73812 */ /* 0x000fc800078efcff */
[----:B------:R-:W-:-:S04]  /*3550*/  LOP3.LUT R215, R215, 0xfffffffe, RZ, 0xc0, !PT ;  /* 0xfffffffed7d77812 */ /* 0x000fc800078ec0ff */
[----:B------:R-:W-:-:S04]  /*3560*/  @P6 LOP3.LUT R215, R215, 0x1, RZ, 0xfc, !PT ;  /* 0x00000001d7d76812 */ /* 0x000fc800078efcff */
[----:B------:R-:W-:-:S13]  /*3570*/  LOP3.LUT P4, RZ, R215, 0x8, RZ, 0xc0, !PT ;  /* 0x00000008d7ff7812 */ /* 0x000fda000788c0ff */
[----:B------:R-:W-:Y:S01]  /*3580*/  @!PT LDS RZ, [RZ] ;  /* 0x00000000fffff984 */ /* 0x000fe20000000800 */
[----:B------:R-:W-:Y:S01]  /*3590*/  @!PT LDS RZ, [RZ] ;  /* 0x00000000fffff984 */ /* 0x000fe20000000800 */
[----:B------:R-:W-:Y:S01]  /*35a0*/  @!PT LDS RZ, [RZ] ;  /* 0x00000000fffff984 */ /* 0x000fe20000000800 */
[----:B------:R1:W-:Y:S04]  /*35b0*/  @P1 LDGSTS.E.BYPASS.LTC128B.128 [R220+0xa080], [R8.64], !P4 ;  /* 0x0a08000008dc1fae */ /* 0x0003e8000e101d4c */
[----:B------:R1:W-:Y:S04]  /*35c0*/  @P1 LDGSTS.E.BYPASS.LTC128B.128 [R220+0xb880], [R8.64+0x80], !P5 ;  /* 0x0b88008008dc1fae */ /* 0x0003e8000e901d4c */
[----:B------:R1:W-:Y:S04]  /*35d0*/  @P1 LDGSTS.E.BYPASS.LTC128B.128 [R220+0xd080], [R8.64+0x100], !P3 ;  /* 0x0d08010008dc1fae */ /* 0x0003e8000d901d4c */
[----:B------:R1:W-:Y:S01]  /*35e0*/  @P1 LDGSTS.E.BYPASS.LTC128B.128 [R220+0xe880], [R8.64+0x180], !P6 ;  /* 0x0e88018008dc1fae */ /* 0x0003e2000f101d4c */
[----:B------:R-:W-:-:S03]  /*35f0*/  ISETP.GE.AND P1, PT, R140, c[0x0][0x27c], PT ;  /* 0x00009f008c007a0c */ /* 0x000fc60003f26270 */
[----:B------:R2:W-:Y:S04]  /*3600*/  @P0 LDGSTS.E.BYPASS.LTC128B.128 [R223+0xb080], [R2.64], !P4 ;  /* 0x0b08000002df0fae */ /* 0x0005e8000e101d4c */
[----:B------:R2:W-:Y:S04]  /*3610*/  @P0 LDGSTS.E.BYPASS.LTC128B.128 [R223+0xc880], [R2.64+0x80], !P5 ;  /* 0x0c88008002df0fae */ /* 0x0005e8000e901d4c */
[----:B------:R2:W-:Y:S04]  /*3620*/  @P0 LDGSTS.E.BYPASS.LTC128B.128 [R223+0xe080], [R2.64+0x100], !P3 ;  /* 0x0e08010002df0fae */ /* 0x0005e8000d901d4c */
[----:B------:R2:W-:Y:S04]  /*3630*/  @P0 LDGSTS.E.BYPASS.LTC128B.128 [R223+0xf880], [R2.64+0x180], !P6 ;  /* 0x0f88018002df0fae */ /* 0x0005e8000f101d4c */
[----:B------:R-:W0:Y:S01]  /*3640*/  LDGDEPBAR ;  /* 0x00000000000079af */ /* 0x000e220000000000 */
[----:B------:R-:W-:Y:S01]  /*3650*/  WARPSYNC 0xffffffff ;  /* 0xffffffff00007948 */ /* 0x000fe20003800000 */
[----:B-1----:R-:W-:Y:S01]  /*3660*/  IMAD.IADD R9, R13, 0x1, R0 ;  /* 0x000000010d097824 */ /* 0x002fe200078e0200 */
[----:B------:R-:W-:Y:S01]  /*3670*/  MOV R8, R12 ;  /* 0x0000000c00087202 */ /* 0x000fe20000000f00 */
[----:B------:R-:W-:-:S04]  /*3680*/  IMAD R0, R30, c[0x0][0x1e0], RZ ;  /* 0x000078001e007a24 */ /* 0x000fc800078e02ff */
[----:B------:R-:W-:Y:S02]  /*3690*/  IMAD R0, R231, c[0x0][0x1e4], R0 ;  /* 0x00007900e7007a24 */ /* 0x000fe400078e0200 */
[----:B------:R-:W-:-:S04]  /*36a0*/  IMAD.WIDE.U32 R78, R28, c[0x0][0x1e0], R8 ;  /* 0x000078001c4e7a25 */ /* 0x000fc800078e0008 */
[----:B------:R-:W-:Y:S01]  /*36b0*/  IMAD.IADD R112, R151, 0x1, R0 ;  /* 0x0000000197707824 */ /* 0x000fe200078e0200 */
[----:B------:R-:W-:Y:S02]  /*36c0*/  IADD3 R104, P2, P0, R78, R150, R140 ;  /* 0x000000964e687210 */ /* 0x000fe4000785e08c */
[----:B------:R-:W-:-:S04]  /*36d0*/  IADD3 R80, R79, R80, RZ ;  /* 0x000000504f507210 */ /* 0x000fc80007ffe0ff */
[----:B------:R-:W-:Y:S02]  /*36e0*/  IADD3.X R100, R80, R112, R141, P2, P0 ;  /* 0x0000007050647210 */ /* 0x000fe400017e048d */
[----:B--2---:R-:W-:Y:S01]  /*36f0*/  ISETP.GE.AND P2, PT, R144, c[0x0][0x27c], PT ;  /* 0x00009f0090007a0c */ /* 0x004fe20003f46270 */
[----:B------:R-:W-:Y:S01]  /*3700*/  IMAD R5, R29, c[0x0][0x268], RZ ;  /* 0x00009a001d057a24 */ /* 0x000fe200078e02ff */
[----:B------:R-:W-:Y:S01]  /*3710*/  SEL R0, RZ, c[0x0][0x27c], !P1 ;  /* 0x00009f00ff007a07 */ /* 0x000fe20004800000 */
[C---:B------:R-:W-:Y:S01]  /*3720*/  IMAD.WIDE.U32 R8, R243.reuse, c[0x0][0x260], R140 ;  /* 0x00009800f3087a25 */ /* 0x040fe200078e008c */
[----:B------:R-:W-:Y:S01]  /*3730*/  SEL R7, RZ, c[0x0][0x27c], !P2 ;  /* 0x00009f00ff077a07 */ /* 0x000fe20005000000 */
[----:B------:R-:W-:Y:S01]  /*3740*/  BAR.SYNC.DEFER_BLOCKING 0x0 ;  /* 0x0000000000007b1d */ /* 0x000fe20000010000 */
[----:B------:R-:W-:Y:S01]  /*3750*/  SHF.R.U32.HI R137, RZ, 0x3, R241 ;  /* 0x00000003ff897819 */ /* 0x000fe200000116f1 */
[----:B------:R-:W-:Y:S01]  /*3760*/  IMAD.IADD R0, R140, 0x1, R0 ;  /* 0x000000018c007824 */ /* 0x000fe200078e0200 */
[----:B------:R-:W-:Y:S01]  /*3770*/  SHF.R.U32.HI R32, RZ, 0x3, R242 ;  /* 0x00000003ff207819 */ /* 0x000fe200000116f2 */
[----:B------:R-:W-:Y:S01]  /*3780*/  IMAD.WIDE.U32 R2, R243, c[0x0][0x210], R140 ;  /* 0x00008400f3027a25 */ /* 0x000fe200078e008c */
[C---:B------:R-:W-:Y:S01]  /*3790*/  IADD3 R119, P0, R231.reuse, R28, RZ ;  /* 0x0000001ce7777210 */ /* 0x040fe20007f1e0ff */
[----:B------:R-:W-:Y:S01]  /*37a0*/  ULDC.U8 UR6, c[0x0][0x298] ;  /* 0x0000a60000067ab9 */ /* 0x000fe20000000000 */
[----:B------:R-:W-:Y:S01]  /*37b0*/  IADD3 R31, R231, 0x20, RZ ;  /* 0x00000020e71f7810 */ /* 0x000fe20007ffe0ff */
[----:B------:R-:W-:Y:S01]  /*37c0*/  IMAD R95, R84, c[0x0][0x26c], R5 ;  /* 0x00009b00545f7a24 */ /* 0x000fe200078e0205 */
[----:B------:R-:W-:Y:S01]  /*37d0*/  LOP3.LUT R215, R215, 0xffffffef, RZ, 0xc0, !PT ;  /* 0xffffffefd7d77812 */ /* 0x000fe200078ec0ff */
[----:B------:R-:W-:-:S02]  /*37e0*/  IMAD R9, R243, c[0x0][0x264], R9 ;  /* 0x00009900f3097a24 */ /* 0x000fc400078e0209 */
[----:B------:R-:W-:Y:S01]  /*37f0*/  IMAD.IADD R5, R144, 0x1, R7 ;  /* 0x0000000190057824 */ /* 0x000fe200078e0207 */
[----:B------:R-:W-:Y:S01]  /*3800*/  SHF.R.S32.HI R7, RZ, 0x1f, R0 ;  /* 0x0000001fff077819 */ /* 0x000fe20000011400 */
[----:B------:R-:W-:Y:S02]  /*3810*/  IMAD R3, R243, c[0x0][0x214], R3 ;  /* 0x00008500f3037a24 */ /* 0x000fe400078e0203 */
[----:B------:R-:W-:Y:S01]  /*3820*/  IMAD.WIDE.U32 R84, R84, c[0x0][0x268], R8 ;  /* 0x00009a0054547a25 */ /* 0x000fe200078e0008 */
[----:B------:R-:W-:Y:S02]  /*3830*/  SHF.R.S32.HI R8, RZ, 0x1f, R5 ;  /* 0x0000001fff087819 */ /* 0x000fe40000011405 */
[-C--:B------:R-:W-:Y:S01]  /*3840*/  LEA.HI R9, R7, R0.reuse, RZ, 0x6 ;  /* 0x0000000007097211 */ /* 0x080fe200078f30ff */
[----:B------:R-:W-:Y:S01]  /*3850*/  IMAD.WIDE.U32 R82, R27, c[0x0][0x218], R2 ;  /* 0x000086001b527a25 */ /* 0x000fe200078e0002 */
[----:B------:R-:W-:Y:S02]  /*3860*/  LEA.HI R2, R7, R0, RZ, 0x3 ;  /* 0x0000000007027211 */ /* 0x000fe400078f18ff */
[-C--:B------:R-:W-:Y:S01]  /*3870*/  LEA.HI R0, R8, R5.reuse, RZ, 0x3 ;  /* 0x0000000508007211 */ /* 0x080fe200078f18ff */
[----:B------:R-:W-:Y:S01]  /*3880*/  IMAD R10, R26, c[0x0][0x218], RZ ;  /* 0x000086001a0a7a24 */ /* 0x000fe200078e02ff */
[----:B------:R-:W-:Y:S01]  /*3890*/  LEA.HI R3, R8, R5, RZ, 0x6 ;  /* 0x0000000508037211 */ /* 0x000fe200078f30ff */
[----:B------:R-:W-:Y:S01]  /*38a0*/  IMAD.X R118, R30, 0x1, R15, P0 ;  /* 0x000000011e767824 */ /* 0x000fe200000e060f */
[----:B------:R-:W-:Y:S01]  /*38b0*/  SHF.R.S32.HI R5, RZ, 0x6, R9 ;  /* 0x00000006ff057819 */ /* 0x000fe20000011409 */
[----:B------:R-:W-:Y:S01]  /*38c0*/  IMAD R14, R27, c[0x0][0x21c], R10 ;  /* 0x000087001b0e7a24 */ /* 0x000fe200078e020a */
[--C-:B------:R-:W-:Y:S01]  /*38d0*/  LOP3.LUT R8, R242, 0x38, R2.reuse, 0xf8, !PT ;  /* 0x00000038f2087812 */ /* 0x100fe200078ef802 */
[----:B------:R-:W-:Y:S01]  /*38e0*/  IMAD.MOV.U32 R145, RZ, RZ, c[0x0][0x1e0] ;  /* 0x00007800ff917624 */ /* 0x000fe200078e00ff */
[----:B------:R-:W-:Y:S01]  /*38f0*/  LOP3.LUT R7, R241, 0x38, R2, 0xf8, !PT ;  /* 0x00000038f1077812 */ /* 0x000fe200078ef802 */
[C---:B------:R-:W-:Y:S01]  /*3900*/  IMAD R13, R5.reuse, 0xc00, R6 ;  /* 0x00000c00050d7824 */ /* 0x040fe200078e0206 */
[----:B------:R-:W-:Y:S01]  /*3910*/  LOP3.LUT R10, R8, R32, RZ, 0x3c, !PT ;  /* 0x00000020080a7212 */ /* 0x000fe200078e3cff */
[----:B------:R-:W-:Y:S01]  /*3920*/  IMAD R12, R5, 0xc00, R11 ;  /* 0x00000c00050c7824 */ /* 0x000fe200078e020b */
[----:B------:R-:W-:Y:S01]  /*3930*/  LOP3.LUT R5, R7, R137, RZ, 0x3c, !PT ;  /* 0x0000008907057212 */ /* 0x000fe200078e3cff */
[----:B------:R-:W-:Y:S01]  /*3940*/  IMAD.WIDE.U32 R148, R31, c[0x0][0x1e0], RZ ;  /* 0x000078001f947a25 */ /* 0x000fe200078e00ff */
[----:B------:R-:W-:-:S02]  /*3950*/  SHF.R.S32.HI R3, RZ, 0x6, R3 ;  /* 0x00000006ff037819 */ /* 0x000fc40000011403 */
[----:B------:R-:W-:Y:S01]  /*3960*/  LOP3.LUT R9, R242, 0x38, R0, 0xf8, !PT ;  /* 0x00000038f2097812 */ /* 0x000fe200078ef800 */
[----:B------:R-:W-:Y:S01]  /*3970*/  IMAD.IADD R10, R13, 0x1, R10 ;  /* 0x000000010d0a7824 */ /* 0x000fe200078e020a */
[----:B------:R-:W-:Y:S01]  /*3980*/  SHF.R.S32.HI R13, RZ, 0x1f, R31 ;  /* 0x0000001fff0d7819 */ /* 0x000fe2000001141f */
[----:B------:R-:W-:Y:S01]  /*3990*/  IMAD.IADD R12, R12, 0x1, R5 ;  /* 0x000000010c0c7824 */ /* 0x000fe200078e0205 */
[----:B------:R-:W-:Y:S01]  /*39a0*/  LOP3.LUT R7, R9, R32, RZ, 0x3c, !PT ;  /* 0x0000002009077212 */ /* 0x000fe200078e3cff */
[----:B------:R-:W-:Y:S01]  /*39b0*/  IMAD R8, R3, 0xc00, R6 ;  /* 0x00000c0003087824 */ /* 0x000fe200078e0206 */
[----:B------:R-:W-:Y:S01]  /*39c0*/  LOP3.LUT R5, R241, 0x38, R0, 0xf8, !PT ;  /* 0x00000038f1057812 */ /* 0x000fe200078ef800 */
[----:B------:R-:W-:Y:S01]  /*39d0*/  IMAD.IADD R95, R85, 0x1, R95 ;  /* 0x00000001555f7824 */ /* 0x000fe200078e025f */
[----:B------:R-:W-:Y:S01]  /*39e0*/  ISETP.GE.AND P0, PT, R69, 0x1, PT ;  /* 0x000000014500780c */ /* 0x000fe20003f06270 */
[----:B------:R-:W-:Y:S01]  /*39f0*/  IMAD.IADD R9, R8, 0x1, R7 ;  /* 0x0000000108097824 */ /* 0x000fe200078e0207 */
[----:B------:R-:W-:Y:S01]  /*3a00*/  LOP3.LUT R5, R5, R137, RZ, 0x3c, !PT ;  /* 0x0000008905057212 */ /* 0x000fe200078e3cff */
[----:B------:R-:W-:Y:S01]  /*3a10*/  IMAD R7, R13, c[0x0][0x1e0], RZ ;  /* 0x000078000d077a24 */ /* 0x000fe200078e02ff */
[----:B------:R-:W-:Y:S01]  /*3a20*/  LOP3.LUT R97, R2, 0xfffffff8, RZ, 0xc0, !PT ;  /* 0xfffffff802617812 */ /* 0x000fe200078ec0ff */
[----:B------:R-:W-:Y:S01]  /*3a30*/  IMAD R8, R3, 0xc00, R11 ;  /* 0x00000c0003087824 */ /* 0x000fe200078e020b */
[----:B------:R-:W-:Y:S01]  /*3a40*/  LOP3.LUT R96, R0, 0xfffffff8, RZ, 0xc0, !PT ;  /* 0xfffffff800607812 */ /* 0x000fe200078ec0ff */
[----:B------:R-:W-:Y:S01]  /*3a50*/  IMAD R3, R31, c[0x0][0x1e4], R7 ;  /* 0x000079001f037a24 */ /* 0x000fe200078e0207 */
[C---:B------:R-:W-:Y:S01]  /*3a60*/  SHF.L.U64.HI R131, R145.reuse, R131, c[0x0][0x1e4] ;  /* 0x0000790091837619 */ /* 0x040fe20000010283 */
[----:B------:R-:W-:Y:S01]  /*3a70*/  IMAD.IADD R5, R8, 0x1, R5 ;  /* 0x0000000108057824 */ /* 0x000fe200078e0205 */
[----:B------:R-:W-:Y:S01]  /*3a80*/  SHF.R.S32.HI R66, RZ, 0x3, R2 ;  /* 0x00000003ff427819 */ /* 0x000fe20000011402 */
[----:B------:R-:W-:Y:S01]  /*3a90*/  IMAD.SHL.U32 R145, R145, 0x20, RZ ;  /* 0x0000002091917824 */ /* 0x000fe200078e00ff */
[----:B------:R-:W-:Y:S01]  /*3aa0*/  SHF.R.S32.HI R65, RZ, 0x3, R0 ;  /* 0x00000003ff417819 */ /* 0x000fe20000011400 */
[----:B------:R-:W-:Y:S01]  /*3ab0*/  IMAD.IADD R117, R149, 0x1, R3 ;  /* 0x0000000195757824 */ /* 0x000fe200078e0203 */
[----:B------:R-:W-:Y:S01]  /*3ac0*/  SHF.R.S32.HI R99, RZ, 0x1f, R97 ;  /* 0x0000001fff637819 */ /* 0x000fe20000011461 */
[----:B------:R-:W-:Y:S01]  /*3ad0*/  IMAD.IADD R94, R83, 0x1, R14 ;  /* 0x00000001535e7824 */ /* 0x000fe200078e020e */
[----:B------:R-:W-:Y:S01]  /*3ae0*/  SHF.R.S32.HI R98, RZ, 0x1f, R96 ;  /* 0x0000001fff627819 */ /* 0x000fe20000011460 */
[----:B------:R-:W-:Y:S01]  /*3af0*/  IMAD.SHL.U32 R116, R10, 0x2, RZ ;  /* 0x000000020a747824 */ /* 0x000fe200078e00ff */
[----:B------:R-:W-:Y:S01]  /*3b00*/  @P0 LOP3.LUT R215, R215, 0x10, RZ, 0xfc, !PT ;  /* 0x00000010d7d70812 */ /* 0x000fe200078efcff */
[----:B------:R-:W-:-:S02]  /*3b10*/  IMAD.SHL.U32 R115, R12, 0x2, RZ ;  /* 0x000000020c737824 */ /* 0x000fc400078e00ff */
[----:B------:R-:W-:Y:S02]  /*3b20*/  IMAD.SHL.U32 R114, R9, 0x2, RZ ;  /* 0x0000000209727824 */ /* 0x000fe400078e00ff */
[----:B------:R-:W-:Y:S02]  /*3b30*/  IMAD.SHL.U32 R113, R5, 0x2, RZ ;  /* 0x0000000205717824 */ /* 0x000fe400078e00ff */
.L_x_1882:
[----:B------:R-:W-:Y:S01]  /*3b40*/  SHF.R.S32.HI R81, RZ, 0x1f, R37 ;  /* 0x0000001fff517819 */ /* 0x000fe20000011425 */
[-C--:B------:R-:W-:Y:S01]  /*3b50*/  IMAD R0, R135, R37.reuse, RZ ;  /* 0x0000002587007224 */ /* 0x080fe200078e02ff */
[----:B------:R-:W-:Y:S01]  /*3b60*/  ISETP.GE.AND P4, PT, R69, 0x1, PT ;  /* 0x000000014500780c */ /* 0x000fe20003f86270 */
[----:B------:R-:W-:Y:S01]  /*3b70*/  IMAD.WIDE.U32 R74, R128, R37, RZ ;  /* 0x00000025804a7225 */ /* 0x000fe200078e00ff */
[----:B------:R-:W-:Y:S01]  /*3b80*/  IADD3 R153, R231, 0x20, RZ ;  /* 0x00000020e7997810 */ /* 0x000fe20007ffe0ff */
[----:B------:R-:W-:Y:S04]  /*3b90*/  DEPBAR.LE SB0, 0x0 ;  /* 0x000080000000791a */ /* 0x000fe80000000000 */
[----:B-1----:R-:W-:Y:S01]  /*3ba0*/  IADD3 R2, P3, P0, R104, R74, R145 ;  /* 0x0000004a68027210 */ /* 0x002fe2000787e091 */
        /* <DEDUP_REMOVED lines=14> */
[----:B------:R-:W-:Y:S01]  /*3c90*/  ISETP.NE.AND P0, PT, RZ, UR6, PT ;  /* 0x00000006ff007c0c */ /* 0x000fe2000bf05270 */
        /* <DEDUP_REMOVED lines=35> */
[----:B------:R-:W-:Y:S02]  /*3ed0*/  LEA R12, P0, R2, c[0x0][0x288], 0x1 ;  /* 0x0000a200020c7a11 */ /* 0x000fe400078008ff */
[----:B------:R-:W-:Y:S02]  /*3ee0*/  IADD3 R0, R142, 0x20, RZ ;  /* 0x000000208e007810 */ /* 0x000fe40007ffe0ff */
[----:B------:R-:W-:Y:S02]  /*3ef0*/  LEA.HI.X R13, R2, c[0x0][0x28c], R5, 0x1, P0 ;  /* 0x0000a300020d7a11 */ /* 0x000fe400000f0c05 */
[----:B------:R-:W-:Y:S01]  /*3f00*/  ISETP.GE.AND P0, PT, R142, c[0x0][0x27c], PT ;  /* 0x00009f008e007a0c */ /* 0x000fe20003f06270 */
[----:B------:R-:W-:Y:S11]  /*3f10*/  CS2R R2, SRZ ;  /* 0x0000000000027805 */ /* 0x000ff6000001ff00 */
[----:B------:R-:W-:Y:S01]  /*3f20*/  @!UPT UIADD3 URZ, URZ, URZ, URZ ;  /* 0x0000003f3f3ff290 */ /* 0x000fe2000fffe03f */
[----:B------:R1:W5:Y:S04]  /*3f30*/  @!P0 LDG.E.64 R2, [R14.64] ;  /* 0x0000000c0e028981 */ /* 0x000368000c1e1b00 */
[----:B------:R1:W5:Y:S01]  /*3f40*/  @!P0 LDG.E.64 R38, [R12.64] ;  /* 0x0000000c0c268981 */ /* 0x000362000c1e1b00 */
[----:B------:R-:W-:Y:S02]  /*3f50*/  ISETP.GE.AND P0, PT, R0, c[0x0][0x27c], PT ;  /* 0x00009f0000007a0c */ /* 0x000fe40003f06270 */
[----:B------:R-:W-:Y:S11]  /*3f60*/  IADD3 R0, R142, 0x40, RZ ;  /* 0x000000408e007810 */ /* 0x000ff60007ffe0ff */
[----:B------:R1:W5:Y:S04]  /*3f70*/  @!P0 LDG.E.64 R8, [R14.64+0x40] ;  /* 0x0000400c0e088981 */ /* 0x000368000c1e1b00 */
[----:B------:R1:W5:Y:S01]  /*3f80*/  @!P0 LDG.E.64 R40, [R12.64+0x40] ;  /* 0x0000400c0c288981 */ /* 0x000362000c1e1b00 */
[----:B------:R-:W-:Y:S02]  /*3f90*/  ISETP.GE.AND P0, PT, R0, c[0x0][0x27c], PT ;  /* 0x00009f0000007a0c */ /* 0x000fe40003f06270 */
[----:B------:R-:W-:Y:S11]  /*3fa0*/  IADD3 R0, R142, 0x60, RZ ;  /* 0x000000608e007810 */ /* 0x000ff60007ffe0ff */
[----:B------:R1:W5:Y:S04]  /*3fb0*/  @!P0 LDG.E.64 R16, [R14.64+0x80] ;  /* 0x0000800c0e108981 */ /* 0x000368000c1e1b00 */
[----:B------:R1:W5:Y:S01]  /*3fc0*/  @!P0 LDG.E.64 R42, [R12.64+0x80] ;  /* 0x0000800c0c2a8981 */ /* 0x000362000c1e1b00 */
[----:B------:R-:W-:Y:S11]  /*3fd0*/  ISETP.GE.AND P0, PT, R0, c[0x0][0x27c], PT ;  /* 0x00009f0000007a0c */ /* 0x000ff60003f06270 */
[----:B------:R-:W-:Y:S02]  /*3fe0*/  @!UPT UIADD3 URZ, URZ, URZ, URZ ;  /* 0x0000003f3f3ff290 */ /* 0x000fe4000fffe03f */
[----:B------:R1:W5:Y:S04]  /*3ff0*/  @!P0 LDG.E.64 R18, [R14.64+0xc0] ;  /* 0x0000c00c0e128981 */ /* 0x000368000c1e1b00 */
[----:B------:R1:W5:Y:S02]  /*4000*/  @!P0 LDG.E.64 R44, [R12.64+0xc0] ;  /* 0x0000c00c0c2c8981 */ /* 0x000364000c1e1b00 */
.L_x_1846:
[----:B------:R-:W-:Y:S05]  /*4010*/  BSYNC B0 ;  /* 0x0000000000007941 */ /* 0x000fea0003800000 */
.L_x_1845:
[----:B-----5:R-:W-:Y:S01]  /*4020*/  MOV R0, R17 ;  /* 0x0000001100007202 */ /* 0x020fe20000000f00 */
        /* <DEDUP_REMOVED lines=45> */
[C---:B-1----:R-:W-:Y:S04]  /*4300*/  LEA R14, P0, R0.reuse, c[0x0][0x270], 0x1 ;  /* 0x00009c00000e7a11 */ /* 0x042fe800078008ff */
[----:B------:R-:W-:Y:S02]  /*4310*/  LEA.HI.X R15, R0, c[0x0][0x274], R7, 0x1, P0 ;  /* 0x00009d00000f7a11 */ /* 0x000fe400000f0c07 */
[C---:B------:R-:W-:Y:S02]  /*4320*/  LEA R12, P0, R5.reuse, c[0x0][0x288], 0x1 ;  /* 0x0000a200050c7a11 */ /* 0x040fe400078008ff */
[C---:B------:R-:W-:Y:S02]  /*4330*/  IADD3 R0, R142.reuse, 0x20, RZ ;  /* 0x000000208e007810 */ /* 0x040fe40007ffe0ff */
[----:B------:R-:W-:Y:S02]  /*4340*/  LEA.HI.X R13, R5, c[0x0][0x28c], R10, 0x1, P0 ;  /* 0x0000a300050d7a11 */ /* 0x000fe400000f0c0a */
[----:B------:R-:W-:Y:S11]  /*4350*/  ISETP.GE.AND P0, PT, R142, c[0x0][0x27c], PT ;  /* 0x00009f008e007a0c */ /* 0x000ff60003f06270 */
[----:B------:R-:W-:Y:S02]  /*4360*/  @!UPT UIADD3 URZ, URZ, URZ, URZ ;  /* 0x0000003f3f3ff290 */ /* 0x000fe4000fffe03f */
        /* <DEDUP_REMOVED lines=14> */
.L_x_1848:
[----:B------:R-:W-:Y:S05]  /*4450*/  BSYNC B0 ;  /* 0x0000000000007941 */ /* 0x000fea0003800000 */
.L_x_1847:
[----:B-----5:R-:W-:Y:S01]  /*4460*/  MOV R0, R27 ;  /* 0x0000001b00007202 */ /* 0x020fe20000000f00 */
[----:B------:R-:W-:Y:S01]  /*4470*/  IMAD.MOV.U32 R10, RZ, RZ, R28 ;  /* 0x000000ffff0a7224 */ /* 0x000fe200078e001c */
[----:B------:R-:W-:Y:S01]  /*4480*/  BSSY B1, `(.L_x_1849) ;  /* 0x00000fd000017945 */ /* 0x000fe20003800000 */
[----:B------:R-:W-:Y:S02]  /*4490*/  IMAD.MOV.U32 R7, RZ, RZ, R29 ;  /* 0x000000ffff077224 */ /* 0x000fe400078e001d */
[----:B------:R-:W-:Y:S02]  /*44a0*/  IMAD.MOV.U32 R5, RZ, RZ, R26 ;  /* 0x000000ffff057224 */ /* 0x000fe400078e001a */
[----:B-1----:R-:W-:Y:S01]  /*44b0*/  IMAD.MOV.U32 R12, RZ, RZ, R54 ;  /* 0x000000ffff0c7224 */ /* 0x002fe200078e0036 */
[----:B------:R-:W-:Y:S01]  /*44c0*/  PRMT R34, R7, 0x5410, R10 ;  /* 0x0000541007227816 */ /* 0x000fe2000000000a */
[----:B------:R-:W-:Y:S01]  /*44d0*/  IMAD.MOV.U32 R10, RZ, RZ, R24 ;  /* 0x000000ffff0a7224 */ /* 0x000fe200078e0018 */
[----:B------:R-:W-:Y:S01]  /*44e0*/  PRMT R33, R0, 0x5410, R5 ;  /* 0x0000541000217816 */ /* 0x000fe20000000005 */
[----:B------:R-:W-:Y:S01]  /*44f0*/  IMAD.MOV.U32 R7, RZ, RZ, R25 ;  /* 0x000000ffff077224 */ /* 0x000fe200078e0019 */
[----:B------:R-:W-:Y:S01]  /*4500*/  MOV R5, R20 ;  /* 0x0000001400057202 */ /* 0x000fe20000000f00 */
[----:B------:R-:W-:Y:S03]  /*4510*/  IMAD.MOV.U32 R0, RZ, RZ, R21 ;  /* 0x000000ffff007224 */ /* 0x000fe600078e0015 */
[----:B------:R-:W-:Y:S02]  /*4520*/  PRMT R32, R7, 0x5410, R10 ;  /* 0x0000541007207816 */ /* 0x000fe4000000000a */
        /* <DEDUP_REMOVED lines=24> */
[----:B------:R-:W-:Y:S02]  /*46b0*/  @!P0 PRMT R35, R52, 0x5410, R35 ;  /* 0x0000541034238816 */ /* 0x000fe40000000023 */
[----:B------:R-:W-:Y:S02]  /*46c0*/  @!P0 SHF.L.U32 R2, R3, 0x10, RZ ;  /* 0x0000001003028819 */ /* 0x000fe400000006ff */
[----:B------:R-:W-:Y:S01]  /*46d0*/  @!P0 PRMT R5, R22, 0x5432, R5 ;  /* 0x0000543216058816 */ /* 0x000fe20000000005 */
[----:B------:R-:W-:Y:S01]  /*46e0*/  @!P0 IMAD.U32 R7, R35, 0x10000, RZ ;  /* 0x0001000023078824 */ /* 0x000fe200078e00ff */
[----:B------:R-:W-:Y:S02]  /*46f0*/  @!P0 LOP3.LUT R3, R3, 0xffff0000, RZ, 0xc0, !PT ;  /* 0xffff000003038812 */ /* 0x000fe400078ec0ff */
[----:B------:R-:W-:Y:S04]  /*4700*/  @!P0 SHF.R.U32.HI R36, RZ, 0x10, R39 ;  /* 0x00000010ff248819 */ /* 0x000fe80000011627 */
[----:B------:R-:W-:Y:S01]  /*4710*/  @!P0 PRMT R36, R52, 0x5432, R36 ;  /* 0x0000543234248816 */ /* 0x000fe20000000024 */
[C---:B-1----:R-:W-:Y:S01]  /*4720*/  @!P0 IMAD.U32 R22, R12.reuse, 0x10000, RZ ;  /* 0x000100000c168824 */ /* 0x042fe200078e00ff */
[----:B------:R-:W-:Y:S05]  /*4730*/  @!P0 LOP3.LUT R0, R12, 0xffff0000, RZ, 0xc0, !PT ;  /* 0xffff00000c008812 */ /* 0x000fea00078ec0ff */
[C---:B------:R-:W-:Y:S02]  /*4740*/  @!P0 FMUL.FTZ R38, R0.reuse, R7 ;  /* 0x0000000700268220 */ /* 0x040fe40000410000 */
[-C--:B------:R-:W-:Y:S02]  /*4750*/  @!P0 FMUL.FTZ R0, R0, R2.reuse ;  /* 0x0000000200008220 */ /* 0x080fe40000410000 */
[----:B------:R-:W-:Y:S01]  /*4760*/  @!P0 FFMA.FTZ R38, R22, R2, -R38 ;  /* 0x0000000216268223 */ /* 0x000fe20000010826 */
[----:B------:R-:W-:Y:S01]  /*4770*/  @!P0 LOP3.LUT R2, R13, 0xffff0000, RZ, 0xc0, !PT ;  /* 0xffff00000d028812 */ /* 0x000fe200078ec0ff */
[----:B------:R-:W-:Y:S01]  /*4780*/  @!P0 FFMA.FTZ R0, R7, R22, R0 ;  /* 0x0000001607008223 */ /* 0x000fe20000010000 */
[----:B------:R-:W-:Y:S01]  /*4790*/  @!P0 LOP3.LUT R7, R35, 0xffff0000, RZ, 0xc0, !PT ;  /* 0xffff000023078812 */ /* 0x000fe200078ec0ff */
[----:B------:R-:W-:Y:S04]  /*47a0*/  @!P0 IMAD.U32 R22, R13, 0x10000, RZ ;  /* 0x000100000d168824 */ /* 0x000fe800078e00ff */
[C---:B------:R-:W-:Y:S02]  /*47b0*/  @!P0 FMUL.FTZ R35, R2.reuse, R7 ;  /* 0x0000000702238220 */ /* 0x040fe40000410000 */
[-C--:B------:R-:W-:Y:S02]  /*47c0*/  @!P0 FMUL.FTZ R2, R2, R3.reuse ;  /* 0x0000000302028220 */ /* 0x080fe40000410000 */
[----:B------:R-:W-:Y:S01]  /*47d0*/  @!P0 FFMA.FTZ R35, R22, R3, -R35 ;  /* 0x0000000316238223 */ /* 0x000fe20000010823 */
[----:B------:R-:W-:Y:S01]  /*47e0*/  @!P0 SHF.L.U32 R3, R5, 0x10, RZ ;  /* 0x0000001005038819 */ /* 0x000fe200000006ff */
[----:B------:R-:W-:Y:S01]  /*47f0*/  @!P0 FFMA.FTZ R2, R7, R22, R2 ;  /* 0x0000001607028223 */ /* 0x000fe20000010002 */
[----:B------:R-:W-:Y:S01]  /*4800*/  @!P0 F2FP.BF16.PACK_AB R22, R0, R38 ;  /* 0x000000260016823e */ /* 0x000fe200000010ff */
[----:B------:R-:W-:Y:S01]  /*4810*/  @!P0 IMAD.U32 R7, R36, 0x10000, RZ ;  /* 0x0001000024078824 */ /* 0x000fe200078e00ff */
[----:B------:R-:W-:Y:S02]  /*4820*/  @!P0 LOP3.LUT R0, R14, 0xffff0000, RZ, 0xc0, !PT ;  /* 0xffff00000e008812 */ /* 0x000fe400078ec0ff */
[----:B------:R-:W-:Y:S01]  /*4830*/  @!P0 F2FP.BF16.PACK_AB R2, R2, R35 ;  /* 0x000000230202823e */ /* 0x000fe200000010ff */
[----:B------:R-:W-:Y:S01]  /*4840*/  @!P0 IMAD.MOV.U32 R12, RZ, RZ, R22 ;  /* 0x000000ffff0c8224 */ /* 0x000fe200078e0016 */
[----:B------:R-:W-:Y:S01]  /*4850*/  @!P0 LOP3.LUT R35, R36, 0xffff0000, RZ, 0xc0, !PT ;  /* 0xffff000024238812 */ /* 0x000fe200078ec0ff */
[----:B------:R-:W-:Y:S01]  /*4860*/  @!P0 IMAD.U32 R22, R14, 0x10000, RZ ;  /* 0x000100000e168824 */ /* 0x000fe200078e00ff */
[----:B------:R-:W-:Y:S01]  /*4870*/  @!P0 MOV R13, R2 ;  /* 0x00000002000d8202 */ /* 0x000fe20000000f00 */
[C---:B------:R-:W-:Y:S01]  /*4880*/  @!P0 FMUL.FTZ R38, R0.reuse, R7 ;  /* 0x0000000700268220 */ /* 0x040fe20000410000 */
[----:B------:R-:W-:Y:S01]  /*4890*/  @!P0 LOP3.LUT R2, R15, 0xffff0000, RZ, 0xc0, !PT ;  /* 0xffff00000f028812 */ /* 0x000fe200078ec0ff */
[-C--:B------:R-:W-:Y:S01]  /*48a0*/  @!P0 FMUL.FTZ R0, R0, R3.reuse ;  /* 0x0000000300008220 */ /* 0x080fe20000410000 */
[----:B------:R-:W-:Y:S01]  /*48b0*/  @!P0 LOP3.LUT R5, R5, 0xffff0000, RZ, 0xc0, !PT ;  /* 0xffff000005058812 */ /* 0x000fe200078ec0ff */
[----:B------:R-:W-:Y:S01]  /*48c0*/  @!P0 FFMA.FTZ R38, R22, R3, -R38 ;  /* 0x0000000316268223 */ /* 0x000fe20000010826 */
[----:B------:R-:W-:Y:S01]  /*48d0*/  @!P0 SHF.L.U32 R3, R15, 0x10, RZ ;  /* 0x000000100f038819 */ /* 0x000fe200000006ff */
[----:B------:R-:W-:Y:S02]  /*48e0*/  @!P0 FFMA.FTZ R0, R7, R22, R0 ;  /* 0x0000001607008223 */ /* 0x000fe40000010000 */
[C---:B------:R-:W-:Y:S02]  /*48f0*/  @!P0 FMUL.FTZ R7, R2.reuse, R35 ;  /* 0x0000002302078220 */ /* 0x040fe40000410000 */
[-C--:B------:R-:W-:Y:S01]  /*4900*/  @!P0 FMUL.FTZ R2, R2, R5.reuse ;  /* 0x0000000502028220 */ /* 0x080fe20000410000 */
[----:B------:R-:W-:Y:S01]  /*4910*/  @!P0 F2FP.BF16.PACK_AB R0, R0, R38 ;  /* 0x000000260000823e */ /* 0x000fe200000010ff */
[----:B------:R-:W-:Y:S02]  /*4920*/  @!P0 FFMA.FTZ R5, R3, R5, -R7 ;  /* 0x0000000503058223 */ /* 0x000fe40000010807 */
[----:B------:R-:W-:Y:S02]  /*4930*/  @!P0 FFMA.FTZ R2, R35, R3, R2 ;  /* 0x0000000323028223 */ /* 0x000fe40000010002 */
[----:B------:R-:W-:Y:S03]  /*4940*/  @!P0 IMAD.MOV.U32 R14, RZ, RZ, R0 ;  /* 0x000000ffff0e8224 */ /* 0x000fe600078e0000 */
[----:B------:R-:W-:Y:S04]  /*4950*/  @!P0 F2FP.BF16.PACK_AB R2, R2, R5 ;  /* 0x000000050202823e */ /* 0x000fe800000010ff */
[----:B------:R-:W-:Y:S05]  /*4960*/  @!P0 MOV R15, R2 ;  /* 0x00000002000f8202 */ /* 0x000fea0000000f00 */
[----:B------:R1:W-:Y:S02]  /*4970*/  STG.E.128 [R70.64], R12 ;  /* 0x0000000c46007986 */ /* 0x0003e4000c101d0c */
.L_x_1852:
[----:B------:R-:W-:Y:S05]  /*4980*/  BSYNC B0 ;  /* 0x0000000000007941 */ /* 0x000fea0003800000 */
.L_x_1851:
[----:B------:R-:W-:Y:S01]  /*4990*/  ISETP.GE.AND P0, PT, R144, c[0x0][0x1d4], PT ;  /* 0x0000750090007a0c */ /* 0x000fe20003f06270 */
[----:B------:R-:W-:Y:S01]  /*49a0*/  @!UPT UIADD3 URZ, URZ, URZ, URZ ;  /* 0x0000003f3f3ff290 */ /* 0x000fe2000fffe03f */
[----:B------:R-:W-:Y:S11]  /*49b0*/  BSSY B0, `(.L_x_1853) ;  /* 0x0000037000007945 */ /* 0x000ff60003800000 */
[----:B------:R-:W-:-:S05]  /*49c0*/  @P0 BRA `(.L_x_1854) ;  /* 0x0000035000000947 */ /* 0x000fca0003800000 */
[----:B------:R-:W-:Y:S01]  /*49d0*/  IADD3 R0, R142, 0x20, RZ ;  /* 0x000000208e007810 */ /* 0x000fe20007ffe0ff */
[----:B-1----:R-:W1:Y:S03]  /*49e0*/  LDS.128 R12, [R220+0xb880] ;  /* 0x00b88000dc0c7984 */ /* 0x002e660000000c00 */
[----:B------:R-:W-:Y:S11]  /*49f0*/  ISETP.GE.AND P0, PT, R0, c[0x0][0x27c], PT ;  /* 0x00009f0000007a0c */ /* 0x000ff60003f06270 */
[----:B------:R-:W-:Y:S02]  /*4a00*/  @!UPT UIADD3 URZ, URZ, URZ, URZ ;  /* 0x0000003f3f3ff290 */ /* 0x000fe4000fffe03f */
[----:B------:R-:W-:Y:S02]  /*4a10*/  @!P0 SHF.R.U64 R22, R40, 0x10, R41 ;  /* 0x0000001028168819 */ /* 0x000fe40000001229 */
[----:B------:R-:W-:Y:S02]  /*4a20*/  @!P0 SHF.R.U64 R3, R8, 0x10, R9 ;  /* 0x0000001008038819 */ /* 0x000fe40000001209 */
[----:B------:R-:W-:Y:S02]  /*4a30*/  @!P0 PRMT R22, R53, 0x5410, R22 ;  /* 0x0000541035168816 */ /* 0x000fe40000000016 */
[----:B------:R-:W-:Y:S02]  /*4a40*/  @!P0 PRMT R3, R23, 0x5410, R3 ;  /* 0x0000541017038816 */ /* 0x000fe40000000003 */
[----:B------:R-:W-:Y:S01]  /*4a50*/  @!P0 SHF.R.U32.HI R8, RZ, 0x10, R9 ;  /* 0x00000010ff088819 */ /* 0x000fe20000011609 */
[C---:B------:R-:W-:Y:S01]  /*4a60*/  @!P0 IMAD.U32 R7, R22.reuse, 0x10000, RZ ;  /* 0x0001000016078824 */ /* 0x040fe200078e00ff */
[----:B------:R-:W-:Y:S01]  /*4a70*/  @!P0 SHF.R.U32.HI R38, RZ, 0x10, R41 ;  /* 0x00000010ff268819 */ /* 0x000fe20000011629 */
[----:B------:R-:W-:Y:S01]  /*4a80*/  @!P0 IMAD.U32 R2, R3, 0x10000, RZ ;  /* 0x0001000003028824 */ /* 0x000fe200078e00ff */
[----:B------:R-:W-:Y:S02]  /*4a90*/  @!P0 PRMT R9, R23, 0x5432, R8 ;  /* 0x0000543217098816 */ /* 0x000fe40000000008 */
[----:B------:R-:W-:Y:S02]  /*4aa0*/  @!P0 LOP3.LUT R22, R22, 0xffff0000, RZ, 0xc0, !PT ;  /* 0xffff000016168812 */ /* 0x000fe400078ec0ff */
[----:B------:R-:W-:Y:S02]  /*4ab0*/  @!P0 LOP3.LUT R3, R3, 0xffff0000, RZ, 0xc0, !PT ;  /* 0xffff000003038812 */ /* 0x000fe400078ec0ff */
[----:B------:R-:W-:Y:S05]  /*4ac0*/  @!P0 PRMT R38, R53, 0x5432, R38 ;  /* 0x0000543235268816 */ /* 0x000fea0000000026 */
[----:B------:R-:W-:Y:S01]  /*4ad0*/  @!P0 IMAD.U32 R35, R38, 0x10000, RZ ;  /* 0x0001000026238824 */ /* 0x000fe200078e00ff */
[C---:B-1----:R-:W-:Y:S01]  /*4ae0*/  @!P0 LOP3.LUT R0, R12.reuse, 0xffff0000, RZ, 0xc0, !PT ;  /* 0xffff00000c008812 */ /* 0x042fe200078ec0ff */
[----:B------:R-:W-:Y:S01]  /*4af0*/  @!P0 IMAD.U32 R8, R12, 0x10000, RZ ;  /* 0x000100000c088824 */ /* 0x000fe200078e00ff */
[C---:B------:R-:W-:Y:S02]  /*4b00*/  @!P0 LOP3.LUT R5, R13.reuse, 0xffff0000, RZ, 0xc0, !PT ;  /* 0xffff00000d058812 */ /* 0x040fe400078ec0ff */
[----:B------:R-:W-:Y:S01]  /*4b10*/  @!P0 SHF.L.U32 R36, R14, 0x10, RZ ;  /* 0x000000100e248819 */ /* 0x000fe200000006ff */
[----:B------:R-:W-:Y:S01]  /*4b20*/  @!P0 FMUL.FTZ R23, R0, R7 ;  /* 0x0000000700178220 */ /* 0x000fe20000410000 */
[----:B------:R-:W-:Y:S01]  /*4b30*/  @!P0 LOP3.LUT R38, R38, 0xffff0000, RZ, 0xc0, !PT ;  /* 0xffff000026268812 */ /* 0x000fe200078ec0ff */
[-C--:B------:R-:W-:Y:S02]  /*4b40*/  @!P0 FMUL.FTZ R0, R0, R2.reuse ;  /* 0x0000000200008220 */ /* 0x080fe40000410000 */
[----:B------:R-:W-:Y:S01]  /*4b50*/  @!P0 FFMA.FTZ R41, R8, R2, -R23 ;  /* 0x0000000208298223 */ /* 0x000fe20000010817 */
[----:B------:R-:W-:Y:S01]  /*4b60*/  @!P0 SHF.L.U32 R23, R13, 0x10, RZ ;  /* 0x000000100d178819 */ /* 0x000fe200000006ff */
[----:B------:R-:W-:Y:S01]  /*4b70*/  @!P0 FFMA.FTZ R0, R7, R8, R0 ;  /* 0x0000000807008223 */ /* 0x000fe20000010000 */
[----:B------:R-:W-:Y:S01]  /*4b80*/  @!P0 LOP3.LUT R7, R14, 0xffff0000, RZ, 0xc0, !PT ;  /* 0xffff00000e078812 */ /* 0x000fe200078ec0ff */
[C---:B------:R-:W-:Y:S02]  /*4b90*/  @!P0 FMUL.FTZ R8, R5.reuse, R22 ;  /* 0x0000001605088220 */ /* 0x040fe40000410000 */
[----:B------:R-:W-:Y:S01]  /*4ba0*/  @!P0 FMUL.FTZ R2, R5, R3 ;  /* 0x0000000305028220 */ /* 0x000fe20000410000 */
[----:B------:R-:W-:Y:S01]  /*4bb0*/  @!P0 F2FP.BF16.PACK_AB R0, R0, R41 ;  /* 0x000000290000823e */ /* 0x000fe200000010ff */
[----:B------:R-:W-:Y:S01]  /*4bc0*/  @!P0 FFMA.FTZ R40, R23, R3, -R8 ;  /* 0x0000000317288223 */ /* 0x000fe20000010808 */
[----:B------:R-:W-:Y:S01]  /*4bd0*/  @!P0 LOP3.LUT R8, R15, 0xffff0000, RZ, 0xc0, !PT ;  /* 0xffff00000f088812 */ /* 0x000fe200078ec0ff */
[----:B------:R-:W-:Y:S02]  /*4be0*/  @!P0 IMAD.U32 R5, R9, 0x10000, RZ ;  /* 0x0001000009058824 */ /* 0x000fe400078e00ff */
[C---:B------:R-:W-:Y:S02]  /*4bf0*/  @!P0 FMUL.FTZ R39, R7.reuse, R35 ;  /* 0x0000002307278220 */ /* 0x040fe40000410000 */
[-C--:B------:R-:W-:Y:S02]  /*4c00*/  @!P0 FMUL.FTZ R3, R7, R5.reuse ;  /* 0x0000000507038220 */ /* 0x080fe40000410000 */
[----:B------:R-:W-:Y:S01]  /*4c10*/  @!P0 FFMA.FTZ R39, R36, R5, -R39 ;  /* 0x0000000524278223 */ /* 0x000fe20000010827 */
[----:B------:R-:W-:Y:S01]  /*4c20*/  @!P0 LOP3.LUT R5, R9, 0xffff0000, RZ, 0xc0, !PT ;  /* 0xffff000009058812 */ /* 0x000fe200078ec0ff */
[----:B------:R-:W-:Y:S02]  /*4c30*/  @!P0 IMAD.U32 R7, R15, 0x10000, RZ ;  /* 0x000100000f078824 */ /* 0x000fe400078e00ff */
[----:B------:R-:W-:Y:S02]  /*4c40*/  @!P0 FMUL.FTZ R9, R8, R38 ;  /* 0x0000002608098220 */ /* 0x000fe40000410000 */
[----:B------:R-:W-:Y:S02]  /*4c50*/  @!P0 FFMA.FTZ R2, R22, R23, R2 ;  /* 0x0000001716028223 */ /* 0x000fe40000010002 */
[-C--:B------:R-:W-:Y:S02]  /*4c60*/  @!P0 FFMA.FTZ R9, R7, R5.reuse, -R9 ;  /* 0x0000000507098223 */ /* 0x080fe40000010809 */
[----:B------:R-:W-:Y:S01]  /*4c70*/  @!P0 FMUL.FTZ R5, R8, R5 ;  /* 0x0000000508058220 */ /* 0x000fe20000410000 */
[----:B------:R-:W-:Y:S01]  /*4c80*/  @!P0 F2FP.BF16.PACK_AB R2, R2, R40 ;  /* 0x000000280202823e */ /* 0x000fe200000010ff */
[----:B------:R-:W-:Y:S02]  /*4c90*/  @!P0 FFMA.FTZ R3, R35, R36, R3 ;  /* 0x0000002423038223 */ /* 0x000fe40000010003 */
[----:B------:R-:W-:Y:S01]  /*4ca0*/  @!P0 FFMA.FTZ R5, R38, R7, R5 ;  /* 0x0000000726058223 */ /* 0x000fe20000010005 */
[----:B------:R-:W-:Y:S01]  /*4cb0*/  @!P0 MOV R13, R2 ;  /* 0x00000002000d8202 */ /* 0x000fe20000000f00 */
[----:B------:R-:W-:Y:S01]  /*4cc0*/  @!P0 IMAD.MOV.U32 R12, RZ, RZ, R0 ;  /* 0x000000ffff0c8224 */ /* 0x000fe200078e0000 */
[----:B------:R-:W-:Y:S02]  /*4cd0*/  @!P0 F2FP.BF16.PACK_AB R3, R3, R39 ;  /* 0x000000270303823e */ /* 0x000fe400000010ff */
[----:B------:R-:W-:Y:S03]  /*4ce0*/  @!P0 F2FP.BF16.PACK_AB R5, R5, R9 ;  /* 0x000000090505823e */ /* 0x000fe600000010ff */
[----:B------:R-:W-:Y:S01]  /*4cf0*/  @!P0 IMAD.MOV.U32 R14, RZ, RZ, R3 ;  /* 0x000000ffff0e8224 */ /* 0x000fe200078e0003 */
[----:B------:R-:W-:Y:S05]  /*4d00*/  @!P0 MOV R15, R5 ;  /* 0x00000005000f8202 */ /* 0x000fea0000000f00 */
[----:B------:R1:W-:Y:S02]  /*4d10*/  STG.E.128 [R70.64+0x80], R12 ;  /* 0x0000800c46007986 */ /* 0x0003e4000c101d0c */
.L_x_1854:
[----:B------:R-:W-:Y:S05]  /*4d20*/  BSYNC B0 ;  /* 0x0000000000007941 */ /* 0x000fea0003800000 */
.L_x_1853:
        /* <DEDUP_REMOVED lines=9> */
[--C-:B------:R-:W-:Y:S02]  /*4dc0*/  @!P0 SHF.R.U64 R0, R16, 0x10, R17.reuse ;  /* 0x0000001010008819 */ /* 0x100fe40000001211 */
[----:B------:R-:W-:Y:S02]  /*4dd0*/  @!P0 SHF.R.U32.HI R2, RZ, 0x10, R17 ;  /* 0x00000010ff028819 */ /* 0x000fe40000011611 */
[----:B------:R-:W-:Y:S02]  /*4de0*/  @!P0 PRMT R17, R56, 0x5410, R3 ;  /* 0x0000541038118816 */ /* 0x000fe40000000003 */
[C---:B------:R-:W-:Y:S02]  /*4df0*/  @!P0 PRMT R0, R30.reuse, 0x5432, R0 ;  /* 0x000054321e008816 */ /* 0x040fe40000000000 */
[----:B------:R-:W-:Y:S01]  /*4e00*/  @!P0 PRMT R8, R30, 0x5410, R2 ;  /* 0x000054101e088816 */ /* 0x000fe20000000002 */
[C---:B------:R-:W-:Y:S01]  /*4e10*/  @!P0 IMAD.U32 R9, R17.reuse, 0x10000, RZ ;  /* 0x0001000011098824 */ /* 0x040fe200078e00ff */
[----:B------:R-:W-:Y:S01]  /*4e20*/  @!P0 LOP3.LUT R17, R17, 0xffff0000, RZ, 0xc0, !PT ;  /* 0xffff000011118812 */ /* 0x000fe200078ec0ff */
[C---:B------:R-:W-:Y:S01]  /*4e30*/  @!P0 IMAD.U32 R5, R0.reuse, 0x10000, RZ ;  /* 0x0001000000058824 */ /* 0x040fe200078e00ff */
[----:B------:R-:W-:Y:S02]  /*4e40*/  @!P0 SHF.R.U32.HI R23, RZ, 0x10, R43 ;  /* 0x00000010ff178819 */ /* 0x000fe4000001162b */
[----:B------:R-:W-:Y:S02]  /*4e50*/  @!P0 LOP3.LUT R3, R0, 0xffff0000, RZ, 0xc0, !PT ;  /* 0xffff000000038812 */ /* 0x000fe400078ec0ff */
[----:B------:R-:W-:Y:S01]  /*4e60*/  @!P0 PRMT R23, R56, 0x5432, R23 ;  /* 0x0000543238178816 */ /* 0x000fe20000000017 */
[C---:B-1----:R-:W-:Y:S01]  /*4e70*/  @!P0 IMAD.U32 R16, R12.reuse, 0x10000, RZ ;  /* 0x000100000c108824 */ /* 0x042fe200078e00ff */
[C---:B------:R-:W-:Y:S02]  /*4e80*/  @!P0 LOP3.LUT R7, R13.reuse, 0xffff0000, RZ, 0xc0, !PT ;  /* 0xffff00000d078812 */ /* 0x040fe400078ec0ff */
[----:B------:R-:W-:Y:S02]  /*4e90*/  @!P0 LOP3.LUT R2, R12, 0xffff0000, RZ, 0xc0, !PT ;  /* 0xffff00000c028812 */ /* 0x000fe400078ec0ff */
[----:B------:R-:W-:Y:S01]  /*4ea0*/  @!P0 SHF.L.U32 R22, R13, 0x10, RZ ;  /* 0x000000100d168819 */ /* 0x000fe200000006ff */
[C---:B------:R-:W-:Y:S02]  /*4eb0*/  @!P0 FMUL.FTZ R35, R7.reuse, R17 ;  /* 0x0000001107238220 */ /* 0x040fe40000410000 */
[C---:B------:R-:W-:Y:S02]  /*4ec0*/  @!P0 FMUL.FTZ R0, R2.reuse, R5 ;  /* 0x0000000502008220 */ /* 0x040fe40000410000 */
[----:B------:R-:W-:Y:S02]  /*4ed0*/  @!P0 FMUL.FTZ R30, R2, R9 ;  /* 0x00000009021e8220 */ /* 0x000fe40000410000 */
[-C--:B------:R-:W-:Y:S01]  /*4ee0*/  @!P0 FMUL.FTZ R2, R7, R3.reuse ;  /* 0x0000000307028220 */ /* 0x080fe20000410000 */
[----:B------:R-:W-:Y:S01]  /*4ef0*/  @!P0 LOP3.LUT R7, R15, 0xffff0000, RZ, 0xc0, !PT ;  /* 0xffff00000f078812 */ /* 0x000fe200078ec0ff */
[----:B------:R-:W-:Y:S01]  /*4f00*/  @!P0 FFMA.FTZ R38, R22, R3, -R35 ;  /* 0x0000000316268223 */ /* 0x000fe20000010823 */
[----:B------:R-:W-:Y:S01]  /*4f10*/  @!P0 LOP3.LUT R3, R14, 0xffff0000, RZ, 0xc0, !PT ;  /* 0xffff00000e038812 */ /* 0x000fe200078ec0ff */
[----:B------:R-:W-:Y:S02]  /*4f20*/  @!P0 FFMA.FTZ R0, R9, R16, R0 ;  /* 0x0000001009008223 */ /* 0x000fe40000010000 */
[C---:B------:R-:W-:Y:S01]  /*4f30*/  @!P0 IMAD.U32 R9, R23.reuse, 0x10000, RZ ;  /* 0x0001000017098824 */ /* 0x040fe200078e00ff */
[----:B------:R-:W-:Y:S01]  /*4f40*/  @!P0 LOP3.LUT R23, R23, 0xffff0000, RZ, 0xc0, !PT ;  /* 0xffff000017178812 */ /* 0x000fe200078ec0ff */
[----:B------:R-:W-:Y:S01]  /*4f50*/  @!P0 FFMA.FTZ R39, R16, R5, -R30 ;  /* 0x0000000510278223 */ /* 0x000fe2000001081e */
[----:B------:R-:W-:Y:S01]  /*4f60*/  @!P0 SHF.L.U32 R5, R8, 0x10, RZ ;  /* 0x0000001008058819 */ /* 0x000fe200000006ff */
[----:B------:R-:W-:Y:S01]  /*4f70*/  @!P0 IMAD.U32 R16, R14, 0x10000, RZ ;  /* 0x000100000e108824 */ /* 0x000fe200078e00ff */
[----:B------:R-:W-:Y:S01]  /*4f80*/  @!P0 LOP3.LUT R8, R8, 0xffff0000, RZ, 0xc0, !PT ;  /* 0xffff000008088812 */ /* 0x000fe200078ec0ff */
[C---:B------:R-:W-:Y:S01]  /*4f90*/  @!P0 FMUL.FTZ R35, R3.reuse, R9 ;  /* 0x0000000903238220 */ /* 0x040fe20000410000 */
[----:B------:R-:W-:Y:S01]  /*4fa0*/  @!P0 F2FP.BF16.PACK_AB R0, R0, R39 ;  /* 0x000000270000823e */ /* 0x000fe200000010ff */
[----:B------:R-:W-:Y:S02]  /*4fb0*/  @!P0 FMUL.FTZ R3, R3, R5 ;  /* 0x0000000503038220 */ /* 0x000fe40000410000 */
[----:B------:R-:W-:Y:S02]  /*4fc0*/  @!P0 IMAD.U32 R30, R15, 0x10000, RZ ;  /* 0x000100000f1e8824 */ /* 0x000fe400078e00ff */
[C---:B------:R-:W-:Y:S02]  /*4fd0*/  @!P0 FMUL.FTZ R36, R7.reuse, R23 ;  /* 0x0000001707248220 */ /* 0x040fe40000410000 */
[----:B------:R-:W-:Y:S02]  /*4fe0*/  @!P0 FFMA.FTZ R35, R16, R5, -R35 ;  /* 0x0000000510238223 */ /* 0x000fe40000010823 */
[----:B------:R-:W-:Y:S02]  /*4ff0*/  @!P0 FMUL.FTZ R5, R7, R8 ;  /* 0x0000000807058220 */ /* 0x000fe40000410000 */
[----:B------:R-:W-:Y:S02]  /*5000*/  @!P0 FFMA.FTZ R2, R17, R22, R2 ;  /* 0x0000001611028223 */ /* 0x000fe40000010002 */
[----:B------:R-:W-:Y:S02]  /*5010*/  @!P0 FFMA.FTZ R3, R9, R16, R3 ;  /* 0x0000001009038223 */ /* 0x000fe40000010003 */
        /* <DEDUP_REMOVED lines=10> */
.L_x_1856:
[----:B------:R-:W-:Y:S05]  /*50c0*/  BSYNC B0 ;  /* 0x0000000000007941 */ /* 0x000fea0003800000 */
.L_x_1855:
[----:B------:R-:W-:Y:S11]  /*50d0*/  ISETP.GE.AND P0, PT, R234, c[0x0][0x1d4], PT ;  /* 0x00007500ea007a0c */ /* 0x000ff60003f06270 */
[----:B------:R-:W-:Y:S02]  /*50e0*/  @!UPT UIADD3 URZ, URZ, URZ, URZ ;  /* 0x0000003f3f3ff290 */ /* 0x000fe4000fffe03f */
        /* <DEDUP_REMOVED lines=8> */
[----:B------:R-:W-:Y:S02]  /*5170*/  @!P0 SHF.R.U32.HI R2, RZ, 0x10, R19 ;  /* 0x00000010ff028819 */ /* 0x000fe40000011613 */
[----:B------:R-:W-:Y:S01]  /*5180*/  @!P0 PRMT R0, R31, 0x5432, R0 ;  /* 0x000054321f008816 */ /* 0x000fe20000000000 */
[C---:B------:R-:W-:Y:S01]  /*5190*/  @!P0 IMAD.U32 R9, R17.reuse, 0x10000, RZ ;  /* 0x0001000011098824 */ /* 0x040fe200078e00ff */
[----:B------:R-:W-:Y:S02]  /*51a0*/  @!P0 SHF.R.U32.HI R3, RZ, 0x10, R45 ;  /* 0x00000010ff038819 */ /* 0x000fe4000001162d */
[----:B------:R-:W-:Y:S01]  /*51b0*/  @!P0 LOP3.LUT R17, R17, 0xffff0000, RZ, 0xc0, !PT ;  /* 0xffff000011118812 */ /* 0x000fe200078ec0ff */
[C---:B------:R-:W-:Y:S01]  /*51c0*/  @!P0 IMAD.U32 R5, R0.reuse, 0x10000, RZ ;  /* 0x0001000000058824 */ /* 0x040fe200078e00ff */
[----:B------:R-:W-:Y:S02]  /*51d0*/  @!P0 PRMT R8, R31, 0x5410, R2 ;  /* 0x000054101f088816 */ /* 0x000fe40000000002 */
[----:B------:R-:W-:Y:S02]  /*51e0*/  @!P0 PRMT R19, R57, 0x5432, R3 ;  /* 0x0000543239138816 */ /* 0x000fe40000000003 */
[----:B------:R-:W-:Y:S01]  /*51f0*/  @!P0 LOP3.LUT R3, R0, 0xffff0000, RZ, 0xc0, !PT ;  /* 0xffff000000038812 */ /* 0x000fe200078ec0ff */
        /* <DEDUP_REMOVED lines=37> */
.L_x_1850:
[----:B------:R-:W-:Y:S05]  /*5450*/  BSYNC B1 ;  /* 0x0000000000017941 */ /* 0x000fea0003800000 */
.L_x_1849:
        /* <DEDUP_REMOVED lines=13> */
[----:B------:R-:W-:Y:S01]  /*5530*/  @!P0 PRMT R7, R10, 0x5410, R2 ;  /* 0x000054100a078816 */ /* 0x000fe20000000002 */
[----:B------:R-:W-:Y:S01]  /*5540*/  @!P0 IMAD.U32 R8, R0, 0x10000, RZ ;  /* 0x0001000000088824 */ /* 0x000fe200078e00ff */
[----:B------:R-:W-:Y:S01]  /*5550*/  @!P0 SHF.R.U32.HI R18, RZ, 0x10, R47 ;  /* 0x00000010ff128819 */ /* 0x000fe2000001162f */
[C---:B------:R-:W-:Y:S01]  /*5560*/  @!P0 IMAD.U32 R9, R16.reuse, 0x10000, RZ ;  /* 0x0001000010098824 */ /* 0x040fe200078e00ff */
[----:B------:R-:W-:Y:S02]  /*5570*/  @!P0 LOP3.LUT R16, R16, 0xffff0000, RZ, 0xc0, !PT ;  /* 0xffff000010108812 */ /* 0x000fe400078ec0ff */
[----:B------:R-:W-:Y:S02]  /*5580*/  @!P0 LOP3.LUT R5, R0, 0xffff0000, RZ, 0xc0, !PT ;  /* 0xffff000000058812 */ /* 0x000fe400078ec0ff */
[----:B------:R-:W-:Y:S01]  /*5590*/  @!P0 PRMT R18, R58, 0x5432, R18 ;  /* 0x000054323a128816 */ /* 0x000fe20000000012 */
        /* <DEDUP_REMOVED lines=15> */
[----:B------:R-:W-:Y:S01]  /*5690*/  @!P0 IMAD.U32 R8, R7, 0x10000, RZ ;  /* 0x0001000007088824 */ /* 0x000fe200078e00ff */
[----:B------:R-:W-:Y:S01]  /*56a0*/  @!P0 F2FP.BF16.PACK_AB R0, R0, R23 ;  /* 0x000000170000823e */ /* 0x000fe200000010ff */
[----:B------:R-:W-:Y:S01]  /*56b0*/  @!P0 FFMA.FTZ R22, R17, R5, -R20 ;  /* 0x0000000511168223 */ /* 0x000fe20000010814 */
[----:B------:R-:W-:Y:S01]  /*56c0*/  @!P0 LOP3.LUT R5, R15, 0xffff0000, RZ, 0xc0, !PT ;  /* 0xffff00000f058812 */ /* 0x000fe200078ec0ff */
[----:B------:R-:W-:Y:S01]  /*56d0*/  @!P0 FMUL.FTZ R20, R3, R9 ;  /* 0x0000000903148220 */ /* 0x000fe20000410000 */
[----:B------:R-:W-:Y:S01]  /*56e0*/  @!P0 LOP3.LUT R7, R7, 0xffff0000, RZ, 0xc0, !PT ;  /* 0xffff000007078812 */ /* 0x000fe200078ec0ff */
[----:B------:R-:W-:Y:S02]  /*56f0*/  @!P0 FMUL.FTZ R3, R3, R8 ;  /* 0x0000000803038220 */ /* 0x000fe40000410000 */
[C---:B------:R-:W-:Y:S02]  /*5700*/  @!P0 FMUL.FTZ R21, R5.reuse, R18 ;  /* 0x0000001205158220 */ /* 0x040fe40000410000 */
[----:B------:R-:W-:Y:S02]  /*5710*/  @!P0 FMUL.FTZ R5, R5, R7 ;  /* 0x0000000705058220 */ /* 0x000fe40000410000 */
[----:B------:R-:W-:Y:S02]  /*5720*/  @!P0 FFMA.FTZ R2, R16, R17, R2 ;  /* 0x0000001110028223 */ /* 0x000fe40000010002 */
[----:B------:R-:W-:Y:S02]  /*5730*/  @!P0 FFMA.FTZ R3, R9, R10, R3 ;  /* 0x0000000a09038223 */ /* 0x000fe40000010003 */
[----:B------:R-:W-:Y:S01]  /*5740*/  @!P0 FFMA.FTZ R20, R10, R8, -R20 ;  /* 0x000000080a148223 */ /* 0x000fe20000010814 */
[----:B------:R-:W-:Y:S01]  /*5750*/  @!P0 F2FP.BF16.PACK_AB R2, R2, R22 ;  /* 0x000000160202823e */ /* 0x000fe200000010ff */
[----:B------:R-:W-:Y:S02]  /*5760*/  @!P0 FFMA.FTZ R21, R19, R7, -R21 ;  /* 0x0000000713158223 */ /* 0x000fe40000010815 */
        /* <DEDUP_REMOVED lines=8> */
.L_x_1859:
[----:B------:R-:W-:Y:S05]  /*57f0*/  BSYNC B0 ;  /* 0x0000000000007941 */ /* 0x000fea0003800000 */
.L_x_1858:
        /* <DEDUP_REMOVED lines=10> */
[C---:B------:R-:W-:Y:S02]  /*58a0*/  @!P0 PRMT R16, R59.reuse, 0x5410, R16 ;  /* 0x000054103b108816 */ /* 0x040fe40000000010 */
[----:B------:R-:W-:Y:S02]  /*58b0*/  @!P0 SHF.R.U32.HI R2, RZ, 0x10, R25 ;  /* 0x00000010ff028819 */ /* 0x000fe40000011619 */
[----:B------:R-:W-:Y:S01]  /*58c0*/  @!P0 PRMT R0, R32, 0x5432, R0 ;  /* 0x0000543220008816 */ /* 0x000fe20000000000 */
[C---:B------:R-:W-:Y:S01]  /*58d0*/  @!P0 IMAD.U32 R9, R16.reuse, 0x10000, RZ ;  /* 0x0001000010098824 */ /* 0x040fe200078e00ff */
[----:B------:R-:W-:Y:S02]  /*58e0*/  @!P0 LOP3.LUT R16, R16, 0xffff0000, RZ, 0xc0, !PT ;  /* 0xffff000010108812 */ /* 0x000fe400078ec0ff */
[----:B------:R-:W-:Y:S01]  /*58f0*/  @!P0 PRMT R8, R32, 0x5410, R2 ;  /* 0x0000541020088816 */ /* 0x000fe20000000002 */
        /* <DEDUP_REMOVED lines=24> */
[-C--:B------:R-:W-:Y:S02]  /*5a80*/  @!P0 FMUL.FTZ R3, R3, R5.reuse ;  /* 0x0000000503038220 */ /* 0x080fe40000410000 */
        /* <DEDUP_REMOVED lines=16> */
.L_x_1861:
[----:B------:R-:W-:Y:S05]  /*5b90*/  BSYNC B0 ;  /* 0x0000000000007941 */ /* 0x000fea0003800000 */
.L_x_1860:
        /* <DEDUP_REMOVED lines=10> */
[----:B------:R-:W-:Y:S02]  /*5c40*/  @!P0 PRMT R16, R60, 0x5410, R16 ;  /* 0x000054103c108816 */ /* 0x000fe40000000010 */
[----:B------:R-:W-:Y:S02]  /*5c50*/  @!P0 SHF.R.U32.HI R2, RZ, 0x10, R27 ;  /* 0x00000010ff028819 */ /* 0x000fe4000001161b */
[C---:B------:R-:W-:Y:S01]  /*5c60*/  @!P0 PRMT R0, R33.reuse, 0x5432, R0 ;  /* 0x0000543221008816 */ /* 0x040fe20000000000 */
        /* <DEDUP_REMOVED lines=44> */
.L_x_1863:
[----:B------:R-:W-:Y:S05]  /*5f30*/  BSYNC B0 ;  /* 0x0000000000007941 */ /* 0x000fea0003800000 */
.L_x_1862:
        /* <DEDUP_REMOVED lines=57> */
.L_x_1844:
        /* <DEDUP_REMOVED lines=21> */
[----:B------:R-:W-:Y:S01]  /*6420*/  CS2R R50, SRZ ;  /* 0x0000000000327805 */ /* 0x000fe2000001ff00 */
[----:B------:R-:W-:Y:S01]  /*6430*/  CS2R R48, SRZ ;  /* 0x0000000000307805 */ /* 0x000fe2000001ff00 */
        /* <DEDUP_REMOVED lines=13> */
.L_x_1865:
[----:B------:R-:W-:Y:S05]  /*6510*/  BSYNC B0 ;  /* 0x0000000000007941 */ /* 0x000fea0003800000 */
.L_x_1864:
[----:B-----5:R-:W-:Y:S01]  /*6520*/  MOV R0, R21 ;  /* 0x0000001500007202 */ /* 0x020fe20000000f00 */
[----:B------:R-:W-:Y:S01]  /*6530*/  IMAD.MOV.U32 R5, RZ, RZ, R22 ;  /* 0x000000ffff057224 */ /* 0x000fe200078e0016 */
[----:B------:R-:W-:Y:S01]  /*6540*/  ISETP.GE.AND P6, PT, R153, R77, PT ;  /* 0x0000004d9900720c */ /* 0x000fe20003fc6270 */
[----:B-1----:R-:W-:Y:S01]  /*6550*/  IMAD.MOV.U32 R3, RZ, RZ, R23 ;  /* 0x000000ffff037224 */ /* 0x002fe200078e0017 */
        /* <DEDUP_REMOVED lines=54> */
.L_x_1867:
[----:B------:R-:W-:Y:S05]  /*68c0*/  BSYNC B0 ;  /* 0x0000000000007941 */ /* 0x000fea0003800000 */
.L_x_1866:
[----:B-----5:R-:W-:Y:S01]  /*68d0*/  MOV R0, R29 ;  /* 0x0000001d00007202 */ /* 0x020fe20000000f00 */
[----:B------:R-:W-:Y:S01]  /*68e0*/  IMAD.MOV.U32 R5, RZ, RZ, R30 ;  /* 0x000000ffff057224 */ /* 0x000fe200078e001e */
[----:B------:R-:W-:Y:S01]  /*68f0*/  IADD3 R67, -R68, c[0x0][0x1d4], RZ ;  /* 0x0000750044437a10 */ /* 0x000fe20007ffe1ff */
[----:B-1----:R-:W-:Y:S01]  /*6900*/  IMAD.MOV.U32 R3, RZ, RZ, R31 ;  /* 0x000000ffff037224 */ /* 0x002fe200078e001f */
        /* <DEDUP_REMOVED lines=24> */
[----:B------:R-:W-:Y:S01]  /*6a90*/  BSSY B0, `(.L_x_1870) ;  /* 0x0000082000007945 */ /* 0x000fe20003800000 */
[----:B------:R-:W-:Y:S03]  /*6aa0*/  SHF.R.U32.HI R154, RZ, 0x3, R242 ;  /* 0x00000003ff9a7819 */ /* 0x000fe600000116f2 */
[----:B------:R-:W-:Y:S01]  /*6ab0*/  IMAD.X R73, R76, 0x1, R112, P0 ;  /* 0x000000014c497824 */ /* 0x000fe200000e0670 */
[----:B------:R-:W-:Y:S11]  /*6ac0*/  ISETP.GE.AND P0, PT, R140, c[0x0][0x1d4], PT ;  /* 0x000075008c007a0c */ /* 0x000ff60003f06270 */
[----:B------:R-:W-:Y:S02]  /*6ad0*/  @!UPT UIADD3 URZ, URZ, URZ, URZ ;  /* 0x0000003f3f3ff290 */ /* 0x000fe4000fffe03f */
[----:B------:R-:W-:-:S05]  /*6ae0*/  @P0 BRA `(.L_x_1871) ;  /* 0x000007c000000947 */ /* 0x000fca0003800000 */
[----:B------:R-:W-:Y:S01]  /*6af0*/  SEL R0, R68, R67, !P1 ;  /* 0x0000004344007207 */ /* 0x000fe20004800000 */
[----:B------:R-:W1:Y:S01]  /*6b00*/  LDS.128 R44, [R116+0xa080] ;  /* 0x00a08000742c7984 */ /* 0x000e620000000c00 */
[----:B------:R-:W-:Y:S02]  /*6b10*/  ISETP.GE.AND P0, PT, R140, c[0x0][0x27c], PT ;  /* 0x00009f008c007a0c */ /* 0x000fe40003f06270 */
[----:B------:R-:W-:Y:S04]  /*6b20*/  SHF.R.S32.HI R2, RZ, 0x1f, R0 ;  /* 0x0000001fff027819 */ /* 0x000fe80000011400 */
[----:B------:R-:W-:Y:S04]  /*6b30*/  LEA.HI R0, R2, R0, RZ, 0x4 ;  /* 0x0000000002007211 */ /* 0x000fe800078f20ff */
[----:B------:R-:W-:Y:S03]  /*6b40*/  LEA.HI.SX32 R0, R0, R66, 0x1c ;  /* 0x0000004200007211 */ /* 0x000fe600078fe2ff */
[----:B------:R-:W-:Y:S02]  /*6b50*/  @!P0 SHF.R.U32.HI R5, RZ, 0x10, R41 ;  /* 0x00000010ff058819 */ /* 0x000fe40000011629 */
[----:B------:R-:W-:Y:S01]  /*6b60*/  IMAD.SHL.U32 R70, R0, 0x8, RZ ;  /* 0x0000000800467824 */ /* 0x000fe200078e00ff */
[----:B------:R-:W-:Y:S02]  /*6b70*/  SHF.R.S32.HI R2, RZ, 0x1f, R0 ;  /* 0x0000001fff027819 */ /* 0x000fe40000011400 */
[----:B------:R-:W-:Y:S02]  /*6b80*/  @!P0 SHF.R.U64 R3, R12, 0x10, R13 ;  /* 0x000000100c038819 */ /* 0x000fe4000000120d */
[----:B------:R-:W-:Y:S02]  /*6b90*/  LEA.HI R2, R2, R0, RZ, 0x3 ;  /* 0x0000000002027211 */ /* 0x000fe400078f18ff */
[----:B------:R-:W-:Y:S02]  /*6ba0*/  @!P0 PRMT R3, R7, 0x5432, R3 ;  /* 0x0000543207038816 */ /* 0x000fe40000000003 */
[----:B------:R-:W-:Y:S02]  /*6bb0*/  SHF.R.S32.HI R0, RZ, 0x3, R2 ;  /* 0x00000003ff007819 */ /* 0x000fe40000011402 */
[----:B------:R-:W-:Y:S03]  /*6bc0*/  LOP3.LUT R2, R242, 0x38, R70, 0xf8, !PT ;  /* 0x00000038f2027812 */ /* 0x000fe600078ef846 */
[----:B------:R-:W-:Y:S01]  /*6bd0*/  IMAD R0, R0, 0xc00, R6 ;  /* 0x00000c0000007824 */ /* 0x000fe200078e0206 */
[----:B------:R-:W-:Y:S05]  /*6be0*/  LOP3.LUT R2, R2, R154, RZ, 0x3c, !PT ;  /* 0x0000009a02027212 */ /* 0x000fea00078e3cff */
[----:B------:R-:W-:Y:S01]  /*6bf0*/  IMAD.IADD R0, R0, 0x1, R2 ;  /* 0x0000000100007824 */ /* 0x000fe200078e0202 */
[----:B------:R-:W-:Y:S03]  /*6c00*/  @!P0 SHF.R.U64 R2, R40, 0x10, R41 ;  /* 0x0000001028028819 */ /* 0x000fe60000001229 */
[----:B------:R-:W-:Y:S01]  /*6c10*/  IMAD.SHL.U32 R0, R0, 0x2, RZ ;  /* 0x0000000200007824 */ /* 0x000fe200078e00ff */
[----:B------:R-:W-:Y:S01]  /*6c20*/  @!P0 PRMT R12, R9, 0x5410, R2 ;  /* 0x00005410090c8816 */ /* 0x000fe20000000002 */
[C---:B------:R-:W-:Y:S01]  /*6c30*/  @!P0 IMAD.U32 R2, R3.reuse, 0x10000, RZ ;  /* 0x0001000003028824 */ /* 0x040fe200078e00ff */
[----:B------:R-:W-:Y:S02]  /*6c40*/  @!P0 LOP3.LUT R3, R3, 0xffff0000, RZ, 0xc0, !PT ;  /* 0xffff000003038812 */ /* 0x000fe400078ec0ff */
[----:B------:R2:W3:Y:S02]  /*6c50*/  LDS.128 R16, [R0+0xa080] ;  /* 0x00a0800000107984 */ /* 0x0004e40000000c00 */
[----:B--2---:R-:W-:Y:S02]  /*6c60*/  @!P0 SHF.R.U32.HI R0, RZ, 0x10, R13 ;  /* 0x00000010ff008819 */ /* 0x004fe4000001160d */
[----:B------:R-:W-:Y:S01]  /*6c70*/  @!P0 PRMT R13, R9, 0x5432, R5 ;  /* 0x00005432090d8816 */ /* 0x000fe20000000005 */
[----:B-1----:R-:W-:Y:S01]  /*6c80*/  @!P0 IMAD.U32 R9, R44, 0x10000, RZ ;  /* 0x000100002c098824 */ /* 0x002fe200078e00ff */
[----:B------:R-:W-:Y:S01]  /*6c90*/  @!P0 PRMT R5, R7, 0x5410, R0 ;  /* 0x0000541007058816 */ /* 0x000fe20000000000 */
[----:B------:R-:W-:Y:S02]  /*6ca0*/  @!P0 IMAD.U32 R7, R12, 0x10000, RZ ;  /* 0x000100000c078824 */ /* 0x000fe400078e00ff */
[----:B---3--:R-:W-:Y:S04]  /*6cb0*/  @!P0 IMAD.U32 R0, R16, 0x10000, RZ ;  /* 0x0001000010008824 */ /* 0x008fe800078e00ff */
[C---:B------:R-:W-:Y:S02]  /*6cc0*/  @!P0 FMUL.FTZ R40, R0.reuse, R7 ;  /* 0x0000000700288220 */ /* 0x040fe40000410000 */
[-C--:B------:R-:W-:Y:S02]  /*6cd0*/  @!P0 FMUL.FTZ R0, R0, R2.reuse ;  /* 0x0000000200008220 */ /* 0x080fe40000410000 */
[----:B------:R-:W-:Y:S01]  /*6ce0*/  @!P0 FFMA.FTZ R40, R9, R2, -R40 ;  /* 0x0000000209288223 */ /* 0x000fe20000010828 */
[----:B------:R-:W-:Y:S01]  /*6cf0*/  @!P0 LOP3.LUT R2, R16, 0xffff0000, RZ, 0xc0, !PT ;  /* 0xffff000010028812 */ /* 0x000fe200078ec0ff */
[----:B------:R-:W-:Y:S01]  /*6d00*/  @!P0 FFMA.FTZ R0, R7, R9, R0 ;  /* 0x0000000907008223 */ /* 0x000fe20000010000 */
[----:B------:R-:W-:Y:S02]  /*6d10*/  @!P0 LOP3.LUT R7, R12, 0xffff0000, RZ, 0xc0, !PT ;  /* 0xffff00000c078812 */ /* 0x000fe400078ec0ff */
[----:B------:R-:W-:Y:S03]  /*6d20*/  @!P0 LOP3.LUT R9, R44, 0xffff0000, RZ, 0xc0, !PT ;  /* 0xffff00002c098812 */ /* 0x000fe600078ec0ff */
[C---:B------:R-:W-:Y:S02]  /*6d30*/  @!P0 FMUL.FTZ R12, R2.reuse, R7 ;  /* 0x00000007020c8220 */ /* 0x040fe40000410000 */
[-C--:B------:R-:W-:Y:S02]  /*6d40*/  @!P0 FMUL.FTZ R2, R2, R3.reuse ;  /* 0x0000000302028220 */ /* 0x080fe40000410000 */
[----:B------:R-:W-:Y:S02]  /*6d50*/  @!P0 FFMA.FTZ R12, R9, R3, -R12 ;  /* 0x00000003090c8223 */ /* 0x000fe4000001080c */
[----:B------:R-:W-:Y:S02]  /*6d60*/  @!P0 FFMA.FTZ R2, R7, R9, R2 ;  /* 0x0000000907028223 */ /* 0x000fe40000010002 */
[----:B------:R-:W-:Y:S01]  /*6d70*/  @!P0 IMAD.U32 R3, R13, 0x10000, RZ ;  /* 0x000100000d038824 */ /* 0x000fe200078e00ff */
[----:B------:R-:W-:Y:S01]  /*6d80*/  @!P0 F2FP.BF16.PACK_AB R40, R12, R40 ;  /* 0x000000280c28823e */ /* 0x000fe200000010ff */
[----:B------:R-:W-:Y:S01]  /*6d90*/  @!P0 IMAD.U32 R7, R45, 0x10000, RZ ;  /* 0x000100002d078824 */ /* 0x000fe200078e00ff */
[----:B------:R-:W-:Y:S01]  /*6da0*/  @!P0 F2FP.BF16.PACK_AB R41, R2, R0 ;  /* 0x000000000229823e */ /* 0x000fe200000010ff */
[----:B------:R-:W-:Y:S02]  /*6db0*/  @!P0 IMAD.U32 R0, R17, 0x10000, RZ ;  /* 0x0001000011008824 */ /* 0x000fe400078e00ff */
[----:B------:R-:W-:Y:S02]  /*6dc0*/  @!P0 IMAD.U32 R2, R5, 0x10000, RZ ;  /* 0x0001000005028824 */ /* 0x000fe400078e00ff */
[C---:B------:R-:W-:Y:S02]  /*6dd0*/  @!P0 FMUL.FTZ R9, R0.reuse, R3 ;  /* 0x0000000300098220 */ /* 0x040fe40000410000 */
[-C--:B------:R-:W-:Y:S02]  /*6de0*/  @!P0 FMUL.FTZ R0, R0, R2.reuse ;  /* 0x0000000200008220 */ /* 0x080fe40000410000 */
[----:B------:R-:W-:Y:S01]  /*6df0*/  @!P0 FFMA.FTZ R71, R7, R2, -R9 ;  /* 0x0000000207478223 */ /* 0x000fe20000010809 */
[----:B------:R-:W-:Y:S01]  /*6e00*/  @!P0 LOP3.LUT R2, R17, 0xffff0000, RZ, 0xc0, !PT ;  /* 0xffff000011028812 */ /* 0x000fe200078ec0ff */
[----:B------:R-:W-:Y:S01]  /*6e10*/  @!P0 FFMA.FTZ R0, R3, R7, R0 ;  /* 0x0000000703008223 */ /* 0x000fe20000010000 */
[----:B------:R-:W-:Y:S01]  /*6e20*/  @!P0 LOP3.LUT R7, R13, 0xffff0000, RZ, 0xc0, !PT ;  /* 0xffff00000d078812 */ /* 0x000fe200078ec0ff */
[----:B------:R-:W-:Y:S01]  /*6e30*/  @!P0 IMAD.MOV.U32 R44, RZ, RZ, R40 ;  /* 0x000000ffff2c8224 */ /* 0x000fe200078e0028 */
[----:B------:R-:W-:Y:S01]  /*6e40*/  @!P0 LOP3.LUT R9, R45, 0xffff0000, RZ, 0xc0, !PT ;  /* 0xffff00002d098812 */ /* 0x000fe200078ec0ff */
[----:B------:R-:W-:Y:S01]  /*6e50*/  @!P0 IMAD.U32 R13, R46, 0x10000, RZ ;  /* 0x000100002e0d8824 */ /* 0x000fe200078e00ff */
[----:B------:R-:W-:Y:S01]  /*6e60*/  @!P0 LOP3.LUT R3, R5, 0xffff0000, RZ, 0xc0, !PT ;  /* 0xffff000005038812 */ /* 0x000fe200078ec0ff */
[----:B------:R-:W-:Y:S02]  /*6e70*/  @!P0 FMUL.FTZ R5, R2, R7 ;  /* 0x0000000702058220 */ /* 0x000fe40000410000 */
[----:B------:R-:W-:Y:S02]  /*6e80*/  @!P0 IMAD.MOV.U32 R16, RZ, RZ, R41 ;  /* 0x000000ffff108224 */ /* 0x000fe400078e0029 */
[-C--:B------:R-:W-:Y:S01]  /*6e90*/  @!P0 FFMA.FTZ R12, R9, R3.reuse, -R5 ;  /* 0x00000003090c8223 */ /* 0x080fe20000010805 */
[----:B------:R-:W-:Y:S01]  /*6ea0*/  @!P0 SHF.R.U64 R5, R42, 0x10, R43 ;  /* 0x000000102a058819 */ /* 0x000fe2000000122b */
[----:B------:R-:W-:Y:S01]  /*6eb0*/  @!P0 FMUL.FTZ R2, R2, R3 ;  /* 0x0000000302028220 */ /* 0x000fe20000410000 */
[----:B------:R-:W-:Y:S02]  /*6ec0*/  @!P0 SHF.R.U64 R3, R14, 0x10, R15 ;  /* 0x000000100e038819 */ /* 0x000fe4000000120f */
[----:B------:R-:W-:Y:S01]  /*6ed0*/  @!P0 PRMT R14, R38, 0x5410, R5 ;  /* 0x00005410260e8816 */ /* 0x000fe20000000005 */
[----:B------:R-:W-:Y:S01]  /*6ee0*/  @!P0 FFMA.FTZ R2, R7, R9, R2 ;  /* 0x0000000907028223 */ /* 0x000fe20000010002 */
[----:B------:R-:W-:Y:S02]  /*6ef0*/  @!P0 F2FP.BF16.PACK_AB R5, R12, R71 ;  /* 0x000000470c05823e */ /* 0x000fe400000010ff */
[----:B------:R-:W-:Y:S01]  /*6f00*/  @!P0 PRMT R7, R8, 0x5410, R3 ;  /* 0x0000541008078816 */ /* 0x000fe20000000003 */
[----:B------:R-:W-:Y:S01]  /*6f10*/  @!P0 IMAD.U32 R12, R14, 0x10000, RZ ;  /* 0x000100000e0c8824 */ /* 0x000fe200078e00ff */
[----:B------:R-:W-:Y:S01]  /*6f20*/  @!P0 F2FP.BF16.PACK_AB R0, R2, R0 ;  /* 0x000000000200823e */ /* 0x000fe200000010ff */
[----:B------:R-:W-:Y:S01]  /*6f30*/  @!P0 IMAD.U32 R3, R18, 0x10000, RZ ;  /* 0x0001000012038824 */ /* 0x000fe200078e00ff */
[----:B------:R-:W-:Y:S01]  /*6f40*/  @!P0 SHF.R.U32.HI R9, RZ, 0x10, R15 ;  /* 0x00000010ff098819 */ /* 0x000fe2000001160f */
[----:B------:R-:W-:Y:S01]  /*6f50*/  @!P0 IMAD.MOV.U32 R45, RZ, RZ, R5 ;  /* 0x000000ffff2d8224 */ /* 0x000fe200078e0005 */
[----:B------:R-:W-:Y:S01]  /*6f60*/  @!P0 SHF.R.U32.HI R15, RZ, 0x10, R43 ;  /* 0x00000010ff0f8819 */ /* 0x000fe2000001162b */
[C---:B------:R-:W-:Y:S01]  /*6f70*/  @!P0 IMAD.U32 R5, R7.reuse, 0x10000, RZ ;  /* 0x0001000007058824 */ /* 0x040fe200078e00ff */
[----:B------:R-:W-:Y:S01]  /*6f80*/  @!P0 LOP3.LUT R7, R7, 0xffff0000, RZ, 0xc0, !PT ;  /* 0xffff000007078812 */ /* 0x000fe200078ec0ff */
[C---:B------:R-:W-:Y:S01]  /*6f90*/  @!P0 FMUL.FTZ R40, R3.reuse, R12 ;  /* 0x0000000c03288220 */ /* 0x040fe20000410000 */
[----:B------:R-:W-:Y:S01]  /*6fa0*/  @!P0 PRMT R9, R8, 0x5432, R9 ;  /* 0x0000543208098816 */ /* 0x000fe20000000009 */
[-C--:B------:R-:W-:Y:S02]  /*6fb0*/  @!P0 FMUL.FTZ R3, R3, R5.reuse ;  /* 0x0000000503038220 */ /* 0x080fe40000410000 */
[----:B------:R-:W-:Y:S01]  /*6fc0*/  @!P0 FFMA.FTZ R40, R13, R5, -R40 ;  /* 0x000000050d288223 */ /* 0x000fe20000010828 */
[----:B------:R-:W-:Y:S01]  /*6fd0*/  @!P0 LOP3.LUT R5, R18, 0xffff0000, RZ, 0xc0, !PT ;  /* 0xffff000012058812 */ /* 0x000fe200078ec0ff */
[----:B------:R-:W-:Y:S01]  /*6fe0*/  @!P0 FFMA.FTZ R3, R12, R13, R3 ;  /* 0x0000000d0c038223 */ /* 0x000fe20000010003 */
[----:B------:R-:W-:Y:S01]  /*6ff0*/  @!P0 LOP3.LUT R12, R14, 0xffff0000, RZ, 0xc0, !PT ;  /* 0xffff00000e0c8812 */ /* 0x000fe200078ec0ff */
[C---:B------:R-:W-:Y:S01]  /*7000*/  @!P0 IMAD.U32 R8, R9.reuse, 0x10000, RZ ;  /* 0x0001000009088824 */ /* 0x040fe200078e00ff */
[----:B------:R-:W-:Y:S01]  /*7010*/  @!P0 LOP3.LUT R13, R46, 0xffff0000, RZ, 0xc0, !PT ;  /* 0xffff00002e0d8812 */ /* 0x000fe200078ec0ff */
[----:B------:R-:W-:Y:S01]  /*7020*/  @!P0 IMAD.MOV.U32 R17, RZ, RZ, R0 ;  /* 0x000000ffff118224 */ /* 0x000fe200078e0000 */
[----:B------:R-:W-:Y:S01]  /*7030*/  @!P0 LOP3.LUT R9, R9, 0xffff0000, RZ, 0xc0, !PT ;  /* 0xffff000009098812 */ /* 0x000fe200078ec0ff */
[C---:B------:R-:W-:Y:S02]  /*7040*/  @!P0 FMUL.FTZ R14, R5.reuse, R12 ;  /* 0x0000000c050e8220 */ /* 0x040fe40000410000 */
[-C--:B------:R-:W-:Y:S02]  /*7050*/  @!P0 FMUL.FTZ R5, R5, R7.reuse ;  /* 0x0000000705058220 */ /* 0x080fe40000410000 */
[----:B------:R-:W-:Y:S01]  /*7060*/  @!P0 FFMA.FTZ R43, R13, R7, -R14 ;  /* 0x000000070d2b8223 */ /* 0x000fe2000001080e */
[----:B------:R-:W-:Y:S01]  /*7070*/  @!P0 PRMT R14, R38, 0x5432, R15 ;  /* 0x00005432260e8816 */ /* 0x000fe2000000000f */
[----:B------:R-:W-:Y:S02]  /*7080*/  @!P0 IMAD.U32 R7, R19, 0x10000, RZ ;  /* 0x0001000013078824 */ /* 0x000fe400078e00ff */
[----:B------:R-:W-:Y:S01]  /*7090*/  @!P0 FFMA.FTZ R5, R12, R13, R5 ;  /* 0x0000000d0c058223 */ /* 0x000fe20000010005 */
[----:B------:R-:W-:Y:S01]  /*70a0*/  @!P0 F2FP.BF16.PACK_AB R40, R43, R40 ;  /* 0x000000282b28823e */ /* 0x000fe200000010ff */
[----:B------:R-:W-:Y:S02]  /*70b0*/  @!P0 IMAD.U32 R12, R14, 0x10000, RZ ;  /* 0x000100000e0c8824 */ /* 0x000fe400078e00ff */
[----:B------:R-:W-:Y:S01]  /*70c0*/  @!P0 IMAD.U32 R13, R47, 0x10000, RZ ;  /* 0x000100002f0d8824 */ /* 0x000fe200078e00ff */
[----:B------:R-:W-:Y:S01]  /*70d0*/  @!P0 F2FP.BF16.PACK_AB R3, R5, R3 ;  /* 0x000000030503823e */ /* 0x000fe200000010ff */
        /* <DEDUP_REMOVED lines=8> */
[----:B------:R-:W-:Y:S02]  /*7160*/  @!P0 IMAD.MOV.U32 R18, RZ, RZ, R3 ;  /* 0x000000ffff128224 */ /* 0x000fe400078e0003 */
[C---:B------:R-:W-:Y:S02]  /*7170*/  @!P0 FMUL.FTZ R14, R8.reuse, R12 ;  /* 0x0000000c080e8220 */ /* 0x040fe40000410000 */
[-C--:B------:R-:W-:Y:S02]  /*7180*/  @!P0 FMUL.FTZ R8, R8, R9.reuse ;  /* 0x0000000908088220 */ /* 0x080fe40000410000 */
[----:B------:R-:W-:Y:S01]  /*7190*/  @!P0 FFMA.FTZ R38, R13, R9, -R14 ;  /* 0x000000090d268223 */ /* 0x000fe2000001080e */
[----:B------:R-:W-:Y:S01]  /*71a0*/  IADD3 R9, P4, P3, R78, R72, R97 ;  /* 0x000000484e097210 */ /* 0x000fe20007b9e061 */
[----:B------:R-:W-:Y:S03]  /*71b0*/  @!P0 FFMA.FTZ R8, R12, R13, R8 ;  /* 0x0000000d0c088223 */ /* 0x000fe60000010008 */
[----:B------:R-:W-:Y:S02]  /*71c0*/  IADD3.X R12, R80, R73, R99, P4, P3 ;  /* 0x00000049500c7210 */ /* 0x000fe400027e6463 */
[C---:B------:R-:W-:Y:S02]  /*71d0*/  LEA R14, P3, R9.reuse, c[0x0][0x1c8], 0x1 ;  /* 0x00007200090e7a11 */ /* 0x040fe400078608ff */
[----:B------:R-:W-:Y:S02]  /*71e0*/  @!P0 F2FP.BF16.PACK_AB R38, R38, R42 ;  /* 0x0000002a2626823e */ /* 0x000fe400000010ff */
[----:B------:R-:W-:Y:S02]  /*71f0*/  LEA.HI.X R15, R9, c[0x0][0x1cc], R12, 0x1, P3 ;  /* 0x00007300090f7a11 */ /* 0x000fe400018f0c0c */
[----:B------:R-:W-:Y:S01]  /*7200*/  ISETP.GE.AND P3, PT, R70, c[0x0][0x1d4], PT ;  /* 0x0000750046007a0c */ /* 0x000fe20003f66270 */
[----:B------:R-:W-:Y:S01]  /*7210*/  @!P0 IMAD.MOV.U32 R47, RZ, RZ, R38 ;  /* 0x000000ffff2f8224 */ /* 0x000fe200078e0026 */
[----:B------:R-:W-:Y:S04]  /*7220*/  @!P0 F2FP.BF16.PACK_AB R7, R8, R7 ;  /* 0x000000070807823e */ /* 0x000fe800000010ff */
[----:B------:R1:W-:Y:S01]  /*7230*/  STG.E.128 [R14.64], R44 ;  /* 0x0000002c0e007986 */ /* 0x0003e2000c101d0c */
[----:B------:R-:W-:Y:S06]  /*7240*/  @!P0 IMAD.MOV.U32 R19, RZ, RZ, R7 ;  /* 0x000000ffff138224 */ /* 0x000fec00078e0007 */
[--C-:B------:R-:W-:Y:S02]  /*7250*/  @!P3 SHF.R.S32.HI R12, RZ, 0x1f, R70.reuse ;  /* 0x0000001fff0cb819 */ /* 0x100fe40000011446 */
[----:B------:R-:W-:Y:S04]  /*7260*/  @!P3 IADD3 R9, P5, P4, R78, R72, R70 ;  /* 0x000000484e09b210 */ /* 0x000fe80007cbe046 */
[----:B------:R-:W-:Y:S02]  /*7270*/  @!P3 IADD3.X R13, R80, R73, R12, P5, P4 ;  /* 0x00000049500db210 */ /* 0x000fe40002fe840c */
[C---:B------:R-:W-:Y:S04]  /*7280*/  @!P3 LEA R12, P4, R9.reuse, c[0x0][0x1c8], 0x1 ;  /* 0x00007200090cba11 */ /* 0x040fe800078808ff */
[----:B------:R-:W-:Y:S05]  /*7290*/  @!P3 LEA.HI.X R13, R9, c[0x0][0x1cc], R13, 0x1, P4 ;  /* 0x00007300090dba11 */ /* 0x000fea00020f0c0d */
[----:B------:R1:W-:Y:S04]  /*72a0*/  @!P3 STG.E.128 [R12.64], R16 ;  /* 0x000000100c00b986 */ /* 0x0003e8000c101d0c */
.L_x_1871:
[----:B------:R-:W-:Y:S05]  /*72b0*/  BSYNC B0 ;  /* 0x0000000000007941 */ /* 0x000fea0003800000 */
.L_x_1870:
[----:B------:R-:W-:Y:S11]  /*72c0*/  ISETP.GE.AND P0, PT, R144, c[0x0][0x1d4], PT ;  /* 0x0000750090007a0c */ /* 0x000ff60003f06270 */
[----:B------:R-:W-:Y:S02]  /*72d0*/  @!UPT UIADD3 URZ, URZ, URZ, URZ ;  /* 0x0000003f3f3ff290 */ /* 0x000fe4000fffe03f */
[----:B------:R-:W-:-:S05]  /*72e0*/  @P0 BRA `(.L_x_1869) ;  /* 0x000007c000000947 */ /* 0x000fca0003800000 */
[----:B------:R-:W-:Y:S01]  /*72f0*/  SEL R0, R68, R67, !P2 ;  /* 0x0000004344007207 */ /* 0x000fe20005000000 */
[----:B------:R-:W2:Y:S01]  /*7300*/  LDS.128 R40, [R114+0xa080] ;  /* 0x00a0800072287984 */ /* 0x000ea20000000c00 */
[----:B------:R-:W-:Y:S02]  /*7310*/  ISETP.GE.AND P0, PT, R144, c[0x0][0x27c], PT ;  /* 0x00009f0090007a0c */ /* 0x000fe40003f06270 */
[----:B------:R-:W-:Y:S04]  /*7320*/  SHF.R.S32.HI R2, RZ, 0x1f, R0 ;  /* 0x0000001fff027819 */ /* 0x000fe80000011400 */
[----:B------:R-:W-:Y:S04]  /*7330*/  LEA.HI R0, R2, R0, RZ, 0x4 ;  /* 0x0000000002007211 */ /* 0x000fe800078f20ff */
[----:B------:R-:W-:Y:S03]  /*7340*/  LEA.HI.SX32 R0, R0, R65, 0x1c ;  /* 0x0000004100007211 */ /* 0x000fe600078fe2ff */
[----:B------:R-:W-:Y:S02]  /*7350*/  @!P0 SHF.R.U64 R9, R50, 0x10, R51 ;  /* 0x0000001032098819 */ /* 0x000fe40000001233 */
[----:B-1----:R-:W-:Y:S01]  /*7360*/  IMAD.SHL.U32 R44, R0, 0x8, RZ ;  /* 0x00000008002c7824 */ /* 0x002fe200078e00ff */
[----:B------:R-:W-:Y:S02]  /*7370*/  SHF.R.S32.HI R2, RZ, 0x1f, R0 ;  /* 0x0000001fff027819 */ /* 0x000fe40000011400 */
[----:B------:R-:W-:Y:S02]  /*7380*/  @!P0 SHF.R.U64 R7, R48, 0x10, R49 ;  /* 0x0000001030078819 */ /* 0x000fe40000001231 */
[----:B------:R-:W-:Y:S02]  /*7390*/  LEA.HI R2, R2, R0, RZ, 0x3 ;  /* 0x0000000002027211 */ /* 0x000fe400078f18ff */
[C---:B------:R-:W-:Y:S02]  /*73a0*/  @!P0 PRMT R17, R39.reuse, 0x5410, R7 ;  /* 0x0000541027118816 */ /* 0x040fe40000000007 */
[----:B------:R-:W-:Y:S02]  /*73b0*/  SHF.R.S32.HI R0, RZ, 0x3, R2 ;  /* 0x00000003ff007819 */ /* 0x000fe40000011402 */
[----:B------:R-:W-:Y:S02]  /*73c0*/  LOP3.LUT R2, R242, 0x38, R44, 0xf8, !PT ;  /* 0x00000038f2027812 */ /* 0x000fe400078ef82c */
[----:B------:R-:W-:Y:S01]  /*73d0*/  @!P0 SHF.R.U64 R3, R22, 0x10, R23 ;  /* 0x0000001016038819 */ /* 0x000fe20000001217 */
[----:B------:R-:W-:Y:S01]  /*73e0*/  IMAD R0, R0, 0xc00, R6 ;  /* 0x00000c0000007824 */ /* 0x000fe200078e0206 */
[----:B------:R-:W-:Y:S02]  /*73f0*/  LOP3.LUT R2, R2, R154, RZ, 0x3c, !PT ;  /* 0x0000009a02027212 */ /* 0x000fe400078e3cff */
[----:B------:R-:W-:Y:S02]  /*7400*/  @!P0 PRMT R22, R60, 0x5410, R9 ;  /* 0x000054103c168816 */ /* 0x000fe40000000009 */
[----:B------:R-:W-:Y:S01]  /*7410*/  @!P0 SHF.R.U32.HI R16, RZ, 0x10, R51 ;  /* 0x00000010ff108819 */ /* 0x000fe20000011633 */
[----:B------:R-:W-:Y:S01]  /*7420*/  IMAD.IADD R0, R0, 0x1, R2 ;  /* 0x0000000100007824 */ /* 0x000fe200078e0202 */
[----:B------:R-:W-:Y:S02]  /*7430*/  @!P0 SHF.R.U32.HI R5, RZ, 0x10, R23 ;  /* 0x00000010ff058819 */ /* 0x000fe40000011617 */
[----:B------:R-:W-:Y:S01]  /*7440*/  @!P0 PRMT R23, R60, 0x5432, R16 ;  /* 0x000054323c178816 */ /* 0x000fe20000000010 */
[----:B------:R-:W-:Y:S01]  /*7450*/  IMAD.SHL.U32 R12, R0, 0x2, RZ ;  /* 0x00000002000c7824 */ /* 0x000fe200078e00ff */
[--C-:B------:R-:W-:Y:S02]  /*7460*/  @!P0 SHF.R.U64 R2, R20, 0x10, R21.reuse ;  /* 0x0000001014028819 */ /* 0x100fe40000001215 */
[----:B------:R-:W-:Y:S02]  /*7470*/  @!P0 SHF.R.U32.HI R0, RZ, 0x10, R21 ;  /* 0x00000010ff008819 */ /* 0x000fe40000011615 */
[C---:B------:R-:W-:Y:S01]  /*7480*/  @!P0 PRMT R2, R10.reuse, 0x5432, R2 ;  /* 0x000054320a028816 */ /* 0x040fe20000000002 */
[----:B------:R-:W1:Y:S01]  /*7490*/  LDS.128 R12, [R12+0xa080] ;  /* 0x00a080000c0c7984 */ /* 0x000e620000000c00 */
[----:B------:R-:W-:Y:S02]  /*74a0*/  @!P0 SHF.R.U32.HI R8, RZ, 0x10, R49 ;  /* 0x00000010ff088819 */ /* 0x000fe40000011631 */
[----:B------:R-:W-:Y:S01]  /*74b0*/  @!P0 PRMT R7, R10, 0x5410, R0 ;  /* 0x000054100a078816 */ /* 0x000fe20000000000 */
[----:B--2---:R-:W-:Y:S01]  /*74c0*/  @!P0 IMAD.U32 R10, R40, 0x10000, RZ ;  /* 0x00010000280a8824 */ /* 0x004fe200078e00ff */
[----:B------:R-:W-:Y:S01]  /*74d0*/  @!P0 PRMT R20, R39, 0x5432, R8 ;  /* 0x0000543227148816 */ /* 0x000fe20000000008 */
[C---:B------:R-:W-:Y:S01]  /*74e0*/  @!P0 IMAD.U32 R8, R17.reuse, 0x10000, RZ ;  /* 0x0001000011088824 */ /* 0x040fe200078e00ff */
[----:B------:R-:W-:Y:S01]  /*74f0*/  @!P0 PRMT R9, R32, 0x5410, R3 ;  /* 0x0000541020098816 */ /* 0x000fe20000000003 */
[----:B------:R-:W-:Y:S01]  /*7500*/  @!P0 IMAD.U32 R3, R2, 0x10000, RZ ;  /* 0x0001000002038824 */ /* 0x000fe200078e00ff */
[----:B------:R-:W-:Y:S02]  /*7510*/  @!P0 PRMT R16, R32, 0x5432, R5 ;  /* 0x0000543220108816 */ /* 0x000fe40000000005 */
[----:B------:R-:W-:Y:S01]  /*7520*/  @!P0 LOP3.LUT R17, R17, 0xffff0000, RZ, 0xc0, !PT ;  /* 0xffff000011118812 */ /* 0x000fe200078ec0ff */
[C---:B-1----:R-:W-:Y:S01]  /*7530*/  @!P0 IMAD.U32 R0, R12.reuse, 0x10000, RZ ;  /* 0x000100000c008824 */ /* 0x042fe200078e00ff */
[----:B------:R-:W-:Y:S03]  /*7540*/  @!P0 LOP3.LUT R5, R12, 0xffff0000, RZ, 0xc0, !PT ;  /* 0xffff00000c058812 */ /* 0x000fe600078ec0ff */
[C---:B------:R-:W-:Y:S02]  /*7550*/  @!P0 FMUL.FTZ R18, R0.reuse, R8 ;  /* 0x0000000800128220 */ /* 0x040fe40000410000 */
[-C--:B------:R-:W-:Y:S02]  /*7560*/  @!P0 FMUL.FTZ R0, R0, R3.reuse ;  /* 0x0000000300008220 */ /* 0x080fe40000410000 */
[----:B------:R-:W-:Y:S02]  /*7570*/  @!P0 FFMA.FTZ R39, R10, R3, -R18 ;  /* 0x000000030a278223 */ /* 0x000fe40000010812 */
[----:B------:R-:W-:Y:S01]  /*7580*/  @!P0 FFMA.FTZ R0, R8, R10, R0 ;  /* 0x0000000a08008223 */ /* 0x000fe20000010000 */
[----:B------:R-:W-:Y:S01]  /*7590*/  @!P0 LOP3.LUT R10, R40, 0xffff0000, RZ, 0xc0, !PT ;  /* 0xffff0000280a8812 */ /* 0x000fe200078ec0ff */
[----:B------:R-:W-:Y:S01]  /*75a0*/  @!P0 FMUL.FTZ R19, R5, R17 ;  /* 0x0000001105138220 */ /* 0x000fe20000410000 */
[----:B------:R-:W-:Y:S01]  /*75b0*/  @!P0 LOP3.LUT R8, R2, 0xffff0000, RZ, 0xc0, !PT ;  /* 0xffff000002088812 */ /* 0x000fe200078ec0ff */
[C---:B------:R-:W-:Y:S01]  /*75c0*/  @!P0 IMAD.U32 R18, R20.reuse, 0x10000, RZ ;  /* 0x0001000014128824 */ /* 0x040fe200078e00ff */
[----:B------:R-:W-:Y:S01]  /*75d0*/  @!P0 LOP3.LUT R20, R20, 0xffff0000, RZ, 0xc0, !PT ;  /* 0xffff000014148812 */ /* 0x000fe200078ec0ff */
[----:B------:R-:W-:Y:S02]  /*75e0*/  @!P0 IMAD.U32 R3, R13, 0x10000, RZ ;  /* 0x000100000d038824 */ /* 0x000fe400078e00ff */
[-C--:B------:R-:W-:Y:S01]  /*75f0*/  @!P0 FMUL.FTZ R2, R5, R8.reuse ;  /* 0x0000000805028220 */ /* 0x080fe20000410000 */
[----:B------:R-:W-:Y:S01]  /*7600*/  @!P0 LOP3.LUT R5, R13, 0xffff0000, RZ, 0xc0, !PT ;  /* 0xffff00000d058812 */ /* 0x000fe200078ec0ff */
[----:B------:R-:W-:Y:S02]  /*7610*/  @!P0 FFMA.FTZ R45, R10, R8, -R19 ;  /* 0x000000080a2d8223 */ /* 0x000fe40000010813 */
        /* <DEDUP_REMOVED lines=9> */
[C---:B------:R-:W-:Y:S02]  /*76b0*/  @!P0 FMUL.FTZ R10, R5.reuse, R20 ;  /* 0x00000014050a8220 */ /* 0x040fe40000410000 */
[----:B------:R-:W-:Y:S01]  /*76c0*/  @!P0 IMAD.U32 R21, R22, 0x10000, RZ ;  /* 0x0001000016158824 */ /* 0x000fe200078e00ff */
[----:B------:R-:W-:Y:S01]  /*76d0*/  @!P0 F2FP.BF16.PACK_AB R0, R2, R0 ;  /* 0x000000000200823e */ /* 0x000fe200000010ff */
[----:B------:R-:W-:Y:S02]  /*76e0*/  @!P0 IMAD.U32 R7, R14, 0x10000, RZ ;  /* 0x000100000e078824 */ /* 0x000fe400078e00ff */
[-C--:B------:R-:W-:Y:S02]  /*76f0*/  @!P0 FMUL.FTZ R5, R5, R8.reuse ;  /* 0x0000000805058220 */ /* 0x080fe40000410000 */
[----:B------:R-:W-:Y:S02]  /*7700*/  @!P0 FFMA.FTZ R32, R17, R8, -R10 ;  /* 0x0000000811208223 */ /* 0x000fe4000001080a */
[----:B------:R-:W-:Y:S01]  /*7710*/  @!P0 FFMA.FTZ R3, R18, R19, R3 ;  /* 0x0000001312038223 */ /* 0x000fe20000010003 */
[----:B------:R-:W-:Y:S01]  /*7720*/  @!P0 LOP3.LUT R19, R22, 0xffff0000, RZ, 0xc0, !PT ;  /* 0xffff000016138812 */ /* 0x000fe200078ec0ff */
[----:B------:R-:W-:Y:S01]  /*7730*/  @!P0 IMAD.U32 R8, R9, 0x10000, RZ ;  /* 0x0001000009088824 */ /* 0x000fe200078e00ff */
[----:B------:R-:W-:Y:S01]  /*7740*/  @!P0 F2FP.BF16.PACK_AB R32, R32, R38 ;  /* 0x000000262020823e */ /* 0x000fe200000010ff */
[----:B------:R-:W-:Y:S02]  /*7750*/  @!P0 IMAD.U32 R18, R42, 0x10000, RZ ;  /* 0x000100002a128824 */ /* 0x000fe400078e00ff */
[C---:B------:R-:W-:Y:S02]  /*7760*/  @!P0 FMUL.FTZ R10, R7.reuse, R21 ;  /* 0x00000015070a8220 */ /* 0x040fe40000410000 */
[-C--:B------:R-:W-:Y:S02]  /*7770*/  @!P0 FMUL.FTZ R7, R7, R8.reuse ;  /* 0x0000000807078220 */ /* 0x080fe40000410000 */
[----:B------:R-:W-:Y:S01]  /*7780*/  @!P0 FFMA.FTZ R49, R18, R8, -R10 ;  /* 0x0000000812318223 */ /* 0x000fe2000001080a */
[----:B------:R-:W-:Y:S01]  /*7790*/  @!P0 LOP3.LUT R8, R14, 0xffff0000, RZ, 0xc0, !PT ;  /* 0xffff00000e088812 */ /* 0x000fe200078ec0ff */
[----:B------:R-:W-:Y:S01]  /*77a0*/  @!P0 FFMA.FTZ R5, R20, R17, R5 ;  /* 0x0000001114058223 */ /* 0x000fe20000010005 */
[----:B------:R-:W-:Y:S01]  /*77b0*/  @!P0 LOP3.LUT R10, R9, 0xffff0000, RZ, 0xc0, !PT ;  /* 0xffff0000090a8812 */ /* 0x000fe200078ec0ff */
[----:B------:R-:W-:Y:S01]  /*77c0*/  @!P0 FFMA.FTZ R7, R21, R18, R7 ;  /* 0x0000001215078223 */ /* 0x000fe20000010007 */
[----:B------:R-:W-:Y:S01]  /*77d0*/  @!P0 LOP3.LUT R17, R42, 0xffff0000, RZ, 0xc0, !PT ;  /* 0xffff00002a118812 */ /* 0x000fe200078ec0ff */
[C---:B------:R-:W-:Y:S01]  /*77e0*/  @!P0 FMUL.FTZ R20, R8.reuse, R19 ;  /* 0x0000001308148220 */ /* 0x040fe20000410000 */
[----:B------:R-:W-:Y:S01]  /*77f0*/  @!P0 F2FP.BF16.PACK_AB R3, R5, R3 ;  /* 0x000000030503823e */ /* 0x000fe200000010ff */
[-C--:B------:R-:W-:Y:S02]  /*7800*/  @!P0 FMUL.FTZ R8, R8, R10.reuse ;  /* 0x0000000a08088220 */ /* 0x080fe40000410000 */
[----:B------:R-:W-:Y:S02]  /*7810*/  @!P0 IMAD.U32 R18, R23, 0x10000, RZ ;  /* 0x0001000017128824 */ /* 0x000fe400078e00ff */
[----:B------:R-:W-:Y:S02]  /*7820*/  @!P0 IMAD.U32 R9, R15, 0x10000, RZ ;  /* 0x000100000f098824 */ /* 0x000fe400078e00ff */
[----:B------:R-:W-:Y:S01]  /*7830*/  @!P0 FFMA.FTZ R48, R17, R10, -R20 ;  /* 0x0000000a11308223 */ /* 0x000fe20000010814 */
[----:B------:R-:W-:Y:S01]  /*7840*/  @!P0 LOP3.LUT R20, R43, 0xffff0000, RZ, 0xc0, !PT ;  /* 0xffff00002b148812 */ /* 0x000fe200078ec0ff */
[----:B------:R-:W-:Y:S02]  /*7850*/  @!P0 FFMA.FTZ R8, R19, R17, R8 ;  /* 0x0000001113088223 */ /* 0x000fe40000010008 */
[C---:B------:R-:W-:Y:S01]  /*7860*/  @!P0 IMAD.U32 R10, R16.reuse, 0x10000, RZ ;  /* 0x00010000100a8824 */ /* 0x040fe200078e00ff */
[----:B------:R-:W-:Y:S01]  /*7870*/  @!P0 LOP3.LUT R16, R16, 0xffff0000, RZ, 0xc0, !PT ;  /* 0xffff000010108812 */ /* 0x000fe200078ec0ff */
[----:B------:R-:W-:Y:S01]  /*7880*/  @!P0 IMAD.U32 R17, R43, 0x10000, RZ ;  /* 0x000100002b118824 */ /* 0x000fe200078e00ff */
[----:B------:R-:W-:Y:S01]  /*7890*/  @!P0 F2FP.BF16.PACK_AB R7, R8, R7 ;  /* 0x000000070807823e */ /* 0x000fe200000010ff */
[C---:B------:R-:W-:Y:S02]  /*78a0*/  @!P0 FMUL.FTZ R19, R9.reuse, R18 ;  /* 0x0000001209138220 */ /* 0x040fe40000410000 */
[-C--:B------:R-:W-:Y:S02]  /*78b0*/  @!P0 FMUL.FTZ R9, R9, R10.reuse ;  /* 0x0000000a09098220 */ /* 0x080fe40000410000 */
[----:B------:R-:W-:Y:S01]  /*78c0*/  @!P0 FFMA.FTZ R47, R17, R10, -R19 ;  /* 0x0000000a112f8223 */ /* 0x000fe20000010813 */
[----:B------:R-:W-:Y:S01]  /*78d0*/  @!P0 LOP3.LUT R19, R23, 0xffff0000, RZ, 0xc0, !PT ;  /* 0xffff000017138812 */ /* 0x000fe200078ec0ff */
[----:B------:R-:W-:Y:S01]  /*78e0*/  @!P0 IMAD.MOV.U32 R40, RZ, RZ, R45 ;  /* 0x000000ffff288224 */ /* 0x000fe200078e002d */
[----:B------:R-:W-:Y:S01]  /*78f0*/  @!P0 LOP3.LUT R10, R15, 0xffff0000, RZ, 0xc0, !PT ;  /* 0xffff00000f0a8812 */ /* 0x000fe200078ec0ff */
[----:B------:R-:W-:Y:S02]  /*7900*/  @!P0 FFMA.FTZ R9, R18, R17, R9 ;  /* 0x0000001112098223 */ /* 0x000fe40000010009 */
[----:B------:R-:W-:Y:S02]  /*7910*/  @!P0 IMAD.MOV.U32 R41, RZ, RZ, R32 ;  /* 0x000000ffff298224 */ /* 0x000fe400078e0020 */
[C---:B------:R-:W-:Y:S02]  /*7920*/  @!P0 FMUL.FTZ R21, R10.reuse, R19 ;  /* 0x000000130a158220 */ /* 0x040fe40000410000 */
[-C--:B------:R-:W-:Y:S02]  /*7930*/  @!P0 FMUL.FTZ R10, R10, R16.reuse ;  /* 0x000000100a0a8220 */ /* 0x080fe40000410000 */
[----:B------:R-:W-:Y:S01]  /*7940*/  @!P0 FFMA.FTZ R46, R20, R16, -R21 ;  /* 0x00000010142e8223 */ /* 0x000fe20000010815 */
[----:B------:R-:W-:Y:S01]  /*7950*/  IADD3 R16, P4, P3, R78, R72, R96 ;  /* 0x000000484e107210 */ /* 0x000fe20007b9e060 */
[----:B------:R-:W-:Y:S02]  /*7960*/  @!P0 IMAD.MOV.U32 R12, RZ, RZ, R0 ;  /* 0x000000ffff0c8224 */ /* 0x000fe400078e0000 */
[----:B------:R-:W-:Y:S01]  /*7970*/  @!P0 IMAD.MOV.U32 R13, RZ, RZ, R3 ;  /* 0x000000ffff0d8224 */ /* 0x000fe200078e0003 */
[----:B------:R-:W-:Y:S01]  /*7980*/  IADD3.X R21, R80, R73, R98, P4, P3 ;  /* 0x0000004950157210 */ /* 0x000fe200027e6462 */
[----:B------:R-:W-:Y:S01]  /*7990*/  @!P0 IMAD.MOV.U32 R14, RZ, RZ, R7 ;  /* 0x000000ffff0e8224 */ /* 0x000fe200078e0007 */
[C---:B------:R-:W-:Y:S01]  /*79a0*/  LEA R38, P3, R16.reuse, c[0x0][0x1c8], 0x1 ;  /* 0x0000720010267a11 */ /* 0x040fe200078608ff */
[----:B------:R-:W-:Y:S03]  /*79b0*/  @!P0 FFMA.FTZ R10, R19, R20, R10 ;  /* 0x00000014130a8223 */ /* 0x000fe6000001000a */
[----:B------:R-:W-:Y:S02]  /*79c0*/  LEA.HI.X R39, R16, c[0x0][0x1cc], R21, 0x1, P3 ;  /* 0x0000730010277a11 */ /* 0x000fe400018f0c15 */
[----:B------:R-:W-:Y:S02]  /*79d0*/  ISETP.GE.AND P3, PT, R44, c[0x0][0x1d4], PT ;  /* 0x000075002c007a0c */ /* 0x000fe40003f66270 */
[----:B------:R-:W-:Y:S05]  /*79e0*/  @!P0 F2FP.BF16.PACK_AB R9, R10, R9 ;  /* 0x000000090a09823e */ /* 0x000fea00000010ff */
[----:B------:R-:W-:Y:S06]  /*79f0*/  @!P0 IMAD.MOV.U32 R15, RZ, RZ, R9 ;  /* 0x000000ffff0f8224 */ /* 0x000fec00078e0009 */
[--C-:B------:R-:W-:Y:S02]  /*7a00*/  @!P3 IADD3 R16, P5, P4, R78, R72, R44.reuse ;  /* 0x000000484e10b210 */ /* 0x100fe40007cbe02c */
[----:B------:R-:W-:Y:S04]  /*7a10*/  @!P3 SHF.R.S32.HI R21, RZ, 0x1f, R44 ;  /* 0x0000001fff15b819 */ /* 0x000fe8000001142c */
[----:B------:R-:W-:Y:S02]  /*7a20*/  @!P3 IADD3.X R21, R80, R73, R21, P5, P4 ;  /* 0x000000495015b210 */ /* 0x000fe40002fe8415 */
[C---:B------:R-:W-:Y:S04]  /*7a30*/  @!P3 LEA R22, P4, R16.reuse, c[0x0][0x1c8], 0x1 ;  /* 0x000072001016ba11 */ /* 0x040fe800078808ff */
[----:B------:R-:W-:Y:S02]  /*7a40*/  @!P3 LEA.HI.X R23, R16, c[0x0][0x1cc], R21, 0x1, P4 ;  /* 0x000073001017ba11 */ /* 0x000fe400020f0c15 */
[----:B------:R-:W-:Y:S02]  /*7a50*/  @!P0 F2FP.BF16.PACK_AB R21, R48, R49 ;  /* 0x000000313015823e */ /* 0x000fe400000010ff */
[----:B------:R-:W-:Y:S03]  /*7a60*/  @!P0 F2FP.BF16.PACK_AB R16, R46, R47 ;  /* 0x0000002f2e10823e */ /* 0x000fe600000010ff */
[----:B------:R-:W-:Y:S02]  /*7a70*/  @!P0 IMAD.MOV.U32 R42, RZ, RZ, R21 ;  /* 0x000000ffff2a8224 */ /* 0x000fe400078e0015 */
[----:B------:R-:W-:Y:S05]  /*7a80*/  @!P0 IMAD.MOV.U32 R43, RZ, RZ, R16 ;  /* 0x000000ffff2b8224 */ /* 0x000fea00078e0010 */
[----:B------:R1:W-:Y:S08]  /*7a90*/  STG.E.128 [R38.64], R40 ;  /* 0x0000002826007986 */ /* 0x0003f0000c101d0c */
[----:B------:R1:W-:Y:S02]  /*7aa0*/  @!P3 STG.E.128 [R22.64], R12 ;  /* 0x0000000c1600b986 */ /* 0x0003e4000c101d0c */
.L_x_1869:
[----:B------:R-:W-:Y:S05]  /*7ab0*/  BSYNC B1 ;  /* 0x0000000000017941 */ /* 0x000fea0003800000 */
.L_x_1868:
[----:B------:R-:W-:Y:S04]  /*7ac0*/  IADD3 R60, P0, R148, R74, RZ ;  /* 0x0000004a943c7210 */ /* 0x000fe80007f1e0ff */
[----:B------:R-:W-:Y:S01]  /*7ad0*/  IADD3.X R70, R76, R117, RZ, P0, !PT ;  /* 0x000000754c467210 */ /* 0x000fe200007fe4ff */
[----:B------:R-:W-:-:S05]  /*7ae0*/  @P6 BRA `(.L_x_1857) ;  /* 0x000012e000006947 */ /* 0x000fca0003800000 */
[----:B------:R-:W-:Y:S01]  /*7af0*/  ISETP.GE.AND P0, PT, R140, c[0x0][0x1d4], PT ;  /* 0x000075008c007a0c */ /* 0x000fe20003f06270 */
[----:B------:R-:W-:Y:S01]  /*7b00*/  @!UPT UIADD3 URZ, URZ, URZ, URZ ;  /* 0x0000003f3f3ff290 */ /* 0x000fe2000fffe03f */
[----:B------:R-:W-:Y:S11]  /*7b10*/  BSSY B0, `(.L_x_1872) ;  /* 0x000007f000007945 */ /* 0x000ff60003800000 */
[----:B------:R-:W-:-:S05]  /*7b20*/  @P0 BRA `(.L_x_1873) ;  /* 0x000007d000000947 */ /* 0x000fca0003800000 */
[----:B------:R-:W-:Y:S01]  /*7b30*/  SEL R0, R68, R67, !P1 ;  /* 0x0000004344007207 */ /* 0x000fe20004800000 */
[----:B-1----:R-:W1:Y:S01]  /*7b40*/  LDS.128 R40, [R115+0xa080] ;  /* 0x00a0800073287984 */ /* 0x002e620000000c00 */
[----:B------:R-:W-:Y:S02]  /*7b50*/  IADD3 R5, P3, P0, R78, R60, R97 ;  /* 0x0000003c4e057210 */ /* 0x000fe4000787e061 */
[----:B------:R-:W-:Y:S02]  /*7b60*/  SHF.R.S32.HI R2, RZ, 0x1f, R0 ;  /* 0x0000001fff027819 */ /* 0x000fe40000011400 */
[----:B------:R-:W-:Y:S02]  /*7b70*/  IADD3.X R8, R80, R70, R99, P3, P0 ;  /* 0x0000004650087210 */ /* 0x000fe40001fe0463 */
[----:B------:R-:W-:Y:S04]  /*7b80*/  LEA.HI R0, R2, R0, RZ, 0x4 ;  /* 0x0000000002007211 */ /* 0x000fe800078f20ff */
[----:B------:R-:W-:Y:S05]  /*7b90*/  LEA.HI.SX32 R0, R0, R66, 0x1c ;  /* 0x0000004200007211 */ /* 0x000fea00078fe2ff */
[----:B------:R-:W-:Y:S05]  /*7ba0*/  IMAD.SHL.U32 R3, R0, 0x8, RZ ;  /* 0x0000000800037824 */ /* 0x000fea00078e00ff */
[----:B------:R-:W-:Y:S11]  /*7bb0*/  ISETP.GE.AND P3, PT, R3, c[0x0][0x1d4], PT ;  /* 0x0000750003007a0c */ /* 0x000ff60003f66270 */
[----:B------:R-:W-:Y:S02]  /*7bc0*/  @!UPT UIADD3 URZ, URZ, URZ, URZ ;  /* 0x0000003f3f3ff290 */ /* 0x000fe4000fffe03f */
[--C-:B------:R-:W-:Y:S02]  /*7bd0*/  @!P3 IADD3 R2, P4, P0, R78, R60, R3.reuse ;  /* 0x0000003c4e02b210 */ /* 0x100fe4000789e003 */
[----:B------:R-:W-:Y:S04]  /*7be0*/  @!P3 SHF.R.S32.HI R7, RZ, 0x1f, R3 ;  /* 0x0000001fff07b819 */ /* 0x000fe80000011403 */
[----:B------:R-:W-:Y:S02]  /*7bf0*/  @!P3 IADD3.X R7, R80, R70, R7, P4, P0 ;  /* 0x000000465007b210 */ /* 0x000fe400027e0407 */
[C---:B------:R-:W-:Y:S04]  /*7c00*/  LEA R50, P0, R5.reuse, c[0x0][0x1c8], 0x1 ;  /* 0x0000720005327a11 */ /* 0x040fe800078008ff */
[----:B------:R-:W-:Y:S02]  /*7c10*/  LEA.HI.X R51, R5, c[0x0][0x1cc], R8, 0x1, P0 ;  /* 0x0000730005337a11 */ /* 0x000fe400000f0c08 */
[C---:B------:R-:W-:Y:S04]  /*7c20*/  @!P3 LEA R48, P0, R2.reuse, c[0x0][0x1c8], 0x1 ;  /* 0x000072000230ba11 */ /* 0x040fe800078008ff */
[----:B------:R-:W-:Y:S02]  /*7c30*/  @!P3 LEA.HI.X R49, R2, c[0x0][0x1cc], R7, 0x1, P0 ;  /* 0x000073000231ba11 */ /* 0x000fe400000f0c07 */
[----:B------:R-:W-:Y:S02]  /*7c40*/  SHF.R.S32.HI R2, RZ, 0x1f, R0 ;  /* 0x0000001fff027819 */ /* 0x000fe40000011400 */
[----:B------:R-:W-:Y:S02]  /*7c50*/  ISETP.GE.AND P0, PT, R140, c[0x0][0x27c], PT ;  /* 0x00009f008c007a0c */ /* 0x000fe40003f06270 */
[----:B------:R-:W-:Y:S02]  /*7c60*/  LEA.HI R0, R2, R0, RZ, 0x3 ;  /* 0x0000000002007211 */ /* 0x000fe400078f18ff */
[----:B------:R-:W-:Y:S02]  /*7c70*/  LOP3.LUT R2, R241, 0x38, R3, 0xf8, !PT ;  /* 0x00000038f1027812 */ /* 0x000fe400078ef803 */
[----:B------:R-:W-:Y:S02]  /*7c80*/  SHF.R.S32.HI R0, RZ, 0x3, R0 ;  /* 0x00000003ff007819 */ /* 0x000fe40000011400 */
[----:B------:R-:W-:Y:S03]  /*7c90*/  LOP3.LUT R2, R2, R137, RZ, 0x3c, !PT ;  /* 0x0000008902027212 */ /* 0x000fe600078e3cff */
[----:B------:R-:W-:Y:S02]  /*7ca0*/  IMAD R0, R0, 0xc00, R11 ;  /* 0x00000c0000007824 */ /* 0x000fe400078e020b */
[----:B-1----:R-:W-:Y:S01]  /*7cb0*/  @!P0 IMAD.U32 R22, R41, 0x10000, RZ ;  /* 0x0001000029168824 */ /* 0x002fe200078e00ff */
[----:B------:R-:W-:Y:S01]  /*7cc0*/  @!P0 LOP3.LUT R38, R43, 0xffff0000, RZ, 0xc0, !PT ;  /* 0xffff00002b268812 */ /* 0x000fe200078ec0ff */
[----:B------:R-:W-:Y:S01]  /*7cd0*/  IMAD.IADD R0, R0, 0x1, R2 ;  /* 0x0000000100007824 */ /* 0x000fe200078e0202 */
[--C-:B------:R-:W-:Y:S02]  /*7ce0*/  @!P0 SHF.R.U64 R2, R24, 0x10, R25.reuse ;  /* 0x0000001018028819 */ /* 0x100fe40000001219 */
[----:B------:R-:W-:Y:S01]  /*7cf0*/  @!P0 LOP3.LUT R24, R41, 0xffff0000, RZ, 0xc0, !PT ;  /* 0xffff000029188812 */ /* 0x000fe200078ec0ff */
[----:B------:R-:W-:Y:S01]  /*7d00*/  IMAD.SHL.U32 R12, R0, 0x2, RZ ;  /* 0x00000002000c7824 */ /* 0x000fe200078e00ff */
[----:B------:R-:W-:Y:S02]  /*7d10*/  @!P0 PRMT R2, R33, 0x5432, R2 ;  /* 0x0000543221028816 */ /* 0x000fe40000000002 */
[----:B------:R-:W-:Y:S02]  /*7d20*/  @!P0 SHF.R.U32.HI R0, RZ, 0x10, R25 ;  /* 0x00000010ff008819 */ /* 0x000fe40000011619 */
[----:B------:R-:W-:Y:S01]  /*7d30*/  @!P0 SHF.R.U64 R10, R54, 0x10, R55 ;  /* 0x00000010360a8819 */ /* 0x000fe20000001237 */
[----:B------:R-:W1:Y:S01]  /*7d40*/  LDS.128 R12, [R12+0xa080] ;  /* 0x00a080000c0c7984 */ /* 0x000e620000000c00 */
[----:B------:R-:W-:Y:S01]  /*7d50*/  @!P0 SHF.R.U64 R5, R26, 0x10, R27 ;  /* 0x000000101a058819 */ /* 0x000fe2000000121b */
[----:B------:R-:W-:Y:S01]  /*7d60*/  @!P0 IMAD.U32 R26, R42, 0x10000, RZ ;  /* 0x000100002a1a8824 */ /* 0x000fe200078e00ff */
[----:B------:R-:W-:Y:S02]  /*7d70*/  @!P0 SHF.R.U64 R7, R52, 0x10, R53 ;  /* 0x0000001034078819 */ /* 0x000fe40000001235 */
[----:B------:R-:W-:Y:S02]  /*7d80*/  @!P0 PRMT R17, R34, 0x5432, R5 ;  /* 0x0000543222118816 */ /* 0x000fe40000000005 */
[----:B------:R-:W-:Y:S02]  /*7d90*/  @!P0 PRMT R19, R61, 0x5410, R7 ;  /* 0x000054103d138816 */ /* 0x000fe40000000007 */
[----:B------:R-:W-:Y:S01]  /*7da0*/  @!P0 PRMT R7, R33, 0x5410, R0 ;  /* 0x0000541021078816 */ /* 0x000fe20000000000 */
[----:B------:R-:W-:Y:S01]  /*7db0*/  @!P0 IMAD.U32 R33, R43, 0x10000, RZ ;  /* 0x000100002b218824 */ /* 0x000fe200078e00ff */
[----:B------:R-:W-:Y:S02]  /*7dc0*/  @!P0 SHF.R.U32.HI R8, RZ, 0x10, R53 ;  /* 0x00000010ff088819 */ /* 0x000fe40000011635 */
[----:B------:R-:W-:Y:S02]  /*7dd0*/  @!P0 SHF.R.U32.HI R3, RZ, 0x10, R27 ;  /* 0x00000010ff038819 */ /* 0x000fe4000001161b */
[----:B------:R-:W-:Y:S01]  /*7de0*/  @!P0 PRMT R27, R62, 0x5432, R10 ;  /* 0x000054323e1b8816 */ /* 0x000fe2000000000a */
[----:B------:R-:W-:Y:S01]  /*7df0*/  @!P0 IMAD.U32 R10, R40, 0x10000, RZ ;  /* 0x00010000280a8824 */ /* 0x000fe200078e00ff */
[----:B------:R-:W-:Y:S02]  /*7e00*/  @!P0 PRMT R16, R61, 0x5432, R8 ;  /* 0x000054323d108816 */ /* 0x000fe40000000008 */
[----:B------:R-:W-:Y:S01]  /*7e10*/  @!P0 PRMT R8, R34, 0x5410, R3 ;  /* 0x0000541022088816 */ /* 0x000fe20000000003 */
[----:B------:R-:W-:Y:S01]  /*7e20*/  @!P0 IMAD.U32 R3, R2, 0x10000, RZ ;  /* 0x0001000002038824 */ /* 0x000fe200078e00ff */
[C---:B------:R-:W-:Y:S01]  /*7e30*/  @!P0 LOP3.LUT R23, R16.reuse, 0xffff0000, RZ, 0xc0, !PT ;  /* 0xffff000010178812 */ /* 0x040fe200078ec0ff */
[----:B------:R-:W-:Y:S01]  /*7e40*/  @!P0 IMAD.U32 R21, R16, 0x10000, RZ ;  /* 0x0001000010158824 */ /* 0x000fe200078e00ff */
[----:B------:R-:W-:Y:S01]  /*7e50*/  @!P0 SHF.R.U32.HI R9, RZ, 0x10, R55 ;  /* 0x00000010ff098819 */ /* 0x000fe20000011637 */
[C---:B------:R-:W-:Y:S01]  /*7e60*/  @!P0 IMAD.U32 R25, R27.reuse, 0x10000, RZ ;  /* 0x000100001b198824 */ /* 0x040fe200078e00ff */
[----:B------:R-:W-:Y:S02]  /*7e70*/  @!P0 LOP3.LUT R27, R27, 0xffff0000, RZ, 0xc0, !PT ;  /* 0xffff00001b1b8812 */ /* 0x000fe400078ec0ff */
[----:B------:R-:W-:Y:S01]  /*7e80*/  @!P0 PRMT R18, R62, 0x5410, R9 ;  /* 0x000054103e128816 */ /* 0x000fe20000000009 */
[C---:B------:R-:W-:Y:S01]  /*7e90*/  @!P0 IMAD.U32 R9, R19.reuse, 0x10000, RZ ;  /* 0x0001000013098824 */ /* 0x040fe200078e00ff */
[----:B------:R-:W-:Y:S02]  /*7ea0*/  @!P0 LOP3.LUT R19, R19, 0xffff0000, RZ, 0xc0, !PT ;  /* 0xffff000013138812 */ /* 0x000fe400078ec0ff */
[C---:B------:R-:W-:Y:S01]  /*7eb0*/  @!P0 LOP3.LUT R34, R18.reuse, 0xffff0000, RZ, 0xc0, !PT ;  /* 0xffff000012228812 */ /* 0x040fe200078ec0ff */
[----:B------:R-:W-:Y:S02]  /*7ec0*/  @!P0 IMAD.U32 R32, R18, 0x10000, RZ ;  /* 0x0001000012208824 */ /* 0x000fe400078e00ff */
[C---:B-1----:R-:W-:Y:S01]  /*7ed0*/  @!P0 IMAD.U32 R0, R12.reuse, 0x10000, RZ ;  /* 0x000100000c008824 */ /* 0x042fe200078e00ff */
[----:B------:R-:W-:Y:S03]  /*7ee0*/  @!P0 LOP3.LUT R5, R12, 0xffff0000, RZ, 0xc0, !PT ;  /* 0xffff00000c058812 */ /* 0x000fe600078ec0ff */
[C---:B------:R-:W-:Y:S02]  /*7ef0*/  @!P0 FMUL.FTZ R20, R0.reuse, R9 ;  /* 0x0000000900148220 */ /* 0x040fe40000410000 */
[-C--:B------:R-:W-:Y:S02]  /*7f00*/  @!P0 FMUL.FTZ R0, R0, R3.reuse ;  /* 0x0000000300008220 */ /* 0x080fe40000410000 */
[----:B------:R-:W-:Y:S01]  /*7f10*/  @!P0 FFMA.FTZ R53, R10, R3, -R20 ;  /* 0x000000030a358223 */ /* 0x000fe20000010814 */
[----:B------:R-:W-:Y:S01]  /*7f20*/  @!P0 LOP3.LUT R20, R40, 0xffff0000, RZ, 0xc0, !PT ;  /* 0xffff000028148812 */ /* 0x000fe200078ec0ff */
[----:B------:R-:W-:Y:S01]  /*7f30*/  @!P0 FFMA.FTZ R0, R9, R10, R0 ;  /* 0x0000000a09008223 */ /* 0x000fe20000010000 */
[----:B------:R-:W-:Y:S01]  /*7f40*/  @!P0 LOP3.LUT R9, R2, 0xffff0000, RZ, 0xc0, !PT ;  /* 0xffff000002098812 */ /* 0x000fe200078ec0ff */
[----:B------:R-:W-:Y:S02]  /*7f50*/  @!P0 FMUL.FTZ R10, R5, R19 ;  /* 0x00000013050a8220 */ /* 0x000fe40000410000 */
[----:B------:R-:W-:Y:S02]  /*7f60*/  @!P0 IMAD.U32 R3, R13, 0x10000, RZ ;  /* 0x000100000d038824 */ /* 0x000fe400078e00ff */
[-C--:B------:R-:W-:Y:S01]  /*7f70*/  @!P0 FMUL.FTZ R2, R5, R9.reuse ;  /* 0x0000000905028220 */ /* 0x080fe20000410000 */
[----:B------:R-:W-:Y:S01]  /*7f80*/  @!P0 LOP3.LUT R5, R13, 0xffff0000, RZ, 0xc0, !PT ;  /* 0xffff00000d058812 */ /* 0x000fe200078ec0ff */
[----:B------:R-:W-:Y:S02]  /*7f90*/  @!P0 FFMA.FTZ R52, R20, R9, -R10 ;  /* 0x0000000914348223 */ /* 0x000fe4000001080a */
[C---:B------:R-:W-:Y:S01]  /*7fa0*/  @!P0 IMAD.U32 R9, R7.reuse, 0x10000, RZ ;  /* 0x0001000007098824 */ /* 0x040fe200078e00ff */
[----:B------:R-:W-:Y:S01]  /*7fb0*/  @!P0 LOP3.LUT R7, R7, 0xffff0000, RZ, 0xc0, !PT ;  /* 0xffff000007078812 */ /* 0x000fe200078ec0ff */
[C---:B------:R-:W-:Y:S02]  /*7fc0*/  @!P0 FMUL.FTZ R10, R3.reuse, R21 ;  /* 0x00000015030a8220 */ /* 0x040fe40000410000 */
[-C--:B------:R-:W-:Y:S02]  /*7fd0*/  @!P0 FMUL.FTZ R3, R3, R9.reuse ;  /* 0x0000000903038220 */ /* 0x080fe40000410000 */
[----:B------:R-:W-:Y:S02]  /*7fe0*/  @!P0 FFMA.FTZ R47, R22, R9, -R10 ;  /* 0x00000009162f8223 */ /* 0x000fe4000001080a */
[----:B------:R-:W-:Y:S02]  /*7ff0*/  @!P0 FMUL.FTZ R10, R5, R23 ;  /* 0x00000017050a8220 */ /* 0x000fe40000410000 */
[----:B------:R-:W-:Y:S02]  /*8000*/  @!P0 IMAD.U32 R9, R15, 0x10000, RZ ;  /* 0x000100000f098824 */ /* 0x000fe400078e00ff */
[-C--:B------:R-:W-:Y:S02]  /*8010*/  @!P0 FMUL.FTZ R5, R5, R7.reuse ;  /* 0x0000000705058220 */ /* 0x080fe40000410000 */
[----:B------:R-:W-:Y:S01]  /*8020*/  @!P0 FFMA.FTZ R46, R24, R7, -R10 ;  /* 0x00000007182e8223 */ /* 0x000fe2000001080a */
[----:B------:R-:W-:Y:S01]  /*8030*/  @!P0 LOP3.LUT R7, R15, 0xffff0000, RZ, 0xc0, !PT ;  /* 0xffff00000f078812 */ /* 0x000fe200078ec0ff */
[C---:B------:R-:W-:Y:S01]  /*8040*/  @!P0 IMAD.U32 R10, R8.reuse, 0x10000, RZ ;  /* 0x00010000080a8824 */ /* 0x040fe200078e00ff */
[----:B------:R-:W-:Y:S01]  /*8050*/  @!P0 LOP3.LUT R8, R8, 0xffff0000, RZ, 0xc0, !PT ;  /* 0xffff000008088812 */ /* 0x000fe200078ec0ff */
[----:B------:R-:W-:Y:S02]  /*8060*/  @!P0 FMUL.FTZ R16, R9, R32 ;  /* 0x0000002009108220 */ /* 0x000fe40000410000 */
[----:B------:R-:W-:Y:S02]  /*8070*/  @!P0 FMUL.FTZ R18, R7, R34 ;  /* 0x0000002207128220 */ /* 0x000fe40000410000 */
[-C--:B------:R-:W-:Y:S02]  /*8080*/  @!P0 FFMA.FTZ R45, R33, R10.reuse, -R16 ;  /* 0x0000000a212d8223 */ /* 0x080fe40000010810 */
[----:B------:R-:W-:Y:S02]  /*8090*/  @!P0 IMAD.U32 R16, R14, 0x10000, RZ ;  /* 0x000100000e108824 */ /* 0x000fe400078e00ff */
[----:B------:R-:W-:Y:S02]  /*80a0*/  @!P0 FMUL.FTZ R9, R9, R10 ;  /* 0x0000000a09098220 */ /* 0x000fe40000410000 */
[-C--:B------:R-:W-:Y:S02]  /*80b0*/  @!P0 FMUL.FTZ R10, R7, R8.reuse ;  /* 0x00000008070a8220 */ /* 0x080fe40000410000 */
[----:B------:R-:W-:Y:S01]  /*80c0*/  @!P0 FFMA.FTZ R44, R38, R8, -R18 ;  /* 0x00000008262c8223 */ /* 0x000fe20000010812 */
[----:B------:R-:W-:Y:S01]  /*80d0*/  @!P0 LOP3.LUT R8, R14, 0xffff0000, RZ, 0xc0, !PT ;  /* 0xffff00000e088812 */ /* 0x000fe200078ec0ff */
[C---:B------:R-:W-:Y:S02]  /*80e0*/  @!P0 IMAD.U32 R18, R17.reuse, 0x10000, RZ ;  /* 0x0001000011128824 */ /* 0x040fe400078e00ff */
[C---:B------:R-:W-:Y:S02]  /*80f0*/  @!P0 FMUL.FTZ R39, R16.reuse, R25 ;  /* 0x0000001910278220 */ /* 0x040fe40000410000 */
[-C--:B------:R-:W-:Y:S01]  /*8100*/  @!P0 FMUL.FTZ R7, R16, R18.reuse ;  /* 0x0000001210078220 */ /* 0x080fe20000410000 */
[----:B------:R-:W-:Y:S01]  /*8110*/  @!P0 LOP3.LUT R16, R17, 0xffff0000, RZ, 0xc0, !PT ;  /* 0xffff000011108812 */ /* 0x000fe200078ec0ff */
[----:B------:R-:W-:Y:S01]  /*8120*/  @!P0 FFMA.FTZ R39, R26, R18, -R39 ;  /* 0x000000121a278223 */ /* 0x000fe20000010827 */
[----:B------:R-:W-:Y:S01]  /*8130*/  @!P0 LOP3.LUT R17, R42, 0xffff0000, RZ, 0xc0, !PT ;  /* 0xffff00002a118812 */ /* 0x000fe200078ec0ff */
[----:B------:R-:W-:Y:S02]  /*8140*/  @!P0 FMUL.FTZ R18, R8, R27 ;  /* 0x0000001b08128220 */ /* 0x000fe40000410000 */
[----:B------:R-:W-:Y:S01]  /*8150*/  @!P0 FFMA.FTZ R2, R19, R20, R2 ;  /* 0x0000001413028223 */ /* 0x000fe20000010002 */
[----:B------:R-:W-:Y:S01]  /*8160*/  @!P0 F2FP.BF16.PACK_AB R19, R52, R53 ;  /* 0x000000353413823e */ /* 0x000fe200000010ff */
[----:B------:R-:W-:Y:S01]  /*8170*/  @!P0 FFMA.FTZ R3, R21, R22, R3 ;  /* 0x0000001615038223 */ /* 0x000fe20000010003 */
[----:B------:R-:W-:Y:S01]  /*8180*/  @!P0 F2FP.BF16.PACK_AB R20, R46, R47 ;  /* 0x0000002f2e14823e */ /* 0x000fe200000010ff */
[----:B------:R-:W-:Y:S01]  /*8190*/  @!P0 FMUL.FTZ R8, R8, R16 ;  /* 0x0000001008088220 */ /* 0x000fe20000410000 */
[----:B------:R-:W-:Y:S01]  /*81a0*/  @!P0 F2FP.BF16.PACK_AB R0, R2, R0 ;  /* 0x000000000200823e */ /* 0x000fe200000010ff */
        /* <DEDUP_REMOVED lines=10> */
[----:B------:R-:W-:Y:S02]  /*8250*/  @!P0 IMAD.MOV.U32 R40, RZ, RZ, R19 ;  /* 0x000000ffff288224 */ /* 0x000fe400078e0013 */
[----:B------:R-:W-:Y:S01]  /*8260*/  @!P0 IMAD.MOV.U32 R41, RZ, RZ, R20 ;  /* 0x000000ffff298224 */ /* 0x000fe200078e0014 */
[----:B------:R-:W-:Y:S01]  /*8270*/  @!P0 F2FP.BF16.PACK_AB R9, R10, R9 ;  /* 0x000000090a09823e */ /* 0x000fe200000010ff */
[----:B------:R-:W-:Y:S02]  /*8280*/  @!P0 IMAD.MOV.U32 R42, RZ, RZ, R16 ;  /* 0x000000ffff2a8224 */ /* 0x000fe400078e0010 */
[----:B------:R-:W-:Y:S02]  /*8290*/  @!P0 IMAD.MOV.U32 R43, RZ, RZ, R18 ;  /* 0x000000ffff2b8224 */ /* 0x000fe400078e0012 */
[----:B------:R-:W-:Y:S02]  /*82a0*/  @!P0 IMAD.MOV.U32 R12, RZ, RZ, R0 ;  /* 0x000000ffff0c8224 */ /* 0x000fe400078e0000 */
[----:B------:R-:W-:Y:S01]  /*82b0*/  @!P0 IMAD.MOV.U32 R13, RZ, RZ, R3 ;  /* 0x000000ffff0d8224 */ /* 0x000fe200078e0003 */
[----:B------:R1:W-:Y:S01]  /*82c0*/  STG.E.128 [R50.64], R40 ;  /* 0x0000002832007986 */ /* 0x0003e2000c101d0c */
[----:B------:R-:W-:Y:S02]  /*82d0*/  @!P0 IMAD.MOV.U32 R14, RZ, RZ, R7 ;  /* 0x000000ffff0e8224 */ /* 0x000fe400078e0007 */
[----:B------:R-:W-:Y:S05]  /*82e0*/  @!P0 IMAD.MOV.U32 R15, RZ, RZ, R9 ;  /* 0x000000ffff0f8224 */ /* 0x000fea00078e0009 */
[----:B------:R1:W-:Y:S02]  /*82f0*/  @!P3 STG.E.128 [R48.64], R12 ;  /* 0x0000000c3000b986 */ /* 0x0003e4000c101d0c */
.L_x_1873:
[----:B------:R-:W-:Y:S05]  /*8300*/  BSYNC B0 ;  /* 0x0000000000007941 */ /* 0x000fea0003800000 */
.L_x_1872:
[----:B------:R-:W-:Y:S11]  /*8310*/  ISETP.GE.AND P0, PT, R144, c[0x0][0x1d4], PT ;  /* 0x0000750090007a0c */ /* 0x000ff60003f06270 */
[----:B------:R-:W-:Y:S02]  /*8320*/  @!UPT UIADD3 URZ, URZ, URZ, URZ ;  /* 0x0000003f3f3ff290 */ /* 0x000fe4000fffe03f */
[----:B------:R-:W-:-:S05]  /*8330*/  @P0 BRA `(.L_x_1857) ;  /* 0x00000a9000000947 */ /* 0x000fca0003800000 */
[----:B------:R-:W-:Y:S01]  /*8340*/  IADD3 R0, P3, P0, R78, R60, R96 ;  /* 0x0000003c4e007210 */ /* 0x000fe2000787e060 */
[----:B-1----:R-:W1:Y:S03]  /*8350*/  LDS.128 R40, [R113+0xa080] ;  /* 0x00a0800071287984 */ /* 0x002e660000000c00 */
[----:B------:R-:W-:Y:S02]  /*8360*/  IADD3.X R2, R80, R70, R98, P3, P0 ;  /* 0x0000004650027210 */ /* 0x000fe40001fe0462 */
[C---:B------:R-:W-:Y:S04]  /*8370*/  LEA R46, P0, R0.reuse, c[0x0][0x1c8], 0x1 ;  /* 0x00007200002e7a11 */ /* 0x040fe800078008ff */
[----:B------:R-:W-:Y:S02]  /*8380*/  LEA.HI.X R47, R0, c[0x0][0x1cc], R2, 0x1, P0 ;  /* 0x00007300002f7a11 */ /* 0x000fe400000f0c02 */
[----:B------:R-:W-:Y:S02]  /*8390*/  SEL R0, R68, R67, !P2 ;  /* 0x0000004344007207 */ /* 0x000fe40005000000 */
[----:B------:R-:W-:Y:S02]  /*83a0*/  ISETP.GE.AND P0, PT, R144, c[0x0][0x27c], PT ;  /* 0x00009f0090007a0c */ /* 0x000fe40003f06270 */
[----:B------:R-:W-:Y:S04]  /*83b0*/  SHF.R.S32.HI R2, RZ, 0x1f, R0 ;  /* 0x0000001fff027819 */ /* 0x000fe80000011400 */
[----:B------:R-:W-:Y:S04]  /*83c0*/  LEA.HI R0, R2, R0, RZ, 0x4 ;  /* 0x0000000002007211 */ /* 0x000fe800078f20ff */
[----:B------:R-:W-:Y:S03]  /*83d0*/  LEA.HI.SX32 R0, R0, R65, 0x1c ;  /* 0x0000004100007211 */ /* 0x000fe600078fe2ff */
[--C-:B------:R-:W-:Y:S02]  /*83e0*/  @!P0 SHF.R.U64 R3, R30, 0x10, R31.reuse ;  /* 0x000000101e038819 */ /* 0x100fe4000000121f */
[----:B------:R-:W-:Y:S01]  /*83f0*/  IMAD.SHL.U32 R32, R0, 0x8, RZ ;  /* 0x0000000800207824 */ /* 0x000fe200078e00ff */
[----:B------:R-:W-:Y:S02]  /*8400*/  SHF.R.S32.HI R2, RZ, 0x1f, R0 ;  /* 0x0000001fff027819 */ /* 0x000fe40000011400 */
[----:B------:R-:W-:Y:S02]  /*8410*/  @!P0 SHF.R.U32.HI R7, RZ, 0x10, R31 ;  /* 0x00000010ff078819 */ /* 0x000fe4000001161f */
[----:B------:R-:W-:Y:S02]  /*8420*/  LEA.HI R2, R2, R0, RZ, 0x3 ;  /* 0x0000000002027211 */ /* 0x000fe400078f18ff */
[----:B------:R-:W-:Y:S02]  /*8430*/  @!P0 PRMT R16, R36, 0x5432, R3 ;  /* 0x0000543224108816 */ /* 0x000fe40000000003 */
[----:B------:R-:W-:Y:S02]  /*8440*/  SHF.R.S32.HI R0, RZ, 0x3, R2 ;  /* 0x00000003ff007819 */ /* 0x000fe40000011402 */
[----:B------:R-:W-:Y:S01]  /*8450*/  LOP3.LUT R2, R241, 0x38, R32, 0xf8, !PT ;  /* 0x00000038f1027812 */ /* 0x000fe200078ef820 */
[----:B-1----:R-:W-:Y:S01]  /*8460*/  @!P0 IMAD.U32 R17, R40, 0x10000, RZ ;  /* 0x0001000028118824 */ /* 0x002fe200078e00ff */
[----:B------:R-:W-:Y:S01]  /*8470*/  @!P0 LOP3.LUT R31, R43, 0xffff0000, RZ, 0xc0, !PT ;  /* 0xffff00002b1f8812 */ /* 0x000fe200078ec0ff */
[----:B------:R-:W-:Y:S01]  /*8480*/  IMAD R0, R0, 0xc00, R11 ;  /* 0x00000c0000007824 */ /* 0x000fe200078e020b */
[----:B------:R-:W-:Y:S01]  /*8490*/  LOP3.LUT R2, R2, R137, RZ, 0x3c, !PT ;  /* 0x0000008902027212 */ /* 0x000fe200078e3cff */
[----:B------:R-:W-:Y:S01]  /*84a0*/  @!P0 IMAD.U32 R21, R41, 0x10000, RZ ;  /* 0x0001000029158824 */ /* 0x000fe200078e00ff */
[----:B------:R-:W-:Y:S02]  /*84b0*/  @!P0 LOP3.LUT R27, R42, 0xffff0000, RZ, 0xc0, !PT ;  /* 0xffff00002a1b8812 */ /* 0x000fe400078ec0ff */
[----:B------:R-:W-:Y:S01]  /*84c0*/  @!P0 SHF.R.U64 R5, R56, 0x10, R57 ;  /* 0x0000001038058819 */ /* 0x000fe20000001239 */
[----:B------:R-:W-:Y:S01]  /*84d0*/  IMAD.IADD R0, R0, 0x1, R2 ;  /* 0x0000000100007824 */ /* 0x000fe200078e0202 */
[----:B------:R-:W-:Y:S02]  /*84e0*/  @!P0 SHF.R.U32.HI R2, RZ, 0x10, R29 ;  /* 0x00000010ff028819 */ /* 0x000fe4000001161d */
[----:B------:R-:W-:Y:S01]  /*84f0*/  @!P0 PRMT R18, R63, 0x5410, R5 ;  /* 0x000054103f128816 */ /* 0x000fe20000000005 */
[----:B------:R-:W-:Y:S01]  /*8500*/  IMAD.SHL.U32 R0, R0, 0x2, RZ ;  /* 0x0000000200007824 */ /* 0x000fe200078e00ff */
[----:B------:R-:W-:Y:S02]  /*8510*/  @!P0 PRMT R5, R35, 0x5410, R2 ;  /* 0x0000541023058816 */ /* 0x000fe40000000002 */
[--C-:B------:R-:W-:Y:S02]  /*8520*/  @!P0 SHF.R.U64 R10, R58, 0x10, R59.reuse ;  /* 0x000000103a0a8819 */ /* 0x100fe4000000123b */
[----:B------:R1:W2:Y:S01]  /*8530*/  LDS.128 R12, [R0+0xa080] ;  /* 0x00a08000000c7984 */ /* 0x0002a20000000c00 */
[----:B------:R-:W-:Y:S02]  /*8540*/  @!P0 SHF.R.U32.HI R9, RZ, 0x10, R59 ;  /* 0x00000010ff098819 */ /* 0x000fe4000001163b */
[----:B------:R-:W-:Y:S01]  /*8550*/  @!P0 PRMT R26, R64, 0x5432, R10 ;  /* 0x00005432401a8816 */ /* 0x000fe2000000000a */
[C---:B------:R-:W-:Y:S01]  /*8560*/  @!P0 IMAD.U32 R10, R18.reuse, 0x10000, RZ ;  /* 0x00010000120a8824 */ /* 0x040fe200078e00ff */
[----:B------:R-:W-:Y:S02]  /*8570*/  @!P0 LOP3.LUT R18, R18, 0xffff0000, RZ, 0xc0, !PT ;  /* 0xffff000012128812 */ /* 0x000fe400078ec0ff */
[----:B------:R-:W-:Y:S02]  /*8580*/  @!P0 PRMT R30, R64, 0x5410, R9 ;  /* 0x00005410401e8816 */ /* 0x000fe40000000009 */
[----:B------:R-:W-:Y:S01]  /*8590*/  @!P0 PRMT R9, R36, 0x5410, R7 ;  /* 0x0000541024098816 */ /* 0x000fe20000000007 */
[----:B------:R-:W-:Y:S01]  /*85a0*/  @!P0 IMAD.U32 R7, R5, 0x10000, RZ ;  /* 0x0001000005078824 */ /* 0x000fe200078e00ff */
[----:B------:R-:W-:Y:S04]  /*85b0*/  @!P0 SHF.R.U32.HI R22, RZ, 0x10, R57 ;  /* 0x00000010ff168819 */ /* 0x000fe80000011639 */
[----:B------:R-:W-:Y:S05]  /*85c0*/  @!P0 PRMT R22, R63, 0x5432, R22 ;  /* 0x000054323f168816 */ /* 0x000fea0000000016 */
[C---:B------:R-:W-:Y:S01]  /*85d0*/  @!P0 IMAD.U32 R20, R22.reuse, 0x10000, RZ ;  /* 0x0001000016148824 */ /* 0x040fe200078e00ff */
[----:B------:R-:W-:Y:S02]  /*85e0*/  @!P0 LOP3.LUT R22, R22, 0xffff0000, RZ, 0xc0, !PT ;  /* 0xffff000016168812 */ /* 0x000fe400078ec0ff */
[----:B-1----:R-:W-:Y:S01]  /*85f0*/  @!P0 SHF.R.U64 R0, R28, 0x10, R29 ;  /* 0x000000101c008819 */ /* 0x002fe2000000121d */
[----:B------:R-:W-:Y:S01]  /*8600*/  @!P0 IMAD.U32 R29, R43, 0x10000, RZ ;  /* 0x000100002b1d8824 */ /* 0x000fe200078e00ff */
[C---:B------:R-:W-:Y:S02]  /*8610*/  @!P0 SHF.L.U32 R28, R30.reuse, 0x10, RZ ;  /* 0x000000101e1c8819 */ /* 0x040fe400000006ff */
[----:B------:R-:W-:Y:S02]  /*8620*/  @!P0 PRMT R8, R35, 0x5432, R0 ;  /* 0x0000543223088816 */ /* 0x000fe40000000000 */
[----:B------:R-:W-:Y:S02]  /*8630*/  @!P0 LOP3.LUT R30, R30, 0xffff0000, RZ, 0xc0, !PT ;  /* 0xffff00001e1e8812 */ /* 0x000fe400078ec0ff */
[C---:B------:R-:W-:Y:S02]  /*8640*/  @!P0 SHF.L.U32 R2, R8.reuse, 0x10, RZ ;  /* 0x0000001008028819 */ /* 0x040fe400000006ff */
[----:B------:R-:W-:Y:S01]  /*8650*/  @!P0 LOP3.LUT R8, R8, 0xffff0000, RZ, 0xc0, !PT ;  /* 0xffff000008088812 */ /* 0x000fe200078ec0ff */
[----:B--2---:R-:W-:Y:S02]  /*8660*/  @!P0 IMAD.U32 R0, R12, 0x10000, RZ ;  /* 0x000100000c008824 */ /* 0x004fe400078e00ff */
[----:B------:R-:W-:Y:S02]  /*8670*/  @!P0 IMAD.U32 R3, R13, 0x10000, RZ ;  /* 0x000100000d038824 */ /* 0x000fe400078e00ff */
[C---:B------:R-:W-:Y:S02]  /*8680*/  @!P0 FMUL.FTZ R19, R0.reuse, R10 ;  /* 0x0000000a00138220 */ /* 0x040fe40000410000 */
        /* <DEDUP_REMOVED lines=10> */
[----:B------:R-:W-:Y:S01]  /*8730*/  @!P0 LOP3.LUT R7, R12, 0xffff0000, RZ, 0xc0, !PT ;  /* 0xffff00000c078812 */ /* 0x000fe200078ec0ff */
[C---:B------:R-:W-:Y:S02]  /*8740*/  @!P0 FMUL.FTZ R17, R2.reuse, R22 ;  /* 0x0000001602118220 */ /* 0x040fe40000410000 */
[----:B------:R-:W-:Y:S02]  /*8750*/  @!P0 FMUL.FTZ R5, R2, R10 ;  /* 0x0000000a02058220 */ /* 0x000fe40000410000 */
[----:B------:R-:W-:Y:S02]  /*8760*/  @!P0 FMUL.FTZ R24, R7, R18 ;  /* 0x0000001207188220 */ /* 0x000fe40000410000 */
[----:B------:R-:W-:Y:S01]  /*8770*/  @!P0 FFMA.FTZ R39, R23, R10, -R17 ;  /* 0x0000000a17278223 */ /* 0x000fe20000010811 */
[----:B------:R-:W-:Y:S01]  /*8780*/  @!P0 LOP3.LUT R10, R15, 0xffff0000, RZ, 0xc0, !PT ;  /* 0xffff00000f0a8812 */ /* 0x000fe200078ec0ff */
[-C--:B------:R-:W-:Y:S02]  /*8790*/  @!P0 FMUL.FTZ R2, R7, R8.reuse ;  /* 0x0000000807028220 */ /* 0x080fe40000410000 */
        /* <DEDUP_REMOVED lines=12> */
[----:B------:R-:W-:Y:S01]  /*8860*/  @!P0 FMUL.FTZ R9, R7, R17 ;  /* 0x0000001107098220 */ /* 0x000fe20000410000 */
[----:B------:R-:W-:Y:S01]  /*8870*/  @!P0 SHF.L.U32 R17, R16, 0x10, RZ ;  /* 0x0000001010118819 */ /* 0x000fe200000006ff */
[----:B------:R-:W-:Y:S01]  /*8880*/  @!P0 IMAD.U32 R7, R14, 0x10000, RZ ;  /* 0x000100000e078824 */ /* 0x000fe200078e00ff */
[----:B------:R-:W-:Y:S01]  /*8890*/  @!P0 LOP3.LUT R16, R16, 0xffff0000, RZ, 0xc0, !PT ;  /* 0xffff000010108812 */ /* 0x000fe200078ec0ff */
[----:B------:R-:W-:Y:S02]  /*88a0*/  @!P0 IMAD.U32 R25, R42, 0x10000, RZ ;  /* 0x000100002a198824 */ /* 0x000fe400078e00ff */
[----:B------:R-:W-:Y:S02]  /*88b0*/  @!P0 FMUL.FTZ R33, R7, R24 ;  /* 0x0000001807218220 */ /* 0x000fe40000410000 */
[----:B------:R-:W-:Y:S02]  /*88c0*/  @!P0 FMUL.FTZ R34, R8, R26 ;  /* 0x0000001a08228220 */ /* 0x000fe40000410000 */
[----:B------:R-:W-:Y:S01]  /*88d0*/  @!P0 FFMA.FTZ R2, R18, R19, R2 ;  /* 0x0000001312028223 */ /* 0x000fe20000010002 */
[----:B------:R-:W-:Y:S01]  /*88e0*/  @!P0 F2FP.BF16.PACK_AB R19, R39, R44 ;  /* 0x0000002c2713823e */ /* 0x000fe200000010ff */
[----:B------:R-:W-:Y:S01]  /*88f0*/  @!P0 FMUL.FTZ R7, R7, R17 ;  /* 0x0000001107078220 */ /* 0x000fe20000410000 */
[----:B------:R-:W-:Y:S01]  /*8900*/  @!P0 F2FP.BF16.PACK_AB R18, R38, R45 ;  /* 0x0000002d2612823e */ /* 0x000fe200000010ff */
        /* <DEDUP_REMOVED lines=8> */
[----:B------:R-:W-:Y:S01]  /*8990*/  @!P0 MOV R12, R0 ;  /* 0x00000000000c8202 */ /* 0x000fe20000000f00 */
[----:B------:R-:W-:Y:S02]  /*89a0*/  @!P0 FFMA.FTZ R7, R24, R25, R7 ;  /* 0x0000001918078223 */ /* 0x000fe40000010007 */
        /* <DEDUP_REMOVED lines=13> */
[----:B------:R-:W-:Y:S01]  /*8a80*/  @!P0 IMAD.MOV.U32 R15, RZ, RZ, R9 ;  /* 0x000000ffff0f8224 */ /* 0x000fe200078e0009 */
[----:B------:R-:W-:Y:S11]  /*8a90*/  ISETP.GE.AND P0, PT, R32, c[0x0][0x1d4], PT ;  /* 0x0000750020007a0c */ /* 0x000ff60003f06270 */
[----:B------:R-:W-:Y:S02]  /*8aa0*/  @!UPT UIADD3 URZ, URZ, URZ, URZ ;  /* 0x0000003f3f3ff290 */ /* 0x000fe4000fffe03f */
[----:B------:R-:W-:-:S05]  /*8ab0*/  @P0 BRA `(.L_x_1857) ;  /* 0x0000031000000947 */ /* 0x000fca0003800000 */
[--C-:B------:R-:W-:Y:S02]  /*8ac0*/  SHF.R.S32.HI R2, RZ, 0x1f, R32.reuse ;  /* 0x0000001fff027819 */ /* 0x100fe40000011420 */
[----:B------:R-:W-:Y:S04]  /*8ad0*/  IADD3 R0, P3, P0, R78, R60, R32 ;  /* 0x0000003c4e007210 */ /* 0x000fe8000787e020 */
[----:B------:R-:W-:Y:S02]  /*8ae0*/  IADD3.X R3, R80, R70, R2, P3, P0 ;  /* 0x0000004650037210 */ /* 0x000fe40001fe0402 */
[C---:B------:R-:W-:Y:S04]  /*8af0*/  LEA R2, P0, R0.reuse, c[0x0][0x1c8], 0x1 ;  /* 0x0000720000027a11 */ /* 0x040fe800078008ff */
[----:B------:R-:W-:Y:S05]  /*8b00*/  LEA.HI.X R3, R0, c[0x0][0x1cc], R3, 0x1, P0 ;  /* 0x0000730000037a11 */ /* 0x000fea00000f0c03 */
[----:B------:R2:W-:Y:S01]  /*8b10*/  STG.E.128 [R2.64], R12 ;  /* 0x0000000c02007986 */ /* 0x0005e2000c101d0c */
[----:B------:R-:W-:-:S05]  /*8b20*/  BRA `(.L_x_1857) ;  /* 0x000002a000007947 */ /* 0x000fca0003800000 */
.L_x_1843:
        /* <DEDUP_REMOVED lines=22> */
.L_x_1875:
[----:B------:R-:W-:Y:S05]  /*8c90*/  BSYNC B0 ;  /* 0x0000000000007941 */ /* 0x000fea0003800000 */
.L_x_1874:
        /* <DEDUP_REMOVED lines=19> */
.L_x_1857:
[----:B------:R-:W-:Y:S05]  /*8dd0*/  BSYNC B2 ;  /* 0x0000000000027941 */ /* 0x000fea0003800000 */
.L_x_1842:
[----:B--2---:R-:W-:Y:S01]  /*8de0*/  IMAD.WIDE.U32 R2, R37, 0x30, RZ ;  /* 0x0000003025027825 */ /* 0x004fe200078e00ff */
[----:B-1----:R-:W-:Y:S01]  /*8df0*/  P2R R14, PR, RZ, 0x2 ;  /* 0x00000002ff0e7803 */ /* 0x002fe20000000000 */
[----:B------:R-:W-:Y:S01]  /*8e00*/  BSSY B0, `(.L_x_1876) ;  /* 0x000004e000007945 */ /* 0x000fe20003800000 */
[----:B------:R-:W-:Y:S01]  /*8e10*/  LOP3.LUT P1, RZ, R215, 0x8, RZ, 0xc0, !PT ;  /* 0x00000008d7ff7812 */ /* 0x000fe2000782c0ff */
[----:B------:R-:W-:Y:S01]  /*8e20*/  IMAD R5, R81, 0x30, RZ ;  /* 0x0000003051057824 */ /* 0x000fe200078e02ff */
[-C--:B------:R-:W-:Y:S02]  /*8e30*/  IADD3 R0, P0, R110, R2.reuse, RZ ;  /* 0x000000026e007210 */ /* 0x080fe40007f1e0ff */
[----:B------:R-:W-:Y:S01]  /*8e40*/  LOP3.LUT P5, RZ, R215, 0x2, RZ, 0xc0, !PT ;  /* 0x00000002d7ff7812 */ /* 0x000fe200078ac0ff */
[----:B------:R-:W-:Y:S01]  /*8e50*/  IMAD.IADD R5, R3, 0x1, R5 ;  /* 0x0000000103057824 */ /* 0x000fe200078e0205 */
[----:B------:R-:W-:Y:S03]  /*8e60*/  LOP3.LUT P6, RZ, R215, 0x1, RZ, 0xc0, !PT ;  /* 0x00000001d7ff7812 */ /* 0x000fe600078cc0ff */
[----:B------:R-:W-:Y:S01]  /*8e70*/  IMAD.X R3, R5, 0x1, R120, P0 ;  /* 0x0000000105037824 */ /* 0x000fe200000e0678 */
[----:B------:R-:W-:Y:S01]  /*8e80*/  IADD3 R10, P0, R119, R2, RZ ;  /* 0x00000002770a7210 */ /* 0x000fe20007f1e0ff */
[----:B------:R-:W-:Y:S04]  /*8e90*/  IMAD.IADD R2, R77, 0x1, -R231 ;  /* 0x000000014d027824 */ /* 0x000fe800078e0ae7 */
[----:B------:R-:W-:Y:S01]  /*8ea0*/  IMAD.X R24, R5, 0x1, R118, P0 ;  /* 0x0000000105187824 */ /* 0x000fe200000e0676 */
[----:B------:R-:W-:Y:S11]  /*8eb0*/  ISETP.GE.AND P0, PT, R2, 0x21, PT ;  /* 0x000000210200780c */ /* 0x000ff60003f06270 */
[----:B------:R-:W-:Y:S02]  /*8ec0*/  @!UPT UIADD3 URZ, URZ, URZ, URZ ;  /* 0x0000003f3f3ff290 */ /* 0x000fe4000fffe03f */
[----:B------:R-:W-:Y:S02]  /*8ed0*/  @P0 IADD3 R5, P3, R0, 0x20, RZ ;  /* 0x0000002000050810 */ /* 0x000fe40007f7e0ff */
[----:B------:R-:W-:Y:S03]  /*8ee0*/  @P0 MOV R13, R95 ;  /* 0x0000005f000d0202 */ /* 0x000fe60000000f00 */
[----:B------:R-:W-:Y:S01]  /*8ef0*/  @P0 IMAD.X R12, RZ, RZ, R3, P3 ;  /* 0x000000ffff0c0224 */ /* 0x000fe200018e0603 */
[----:B------:R-:W-:Y:S11]  /*8f00*/  ISETP.GE.AND P3, PT, R2, 0x1, PT ;  /* 0x000000010200780c */ /* 0x000ff60003f66270 */
[----:B------:R-:W-:Y:S02]  /*8f10*/  @!UPT UIADD3 URZ, URZ, URZ, URZ ;  /* 0x0000003f3f3ff290 */ /* 0x000fe4000fffe03f */
[----:B------:R-:W-:Y:S01]  /*8f20*/  @P3 MOV R2, R84 ;  /* 0x0000005400023202 */ /* 0x000fe20000000f00 */
[----:B------:R-:W-:Y:S02]  /*8f30*/  @P3 IMAD R7, R3, c[0x0][0x258], RZ ;  /* 0x0000960003073a24 */ /* 0x000fe400078e02ff */
[----:B------:R-:W-:Y:S04]  /*8f40*/  @P3 IMAD.MOV.U32 R3, RZ, RZ, R95 ;  /* 0x000000ffff033224 */ /* 0x000fe800078e005f */
[C---:B------:R-:W-:Y:S04]  /*8f50*/  @P3 IMAD.WIDE.U32 R2, R0.reuse, c[0x0][0x258], R2 ;  /* 0x0000960000023a25 */ /* 0x040fe800078e0002 */
[----:B------:R-:W-:Y:S01]  /*8f60*/  @P3 IMAD R0, R0, c[0x0][0x25c], R7 ;  /* 0x0000970000003a24 */ /* 0x000fe200078e0207 */
[C---:B------:R-:W-:Y:S03]  /*8f70*/  @P3 LEA R8, P4, R2.reuse, c[0x0][0x250], 0x1 ;  /* 0x0000940002083a11 */ /* 0x040fe600078808ff */
[----:B------:R-:W-:Y:S05]  /*8f80*/  @P3 IMAD.IADD R0, R3, 0x1, R0 ;  /* 0x0000000103003824 */ /* 0x000fea00078e0200 */
[----:B------:R-:W-:Y:S01]  /*8f90*/  @P3 LEA.HI.X R9, R2, c[0x0][0x254], R0, 0x1, P4 ;  /* 0x0000950002093a11 */ /* 0x000fe200020f0c00 */
[----:B------:R-:W-:Y:S02]  /*8fa0*/  @P0 IMAD R0, R12, c[0x0][0x258], RZ ;  /* 0x000096000c000a24 */ /* 0x000fe400078e02ff */
[----:B------:R-:W-:Y:S02]  /*8fb0*/  @P0 IMAD.MOV.U32 R12, RZ, RZ, R84 ;  /* 0x000000ffff0c0224 */ /* 0x000fe400078e0054 */
[----:B------:R-:W-:Y:S01]  /*8fc0*/  @!PT LDS RZ, [RZ] ;  /* 0x00000000fffff984 */ /* 0x000fe20000000800 */
[----:B------:R-:W-:Y:S01]  /*8fd0*/  @!PT LDS RZ, [RZ] ;  /* 0x00000000fffff984 */ /* 0x000fe20000000800 */
[----:B------:R-:W-:Y:S01]  /*8fe0*/  @!PT LDS RZ, [RZ] ;  /* 0x00000000fffff984 */ /* 0x000fe20000000800 */
[----:B------:R1:W-:Y:S01]  /*8ff0*/  @P3 LDGSTS.E.BYPASS.LTC128B.128 [R220+0x4080], [R8.64], !P1 ;  /* 0x0408000008dc3fae */ /* 0x0003e2000c901d4c */
[----:B------:R-:W-:Y:S01]  /*9000*/  ISETP.NE.AND P1, PT, R14, RZ, PT ;  /* 0x000000ff0e00720c */ /* 0x000fe20003f25270 */
[C---:B------:R-:W-:Y:S04]  /*9010*/  @P0 IMAD.WIDE.U32 R12, R5.reuse, c[0x0][0x258], R12 ;  /* 0x00009600050c0a25 */ /* 0x040fe800078e000c */
[----:B------:R-:W-:Y:S01]  /*9020*/  @P0 IMAD R5, R5, c[0x0][0x25c], R0 ;  /* 0x0000970005050a24 */ /* 0x000fe200078e0200 */
[C---:B------:R-:W-:Y:S03]  /*9030*/  @P0 LEA R2, P4, R12.reuse, c[0x0][0x250], 0x1 ;  /* 0x000094000c020a11 */ /* 0x040fe600078808ff */
[----:B------:R-:W-:Y:S05]  /*9040*/  @P0 IMAD.IADD R5, R13, 0x1, R5 ;  /* 0x000000010d050824 */ /* 0x000fea00078e0205 */
[----:B------:R-:W-:Y:S02]  /*9050*/  @P0 LEA.HI.X R3, R12, c[0x0][0x254], R5, 0x1, P4 ;  /* 0x000095000c030a11 */ /* 0x000fe400020f0c05 */
[C---:B------:R-:W-:Y:S11]  /*9060*/  LOP3.LUT P4, RZ, R215.reuse, 0x4, RZ, 0xc0, !PT ;  /* 0x00000004d7ff7812 */ /* 0x040ff6000788c0ff */
[----:B------:R-:W-:Y:S02]  /*9070*/  @!UPT UIADD3 URZ, URZ, URZ, URZ ;  /* 0x0000003f3f3ff290 */ /* 0x000fe4000fffe03f */
[----:B------:R1:W-:Y:S04]  /*9080*/  @P3 LDGSTS.E.BYPASS.LTC128B.128 [R220+0x5880], [R8.64+0x80], !P4 ;  /* 0x0588008008dc3fae */ /* 0x0003e8000e101d4c */
[----:B------:R1:W-:Y:S04]  /*9090*/  @P3 LDGSTS.E.BYPASS.LTC128B.128 [R220+0x7080], [R8.64+0x100], !P5 ;  /* 0x0708010008dc3fae */ /* 0x0003e8000e901d4c */
[----:B------:R1:W-:Y:S01]  /*90a0*/  @P3 LDGSTS.E.BYPASS.LTC128B.128 [R220+0x8880], [R8.64+0x180], !P6 ;  /* 0x0888018008dc3fae */ /* 0x0003e2000f101d4c */
[----:B------:R-:W-:Y:S11]  /*90b0*/  LOP3.LUT P3, RZ, R215, 0x8, RZ, 0xc0, !PT ;  /* 0x00000008d7ff7812 */ /* 0x000ff6000786c0ff */
[----:B------:R-:W-:Y:S02]  /*90c0*/  @!UPT UIADD3 URZ, URZ, URZ, URZ ;  /* 0x0000003f3f3ff290 */ /* 0x000fe4000fffe03f */
[----:B------:R1:W-:Y:S04]  /*90d0*/  @P0 LDGSTS.E.BYPASS.LTC128B.128 [R223+0x5080], [R2.64], !P3 ;  /* 0x0508000002df0fae */ /* 0x0003e8000d901d4c */
[----:B------:R1:W-:Y:S04]  /*90e0*/  @P0 LDGSTS.E.BYPASS.LTC128B.128 [R223+0x6880], [R2.64+0x80], !P4 ;  /* 0x0688008002df0fae */ /* 0x0003e8000e101d4c */
[----:B------:R1:W-:Y:S04]  /*90f0*/  @P0 LDGSTS.E.BYPASS.LTC128B.128 [R223+0x8080], [R2.64+0x100], !P5 ;  /* 0x0808010002df0fae */ /* 0x0003e8000e901d4c */
[----:B------:R1:W-:Y:S01]  /*9100*/  @P0 LDGSTS.E.BYPASS.LTC128B.128 [R223+0x9880], [R2.64+0x180], !P6 ;  /* 0x0988018002df0fae */ /* 0x0003e2000f101d4c */
[----:B------:R-:W-:Y:S03]  /*9110*/  ISETP.GT.AND P0, PT, R77, R231, PT ;  /* 0x000000e74d00720c */ /* 0x000fe60003f04270 */
[----:B------:R-:W0:Y:S01]  /*9120*/  LDGDEPBAR ;  /* 0x00000000000079af */ /* 0x000e220000000000 */
[----:B------:R-:W-:Y:S04]  /*9130*/  DEPBAR.LE SB0, 0x0 ;  /* 0x000080000000791a */ /* 0x000fe80000000000 */
[----:B------:R-:W-:Y:S06]  /*9140*/  BAR.SYNC.DEFER_BLOCKING 0x0 ;  /* 0x0000000000007b1d */ /* 0x000fec0000010000 */
[----:B------:R-:W-:-:S05]  /*9150*/  @!P0 BRA `(.L_x_1877) ;  /* 0x0000018000008947 */ /* 0x000fca0003800000 */
[----:B-1----:R-:W-:Y:S02]  /*9160*/  IMAD.MOV.U32 R8, RZ, RZ, R82 ;  /* 0x000000ffff087224 */ /* 0x002fe400078e0052 */
[----:B------:R-:W-:Y:S02]  /*9170*/  IMAD.MOV.U32 R9, RZ, RZ, R94 ;  /* 0x000000ffff097224 */ /* 0x000fe400078e005e */
[----:B------:R-:W-:Y:S02]  /*9180*/  IMAD R0, R24, c[0x0][0x208], RZ ;  /* 0x0000820018007a24 */ /* 0x000fe400078e02ff */
[C---:B------:R-:W-:Y:S04]  /*9190*/  IMAD.WIDE.U32 R8, R10.reuse, c[0x0][0x208], R8 ;  /* 0x000082000a087a25 */ /* 0x040fe800078e0008 */
        /* <DEDUP_REMOVED lines=20> */
.L_x_1877:
[----:B-1----:R-:W-:Y:S05]  /*92e0*/  BSYNC B0 ;  /* 0x0000000000007941 */ /* 0x002fea0003800000 */
.L_x_1876:
        /* <DEDUP_REMOVED lines=30> */
.L_x_1879:
[----:B------:R-:W-:Y:S05]  /*94d0*/  BSYNC B0 ;  /* 0x0000000000007941 */ /* 0x000fea0003800000 */
.L_x_1878:
[----:B------:R-:W-:Y:S01]  /*94e0*/  ISETP.GT.AND P5, PT, R37, R111, PT ;  /* 0x0000006f2500720c */ /* 0x000fe20003fa4270 */
[----:B------:R-:W-:Y:S01]  /*94f0*/  @!UPT UIADD3 URZ, URZ, URZ, URZ ;  /* 0x0000003f3f3ff290 */ /* 0x000fe2000fffe03f */
[----:B------:R-:W-:Y:S11]  /*9500*/  BSSY B0, `(.L_x_1880) ;  /* 0x0000029000007945 */ /* 0x000ff60003800000 */
[----:B------:R-:W-:-:S05]  /*9510*/  @!P5 BRA `(.L_x_1881) ;  /* 0x000002700000d947 */ /* 0x000fca0003800000 */
[----:B------:R-:W-:Y:S01]  /*9520*/  IADD3 R0, R37, -0x1, RZ ;  /* 0xffffffff25007810 */ /* 0x000fe20007ffe0ff */
[----:B-1----:R-:W-:Y:S01]  /*9530*/  IMAD.MOV.U32 R2, RZ, RZ, R108 ;  /* 0x000000ffff027224 */ /* 0x002fe200078e006c */
[----:B------:R-:W-:Y:S01]  /*9540*/  P2R R12, PR, RZ, 0x4 ;  /* 0x00000004ff0c7803 */ /* 0x000fe20000000000 */
[----:B------:R-:W-:Y:S01]  /*9550*/  IMAD.MOV.U32 R3, RZ, RZ, R107 ;  /* 0x000000ffff037224 */ /* 0x000fe200078e006b */
[----:B------:R-:W-:Y:S01]  /*9560*/  SHF.R.S32.HI R7, RZ, 0x1f, R0 ;  /* 0x0000001fff077819 */ /* 0x000fe20000011400 */
[----:B------:R-:W-:Y:S01]  /*9570*/  IMAD R5, R136, R0, RZ ;  /* 0x0000000088057224 */ /* 0x000fe200078e02ff */
[C---:B------:R-:W-:Y:S01]  /*9580*/  LOP3.LUT P2, RZ, R215.reuse, 0x8, RZ, 0xc0, !PT ;  /* 0x00000008d7ff7812 */ /* 0x040fe2000784c0ff */
[-C--:B------:R-:W-:Y:S01]  /*9590*/  IMAD.WIDE.U32 R2, R0, R122.reuse, R2 ;  /* 0x0000007a00027225 */ /* 0x080fe200078e0002 */
[----:B------:R-:W-:Y:S02]  /*95a0*/  P2R R10, PR, RZ, 0x2 ;  /* 0x00000002ff0a7803 */ /* 0x000fe40000000000 */
[----:B------:R-:W-:Y:S01]  /*95b0*/  LOP3.LUT P1, RZ, R215, 0x4, RZ, 0xc0, !PT ;  /* 0x00000004d7ff7812 */ /* 0x000fe2000782c0ff */
[----:B------:R-:W-:Y:S01]  /*95c0*/  IMAD R0, R7, R122, R5 ;  /* 0x0000007a07007224 */ /* 0x000fe200078e0205 */
[----:B------:R-:W-:Y:S03]  /*95d0*/  IADD3 R5, -R231, 0x30, RZ ;  /* 0x00000030e7057810 */ /* 0x000fe60007ffe1ff */
[----:B------:R-:W-:Y:S01]  /*95e0*/  IMAD.IADD R0, R3, 0x1, R0 ;  /* 0x0000000103007824 */ /* 0x000fe200078e0200 */
[C---:B------:R-:W-:Y:S11]  /*95f0*/  ISETP.GE.AND P3, PT, R5.reuse, 0x1, PT ;  /* 0x000000010500780c */ /* 0x040ff60003f66270 */
[----:B------:R-:W-:Y:S02]  /*9600*/  @!UPT UIADD3 URZ, URZ, URZ, URZ ;  /* 0x0000003f3f3ff290 */ /* 0x000fe4000fffe03f */
[C---:B------:R-:W-:Y:S04]  /*9610*/  @P3 LEA R8, P0, R2.reuse, c[0x0][0x220], 0x1 ;  /* 0x0000880002083a11 */ /* 0x040fe800078008ff */
[----:B------:R-:W-:Y:S02]  /*9620*/  @P3 LEA.HI.X R9, R2, c[0x0][0x224], R0, 0x1, P0 ;  /* 0x0000890002093a11 */ /* 0x000fe400000f0c00 */
[----:B------:R-:W-:Y:S03]  /*9630*/  ISETP.GE.AND P0, PT, R5, 0x21, PT ;  /* 0x000000210500780c */ /* 0x000fe60003f06270 */
[----:B------:R-:W-:Y:S01]  /*9640*/  @!PT LDS RZ, [RZ] ;  /* 0x00000000fffff984 */ /* 0x000fe20000000800 */
[----:B------:R-:W-:Y:S01]  /*9650*/  @!PT LDS RZ, [RZ] ;  /* 0x00000000fffff984 */ /* 0x000fe20000000800 */
[----:B------:R-:W-:Y:S01]  /*9660*/  @!PT LDS RZ, [RZ] ;  /* 0x00000000fffff984 */ /* 0x000fe20000000800 */
[----:B------:R1:W-:Y:S01]  /*9670*/  @P3 LDGSTS.E.BYPASS.LTC128B.128 [R220+0xa080], [R8.64], !P2 ;  /* 0x0a08000008dc3fae */ /* 0x0003e2000d101d4c */
[----:B------:R-:W-:Y:S03]  /*9680*/  ISETP.NE.AND P2, PT, R12, RZ, PT ;  /* 0x000000ff0c00720c */ /* 0x000fe60003f45270 */
[----:B------:R1:W-:Y:S06]  /*9690*/  @P3 LDGSTS.E.BYPASS.LTC128B.128 [R220+0xb880], [R8.64+0x80], !P1 ;  /* 0x0b88008008dc3fae */ /* 0x0003ec000c901d4c */
[----:B------:R-:W-:Y:S05]  /*96a0*/  @P0 IADD3 R3, P4, R152, R2, RZ ;  /* 0x0000000298030210 */ /* 0x000fea0007f9e0ff */
[----:B------:R-:W-:Y:S01]  /*96b0*/  @P0 IMAD.X R0, R0, 0x1, R132, P4 ;  /* 0x0000000100000824 */ /* 0x000fe200020e0684 */
[C---:B------:R-:W-:Y:S04]  /*96c0*/  @P0 LEA R2, P4, R3.reuse, c[0x0][0x220], 0x1 ;  /* 0x0000880003020a11 */ /* 0x040fe800078808ff */
[----:B------:R-:W-:Y:S02]  /*96d0*/  @P0 LEA.HI.X R3, R3, c[0x0][0x224], R0, 0x1, P4 ;  /* 0x0000890003030a11 */ /* 0x000fe400020f0c00 */
[C---:B------:R-:W-:Y:S11]  /*96e0*/  LOP3.LUT P4, RZ, R215.reuse, 0x2, RZ, 0xc0, !PT ;  /* 0x00000002d7ff7812 */ /* 0x040ff6000788c0ff */
[----:B------:R-:W-:Y:S02]  /*96f0*/  @!UPT UIADD3 URZ, URZ, URZ, URZ ;  /* 0x0000003f3f3ff290 */ /* 0x000fe4000fffe03f */
[----:B------:R1:W-:Y:S04]  /*9700*/  @P3 LDGSTS.E.BYPASS.LTC128B.128 [R220+0xd080], [R8.64+0x100], !P4 ;  /* 0x0d08010008dc3fae */ /* 0x0003e8000e101d4c */
[----:B------:R1:W-:Y:S01]  /*9710*/  @P3 LDGSTS.E.BYPASS.LTC128B.128 [R220+0xe880], [R8.64+0x180], !P6 ;  /* 0x0e88018008dc3fae */ /* 0x0003e2000f101d4c */
[----:B------:R-:W-:Y:S11]  /*9720*/  LOP3.LUT P3, RZ, R215, 0x8, RZ, 0xc0, !PT ;  /* 0x00000008d7ff7812 */ /* 0x000ff6000786c0ff */
[----:B------:R-:W-:Y:S02]  /*9730*/  @!UPT UIADD3 URZ, URZ, URZ, URZ ;  /* 0x0000003f3f3ff290 */ /* 0x000fe4000fffe03f */
[----:B------:R1:W-:Y:S04]  /*9740*/  @P0 LDGSTS.E.BYPASS.LTC128B.128 [R223+0xb080], [R2.64], !P3 ;  /* 0x0b08000002df0fae */ /* 0x0003e8000d901d4c */
[----:B------:R1:W-:Y:S01]  /*9750*/  @P0 LDGSTS.E.BYPASS.LTC128B.128 [R223+0xc880], [R2.64+0x80], !P1 ;  /* 0x0c88008002df0fae */ /* 0x0003e2000c901d4c */
[----:B------:R-:W-:Y:S03]  /*9760*/  ISETP.NE.AND P1, PT, R10, RZ, PT ;  /* 0x000000ff0a00720c */ /* 0x000fe60003f25270 */
[----:B------:R1:W-:Y:S04]  /*9770*/  @P0 LDGSTS.E.BYPASS.LTC128B.128 [R223+0xe080], [R2.64+0x100], !P4 ;  /* 0x0e08010002df0fae */ /* 0x0003e8000e101d4c */
[----:B------:R1:W-:Y:S04]  /*9780*/  @P0 LDGSTS.E.BYPASS.LTC128B.128 [R223+0xf880], [R2.64+0x180], !P6 ;  /* 0x0f88018002df0fae */ /* 0x0003e8000f101d4c */
.L_x_1881:
[----:B------:R-:W-:Y:S05]  /*9790*/  BSYNC B0 ;  /* 0x0000000000007941 */ /* 0x000fea0003800000 */
.L_x_1880:
[----:B------:R-:W0:Y:S01]  /*97a0*/  LDGDEPBAR ;  /* 0x00000000000079af */ /* 0x000e220000000000 */
[----:B------:R-:W-:Y:S01]  /*97b0*/  IADD3 R37, R37, -0x1, RZ ;  /* 0xffffffff25257810 */ /* 0x000fe20007ffe0ff */
[----:B------:R-:W-:-:S05]  /*97c0*/  @P5 BRA `(.L_x_1882) ;  /* 0xffffa37000005947 */ /* 0x000fca000383ffff */
[----:B------:R-:W2:Y:S04]  /*97d0*/  LDL R5, [R1+0x64] ;  /* 0x0000640001057983 */ /* 0x000ea80000100800 */
[----:B------:R3:W5:Y:S01]  /*97e0*/  LDL R21, [R1+0x58] ;  /* 0x0000580001157983 */ /* 0x0007620000100800 */
[----:B------:R-:W-:Y:S03]  /*97f0*/  WARPSYNC 0xffffffff ;  /* 0xffffffff00007948 */ /* 0x000fe60003800000 */
[----:B------:R-:W-:Y:S01]  /*9800*/  BAR.SYNC.DEFER_BLOCKING 0x0 ;  /* 0x0000000000007b1d */ /* 0x000fe20000010000 */
[----:B--2---:R-:W-:-:S05]  /*9810*/  IADD3 R0, R5, 0x2f, RZ ;  /* 0x0000002f05007810 */ /* 0x004fca0007ffe0ff */
[----:B------:R-:W-:-:S05]  /*9820*/  IMAD.HI R0, R0, 0x2aaaaaab, RZ ;  /* 0x2aaaaaab00007827 */ /* 0x000fca00078e02ff */
[----:B-1----:R-:W-:-:S04]  /*9830*/  SHF.R.U32.HI R2, RZ, 0x1f, R0 ;  /* 0x0000001fff027819 */ /* 0x002fc80000011600 */
[----:B------:R-:W-:Y:S02]  /*9840*/  LEA.HI.SX32 R18, R0, R2, 0x1d ;  /* 0x0000000200127211 */ /* 0x000fe400078feaff */
.L_x_1841:
[----:B---3--:R-:W2:Y:S04]  /*9850*/  LDL R26, [R1+0x70] ;  /* 0x00007000011a7983 */ /* 0x008ea80000100800 */
[----:B------:R-:W3:Y:S04]  /*9860*/  LDL.LU R3, [R1+0xc0] ;  /* 0x0000c00001037983 */ /* 0x000ee80000300800 */
[----:B------:R-:W3:Y:S01]  /*9870*/  S2R R2, SR_TID.X ;  /* 0x0000000000027919 */ /* 0x000ee20000002100 */
[----:B------:R-:W-:-:S05]  /*9880*/  IMAD.MOV.U32 R0, RZ, RZ, c[0x0][0x2c4] ;  /* 0x0000b100ff007624 */ /* 0x000fca00078e00ff */
[----:B------:R-:W-:Y:S01]  /*9890*/  ISETP.NE.AND P3, PT, R0, 0x1, PT ;  /* 0x000000010000780c */ /* 0x000fe20003f65270 */
[----:B------:R-:W-:-:S05]  /*98a0*/  IMAD.MOV.U32 R4, RZ, RZ, c[0x0][0x32c] ;  /* 0x0000cb00ff047624 */ /* 0x000fca00078e00ff */
[----:B------:R-:W-:Y:S02]  /*98b0*/  ISETP.GE.AND P1, PT, R4, 0x1, PT ;  /* 0x000000010400780c */ /* 0x000fe40003f26270 */
[----:B--2---:R-:W-:Y:S01]  /*98c0*/  IADD3 R0, R26, 0x7f, RZ ;  /* 0x0000007f1a007810 */ /* 0x004fe20007ffe0ff */
[----:B---3--:R1:W-:Y:S04]  /*98d0*/  STL.64 [R1], R2 ;  /* 0x0000000201007387 */ /* 0x0083e80000100a00 */
[----:B-1----:R-:W-:-:S05]  /*98e0*/  @P3 IMAD.HI.U32 R2, R0, c[0x0][0x2c8], RZ ;  /* 0x0000b20000023a27 */ /* 0x002fca00078e00ff */
[----:B------:R-:W-:Y:S01]  /*98f0*/  @P3 SHF.R.U32.HI R0, RZ, c[0x0][0x2cc], R2 ;  /* 0x0000b300ff003a19 */ /* 0x000fe20000011602 */
[----:B------:R-:W-:-:S03]  /*9900*/  IMAD.U32 R2, RZ, RZ, UR8 ;  /* 0x00000008ff027e24 */ /* 0x000fc6000f8e00ff */
[----:B------:R-:W-:Y:S02]  /*9910*/  IADD3 R0, R0, 0x1, R5 ;  /* 0x0000000100007810 */ /* 0x000fe40007ffe005 */
[----:B------:R-:W-:-:S03]  /*9920*/  IADD3 R24, P0, R2, 0x4, RZ ;  /* 0x0000000402187810 */ /* 0x000fc60007f1e0ff */
[----:B-----5:R-:W-:Y:S02]  /*9930*/  IMAD.IADD R3, R0, 0x1, -R21 ;  /* 0x0000000100037824 */ /* 0x020fe400078e0a15 */
[----:B------:R-:W-:-:S03]  /*9940*/  IMAD.X R25, RZ, RZ, UR7, P0 ;  /* 0x00000007ff197e24 */ /* 0x000fc600080e06ff */
        /* <DEDUP_REMOVED lines=12> */
.L_x_1885:
[----:B------:R-:W-:-:S13]  /*9a10*/  ISETP.NE.AND P0, PT, R4, 0x1, PT ;  /* 0x000000010400780c */ /* 0x000fda0003f05270 */
[----:B------:R-:W-:-:S05]  /*9a20*/  @P0 IMAD.HI.U32 R3, R0, c[0x0][0x330], RZ ;  /* 0x0000cc0000030a27 */ /* 0x000fca00078e00ff */
[----:B------:R-:W-:Y:S02]  /*9a30*/  @P0 SHF.R.U32.HI R0, RZ, c[0x0][0x334], R3 ;  /* 0x0000cd00ff000a19 */ /* 0x000fe40000011603 */
.L_x_1886:
[----:B------:R-:W-:Y:S05]  /*9a40*/  BSYNC B0 ;  /* 0x0000000000007941 */ /* 0x000fea0003800000 */
.L_x_1884:
[----:B------:R-:W-:-:S05]  /*9a50*/  IMAD R0, R0, R4, c[0x0][0x32c] ;  /* 0x0000cb0000007624 */ /* 0x000fca00078e0204 */
[----:B------:R-:W-:-:S04]  /*9a60*/  IMNMX R2, R2, R0, PT ;  /* 0x0000000002027217 */ /* 0x000fc80003800200 */
.L_x_1883:
[----:B------:R-:W-:Y:S01]  /*9a70*/  IADD3 R3, R2, 0x2f, RZ ;  /* 0x0000002f02037810 */ /* 0x000fe20007ffe0ff */
[----:B------:R-:W-:-:S04]  /*9a80*/  @P3 IMAD.HI.U32 R2, R26, c[0x0][0x2c8], RZ ;  /* 0x0000b2001a023a27 */ /* 0x000fc800078e00ff */
[----:B------:R-:W-:-:S04]  /*9a90*/  IMAD.HI R3, R3, 0x2aaaaaab, RZ ;  /* 0x2aaaaaab03037827 */ /* 0x000fc800078e02ff */
[----:B------:R-:W-:Y:S01]  /*9aa0*/  IMAD.MOV.U32 R0, RZ, RZ, R26 ;  /* 0x000000ffff007224 */ /* 0x000fe200078e001a */
[----:B------:R-:W-:Y:S02]  /*9ab0*/  @P3 SHF.R.U32.HI R0, RZ, c[0x0][0x2cc], R2 ;  /* 0x0000b300ff003a19 */ /* 0x000fe40000011602 */
[----:B------:R-:W-:Y:S02]  /*9ac0*/  SHF.R.U32.HI R8, RZ, 0x1f, R3 ;  /* 0x0000001fff087819 */ /* 0x000fe40000011603 */
        /* <DEDUP_REMOVED lines=14> */
.L_x_1889:
[----:B------:R-:W-:-:S13]  /*9bb0*/  ISETP.NE.AND P0, PT, R4, 0x1, PT ;  /* 0x000000010400780c */ /* 0x000fda0003f05270 */
[----:B------:R-:W-:-:S05]  /*9bc0*/  @P0 IMAD.HI.U32 R3, R0, c[0x0][0x330], RZ ;  /* 0x0000cc0000030a27 */ /* 0x000fca00078e00ff */
[----:B------:R-:W-:Y:S02]  /*9bd0*/  @P0 SHF.R.U32.HI R0, RZ, c[0x0][0x334], R3 ;  /* 0x0000cd00ff000a19 */ /* 0x000fe40000011603 */
.L_x_1890:
[----:B------:R-:W-:Y:S05]  /*9be0*/  BSYNC B0 ;  /* 0x0000000000007941 */ /* 0x000fea0003800000 */
.L_x_1888:
[----:B------:R-:W-:-:S05]  /*9bf0*/  IMAD R0, R0, c[0x0][0x32c], RZ ;  /* 0x0000cb0000007a24 */ /* 0x000fca00078e02ff */
[----:B------:R-:W-:-:S05]  /*9c00*/  IMNMX R2, R2, R0, !PT ;  /* 0x0000000002027217 */ /* 0x000fca0007800200 */
.L_x_1887:
[----:B------:R-:W-:Y:S01]  /*9c10*/  IMAD.HI R2, R2, 0x2aaaaaab, RZ ;  /* 0x2aaaaaab02027827 */ /* 0x000fe200078e02ff */
[----:B------:R-:W-:Y:S04]  /*9c20*/  BSSY B0, `(.L_x_1891) ;  /* 0x0000027000007945 */ /* 0x000fe80003800000 */
[----:B------:R-:W-:-:S04]  /*9c30*/  SHF.R.U32.HI R7, RZ, 0x1f, R2 ;  /* 0x0000001fff077819 */ /* 0x000fc80000011602 */
[----:B------:R-:W-:Y:S01]  /*9c40*/  LEA.HI.SX32 R7, R2, R7, 0x1d ;  /* 0x0000000702077211 */ /* 0x000fe200078feaff */
[----:B------:R-:W-:-:S03]  /*9c50*/  IMAD.MOV.U32 R2, RZ, RZ, RZ ;  /* 0x000000ffff027224 */ /* 0x000fc600078e00ff */
[----:B------:R-:W-:-:S04]  /*9c60*/  IMNMX R7, RZ, R7, !PT ;  /* 0x00000007ff077217 */ /* 0x000fc80007800200 */
[----:B------:R-:W-:-:S13]  /*9c70*/  ISETP.GT.AND P0, PT, R8, R7, PT ;  /* 0x000000070800720c */ /* 0x000fda0003f04270 */
[----:B------:R-:W-:Y:S05]  /*9c80*/  @!P0 BRA `(.L_x_1892) ;  /* 0x0000020000008947 */ /* 0x000fea0003800000 */
[----:B------:R-:W2:Y:S02]  /*9c90*/  LDL R0, [R1+0x84] ;  /* 0x0000840001007983 */ /* 0x000ea40000100800 */
[----:B--2---:R-:W-:-:S04]  /*9ca0*/  ISETP.NE.AND P0, PT, R0, RZ, PT ;  /* 0x000000ff0000720c */ /* 0x004fc80003f05270 */
[----:B------:R-:W-:-:S04]  /*9cb0*/  SEL R0, R0, c[0x0][0x338], P0 ;  /* 0x0000ce0000007a07 */ /* 0x000fc80000000000 */
[----:B------:R-:W-:Y:S02]  /*9cc0*/  IABS R4, R0 ;  /* 0x0000000000047213 */ /* 0x000fe40000000000 */
[----:B------:R-:W-:Y:S02]  /*9cd0*/  IADD3 R9, R0, -0x1, R8 ;  /* 0xffffffff00097810 */ /* 0x000fe40007ffe008 */
[----:B------:R-:W1:Y:S03]  /*9ce0*/  I2F.RP R2, R4 ;  /* 0x0000000400027306 */ /* 0x000e660000209400 */
[----:B------:R-:W-:-:S05]  /*9cf0*/  IMAD.IADD R9, R9, 0x1, -R7 ;  /* 0x0000000109097824 */ /* 0x000fca00078e0a07 */
[----:B------:R-:W-:Y:S02]  /*9d00*/  IABS R13, R9 ;  /* 0x00000009000d7213 */ /* 0x000fe40000000000 */
[----:B------:R-:W-:-:S04]  /*9d10*/  LOP3.LUT R9, R9, R0, RZ, 0x3c, !PT ;  /* 0x0000000009097212 */ /* 0x000fc800078e3cff */
[----:B------:R-:W-:Y:S01]  /*9d20*/  ISETP.GE.AND P1, PT, R9, RZ, PT ;  /* 0x000000ff0900720c */ /* 0x000fe20003f26270 */
        /* <DEDUP_REMOVED lines=22> */
.L_x_1892:
[----:B------:R-:W-:Y:S05]  /*9e90*/  BSYNC B0 ;  /* 0x0000000000007941 */ /* 0x000fea0003800000 */
.L_x_1891:
[----:B------:R-:W2:Y:S01]  /*9ea0*/  LDL R3, [R1+0xac] ;  /* 0x0000ac0001037983 */ /* 0x000ea20000100800 */
[----:B------:R-:W-:Y:S01]  /*9eb0*/  PRMT R0, RZ, 0x7610, R0 ;  /* 0x00007610ff007816 */ /* 0x000fe20000000000 */
[----:B------:R-:W-:Y:S01]  /*9ec0*/  IMAD.MOV.U32 R17, RZ, RZ, RZ ;  /* 0x000000ffff117224 */ /* 0x000fe200078e00ff */
[----:B------:R-:W-:Y:S01]  /*9ed0*/  MOV R19, RZ ;  /* 0x000000ff00137202 */ /* 0x000fe20000000f00 */
        /* <DEDUP_REMOVED lines=64> */
[----:B--2---:R-:W-:-:S04]  /*a2e0*/  IMAD R236, R3, R2, R7 ;  /* 0x0000000203ec7224 */ /* 0x004fc800078e0207 */
[----:B------:R-:W-:-:S05]  /*a2f0*/  IMAD.IADD R2, R236, 0x1, R2 ;  /* 0x00000001ec027824 */ /* 0x000fca00078e0202 */
[----:B------:R-:W-:-:S04]  /*a300*/  IMNMX R27, R8, R2, PT ;  /* 0x00000002081b7217 */ /* 0x000fc80003800200 */
[----:B------:R-:W-:Y:S01]  /*a310*/  ISETP.GT.AND P0, PT, R27, R236, PT ;  /* 0x000000ec1b00720c */ /* 0x000fe20003f04270 */
[----:B------:R1:W-:-:S12]  /*a320*/  STL [R1+0x74], R27 ;  /* 0x0000741b01007387 */ /* 0x0003d80000100800 */
[----:B------:R-:W-:Y:S05]  /*a330*/  @!P0 BRA `(.L_x_1893) ;  /* 0x0000f7d000008947 */ /* 0x000fea0003800000 */
[----:B------:R-:W2:Y:S01]  /*a340*/  LDL R0, [R1+0x4c] ;  /* 0x00004c0001007983 */ /* 0x000ea20000100800 */
[----:B------:R-:W-:Y:S01]  /*a350*/  ISETP.NE.U32.AND P0, PT, RZ, c[0x0][0x340], PT ;  /* 0x0000d000ff007a0c */ /* 0x000fe20003f05070 */
[----:B------:R-:W-:Y:S02]  /*a360*/  ULDC.64 UR4, c[0x0][0x18] ;  /* 0x0000060000047ab9 */ /* 0x000fe40000000a00 */
[----:B------:R-:W3:Y:S01]  /*a370*/  LDL R18, [R1+0x50] ;  /* 0x0000500001127983 */ /* 0x000ee20000100800 */
[----:B------:R-:W-:-:S13]  /*a380*/  ISETP.NE.AND.EX P0, PT, RZ, c[0x0][0x344], PT, P0 ;  /* 0x0000d100ff007a0c */ /* 0x000fda0003f05300 */
[----:B------:R-:W-:-:S04]  /*a390*/  @P0 IMAD.MOV.U32 R2, RZ, RZ, 0x4 ;  /* 0x00000004ff020424 */ /* 0x000fc800078e00ff */
[----:B------:R-:W-:-:S05]  /*a3a0*/  @P0 IMAD.WIDE R2, R239, R2, c[0x0][0x340] ;  /* 0x0000d000ef020625 */ /* 0x000fca00078e0202 */
[----:B------:R2:W4:Y:S04]  /*a3b0*/  @P0 LDG.E R16, [R2.64] ;  /* 0x0000000c02100981 */ /* 0x000528000c1e1900 */
[----:B------:R-:W5:Y:S01]  /*a3c0*/  S2R R4, SR_TID.X ;  /* 0x0000000000047919 */ /* 0x000f620000002100 */
[----:B------:R-:W-:Y:S02]  /*a3d0*/  ISETP.NE.U32.AND P1, PT, RZ, c[0x0][0x348], PT ;  /* 0x0000d200ff007a0c */ /* 0x000fe40003f25070 */
[----:B------:R-:W-:Y:S02]  /*a3e0*/  SHF.R.S32.HI R15, RZ, 0x1f, R239 ;  /* 0x0000001fff0f7819 */ /* 0x000fe400000114ef */
[----:B-----5:R-:W-:-:S04]  /*a3f0*/  SHF.R.S32.HI R9, RZ, 0x1f, R4 ;  /* 0x0000001fff097819 */ /* 0x020fc80000011404 */
[----:B------:R-:W-:-:S04]  /*a400*/  LEA.HI R9, R9, R4, RZ, 0x3 ;  /* 0x0000000409097211 */ /* 0x000fc800078f18ff */
[----:B------:R-:W-:-:S05]  /*a410*/  LOP3.LUT R9, R9, 0xfffffff8, RZ, 0xc0, !PT ;  /* 0xfffffff809097812 */ /* 0x000fca00078ec0ff */
[----:B------:R-:W-:Y:S01]  /*a420*/  IMAD.IADD R9, R4, 0x1, -R9 ;  /* 0x0000000104097824 */ /* 0x000fe200078e0a09 */
[----:B------:R-:W-:Y:S02]  /*a430*/  ISETP.NE.AND.EX P1, PT, RZ, c[0x0][0x34c], PT, P1 ;  /* 0x0000d300ff007a0c */ /* 0x000fe40003f25310 */
[----:B------:R-:W-:Y:S02]  /*a440*/  ISETP.GE.AND P4, PT, R144, c[0x0][0x1d4], PT ;  /* 0x0000750090007a0c */ /* 0x000fe40003f86270 */
[----:B------:R-:W-:Y:S02]  /*a450*/  SEL R8, R15, RZ, !P1 ;  /* 0x000000ff0f087207 */ /* 0x000fe40004800000 */
[----:B------:R-:W-:Y:S02]  /*a460*/  SEL R7, R239, RZ, !P1 ;  /* 0x000000ffef077207 */ /* 0x000fe40004800000 */
[----:B------:R-:W-:Y:S01]  /*a470*/  ISETP.GE.AND P2, PT, R140, c[0x0][0x1d4], PT ;  /* 0x000075008c007a0c */ /* 0x000fe20003f46270 */
[----:B------:R-:W-:Y:S01]  /*a480*/  IMAD R8, R8, c[0x0][0x1c0], RZ ;  /* 0x0000700008087a24 */ /* 0x000fe200078e02ff */
[----:B------:R-:W-:-:S05]  /*a490*/  LOP3.LUT R215, R215, 0xfffffbff, RZ, 0xc0, !PT ;  /* 0xfffffbffd7d77812 */ /* 0x000fca00078ec0ff */
[----:B------:R-:W-:-:S04]  /*a4a0*/  @P4 LOP3.LUT R215, R215, 0x400, RZ, 0xfc, !PT ;  /* 0x00000400d7d74812 */ /* 0x000fc800078efcff */
[----:B------:R-:W-:-:S04]  /*a4b0*/  LOP3.LUT R215, R215, 0xfffff7ff, RZ, 0xc0, !PT ;  /* 0xfffff7ffd7d77812 */ /* 0x000fc800078ec0ff */
[----:B------:R-:W-:Y:S02]  /*a4c0*/  @P2 LOP3.LUT R215, R215, 0x800, RZ, 0xfc, !PT ;  /* 0x00000800d7d72812 */ /* 0x000fe400078efcff */
[----:B------:R-:W-:Y:S02]  /*a4d0*/  ISETP.GE.AND P1, PT, R234, c[0x0][0x1d4], PT ;  /* 0x00007500ea007a0c */ /* 0x000fe40003f26270 */
[----:B------:R-:W-:Y:S01]  /*a4e0*/  LOP3.LUT R215, R215, 0xfffffdff, RZ, 0xc0, !PT ;  /* 0xfffffdffd7d77812 */ /* 0x000fe200078ec0ff */
[----:B------:R-:W-:Y:S01]  /*a4f0*/  UIADD3 UR4, UP0, UR4, 0x10080, URZ ;  /* 0x0001008004047890 */ /* 0x000fe2000ff1e03f */
[----:B------:R-:W-:Y:S02]  /*a500*/  SEL R14, RZ, 0x1, P2 ;  /* 0x00000001ff0e7807 */ /* 0x000fe40001000000 */
[----:B------:R-:W-:Y:S01]  /*a510*/  ISETP.NE.U32.AND P2, PT, RZ, c[0x0][0x350], PT ;  /* 0x0000d400ff007a0c */ /* 0x000fe20003f45070 */
[----:B------:R-:W-:Y:S01]  /*a520*/  UIADD3.X UR5, URZ, UR5, URZ, UP0, !UPT ;  /* 0x000000053f057290 */ /* 0x000fe200087fe43f */
[C---:B------:R-:W-:Y:S01]  /*a530*/  IMAD.WIDE.U32 R12, R243.reuse, c[0x0][0x210], RZ ;  /* 0x00008400f30c7a25 */ /* 0x040fe200078e00ff */
[----:B------:R1:W-:Y:S03]  /*a540*/  STL [R1+0x10], R21 ;  /* 0x0000101501007387 */ /* 0x0003e60000100800 */
[----:B------:R-:W-:Y:S01]  /*a550*/  IMAD R13, R243, c[0x0][0x214], R13 ;  /* 0x00008500f30d7a24 */ /* 0x000fe200078e020d */
[----:B------:R-:W-:Y:S01]  /*a560*/  SHF.R.S32.HI R19, RZ, 0x1f, R231 ;  /* 0x0000001fff137819 */ /* 0x000fe200000114e7 */
[----:B------:R-:W-:Y:S01]  /*a570*/  IMAD.U32 R22, RZ, RZ, UR8 ;  /* 0x00000008ff167e24 */ /* 0x000fe2000f8e00ff */
[----:B------:R-:W-:-:S02]  /*a580*/  ISETP.GE.AND P5, PT, R140, c[0x0][0x198], PT ;  /* 0x000066008c007a0c */ /* 0x000fc40003fa6270 */
[----:B------:R-:W-:Y:S02]  /*a590*/  IADD3 R121, R27, -0x1, RZ ;  /* 0xffffffff1b797810 */ /* 0x000fe40007ffe0ff */
[----:B--2---:R-:W-:-:S05]  /*a5a0*/  SHF.R.S32.HI R2, RZ, 0x1f, R0 ;  /* 0x0000001fff027819 */ /* 0x004fca0000011400 */
[----:B------:R-:W-:-:S04]  /*a5b0*/  IMAD R2, R2, c[0x0][0x178], RZ ;  /* 0x00005e0002027a24 */ /* 0x000fc800078e02ff */
[C---:B------:R-:W-:Y:S02]  /*a5c0*/  IMAD R4, R0.reuse, c[0x0][0x17c], R2 ;  /* 0x00005f0000047a24 */ /* 0x040fe400078e0202 */
[----:B------:R-:W-:-:S04]  /*a5d0*/  IMAD.WIDE.U32 R2, R0, c[0x0][0x178], RZ ;  /* 0x00005e0000027a25 */ /* 0x000fc800078e00ff */
[----:B------:R-:W-:Y:S02]  /*a5e0*/  IMAD R0, R9, 0x20, R231 ;  /* 0x0000002009007824 */ /* 0x000fe400078e02e7 */
[----:B------:R-:W-:Y:S02]  /*a5f0*/  IMAD.IADD R3, R3, 0x1, R4 ;  /* 0x0000000103037824 */ /* 0x000fe400078e0204 */
[----:B------:R-:W-:Y:S02]  /*a600*/  IMAD.IADD R4, R26, 0x1, R0 ;  /* 0x000000011a047824 */ /* 0x000fe400078e0200 */
[----:B------:R-:W-:-:S04]  /*a610*/  IMAD.WIDE.U32 R2, R243, c[0x0][0x1b8], R2 ;  /* 0x00006e00f3027a25 */ /* 0x000fc800078e0002 */
[----:B------:R-:W-:-:S04]  /*a620*/  @P3 IMAD.HI.U32 R9, R4, c[0x0][0x2c8], RZ ;  /* 0x0000b20004093a27 */ /* 0x000fc800078e00ff */
[----:B------:R-:W-:Y:S01]  /*a630*/  IMAD.MOV.U32 R0, RZ, RZ, R4 ;  /* 0x000000ffff007224 */ /* 0x000fe200078e0004 */
[----:B------:R-:W-:Y:S01]  /*a640*/  @P3 SHF.R.U32.HI R0, RZ, c[0x0][0x2cc], R9 ;  /* 0x0000b300ff003a19 */ /* 0x000fe20000011609 */
[----:B------:R-:W-:Y:S02]  /*a650*/  IMAD R3, R243, c[0x0][0x1bc], R3 ;  /* 0x00006f00f3037a24 */ /* 0x000fe400078e0203 */
[C---:B------:R-:W-:Y:S01]  /*a660*/  IMAD R9, R7.reuse, c[0x0][0x1c4], R8 ;  /* 0x0000710007097a24 */ /* 0x040fe200078e0208 */
[----:B------:R-:W-:Y:S01]  /*a670*/  SHF.R.S32.HI R8, RZ, 0x1f, R0 ;  /* 0x0000001fff087819 */ /* 0x000fe20000011400 */
[----:B------:R-:W-:Y:S01]  /*a680*/  IMAD.WIDE.U32 R2, R7, c[0x0][0x1c0], R2 ;  /* 0x0000700007027a25 */ /* 0x000fe200078e0002 */
[----:B------:R-:W-:-:S03]  /*a690*/  ISETP.GE.AND P3, PT, R233, c[0x0][0x1d4], PT ;  /* 0x00007500e9007a0c */ /* 0x000fc60003f66270 */
[----:B------:R-:W-:Y:S01]  /*a6a0*/  IMAD.MOV R7, RZ, RZ, -R0 ;  /* 0x000000ffff077224 */ /* 0x000fe200078e0a00 */
[----:B------:R-:W-:Y:S01]  /*a6b0*/  IADD3 R3, R3, R9, RZ ;  /* 0x0000000903037210 */ /* 0x000fe20007ffe0ff */
[----:B------:R-:W-:Y:S02]  /*a6c0*/  IMAD R8, R8, c[0x0][0x1b0], RZ ;  /* 0x00006c0008087a24 */ /* 0x000fe400078e02ff */
[----:B------:R-:W-:Y:S02]  /*a6d0*/  IMAD R4, R7, c[0x0][0x2c4], R4 ;  /* 0x0000b10007047a24 */ /* 0x000fe400078e0204 */
[C---:B------:R-:W-:Y:S02]  /*a6e0*/  IMAD R10, R0.reuse, c[0x0][0x1b4], R8 ;  /* 0x00006d00000a7a24 */ /* 0x040fe400078e0208 */
[----:B------:R-:W-:Y:S01]  /*a6f0*/  IMAD.WIDE.U32 R2, R0, c[0x0][0x1b0], R2 ;  /* 0x00006c0000027a25 */ /* 0x000fe200078e0002 */
[----:B------:R-:W-:Y:S02]  /*a700*/  SEL R0, RZ, 0xffffffff, P4 ;  /* 0xffffffffff007807 */ /* 0x000fe40002000000 */
[----:B------:R-:W-:Y:S01]  /*a710*/  SHF.R.S32.HI R7, RZ, 0x1f, R4 ;  /* 0x0000001fff077819 */ /* 0x000fe20000011404 */
[----:B------:R-:W-:Y:S01]  /*a720*/  IMAD.IADD R3, R3, 0x1, R10 ;  /* 0x0000000103037824 */ /* 0x000fe200078e020a */
[----:B------:R-:W-:Y:S01]  /*a730*/  @P3 LOP3.LUT R215, R215, 0x200, RZ, 0xfc, !PT ;  /* 0x00000200d7d73812 */ /* 0x000fe200078efcff */
[----:B------:R-:W-:-:S02]  /*a740*/  IMAD.SHL.U32 R17, R0, 0x2, RZ ;  /* 0x0000000200117824 */ /* 0x000fc400078e00ff */
[----:B------:R-:W-:Y:S01]  /*a750*/  IMAD R0, R7, c[0x0][0x1a8], RZ ;  /* 0x00006a0007007a24 */ /* 0x000fe200078e02ff */
[----:B------:R-:W-:Y:S01]  /*a760*/  LOP3.LUT R215, R215, 0xfffffeff, RZ, 0xc0, !PT ;  /* 0xfffffeffd7d77812 */ /* 0x000fe200078ec0ff */
[----:B------:R-:W-:-:S04]  /*a770*/  IMAD.WIDE.U32 R2, R4, c[0x0][0x1a8], R2 ;  /* 0x00006a0004027a25 */ /* 0x000fc800078e0002 */
[----:B------:R-:W-:Y:S01]  /*a780*/  IMAD R0, R4, c[0x0][0x1ac], R0 ;  /* 0x00006b0004007a24 */ /* 0x000fe200078e0200 */
[----:B------:R-:W-:Y:S02]  /*a790*/  @P1 LOP3.LUT R215, R215, 0x100, RZ, 0xfc, !PT ;  /* 0x00000100d7d71812 */ /* 0x000fe400078efcff */
[----:B------:R-:W-:Y:S01]  /*a7a0*/  SEL R4, RZ, 0x8, P1 ;  /* 0x00000008ff047807 */ /* 0x000fe20000800000 */
[----:B------:R-:W-:Y:S01]  /*a7b0*/  IMAD.IADD R0, R3, 0x1, R0 ;  /* 0x0000000103007824 */ /* 0x000fe200078e0200 */
[C---:B------:R-:W-:Y:S02]  /*a7c0*/  LEA R20, P1, R2.reuse, c[0x0][0x160], 0x1 ;  /* 0x0000580002147a11 */ /* 0x040fe400078208ff */
[----:B------:R-:W-:Y:S02]  /*a7d0*/  LOP3.LUT R14, R17, 0x2, R14, 0xe2, !PT ;  /* 0x00000002110e7812 */ /* 0x000fe400078ee20e */
[----:B------:R-:W-:Y:S01]  /*a7e0*/  LEA.HI.X R17, R2, c[0x0][0x164], R0, 0x1, P1 ;  /* 0x0000590002117a11 */ /* 0x000fe200008f0c00 */
[--C-:B----4-:R-:W-:Y:S01]  /*a7f0*/  @P0 IMAD.MOV.U32 R2, RZ, RZ, R16.reuse ;  /* 0x000000ffff020224 */ /* 0x110fe200078e0010 */
[----:B------:R-:W-:Y:S01]  /*a800*/  SEL R7, RZ, 0x4, P3 ;  /* 0x00000004ff077807 */ /* 0x000fe20001800000 */
[----:B------:R-:W-:Y:S01]  /*a810*/  @!P0 IMAD.MOV.U32 R2, RZ, RZ, R239 ;  /* 0x000000ffff028224 */ /* 0x000fe200078e00ef */
[----:B------:R-:W-:Y:S01]  /*a820*/  @P0 SHF.R.S32.HI R3, RZ, 0x1f, R16 ;  /* 0x0000001fff030819 */ /* 0x000fe20000011410 */
[----:B------:R-:W-:Y:S01]  /*a830*/  IMAD.WIDE.U32 R8, R243, c[0x0][0x1e8], RZ ;  /* 0x00007a00f3087a25 */ /* 0x000fe200078e00ff */
[----:B------:R-:W-:-:S02]  /*a840*/  ISETP.NE.AND.EX P1, PT, RZ, c[0x0][0x354], PT, P2 ;  /* 0x0000d500ff007a0c */ /* 0x000fc40003f25320 */
[----:B------:R-:W-:Y:S01]  /*a850*/  @!P0 MOV R3, R15 ;  /* 0x0000000f00038202 */ /* 0x000fe20000000f00 */
[----:B------:R-:W-:Y:S01]  /*a860*/  IMAD.U32 R15, RZ, RZ, UR5 ;  /* 0x00000005ff0f7e24 */ /* 0x000fe2000f8e00ff */
[----:B------:R-:W-:Y:S01]  /*a870*/  LOP3.LUT R128, R4, R14, R7, 0xfe, !PT ;  /* 0x0000000e04807212 */ /* 0x000fe200078efe07 */
[----:B------:R-:W-:Y:S01]  /*a880*/  IMAD.U32 R14, RZ, RZ, UR4 ;  /* 0x00000004ff0e7e24 */ /* 0x000fe2000f8e00ff */
[----:B------:R-:W-:Y:S01]  /*a890*/  SEL R3, R3, RZ, !P1 ;  /* 0x000000ff03037207 */ /* 0x000fe20004800000 */
[----:B------:R-:W-:Y:S01]  /*a8a0*/  IMAD R9, R243, c[0x0][0x1ec], R9 ;  /* 0x00007b00f3097a24 */ /* 0x000fe200078e0209 */
[----:B------:R-:W-:Y:S02]  /*a8b0*/  SEL R2, R2, RZ, !P1 ;  /* 0x000000ff02027207 */ /* 0x000fe40004800000 */
[----:B------:R1:W-:Y:S01]  /*a8c0*/  STL.64 [R1+0x8], R14 ;  /* 0x0000080e01007387 */ /* 0x0003e20000100a00 */
[----:B------:R-:W-:Y:S01]  /*a8d0*/  IMAD R4, R3, c[0x0][0x1f0], RZ ;  /* 0x00007c0003047a24 */ /* 0x000fe200078e02ff */
[----:B---3--:R-:W-:Y:S01]  /*a8e0*/  IADD3 R0, P0, R231, R18, RZ ;  /* 0x00000012e7007210 */ /* 0x008fe20007f1e0ff */
[----:B------:R-:W-:-:S04]  /*a8f0*/  IMAD.WIDE.U32 R8, R2, c[0x0][0x1f0], R8 ;  /* 0x00007c0002087a25 */ /* 0x000fc800078e0008 */
[----:B------:R-:W-:Y:S02]  /*a900*/  IMAD R3, R3, c[0x0][0x218], RZ ;  /* 0x0000860003037a24 */ /* 0x000fe400078e02ff */
[----:B------:R-:W-:Y:S01]  /*a910*/  IMAD.WIDE.U32 R12, R2, c[0x0][0x218], R12 ;  /* 0x00008600020c7a25 */ /* 0x000fe200078e000c */
[----:B------:R-:W-:-:S03]  /*a920*/  IADD3 R8, P1, R140, R8, RZ ;  /* 0x000000088c087210 */ /* 0x000fc60007f3e0ff */
[----:B------:R-:W-:Y:S01]  /*a930*/  IMAD R7, R2, c[0x0][0x1f4], R4 ;  /* 0x00007d0002077a24 */ /* 0x000fe200078e0204 */
[----:B------:R-:W-:Y:S01]  /*a940*/  LEA.HI.X.SX32 R4, R18, R19, 0x1, P0 ;  /* 0x0000001312047211 */ /* 0x000fe200000f0eff */
[----:B------:R-:W-:Y:S01]  /*a950*/  IMAD R3, R2, c[0x0][0x21c], R3 ;  /* 0x0000870002037a24 */ /* 0x000fe200078e0203 */
[----:B------:R-:W-:Y:S01]  /*a960*/  IADD3 R2, P0, R140, R12, RZ ;  /* 0x0000000c8c027210 */ /* 0x000fe20007f1e0ff */
[----:B------:R-:W-:Y:S01]  /*a970*/  IMAD.U32 R18, RZ, RZ, UR8 ;  /* 0x00000008ff127e24 */ /* 0x000fe2000f8e00ff */
[C---:B------:R-:W-:Y:S01]  /*a980*/  IADD3.X R9, R141.reuse, R9, R7, P1, !PT ;  /* 0x000000098d097210 */ /* 0x040fe20000ffe407 */
[C---:B------:R-:W-:Y:S01]  /*a990*/  IMAD R7, R4.reuse, c[0x0][0x1e0], RZ ;  /* 0x0000780004077a24 */ /* 0x040fe200078e02ff */
[----:B------:R-:W-:Y:S01]  /*a9a0*/  IADD3.X R3, R141, R13, R3, P0, !PT ;  /* 0x0000000d8d037210 */ /* 0x000fe200007fe403 */
[----:B------:R-:W-:Y:S01]  /*a9b0*/  IMAD R4, R4, c[0x0][0x208], RZ ;  /* 0x0000820004047a24 */ /* 0x000fe200078e02ff */
[----:B------:R-:W-:Y:S01]  /*a9c0*/  IADD3 R22, P1, R22, 0x8, RZ ;  /* 0x0000000816167810 */ /* 0x000fe20007f3e0ff */
[----:B------:R-:W-:Y:S01]  /*a9d0*/  IMAD R222, R0, c[0x0][0x1e4], R7 ;  /* 0x0000790000de7a24 */ /* 0x000fe200078e0207 */
[----:B------:R-:W-:Y:S01]  /*a9e0*/  IADD3 R18, P0, R18, 0x10, RZ ;  /* 0x0000001012127810 */ /* 0x000fe20007f1e0ff */
[----:B------:R-:W-:-:S02]  /*a9f0*/  IMAD R4, R0, c[0x0][0x20c], R4 ;  /* 0x0000830000047a24 */ /* 0x000fc400078e0204 */
[----:B------:R-:W-:-:S04]  /*aa00*/  IMAD.WIDE.U32 R224, R0, c[0x0][0x1e0], R8 ;  /* 0x0000780000e07a25 */ /* 0x000fc800078e0008 */
[----:B------:R-:W-:Y:S01]  /*aa10*/  IMAD.WIDE.U32 R226, R0, c[0x0][0x208], R2 ;  /* 0x0000820000e27a25 */ /* 0x000fe200078e0002 */
[----:B------:R-:W-:Y:S02]  /*aa20*/  ISETP.GE.AND P3, PT, R144, c[0x0][0x198], PT ;  /* 0x0000660090007a0c */ /* 0x000fe40003f66270 */
[----:B------:R-:W-:Y:S01]  /*aa30*/  IADD3.X R19, RZ, UR7, RZ, P0, !PT ;  /* 0x00000007ff137c10 */ /* 0x000fe200087fe4ff */
[----:B------:R-:W-:Y:S01]  /*aa40*/  IMAD.X R23, RZ, RZ, UR7, P1 ;  /* 0x00000007ff177e24 */ /* 0x000fe200088e06ff */
[----:B------:R-:W-:Y:S01]  /*aa50*/  ISETP.GE.AND P2, PT, R233, c[0x0][0x198], PT ;  /* 0x00006600e9007a0c */ /* 0x000fe20003f46270 */
[----:B------:R-:W-:Y:S01]  /*aa60*/  IMAD.IADD R7, R231, 0x1, R26 ;  /* 0x00000001e7077824 */ /* 0x000fe200078e021a */
[----:B------:R-:W-:Y:S01]  /*aa70*/  ISETP.GE.AND P4, PT, R234, c[0x0][0x198], PT ;  /* 0x00006600ea007a0c */ /* 0x000fe20003f86270 */
[----:B------:R-:W-:Y:S02]  /*aa80*/  IMAD.IADD R222, R225, 0x1, R222 ;  /* 0x00000001e1de7824 */ /* 0x000fe400078e02de */
[----:B------:R-:W-:Y:S01]  /*aa90*/  IMAD.IADD R228, R227, 0x1, R4 ;  /* 0x00000001e3e47824 */ /* 0x000fe200078e0204 */
[----:B------:R-:W-:Y:S07]  /*aaa0*/  BRA.DIV ~URZ, `(.L_x_1894) ;  /* 0x000149827f007947 */ /* 0x000fee000b800000 */
[----:B-1----:R1:W2:Y:S02]  /*aab0*/  SHFL.IDX PT, R4, R17, RZ, 0x181f ;  /* 0x00181fff11047589 */ /* 0x0022a400000e0000 */
.L_x_2024:
[----:B------:R-:W-:Y:S05]  /*aac0*/  BRA.DIV ~URZ, `(.L_x_1895) ;  /* 0x000149e27f007947 */ /* 0x000fea000b800000 */
[----:B------:R3:W4:Y:S02]  /*aad0*/  SHFL.IDX PT, R0, R20, RZ, 0x181f ;  /* 0x00181fff14007589 */ /* 0x00072400000e0000 */
.L_x_2025:
[----:B------:R-:W-:Y:S01]  /*aae0*/  IMAD R16, R21, c[0x0][0x2c4], RZ ;  /* 0x0000b10015107a24 */ /* 0x000fe200078e02ff */
[----:B------:R-:W-:Y:S04]  /*aaf0*/  BSSY B0, `(.L_x_1896) ;  /* 0x0000015000007945 */ /* 0x000fe80003800000 */
[----:B------:R-:W-:-:S13]  /*ab00*/  ISETP.GE.AND P0, PT, R7, R16, PT ;  /* 0x000000100700720c */ /* 0x000fda0003f06270 */
[----:B------:R-:W-:Y:S05]  /*ab10*/  @P0 BRA `(.L_x_1897) ;  /* 0x0000012000000947 */ /* 0x000fea0003800000 */
[----:B------:R-:W5:Y:S04]  /*ab20*/  LDL R3, [R1+0x78] ;  /* 0x0000780001037983 */ /* 0x000f680000100800 */
[----:B---3--:R-:W3:Y:S04]  /*ab30*/  LDL R2, [R1+0x80] ;  /* 0x0000800001027983 */ /* 0x008ee80000100800 */
[----:B----4-:R-:W4:Y:S01]  /*ab40*/  LDL R10, [R1+0x7c] ;  /* 0x00007c00010a7983 */ /* 0x010f220000100800 */
[----:B------:R-:W-:-:S04]  /*ab50*/  LEA R14, P0, R140, R0, 0x1 ;  /* 0x000000008c0e7211 */ /* 0x000fc800078008ff */
[----:B--2---:R-:W-:Y:S02]  /*ab60*/  LEA.HI.X R15, R140, R4, R141, 0x1, P0 ;  /* 0x000000048c0f7211 */ /* 0x004fe400000f0c8d */
[----:B------:R-:W-:-:S03]  /*ab70*/  LEA R12, P0, R252, R0, 0x1 ;  /* 0x00000000fc0c7211 */ /* 0x000fc600078008ff */
[----:B------:R-:W-:Y:S01]  /*ab80*/  @!PT LDS RZ, [RZ] ;  /* 0x00000000fffff984 */ /* 0x000fe20000000800 */
[----:B------:R-:W-:Y:S01]  /*ab90*/  @!PT LDS RZ, [RZ] ;  /* 0x00000000fffff984 */ /* 0x000fe20000000800 */
[----:B------:R-:W-:Y:S01]  /*aba0*/  @!PT LDS RZ, [RZ] ;  /* 0x00000000fffff984 */ /* 0x000fe20000000800 */
[----:B------:R2:W-:Y:S01]  /*abb0*/  LDGSTS.E.BYPASS.LTC128B.128 [R220+0x10080], [R14.64], !P5 ;  /* 0x100800000edc7fae */ /* 0x0005e2000e901d4c */
[----:B-----5:R-:W-:Y:S02]  /*abc0*/  LEA.HI.X R13, R252, R4, R3, 0x1, P0 ;  /* 0x00000004fc0d7211 */ /* 0x020fe400000f0c03 */
[----:B------:R-:W-:-:S03]  /*abd0*/  LEA R8, P0, R233, R0, 0x1 ;  /* 0x00000000e9087211 */ /* 0x000fc600078008ff */
[----:B------:R2:W-:Y:S01]  /*abe0*/  LDGSTS.E.BYPASS.LTC128B.128 [R220+0x14080], [R12.64], !P3 ;  /* 0x140800000cdc7fae */ /* 0x0005e2000d901d4c */
[----:B---3--:R-:W-:Y:S02]  /*abf0*/  LEA.HI.X R9, R233, R4, R2, 0x1, P0 ;  /* 0x00000004e9097211 */ /* 0x008fe400000f0c02 */
[----:B------:R-:W-:-:S03]  /*ac00*/  LEA R2, P0, R234, R0, 0x1 ;  /* 0x00000000ea027211 */ /* 0x000fc600078008ff */
[----:B------:R2:W-:Y:S01]  /*ac10*/  LDGSTS.E.BYPASS.LTC128B.128 [R220+0x18080], [R8.64], !P2 ;  /* 0x1808000008dc7fae */ /* 0x0005e2000d101d4c */
[----:B----4-:R-:W-:-:S05]  /*ac20*/  LEA.HI.X R3, R234, R4, R10, 0x1, P0 ;  /* 0x00000004ea037211 */ /* 0x010fca00000f0c0a */
[----:B------:R2:W-:Y:S04]  /*ac30*/  LDGSTS.E.BYPASS.LTC128B.128 [R220+0x1c080], [R2.64], !P4 ;  /* 0x1c08000002dc7fae */ /* 0x0005e8000e101d4c */
.L_x_1897:
[----:B------:R-:W-:Y:S05]  /*ac40*/  BSYNC B0 ;  /* 0x0000000000007941 */ /* 0x000fea0003800000 */
.L_x_1896:
[----:B------:R-:W-:Y:S05]  /*ac50*/  BRA.DIV ~URZ, `(.L_x_1898) ;  /* 0x000148d27f007947 */ /* 0x000fea000b800000 */
[----:B--2---:R2:W1:Y:S04]  /*ac60*/  SHFL.IDX PT, R4, R17, 0x1, 0x181f ;  /* 0x00381f0011047f89 */ /* 0x00446800000e0000 */
[----:B----4-:R2:W4:Y:S02]  /*ac70*/  SHFL.IDX PT, R0, R20, 0x1, 0x181f ;  /* 0x00381f0014007f89 */ /* 0x01052400000e0000 */
.L_x_2026:
[----:B------:R-:W-:Y:S01]  /*ac80*/  IADD3 R2, R7, 0x20, RZ ;  /* 0x0000002007027810 */ /* 0x000fe20007ffe0ff */
[----:B------:R-:W-:Y:S03]  /*ac90*/  BSSY B0, `(.L_x_1899) ;  /* 0x0000015000007945 */ /* 0x000fe60003800000 */
[----:B------:R-:W-:-:S13]  /*aca0*/  ISETP.GE.AND P0, PT, R2, R16, PT ;  /* 0x000000100200720c */ /* 0x000fda0003f06270 */
[----:B------:R-:W-:Y:S05]  /*acb0*/  @P0 BRA `(.L_x_1900) ;  /* 0x0000012000000947 */ /* 0x000fea0003800000 */
[----:B------:R-:W5:Y:S04]  /*acc0*/  LDL R8, [R1+0x78] ;  /* 0x0000780001087983 */ /* 0x000f680000100800 */
[----:B--2---:R-:W2:Y:S04]  /*acd0*/  LDL R3, [R1+0x80] ;  /* 0x0000800001037983 */ /* 0x004ea80000100800 */
[----:B---3--:R-:W3:Y:S01]  /*ace0*/  LDL R10, [R1+0x7c] ;  /* 0x00007c00010a7983 */ /* 0x008ee20000100800 */
[----:B----4-:R-:W-:-:S04]  /*acf0*/  LEA R14, P0, R140, R0, 0x1 ;  /* 0x000000008c0e7211 */ /* 0x010fc800078008ff */
[----:B-1----:R-:W-:Y:S02]  /*ad00*/  LEA.HI.X R15, R140, R4, R141, 0x1, P0 ;  /* 0x000000048c0f7211 */ /* 0x002fe400000f0c8d */
        /* <DEDUP_REMOVED lines=8> */
[----:B--2---:R-:W-:Y:S02]  /*ad90*/  LEA.HI.X R9, R233, R4, R3, 0x1, P0 ;  /* 0x00000004e9097211 */ /* 0x004fe400000f0c03 */
[----:B------:R-:W-:-:S03]  /*ada0*/  LEA R2, P0, R234, R0, 0x1 ;  /* 0x00000000ea027211 */ /* 0x000fc600078008ff */
[----:B------:R1:W-:Y:S01]  /*adb0*/  LDGSTS.E.BYPASS.LTC128B.128 [R223+0x19080], [R8.64], !P2 ;  /* 0x1908000008df7fae */ /* 0x0003e2000d101d4c */
[----:B---3--:R-:W-:-:S05]  /*adc0*/  LEA.HI.X R3, R234, R4, R10, 0x1, P0 ;  /* 0x00000004ea037211 */ /* 0x008fca00000f0c0a */
[----:B------:R1:W-:Y:S04]  /*add0*/  LDGSTS.E.BYPASS.LTC128B.128 [R223+0x1d080], [R2.64], !P4 ;  /* 0x1d08000002df7fae */ /* 0x0003e8000e101d4c */
.L_x_1900:
[----:B------:R-:W-:Y:S05]  /*ade0*/  BSYNC B0 ;  /* 0x0000000000007941 */ /* 0x000fea0003800000 */
.L_x_1899:
[----:B------:R-:W-:Y:S05]  /*adf0*/  BRA.DIV ~URZ, `(.L_x_1901) ;  /* 0x000148227f007947 */ /* 0x000fea000b800000 */
[----:B-1----:R1:W2:Y:S02]  /*ae00*/  SHFL.IDX PT, R4, R17, 0x2, 0x181f ;  /* 0x00581f0011047f89 */ /* 0x0022a400000e0000 */
.L_x_2027:
[----:B------:R-:W-:Y:S05]  /*ae10*/  BRA.DIV ~URZ, `(.L_x_1902) ;  /* 0x000148827f007947 */ /* 0x000fea000b800000 */
[----:B----4-:R4:W1:Y:S02]  /*ae20*/  SHFL.IDX PT, R0, R20, 0x2, 0x181f ;  /* 0x00581f0014007f89 */ /* 0x01086400000e0000 */
.L_x_2028:
[----:B------:R-:W-:Y:S01]  /*ae30*/  IADD3 R2, R7, 0x40, RZ ;  /* 0x0000004007027810 */ /* 0x000fe20007ffe0ff */
[----:B------:R-:W-:Y:S03]  /*ae40*/  BSSY B0, `(.L_x_1903) ;  /* 0x0000015000007945 */ /* 0x000fe60003800000 */
[----:B------:R-:W-:-:S13]  /*ae50*/  ISETP.GE.AND P0, PT, R2, R16, PT ;  /* 0x000000100200720c */ /* 0x000fda0003f06270 */
[----:B------:R-:W-:Y:S05]  /*ae60*/  @P0 BRA `(.L_x_1904) ;  /* 0x0000012000000947 */ /* 0x000fea0003800000 */
[----:B------:R-:W5:Y:S04]  /*ae70*/  LDL R8, [R1+0x78] ;  /* 0x0000780001087983 */ /* 0x000f680000100800 */
[----:B---3--:R-:W3:Y:S04]  /*ae80*/  LDL R3, [R1+0x80] ;  /* 0x0000800001037983 */ /* 0x008ee80000100800 */
[----:B----4-:R-:W4:Y:S01]  /*ae90*/  LDL R10, [R1+0x7c] ;  /* 0x00007c00010a7983 */ /* 0x010f220000100800 */
[----:B-1----:R-:W-:-:S04]  /*aea0*/  LEA R14, P0, R140, R0, 0x1 ;  /* 0x000000008c0e7211 */ /* 0x002fc800078008ff */
        /* <DEDUP_REMOVED lines=14> */
.L_x_1904:
[----:B------:R-:W-:Y:S05]  /*af90*/  BSYNC B0 ;  /* 0x0000000000007941 */ /* 0x000fea0003800000 */
.L_x_1903:
[----:B------:R-:W-:Y:S05]  /*afa0*/  BRA.DIV ~URZ, `(.L_x_1905) ;  /* 0x000147727f007947 */ /* 0x000fea000b800000 */
[----:B--2---:R2:W3:Y:S04]  /*afb0*/  SHFL.IDX PT, R4, R17, 0x3, 0x181f ;  /* 0x00781f0011047f89 */ /* 0x0044e800000e0000 */
[----:B-1----:R2:W1:Y:S02]  /*afc0*/  SHFL.IDX PT, R0, R20, 0x3, 0x181f ;  /* 0x00781f0014007f89 */ /* 0x00246400000e0000 */
.L_x_2029:
[----:B------:R-:W-:Y:S01]  /*afd0*/  IADD3 R7, R7, 0x60, RZ ;  /* 0x0000006007077810 */ /* 0x000fe20007ffe0ff */
[----:B------:R-:W5:Y:S04]  /*afe0*/  LDL R14, [R1+0x74] ;  /* 0x00007400010e7983 */ /* 0x000f680000100800 */
[----:B--2---:R-:W2:Y:S01]  /*aff0*/  LDL R2, [R1+0x78] ;  /* 0x0000780001027983 */ /* 0x004ea20000100800 */
[----:B------:R-:W-:-:S03]  /*b000*/  ISETP.GE.AND P0, PT, R7, R16, PT ;  /* 0x000000100700720c */ /* 0x000fc60003f06270 */
[----:B----4-:R-:W4:Y:S04]  /*b010*/  LDL R15, [R1+0x80] ;  /* 0x00008000010f7983 */ /* 0x010f280000100800 */
[----:B---3--:R-:W3:Y:S01]  /*b020*/  LDL R10, [R1+0x7c] ;  /* 0x00007c00010a7983 */ /* 0x008ee20000100800 */
[----:B------:R-:W-:Y:S01]  /*b030*/  IMAD.MOV.U32 R104, RZ, RZ, 0x30 ;  /* 0x00000030ff687424 */ /* 0x000fe200078e00ff */
[----:B------:R-:W-:Y:S01]  /*b040*/  SHF.R.S32.HI R130, RZ, 0x1f, R121 ;  /* 0x0000001fff827819 */ /* 0x000fe20000011479 */
[----:B------:R-:W-:Y:S01]  /*b050*/  ULDC.64 UR4, c[0x0][0x40] ;  /* 0x0000100000047ab9 */ /* 0x000fe20000000a00 */
[----:B------:R-:W3:Y:S02]  /*b060*/  LDL R7, [R1+0x64] ;  /* 0x0000640001077983 */ /* 0x000ee40000100800 */
[----:B-1----:R-:W-:-:S04]  /*b070*/  @!P0 LEA R12, P1, R140, R0, 0x1 ;  /* 0x000000008c0c8211 */ /* 0x002fc800078208ff */
[----:B------:R-:W-:Y:S02]  /*b080*/  @!P0 LEA.HI.X R13, R140, R4, R141, 0x1, P1 ;  /* 0x000000048c0d8211 */ /* 0x000fe400008f0c8d */
[----:B------:R-:W-:Y:S01]  /*b090*/  @!P0 LEA R8, P1, R252, R0, 0x1 ;  /* 0x00000000fc088211 */ /* 0x000fe200078208ff */
[----:B------:R-:W-:Y:S02]  /*b0a0*/  UIADD3 UR4, UP0, UR4, 0x160, URZ ;  /* 0x0000016004047890 */ /* 0x000fe4000ff1e03f */
[----:B------:R-:W-:Y:S01]  /*b0b0*/  @!PT LDS RZ, [RZ] ;  /* 0x00000000fffff984 */ /* 0x000fe20000000800 */
[----:B------:R-:W-:Y:S01]  /*b0c0*/  @!PT LDS RZ, [RZ] ;  /* 0x00000000fffff984 */ /* 0x000fe20000000800 */
[----:B------:R-:W-:Y:S01]  /*b0d0*/  @!PT LDS RZ, [RZ] ;  /* 0x00000000fffff984 */ /* 0x000fe20000000800 */
[----:B------:R1:W-:Y:S02]  /*b0e0*/  @!P0 LDGSTS.E.BYPASS.LTC128B.128 [R223+0x13080], [R12.64], !P5 ;  /* 0x130800000cdf8fae */ /* 0x0003e4000e901d4c */
[----:B------:R-:W-:Y:S01]  /*b0f0*/  UIADD3.X UR5, URZ, UR5, URZ, UP0, !UPT ;  /* 0x000000053f057290 */ /* 0x000fe200087fe43f */
[C---:B------:R-:W-:Y:S02]  /*b100*/  LOP3.LUT P5, RZ, R215.reuse, 0x200, RZ, 0xc0, !PT ;  /* 0x00000200d7ff7812 */ /* 0x040fe400078ac0ff */
[----:B------:R-:W-:Y:S01]  /*b110*/  LOP3.LUT P6, RZ, R215, 0x100, RZ, 0xc0, !PT ;  /* 0x00000100d7ff7812 */ /* 0x000fe200078cc0ff */
[----:B------:R1:W-:Y:S04]  /*b120*/  STL.64 [R1+0x28], R18 ;  /* 0x0000281201007387 */ /* 0x0003e80000100a00 */
[----:B------:R1:W-:Y:S04]  /*b130*/  STL.64 [R1+0x30], R174 ;  /* 0x000030ae01007387 */ /* 0x0003e80000100a00 */
[----:B------:R1:W-:Y:S04]  /*b140*/  STL.64 [R1+0x38], R24 ;  /* 0x0000381801007387 */ /* 0x0003e80000100a00 */
[----:B------:R1:W-:Y:S01]  /*b150*/  STL.64 [R1+0x40], R22 ;  /* 0x0000401601007387 */ /* 0x0003e20000100a00 */
[----:B------:R-:W-:-:S02]  /*b160*/  IADD3 R203, R146, 0x20, RZ ;  /* 0x0000002092cb7810 */ /* 0x000fc40007ffe0ff */
[----:B------:R-:W-:Y:S01]  /*b170*/  MOV R131, 0xb5f0 ;  /* 0x0000b5f000837802 */ /* 0x000fe20000000f00 */
[----:B-----5:R-:W-:Y:S01]  /*b180*/  IMAD R104, R14, -0x30, R104 ;  /* 0xffffffd00e687824 */ /* 0x020fe200078e0268 */
[----:B--2---:R-:W-:Y:S02]  /*b190*/  @!P0 LEA.HI.X R9, R252, R4, R2, 0x1, P1 ;  /* 0x00000004fc098211 */ /* 0x004fe400008f0c02 */
[----:B------:R-:W-:-:S03]  /*b1a0*/  @!P0 LEA R2, P1, R233, R0, 0x1 ;  /* 0x00000000e9028211 */ /* 0x000fc600078208ff */
[----:B------:R2:W-:Y:S01]  /*b1b0*/  @!P0 LDGSTS.E.BYPASS.LTC128B.128 [R223+0x17080], [R8.64], !P3 ;  /* 0x1708000008df8fae */ /* 0x0005e2000d901d4c */
[----:B----4-:R-:W-:Y:S01]  /*b1c0*/  @!P0 LEA.HI.X R3, R233, R4, R15, 0x1, P1 ;  /* 0x00000004e9038211 */ /* 0x010fe200008f0c0f */
[----:B---3--:R-:W-:Y:S01]  /*b1d0*/  IMAD.IADD R7, R104, 0x1, R7 ;  /* 0x0000000168077824 */ /* 0x008fe200078e0207 */
[----:B-1----:R-:W-:-:S03]  /*b1e0*/  @!P0 LEA R12, P1, R234, R0, 0x1 ;  /* 0x00000000ea0c8211 */ /* 0x002fc600078208ff */
[----:B------:R1:W-:Y:S01]  /*b1f0*/  @!P0 LDGSTS.E.BYPASS.LTC128B.128 [R223+0x1b080], [R2.64], !P2 ;  /* 0x1b08000002df8fae */ /* 0x0003e2000d101d4c */
[----:B------:R-:W-:Y:S02]  /*b200*/  IMNMX R7, R7, 0x30, PT ;  /* 0x0000003007077817 */ /* 0x000fe40003800200 */
[----:B------:R-:W-:-:S03]  /*b210*/  @!P0 LEA.HI.X R13, R234, R4, R10, 0x1, P1 ;  /* 0x00000004ea0d8211 */ /* 0x000fc600008f0c0a */
[----:B------:R-:W-:Y:S01]  /*b220*/  IMAD.IADD R7, R7, 0x1, -R231 ;  /* 0x0000000107077824 */ /* 0x000fe200078e0ae7 */
[----:B------:R-:W3:Y:S04]  /*b230*/  S2R R10, SR_TID.X ;  /* 0x00000000000a7919 */ /* 0x000ee80000002100 */
[----:B------:R-:W-:Y:S01]  /*b240*/  ISETP.GE.AND P1, PT, R7, 0x1, PT ;  /* 0x000000010700780c */ /* 0x000fe20003f26270 */
[----:B------:R4:W-:Y:S01]  /*b250*/  @!P0 LDGSTS.E.BYPASS.LTC128B.128 [R223+0x1f080], [R12.64], !P4 ;  /* 0x1f0800000cdf8fae */ /* 0x0009e2000e101d4c */
[----:B--2---:R-:W-:-:S03]  /*b260*/  IMAD.WIDE.U32 R8, R121, c[0x0][0x1e0], RZ ;  /* 0x0000780079087a25 */ /* 0x004fc600078e00ff */
[----:B------:R-:W0:Y:S01]  /*b270*/  LDGDEPBAR ;  /* 0x00000000000079af */ /* 0x000e220000000000 */
[----:B-1----:R-:W-:-:S04]  /*b280*/  IMAD R2, R130, c[0x0][0x1e0], RZ ;  /* 0x0000780082027a24 */ /* 0x002fc800078e02ff */
[----:B------:R-:W-:Y:S01]  /*b290*/  IMAD R0, R121, c[0x0][0x1e4], R2 ;  /* 0x0000790079007a24 */ /* 0x000fe200078e0202 */
[----:B------:R-:W-:Y:S01]  /*b2a0*/  ISETP.GE.AND P0, PT, R7, 0x21, PT ;  /* 0x000000210700780c */ /* 0x000fe20003f06270 */
[----:B------:R-:W-:Y:S02]  /*b2b0*/  IMAD.MOV.U32 R2, RZ, RZ, R224 ;  /* 0x000000ffff027224 */ /* 0x000fe400078e00e0 */
[----:B------:R-:W-:Y:S02]  /*b2c0*/  IMAD.MOV.U32 R3, RZ, RZ, R222 ;  /* 0x000000ffff037224 */ /* 0x000fe400078e00de */
[----:B------:R-:W-:Y:S02]  /*b2d0*/  IMAD.IADD R0, R9, 0x1, R0 ;  /* 0x0000000109007824 */ /* 0x000fe400078e0200 */
[----:B------:R-:W-:Y:S02]  /*b2e0*/  IMAD.U32 R14, RZ, RZ, UR4 ;  /* 0x00000004ff0e7e24 */ /* 0x000fe4000f8e00ff */
[----:B------:R-:W-:Y:S01]  /*b2f0*/  IMAD.U32 R15, RZ, RZ, UR5 ;  /* 0x00000005ff0f7e24 */ /* 0x000fe2000f8e00ff */
[----:B------:R-:W-:Y:S01]  /*b300*/  WARPSYNC 0xffffffff ;  /* 0xffffffff00007948 */ /* 0x000fe20003800000 */
[----:B------:R-:W-:-:S04]  /*b310*/  IMAD.WIDE.U32 R2, R8, 0x30, R2 ;  /* 0x0000003008027825 */ /* 0x000fc800078e0002 */
[----:B------:R-:W-:Y:S02]  /*b320*/  IMAD R0, R0, 0x30, RZ ;  /* 0x0000003000007824 */ /* 0x000fe400078e02ff */
[----:B------:R-:W-:Y:S01]  /*b330*/  IMAD.MOV.U32 R4, RZ, RZ, 0x20 ;  /* 0x00000020ff047424 */ /* 0x000fe200078e00ff */
[----:B------:R-:W-:Y:S01]  /*b340*/  @P1 LEA R8, P2, R2, c[0x0][0x1c8], 0x1 ;  /* 0x0000720002081a11 */ /* 0x000fe200078408ff */
[----:B------:R-:W-:Y:S02]  /*b350*/  IMAD.IADD R0, R3, 0x1, R0 ;  /* 0x0000000103007824 */ /* 0x000fe400078e0200 */
[----:B------:R-:W-:Y:S01]  /*b360*/  IMAD.WIDE.U32 R16, R4, c[0x0][0x1e0], RZ ;  /* 0x0000780004107a25 */ /* 0x000fe200078e00ff */
[C---:B------:R-:W-:Y:S02]  /*b370*/  LOP3.LUT P4, RZ, R215.reuse, 0x800, RZ, 0xc0, !PT ;  /* 0x00000800d7ff7812 */ /* 0x040fe4000788c0ff */
[----:B------:R-:W-:Y:S01]  /*b380*/  @P1 LEA.HI.X R9, R2, c[0x0][0x1cc], R0, 0x1, P2 ;  /* 0x0000730002091a11 */ /* 0x000fe200010f0c00 */
[----:B------:R-:W-:Y:S01]  /*b390*/  BAR.SYNC.DEFER_BLOCKING 0x0 ;  /* 0x0000000000007b1d */ /* 0x000fe20000010000 */
[----:B------:R-:W-:-:S02]  /*b3a0*/  LOP3.LUT P3, RZ, R215, 0x400, RZ, 0xc0, !PT ;  /* 0x00000400d7ff7812 */ /* 0x000fc4000786c0ff */
[----:B------:R-:W-:Y:S01]  /*b3b0*/  @P0 IADD3 R3, P2, R2, R16, RZ ;  /* 0x0000001002030210 */ /* 0x000fe20007f5e0ff */
[----:B------:R-:W-:Y:S01]  /*b3c0*/  IMAD R2, R4, c[0x0][0x1e4], RZ ;  /* 0x0000790004027a24 */ /* 0x000fe200078e02ff */
[----:B---3--:R-:W-:-:S04]  /*b3d0*/  SHF.R.S32.HI R18, RZ, 0x1f, R10 ;  /* 0x0000001fff127819 */ /* 0x008fc8000001140a */
[----:B------:R-:W-:Y:S02]  /*b3e0*/  @P0 IADD3.X R0, R0, R17, R2, P2, !PT ;  /* 0x0000001100000210 */ /* 0x000fe400017fe402 */
[C---:B------:R-:W-:Y:S02]  /*b3f0*/  @P0 LEA R2, P2, R3.reuse, c[0x0][0x1c8], 0x1 ;  /* 0x0000720003020a11 */ /* 0x040fe400078408ff */
[----:B------:R-:W-:Y:S02]  /*b400*/  LEA.HI R18, R18, R10, RZ, 0x3 ;  /* 0x0000000a12127211 */ /* 0x000fe400078f18ff */
[----:B------:R-:W-:Y:S02]  /*b410*/  @P0 LEA.HI.X R3, R3, c[0x0][0x1cc], R0, 0x1, P2 ;  /* 0x0000730003030a11 */ /* 0x000fe400010f0c00 */
[----:B------:R-:W-:Y:S01]  /*b420*/  LOP3.LUT R18, R18, 0xfffffff8, RZ, 0xc0, !PT ;  /* 0xfffffff812127812 */ /* 0x000fe200078ec0ff */
[----:B----4-:R-:W-:Y:S02]  /*b430*/  IMAD.U32 R12, RZ, RZ, UR8 ;  /* 0x00000008ff0c7e24 */ /* 0x010fe4000f8e00ff */
[----:B------:R-:W-:Y:S01]  /*b440*/  IMAD.U32 R13, RZ, RZ, UR7 ;  /* 0x00000007ff0d7e24 */ /* 0x000fe2000f8e00ff */
[----:B------:R-:W-:Y:S01]  /*b450*/  @!PT LDS RZ, [RZ] ;  /* 0x00000000fffff984 */ /* 0x000fe20000000800 */
[----:B------:R-:W-:Y:S01]  /*b460*/  @!PT LDS RZ, [RZ] ;  /* 0x00000000fffff984 */ /* 0x000fe20000000800 */
[----:B------:R-:W-:Y:S01]  /*b470*/  @!PT LDS RZ, [RZ] ;  /* 0x00000000fffff984 */ /* 0x000fe20000000800 */
[----:B------:R1:W-:Y:S04]  /*b480*/  @P1 LDGSTS.E.BYPASS.LTC128B.128 [R220+0xa080], [R8.64], !P4 ;  /* 0x0a08000008dc1fae */ /* 0x0003e8000e101d4c */
[----:B------:R1:W-:Y:S04]  /*b490*/  @P1 LDGSTS.E.BYPASS.LTC128B.128 [R220+0xb880], [R8.64+0x80], !P3 ;  /* 0x0b88008008dc1fae */ /* 0x0003e8000d901d4c */
[----:B------:R1:W-:Y:S01]  /*b4a0*/  @P1 LDGSTS.E.BYPASS.LTC128B.128 [R220+0xd080], [R8.64+0x100], !P5 ;  /* 0x0d08010008dc1fae */ /* 0x0003e2000e901d4c */
[----:B------:R-:W-:-:S03]  /*b4b0*/  IMAD.IADD R18, R10, 0x1, -R18 ;  /* 0x000000010a127824 */ /* 0x000fc600078e0a12 */
[----:B------:R1:W-:Y:S04]  /*b4c0*/  @P1 LDGSTS.E.BYPASS.LTC128B.128 [R220+0xe880], [R8.64+0x180], !P6 ;  /* 0x0e88018008dc1fae */ /* 0x0003e8000f101d4c */
[----:B------:R1:W-:Y:S04]  /*b4d0*/  @P0 LDGSTS.E.BYPASS.LTC128B.128 [R223+0xb080], [R2.64], !P4 ;  /* 0x0b08000002df0fae */ /* 0x0003e8000e101d4c */
[----:B------:R1:W-:Y:S04]  /*b4e0*/  @P0 LDGSTS.E.BYPASS.LTC128B.128 [R223+0xc880], [R2.64+0x80], !P3 ;  /* 0x0c88008002df0fae */ /* 0x0003e8000d901d4c */
[----:B------:R1:W-:Y:S04]  /*b4f0*/  @P0 LDGSTS.E.BYPASS.LTC128B.128 [R223+0xe080], [R2.64+0x100], !P5 ;  /* 0x0e08010002df0fae */ /* 0x0003e8000e901d4c */
[----:B------:R1:W-:Y:S01]  /*b500*/  @P0 LDGSTS.E.BYPASS.LTC128B.128 [R223+0xf880], [R2.64+0x180], !P6 ;  /* 0x0f88018002df0fae */ /* 0x0003e2000f101d4c */
[----:B------:R-:W-:-:S03]  /*b510*/  LOP3.LUT P0, RZ, R18, 0x2, RZ, 0xc0, !PT ;  /* 0x0000000212ff7812 */ /* 0x000fc6000780c0ff */
[----:B------:R1:W-:Y:S04]  /*b520*/  STL.64 [R1+0x20], R12 ;  /* 0x0000200c01007387 */ /* 0x0003e80000100a00 */
[----:B------:R1:W-:Y:S04]  /*b530*/  STL.64 [R1+0x18], R14 ;  /* 0x0000180e01007387 */ /* 0x0003e80000100a00 */
[----:B------:R-:W0:Y:S01]  /*b540*/  LDGDEPBAR ;  /* 0x00000000000079af */ /* 0x000e220000000000 */
[----:B------:R-:W-:Y:S01]  /*b550*/  ISETP.GT.AND P1, PT, R10, 0x7f, PT ;  /* 0x0000007f0a00780c */ /* 0x000fe20003f24270 */
[----:B------:R-:W-:Y:S01]  /*b560*/  IMAD.U32 R0, RZ, RZ, UR8 ;  /* 0x00000008ff007e24 */ /* 0x000fe2000f8e00ff */
[----:B------:R-:W-:-:S02]  /*b570*/  @P0 IADD3 R203, R146, -0x20, RZ ;  /* 0xffffffe092cb0810 */ /* 0x000fc40007ffe0ff */
[----:B------:R-:W-:Y:S01]  /*b580*/  LOP3.LUT R215, R215, 0xffffff7f, RZ, 0xc0, !PT ;  /* 0xffffff7fd7d77812 */ /* 0x000fe200078ec0ff */
[----:B------:R-:W-:Y:S01]  /*b590*/  BSSY B2, `(.L_x_1906) ;  /* 0x0000006000027945 */ /* 0x000fe20003800000 */
[----:B------:R-:W-:Y:S02]  /*b5a0*/  IADD3 R81, R0, 0x18, RZ ;  /* 0x0000001800517810 */ /* 0x000fe40007ffe0ff */
[C---:B------:R-:W-:Y:S02]  /*b5b0*/  IADD3 R214, R203.reuse, 0x1000, RZ ;  /* 0x00001000cbd67810 */ /* 0x040fe40007ffe0ff */
[----:B------:R-:W-:-:S03]  /*b5c0*/  IADD3 R213, R203, 0x800, RZ ;  /* 0x00000800cbd57810 */ /* 0x000fc60007ffe0ff */
[----:B------:R-:W-:Y:S02]  /*b5d0*/  @P1 LOP3.LUT R215, R215, 0x80, RZ, 0xfc, !PT ;  /* 0x00000080d7d71812 */ /* 0x000fe400078efcff */
[----:B-1----:R-:W-:Y:S05]  /*b5e0*/  CALL.REL.NOINC `($_ZN7cutlass13device_kernelIN5flash19enable_sm80_to_sm89INS1_16FlashAttnFwdSm80INS1_25CollectiveMainloopFwdSm80ILi8ELi1ELb0EN4cute5tupleIJNS5_1CILi128EEENS7_ILi48EEENS7_ILi256EEEEEELi256ENS_10bfloat16_tEfNS_4arch4Sm80ELb0ELb1ELb1ELb1ELb0ELb1ELb1ELb1EEENS1_21CollectiveEpilogueFwdINS6_IJS8_SA_S9_EEENS6_IJNS7_ILi1EEESI_SI_EEESC_SE_Li256ELb1ELb1ELb1ELb0EEENS1_36VarlenDynamicPersistentTileSchedulerILi128ELi48ELi256ELi256ELb1ELb1ELb0ELb1ELb0ELb1EEEEEEEEEvNT_6ParamsE$_ZZN5flash25CollectiveMainloopFwdSm80ILi8ELi1ELb0EN4cute5tupleIJNS1_1CILi128EEENS3_ILi48EEENS3_ILi256EEEEEELi256EN7cutlass10bfloat16_tEfNS8_4arch4Sm80ELb0ELb1ELb1ELb1ELb0ELb1ELb1ELb1EE3mmaINS_16FlashAttnFwdSm80ISC_NS_21CollectiveEpilogueFwdINS2_IJS4_S6_S5_EEENS2_IJNS3_ILi1EEESH_SH_EEES9_SB_Li256ELb1ELb1ELb1ELb0EEENS_36VarlenDynamicPersistentTileSchedulerILi128ELi48ELi256ELi256ELb1ELb1ELb0ELb1ELb0ELb1EEEE13SharedStorageENS1_6TensorINS1_11ArrayEngineIfLm128EEENS1_6LayoutINS2_IJNS2_IJNS3_ILi2EEESS_EEESH_NS3_ILi32EEEEEENS2_IJNS2_IJSH_SS_EEENS3_ILi0EEENS3_ILi4EEEEEEEEEENS_7SoftmaxILi2ELi0EEEEEbRKNSC_6ParamsERT0_RT1_iRKNS_16SeqlenInfoQKNewKILb1ELb1EEENS2_IJiiiiEEERT_ENKUlvE_clEv) ;  /* 0x0001540000007944 */ /* 0x002fea0003c00000 */
[----:B------:R-:W-:Y:S05]  /*b5f0*/  BSYNC B2 ;  /* 0x0000000000027941 */ /* 0x000fea0003800000 */
.L_x_1906:
[----:B------:R-:W2:Y:S01]  /*b600*/  LDL R4, [R1+0x64] ;  /* 0x0000640001047983 */ /* 0x000ea20000100800 */
[----:B------:R-:W-:Y:S01]  /*b610*/  IMAD R0, R130, c[0x0][0x208], RZ ;  /* 0x0000820082007a24 */ /* 0x000fe200078e02ff */
[----:B------:R-:W-:Y:S01]  /*b620*/  MOV R3, R228 ;  /* 0x000000e400037202 */ /* 0x000fe20000000f00 */
[----:B-1----:R-:W-:Y:S01]  /*b630*/  IMAD.WIDE.U32 R8, R121, c[0x0][0x208], RZ ;  /* 0x0000820079087a25 */ /* 0x002fe200078e00ff */
[----:B------:R-:W1:Y:S01]  /*b640*/  S2R R12, SR_TID.X ;  /* 0x00000000000c7919 */ /* 0x000e620000002100 */
[----:B------:R-:W-:-:S04]  /*b650*/  DEPBAR.LE SB0, 0x0 ;  /* 0x000080000000791a */ /* 0x000fc80000000000 */
[----:B------:R-:W-:Y:S01]  /*b660*/  IMAD R0, R121, c[0x0][0x20c], R0 ;  /* 0x0000830079007a24 */ /* 0x000fe200078e0200 */
[----:B------:R-:W-:Y:S01]  /*b670*/  WARPSYNC 0xffffffff ;  /* 0xffffffff00007948 */ /* 0x000fe20003800000 */
[----:B------:R-:W-:Y:S01]  /*b680*/  IMAD.MOV.U32 R2, RZ, RZ, R226 ;  /* 0x000000ffff027224 */ /* 0x000fe200078e00e2 */
[----:B------:R-:W-:Y:S01]  /*b690*/  BAR.SYNC.DEFER_BLOCKING 0x0 ;  /* 0x0000000000007b1d */ /* 0x000fe20000010000 */
[----:B------:R-:W-:Y:S01]  /*b6a0*/  IMAD.IADD R0, R9, 0x1, R0 ;  /* 0x0000000109007824 */ /* 0x000fe200078e0200 */
[----:B------:R-:W-:Y:S01]  /*b6b0*/  LOP3.LUT P4, RZ, R128, 0x1, RZ, 0xc0, !PT ;  /* 0x0000000180ff7812 */ /* 0x000fe2000788c0ff */
[----:B------:R-:W-:Y:S01]  /*b6c0*/  IMAD.WIDE.U32 R8, R8, 0x30, R2 ;  /* 0x0000003008087825 */ /* 0x000fe200078e0002 */
[C---:B------:R-:W-:Y:S02]  /*b6d0*/  LOP3.LUT P2, RZ, R128.reuse, 0x2, RZ, 0xc0, !PT ;  /* 0x0000000280ff7812 */ /* 0x040fe4000784c0ff */
[----:B------:R-:W-:Y:S01]  /*b6e0*/  LOP3.LUT P1, RZ, R128, 0x4, RZ, 0xc0, !PT ;  /* 0x0000000480ff7812 */ /* 0x000fe2000782c0ff */
[----:B------:R-:W-:Y:S01]  /*b6f0*/  IMAD R0, R0, 0x30, RZ ;  /* 0x0000003000007824 */ /* 0x000fe200078e02ff */
[----:B------:R-:W-:Y:S01]  /*b700*/  LEA R2, P0, R8, c[0x0][0x1f8], 0x1 ;  /* 0x00007e0008027a11 */ /* 0x000fe200078008ff */
[----:B------:R3:W5:Y:S02]  /*b710*/  LDL R105, [R1+0x74] ;  /* 0x0000740001697983 */ /* 0x0007640000100800 */
[----:B------:R-:W-:-:S02]  /*b720*/  IMAD.IADD R0, R9, 0x1, R0 ;  /* 0x0000000109007824 */ /* 0x000fc400078e0200 */
[----:B------:R3:W5:Y:S01]  /*b730*/  LDL R232, [R1+0x10] ;  /* 0x0000100001e87983 */ /* 0x0007620000100800 */
[----:B-1----:R-:W-:Y:S02]  /*b740*/  ISETP.GT.AND P5, PT, R12, 0x7f, PT ;  /* 0x0000007f0c00780c */ /* 0x002fe40003fa4270 */
[----:B------:R-:W-:Y:S02]  /*b750*/  LEA.HI.X R3, R8, c[0x0][0x1fc], R0, 0x1, P0 ;  /* 0x00007f0008037a11 */ /* 0x000fe400000f0c00 */
[----:B------:R-:W-:-:S04]  /*b760*/  SHF.R.S32.HI R10, RZ, 0x1f, R12 ;  /* 0x0000001fff0a7819 */ /* 0x000fc8000001140c */
[----:B------:R-:W-:Y:S01]  /*b770*/  LEA.HI R10, R10, R12, RZ, 0x3 ;  /* 0x0000000c0a0a7211 */ /* 0x000fe200078f18ff */
[----:B----4-:R-:W-:Y:S03]  /*b780*/  LDSM.16.M88.4 R20, [R199] ;  /* 0x00000000c714783b */ /* 0x010fe60000000200 */
[----:B------:R-:W-:Y:S01]  /*b790*/  LOP3.LUT R10, R10, 0xfffffff8, RZ, 0xc0, !PT ;  /* 0xfffffff80a0a7812 */ /* 0x000fe200078ec0ff */
[----:B------:R-:W-:Y:S01]  /*b7a0*/  @!P5 IMAD.MOV.U32 R0, RZ, RZ, c[0x0][0x208] ;  /* 0x00008200ff00d624 */ /* 0x000fe200078e00ff */
[----:B------:R-:W1:Y:S01]  /*b7b0*/  LDSM.16.M88.4 R28, [R146] ;  /* 0x00000000921c783b */ /* 0x000e620000000200 */
[----:B------:R-:W-:Y:S02]  /*b7c0*/  @!P5 MOV R7, c[0x0][0x20c] ;  /* 0x000083000007da02 */ /* 0x000fe40000000f00 */
[----:B------:R-:W-:Y:S01]  /*b7d0*/  IMAD.IADD R10, R12, 0x1, -R10 ;  /* 0x000000010c0a7824 */ /* 0x000fe200078e0a0a */
[----:B------:R-:W-:Y:S04]  /*b7e0*/  LDSM.16.M88.4 R32, [R146+0x800] ;  /* 0x000800009220783b */ /* 0x000fe80000000200 */
[----:B------:R-:W4:Y:S04]  /*b7f0*/  LDSM.16.M88.4 R52, [R146+0x1000] ;  /* 0x001000009234783b */ /* 0x000f280000000200 */
[----:B------:R-:W-:Y:S04]  /*b800*/  LDSM.16.M88.4 R16, [R200] ;  /* 0x00000000c810783b */ /* 0x000fe80000000200 */
[----:B------:R-:W3:Y:S04]  /*b810*/  LDSM.16.M88.4 R44, [R203] ;  /* 0x00000000cb2c783b */ /* 0x000ee80000000200 */
[----:B------:R-:W-:Y:S04]  /*b820*/  LDSM.16.M88.4 R60, [R203+0x800] ;  /* 0x00080000cb3c783b */ /* 0x000fe80000000200 */
[----:B------:R-:W3:Y:S01]  /*b830*/  LDSM.16.M88.4 R76, [R203+0x1000] ;  /* 0x00100000cb4c783b */ /* 0x000ee20000000200 */
[C---:B-1---5:R-:W-:Y:S08]  /*b840*/  HMMA.16816.F32.BF16 R36, R20.reuse, R30, RZ ;  /* 0x0000001e1424723c */ /* 0x062ff000000418ff */
[C---:B----4-:R-:W-:Y:S08]  /*b850*/  HMMA.16816.F32.BF16 R56, R20.reuse, R52, RZ ;  /* 0x000000341438723c */ /* 0x050ff000000418ff */
[C---:B------:R-:W-:Y:S08]  /*b860*/  HMMA.16816.F32.BF16 R24, R20.reuse, R28, RZ ;  /* 0x0000001c1418723c */ /* 0x040ff000000418ff */
[C---:B------:R-:W-:Y:S08]  /*b870*/  HMMA.16816.F32.BF16 R40, R20.reuse, R32, RZ ;  /* 0x000000201428723c */ /* 0x040ff000000418ff */
[C---:B------:R-:W-:Y:S08]  /*b880*/  HMMA.16816.F32.BF16 R48, R20.reuse, R34, RZ ;  /* 0x000000221430723c */ /* 0x040ff000000418ff */
[----:B------:R-:W-:Y:S08]  /*b890*/  HMMA.16816.F32.BF16 R52, R20, R54, RZ ;  /* 0x000000361434723c */ /* 0x000ff000000418ff */
[C---:B---3--:R-:W-:Y:S08]  /*b8a0*/  HMMA.16816.F32.BF16 R36, R16.reuse, R46, R36 ;  /* 0x0000002e1024723c */ /* 0x048ff00000041824 */
[C---:B------:R-:W-:Y:S08]  /*b8b0*/  HMMA.16816.F32.BF16 R56, R16.reuse, R76, R56 ;  /* 0x0000004c1038723c */ /* 0x040ff00000041838 */
[C---:B------:R-:W-:Y:S08]  /*b8c0*/  HMMA.16816.F32.BF16 R24, R16.reuse, R44, R24 ;  /* 0x0000002c1018723c */ /* 0x040ff00000041818 */
[C---:B------:R-:W-:Y:S08]  /*b8d0*/  HMMA.16816.F32.BF16 R40, R16.reuse, R60, R40 ;  /* 0x0000003c1028723c */ /* 0x040ff00000041828 */
[C---:B------:R-:W-:Y:S08]  /*b8e0*/  HMMA.16816.F32.BF16 R48, R16.reuse, R62, R48 ;  /* 0x0000003e1030723c */ /* 0x040ff00000041830 */
[----:B------:R-:W-:Y:S01]  /*b8f0*/  HMMA.16816.F32.BF16 R52, R16, R78, R52 ;  /* 0x0000004e1034723c */ /* 0x000fe20000041834 */
[----:B--2---:R-:W-:-:S04]  /*b900*/  IADD3 R4, R4, R104, -R231 ;  /* 0x0000006804047210 */ /* 0x004fc80007ffe8e7 */
[----:B------:R-:W-:Y:S11]  /*b910*/  ISETP.LT.OR P0, PT, R4, 0x1, !P4 ;  /* 0x000000010400780c */ /* 0x000ff60006701670 */
[----:B------:R-:W-:Y:S02]  /*b920*/  @!UPT UIADD3 URZ, URZ, URZ, URZ ;  /* 0x0000003f3f3ff290 */ /* 0x000fe4000fffe03f */
[----:B------:R-:W-:Y:S01]  /*b930*/  @!PT LDS RZ, [RZ] ;  /* 0x00000000fffff984 */ /* 0x000fe20000000800 */
[----:B------:R-:W-:Y:S01]  /*b940*/  @!PT LDS RZ, [RZ] ;  /* 0x00000000fffff984 */ /* 0x000fe20000000800 */
[----:B------:R-:W-:Y:S01]  /*b950*/  @!PT LDS RZ, [RZ] ;  /* 0x00000000fffff984 */ /* 0x000fe20000000800 */
[----:B------:R1:W-:Y:S01]  /*b960*/  LDGSTS.E.BYPASS.LTC128B.128 [R220+0x4080], [R2.64], !P0 ;  /* 0x0408000002dc7fae */ /* 0x0003e2000c101d4c */
[----:B------:R-:W-:-:S04]  /*b970*/  @!P5 LEA R8, P0, R0, R2, 0x6 ;  /* 0x000000020008d211 */ /* 0x000fc800078030ff */
[----:B------:R-:W-:Y:S02]  /*b980*/  @!P5 LEA.HI.X R9, R0, R3, R7, 0x6, P0 ;  /* 0x000000030009d211 */ /* 0x000fe400000f3407 */
[----:B------:R-:W-:Y:S02]  /*b990*/  LOP3.LUT P0, RZ, R10, 0x4, RZ, 0xc0, !PT ;  /* 0x000000040aff7812 */ /* 0x000fe4000780c0ff */
[----:B------:R-:W-:-:S04]  /*b9a0*/  MOV R0, 0x40 ;  /* 0x0000004000007802 */ /* 0x000fc80000000f00 */
[----:B------:R-:W-:Y:S02]  /*b9b0*/  SEL R0, R0, 0xffffffc0, !P0 ;  /* 0xffffffc000007807 */ /* 0x000fe40004000000 */
[C---:B------:R-:W-:Y:S11]  /*b9c0*/  ISETP.LT.OR P0, PT, R4.reuse, 0x1, !P2 ;  /* 0x000000010400780c */ /* 0x040ff60005701670 */
[----:B------:R-:W-:Y:S02]  /*b9d0*/  @!UPT UIADD3 URZ, URZ, URZ, URZ ;  /* 0x0000003f3f3ff290 */ /* 0x000fe4000fffe03f */
[----:B------:R1:W-:Y:S01]  /*b9e0*/  LDGSTS.E.BYPASS.LTC128B.128 [R220+0x5880], [R2.64+0x80], !P0 ;  /* 0x0588008002dc7fae */ /* 0x0003e2000c101d4c */
[----:B------:R-:W-:Y:S11]  /*b9f0*/  ISETP.LT.OR P0, PT, R4, 0x1, !P1 ;  /* 0x000000010400780c */ /* 0x000ff60004f01670 */
[----:B------:R-:W-:Y:S02]  /*ba00*/  @!UPT UIADD3 URZ, URZ, URZ, URZ ;  /* 0x0000003f3f3ff290 */ /* 0x000fe4000fffe03f */
[----:B------:R1:W-:Y:S01]  /*ba10*/  LDGSTS.E.BYPASS.LTC128B.128 [R220+0x7080], [R2.64+0x100], !P0 ;  /* 0x0708010002dc7fae */ /* 0x0003e2000c101d4c */
[----:B------:R-:W-:-:S04]  /*ba20*/  LOP3.LUT P0, RZ, R128, 0x8, RZ, 0xc0, !PT ;  /* 0x0000000880ff7812 */ /* 0x000fc8000780c0ff */
[C---:B------:R-:W-:Y:S02]  /*ba30*/  ISETP.LT.OR P3, PT, R4.reuse, 0x1, !P0 ;  /* 0x000000010400780c */ /* 0x040fe40004761670 */
[C---:B------:R-:W-:Y:S02]  /*ba40*/  @!P5 ISETP.LT.OR P2, PT, R4.reuse, 0x21, !P2 ;  /* 0x000000210400d80c */ /* 0x040fe40005741670 */
[C---:B------:R-:W-:Y:S02]  /*ba50*/  @!P5 ISETP.LT.OR P1, PT, R4.reuse, 0x21, !P1 ;  /* 0x000000210400d80c */ /* 0x040fe40004f21670 */
[----:B------:R-:W-:-:S07]  /*ba60*/  @!P5 ISETP.LT.OR P0, PT, R4, 0x21, !P0 ;  /* 0x000000210400d80c */ /* 0x000fce0004701670 */
[----:B------:R1:W-:Y:S01]  /*ba70*/  LDGSTS.E.BYPASS.LTC128B.128 [R220+0x8880], [R2.64+0x180], !P3 ;  /* 0x0888018002dc7fae */ /* 0x0003e2000d901d4c */
[----:B------:R-:W-:Y:S01]  /*ba80*/  @!P5 ISETP.LT.OR P3, PT, R4, 0x21, !P4 ;  /* 0x000000210400d80c */ /* 0x000fe20006761670 */
[----:B------:R-:W-:Y:S11]  /*ba90*/  IMAD.IADD R145, R146, 0x1, R0 ;  /* 0x0000000192917824 */ /* 0x000ff600078e0200 */
[----:B------:R-:W-:Y:S01]  /*baa0*/  @!UPT UIADD3 URZ, URZ, URZ, URZ ;  /* 0x0000003f3f3ff290 */ /* 0x000fe2000fffe03f */
[----:B------:R1:W-:Y:S04]  /*bab0*/  @!P5 LDGSTS.E.BYPASS.LTC128B.128 [R223+0x5080], [R8.64], !P3 ;  /* 0x0508000008dfdfae */ /* 0x0003e8000d901d4c */
[----:B------:R1:W-:Y:S04]  /*bac0*/  @!P5 LDGSTS.E.BYPASS.LTC128B.128 [R223+0x6880], [R8.64+0x80], !P2 ;  /* 0x0688008008dfdfae */ /* 0x0003e8000d101d4c */
[----:B------:R1:W-:Y:S04]  /*bad0*/  @!P5 LDGSTS.E.BYPASS.LTC128B.128 [R223+0x8080], [R8.64+0x100], !P1 ;  /* 0x0808010008dfdfae */ /* 0x0003e8000c901d4c */
[----:B------:R1:W-:Y:S04]  /*bae0*/  @!P5 LDGSTS.E.BYPASS.LTC128B.128 [R223+0x9880], [R8.64+0x180], !P0 ;  /* 0x0988018008dfdfae */ /* 0x0003e8000c101d4c */
[----:B------:R-:W-:Y:S04]  /*baf0*/  LDSM.16.M88.4 R12, [R202] ;  /* 0x00000000ca0c783b */ /* 0x000fe80000000200 */
[----:B------:R-:W2:Y:S01]  /*bb00*/  LDSM.16.M88.4 R64, [R145] ;  /* 0x000000009140783b */ /* 0x000ea20000000200 */
[----:B------:R-:W-:-:S03]  /*bb10*/  IADD3 R10, R203, R0, RZ ;  /* 0x00000000cb0a7210 */ /* 0x000fc60007ffe0ff */
[----:B------:R-:W3:Y:S04]  /*bb20*/  LDSM.16.M88.4 R68, [R145+0x1000] ;  /* 0x001000009144783b */ /* 0x000ee80000000200 */
[----:B------:R-:W4:Y:S04]  /*bb30*/  LDSM.16.M88.4 R72, [R145+0x800] ;  /* 0x000800009148783b */ /* 0x000f280000000200 */
[----:B------:R-:W-:Y:S04]  /*bb40*/  LDSM.16.M88.4 R32, [R201] ;  /* 0x00000000c920783b */ /* 0x000fe80000000200 */
[----:B------:R-:W1:Y:S04]  /*bb50*/  LDSM.16.M88.4 R84, [R10] ;  /* 0x000000000a54783b */ /* 0x000e680000000200 */
[----:B------:R-:W1:Y:S04]  /*bb60*/  LDSM.16.M88.4 R44, [R10+0x1000] ;  /* 0x001000000a2c783b */ /* 0x000e680000000200 */
[----:B------:R-:W1:Y:S04]  /*bb70*/  LDSM.16.M88.4 R80, [R10+0x800] ;  /* 0x000800000a50783b */ /* 0x000e680000000200 */
[----:B------:R-:W-:Y:S04]  /*bb80*/  LDSM.16.M88.4 R28, [R199+0x4000] ;  /* 0x00400000c71c783b */ /* 0x000fe80000000200 */
[----:B------:R-:W1:Y:S04]  /*bb90*/  LDSM.16.M88.4 R88, [R146+0x1800] ;  /* 0x001800009258783b */ /* 0x000e680000000200 */
[----:B------:R-:W1:Y:S01]  /*bba0*/  LDSM.16.M88.4 R60, [R146+0x2800] ;  /* 0x00280000923c783b */ /* 0x000e620000000200 */
[C---:B--2---:R-:W-:Y:S03]  /*bbb0*/  HMMA.16816.F32.BF16 R36, R12.reuse, R66, R36 ;  /* 0x000000420c24723c */ /* 0x044fe60000041824 */
[----:B------:R-:W2:Y:S04]  /*bbc0*/  LDSM.16.M88.4 R76, [R146+0x2000] ;  /* 0x00200000924c783b */ /* 0x000ea80000000200 */
[----:B------:R-:W-:Y:S01]  /*bbd0*/  LDSM.16.M88.4 R96, [R145+0x4000] ;  /* 0x004000009160783b */ /* 0x000fe20000000200 */
[C---:B---3--:R-:W-:Y:S03]  /*bbe0*/  HMMA.16816.F32.BF16 R56, R12.reuse, R68, R56 ;  /* 0x000000440c38723c */ /* 0x048fe60000041838 */
[----:B------:R-:W-:Y:S04]  /*bbf0*/  LDSM.16.M88.4 R92, [R146+0x5000] ;  /* 0x00500000925c783b */ /* 0x000fe80000000200 */
[----:B------:R-:W-:Y:S01]  /*bc00*/  LDSM.16.M88.4 R100, [R10+0x4800] ;  /* 0x004800000a64783b */ /* 0x000fe20000000200 */
[C---:B------:R-:W-:Y:S03]  /*bc10*/  HMMA.16816.F32.BF16 R20, R12.reuse, R64, R24 ;  /* 0x000000400c14723c */ /* 0x040fe60000041818 */
[----:B------:R-:W-:Y:S04]  /*bc20*/  LDSM.16.M88.4 R24, [R200+0x4000] ;  /* 0x00400000c818783b */ /* 0x000fe80000000200 */
[----:B------:R-:W-:Y:S01]  /*bc30*/  LDSM.16.M88.4 R64, [R203+0x2000] ;  /* 0x00200000cb40783b */ /* 0x000fe20000000200 */
[C---:B----4-:R-:W-:Y:S03]  /*bc40*/  HMMA.16816.F32.BF16 R40, R12.reuse, R72, R40 ;  /* 0x000000480c28723c */ /* 0x050fe60000041828 */
[----:B------:R-:W0:Y:S05]  /*bc50*/  LDGDEPBAR ;  /* 0x00000000000079af */ /* 0x000e2a0000000000 */
[C---:B------:R-:W-:Y:S01]  /*bc60*/  HMMA.16816.F32.BF16 R48, R12.reuse, R74, R48 ;  /* 0x0000004a0c30723c */ /* 0x040fe20000041830 */
[----:B------:R-:W-:Y:S07]  /*bc70*/  LDSM.16.M88.4 R72, [R203+0x1800] ;  /* 0x00180000cb48783b */ /* 0x000fee0000000200 */
[----:B------:R-:W-:Y:S01]  /*bc80*/  HMMA.16816.F32.BF16 R52, R12, R70, R52 ;  /* 0x000000460c34723c */ /* 0x000fe20000041834 */
[----:B------:R-:W-:Y:S07]  /*bc90*/  LDSM.16.M88.4 R68, [R145+0x1800] ;  /* 0x001800009144783b */ /* 0x000fee0000000200 */
[C---:B-1----:R-:W-:Y:S08]  /*bca0*/  HMMA.16816.F32.BF16 R36, R32.reuse, R86, R36 ;  /* 0x000000562024723c */ /* 0x042ff00000041824 */
[C---:B------:R-:W-:Y:S08]  /*bcb0*/  HMMA.16816.F32.BF16 R56, R32.reuse, R44, R56 ;  /* 0x0000002c2038723c */ /* 0x040ff00000041838 */
[C---:B------:R-:W-:Y:S01]  /*bcc0*/  HMMA.16816.F32.BF16 R16, R32.reuse, R84, R20 ;  /* 0x000000542010723c */ /* 0x040fe20000041814 */
[----:B------:R-:W-:Y:S04]  /*bcd0*/  LDSM.16.M88.4 R20, [R202+0x4000] ;  /* 0x00400000ca14783b */ /* 0x000fe80000000200 */
[----:B------:R-:W-:Y:S03]  /*bce0*/  LDSM.16.M88.4 R84, [R203+0x3000] ;  /* 0x00300000cb54783b */ /* 0x000fe60000000200 */
[C---:B------:R-:W-:Y:S08]  /*bcf0*/  HMMA.16816.F32.BF16 R40, R32.reuse, R80, R40 ;  /* 0x000000502028723c */ /* 0x040ff00000041828 */
[C---:B------:R-:W-:Y:S01]  /*bd00*/  HMMA.16816.F32.BF16 R48, R32.reuse, R82, R48 ;  /* 0x000000522030723c */ /* 0x040fe20000041830 */
[----:B------:R-:W-:Y:S07]  /*bd10*/  LDSM.16.M88.4 R80, [R145+0x2000] ;  /* 0x002000009150783b */ /* 0x000fee0000000200 */
[----:B------:R-:W-:Y:S01]  /*bd20*/  HMMA.16816.F32.BF16 R52, R32, R46, R52 ;  /* 0x0000002e2034723c */ /* 0x000fe20000041834 */
[----:B------:R-:W-:Y:S07]  /*bd30*/  LDSM.16.M88.4 R44, [R145+0x2800] ;  /* 0x00280000912c783b */ /* 0x000fee0000000200 */
[C---:B------:R-:W-:Y:S01]  /*bd40*/  HMMA.16816.F32.BF16 R32, R28.reuse, R90, R36 ;  /* 0x0000005a1c20723c */ /* 0x040fe20000041824 */
[----:B------:R-:W1:Y:S07]  /*bd50*/  LDSM.16.M88.4 R36, [R203+0x2800] ;  /* 0x00280000cb24783b */ /* 0x000e6e0000000200 */
[C---:B------:R-:W-:Y:S08]  /*bd60*/  HMMA.16816.F32.BF16 R56, R28.reuse, R60, R56 ;  /* 0x0000003c1c38723c */ /* 0x040ff00000041838 */
[C---:B------:R-:W-:Y:S01]  /*bd70*/  HMMA.16816.F32.BF16 R12, R28.reuse, R88, R16 ;  /* 0x000000581c0c723c */ /* 0x040fe20000041810 */
[----:B------:R-:W-:Y:S04]  /*bd80*/  LDSM.16.M88.4 R16, [R201+0x4000] ;  /* 0x00400000c910783b */ /* 0x000fe80000000200 */
[----:B------:R-:W-:Y:S03]  /*bd90*/  LDSM.16.M88.4 R88, [R10+0x1800] ;  /* 0x001800000a58783b */ /* 0x000fe60000000200 */
[C---:B------:R-:W-:Y:S01]  /*bda0*/  HMMA.16816.F32.BF16 R52, R28.reuse, R62, R52 ;  /* 0x0000003e1c34723c */ /* 0x040fe20000041834 */
[----:B------:R-:W3:Y:S07]  /*bdb0*/  LDSM.16.M88.4 R60, [R10+0x2800] ;  /* 0x002800000a3c783b */ /* 0x000eee0000000200 */
[----:B--2---:R-:W-:Y:S08]  /*bdc0*/  HMMA.16816.F32.BF16 R40, R28, R76, R40 ;  /* 0x0000004c1c28723c */ /* 0x004ff00000041828 */
[C---:B-1----:R-:W-:Y:S08]  /*bdd0*/  HMMA.16816.F32.BF16 R56, R24.reuse, R36, R56 ;  /* 0x000000241838723c */ /* 0x042ff00000041838 */
[----:B------:R-:W-:Y:S08]  /*bde0*/  HMMA.16816.F32.BF16 R12, R24, R72, R12 ;  /* 0x00000048180c723c */ /* 0x000ff0000004180c */
[----:B------:R-:W-:Y:S01]  /*bdf0*/  HMMA.16816.F32.BF16 R48, R28, R78, R48 ;  /* 0x0000004e1c30723c */ /* 0x000fe20000041830 */
[----:B------:R-:W-:Y:S07]  /*be00*/  LDSM.16.M88.4 R76, [R146+0x3000] ;  /* 0x00300000924c783b */ /* 0x000fee0000000200 */
[C---:B------:R-:W-:Y:S01]  /*be10*/  HMMA.16816.F32.BF16 R28, R24.reuse, R74, R32 ;  /* 0x0000004a181c723c */ /* 0x040fe20000041820 */
[----:B------:R-:W-:Y:S07]  /*be20*/  LDSM.16.M88.4 R72, [R10+0x2000] ;  /* 0x002000000a48783b */ /* 0x000fee0000000200 */
[----:B------:R-:W-:Y:S08]  /*be30*/  HMMA.16816.F32.BF16 R52, R24, R38, R52 ;  /* 0x000000261834723c */ /* 0x000ff00000041834 */
[----:B------:R-:W-:Y:S08]  /*be40*/  HMMA.16816.F32.BF16 R56, R20, R44, R56 ;  /* 0x0000002c1438723c */ /* 0x000ff00000041838 */
[----:B------:R-:W-:Y:S08]  /*be50*/  HMMA.16816.F32.BF16 R40, R24, R64, R40 ;  /* 0x000000401828723c */ /* 0x000ff00000041828 */
[----:B------:R-:W-:Y:S01]  /*be60*/  HMMA.16816.F32.BF16 R32, R20, R68, R12 ;  /* 0x000000441420723c */ /* 0x000fe2000004180c */
[----:B------:R-:W-:Y:S07]  /*be70*/  LDSM.16.M88.4 R12, [R199+0x8000] ;  /* 0x00800000c70c783b */ /* 0x000fee0000000200 */
[----:B------:R-:W-:Y:S01]  /*be80*/  HMMA.16816.F32.BF16 R48, R24, R66, R48 ;  /* 0x000000421830723c */ /* 0x000fe20000041830 */
[----:B------:R-:W1:Y:S07]  /*be90*/  LDSM.16.M88.4 R64, [R146+0x4000] ;  /* 0x004000009240783b */ /* 0x000e6e0000000200 */
[C---:B------:R-:W-:Y:S01]  /*bea0*/  HMMA.16816.F32.BF16 R36, R20.reuse, R70, R28 ;  /* 0x000000461424723c */ /* 0x040fe2000004181c */
[----:B------:R-:W-:Y:S07]  /*beb0*/  LDSM.16.M88.4 R68, [R146+0x3800] ;  /* 0x003800009244783b */ /* 0x000fee0000000200 */
[----:B------:R-:W-:Y:S08]  /*bec0*/  HMMA.16816.F32.BF16 R52, R20, R46, R52 ;  /* 0x0000002e1434723c */ /* 0x000ff00000041834 */
[C---:B---3--:R-:W-:Y:S08]  /*bed0*/  HMMA.16816.F32.BF16 R56, R16.reuse, R60, R56 ;  /* 0x0000003c1038723c */ /* 0x048ff00000041838 */
[----:B------:R-:W-:Y:S01]  /*bee0*/  HMMA.16816.F32.BF16 R24, R16, R88, R32 ;  /* 0x000000581018723c */ /* 0x000fe20000041820 */
[----:B------:R-:W2:Y:S07]  /*bef0*/  LDSM.16.M88.4 R32, [R200+0x8000] ;  /* 0x00800000c820783b */ /* 0x000eae0000000200 */
[C---:B------:R-:W-:Y:S08]  /*bf00*/  HMMA.16816.F32.BF16 R28, R20.reuse, R80, R40 ;  /* 0x00000050141c723c */ /* 0x040ff00000041828 */
[----:B------:R-:W-:Y:S01]  /*bf10*/  HMMA.16816.F32.BF16 R48, R20, R82, R48 ;  /* 0x000000521430723c */ /* 0x000fe20000041830 */
[----:B------:R-:W-:Y:S07]  /*bf20*/  LDSM.16.M88.4 R80, [R145+0x3000] ;  /* 0x003000009150783b */ /* 0x000fee0000000200 */
[C---:B------:R-:W-:Y:S01]  /*bf30*/  HMMA.16816.F32.BF16 R44, R16.reuse, R90, R36 ;  /* 0x0000005a102c723c */ /* 0x040fe20000041824 */
[----:B------:R-:W3:Y:S04]  /*bf40*/  LDSM.16.M88.4 R36, [R202+0x8000] ;  /* 0x00800000ca24783b */ /* 0x000ee80000000200 */
[----:B------:R-:W-:Y:S03]  /*bf50*/  LDSM.16.M88.4 R88, [R145+0x3800] ;  /* 0x003800009158783b */ /* 0x000fe60000000200 */
[----:B------:R-:W-:Y:S08]  /*bf60*/  HMMA.16816.F32.BF16 R60, R16, R62, R52 ;  /* 0x0000003e103c723c */ /* 0x000ff00000041834 */
[C---:B-1----:R-:W-:Y:S01]  /*bf70*/  HMMA.16816.F32.BF16 R52, R12.reuse, R64, R56 ;  /* 0x000000400c34723c */ /* 0x042fe20000041838 */
[----:B------:R1:W5:Y:S07]  /*bf80*/  LDL R56, [R1] ;  /* 0x0000000001387983 */ /* 0x00036e0000100800 */
[----:B------:R-:W-:Y:S08]  /*bf90*/  HMMA.16816.F32.BF16 R20, R12, R76, R24 ;  /* 0x0000004c0c14723c */ /* 0x000ff00000041818 */
[C---:B------:R-:W-:Y:S08]  /*bfa0*/  HMMA.16816.F32.BF16 R40, R16.reuse, R72, R28 ;  /* 0x000000481028723c */ /* 0x040ff0000004181c */
[----:B------:R-:W-:Y:S01]  /*bfb0*/  HMMA.16816.F32.BF16 R28, R16, R74, R48 ;  /* 0x0000004a101c723c */ /* 0x000fe20000041830 */
[----:B------:R-:W4:Y:S04]  /*bfc0*/  LDSM.16.M88.4 R48, [R203+0x3800] ;  /* 0x00380000cb30783b */ /* 0x000f280000000200 */
[----:B------:R-:W-:Y:S03]  /*bfd0*/  LDSM.16.M88.4 R72, [R10+0x3000] ;  /* 0x003000000a48783b */ /* 0x000fe60000000200 */
[----:B------:R-:W-:Y:S01]  /*bfe0*/  HMMA.16816.F32.BF16 R24, R12, R78, R44 ;  /* 0x0000004e0c18723c */ /* 0x000fe2000004182c */
[----:B------:R-:W-:Y:S07]  /*bff0*/  LDSM.16.M88.4 R76, [R203+0x4000] ;  /* 0x00400000cb4c783b */ /* 0x000fee0000000200 */
[----:B--2---:R-:W-:Y:S08]  /*c000*/  HMMA.16816.F32.BF16 R16, R32, R84, R20 ;  /* 0x000000542010723c */ /* 0x004ff00000041814 */
[C---:B------:R-:W-:Y:S08]  /*c010*/  HMMA.16816.F32.BF16 R44, R12.reuse, R68, R40 ;  /* 0x000000440c2c723c */ /* 0x040ff00000041828 */
[----:B------:R-:W-:Y:S01]  /*c020*/  HMMA.16816.F32.BF16 R20, R12, R70, R28 ;  /* 0x000000460c14723c */ /* 0x000fe2000004181c */
[----:B------:R-:W2:Y:S04]  /*c030*/  LDSM.16.M88.4 R28, [R201+0x8000] ;  /* 0x00800000c91c783b */ /* 0x000ea80000000200 */
[----:B------:R-:W-:Y:S03]  /*c040*/  LDSM.16.M88.4 R68, [R146+0x4800] ;  /* 0x004800009244783b */ /* 0x000fe60000000200 */
[----:B------:R-:W-:Y:S01]  /*c050*/  HMMA.16816.F32.BF16 R40, R32, R86, R24 ;  /* 0x000000562028723c */ /* 0x000fe20000041818 */
[----:B------:R-:W1:Y:S04]  /*c060*/  LDSM.16.M88.4 R24, [R199+0xc000] ;  /* 0x00c00000c718783b */ /* 0x000e680000000200 */
[----:B------:R-:W-:Y:S03]  /*c070*/  LDSM.16.M88.4 R84, [R203+0x4800] ;  /* 0x00480000cb54783b */ /* 0x000fe60000000200 */
[----:B---3--:R-:W-:Y:S08]  /*c080*/  HMMA.16816.F32.BF16 R16, R36, R80, R16 ;  /* 0x000000502410723c */ /* 0x008ff00000041810 */
[----:B----4-:R-:W-:Y:S08]  /*c090*/  HMMA.16816.F32.BF16 R44, R32, R48, R44 ;  /* 0x00000030202c723c */ /* 0x010ff0000004182c */
[----:B------:R-:W-:Y:S01]  /*c0a0*/  HMMA.16816.F32.BF16 R40, R36, R82, R40 ;  /* 0x000000522428723c */ /* 0x000fe20000041828 */
[----:B------:R-:W-:Y:S07]  /*c0b0*/  LDSM.16.M88.4 R80, [R145+0x4800] ;  /* 0x004800009150783b */ /* 0x000fee0000000200 */
[----:B------:R-:W-:Y:S01]  /*c0c0*/  HMMA.16816.F32.BF16 R60, R12, R66, R60 ;  /* 0x000000420c3c723c */ /* 0x000fe2000004183c */
[----:B------:R-:W3:Y:S07]  /*c0d0*/  LDSM.16.M88.4 R64, [R10+0x3800] ;  /* 0x003800000a40783b */ /* 0x000eee0000000200 */
[----:B--2---:R-:W-:Y:S01]  /*c0e0*/  HMMA.16816.F32.BF16 R12, R28, R72, R16 ;  /* 0x000000481c0c723c */ /* 0x004fe20000041810 */
[----:B------:R-:W-:Y:S07]  /*c0f0*/  LDSM.16.M88.4 R16, [R202+0xc000] ;  /* 0x00c00000ca10783b */ /* 0x000fee0000000200 */
[----:B------:R-:W-:Y:S01]  /*c100*/  HMMA.16816.F32.BF16 R48, R32, R50, R20 ;  /* 0x000000322030723c */ /* 0x000fe20000041814 */
[----:B------:R-:W2:Y:S07]  /*c110*/  LDSM.16.M88.4 R20, [R200+0xc000] ;  /* 0x00c00000c814783b */ /* 0x000eae0000000200 */
[----:B------:R-:W-:Y:S08]  /*c120*/  HMMA.16816.F32.BF16 R44, R36, R88, R44 ;  /* 0x00000058242c723c */ /* 0x000ff0000004182c */
[----:B------:R-:W-:Y:S08]  /*c130*/  HMMA.16816.F32.BF16 R40, R28, R74, R40 ;  /* 0x0000004a1c28723c */ /* 0x000ff00000041828 */
[----:B-1----:R-:W-:Y:S08]  /*c140*/  HMMA.16816.F32.BF16 R12, R24, R68, R12 ;  /* 0x00000044180c723c */ /* 0x002ff0000004180c */
[C---:B------:R-:W-:Y:S08]  /*c150*/  HMMA.16816.F32.BF16 R52, R32.reuse, R76, R52 ;  /* 0x0000004c2034723c */ /* 0x040ff00000041834 */
[----:B------:R-:W-:Y:S01]  /*c160*/  HMMA.16816.F32.BF16 R72, R32, R78, R60 ;  /* 0x0000004e2048723c */ /* 0x000fe2000004183c */
[----:B------:R-:W-:Y:S07]  /*c170*/  LDSM.16.M88.4 R76, [R145+0x5000] ;  /* 0x00500000914c783b */ /* 0x000fee0000000200 */
[----:B------:R-:W-:Y:S01]  /*c180*/  HMMA.16816.F32.BF16 R48, R36, R90, R48 ;  /* 0x0000005a2430723c */ /* 0x000fe20000041830 */
[----:B------:R-:W-:Y:S07]  /*c190*/  LDSM.16.M88.4 R88, [R203+0x5000] ;  /* 0x00500000cb58783b */ /* 0x000fee0000000200 */
[----:B---3--:R-:W-:Y:S08]  /*c1a0*/  HMMA.16816.F32.BF16 R44, R28, R64, R44 ;  /* 0x000000401c2c723c */ /* 0x008ff0000004182c */
[----:B------:R-:W-:Y:S01]  /*c1b0*/  HMMA.16816.F32.BF16 R40, R24, R70, R40 ;  /* 0x000000461828723c */ /* 0x000fe20000041828 */
[----:B------:R-:W1:Y:S07]  /*c1c0*/  LDSM.16.M88.4 R68, [R10+0x4000] ;  /* 0x004000000a44783b */ /* 0x000e6e0000000200 */
[----:B--2---:R-:W-:Y:S01]  /*c1d0*/  HMMA.16816.F32.BF16 R32, R20, R84, R12 ;  /* 0x000000541420723c */ /* 0x004fe2000004180c */
[----:B------:R-:W2:Y:S07]  /*c1e0*/  LDSM.16.M88.4 R12, [R201+0xc000] ;  /* 0x00c00000c90c783b */ /* 0x000eae0000000200 */
[C---:B------:R-:W-:Y:S08]  /*c1f0*/  HMMA.16816.F32.BF16 R60, R36.reuse, R96, R52 ;  /* 0x00000060243c723c */ /* 0x040ff00000041834 */
[----:B------:R-:W-:Y:S01]  /*c200*/  HMMA.16816.F32.BF16 R36, R36, R98, R72 ;  /* 0x000000622424723c */ /* 0x000fe20000041848 */
[----:B------:R-:W-:Y:S07]  /*c210*/  LDSM.16.M88.4 R72, [R203+0x5800] ;  /* 0x00580000cb48783b */ /* 0x000fee0000000200 */
[----:B------:R-:W-:Y:S01]  /*c220*/  HMMA.16816.F32.BF16 R52, R28, R66, R48 ;  /* 0x000000421c34723c */ /* 0x000fe20000041830 */
[----:B------:R-:W-:Y:S07]  /*c230*/  LDSM.16.M88.4 R64, [R10+0x5000] ;  /* 0x005000000a40783b */ /* 0x000fee0000000200 */
[----:B------:R-:W-:Y:S08]  /*c240*/  HMMA.16816.F32.BF16 R48, R24, R92, R44 ;  /* 0x0000005c1830723c */ /* 0x000ff0000004182c */
[----:B------:R-:W-:Y:S01]  /*c250*/  HMMA.16816.F32.BF16 R44, R20, R86, R40 ;  /* 0x00000056142c723c */ /* 0x000fe20000041828 */
[----:B------:R-:W3:Y:S07]  /*c260*/  LDSM.16.M88.4 R84, [R146+0x5800] ;  /* 0x005800009254783b */ /* 0x000eee0000000200 */
[----:B------:R-:W-:Y:S08]  /*c270*/  HMMA.16816.F32.BF16 R32, R16, R80, R32 ;  /* 0x000000501020723c */ /* 0x000ff00000041820 */
[C---:B-1----:R-:W-:Y:S08]  /*c280*/  HMMA.16816.F32.BF16 R40, R28.reuse, R68, R60 ;  /* 0x000000441c28723c */ /* 0x042ff0000004183c */
[----:B------:R-:W-:Y:S08]  /*c290*/  HMMA.16816.F32.BF16 R28, R28, R70, R36 ;  /* 0x000000461c1c723c */ /* 0x000ff00000041824 */
[----:B------:R-:W-:Y:S08]  /*c2a0*/  HMMA.16816.F32.BF16 R52, R24, R94, R52 ;  /* 0x0000005e1834723c */ /* 0x000ff00000041834 */
[----:B------:R-:W-:Y:S08]  /*c2b0*/  HMMA.16816.F32.BF16 R48, R20, R88, R48 ;  /* 0x000000581430723c */ /* 0x000ff00000041830 */
[----:B--2---:R-:W-:Y:S08]  /*c2c0*/  HMMA.16816.F32.BF16 R60, R12, R100, R32 ;  /* 0x000000640c3c723c */ /* 0x004ff00000041820 */
[C---:B---3--:R-:W-:Y:S08]  /*c2d0*/  HMMA.16816.F32.BF16 R32, R24.reuse, R84, R40 ;  /* 0x000000541820723c */ /* 0x048ff00000041828 */
[----:B------:R-:W-:Y:S08]  /*c2e0*/  HMMA.16816.F32.BF16 R24, R24, R86, R28 ;  /* 0x000000561818723c */ /* 0x000ff0000004181c */
[----:B------:R-:W-:Y:S08]  /*c2f0*/  HMMA.16816.F32.BF16 R36, R20, R90, R52 ;  /* 0x0000005a1424723c */ /* 0x000ff00000041834 */
[----:B------:R-:W-:Y:S01]  /*c300*/  HMMA.16816.F32.BF16 R40, R16, R76, R48 ;  /* 0x0000004c1028723c */ /* 0x000fe20000041830 */
[----:B------:R-:W1:Y:S07]  /*c310*/  LDSM.16.M88.4 R48, [R145+0x5800] ;  /* 0x005800009130783b */ /* 0x000e6e0000000200 */
[C---:B------:R-:W-:Y:S08]  /*c320*/  HMMA.16816.F32.BF16 R28, R20.reuse, R72, R32 ;  /* 0x00000048141c723c */ /* 0x040ff00000041820 */
[----:B------:R-:W-:Y:S08]  /*c330*/  HMMA.16816.F32.BF16 R20, R20, R74, R24 ;  /* 0x0000004a1414723c */ /* 0x000ff00000041818 */
[----:B------:R-:W-:Y:S08]  /*c340*/  HMMA.16816.F32.BF16 R32, R16, R78, R36 ;  /* 0x0000004e1020723c */ /* 0x000ff00000041824 */
[----:B------:R-:W-:Y:S01]  /*c350*/  HMMA.16816.F32.BF16 R36, R12, R64, R40 ;  /* 0x000000400c24723c */ /* 0x000fe20000041828 */
[----:B------:R-:W2:Y:S07]  /*c360*/  LDSM.16.M88.4 R40, [R10+0x5800] ;  /* 0x005800000a28783b */ /* 0x000eae0000000200 */
[----:B------:R-:W-:Y:S01]  /*c370*/  HMMA.16816.F32.BF16 R44, R16, R82, R44 ;  /* 0x00000052102c723c */ /* 0x000fe2000004182c */
[----:B------:R-:W-:Y:S01]  /*c380*/  FMUL.FTZ R60, R60, c[0x0][0x320] ;  /* 0x0000c8003c3c7a20 */ /* 0x000fe20000410000 */
[----:B------:R-:W-:Y:S01]  /*c390*/  ISETP.GT.AND P0, PT, R121, R236, PT ;  /* 0x000000ec7900720c */ /* 0x000fe20003f04270 */
[----:B------:R-:W-:Y:S01]  /*c3a0*/  FMUL.FTZ R61, R61, c[0x0][0x320] ;  /* 0x0000c8003d3d7a20 */ /* 0x000fe20000410000 */
[----:B------:R-:W-:-:S04]  /*c3b0*/  DEPBAR.LE SB0, 0x0 ;  /* 0x000080000000791a */ /* 0x000fc80000000000 */
[C---:B-1----:R-:W-:Y:S08]  /*c3c0*/  HMMA.16816.F32.BF16 R24, R16.reuse, R48, R28 ;  /* 0x000000301018723c */ /* 0x042ff0000004181c */
[----:B------:R-:W-:Y:S08]  /*c3d0*/  HMMA.16816.F32.BF16 R16, R16, R50, R20 ;  /* 0x000000321010723c */ /* 0x000ff00000041814 */
[C---:B------:R-:W-:Y:S08]  /*c3e0*/  HMMA.16816.F32.BF16 R44, R12.reuse, R102, R44 ;  /* 0x000000660c2c723c */ /* 0x040ff0000004182c */
[C---:B------:R-:W-:Y:S08]  /*c3f0*/  HMMA.16816.F32.BF16 R28, R12.reuse, R66, R32 ;  /* 0x000000420c1c723c */ /* 0x040ff00000041820 */
[C---:B--2---:R-:W-:Y:S08]  /*c400*/  HMMA.16816.F32.BF16 R20, R12.reuse, R40, R24 ;  /* 0x000000280c14723c */ /* 0x044ff00000041818 */
[----:B------:R-:W-:Y:S01]  /*c410*/  HMMA.16816.F32.BF16 R12, R12, R42, R16 ;  /* 0x0000002a0c0c723c */ /* 0x000fe20000041810 */
[----:B------:R-:W-:-:S02]  /*c420*/  FMUL.FTZ R44, R44, c[0x0][0x320] ;  /* 0x0000c8002c2c7a20 */ /* 0x000fc40000410000 */
[----:B------:R-:W-:Y:S02]  /*c430*/  FMUL.FTZ R62, R62, c[0x0][0x320] ;  /* 0x0000c8003e3e7a20 */ /* 0x000fe40000410000 */
[----:B------:R-:W-:Y:S02]  /*c440*/  FMUL.FTZ R63, R63, c[0x0][0x320] ;  /* 0x0000c8003f3f7a20 */ /* 0x000fe40000410000 */
[----:B------:R-:W-:Y:S02]  /*c450*/  FMUL.FTZ R45, R45, c[0x0][0x320] ;  /* 0x0000c8002d2d7a20 */ /* 0x000fe40000410000 */
[----:B------:R-:W-:Y:S02]  /*c460*/  FMUL.FTZ R46, R46, c[0x0][0x320] ;  /* 0x0000c8002e2e7a20 */ /* 0x000fe40000410000 */
[----:B------:R-:W-:Y:S02]  /*c470*/  FMUL.FTZ R47, R47, c[0x0][0x320] ;  /* 0x0000c8002f2f7a20 */ /* 0x000fe40000410000 */
        /* <DEDUP_REMOVED lines=15> */
[----:B------:R-:W-:Y:S01]  /*c570*/  FMUL.FTZ R15, R15, c[0x0][0x320] ;  /* 0x0000c8000f0f7a20 */ /* 0x000fe20000410000 */
[----:B------:R1:W2:Y:S08]  /*c580*/  MUFU.TANH R52, R44 ;  /* 0x0000002c00347308 */ /* 0x0002b00000002400 */
[----:B------:R1:W3:Y:S08]  /*c590*/  MUFU.TANH R32, R30 ;  /* 0x0000001e00207308 */ /* 0x0002f00000002400 */
[----:B------:R1:W4:Y:S08]  /*c5a0*/  MUFU.TANH R44, R31 ;  /* 0x0000001f002c7308 */ /* 0x0003300000002400 */
[----:B------:R-:W1:Y:S08]  /*c5b0*/  MUFU.TANH R60, R60 ;  /* 0x0000003c003c7308 */ /* 0x000e700000002400 */
        /* <DEDUP_REMOVED lines=13> */
[----:B------:R1:W1:Y:S08]  /*c690*/  MUFU.TANH R19, R21 ;  /* 0x0000001500137308 */ /* 0x0002700000002400 */
[----:B------:R1:W1:Y:S08]  /*c6a0*/  MUFU.TANH R31, R22 ;  /* 0x00000016001f7308 */ /* 0x0002700000002400 */
[----:B------:R1:W1:Y:S08]  /*c6b0*/  MUFU.TANH R30, R23 ;  /* 0x00000017001e7308 */ /* 0x0002700000002400 */
[----:B------:R1:W1:Y:S08]  /*c6c0*/  MUFU.TANH R16, R12 ;  /* 0x0000000c00107308 */ /* 0x0002700000002400 */
[----:B------:R1:W1:Y:S08]  /*c6d0*/  MUFU.TANH R25, R13 ;  /* 0x0000000d00197308 */ /* 0x0002700000002400 */
[----:B------:R1:W1:Y:S08]  /*c6e0*/  MUFU.TANH R27, R14 ;  /* 0x0000000e001b7308 */ /* 0x0002700000002400 */
[----:B------:R1:W1:Y:S01]  /*c6f0*/  MUFU.TANH R26, R15 ;  /* 0x0000000f001a7308 */ /* 0x0002620000002400 */
[----:B------:R-:W-:Y:S01]  /*c700*/  BSSY B0, `(.L_x_1907) ;  /* 0x0000035000007945 */ /* 0x000fe20003800000 */
        /* <DEDUP_REMOVED lines=16> */
[C---:B------:R-:W-:Y:S01]  /*c810*/  LOP3.LUT P5, RZ, R215.reuse, 0x400, RZ, 0xc0, !PT ;  /* 0x00000400d7ff7812 */ /* 0x040fe200078ac0ff */
[----:B------:R-:W-:Y:S01]  /*c820*/  IMAD R4, R4, c[0x0][0x1e0], RZ ;  /* 0x0000780004047a24 */ /* 0x000fe200078e02ff */
[C---:B------:R-:W-:Y:S02]  /*c830*/  LOP3.LUT P4, RZ, R215.reuse, 0x200, RZ, 0xc0, !PT ;  /* 0x00000200d7ff7812 */ /* 0x040fe4000788c0ff */
[----:B------:R-:W-:Y:S01]  /*c840*/  LOP3.LUT P3, RZ, R215, 0x100, RZ, 0xc0, !PT ;  /* 0x00000100d7ff7812 */ /* 0x000fe2000786c0ff */
[----:B------:R-:W-:-:S02]  /*c850*/  IMAD R4, R8, c[0x0][0x1e4], R4 ;  /* 0x0000790008047a24 */ /* 0x000fc400078e0204 */
[----:B------:R-:W-:Y:S02]  /*c860*/  @P0 IMAD.MOV.U32 R7, RZ, RZ, c[0x0][0x1e0] ;  /* 0x00007800ff070624 */ /* 0x000fe400078e00ff */
[----:B------:R-:W-:Y:S02]  /*c870*/  @P0 IMAD.MOV.U32 R2, RZ, RZ, 0x5 ;  /* 0x00000005ff020424 */ /* 0x000fe400078e00ff */
[----:B------:R-:W-:-:S03]  /*c880*/  IMAD.WIDE.U32 R8, R8, c[0x0][0x1e0], RZ ;  /* 0x0000780008087a25 */ /* 0x000fc600078e00ff */
[C---:B------:R-:W-:Y:S01]  /*c890*/  @P0 SHF.L.U64.HI R3, R7.reuse, R2, c[0x0][0x1e4] ;  /* 0x0000790007030619 */ /* 0x040fe20000010202 */
[----:B------:R-:W-:Y:S02]  /*c8a0*/  @P0 IMAD.SHL.U32 R2, R7, 0x20, RZ ;  /* 0x0000002007020824 */ /* 0x000fe400078e00ff */
[----:B------:R-:W-:Y:S02]  /*c8b0*/  IMAD.IADD R4, R9, 0x1, R4 ;  /* 0x0000000109047824 */ /* 0x000fe400078e0204 */
[----:B------:R-:W-:-:S04]  /*c8c0*/  @P0 IMAD.WIDE.U32 R2, R8, 0x30, R2 ;  /* 0x0000003008020825 */ /* 0x000fc800078e0002 */
[----:B------:R-:W-:Y:S01]  /*c8d0*/  @P0 IMAD R9, R4, 0x30, RZ ;  /* 0x0000003004090824 */ /* 0x000fe200078e02ff */
[----:B------:R-:W-:-:S04]  /*c8e0*/  @P0 IADD3 R7, P1, R224, R2, RZ ;  /* 0x00000002e0070210 */ /* 0x000fc80007f3e0ff */
[----:B------:R-:W-:Y:S02]  /*c8f0*/  @P0 IADD3.X R12, R222, R9, R3, P1, !PT ;  /* 0x00000009de0c0210 */ /* 0x000fe40000ffe403 */
[----:B------:R-:W-:-:S13]  /*c900*/  ISETP.GE.AND P1, PT, R0, 0x1, PT ;  /* 0x000000010000780c */ /* 0x000fda0003f26270 */
[----:B------:R-:W-:Y:S02]  /*c910*/  @P1 IMAD.MOV.U32 R2, RZ, RZ, R224 ;  /* 0x000000ffff021224 */ /* 0x000fe400078e00e0 */
[----:B------:R-:W-:Y:S02]  /*c920*/  @P1 IMAD.MOV.U32 R3, RZ, RZ, R222 ;  /* 0x000000ffff031224 */ /* 0x000fe400078e00de */
[----:B------:R-:W-:Y:S02]  /*c930*/  @P1 IMAD R4, R4, 0x30, RZ ;  /* 0x0000003004041824 */ /* 0x000fe400078e02ff */
[----:B------:R-:W-:-:S04]  /*c940*/  @P1 IMAD.WIDE.U32 R2, R8, 0x30, R2 ;  /* 0x0000003008021825 */ /* 0x000fc800078e0002 */
        /* <DEDUP_REMOVED lines=16> */
.L_x_1908:
[----:B-1234-:R-:W-:Y:S05]  /*ca50*/  BSYNC B0 ;  /* 0x0000000000007941 */ /* 0x01efea0003800000 */
.L_x_1907:
[----:B------:R-:W2:Y:S01]  /*ca60*/  LDL R221, [R1+0x4] ;  /* 0x0000040001dd7983 */ /* 0x000ea20000100800 */
[----:B-----5:R-:W-:Y:S01]  /*ca70*/  SHF.R.S32.HI R0, RZ, 0x1f, R56 ;  /* 0x0000001fff007819 */ /* 0x020fe20000011438 */
[----:B------:R-:W-:Y:S01]  /*ca80*/  ULDC UR4, c[0x0][0x2c4] ;  /* 0x0000b10000047ab9 */ /* 0x000fe20000000800 */
[----:B------:R-:W-:Y:S01]  /*ca90*/  LOP3.LUT R215, R215, 0xffffffbf, RZ, 0xc0, !PT ;  /* 0xffffffbfd7d77812 */ /* 0x000fe200078ec0ff */
[----:B------:R-:W-:Y:S01]  /*caa0*/  UISETP.NE.AND UP0, UPT, UR4, 0x1, UPT ;  /* 0x000000010400788c */ /* 0x000fe2000bf05270 */
[CC--:B------:R-:W-:Y:S01]  /*cab0*/  LEA.HI R2, R0.reuse, R56.reuse, RZ, 0x2 ;  /* 0x0000003800027211 */ /* 0x0c0fe200078f10ff */
[----:B------:R-:W-:Y:S01]  /*cac0*/  IMAD.MOV.U32 R33, RZ, RZ, c[0x0][0x32c] ;  /* 0x0000cb00ff217624 */ /* 0x000fe200078e00ff */
[----:B------:R-:W-:Y:S01]  /*cad0*/  LEA.HI R0, R0, R56, RZ, 0x5 ;  /* 0x0000003800007211 */ /* 0x000fe200078f28ff */
[----:B------:R-:W-:Y:S01]  /*cae0*/  ULDC UR9, c[0x0][0x324] ;  /* 0x0000c90000097ab9 */ /* 0x000fe20000000800 */
[----:B------:R-:W-:Y:S01]  /*caf0*/  LOP3.LUT R2, R2, 0xfffffffc, RZ, 0xc0, !PT ;  /* 0xfffffffc02027812 */ /* 0x000fe200078ec0ff */
[----:B------:R-:W-:Y:S01]  /*cb00*/  ULOP3.LUT UR9, URZ, UR9, URZ, 0x33, !UPT ;  /* 0x000000093f097292 */ /* 0x000fe2000f8e333f */
[----:B------:R-:W-:Y:S01]  /*cb10*/  LOP3.LUT R3, R0, 0xffffffe0, RZ, 0xc0, !PT ;  /* 0xffffffe000037812 */ /* 0x000fe200078ec0ff */
[----:B------:R-:W0:Y:S01]  /*cb20*/  LDGDEPBAR ;  /* 0x00000000000079af */ /* 0x000e220000000000 */
[----:B------:R-:W-:Y:S01]  /*cb30*/  SHF.R.S32.HI R4, RZ, 0x5, R0 ;  /* 0x00000005ff047819 */ /* 0x000fe20000011400 */
[C---:B------:R-:W-:Y:S01]  /*cb40*/  IMAD.IADD R2, R56.reuse, 0x1, -R2 ;  /* 0x0000000138027824 */ /* 0x040fe200078e0a02 */
[----:B------:R-:W-:Y:S01]  /*cb50*/  SHF.R.S32.HI R7, RZ, 0x1f, R0 ;  /* 0x0000001fff077819 */ /* 0x000fe20000011400 */
[----:B------:R-:W-:Y:S01]  /*cb60*/  IMAD.IADD R0, R56, 0x1, -R3 ;  /* 0x0000000138007824 */ /* 0x000fe200078e0a03 */
[----:B------:R-:W-:-:S02]  /*cb70*/  PLOP3.LUT P0, PT, PT, PT, UP0, 0x80, 0x0 ;  /* 0x000000000000781c */ /* 0x000fc40003f0f008 */
[----:B------:R-:W-:Y:S02]  /*cb80*/  LEA.HI R7, R7, R4, RZ, 0x3 ;  /* 0x0000000407077211 */ /* 0x000fe400078f18ff */
[----:B------:R-:W-:Y:S02]  /*cb90*/  LEA.HI R3, R2, R2, RZ, 0x1 ;  /* 0x0000000202037211 */ /* 0x000fe400078f08ff */
[----:B------:R-:W-:Y:S02]  /*cba0*/  SHF.R.S32.HI R9, RZ, 0x1f, R0 ;  /* 0x0000001fff097819 */ /* 0x000fe40000011400 */
[----:B------:R-:W-:Y:S02]  /*cbb0*/  LOP3.LUT R8, R7, 0xffffff8, RZ, 0xc0, !PT ;  /* 0x0ffffff807087812 */ /* 0x000fe400078ec0ff */
[----:B------:R-:W-:Y:S02]  /*cbc0*/  LOP3.LUT R7, R3, 0x1ffffffe, RZ, 0xc0, !PT ;  /* 0x1ffffffe03077812 */ /* 0x000fe400078ec0ff */
[----:B------:R-:W-:Y:S01]  /*cbd0*/  LEA.HI R3, R9, R0, RZ, 0x2 ;  /* 0x0000000009037211 */ /* 0x000fe200078f10ff */
[----:B------:R-:W-:Y:S01]  /*cbe0*/  IMAD.IADD R4, R4, 0x1, -R8 ;  /* 0x0000000104047824 */ /* 0x000fe200078e0a08 */
[----:B------:R-:W-:Y:S01]  /*cbf0*/  @P0 LOP3.LUT R215, R215, 0x40, RZ, 0xfc, !PT ;  /* 0x00000040d7d70812 */ /* 0x000fe200078efcff */
[----:B------:R-:W-:Y:S01]  /*cc00*/  IMAD.IADD R2, R2, 0x1, -R7 ;  /* 0x0000000102027824 */ /* 0x000fe200078e0a07 */
[----:B------:R-:W-:Y:S01]  /*cc10*/  SHF.R.S32.HI R240, RZ, 0x2, R3 ;  /* 0x00000002fff07819 */ /* 0x000fe20000011403 */
[----:B------:R-:W-:Y:S01]  /*cc20*/  IMAD.SHL.U32 R238, R4, 0x10, RZ ;  /* 0x0000001004ee7824 */ /* 0x000fe200078e00ff */
[----:B------:R-:W-:Y:S01]  /*cc30*/  LOP3.LUT R215, R215, 0xffffefff, RZ, 0xc0, !PT ;  /* 0xffffefffd7d77812 */ /* 0x000fe200078ec0ff */
[----:B------:R-:W-:-:S02]  /*cc40*/  IMAD.SHL.U32 R237, R2, 0x8, RZ ;  /* 0x0000000802ed7824 */ /* 0x000fc400078e00ff */
[----:B--2---:R-:W-:-:S05]  /*cc50*/  IMAD R4, R221, 0x80, R240 ;  /* 0x00000080dd047824 */ /* 0x004fca00078e02f0 */
[----:B------:R-:W-:-:S05]  /*cc60*/  IADD3 R4, R237, R4, R238 ;  /* 0x00000004ed047210 */ /* 0x000fca0007ffe0ee */
[----:B------:R-:W-:-:S05]  /*cc70*/  @P0 IMAD.HI.U32 R2, R4, c[0x0][0x2c8], RZ ;  /* 0x0000b20004020a27 */ /* 0x000fca00078e00ff */
[----:B------:R-:W-:Y:S02]  /*cc80*/  @P0 SHF.R.U32.HI R4, RZ, c[0x0][0x2cc], R2 ;  /* 0x0000b300ff040a19 */ /* 0x000fe40000011602 */
[----:B------:R-:W-:Y:S02]  /*cc90*/  LOP3.LUT R2, R3, 0x7ffffffc, RZ, 0xc0, !PT ;  /* 0x7ffffffc03027812 */ /* 0x000fe400078ec0ff */
[----:B------:R-:W-:Y:S01]  /*cca0*/  ISETP.GE.AND P0, PT, R33, 0x1, PT ;  /* 0x000000012100780c */ /* 0x000fe20003f06270 */
[----:B------:R-:W1:Y:S02]  /*ccb0*/  SHFL.IDX PT, R3, R4, RZ, 0x1c1f ;  /* 0x001c1fff04037589 */ /* 0x000e6400000e0000 */
[----:B------:R-:W-:Y:S02]  /*ccc0*/  IMAD.IADD R2, R0, 0x1, -R2 ;  /* 0x0000000100027824 */ /* 0x000fe400078e0a02 */
[----:B------:R-:W-:Y:S02]  /*ccd0*/  IMAD.IADD R0, R104, 0x1, R5 ;  /* 0x0000000168007824 */ /* 0x000fe400078e0205 */
[----:B------:R-:W-:-:S04]  /*cce0*/  IMAD.SHL.U32 R235, R2, 0x2, RZ ;  /* 0x0000000202eb7824 */ /* 0x000fc800078e00ff */
[--C-:B------:R-:W-:Y:S01]  /*ccf0*/  IMAD.IADD R9, R0, 0x1, -R235.reuse ;  /* 0x0000000100097824 */ /* 0x100fe200078e0aeb */
[----:B------:R-:W-:Y:S01]  /*cd00*/  IADD3 R2, -R235, 0x1, R0 ;  /* 0x00000001eb027810 */ /* 0x000fe20007ffe100 */
[----:B------:R-:W-:Y:S01]  /*cd10*/  IMAD.IADD R12, R104, 0x1, -R235 ;  /* 0x00000001680c7824 */ /* 0x000fe200078e0aeb */
[----:B------:R-:W-:-:S03]  /*cd20*/  @P0 LOP3.LUT R215, R215, 0x1000, RZ, 0xfc, !PT ;  /* 0x00001000d7d70812 */ /* 0x000fc600078efcff */
[----:B------:R-:W-:-:S05]  /*cd30*/  IMAD.IADD R2, R2, 0x1, -R232 ;  /* 0x0000000102027824 */ /* 0x000fca00078e0ae8 */
[C---:B------:R-:W-:Y:S02]  /*cd40*/  IADD3 R7, R2.reuse, c[0x0][0x328], RZ ;  /* 0x0000ca0002077a10 */ /* 0x040fe40007ffe0ff */
        /* <DEDUP_REMOVED lines=15> */
.L_x_1911:
[----:B------:R-:W-:-:S13]  /*ce40*/  ISETP.NE.AND P0, PT, R33, 0x1, PT ;  /* 0x000000012100780c */ /* 0x000fda0003f05270 */
[----:B------:R-:W-:-:S05]  /*ce50*/  @P0 IMAD.HI.U32 R13, R3, c[0x0][0x330], RZ ;  /* 0x0000cc00030d0a27 */ /* 0x000fca00078e00ff */
[----:B------:R-:W-:Y:S02]  /*ce60*/  @P0 SHF.R.U32.HI R3, RZ, c[0x0][0x334], R13 ;  /* 0x0000cd00ff030a19 */ /* 0x000fe4000001160d */
.L_x_1912:
[----:B------:R-:W-:Y:S05]  /*ce70*/  BSYNC B0 ;  /* 0x0000000000007941 */ /* 0x000fea0003800000 */
.L_x_1910:
[----:B------:R-:W-:-:S05]  /*ce80*/  IMAD R3, R3, c[0x0][0x32c], R12 ;  /* 0x0000cb0003037a24 */ /* 0x000fca00078e020c */
[----:B------:R-:W-:Y:S02]  /*ce90*/  IADD3 R13, R3, c[0x0][0x32c], RZ ;  /* 0x0000cb00030d7a10 */ /* 0x000fe40007ffe0ff */
[----:B------:R-:W-:Y:S02]  /*cea0*/  IMNMX R0, R0, R3, !PT ;  /* 0x0000000300007217 */ /* 0x000fe40007800200 */
[----:B------:R-:W-:Y:S02]  /*ceb0*/  IMNMX R2, R2, R13, PT ;  /* 0x0000000d02027217 */ /* 0x000fe40003800200 */
.L_x_1909:
        /* <DEDUP_REMOVED lines=17> */
[----:B------:R-:W-:Y:S02]  /*cfd0*/  ISETP.GE.AND P5, PT, R104, 0x19, PT ;  /* 0x000000196800780c */ /* 0x000fe40003fa6270 */
        /* <DEDUP_REMOVED lines=9> */
[----:B------:R-:W-:Y:S02]  /*d070*/  P2R R18, PR, RZ, 0x2 ;  /* 0x00000002ff127803 */ /* 0x000fe40000000000 */
[----:B------:R-:W-:-:S02]  /*d080*/  FSEL R24, R37, -INF , !P0 ;  /* 0xff80000025187808 */ /* 0x000fc40004000000 */
[----:B------:R-:W-:Y:S02]  /*d090*/  ISETP.GT.AND P0, PT, R0, 0x18, !P5 ;  /* 0x000000180000780c */ /* 0x000fe40006f04270 */
        /* <DEDUP_REMOVED lines=15> */
[----:B------:R-:W-:-:S04]  /*d190*/  ISETP.GE.AND P0, PT, R104, 0x1, PT ;  /* 0x000000016800780c */ /* 0x000fc80003f06270 */
[----:B------:R-:W-:Y:S02]  /*d1a0*/  P2R R20, PR, RZ, 0x1 ;  /* 0x00000001ff147803 */ /* 0x000fe40000000000 */
        /* <DEDUP_REMOVED lines=23> */
.L_x_1915:
[----:B------:R-:W-:-:S13]  /*d320*/  ISETP.NE.AND P0, PT, R33, 0x1, PT ;  /* 0x000000012100780c */ /* 0x000fda0003f05270 */
[----:B------:R-:W-:-:S05]  /*d330*/  @P0 IMAD.HI.U32 R4, R3, c[0x0][0x330], RZ ;  /* 0x0000cc0003040a27 */ /* 0x000fca00078e00ff */
[----:B------:R-:W-:Y:S02]  /*d340*/  @P0 SHF.R.U32.HI R3, RZ, c[0x0][0x334], R4 ;  /* 0x0000cd00ff030a19 */ /* 0x000fe40000011604 */
.L_x_1916:
[----:B------:R-:W-:Y:S05]  /*d350*/  BSYNC B0 ;  /* 0x0000000000007941 */ /* 0x000fea0003800000 */
.L_x_1914:
[----:B------:R-:W-:-:S05]  /*d360*/  IMAD R3, R3, c[0x0][0x32c], R12 ;  /* 0x0000cb0003037a24 */ /* 0x000fca00078e020c */
[----:B------:R-:W-:Y:S02]  /*d370*/  IADD3 R4, R3, c[0x0][0x32c], RZ ;  /* 0x0000cb0003047a10 */ /* 0x000fe40007ffe0ff */
[----:B------:R-:W-:Y:S02]  /*d380*/  IMNMX R0, R0, R3, !PT ;  /* 0x0000000300007217 */ /* 0x000fe40007800200 */
[----:B------:R-:W-:Y:S02]  /*d390*/  IMNMX R2, R2, R4, PT ;  /* 0x0000000402027217 */ /* 0x000fe40003800200 */
.L_x_1913:
[----:B------:R-:W-:Y:S01]  /*d3a0*/  ISETP.NE.AND P0, PT, R13, RZ, PT ;  /* 0x000000ff0d00720c */ /* 0x000fe20003f05270 */
[----:B------:R-:W-:Y:S01]  /*d3b0*/  LDSM.16.MT88.4 R40, [R198] ;  /* 0x00000000c628783b */ /* 0x000fe20000004200 */
[----:B------:R-:W-:Y:S02]  /*d3c0*/  FMNMX.FTZ R9, R16, R17, !PT ;  /* 0x0000001110097209 */ /* 0x000fe40007810000 */
[----:B------:R-:W-:Y:S01]  /*d3d0*/  ISETP.GT.AND P0, PT, R0, 0x1, !P0 ;  /* 0x000000010000780c */ /* 0x000fe20004704270 */
[----:B------:R-:W-:Y:S01]  /*d3e0*/  LDSM.16.MT88.4 R56, [R196+0x800] ;  /* 0x00080000c438783b */ /* 0x000fe20000004200 */
[----:B------:R-:W-:-:S02]  /*d3f0*/  FMNMX.FTZ R9, R21, R9, !PT ;  /* 0x0000000915097209 */ /* 0x000fc40007810000 */
[----:B------:R-:W-:Y:S01]  /*d400*/  ISETP.LT.OR P0, PT, R2, 0x2, P0 ;  /* 0x000000020200780c */ /* 0x000fe20000701670 */
[----:B------:R-:W-:Y:S01]  /*d410*/  LDSM.16.MT88.4 R68, [R147+0x1800] ;  /* 0x001800009344783b */ /* 0x000fe20000004200 */
[----:B------:R-:W-:Y:S02]  /*d420*/  FMNMX.FTZ R9, R22, R9, !PT ;  /* 0x0000000916097209 */ /* 0x000fe40007810000 */
[----:B------:R-:W-:Y:S01]  /*d430*/  FSEL R7, R63, -INF , !P0 ;  /* 0xff8000003f077808 */ /* 0x000fe20004000000 */
[----:B------:R-:W-:Y:S01]  /*d440*/  LDSM.16.MT88.4 R64, [R198+0x800] ;  /* 0x00080000c640783b */ /* 0x000fe20000004200 */
[----:B------:R-:W-:Y:S02]  /*d450*/  ISETP.NE.AND P0, PT, R14, RZ, PT ;  /* 0x000000ff0e00720c */ /* 0x000fe40003f05270 */
[----:B------:R-:W-:Y:S01]  /*d460*/  FMNMX.FTZ R9, R23, R9, !PT ;  /* 0x0000000917097209 */ /* 0x000fe20007810000 */
[----:B------:R-:W-:Y:S01]  /*d470*/  LDSM.16.MT88.4 R52, [R147+0x2000] ;  /* 0x002000009334783b */ /* 0x000fe20000004200 */
[----:B------:R-:W-:-:S02]  /*d480*/  ISETP.GT.AND P0, PT, R0, 0x8, !P0 ;  /* 0x000000080000780c */ /* 0x000fc40004704270 */
[----:B------:R-:W-:Y:S01]  /*d490*/  FMNMX.FTZ R9, R24, R9, !PT ;  /* 0x0000000918097209 */ /* 0x000fe20007810000 */
[----:B------:R-:W-:Y:S01]  /*d4a0*/  LDSM.16.MT88.4 R156, [R196+0x1000] ;  /* 0x00100000c49c783b */ /* 0x000fe20000004200 */
[----:B------:R-:W-:Y:S02]  /*d4b0*/  ISETP.LT.OR P0, PT, R2, 0x9, P0 ;  /* 0x000000090200780c */ /* 0x000fe40000701670 */
[----:B------:R-:W-:Y:S01]  /*d4c0*/  FMNMX.FTZ R9, R28, R9, !PT ;  /* 0x000000091c097209 */ /* 0x000fe20007810000 */
[----:B------:R-:W-:Y:S01]  /*d4d0*/  LDSM.16.MT88.4 R164, [R147+0x1000] ;  /* 0x0010000093a4783b */ /* 0x000fe20000004200 */
[----:B------:R-:W-:Y:S02]  /*d4e0*/  FSEL R12, R46, -INF , !P0 ;  /* 0xff8000002e0c7808 */ /* 0x000fe40004000000 */
[----:B------:R-:W-:Y:S02]  /*d4f0*/  ISETP.NE.AND P0, PT, R15, RZ, PT ;  /* 0x000000ff0f00720c */ /* 0x000fe40003f05270 */
[----:B------:R-:W-:-:S02]  /*d500*/  FMNMX.FTZ R9, R29, R9, !PT ;  /* 0x000000091d097209 */ /* 0x000fc40007810000 */
[----:B------:R-:W-:Y:S02]  /*d510*/  ISETP.GT.AND P0, PT, R0, 0x9, !P0 ;  /* 0x000000090000780c */ /* 0x000fe40004704270 */
[----:B------:R-:W-:Y:S02]  /*d520*/  FMNMX.FTZ R9, R87, R9, !PT ;  /* 0x0000000957097209 */ /* 0x000fe40007810000 */
[----:B------:R-:W-:Y:S02]  /*d530*/  ISETP.LT.OR P0, PT, R2, 0xa, P0 ;  /* 0x0000000a0200780c */ /* 0x000fe40000701670 */
[----:B------:R-:W-:Y:S02]  /*d540*/  FMNMX.FTZ R9, R86, R9, !PT ;  /* 0x0000000956097209 */ /* 0x000fe40007810000 */
[----:B------:R-:W-:Y:S02]  /*d550*/  FSEL R13, R47, -INF , !P0 ;  /* 0xff8000002f0d7808 */ /* 0x000fe40004000000 */
[----:B------:R-:W-:-:S02]  /*d560*/  ISETP.NE.AND P0, PT, R18, RZ, PT ;  /* 0x000000ff1200720c */ /* 0x000fc40003f05270 */
[----:B------:R-:W-:Y:S02]  /*d570*/  FMNMX.FTZ R9, R85, R9, !PT ;  /* 0x0000000955097209 */ /* 0x000fe40007810000 */
[----:B------:R-:W-:Y:S02]  /*d580*/  ISETP.GT.AND P0, PT, R0, 0x10, !P0 ;  /* 0x000000100000780c */ /* 0x000fe40004704270 */
[----:B------:R-:W-:Y:S02]  /*d590*/  FMNMX.FTZ R9, R84, R9, !PT ;  /* 0x0000000954097209 */ /* 0x000fe40007810000 */
[----:B------:R-:W-:-:S04]  /*d5a0*/  ISETP.LT.OR P0, PT, R2, 0x11, P0 ;  /* 0x000000110200780c */ /* 0x000fc80000701670 */
[----:B------:R-:W-:Y:S02]  /*d5b0*/  FSEL R14, R38, -INF , !P0 ;  /* 0xff800000260e7808 */ /* 0x000fe40004000000 */
[----:B------:R-:W-:Y:S02]  /*d5c0*/  ISETP.GT.AND P0, PT, R0, 0x11, !P6 ;  /* 0x000000110000780c */ /* 0x000fe40007704270 */
[----:B------:R-:W-:Y:S02]  /*d5d0*/  ISETP.NE.AND P6, PT, R19, RZ, PT ;  /* 0x000000ff1300720c */ /* 0x000fe40003fc5270 */
[----:B------:R-:W-:-:S04]  /*d5e0*/  ISETP.LT.OR P0, PT, R2, 0x12, P0 ;  /* 0x000000120200780c */ /* 0x000fc80000701670 */
[----:B------:R-:W-:Y:S02]  /*d5f0*/  FSEL R15, R39, -INF , !P0 ;  /* 0xff800000270f7808 */ /* 0x000fe40004000000 */
[----:B------:R-:W-:Y:S01]  /*d600*/  ISETP.GT.AND P0, PT, R0, 0x18, !P5 ;  /* 0x000000180000780c */ /* 0x000fe20006f04270 */
[----:B------:R-:W-:Y:S01]  /*d610*/  LDSM.16.MT88.4 R36, [R196] ;  /* 0x00000000c424783b */ /* 0x000fe20000004200 */
[----:B------:R-:W-:Y:S02]  /*d620*/  ISETP.NE.AND P5, PT, R20, RZ, PT ;  /* 0x000000ff1400720c */ /* 0x000fe40003fa5270 */
[----:B------:R-:W-:-:S04]  /*d630*/  ISETP.LT.OR P0, PT, R2, 0x19, P0 ;  /* 0x000000190200780c */ /* 0x000fc80000701670 */
[----:B------:R-:W-:Y:S02]  /*d640*/  FSEL R20, R32, -INF , !P0 ;  /* 0xff80000020147808 */ /* 0x000fe40004000000 */
[----:B------:R-:W-:Y:S01]  /*d650*/  ISETP.GT.AND P0, PT, R0, 0x19, !P4 ;  /* 0x000000190000780c */ /* 0x000fe20006704270 */
[----:B------:R-:W-:Y:S03]  /*d660*/  LDSM.16.MT88.4 R32, [R147+0x800] ;  /* 0x000800009320783b */ /* 0x000fe60000004200 */
        /* <DEDUP_REMOVED lines=14> */
[----:B------:R-:W-:Y:S01]  /*d750*/  ISETP.GT.AND P0, PT, R0, 0x29, !P6 ;  /* 0x000000290000780c */ /* 0x000fe20007704270 */
[----:B------:R-:W-:Y:S01]  /*d760*/  LDSM.16.MT88.4 R60, [R197] ;  /* 0x00000000c53c783b */ /* 0x000fe20000004200 */
[----:B------:R-:W-:Y:S02]  /*d770*/  LOP3.LUT P6, RZ, R215, 0x40, RZ, 0xc0, !PT ;  /* 0x00000040d7ff7812 */ /* 0x000fe400078cc0ff */
[----:B------:R-:W-:Y:S01]  /*d780*/  ISETP.LT.OR P0, PT, R2, 0x2a, P0 ;  /* 0x0000002a0200780c */ /* 0x000fe20000701670 */
[----:B------:R-:W1:Y:S03]  /*d790*/  SHFL.BFLY PT, R0, R9, 0x2, 0x1f ;  /* 0x0c401f0009007f89 */ /* 0x000e6600000e0000 */
[----:B------:R-:W-:-:S02]  /*d7a0*/  FSEL R80, R26, -INF , !P0 ;  /* 0xff8000001a507808 */ /* 0x000fc40004000000 */
        /* <DEDUP_REMOVED lines=10> */
[----:B------:R-:W-:Y:S01]  /*d850*/  FFMA.FTZ R3, R16, c[0x0][0x2d0], -R2 ;  /* 0x0000b40010037a23 */ /* 0x000fe20000010802 */
[----:B------:R-:W-:-:S03]  /*d860*/  FMNMX.FTZ R8, R15, R0, !PT ;  /* 0x000000000f087209 */ /* 0x000fc60007810000 */
[----:B------:R1:W-:Y:S01]  /*d870*/  MUFU.EX2 R109, R3 ;  /* 0x00000003006d7308 */ /* 0x0003e20000000800 */
[----:B------:R-:W-:-:S04]  /*d880*/  FMNMX.FTZ R8, R20, R8, !PT ;  /* 0x0000000814087209 */ /* 0x000fc80007810000 */
[----:B------:R-:W-:-:S04]  /*d890*/  FMNMX.FTZ R8, R44, R8, !PT ;  /* 0x000000082c087209 */ /* 0x000fc80007810000 */
[----:B------:R-:W-:-:S04]  /*d8a0*/  FMNMX.FTZ R8, R83, R8, !PT ;  /* 0x0000000853087209 */ /* 0x000fc80007810000 */
[----:B------:R-:W-:Y:S01]  /*d8b0*/  FMNMX.FTZ R8, R82, R8, !PT ;  /* 0x0000000852087209 */ /* 0x000fe20007810000 */
[----:B-1----:R-:W-:-:S03]  /*d8c0*/  FFMA.FTZ R3, R17, c[0x0][0x2d0], -R2 ;  /* 0x0000b40011037a23 */ /* 0x002fc60000010802 */
[----:B------:R-:W-:Y:S01]  /*d8d0*/  FMNMX.FTZ R8, R81, R8, !PT ;  /* 0x0000000851087209 */ /* 0x000fe20007810000 */
[----:B------:R1:W2:Y:S03]  /*d8e0*/  MUFU.EX2 R108, R3 ;  /* 0x00000003006c7308 */ /* 0x0002a60000000800 */
[----:B------:R-:W-:-:S05]  /*d8f0*/  FMNMX.FTZ R8, R80, R8, !PT ;  /* 0x0000000850087209 */ /* 0x000fca0007810000 */
[----:B------:R-:W3:Y:S01]  /*d900*/  SHFL.BFLY PT, R0, R8, 0x2, 0x1f ;  /* 0x0c401f0008007f89 */ /* 0x000ee200000e0000 */
[----:B-1----:R-:W-:Y:S01]  /*d910*/  FFMA.FTZ R3, R21, c[0x0][0x2d0], -R2 ;  /* 0x0000b40015037a23 */ /* 0x002fe20000010802 */
[----:B--2---:R-:W-:-:S03]  /*d920*/  F2FP.BF16.PACK_AB R16, R108, R109 ;  /* 0x0000006d6c10723e */ /* 0x004fc600000010ff */
[----:B------:R1:W-:Y:S01]  /*d930*/  MUFU.EX2 R117, R3 ;  /* 0x0000000300757308 */ /* 0x0003e20000000800 */
[----:B---3--:R-:W-:-:S05]  /*d940*/  FMNMX.FTZ R8, R8, R0, !PT ;  /* 0x0000000008087209 */ /* 0x008fca0007810000 */
[----:B------:R-:W2:Y:S01]  /*d950*/  SHFL.BFLY PT, R0, R8, 0x1, 0x1f ;  /* 0x0c201f0008007f89 */ /* 0x000ea200000e0000 */
[----:B-1----:R-:W-:-:S04]  /*d960*/  FFMA.FTZ R3, R22, c[0x0][0x2d0], -R2 ;  /* 0x0000b40016037a23 */ /* 0x002fc80000010802 */
[----:B------:R1:W3:Y:S02]  /*d970*/  MUFU.EX2 R116, R3 ;  /* 0x0000000300747308 */ /* 0x0002e40000000800 */
[----:B-1----:R-:W-:Y:S01]  /*d980*/  FFMA.FTZ R3, R23, c[0x0][0x2d0], -R2 ;  /* 0x0000b40017037a23 */ /* 0x002fe20000010802 */
[----:B---3--:R-:W-:Y:S02]  /*d990*/  F2FP.BF16.PACK_AB R18, R116, R117 ;  /* 0x000000757412723e */ /* 0x008fe400000010ff */
[----:B--2---:R-:W-:-:S03]  /*d9a0*/  FMNMX.FTZ R8, R8, R0, !PT ;  /* 0x0000000008087209 */ /* 0x004fc60007810000 */
[----:B------:R1:W-:Y:S01]  /*d9b0*/  MUFU.EX2 R118, R3 ;  /* 0x0000000300767308 */ /* 0x0003e20000000800 */
[C---:B------:R-:W-:Y:S01]  /*d9c0*/  FSETP.NEU.FTZ.AND P0, PT, R8.reuse, -INF , PT ;  /* 0xff8000000800780b */ /* 0x040fe20003f1d000 */
[----:B------:R-:W-:-:S05]  /*d9d0*/  FMUL.FTZ R0, R8, c[0x0][0x2d0] ;  /* 0x0000b40008007a20 */ /* 0x000fca0000410000 */
[----:B------:R-:W-:Y:S01]  /*d9e0*/  FSEL R0, R0, RZ, P0 ;  /* 0x000000ff00007208 */ /* 0x000fe20000000000 */
[----:B-1----:R-:W-:Y:S02]  /*d9f0*/  FFMA.FTZ R3, R24, c[0x0][0x2d0], -R2 ;  /* 0x0000b40018037a23 */ /* 0x002fe40000010802 */
[----:B------:R-:W1:Y:S02]  /*da00*/  LDSM.16.MT88.4 R24, [R147] ;  /* 0x000000009318783b */ /* 0x000e640000004200 */
[----:B------:R2:W-:Y:S02]  /*da10*/  MUFU.EX2 R126, R3 ;  /* 0x00000003007e7308 */ /* 0x0005e40000000800 */
[----:B--2---:R-:W-:-:S06]  /*da20*/  FFMA.FTZ R3, R4, c[0x0][0x2d0], -R0 ;  /* 0x0000b40004037a23 */ /* 0x004fcc0000010800 */
[----:B------:R2:W-:Y:S02]  /*da30*/  MUFU.EX2 R4, R3 ;  /* 0x0000000300047308 */ /* 0x0005e40000000800 */
[----:B--2---:R-:W-:-:S06]  /*da40*/  FFMA.FTZ R3, R7, c[0x0][0x2d0], -R0 ;  /* 0x0000b40007037a23 */ /* 0x004fcc0000010800 */
[----:B------:R2:W3:Y:S02]  /*da50*/  MUFU.EX2 R7, R3 ;  /* 0x0000000300077308 */ /* 0x0004e40000000800 */
[----:B--2---:R-:W-:Y:S01]  /*da60*/  FFMA.FTZ R3, R12, c[0x0][0x2d0], -R0 ;  /* 0x0000b4000c037a23 */ /* 0x004fe20000010800 */
[----:B---3--:R-:W-:Y:S01]  /*da70*/  F2FP.BF16.PACK_AB R17, R7, R4 ;  /* 0x000000040711723e */ /* 0x008fe200000010ff */
[----:B------:R-:W-:Y:S01]  /*da80*/  FADD.FTZ R4, R4, R7 ;  /* 0x0000000704047221 */ /* 0x000fe20000010000 */
[----:B------:R-:W-:-:S03]  /*da90*/  F2FP.BF16.PACK_AB R12, R126, R118 ;  /* 0x000000767e0c723e */ /* 0x000fc600000010ff */
[----:B------:R2:W3:Y:S02]  /*daa0*/  MUFU.EX2 R124, R3 ;  /* 0x00000003007c7308 */ /* 0x0004e40000000800 */
[----:B--2---:R-:W-:Y:S02]  /*dab0*/  FFMA.FTZ R3, R13, c[0x0][0x2d0], -R0 ;  /* 0x0000b4000d037a23 */ /* 0x004fe40000010800 */
[----:B---3--:R-:W-:-:S04]  /*dac0*/  FADD.FTZ R7, R124, R4 ;  /* 0x000000047c077221 */ /* 0x008fc80000010000 */
[----:B------:R2:W3:Y:S02]  /*dad0*/  MUFU.EX2 R127, R3 ;  /* 0x00000003007f7308 */ /* 0x0004e40000000800 */
[----:B--2---:R-:W-:Y:S01]  /*dae0*/  FFMA.FTZ R3, R28, c[0x0][0x2d0], -R2 ;  /* 0x0000b4001c037a23 */ /* 0x004fe20000010802 */
[----:B---3--:R-:W-:-:S05]  /*daf0*/  F2FP.BF16.PACK_AB R19, R127, R124 ;  /* 0x0000007c7f13723e */ /* 0x008fca00000010ff */
[----:B------:R2:W-:Y:S02]  /*db00*/  MUFU.EX2 R125, R3 ;  /* 0x00000003007d7308 */ /* 0x0005e40000000800 */
[----:B------:R-:W-:Y:S01]  /*db10*/  HMMA.16816.F32.BF16 R48, R16, R38, RZ ;  /* 0x000000261030723c */ /* 0x000fe200000418ff */
[----:B--2---:R-:W-:-:S07]  /*db20*/  FFMA.FTZ R3, R29, c[0x0][0x2d0], -R2 ;  /* 0x0000b4001d037a23 */ /* 0x004fce0000010802 */
[C---:B-1----:R-:W-:Y:S01]  /*db30*/  HMMA.16816.F32.BF16 R28, R16.reuse, R24, RZ ;  /* 0x00000018101c723c */ /* 0x042fe200000418ff */
[----:B------:R1:W2:Y:S07]  /*db40*/  MUFU.EX2 R132, R3 ;  /* 0x0000000300847308 */ /* 0x0002ae0000000800 */
[----:B------:R-:W-:Y:S01]  /*db50*/  HMMA.16816.F32.BF16 R24, R16, R26, RZ ;  /* 0x0000001a1018723c */ /* 0x000fe200000418ff */
[----:B-1----:R-:W-:Y:S01]  /*db60*/  FFMA.FTZ R3, R14, c[0x0][0x2d0], -R0 ;  /* 0x0000b4000e037a23 */ /* 0x002fe20000010800 */
[----:B--2---:R-:W-:-:S03]  /*db70*/  F2FP.BF16.PACK_AB R14, R132, R125 ;  /* 0x0000007d840e723e */ /* 0x004fc600000010ff */
[----:B------:R1:W-:Y:S02]  /*db80*/  MUFU.EX2 R76, R3 ;  /* 0x00000003004c7308 */ /* 0x0003e40000000800 */
[----:B-1----:R-:W-:-:S06]  /*db90*/  FFMA.FTZ R3, R15, c[0x0][0x2d0], -R0 ;  /* 0x0000b4000f037a23 */ /* 0x002fcc0000010800 */
[----:B------:R1:W2:Y:S02]  /*dba0*/  MUFU.EX2 R77, R3 ;  /* 0x00000003004d7308 */ /* 0x0002a40000000800 */
[--C-:B-1----:R-:W-:Y:S01]  /*dbb0*/  FFMA.FTZ R3, R20, c[0x0][0x2d0], -R0.reuse ;  /* 0x0000b40014037a23 */ /* 0x102fe20000010800 */
[----:B--2---:R-:W-:Y:S01]  /*dbc0*/  F2FP.BF16.PACK_AB R13, R77, R76 ;  /* 0x0000004c4d0d723e */ /* 0x004fe200000010ff */
[C---:B------:R-:W-:Y:S04]  /*dbd0*/  HMMA.16816.F32.BF16 R20, R16.reuse, R36, RZ ;  /* 0x000000241014723c */ /* 0x040fe800000418ff */
[----:B------:R1:W-:Y:S04]  /*dbe0*/  MUFU.EX2 R79, R3 ;  /* 0x00000003004f7308 */ /* 0x0003e80000000800 */
[----:B------:R-:W-:Y:S01]  /*dbf0*/  HMMA.16816.F32.BF16 R36, R16, R40, RZ ;  /* 0x000000281024723c */ /* 0x000fe200000418ff */
[----:B-1----:R-:W-:-:S02]  /*dc00*/  FFMA.FTZ R3, R44, c[0x0][0x2d0], -R0 ;  /* 0x0000b4002c037a23 */ /* 0x002fc40000010800 */
[----:B------:R-:W-:Y:S02]  /*dc10*/  LDSM.16.MT88.4 R44, [R196+0x1800] ;  /* 0x00180000c42c783b */ /* 0x000fe40000004200 */
[----:B------:R-:W1:Y:S02]  /*dc20*/  MUFU.EX2 R78, R3 ;  /* 0x00000003004e7308 */ /* 0x000e640000000800 */
[----:B-1----:R-:W-:-:S07]  /*dc30*/  F2FP.BF16.PACK_AB R15, R78, R79 ;  /* 0x0000004f4e0f723e */ /* 0x002fce00000010ff */
[C---:B------:R-:W-:Y:S08]  /*dc40*/  HMMA.16816.F32.BF16 R168, R12.reuse, R32, R28 ;  /* 0x000000200ca8723c */ /* 0x040ff0000004181c */
[----:B------:R-:W-:Y:S08]  /*dc50*/  HMMA.16816.F32.BF16 R148, R12, R34, R24 ;  /* 0x000000220c94723c */ /* 0x000ff00000041818 */
[----:B------:R-:W-:Y:S01]  /*dc60*/  HMMA.16816.F32.BF16 R32, R16, R42, RZ ;  /* 0x0000002a1020723c */ /* 0x000fe200000418ff */
[----:B------:R-:W1:Y:S07]  /*dc70*/  LDSM.16.MT88.4 R40, [R197+0x800] ;  /* 0x00080000c528783b */ /* 0x000e6e0000004200 */
[----:B------:R-:W-:Y:S08]  /*dc80*/  HMMA.16816.F32.BF16 R160, R12, R56, R20 ;  /* 0x000000380ca0723c */ /* 0x000ff00000041814 */
[----:B------:R-:W-:Y:S08]  /*dc90*/  HMMA.16816.F32.BF16 R20, R16, R68, RZ ;  /* 0x000000441014723c */ /* 0x000ff000000418ff */
[----:B------:R-:W-:Y:S01]  /*dca0*/  HMMA.16816.F32.BF16 R72, R12, R58, R48 ;  /* 0x0000003a0c48723c */ /* 0x000fe20000041830 */
[----:B------:R-:W2:Y:S04]  /*dcb0*/  LDSM.16.MT88.4 R48, [R198+0x1800] ;  /* 0x00180000c630783b */ /* 0x000ea80000004200 */
[----:B------:R-:W-:Y:S03]  /*dcc0*/  LDSM.16.MT88.4 R56, [R196+0x3000] ;  /* 0x00300000c438783b */ /* 0x000fe60000004200 */
[C---:B------:R-:W-:Y:S08]  /*dcd0*/  HMMA.16816.F32.BF16 R28, R16.reuse, R60, RZ ;  /* 0x0000003c101c723c */ /* 0x040ff000000418ff */
[----:B------:R-:W-:Y:S01]  /*dce0*/  HMMA.16816.F32.BF16 R24, R16, R62, RZ ;  /* 0x0000003e1018723c */ /* 0x000fe200000418ff */
[----:B------:R-:W-:Y:S07]  /*dcf0*/  LDSM.16.MT88.4 R60, [R196+0x2000] ;  /* 0x00200000c43c783b */ /* 0x000fee0000004200 */
[----:B------:R-:W-:Y:S01]  /*dd00*/  HMMA.16816.F32.BF16 R32, R12, R66, R32 ;  /* 0x000000420c20723c */ /* 0x000fe20000041820 */
[----:B------:R-:W-:-:S02]  /*dd10*/  IMAD.MOV.U32 R102, RZ, RZ, R72 ;  /* 0x000000ffff667224 */ /* 0x000fc400078e0048 */
[----:B------:R-:W-:Y:S02]  /*dd20*/  IMAD.MOV.U32 R101, RZ, RZ, R73 ;  /* 0x000000ffff657224 */ /* 0x000fe400078e0049 */
[----:B------:R-:W-:Y:S02]  /*dd30*/  IMAD.MOV.U32 R100, RZ, RZ, R74 ;  /* 0x000000ffff647224 */ /* 0x000fe400078e004a */
[----:B------:R-:W-:Y:S01]  /*dd40*/  IMAD.MOV.U32 R3, RZ, RZ, R75 ;  /* 0x000000ffff037224 */ /* 0x000fe200078e004b */
[C---:B------:R-:W-:Y:S01]  /*dd50*/  HMMA.16816.F32.BF16 R20, R12.reuse, R52, R20 ;  /* 0x000000340c14723c */ /* 0x040fe20000041814 */
[----:B------:R-:W3:Y:S07]  /*dd60*/  LDSM.16.MT88.4 R72, [R197+0x1800] ;  /* 0x00180000c548783b */ /* 0x000eee0000004200 */
[C---:B------:R-:W-:Y:S01]  /*dd70*/  HMMA.16816.F32.BF16 R152, R12.reuse, R64, R36 ;  /* 0x000000400c98723c */ /* 0x040fe20000041824 */
[----:B------:R-:W4:Y:S07]  /*dd80*/  LDSM.16.MT88.4 R64, [R198+0x2000] ;  /* 0x00200000c640783b */ /* 0x000f2e0000004200 */
[----:B-1----:R-:W-:Y:S01]  /*dd90*/  HMMA.16816.F32.BF16 R28, R12, R40, R28 ;  /* 0x000000280c1c723c */ /* 0x002fe2000004181c */
[----:B------:R-:W-:-:S02]  /*dda0*/  IMAD.MOV.U32 R95, RZ, RZ, R32 ;  /* 0x000000ffff5f7224 */ /* 0x000fc400078e0020 */
[----:B------:R-:W-:Y:S02]  /*ddb0*/  IMAD.MOV.U32 R94, RZ, RZ, R33 ;  /* 0x000000ffff5e7224 */ /* 0x000fe400078e0021 */
[----:B------:R-:W-:Y:S02]  /*ddc0*/  IMAD.MOV.U32 R93, RZ, RZ, R34 ;  /* 0x000000ffff5d7224 */ /* 0x000fe400078e0022 */
[----:B------:R-:W-:Y:S01]  /*ddd0*/  IMAD.MOV.U32 R92, RZ, RZ, R35 ;  /* 0x000000ffff5c7224 */ /* 0x000fe200078e0023 */
[----:B------:R-:W-:Y:S01]  /*dde0*/  HMMA.16816.F32.BF16 R24, R12, R42, R24 ;  /* 0x0000002a0c18723c */ /* 0x000fe20000041818 */
[----:B------:R-:W-:Y:S01]  /*ddf0*/  IMAD.MOV.U32 R104, RZ, RZ, R20 ;  /* 0x000000ffff687224 */ /* 0x000fe200078e0014 */
[----:B------:R-:W1:Y:S01]  /*de00*/  LDSM.16.MT88.4 R40, [R197+0x2000] ;  /* 0x00200000c528783b */ /* 0x000e620000004200 */
[----:B------:R-:W-:Y:S02]  /*de10*/  IMAD.MOV.U32 R103, RZ, RZ, R21 ;  /* 0x000000ffff677224 */ /* 0x000fe400078e0015 */
[----:B------:R-:W-:-:S02]  /*de20*/  IMAD.MOV.U32 R53, RZ, RZ, R22 ;  /* 0x000000ffff357224 */ /* 0x000fc400078e0016 */
[----:B------:R-:W-:Y:S01]  /*de30*/  IMAD.MOV.U32 R52, RZ, RZ, R23 ;  /* 0x000000ffff347224 */ /* 0x000fe200078e0017 */
[C---:B------:R-:W-:Y:S01]  /*de40*/  HMMA.16816.F32.BF16 R32, R16.reuse, R70, RZ ;  /* 0x000000461020723c */ /* 0x040fe200000418ff */
[----:B------:R-:W-:Y:S07]  /*de50*/  LDSM.16.MT88.4 R68, [R198+0x3000] ;  /* 0x00300000c644783b */ /* 0x000fee0000004200 */
[----:B--2---:R-:W-:Y:S01]  /*de60*/  HMMA.16816.F32.BF16 R20, R16, R48, RZ ;  /* 0x000000301014723c */ /* 0x004fe200000418ff */
[----:B------:R-:W-:-:S02]  /*de70*/  IMAD.MOV.U32 R91, RZ, RZ, R28 ;  /* 0x000000ffff5b7224 */ /* 0x000fc400078e001c */
[----:B------:R-:W-:Y:S02]  /*de80*/  IMAD.MOV.U32 R90, RZ, RZ, R29 ;  /* 0x000000ffff5a7224 */ /* 0x000fe400078e001d */
[----:B------:R-:W-:Y:S02]  /*de90*/  IMAD.MOV.U32 R89, RZ, RZ, R30 ;  /* 0x000000ffff597224 */ /* 0x000fe400078e001e */
[----:B------:R-:W-:Y:S01]  /*dea0*/  IMAD.MOV.U32 R88, RZ, RZ, R31 ;  /* 0x000000ffff587224 */ /* 0x000fe200078e001f */
[----:B------:R-:W-:Y:S01]  /*deb0*/  MOV R96, R27 ;  /* 0x0000001b00607202 */ /* 0x000fe20000000f00 */
[----:B------:R-:W-:Y:S01]  /*dec0*/  IMAD.MOV.U32 R99, RZ, RZ, R24 ;  /* 0x000000ffff637224 */ /* 0x000fe200078e0018 */
[----:B------:R-:W-:Y:S01]  /*ded0*/  HMMA.16816.F32.BF16 R36, R16, R50, RZ ;  /* 0x000000321024723c */ /* 0x000fe200000418ff */
[----:B------:R-:W-:Y:S01]  /*dee0*/  IMAD.MOV.U32 R98, RZ, RZ, R25 ;  /* 0x000000ffff627224 */ /* 0x000fe200078e0019 */
[----:B------:R-:W-:Y:S01]  /*def0*/  LDSM.16.MT88.4 R48, [R196+0x3800] ;  /* 0x00380000c430783b */ /* 0x000fe20000004200 */
[----:B------:R-:W-:-:S05]  /*df00*/  IMAD.MOV.U32 R97, RZ, RZ, R26 ;  /* 0x000000ffff617224 */ /* 0x000fca00078e001a */
[C---:B------:R-:W-:Y:S08]  /*df10*/  HMMA.16816.F32.BF16 R28, R16.reuse, R44, RZ ;  /* 0x0000002c101c723c */ /* 0x040ff000000418ff */
[----:B------:R-:W-:Y:S01]  /*df20*/  HMMA.16816.F32.BF16 R24, R16, R46, RZ ;  /* 0x0000002e1018723c */ /* 0x000fe200000418ff */
[----:B------:R-:W2:Y:S07]  /*df30*/  LDSM.16.MT88.4 R44, [R147+0x3000] ;  /* 0x00300000932c783b */ /* 0x000eae0000004200 */
[----:B------:R-:W-:Y:S08]  /*df40*/  HMMA.16816.F32.BF16 R248, R12, R54, R32 ;  /* 0x000000360cf8723c */ /* 0x000ff00000041820 */
[----:B---3--:R-:W-:Y:S07]  /*df50*/  HMMA.16816.F32.BF16 R32, R16, R72, RZ ;  /* 0x000000481020723c */ /* 0x008fee00000418ff */
[----:B------:R-:W-:Y:S01]  /*df60*/  IMAD.MOV.U32 R73, RZ, RZ, R105 ;  /* 0x000000ffff497224 */ /* 0x000fe200078e0069 */
[----:B----4-:R-:W-:Y:S07]  /*df70*/  HMMA.16816.F32.BF16 R192, R12, R64, R20 ;  /* 0x000000400cc0723c */ /* 0x010fee0000041814 */
[----:B------:R-:W-:Y:S01]  /*df80*/  IMAD.MOV.U32 R64, RZ, RZ, R104 ;  /* 0x000000ffff407224 */ /* 0x000fe200078e0068 */
[----:B------:R-:W-:Y:S01]  /*df90*/  HMMA.16816.F32.BF16 R20, R16, R74, RZ ;  /* 0x0000004a1014723c */ /* 0x000fe200000418ff */
[----:B------:R-:W-:-:S07]  /*dfa0*/  IMAD.MOV.U32 R65, RZ, RZ, R103 ;  /* 0x000000ffff417224 */ /* 0x000fce00078e0067 */
[C---:B------:R-:W-:Y:S07]  /*dfb0*/  HMMA.16816.F32.BF16 R188, R12.reuse, R66, R36 ;  /* 0x000000420cbc723c */ /* 0x040fee0000041824 */
[----:B------:R-:W-:Y:S01]  /*dfc0*/  IMAD.MOV.U32 R66, RZ, RZ, R53 ;  /* 0x000000ffff427224 */ /* 0x000fe200078e0035 */
[C---:B-1----:R-:W-:Y:S01]  /*dfd0*/  HMMA.16816.F32.BF16 R180, R12.reuse, R40, R32 ;  /* 0x000000280cb4723c */ /* 0x042fe20000041820 */
[----:B------:R-:W-:Y:S02]  /*dfe0*/  IMAD.MOV.U32 R67, RZ, RZ, R52 ;  /* 0x000000ffff437224 */ /* 0x000fe400078e0034 */
[----:B------:R-:W1:Y:S05]  /*dff0*/  LDSM.16.MT88.4 R52, [R147+0x3800] ;  /* 0x003800009334783b */ /* 0x000e6a0000004200 */
[----:B------:R-:W-:Y:S01]  /*e000*/  HMMA.16816.F32.BF16 R184, R12, R42, R20 ;  /* 0x0000002a0cb8723c */ /* 0x000fe20000041814 */
[----:B------:R-:W-:Y:S07]  /*e010*/  LDSM.16.MT88.4 R40, [R197+0x3000] ;  /* 0x00300000c528783b */ /* 0x000fee0000004200 */
[C---:B--2---:R-:W-:Y:S07]  /*e020*/  HMMA.16816.F32.BF16 R32, R16.reuse, R46, RZ ;  /* 0x0000002e1020723c */ /* 0x044fee00000418ff */
[----:B------:R-:W-:Y:S01]  /*e030*/  IMAD.MOV.U32 R46, RZ, RZ, R97 ;  /* 0x000000ffff2e7224 */ /* 0x000fe200078e0061 */
[----:B------:R-:W-:Y:S01]  /*e040*/  HMMA.16816.F32.BF16 R36, R16, R44, RZ ;  /* 0x0000002c1024723c */ /* 0x000fe200000418ff */
[----:B------:R-:W-:-:S06]  /*e050*/  IMAD.MOV.U32 R47, RZ, RZ, R96 ;  /* 0x000000ffff2f7224 */ /* 0x000fcc00078e0060 */
[----:B------:R-:W-:Y:S01]  /*e060*/  IMAD.MOV.U32 R44, RZ, RZ, R99 ;  /* 0x000000ffff2c7224 */ /* 0x000fe200078e0063 */
[----:B------:R-:W-:Y:S01]  /*e070*/  HMMA.16816.F32.BF16 R216, R12, R60, R28 ;  /* 0x0000003c0cd8723c */ /* 0x000fe2000004181c */
[----:B------:R-:W-:-:S07]  /*e080*/  MOV R45, R98 ;  /* 0x00000062002d7202 */ /* 0x000fce0000000f00 */
[----:B------:R-:W-:Y:S01]  /*e090*/  HMMA.16816.F32.BF16 R244, R12, R62, R24 ;  /* 0x0000003e0cf4723c */ /* 0x000fe20000041818 */
[----:B------:R-:W2:Y:S07]  /*e0a0*/  LDSM.16.MT88.4 R60, [R198+0x3800] ;  /* 0x00380000c63c783b */ /* 0x000eae0000004200 */
[C---:B------:R-:W-:Y:S07]  /*e0b0*/  HMMA.16816.F32.BF16 R24, R16.reuse, R58, RZ ;  /* 0x0000003a1018723c */ /* 0x040fee00000418ff */
[----:B------:R-:W-:Y:S01]  /*e0c0*/  IMAD.MOV.U32 R58, RZ, RZ, R89 ;  /* 0x000000ffff3a7224 */ /* 0x000fe200078e0059 */
[----:B------:R-:W-:Y:S01]  /*e0d0*/  HMMA.16816.F32.BF16 R28, R16, R56, RZ ;  /* 0x00000038101c723c */ /* 0x000fe200000418ff */
[----:B------:R-:W-:-:S06]  /*e0e0*/  IMAD.MOV.U32 R59, RZ, RZ, R88 ;  /* 0x000000ffff3b7224 */ /* 0x000fcc00078e0058 */
[----:B------:R-:W-:Y:S01]  /*e0f0*/  IMAD.MOV.U32 R56, RZ, RZ, R91 ;  /* 0x000000ffff387224 */ /* 0x000fe200078e005b */
[----:B------:R-:W-:Y:S01]  /*e100*/  HMMA.16816.F32.BF16 R20, R16, R68, RZ ;  /* 0x000000441014723c */ /* 0x000fe200000418ff */
[----:B------:R-:W-:-:S07]  /*e110*/  IMAD.MOV.U32 R57, RZ, RZ, R90 ;  /* 0x000000ffff397224 */ /* 0x000fce00078e005a */
[C---:B-1----:R-:W-:Y:S01]  /*e120*/  HMMA.16816.F32.BF16 R88, R12.reuse, R54, R32 ;  /* 0x000000360c58723c */ /* 0x042fe20000041820 */
[----:B------:R-:W1:Y:S06]  /*e130*/  LDSM.16.MT88.4 R32, [R197+0x3800] ;  /* 0x00380000c520783b */ /* 0x000e6c0000004200 */
[----:B------:R-:W-:Y:S01]  /*e140*/  IMAD.MOV.U32 R54, RZ, RZ, R93 ;  /* 0x000000ffff367224 */ /* 0x000fe200078e005d */
[C---:B------:R-:W-:Y:S01]  /*e150*/  HMMA.16816.F32.BF16 R96, R12.reuse, R52, R36 ;  /* 0x000000340c60723c */ /* 0x040fe20000041824 */
[----:B------:R-:W-:Y:S01]  /*e160*/  MOV R55, R92 ;  /* 0x0000005c00377202 */ /* 0x000fe20000000f00 */
[----:B------:R-:W3:Y:S05]  /*e170*/  LDSM.16.MT88.4 R36, [R147+0x4800] ;  /* 0x004800009324783b */ /* 0x000eea0000004200 */
[----:B------:R-:W-:Y:S01]  /*e180*/  IMAD.MOV.U32 R52, RZ, RZ, R95 ;  /* 0x000000ffff347224 */ /* 0x000fe200078e005f */
[----:B--2---:R-:W-:Y:S01]  /*e190*/  HMMA.16816.F32.BF16 R104, R12, R60, R20 ;  /* 0x0000003c0c68723c */ /* 0x004fe20000041814 */
[----:B------:R-:W-:-:S07]  /*e1a0*/  IMAD.MOV.U32 R53, RZ, RZ, R94 ;  /* 0x000000ffff357224 */ /* 0x000fce00078e005e */
[----:B------:R-:W-:Y:S07]  /*e1b0*/  HMMA.16816.F32.BF16 R92, R12, R50, R24 ;  /* 0x000000320c5c723c */ /* 0x000fee0000041818 */
[----:B------:R-:W-:Y:S01]  /*e1c0*/  IMAD.MOV.U32 R51, RZ, RZ, R3 ;  /* 0x000000ffff337224 */ /* 0x000fe200078e0003 */
[----:B------:R-:W-:Y:S01]  /*e1d0*/  HMMA.16816.F32.BF16 R24, R16, R40, RZ ;  /* 0x000000281018723c */ /* 0x000fe200000418ff */
[----:B------:R-:W-:Y:S02]  /*e1e0*/  FADD.FTZ R3, R109, R108 ;  /* 0x0000006c6d037221 */ /* 0x000fe40000010000 */
[----:B------:R-:W-:-:S02]  /*e1f0*/  IMAD.MOV.U32 R50, RZ, RZ, R100 ;  /* 0x000000ffff327224 */ /* 0x000fc400078e0064 */
[----:B------:R-:W-:-:S03]  /*e200*/  FADD.FTZ R3, R117, R3 ;  /* 0x0000000375037221 */ /* 0x000fc60000010000 */
[----:B------:R-:W-:Y:S01]  /*e210*/  HMMA.16816.F32.BF16 R20, R16, R42, RZ ;  /* 0x0000002a1014723c */ /* 0x000fe200000418ff */
[----:B------:R-:W-:Y:S01]  /*e220*/  FADD.FTZ R3, R116, R3 ;  /* 0x0000000374037221 */ /* 0x000fe20000010000 */
[----:B------:R-:W-:Y:S03]  /*e230*/  LDSM.16.MT88.4 R40, [R197+0x1000] ;  /* 0x00100000c528783b */ /* 0x000fe60000004200 */
[----:B------:R-:W-:-:S03]  /*e240*/  FADD.FTZ R3, R118, R3 ;  /* 0x0000000376037221 */ /* 0x000fc60000010000 */
[----:B------:R-:W-:Y:S01]  /*e250*/  HMMA.16816.F32.BF16 R176, R12, R48, R28 ;  /* 0x000000300cb0723c */ /* 0x000fe2000004181c */
[----:B------:R-:W-:-:S04]  /*e260*/  FADD.FTZ R3, R126, R3 ;  /* 0x000000037e037221 */ /* 0x000fc80000010000 */
[----:B------:R-:W-:Y:S02]  /*e270*/  FADD.FTZ R4, R125, R3 ;  /* 0x000000037d047221 */ /* 0x000fe40000010000 */
[----:B------:R-:W-:Y:S01]  /*e280*/  IMAD.MOV.U32 R48, RZ, RZ, R102 ;  /* 0x000000ffff307224 */ /* 0x000fe200078e0066 */
[C---:B-1----:R-:W-:Y:S01]  /*e290*/  HMMA.16816.F32.BF16 R172, R12.reuse, R32, R24 ;  /* 0x000000200cac723c */ /* 0x042fe20000041818 */
[----:B------:R-:W1:Y:S01]  /*e2a0*/  LDSM.16.MT88.4 R24, [R147+0x5000] ;  /* 0x005000009318783b */ /* 0x000e620000004200 */
[----:B------:R-:W-:Y:S02]  /*e2b0*/  IMAD.MOV.U32 R49, RZ, RZ, R101 ;  /* 0x000000ffff317224 */ /* 0x000fe400078e0065 */
[----:B------:R-:W-:Y:S02]  /*e2c0*/  FADD.FTZ R3, R127, R7 ;  /* 0x000000077f037221 */ /* 0x000fe40000010000 */
[----:B------:R-:W-:Y:S02]  /*e2d0*/  FFMA.FTZ R7, R86, c[0x0][0x2d0], -R2 ;  /* 0x0000b40056077a23 */ /* 0x000fe40000010802 */
[----:B------:R-:W-:Y:S01]  /*e2e0*/  HMMA.16816.F32.BF16 R112, R12, R34, R20 ;  /* 0x000000220c70723c */ /* 0x000fe20000041814 */
[----:B------:R-:W-:-:S02]  /*e2f0*/  FADD.FTZ R33, R132, R4 ;  /* 0x0000000484217221 */ /* 0x000fc40000010000 */
[--C-:B------:R-:W-:Y:S02]  /*e300*/  FFMA.FTZ R32, R87, c[0x0][0x2d0], -R2.reuse ;  /* 0x0000b40057207a23 */ /* 0x100fe40000010802 */
[----:B------:R-:W-:Y:S02]  /*e310*/  FADD.FTZ R3, R76, R3 ;  /* 0x000000034c037221 */ /* 0x000fe40000010000 */
[--C-:B------:R-:W-:Y:S01]  /*e320*/  FFMA.FTZ R35, R85, c[0x0][0x2d0], -R2.reuse ;  /* 0x0000b40055237a23 */ /* 0x100fe20000010802 */
[C---:B---3--:R-:W-:Y:S01]  /*e330*/  HMMA.16816.F32.BF16 R20, R16.reuse, R36, RZ ;  /* 0x000000241014723c */ /* 0x048fe200000418ff */
[----:B------:R-:W-:Y:S02]  /*e340*/  FFMA.FTZ R34, R84, c[0x0][0x2d0], -R2 ;  /* 0x0000b40054227a23 */ /* 0x000fe40000010802 */
[----:B------:R-:W-:Y:S02]  /*e350*/  FADD.FTZ R2, R77, R3 ;  /* 0x000000034d027221 */ /* 0x000fe40000010000 */
[----:B------:R-:W-:Y:S01]  /*e360*/  FFMA.FTZ R3, R83, c[0x0][0x2d0], -R0 ;  /* 0x0000b40053037a23 */ /* 0x000fe20000010800 */
[----:B------:R-:W-:Y:S01]  /*e370*/  MUFU.EX2 R35, R35 ;  /* 0x0000002300237308 */ /* 0x000fe20000000800 */
[----:B------:R-:W-:Y:S01]  /*e380*/  FADD.FTZ R2, R79, R2 ;  /* 0x000000024f027221 */ /* 0x000fe20000010000 */
[----:B------:R-:W-:Y:S01]  /*e390*/  HMMA.16816.F32.BF16 R28, R16, R70, RZ ;  /* 0x00000046101c723c */ /* 0x000fe200000418ff */
[----:B------:R-:W-:-:S05]  /*e3a0*/  FFMA.FTZ R4, R82, c[0x0][0x2d0], -R0 ;  /* 0x0000b40052047a23 */ /* 0x000fca0000010800 */
[----:B------:R-:W-:Y:S10]  /*e3b0*/  MUFU.EX2 R3, R3 ;  /* 0x0000000300037308 */ /* 0x000ff40000000800 */
[C---:B-1----:R-:W-:Y:S08]  /*e3c0*/  HMMA.16816.F32.BF16 R108, R12.reuse, R24, R20 ;  /* 0x000000180c6c723c */ /* 0x042ff00000041814 */
[----:B------:R-:W-:Y:S01]  /*e3d0*/  HMMA.16816.F32.BF16 R100, R12, R62, R28 ;  /* 0x0000003e0c64723c */ /* 0x000fe2000004181c */
[----:B------:R-:W1:Y:S07]  /*e3e0*/  LDSM.16.MT88.4 R28, [R196+0x4800] ;  /* 0x00480000c41c783b */ /* 0x000e6e0000004200 */
[----:B------:R-:W-:Y:S11]  /*e3f0*/  HMMA.16816.F32.BF16 R20, R16, R38, RZ ;  /* 0x000000261014723c */ /* 0x000ff600000418ff */
[----:B------:R-:W-:Y:S11]  /*e400*/  @!UPT UIADD3 URZ, URZ, URZ, URZ ;  /* 0x0000003f3f3ff290 */ /* 0x000ff6000fffe03f */
[----:B------:R-:W-:Y:S02]  /*e410*/  @!UPT UIADD3 URZ, URZ, URZ, URZ ;  /* 0x0000003f3f3ff290 */ /* 0x000fe4000fffe03f */
[----:B------:R-:W-:Y:S01]  /*e420*/  HMMA.16816.F32.BF16 R120, R12, R26, R20 ;  /* 0x0000001a0c78723c */ /* 0x000fe20000041814 */
[----:B------:R-:W2:Y:S07]  /*e430*/  LDSM.16.MT88.4 R24, [R196+0x5000] ;  /* 0x00500000c418783b */ /* 0x000eae0000004200 */
[----:B-1----:R-:W-:Y:S11]  /*e440*/  HMMA.16816.F32.BF16 R20, R16, R28, RZ ;  /* 0x0000001c1014723c */ /* 0x002ff600000418ff */
[----:B------:R-:W-:Y:S11]  /*e450*/  @!UPT UIADD3 URZ, URZ, URZ, URZ ;  /* 0x0000003f3f3ff290 */ /* 0x000ff6000fffe03f */
[----:B------:R-:W-:Y:S02]  /*e460*/  @!UPT UIADD3 URZ, URZ, URZ, URZ ;  /* 0x0000003f3f3ff290 */ /* 0x000fe4000fffe03f */
[----:B--2---:R-:W-:Y:S08]  /*e470*/  HMMA.16816.F32.BF16 R116, R12, R24, R20 ;  /* 0x000000180c74723c */ /* 0x004ff00000041814 */
[----:B------:R-:W-:Y:S01]  /*e480*/  HMMA.16816.F32.BF16 R20, R16, R30, RZ ;  /* 0x0000001e1014723c */ /* 0x000fe200000418ff */
[----:B------:R-:W1:Y:S11]  /*e490*/  LDSM.16.MT88.4 R28, [R198+0x4800] ;  /* 0x00480000c61c783b */ /* 0x000e760000004200 */
[----:B------:R-:W-:Y:S11]  /*e4a0*/  @!UPT UIADD3 URZ, URZ, URZ, URZ ;  /* 0x0000003f3f3ff290 */ /* 0x000ff6000fffe03f */
[----:B------:R-:W-:Y:S01]  /*e4b0*/  @!UPT UIADD3 URZ, URZ, URZ, URZ ;  /* 0x0000003f3f3ff290 */ /* 0x000fe2000fffe03f */
[----:B------:R-:W-:Y:S01]  /*e4c0*/  HMMA.16816.F32.BF16 R128, R12, R26, R20 ;  /* 0x0000001a0c80723c */ /* 0x000fe20000041814 */
[----:B------:R-:W2:Y:S07]  /*e4d0*/  LDSM.16.MT88.4 R24, [R198+0x5000] ;  /* 0x00500000c618783b */ /* 0x000eae0000004200 */
[----:B-1----:R-:W-:Y:S01]  /*e4e0*/  HMMA.16816.F32.BF16 R20, R16, R28, RZ ;  /* 0x0000001c1014723c */ /* 0x002fe200000418ff */
[----:B------:R-:W-:Y:S08]  /*e4f0*/  MUFU.EX2 R29, R32 ;  /* 0x00000020001d7308 */ /* 0x000ff00000000800 */
[----:B------:R-:W1:Y:S11]  /*e500*/  MUFU.EX2 R28, R7 ;  /* 0x00000007001c7308 */ /* 0x000e760000000800 */
[----:B------:R-:W-:Y:S04]  /*e510*/  @!UPT UIADD3 URZ, URZ, URZ, URZ ;  /* 0x0000003f3f3ff290 */ /* 0x000fe8000fffe03f */
[----:B--2---:R-:W-:Y:S01]  /*e520*/  HMMA.16816.F32.BF16 R124, R12, R24, R20 ;  /* 0x000000180c7c723c */ /* 0x004fe20000041814 */
[----:B-1----:R-:W-:-:S06]  /*e530*/  F2FP.BF16.PACK_AB R136, R28, R29 ;  /* 0x0000001d1c88723e */ /* 0x002fcc00000010ff */
[----:B------:R-:W-:Y:S01]  /*e540*/  FFMA.FTZ R25, R80, c[0x0][0x2d0], -R0 ;  /* 0x0000b40050197a23 */ /* 0x000fe20000010800 */
[----:B------:R-:W-:Y:S01]  /*e550*/  HMMA.16816.F32.BF16 R20, R16, R30, RZ ;  /* 0x0000001e1014723c */ /* 0x000fe200000418ff */
[----:B------:R-:W-:Y:S02]  /*e560*/  FADD.FTZ R24, R78, R2 ;  /* 0x000000024e187221 */ /* 0x000fe40000010000 */
[----:B------:R-:W1:Y:S02]  /*e570*/  MUFU.EX2 R2, R4 ;  /* 0x0000000400027308 */ /* 0x000e640000000800 */
[----:B-1----:R-:W-:Y:S11]  /*e580*/  F2FP.BF16.PACK_AB R137, R2, R3 ;  /* 0x000000030289723e */ /* 0x002ff600000010ff */
[----:B------:R-:W-:Y:S08]  /*e590*/  @!UPT UIADD3 URZ, URZ, URZ, URZ ;  /* 0x0000003f3f3ff290 */ /* 0x000ff0000fffe03f */
[----:B------:R-:W-:Y:S01]  /*e5a0*/  HMMA.16816.F32.BF16 R132, R12, R26, R20 ;  /* 0x0000001a0c84723c */ /* 0x000fe20000041814 */
[----:B------:R-:W1:Y:S01]  /*e5b0*/  LDSM.16.MT88.4 R20, [R197+0x4800] ;  /* 0x00480000c514783b */ /* 0x000e620000004200 */
[----:B------:R-:W2:Y:S05]  /*e5c0*/  MUFU.EX2 R27, R34 ;  /* 0x00000022001b7308 */ /* 0x000eaa0000000800 */
[----:B------:R-:W-:Y:S02]  /*e5d0*/  FFMA.FTZ R26, R81, c[0x0][0x2d0], -R0 ;  /* 0x0000b400511a7a23 */ /* 0x000fe40000010800 */
[----:B------:R-:W-:Y:S01]  /*e5e0*/  FADD.FTZ R0, R29, R33 ;  /* 0x000000211d007221 */ /* 0x000fe20000010000 */
[----:B------:R-:W3:Y:S01]  /*e5f0*/  LDSM.16.MT88.4 R80, [R147+0x4000] ;  /* 0x004000009350783b */ /* 0x000ee20000004200 */
[----:B------:R-:W-:Y:S01]  /*e600*/  MUFU.EX2 R4, R26 ;  /* 0x0000001a00047308 */ /* 0x000fe20000000800 */
[----:B------:R-:W-:-:S02]  /*e610*/  IMAD.MOV.U32 R33, RZ, RZ, R73 ;  /* 0x000000ffff217224 */ /* 0x000fc400078e0049 */
[----:B------:R-:W-:Y:S01]  /*e620*/  FADD.FTZ R7, R28, R0 ;  /* 0x000000001c077221 */ /* 0x000fe20000010000 */
[----:B------:R-:W-:Y:S03]  /*e630*/  LDSM.16.MT88.4 R72, [R197+0x2800] ;  /* 0x00280000c548783b */ /* 0x000fe60000004200 */
[----:B------:R-:W-:Y:S01]  /*e640*/  FADD.FTZ R7, R35, R7 ;  /* 0x0000000723077221 */ /* 0x000fe20000010000 */
[----:B------:R-:W4:Y:S01]  /*e650*/  MUFU.EX2 R0, R25 ;  /* 0x0000001900007308 */ /* 0x000f220000000800 */
[C---:B--2---:R-:W-:Y:S02]  /*e660*/  F2FP.BF16.PACK_AB R138, R27.reuse, R35 ;  /* 0x000000231b8a723e */ /* 0x044fe400000010ff */
[----:B------:R-:W-:Y:S01]  /*e670*/  FADD.FTZ R229, R27, R7 ;  /* 0x000000071be57221 */ /* 0x000fe20000010000 */
[----:B----4-:R-:W-:Y:S01]  /*e680*/  F2FP.BF16.PACK_AB R139, R0, R4 ;  /* 0x00000004008b723e */ /* 0x010fe200000010ff */
[C---:B-1----:R-:W-:Y:S08]  /*e690*/  HMMA.16816.F32.BF16 R28, R16.reuse, R20, RZ ;  /* 0x00000014101c723c */ /* 0x042ff000000418ff */
[----:B------:R-:W-:Y:S07]  /*e6a0*/  HMMA.16816.F32.BF16 R20, R16, R22, RZ ;  /* 0x000000161014723c */ /* 0x000fee00000418ff */
[----:B------:R-:W-:Y:S01]  /*e6b0*/  FADD.FTZ R16, R3, R24 ;  /* 0x0000001803107221 */ /* 0x000fe20000010000 */
[----:B---3--:R-:W-:Y:S01]  /*e6c0*/  HMMA.16816.F32.BF16 R76, R136, R80, R96 ;  /* 0x00000050884c723c */ /* 0x008fe20000041860 */
[----:B------:R-:W2:Y:S02]  /*e6d0*/  LDL R3, [R1+0x58] ;  /* 0x0000580001037983 */ /* 0x000ea40000100800 */
[----:B------:R-:W-:-:S02]  /*e6e0*/  FADD.FTZ R16, R2, R16 ;  /* 0x0000001002107221 */ /* 0x000fc40000010000 */
[----:B------:R-:W-:Y:S02]  /*e6f0*/  LDSM.16.MT88.4 R96, [R198+0x4000] ;  /* 0x00400000c660783b */ /* 0x000fe40000004200 */
[----:B------:R-:W-:Y:S01]  /*e700*/  FADD.FTZ R7, R4, R16 ;  /* 0x0000001004077221 */ /* 0x000fe20000010000 */
[C---:B------:R-:W-:Y:S01]  /*e710*/  HMMA.16816.F32.BF16 R80, R136.reuse, R82, R88 ;  /* 0x000000528850723c */ /* 0x040fe20000041858 */
[----:B------:R-:W2:Y:S01]  /*e720*/  LDL R4, [R1+0x64] ;  /* 0x0000640001047983 */ /* 0x000ea20000100800 */
[----:B------:R-:W-:Y:S02]  /*e730*/  IMAD.MOV.U32 R32, RZ, RZ, c[0x0][0x32c] ;  /* 0x0000cb00ff207624 */ /* 0x000fe400078e00ff */
[----:B------:R-:W-:Y:S01]  /*e740*/  FADD.FTZ R230, R0, R7 ;  /* 0x0000000700e67221 */ /* 0x000fe20000010000 */
[----:B------:R-:W1:Y:S03]  /*e750*/  LDSM.16.MT88.4 R88, [R196+0x4000] ;  /* 0x00400000c458783b */ /* 0x000e660000004200 */
[C---:B------:R-:W-:Y:S01]  /*e760*/  HMMA.16816.F32.BF16 R160, R136.reuse, R156, R160 ;  /* 0x0000009c88a0723c */ /* 0x040fe200000418a0 */
[----:B------:R-:W-:Y:S07]  /*e770*/  LDSM.16.MT88.4 R16, [R197+0x5000] ;  /* 0x00500000c510783b */ /* 0x000fee0000004200 */
[C---:B------:R-:W-:Y:S01]  /*e780*/  HMMA.16816.F32.BF16 R156, R136.reuse, R158, R48 ;  /* 0x0000009e889c723c */ /* 0x040fe20000041830 */
[----:B------:R-:W3:Y:S07]  /*e790*/  LDSM.16.MT88.4 R48, [R147+0x2800] ;  /* 0x002800009330783b */ /* 0x000eee0000004200 */
[C---:B------:R-:W-:Y:S01]  /*e7a0*/  HMMA.16816.F32.BF16 R36, R136.reuse, R40, R56 ;  /* 0x000000288824723c */ /* 0x040fe20000041838 */
[----:B------:R-:W-:Y:S07]  /*e7b0*/  LDSM.16.MT88.4 R56, [R196+0x2800] ;  /* 0x00280000c438783b */ /* 0x000fee0000004200 */
[C---:B------:R-:W-:Y:S08]  /*e7c0*/  HMMA.16816.F32.BF16 R40, R136.reuse, R42, R44 ;  /* 0x0000002a8828723c */ /* 0x040ff0000004182c */
[C---:B------:R-:W-:Y:S08]  /*e7d0*/  HMMA.16816.F32.BF16 R168, R136.reuse, R164, R168 ;  /* 0x000000a488a8723c */ /* 0x040ff000000418a8 */
[C---:B-1----:R-:W-:Y:S08]  /*e7e0*/  HMMA.16816.F32.BF16 R84, R136.reuse, R88, R176 ;  /* 0x000000588854723c */ /* 0x042ff000000418b0 */
[C---:B------:R-:W-:Y:S08]  /*e7f0*/  HMMA.16816.F32.BF16 R88, R136.reuse, R90, R92 ;  /* 0x0000005a8858723c */ /* 0x040ff0000004185c */
[C---:B------:R-:W-:Y:S01]  /*e800*/  HMMA.16816.F32.BF16 R92, R136.reuse, R96, R104 ;  /* 0x00000060885c723c */ /* 0x040fe20000041868 */
[----:B------:R-:W1:Y:S07]  /*e810*/  LDSM.16.MT88.4 R104, [R197+0x4000] ;  /* 0x00400000c568783b */ /* 0x000e6e0000004200 */
[C---:B------:R-:W-:Y:S08]  /*e820*/  HMMA.16816.F32.BF16 R96, R136.reuse, R98, R100 ;  /* 0x000000628860723c */ /* 0x040ff00000041864 */
[C---:B---3--:R-:W-:Y:S01]  /*e830*/  HMMA.16816.F32.BF16 R44, R136.reuse, R48, R64 ;  /* 0x00000030882c723c */ /* 0x048fe20000041840 */
[----:B------:R-:W3:Y:S07]  /*e840*/  LDSM.16.MT88.4 R64, [R198+0x2800] ;  /* 0x00280000c640783b */ /* 0x000eee0000004200 */
[----:B------:R-:W-:Y:S01]  /*e850*/  HMMA.16816.F32.BF16 R164, R136, R166, R148 ;  /* 0x000000a688a4723c */ /* 0x000fe20000041894 */
[----:B------:R-:W4:Y:S07]  /*e860*/  LDSM.16.MT88.4 R148, [R198+0x1000] ;  /* 0x00100000c694783b */ /* 0x000f2e0000004200 */
[C---:B------:R-:W-:Y:S08]  /*e870*/  HMMA.16816.F32.BF16 R28, R12.reuse, R16, R28 ;  /* 0x000000100c1c723c */ /* 0x040ff0000004181c */
[----:B------:R-:W-:Y:S01]  /*e880*/  HMMA.16816.F32.BF16 R20, R12, R18, R20 ;  /* 0x000000120c14723c */ /* 0x000fe20000041814 */
[----:B------:R-:W-:Y:S07]  /*e890*/  LDSM.16.MT88.4 R12, [R197+0x5800] ;  /* 0x00580000c50c783b */ /* 0x000fee0000004200 */
[C---:B-1----:R-:W-:Y:S08]  /*e8a0*/  HMMA.16816.F32.BF16 R100, R136.reuse, R104, R172 ;  /* 0x000000688864723c */ /* 0x042ff000000418ac */
[C---:B------:R-:W-:Y:S01]  /*e8b0*/  HMMA.16816.F32.BF16 R104, R136.reuse, R106, R112 ;  /* 0x0000006a8868723c */ /* 0x040fe20000041870 */
[----:B------:R-:W1:Y:S07]  /*e8c0*/  LDSM.16.MT88.4 R112, [R147+0x5800] ;  /* 0x005800009370783b */ /* 0x000e6e0000004200 */
[C---:B---3--:R-:W-:Y:S08]  /*e8d0*/  HMMA.16816.F32.BF16 R60, R136.reuse, R64, R192 ;  /* 0x00000040883c723c */ /* 0x048ff000000418c0 */
[C---:B----4-:R-:W-:Y:S08]  /*e8e0*/  HMMA.16816.F32.BF16 R152, R136.reuse, R148, R152 ;  /* 0x000000948898723c */ /* 0x050ff00000041898 */
[C---:B------:R-:W-:Y:S08]  /*e8f0*/  HMMA.16816.F32.BF16 R68, R136.reuse, R72, R180 ;  /* 0x000000488844723c */ /* 0x040ff000000418b4 */
[C---:B------:R-:W-:Y:S08]  /*e900*/  HMMA.16816.F32.BF16 R48, R136.reuse, R50, R248 ;  /* 0x000000328830723c */ /* 0x040ff000000418f8 */
[C---:B-1----:R-:W-:Y:S08]  /*e910*/  HMMA.16816.F32.BF16 R108, R136.reuse, R112, R108 ;  /* 0x00000070886c723c */ /* 0x042ff0000004186c */
[----:B------:R-:W-:Y:S01]  /*e920*/  HMMA.16816.F32.BF16 R112, R136, R114, R120 ;  /* 0x000000728870723c */ /* 0x000fe20000041878 */
[----:B------:R-:W1:Y:S01]  /*e930*/  LDSM.16.MT88.4 R120, [R196+0x5800] ;  /* 0x00580000c478783b */ /* 0x000e620000004200 */
[----:B------:R-:W-:-:S04]  /*e940*/  IMAD.SHL.U32 R194, R221, 0x80, RZ ;  /* 0x00000080ddc27824 */ /* 0x000fc800078e00ff */
[----:B------:R-:W-:Y:S02]  /*e950*/  @P6 IMAD.HI.U32 R2, R194, c[0x0][0x2c8], RZ ;  /* 0x0000b200c2026a27 */ /* 0x000fe400078e00ff */
[----:B------:R-:W-:Y:S02]  /*e960*/  HMMA.16816.F32.BF16 R148, R136, R150, R52 ;  /* 0x000000968894723c */ /* 0x000fe40000041834 */
[----:B------:R-:W-:-:S06]  /*e970*/  IMAD.MOV.U32 R0, RZ, RZ, R194 ;  /* 0x000000ffff007224 */ /* 0x000fcc00078e00c2 */
[C---:B------:R-:W-:Y:S08]  /*e980*/  HMMA.16816.F32.BF16 R64, R136.reuse, R66, R188 ;  /* 0x000000428840723c */ /* 0x040ff000000418bc */
[C---:B------:R-:W-:Y:S08]  /*e990*/  HMMA.16816.F32.BF16 R72, R136.reuse, R74, R184 ;  /* 0x0000004a8848723c */ /* 0x040ff000000418b8 */
[C---:B-1----:R-:W-:Y:S08]  /*e9a0*/  HMMA.16816.F32.BF16 R116, R136.reuse, R120, R116 ;  /* 0x000000788874723c */ /* 0x042ff00000041874 */
[----:B------:R-:W-:Y:S01]  /*e9b0*/  HMMA.16816.F32.BF16 R120, R136, R122, R128 ;  /* 0x0000007a8878723c */ /* 0x000fe20000041880 */
[----:B------:R-:W1:Y:S01]  /*e9c0*/  LDSM.16.MT88.4 R128, [R198+0x5800] ;  /* 0x00580000c680783b */ /* 0x000e620000004200 */
[----:B------:R-:W-:-:S02]  /*e9d0*/  @P6 SHF.R.U32.HI R0, RZ, c[0x0][0x2cc], R2 ;  /* 0x0000b300ff006a19 */ /* 0x000fc40000011602 */
[----:B------:R-:W-:-:S04]  /*e9e0*/  ISETP.GE.AND P6, PT, R32, 0x1, PT ;  /* 0x000000012000780c */ /* 0x000fc80003fc6270 */
[----:B------:R-:W-:Y:S01]  /*e9f0*/  HMMA.16816.F32.BF16 R52, R136, R56, R216 ;  /* 0x000000388834723c */ /* 0x000fe200000418d8 */
[----:B------:R-:W-:-:S07]  /*ea00*/  IADD3 R221, R33, -0x2, RZ ;  /* 0xfffffffe21dd7810 */ /* 0x000fce0007ffe0ff */
[C---:B------:R-:W-:Y:S08]  /*ea10*/  HMMA.16816.F32.BF16 R56, R136.reuse, R58, R244 ;  /* 0x0000003a8838723c */ /* 0x040ff000000418f4 */
[C---:B-1----:R-:W-:Y:S08]  /*ea20*/  HMMA.16816.F32.BF16 R124, R136.reuse, R128, R124 ;  /* 0x00000080887c723c */ /* 0x042ff0000004187c */
[C---:B------:R-:W-:Y:S08]  /*ea30*/  HMMA.16816.F32.BF16 R128, R136.reuse, R130, R132 ;  /* 0x000000828880723c */ /* 0x040ff00000041884 */
[C---:B------:R-:W-:Y:S08]  /*ea40*/  HMMA.16816.F32.BF16 R132, R136.reuse, R12, R28 ;  /* 0x0000000c8884723c */ /* 0x040ff0000004181c */
[----:B------:R-:W-:Y:S01]  /*ea50*/  HMMA.16816.F32.BF16 R136, R136, R14, R20 ;  /* 0x0000000e8888723c */ /* 0x000fe20000041814 */
[----:B--2---:R-:W-:-:S04]  /*ea60*/  IADD3 R0, -R3, R4, R0 ;  /* 0x0000000403007210 */ /* 0x004fc80007ffe100 */
        /* <DEDUP_REMOVED lines=12> */
.L_x_1919:
[----:B------:R-:W-:-:S13]  /*eb30*/  ISETP.NE.AND P0, PT, R32, 0x1, PT ;  /* 0x000000012000780c */ /* 0x000fda0003f05270 */
[----:B------:R-:W-:-:S05]  /*eb40*/  @P0 IMAD.HI.U32 R0, R2, c[0x0][0x330], RZ ;  /* 0x0000cc0002000a27 */ /* 0x000fca00078e00ff */
[----:B------:R-:W-:Y:S02]  /*eb50*/  @P0 SHF.R.U32.HI R2, RZ, c[0x0][0x334], R0 ;  /* 0x0000cd00ff020a19 */ /* 0x000fe40000011600 */
.L_x_1920:
[----:B------:R-:W-:Y:S05]  /*eb60*/  BSYNC B0 ;  /* 0x0000000000007941 */ /* 0x000fea0003800000 */
.L_x_1918:
[----:B------:R-:W-:-:S05]  /*eb70*/  IMAD R2, R2, R32, c[0x0][0x32c] ;  /* 0x0000cb0002027624 */ /* 0x000fca00078e0220 */
[----:B------:R-:W-:-:S05]  /*eb80*/  IMNMX R3, R3, R2, PT ;  /* 0x0000000203037217 */ /* 0x000fca0003800200 */
.L_x_1917:
[----:B------:R-:W-:-:S05]  /*eb90*/  IMAD.HI R3, R3, 0x2aaaaaab, RZ ;  /* 0x2aaaaaab03037827 */ /* 0x000fca00078e02ff */
[----:B------:R-:W-:-:S04]  /*eba0*/  SHF.R.U32.HI R0, RZ, 0x1f, R3 ;  /* 0x0000001fff007819 */ /* 0x000fc80000011603 */
[----:B------:R-:W-:-:S04]  /*ebb0*/  LEA.HI.SX32 R3, R3, R0, 0x1d ;  /* 0x0000000003037211 */ /* 0x000fc800078feaff */
[----:B------:R-:W-:-:S04]  /*ebc0*/  IMNMX R195, R236, R3, !PT ;  /* 0x00000003ecc37217 */ /* 0x000fc80007800200 */
[----:B------:R-:W-:-:S13]  /*ebd0*/  ISETP.GE.AND P0, PT, R221, R195, PT ;  /* 0x000000c3dd00720c */ /* 0x000fda0003f06270 */
[----:B------:R-:W-:Y:S05]  /*ebe0*/  @!P0 BRA `(.L_x_1921) ;  /* 0x00003a5000008947 */ /* 0x000fea0003800000 */
.L_x_1934:
[----:B------:R-:W-:Y:S04]  /*ebf0*/  DEPBAR.LE SB0, 0x0 ;  /* 0x000080000000791a */ /* 0x000fe80000000000 */
[----:B------:R-:W-:Y:S01]  /*ec00*/  WARPSYNC 0xffffffff ;  /* 0xffffffff00007948 */ /* 0x000fe20003800000 */
[----:B------:R-:W-:Y:S01]  /*ec10*/  BAR.SYNC.DEFER_BLOCKING 0x0 ;  /* 0x0000000000007b1d */ /* 0x000fe20000010000 */
[----:B------:R-:W-:Y:S02]  /*ec20*/  ISETP.GT.AND P0, PT, R236, R221, PT ;  /* 0x000000ddec00720c */ /* 0x000fe40003f04270 */
[C---:B------:R-:W-:Y:S02]  /*ec30*/  LOP3.LUT P3, RZ, R215.reuse, 0x800, RZ, 0xc0, !PT ;  /* 0x00000800d7ff7812 */ /* 0x040fe4000786c0ff */
[C---:B------:R-:W-:Y:S02]  /*ec40*/  LOP3.LUT P6, RZ, R215.reuse, 0x400, RZ, 0xc0, !PT ;  /* 0x00000400d7ff7812 */ /* 0x040fe400078cc0ff */
[C---:B------:R-:W-:Y:S02]  /*ec50*/  LOP3.LUT P5, RZ, R215.reuse, 0x200, RZ, 0xc0, !PT ;  /* 0x00000200d7ff7812 */ /* 0x040fe400078ac0ff */
[----:B------:R-:W-:Y:S01]  /*ec60*/  LOP3.LUT P4, RZ, R215, 0x100, RZ, 0xc0, !PT ;  /* 0x00000100d7ff7812 */ /* 0x000fe2000788c0ff */
[----:B------:R1:W2:Y:S01]  /*ec70*/  LDSM.16.M88.4 R32, [R199] ;  /* 0x00000000c720783b */ /* 0x0002a20000000200 */
[----:B------:R-:W-:Y:S03]  /*ec80*/  BSSY B0, `(.L_x_1922) ;  /* 0x0000042000007945 */ /* 0x000fe60003800000 */
[----:B------:R1:W3:Y:S04]  /*ec90*/  LDSM.16.M88.4 R16, [R146] ;  /* 0x000000009210783b */ /* 0x0002e80000000200 */
[----:B------:R1:W4:Y:S04]  /*eca0*/  LDSM.16.M88.4 R24, [R146+0x800] ;  /* 0x000800009218783b */ /* 0x0003280000000200 */
[----:B------:R1:W1:Y:S04]  /*ecb0*/  LDSM.16.M88.4 R172, [R146+0x1000] ;  /* 0x0010000092ac783b */ /* 0x0002680000000200 */
[----:B------:R1:W1:Y:S04]  /*ecc0*/  LDSM.16.M88.4 R176, [R200] ;  /* 0x00000000c8b0783b */ /* 0x0002680000000200 */
[----:B------:R1:W1:Y:S04]  /*ecd0*/  LDSM.16.M88.4 R180, [R203] ;  /* 0x00000000cbb4783b */ /* 0x0002680000000200 */
[----:B------:R1:W1:Y:S04]  /*ece0*/  LDSM.16.M88.4 R184, [R213] ;  /* 0x00000000d5b8783b */ /* 0x0002680000000200 */
[----:B------:R1:W1:Y:S01]  /*ecf0*/  LDSM.16.M88.4 R188, [R214] ;  /* 0x00000000d6bc783b */ /* 0x0002620000000200 */
[----:B------:R-:W-:-:S05]  /*ed00*/  @P0 BRA `(.L_x_1923) ;  /* 0x0000039000000947 */ /* 0x000fca0003800000 */
[----:B------:R-:W-:Y:S01]  /*ed10*/  SHF.R.S32.HI R0, RZ, 0x1f, R221 ;  /* 0x0000001fff007819 */ /* 0x000fe200000114dd */
[C---:B------:R-:W-:Y:S01]  /*ed20*/  IMAD.WIDE.U32 R2, R221.reuse, c[0x0][0x208], RZ ;  /* 0x00008200dd027a25 */ /* 0x040fe200078e00ff */
[----:B------:R-:W5:Y:S03]  /*ed30*/  S2R R7, SR_TID.X ;  /* 0x0000000000077919 */ /* 0x000f660000002100 */
[----:B------:R-:W-:Y:S04]  /*ed40*/  IMAD R0, R0, c[0x0][0x208], RZ ;  /* 0x0000820000007a24 */ /* 0x000fe800078e02ff */
[----:B------:R-:W-:Y:S04]  /*ed50*/  IMAD R0, R221, c[0x0][0x20c], R0 ;  /* 0x00008300dd007a24 */ /* 0x000fe800078e0200 */
[----:B------:R-:W-:Y:S02]  /*ed60*/  IMAD.IADD R0, R3, 0x1, R0 ;  /* 0x0000000103007824 */ /* 0x000fe400078e0200 */
[----:B------:R-:W-:Y:S04]  /*ed70*/  IMAD.WIDE.U32 R2, R2, 0x30, RZ ;  /* 0x0000003002027825 */ /* 0x000fe800078e00ff */
[----:B------:R-:W-:Y:S01]  /*ed80*/  IMAD R0, R0, 0x30, RZ ;  /* 0x0000003000007824 */ /* 0x000fe200078e02ff */
[-C--:B------:R-:W-:Y:S03]  /*ed90*/  IADD3 R4, P0, R226, R2.reuse, RZ ;  /* 0x00000002e2047210 */ /* 0x080fe60007f1e0ff */
[----:B------:R-:W-:Y:S01]  /*eda0*/  IMAD.IADD R0, R3, 0x1, R0 ;  /* 0x0000000103007824 */ /* 0x000fe200078e0200 */
[----:B-----5:R-:W-:Y:S03]  /*edb0*/  ISETP.GT.AND P2, PT, R7, 0x7f, PT ;  /* 0x0000007f0700780c */ /* 0x020fe60003f44270 */
[----:B------:R-:W-:Y:S01]  /*edc0*/  IMAD.X R3, R0, 0x1, R228, P0 ;  /* 0x0000000100037824 */ /* 0x000fe200000e06e4 */
[C---:B------:R-:W-:Y:S04]  /*edd0*/  LEA R12, P0, R4.reuse, c[0x0][0x1f8], 0x1 ;  /* 0x00007e00040c7a11 */ /* 0x040fe800078008ff */
[----:B------:R-:W-:Y:S02]  /*ede0*/  LEA.HI.X R13, R4, c[0x0][0x1fc], R3, 0x1, P0 ;  /* 0x00007f00040d7a11 */ /* 0x000fe400000f0c03 */
[----:B------:R-:W-:Y:S03]  /*edf0*/  IADD3 R3, P1, P0, R2, 0x40, R226 ;  /* 0x0000004002037810 */ /* 0x000fe6000783e0e2 */
[----:B------:R-:W-:Y:S01]  /*ee00*/  @!PT LDS RZ, [RZ] ;  /* 0x00000000fffff984 */ /* 0x000fe20000000800 */
[----:B------:R-:W-:Y:S01]  /*ee10*/  @!PT LDS RZ, [RZ] ;  /* 0x00000000fffff984 */ /* 0x000fe20000000800 */
[----:B------:R-:W-:Y:S01]  /*ee20*/  @!PT LDS RZ, [RZ] ;  /* 0x00000000fffff984 */ /* 0x000fe20000000800 */
[----:B------:R5:W-:Y:S01]  /*ee30*/  LDGSTS.E.BYPASS.LTC128B.128 [R220+0x4080], [R12.64], !P3 ;  /* 0x040800000cdc7fae */ /* 0x000be2000d901d4c */
[----:B------:R-:W-:Y:S02]  /*ee40*/  IADD3.X R4, R0, RZ, R228, P1, P0 ;  /* 0x000000ff00047210 */ /* 0x000fe40000fe04e4 */
[C---:B-----5:R-:W-:Y:S04]  /*ee50*/  LEA R12, P0, R3.reuse, c[0x0][0x1f8], 0x1 ;  /* 0x00007e00030c7a11 */ /* 0x060fe800078008ff */
[----:B------:R-:W-:Y:S01]  /*ee60*/  LEA.HI.X R13, R3, c[0x0][0x1fc], R4, 0x1, P0 ;  /* 0x00007f00030d7a11 */ /* 0x000fe200000f0c04 */
[----:B------:R-:W-:Y:S01]  /*ee70*/  @!P2 IMAD.MOV.U32 R3, RZ, RZ, c[0x0][0x208] ;  /* 0x00008200ff03a624 */ /* 0x000fe200078e00ff */
[----:B------:R-:W-:Y:S03]  /*ee80*/  IADD3 R4, P1, P0, R2, 0x80, R226 ;  /* 0x0000008002047810 */ /* 0x000fe6000783e0e2 */
[----:B------:R5:W-:Y:S02]  /*ee90*/  LDGSTS.E.BYPASS.LTC128B.128 [R220+0x5880], [R12.64], !P6 ;  /* 0x058800000cdc7fae */ /* 0x000be4000f101d4c */
[----:B-----5:R-:W-:Y:S01]  /*eea0*/  IADD3.X R13, R0, RZ, R228, P1, P0 ;  /* 0x000000ff000d7210 */ /* 0x020fe20000fe04e4 */
[----:B------:R-:W-:Y:S01]  /*eeb0*/  @!P2 IMAD.MOV.U32 R12, RZ, RZ, c[0x0][0x20c] ;  /* 0x00008300ff0ca624 */ /* 0x000fe200078e00ff */
[----:B------:R-:W-:Y:S04]  /*eec0*/  IADD3 R7, P1, P0, R2, 0xc0, R226 ;  /* 0x000000c002077810 */ /* 0x000fe8000783e0e2 */
[----:B------:R-:W-:Y:S02]  /*eed0*/  IADD3.X R14, R0, RZ, R228, P1, P0 ;  /* 0x000000ff000e7210 */ /* 0x000fe40000fe04e4 */
[C---:B------:R-:W-:Y:S04]  /*eee0*/  @!P2 LEA R2, P0, R3.reuse, R2, 0x5 ;  /* 0x000000020302a211 */ /* 0x040fe800078028ff */
[----:B------:R-:W-:Y:S02]  /*eef0*/  @!P2 LEA.HI.X R0, R3, R0, R12, 0x5, P0 ;  /* 0x000000000300a211 */ /* 0x000fe400000f2c0c */
[C---:B------:R-:W-:Y:S04]  /*ef00*/  LEA R12, P0, R4.reuse, c[0x0][0x1f8], 0x1 ;  /* 0x00007e00040c7a11 */ /* 0x040fe800078008ff */
[----:B------:R-:W-:Y:S05]  /*ef10*/  LEA.HI.X R13, R4, c[0x0][0x1fc], R13, 0x1, P0 ;  /* 0x00007f00040d7a11 */ /* 0x000fea00000f0c0d */
[----:B------:R5:W-:Y:S02]  /*ef20*/  LDGSTS.E.BYPASS.LTC128B.128 [R220+0x7080], [R12.64], !P5 ;  /* 0x070800000cdc7fae */ /* 0x000be4000e901d4c */
[C---:B-----5:R-:W-:Y:S04]  /*ef30*/  LEA R12, P0, R7.reuse, c[0x0][0x1f8], 0x1 ;  /* 0x00007e00070c7a11 */ /* 0x060fe800078008ff */
[----:B------:R-:W-:Y:S02]  /*ef40*/  LEA.HI.X R13, R7, c[0x0][0x1fc], R14, 0x1, P0 ;  /* 0x00007f00070d7a11 */ /* 0x000fe400000f0c0e */
[----:B------:R-:W-:Y:S03]  /*ef50*/  @!P2 IADD3 R3, P0, R2, R226, RZ ;  /* 0x000000e20203a210 */ /* 0x000fe60007f1e0ff */
[----:B------:R5:W-:Y:S02]  /*ef60*/  LDGSTS.E.BYPASS.LTC128B.128 [R220+0x8880], [R12.64], !P4 ;  /* 0x088800000cdc7fae */ /* 0x000be4000e101d4c */
[----:B------:R-:W-:Y:S01]  /*ef70*/  @!P2 IMAD.X R4, R0, 0x1, R228, P0 ;  /* 0x000000010004a824 */ /* 0x000fe200000e06e4 */
[C---:B-----5:R-:W-:Y:S04]  /*ef80*/  @!P2 LEA R12, P0, R3.reuse, c[0x0][0x1f8], 0x1 ;  /* 0x00007e00030caa11 */ /* 0x060fe800078008ff */
[----:B------:R-:W-:Y:S02]  /*ef90*/  @!P2 LEA.HI.X R13, R3, c[0x0][0x1fc], R4, 0x1, P0 ;  /* 0x00007f00030daa11 */ /* 0x000fe400000f0c04 */
[----:B------:R-:W-:Y:S03]  /*efa0*/  @!P2 IADD3 R3, P1, P0, R2, 0x40, R226 ;  /* 0x000000400203a810 */ /* 0x000fe6000783e0e2 */
[----:B------:R5:W-:Y:S01]  /*efb0*/  @!P2 LDGSTS.E.BYPASS.LTC128B.128 [R223+0x5080], [R12.64], !P3 ;  /* 0x050800000cdfafae */ /* 0x000be2000d901d4c */
[----:B------:R-:W-:Y:S02]  /*efc0*/  @!P2 IADD3.X R4, R0, RZ, R228, P1, P0 ;  /* 0x000000ff0004a210 */ /* 0x000fe40000fe04e4 */
[C---:B-----5:R-:W-:Y:S04]  /*efd0*/  @!P2 LEA R12, P0, R3.reuse, c[0x0][0x1f8], 0x1 ;  /* 0x00007e00030caa11 */ /* 0x060fe800078008ff */
[----:B------:R-:W-:Y:S02]  /*efe0*/  @!P2 LEA.HI.X R13, R3, c[0x0][0x1fc], R4, 0x1, P0 ;  /* 0x00007f00030daa11 */ /* 0x000fe400000f0c04 */
[----:B------:R-:W-:Y:S03]  /*eff0*/  @!P2 IADD3 R3, P1, P0, R2, 0x80, R226 ;  /* 0x000000800203a810 */ /* 0x000fe6000783e0e2 */
[----:B------:R5:W-:Y:S01]  /*f000*/  @!P2 LDGSTS.E.BYPASS.LTC128B.128 [R223+0x6880], [R12.64], !P6 ;  /* 0x068800000cdfafae */ /* 0x000be2000f101d4c */
[----:B------:R-:W-:Y:S02]  /*f010*/  @!P2 IADD3.X R7, R0, RZ, R228, P1, P0 ;  /* 0x000000ff0007a210 */ /* 0x000fe40000fe04e4 */
[----:B------:R-:W-:Y:S04]  /*f020*/  @!P2 IADD3 R4, P1, P0, R2, 0xc0, R226 ;  /* 0x000000c00204a810 */ /* 0x000fe8000783e0e2 */
[----:B------:R-:W-:Y:S02]  /*f030*/  @!P2 IADD3.X R0, R0, RZ, R228, P1, P0 ;  /* 0x000000ff0000a210 */ /* 0x000fe40000fe04e4 */
[C---:B-----5:R-:W-:Y:S04]  /*f040*/  @!P2 LEA R12, P0, R3.reuse, c[0x0][0x1f8], 0x1 ;  /* 0x00007e00030caa11 */ /* 0x060fe800078008ff */
[----:B------:R-:W-:Y:S02]  /*f050*/  @!P2 LEA.HI.X R13, R3, c[0x0][0x1fc], R7, 0x1, P0 ;  /* 0x00007f00030daa11 */ /* 0x000fe400000f0c07 */
[C---:B------:R-:W-:Y:S03]  /*f060*/  @!P2 LEA R2, P0, R4.reuse, c[0x0][0x1f8], 0x1 ;  /* 0x00007e000402aa11 */ /* 0x040fe600078008ff */
[----:B------:R4:W-:Y:S01]  /*f070*/  @!P2 LDGSTS.E.BYPASS.LTC128B.128 [R223+0x8080], [R12.64], !P5 ;  /* 0x080800000cdfafae */ /* 0x0009e2000e901d4c */
[----:B------:R-:W-:Y:S05]  /*f080*/  @!P2 LEA.HI.X R3, R4, c[0x0][0x1fc], R0, 0x1, P0 ;  /* 0x00007f000403aa11 */ /* 0x000fea00000f0c00 */
[----:B------:R4:W-:Y:S04]  /*f090*/  @!P2 LDGSTS.E.BYPASS.LTC128B.128 [R223+0x9880], [R2.64], !P4 ;  /* 0x0988000002dfafae */ /* 0x0009e8000e101d4c */
.L_x_1923:
[----:B------:R-:W-:Y:S05]  /*f0a0*/  BSYNC B0 ;  /* 0x0000000000007941 */ /* 0x000fea0003800000 */
.L_x_1922:
[C---:B--234-:R-:W-:Y:S01]  /*f0b0*/  HMMA.16816.F32.BF16 R12, R32.reuse, R16, RZ ;  /* 0x00000010200c723c */ /* 0x05cfe200000418ff */
[----:B------:R-:W0:Y:S01]  /*f0c0*/  LDGDEPBAR ;  /* 0x00000000000079af */ /* 0x000e220000000000 */
[----:B------:R-:W-:Y:S01]  /*f0d0*/  BSSY B0, `(.L_x_1924) ;  /* 0x0000109000007945 */ /* 0x000fe20003800000 */
[----:B------:R-:W-:Y:S05]  /*f0e0*/  ISETP.GT.AND P0, PT, R221, R236, PT ;  /* 0x000000ecdd00720c */ /* 0x000fea0003f04270 */
[C---:B------:R-:W-:Y:S08]  /*f0f0*/  HMMA.16816.F32.BF16 R16, R32.reuse, R18, RZ ;  /* 0x000000122010723c */ /* 0x040ff000000418ff */
[C---:B------:R-:W-:Y:S08]  /*f100*/  HMMA.16816.F32.BF16 R20, R32.reuse, R24, RZ ;  /* 0x000000182014723c */ /* 0x040ff000000418ff */
[C---:B------:R-:W-:Y:S08]  /*f110*/  HMMA.16816.F32.BF16 R24, R32.reuse, R26, RZ ;  /* 0x0000001a2018723c */ /* 0x040ff000000418ff */
[C---:B-1----:R-:W-:Y:S08]  /*f120*/  HMMA.16816.F32.BF16 R28, R32.reuse, R172, RZ ;  /* 0x000000ac201c723c */ /* 0x042ff000000418ff */
[----:B------:R-:W-:Y:S01]  /*f130*/  HMMA.16816.F32.BF16 R32, R32, R174, RZ ;  /* 0x000000ae2020723c */ /* 0x000fe200000418ff */
[----:B------:R-:W-:Y:S07]  /*f140*/  LDSM.16.M88.4 R172, [R202] ;  /* 0x00000000caac783b */ /* 0x000fee0000000200 */
[C---:B------:R-:W-:Y:S08]  /*f150*/  HMMA.16816.F32.BF16 R12, R176.reuse, R180, R12 ;  /* 0x000000b4b00c723c */ /* 0x040ff0000004180c */
[C---:B------:R-:W-:Y:S01]  /*f160*/  HMMA.16816.F32.BF16 R16, R176.reuse, R182, R16 ;  /* 0x000000b6b010723c */ /* 0x040fe20000041810 */
[----:B------:R-:W1:Y:S07]  /*f170*/  LDSM.16.M88.4 R180, [R145] ;  /* 0x0000000091b4783b */ /* 0x000e6e0000000200 */
[C---:B------:R-:W-:Y:S08]  /*f180*/  HMMA.16816.F32.BF16 R20, R176.reuse, R184, R20 ;  /* 0x000000b8b014723c */ /* 0x040ff00000041814 */
[C---:B------:R-:W-:Y:S01]  /*f190*/  HMMA.16816.F32.BF16 R24, R176.reuse, R186, R24 ;  /* 0x000000bab018723c */ /* 0x040fe20000041818 */
[----:B------:R-:W-:Y:S07]  /*f1a0*/  LDSM.16.M88.4 R184, [R145+0x1000] ;  /* 0x0010000091b8783b */ /* 0x000fee0000000200 */
[C---:B------:R-:W-:Y:S08]  /*f1b0*/  HMMA.16816.F32.BF16 R28, R176.reuse, R188, R28 ;  /* 0x000000bcb01c723c */ /* 0x040ff0000004181c */
[----:B------:R-:W-:Y:S01]  /*f1c0*/  HMMA.16816.F32.BF16 R32, R176, R190, R32 ;  /* 0x000000beb020723c */ /* 0x000fe20000041820 */
[----:B------:R-:W2:Y:S07]  /*f1d0*/  LDSM.16.M88.4 R176, [R145+0x800] ;  /* 0x0008000091b0783b */ /* 0x000eae0000000200 */
[C---:B-1----:R-:W-:Y:S08]  /*f1e0*/  HMMA.16816.F32.BF16 R12, R172.reuse, R180, R12 ;  /* 0x000000b4ac0c723c */ /* 0x042ff0000004180c */
[C---:B------:R-:W-:Y:S01]  /*f1f0*/  HMMA.16816.F32.BF16 R16, R172.reuse, R182, R16 ;  /* 0x000000b6ac10723c */ /* 0x040fe20000041810 */
[----:B------:R-:W-:Y:S07]  /*f200*/  LDSM.16.M88.4 R180, [R10] ;  /* 0x000000000ab4783b */ /* 0x000fee0000000200 */
[C---:B--2---:R-:W-:Y:S08]  /*f210*/  HMMA.16816.F32.BF16 R20, R172.reuse, R176, R20 ;  /* 0x000000b0ac14723c */ /* 0x044ff00000041814 */
[C---:B------:R-:W-:Y:S01]  /*f220*/  HMMA.16816.F32.BF16 R24, R172.reuse, R178, R24 ;  /* 0x000000b2ac18723c */ /* 0x040fe20000041818 */
[----:B------:R-:W1:Y:S07]  /*f230*/  LDSM.16.M88.4 R176, [R201] ;  /* 0x00000000c9b0783b */ /* 0x000e6e0000000200 */
[C---:B------:R-:W-:Y:S08]  /*f240*/  HMMA.16816.F32.BF16 R28, R172.reuse, R184, R28 ;  /* 0x000000b8ac1c723c */ /* 0x040ff0000004181c */
[----:B------:R-:W-:Y:S01]  /*f250*/  HMMA.16816.F32.BF16 R32, R172, R186, R32 ;  /* 0x000000baac20723c */ /* 0x000fe20000041820 */
[----:B------:R-:W2:Y:S07]  /*f260*/  LDSM.16.M88.4 R172, [R10+0x800] ;  /* 0x000800000aac783b */ /* 0x000eae0000000200 */
[----:B------:R-:W3:Y:S01]  /*f270*/  LDSM.16.M88.4 R184, [R10+0x1000] ;  /* 0x001000000ab8783b */ /* 0x000ee20000000200 */
[C---:B-1----:R-:W-:Y:S08]  /*f280*/  HMMA.16816.F32.BF16 R12, R176.reuse, R180, R12 ;  /* 0x000000b4b00c723c */ /* 0x042ff0000004180c */
[C---:B------:R-:W-:Y:S01]  /*f290*/  HMMA.16816.F32.BF16 R16, R176.reuse, R182, R16 ;  /* 0x000000b6b010723c */ /* 0x040fe20000041810 */
[----:B------:R-:W-:Y:S07]  /*f2a0*/  LDSM.16.M88.4 R180, [R146+0x1800] ;  /* 0x0018000092b4783b */ /* 0x000fee0000000200 */
[C---:B--2---:R-:W-:Y:S08]  /*f2b0*/  HMMA.16816.F32.BF16 R20, R176.reuse, R172, R20 ;  /* 0x000000acb014723c */ /* 0x044ff00000041814 */
[C---:B------:R-:W-:Y:S01]  /*f2c0*/  HMMA.16816.F32.BF16 R24, R176.reuse, R174, R24 ;  /* 0x000000aeb018723c */ /* 0x040fe20000041818 */
[----:B------:R-:W1:Y:S07]  /*f2d0*/  LDSM.16.M88.4 R172, [R199+0x4000] ;  /* 0x00400000c7ac783b */ /* 0x000e6e0000000200 */
[C---:B---3--:R-:W-:Y:S08]  /*f2e0*/  HMMA.16816.F32.BF16 R28, R176.reuse, R184, R28 ;  /* 0x000000b8b01c723c */ /* 0x048ff0000004181c */
[----:B------:R-:W-:Y:S01]  /*f2f0*/  HMMA.16816.F32.BF16 R32, R176, R186, R32 ;  /* 0x000000bab020723c */ /* 0x000fe20000041820 */
[----:B------:R-:W2:Y:S07]  /*f300*/  LDSM.16.M88.4 R176, [R146+0x2000] ;  /* 0x0020000092b0783b */ /* 0x000eae0000000200 */
[----:B------:R-:W3:Y:S01]  /*f310*/  LDSM.16.M88.4 R184, [R146+0x2800] ;  /* 0x0028000092b8783b */ /* 0x000ee20000000200 */
[C---:B-1----:R-:W-:Y:S08]  /*f320*/  HMMA.16816.F32.BF16 R12, R172.reuse, R180, R12 ;  /* 0x000000b4ac0c723c */ /* 0x042ff0000004180c */
[C---:B------:R-:W-:Y:S01]  /*f330*/  HMMA.16816.F32.BF16 R16, R172.reuse, R182, R16 ;  /* 0x000000b6ac10723c */ /* 0x040fe20000041810 */
[----:B------:R-:W-:Y:S07]  /*f340*/  LDSM.16.M88.4 R180, [R206] ;  /* 0x00000000ceb4783b */ /* 0x000fee0000000200 */
[C---:B--2---:R-:W-:Y:S08]  /*f350*/  HMMA.16816.F32.BF16 R20, R172.reuse, R176, R20 ;  /* 0x000000b0ac14723c */ /* 0x044ff00000041814 */
[C---:B------:R-:W-:Y:S01]  /*f360*/  HMMA.16816.F32.BF16 R24, R172.reuse, R178, R24 ;  /* 0x000000b2ac18723c */ /* 0x040fe20000041818 */
[----:B------:R-:W1:Y:S07]  /*f370*/  LDSM.16.M88.4 R176, [R200+0x4000] ;  /* 0x00400000c8b0783b */ /* 0x000e6e0000000200 */
[C---:B---3--:R-:W-:Y:S08]  /*f380*/  HMMA.16816.F32.BF16 R28, R172.reuse, R184, R28 ;  /* 0x000000b8ac1c723c */ /* 0x048ff0000004181c */
[----:B------:R-:W-:Y:S01]  /*f390*/  HMMA.16816.F32.BF16 R32, R172, R186, R32 ;  /* 0x000000baac20723c */ /* 0x000fe20000041820 */
[----:B------:R-:W2:Y:S07]  /*f3a0*/  LDSM.16.M88.4 R172, [R204] ;  /* 0x00000000ccac783b */ /* 0x000eae0000000200 */
[----:B------:R-:W3:Y:S01]  /*f3b0*/  LDSM.16.M88.4 R184, [R205] ;  /* 0x00000000cdb8783b */ /* 0x000ee20000000200 */
        /* <DEDUP_REMOVED lines=89> */
[----:B------:R-:W-:Y:S01]  /*f950*/  LDSM.16.M88.4 R184, [R201+0xc000] ;  /* 0x00c00000c9b8783b */ /* 0x000fe20000000200 */
        /* <DEDUP_REMOVED lines=29> */
[----:B------:R-:W-:Y:S02]  /*fb30*/  FMUL.FTZ R23, R23, c[0x0][0x320] ;  /* 0x0000c80017177a20 */ /* 0x000fe40000410000 */
[----:B------:R-:W-:Y:S02]  /*fb40*/  FMUL.FTZ R26, R26, c[0x0][0x320] ;  /* 0x0000c8001a1a7a20 */ /* 0x000fe40000410000 */
[----:B------:R-:W-:Y:S01]  /*fb50*/  FMUL.FTZ R27, R27, c[0x0][0x320] ;  /* 0x0000c8001b1b7a20 */ /* 0x000fe20000410000 */
[----:B------:R-:W1:Y:S10]  /*fb60*/  MUFU.TANH R176, R16 ;  /* 0x0000001000b07308 */ /* 0x000e740000002400 */
[----:B------:R-:W1:Y:S01]  /*fb70*/  MUFU.TANH R173, R17 ;  /* 0x0000001100ad7308 */ /* 0x000e620000002400 */
[----:B----4-:R-:W4:Y:S01]  /*fb80*/  LDSM.16.M88.4 R12, [R10+0x5800] ;  /* 0x005800000a0c783b */ /* 0x010f220000000200 */
[----:B------:R-:W-:Y:S08]  /*fb90*/  DEPBAR.LE SB0, 0x0 ;  /* 0x000080000000791a */ /* 0x000ff00000000000 */
[----:B------:R-:W1:Y:S01]  /*fba0*/  MUFU.TANH R183, R18 ;  /* 0x0000001200b77308 */ /* 0x000e620000002400 */
[----:B------:R-:W-:Y:S09]  /*fbb0*/  BAR.SYNC.DEFER_BLOCKING 0x0 ;  /* 0x0000000000007b1d */ /* 0x000ff20000010000 */
[----:B------:R5:W1:Y:S10]  /*fbc0*/  MUFU.TANH R182, R19 ;  /* 0x0000001300b67308 */ /* 0x000a740000002400 */
[----:B------:R1:W1:Y:S10]  /*fbd0*/  MUFU.TANH R172, R20 ;  /* 0x0000001400ac7308 */ /* 0x0002740000002400 */
[----:B------:R2:W2:Y:S01]  /*fbe0*/  MUFU.TANH R179, R26 ;  /* 0x0000001a00b37308 */ /* 0x0004a20000002400 */
[C---:B----4-:R-:W-:Y:S05]  /*fbf0*/  HMMA.16816.F32.BF16 R28, R184.reuse, R12, R28 ;  /* 0x0000000cb81c723c */ /* 0x050fea000004181c */
[----:B-----5:R-:W-:Y:S04]  /*fc00*/  FMUL.FTZ R19, R25, c[0x0][0x320] ;  /* 0x0000c80019137a20 */ /* 0x020fe80000410000 */
[----:B------:R4:W2:Y:S01]  /*fc10*/  MUFU.TANH R174, R27 ;  /* 0x0000001b00ae7308 */ /* 0x0008a20000002400 */
[----:B------:R-:W-:Y:S03]  /*fc20*/  HMMA.16816.F32.BF16 R32, R184, R14, R32 ;  /* 0x0000000eb820723c */ /* 0x000fe60000041820 */
[----:B-1----:R-:W-:Y:S06]  /*fc30*/  FMUL.FTZ R20, R24, c[0x0][0x320] ;  /* 0x0000c80018147a20 */ /* 0x002fec0000410000 */
[----:B------:R-:W1:Y:S05]  /*fc40*/  MUFU.TANH R21, R21 ;  /* 0x0000001500157308 */ /* 0x000e6a0000002400 */
[----:B------:R-:W-:Y:S05]  /*fc50*/  FMUL.FTZ R18, R28, c[0x0][0x320] ;  /* 0x0000c8001c127a20 */ /* 0x000fea0000410000 */
[----:B------:R1:W1:Y:S01]  /*fc60*/  MUFU.TANH R181, R22 ;  /* 0x0000001600b57308 */ /* 0x0002620000002400 */
[----:B------:R-:W-:Y:S02]  /*fc70*/  FMUL.FTZ R17, R29, c[0x0][0x320] ;  /* 0x0000c8001d117a20 */ /* 0x000fe40000410000 */
[----:B------:R-:W-:Y:S02]  /*fc80*/  FMUL.FTZ R30, R30, c[0x0][0x320] ;  /* 0x0000c8001e1e7a20 */ /* 0x000fe40000410000 */
[----:B------:R-:W-:Y:S02]  /*fc90*/  FMUL.FTZ R29, R31, c[0x0][0x320] ;  /* 0x0000c8001f1d7a20 */ /* 0x000fe40000410000 */
[----:B------:R-:W-:Y:S02]  /*fca0*/  FMUL.FTZ R16, R32, c[0x0][0x320] ;  /* 0x0000c80020107a20 */ /* 0x000fe40000410000 */
[----:B--2---:R-:W-:Y:S01]  /*fcb0*/  FMUL.FTZ R26, R33, c[0x0][0x320] ;  /* 0x0000c800211a7a20 */ /* 0x004fe20000410000 */
[----:B------:R2:W1:Y:S01]  /*fcc0*/  MUFU.TANH R180, R23 ;  /* 0x0000001700b47308 */ /* 0x0004620000002400 */
[----:B------:R-:W-:Y:S02]  /*fcd0*/  FMUL.FTZ R28, R34, c[0x0][0x320] ;  /* 0x0000c800221c7a20 */ /* 0x000fe40000410000 */
[----:B----4-:R-:W-:Y:S07]  /*fce0*/  FMUL.FTZ R27, R35, c[0x0][0x320] ;  /* 0x0000c800231b7a20 */ /* 0x010fee0000410000 */
[----:B------:R-:W4:Y:S10]  /*fcf0*/  MUFU.TANH R20, R20 ;  /* 0x0000001400147308 */ /* 0x000f340000002400 */
        /* <DEDUP_REMOVED lines=9> */
[----:B------:R-:W-:-:S05]  /*fd90*/  @!P0 BRA `(.L_x_1925) ;  /* 0x000003c000008947 */ /* 0x000fca0003800000 */
[----:B--234-:R-:W-:Y:S02]  /*fda0*/  IADD3 R0, R221, -0x1, RZ ;  /* 0xffffffffdd007810 */ /* 0x01cfe40007ffe0ff */
[----:B------:R-:W-:Y:S02]  /*fdb0*/  IADD3 R7, -R231, 0x30, RZ ;  /* 0x00000030e7077810 */ /* 0x000fe40007ffe1ff */
[----:B------:R-:W-:Y:S01]  /*fdc0*/  SHF.R.S32.HI R4, RZ, 0x1f, R0 ;  /* 0x0000001fff047819 */ /* 0x000fe20000011400 */
[----:B------:R-:W-:Y:S01]  /*fdd0*/  IMAD.WIDE.U32 R2, R0, c[0x0][0x1e0], RZ ;  /* 0x0000780000027a25 */ /* 0x000fe200078e00ff */
[C---:B------:R-:W-:Y:S02]  /*fde0*/  ISETP.GE.AND P1, PT, R7.reuse, 0x1, PT ;  /* 0x000000010700780c */ /* 0x040fe40003f26270 */
[----:B------:R-:W-:Y:S01]  /*fdf0*/  ISETP.GE.AND P0, PT, R7, 0x21, PT ;  /* 0x000000210700780c */ /* 0x000fe20003f06270 */
[----:B------:R-:W-:Y:S04]  /*fe00*/  IMAD R4, R4, c[0x0][0x1e0], RZ ;  /* 0x0000780004047a24 */ /* 0x000fe800078e02ff */
[----:B------:R-:W-:Y:S04]  /*fe10*/  IMAD R4, R0, c[0x0][0x1e4], R4 ;  /* 0x0000790000047a24 */ /* 0x000fe800078e0204 */
[----:B------:R-:W-:Y:S02]  /*fe20*/  IMAD.IADD R0, R3, 0x1, R4 ;  /* 0x0000000103007824 */ /* 0x000fe400078e0204 */
[----:B------:R-:W-:Y:S04]  /*fe30*/  IMAD.WIDE.U32 R2, R2, 0x30, RZ ;  /* 0x0000003002027825 */ /* 0x000fe800078e00ff */
[----:B------:R-:W-:Y:S04]  /*fe40*/  IMAD R0, R0, 0x30, RZ ;  /* 0x0000003000007824 */ /* 0x000fe800078e02ff */
[----:B------:R-:W-:Y:S01]  /*fe50*/  IMAD.IADD R0, R3, 0x1, R0 ;  /* 0x0000000103007824 */ /* 0x000fe200078e0200 */
[-C--:B------:R-:W-:Y:S05]  /*fe60*/  @P1 IADD3 R3, P2, R224, R2.reuse, RZ ;  /* 0x00000002e0031210 */ /* 0x080fea0007f5e0ff */
[----:B------:R-:W-:Y:S01]  /*fe70*/  @P1 IMAD.X R4, R0, 0x1, R222, P2 ;  /* 0x0000000100041824 */ /* 0x000fe200010e06de */
[C---:B------:R-:W-:Y:S04]  /*fe80*/  @P1 LEA R12, P2, R3.reuse, c[0x0][0x1c8], 0x1 ;  /* 0x00007200030c1a11 */ /* 0x040fe800078408ff */
[----:B------:R-:W-:Y:S05]  /*fe90*/  @P1 LEA.HI.X R13, R3, c[0x0][0x1cc], R4, 0x1, P2 ;  /* 0x00007300030d1a11 */ /* 0x000fea00010f0c04 */
[----:B------:R-:W-:Y:S01]  /*fea0*/  @!PT LDS RZ, [RZ] ;  /* 0x00000000fffff984 */ /* 0x000fe20000000800 */
[----:B------:R-:W-:Y:S01]  /*feb0*/  @!PT LDS RZ, [RZ] ;  /* 0x00000000fffff984 */ /* 0x000fe20000000800 */
[----:B------:R-:W-:Y:S01]  /*fec0*/  @!PT LDS RZ, [RZ] ;  /* 0x00000000fffff984 */ /* 0x000fe20000000800 */
[----:B------:R2:W-:Y:S01]  /*fed0*/  @P1 LDGSTS.E.BYPASS.LTC128B.128 [R220+0xa080], [R12.64], !P3 ;  /* 0x0a0800000cdc1fae */ /* 0x0005e2000d901d4c */
[----:B------:R-:W-:Y:S04]  /*fee0*/  @P1 IADD3 R3, P3, P2, R2, 0x40, R224 ;  /* 0x0000004002031810 */ /* 0x000fe80007a7e0e0 */
[----:B------:R-:W-:Y:S02]  /*fef0*/  @P1 IADD3.X R4, R0, RZ, R222, P3, P2 ;  /* 0x000000ff00041210 */ /* 0x000fe40001fe44de */
[C---:B--2---:R-:W-:Y:S04]  /*ff00*/  @P1 LEA R12, P2, R3.reuse, c[0x0][0x1c8], 0x1 ;  /* 0x00007200030c1a11 */ /* 0x044fe800078408ff */
[----:B------:R-:W-:Y:S02]  /*ff10*/  @P1 LEA.HI.X R13, R3, c[0x0][0x1cc], R4, 0x1, P2 ;  /* 0x00007300030d1a11 */ /* 0x000fe400010f0c04 */
[----:B------:R-:W-:Y:S03]  /*ff20*/  @P1 IADD3 R3, P3, P2, R2, 0x80, R224 ;  /* 0x0000008002031810 */ /* 0x000fe60007a7e0e0 */
[----:B------:R2:W-:Y:S01]  /*ff30*/  @P1 LDGSTS.E.BYPASS.LTC128B.128 [R220+0xb880], [R12.64], !P6 ;  /* 0x0b8800000cdc1fae */ /* 0x0005e2000f101d4c */
[----:B------:R-:W-:Y:S02]  /*ff40*/  @P1 IADD3.X R4, R0, RZ, R222, P3, P2 ;  /* 0x000000ff00041210 */ /* 0x000fe40001fe44de */
[C---:B--2---:R-:W-:Y:S04]  /*ff50*/  @P1 LEA R12, P2, R3.reuse, c[0x0][0x1c8], 0x1 ;  /* 0x00007200030c1a11 */ /* 0x044fe800078408ff */
[----:B------:R-:W-:Y:S02]  /*ff60*/  @P1 LEA.HI.X R13, R3, c[0x0][0x1cc], R4, 0x1, P2 ;  /* 0x00007300030d1a11 */ /* 0x000fe400010f0c04 */
[----:B------:R-:W-:Y:S03]  /*ff70*/  @P1 IADD3 R3, P3, P2, R2, 0xc0, R224 ;  /* 0x000000c002031810 */ /* 0x000fe60007a7e0e0 */
[----:B------:R2:W-:Y:S01]  /*ff80*/  @P1 LDGSTS.E.BYPASS.LTC128B.128 [R220+0xd080], [R12.64], !P5 ;  /* 0x0d0800000cdc1fae */ /* 0x0005e2000e901d4c */
[----:B------:R-:W-:Y:S02]  /*ff90*/  @P1 IADD3.X R4, R0, RZ, R222, P3, P2 ;  /* 0x000000ff00041210 */ /* 0x000fe40001fe44de */
[----:B------:R-:W-:Y:S02]  /*ffa0*/  LOP3.LUT P3, RZ, R215, 0x800, RZ, 0xc0, !PT ;  /* 0x00000800d7ff7812 */ /* 0x000fe4000786c0ff */
[C---:B--2---:R-:W-:Y:S04]  /*ffb0*/  @P1 LEA R12, P2, R3.reuse, c[0x0][0x1c8], 0x1 ;  /* 0x00007200030c1a11 */ /* 0x044fe800078408ff */
[----:B------:R-:W-:Y:S01]  /*ffc0*/  @P1 LEA.HI.X R13, R3, c[0x0][0x1cc], R4, 0x1, P2 ;  /* 0x00007300030d1a11 */ /* 0x000fe200010f0c04 */
[----:B------:R-:W-:Y:S02]  /*ffd0*/  @P0 IMAD.MOV.U32 R3, RZ, RZ, c[0x0][0x1e0] ;  /* 0x00007800ff030624 */ /* 0x000fe400078e00ff */
[----:B------:R-:W-:Y:S02]  /*ffe0*/  @P0 IMAD.MOV.U32 R4, RZ, RZ, c[0x0][0x1e4] ;  /* 0x00007900ff040624 */ /* 0x000fe400078e00ff */
[----:B------:R2:W-:Y:S01]  /*fff0*/  @P1 LDGSTS.E.BYPASS.LTC128B.128 [R220+0xe880], [R12.64], !P4 ;  /* 0x0e8800000cdc1fae */ /* 0x0005e2000e101d4c */
[C---:B------:R-:W-:Y:S04]  /*10000*/  @P0 LEA R2, P1, R3.reuse, R2, 0x5 ;  /* 0x0000000203020211 */ /* 0x040fe800078228ff */
[----:B------:R-:W-:Y:S02]  /*10010*/  @P0 LEA.HI.X R0, R3, R0, R4, 0x5, P1 ;  /* 0x0000000003000211 */ /* 0x000fe400008f2c04 */
[----:B------:R-:W-:Y:S05]  /*10020*/  @P0 IADD3 R3, P1, R2, R224, RZ ;  /* 0x000000e002030210 */ /* 0x000fea0007f3e0ff */
[----:B------:R-:W-:Y:S01]  /*10030*/  @P0 IMAD.X R4, R0, 0x1, R222, P1 ;  /* 0x0000000100040824 */ /* 0x000fe200008e06de */
        /* <DEDUP_REMOVED lines=15> */
[C---:B------:R-:W-:Y:S04]  /*10130*/  @P0 LEA R2, P1, R3.reuse, c[0x0][0x1c8], 0x1 ;  /* 0x0000720003020a11 */ /* 0x040fe800078208ff */
[----:B------:R-:W-:Y:S05]  /*10140*/  @P0 LEA.HI.X R3, R3, c[0x0][0x1cc], R0, 0x1, P1 ;  /* 0x0000730003030a11 */ /* 0x000fea00008f0c00 */
[----:B------:R2:W-:Y:S04]  /*10150*/  @P0 LDGSTS.E.BYPASS.LTC128B.128 [R223+0xf880], [R2.64], !P4 ;  /* 0x0f88000002df0fae */ /* 0x0005e8000e101d4c */
.L_x_1925:
[----:B--234-:R-:W-:Y:S05]  /*10160*/  BSYNC B0 ;  /* 0x0000000000007941 */ /* 0x01cfea0003800000 */
.L_x_1924:
[----:B------:R-:W-:Y:S01]  /*10170*/  LOP3.LUT R215, R215, 0xffffffbf, RZ, 0xc0, !PT ;  /* 0xffffffbfd7d77812 */ /* 0x000fe200078ec0ff */
[----:B------:R-:W2:Y:S01]  /*10180*/  LDL R194, [R1+0x4] ;  /* 0x0000040001c27983 */ /* 0x000ea20000100800 */
[----:B------:R-:W-:Y:S02]  /*10190*/  IMAD.MOV.U32 R0, RZ, RZ, c[0x0][0x2c4] ;  /* 0x0000b100ff007624 */ /* 0x000fe400078e00ff */
[----:B------:R-:W-:Y:S02]  /*101a0*/  IMAD.MOV.U32 R31, RZ, RZ, c[0x0][0x32c] ;  /* 0x0000cb00ff1f7624 */ /* 0x000fe400078e00ff */
[----:B------:R-:W0:Y:S01]  /*101b0*/  LDGDEPBAR ;  /* 0x00000000000079af */ /* 0x000e220000000000 */
[----:B------:R-:W-:Y:S01]  /*101c0*/  ISETP.NE.AND P0, PT, R0, 0x1, PT ;  /* 0x000000010000780c */ /* 0x000fe20003f05270 */
[----:B------:R-:W-:Y:S04]  /*101d0*/  IMAD R2, R221, -0x30, RZ ;  /* 0xffffffd0dd027824 */ /* 0x000fe800078e02ff */
[----:B------:R-:W-:Y:S08]  /*101e0*/  IMAD.IADD R14, R2, 0x1, -R235 ;  /* 0x00000001020e7824 */ /* 0x000ff000078e0aeb */
[----:B------:R-:W-:Y:S01]  /*101f0*/  @P0 LOP3.LUT R215, R215, 0x40, RZ, 0xfc, !PT ;  /* 0x00000040d7d70812 */ /* 0x000fe200078efcff */
[----:B--2---:R-:W-:Y:S05]  /*10200*/  IMAD R7, R194, 0x80, R240 ;  /* 0x00000080c2077824 */ /* 0x004fea00078e02f0 */
[----:B------:R-:W-:Y:S05]  /*10210*/  IADD3 R7, R237, R7, R238 ;  /* 0x00000007ed077210 */ /* 0x000fea0007ffe0ee */
[----:B------:R-:W-:Y:S05]  /*10220*/  @P0 IMAD.HI.U32 R0, R7, c[0x0][0x2c8], RZ ;  /* 0x0000b20007000a27 */ /* 0x000fea00078e00ff */
[----:B------:R-:W-:Y:S02]  /*10230*/  @P0 SHF.R.U32.HI R7, RZ, c[0x0][0x2cc], R0 ;  /* 0x0000b300ff070a19 */ /* 0x000fe40000011600 */
[----:B------:R-:W-:Y:S02]  /*10240*/  ISETP.GE.AND P0, PT, R31, 0x1, PT ;  /* 0x000000011f00780c */ /* 0x000fe40003f06270 */
[----:B------:R-:W-:Y:S01]  /*10250*/  IADD3 R0, -R235, 0x1, R2 ;  /* 0x00000001eb007810 */ /* 0x000fe20007ffe102 */
[----:B------:R-:W2:Y:S03]  /*10260*/  SHFL.IDX PT, R4, R7, RZ, 0x1c1f ;  /* 0x001c1fff07047589 */ /* 0x000ea600000e0000 */
[----:B------:R-:W-:Y:S04]  /*10270*/  IADD3 R0, -R232, R0, R5 ;  /* 0x00000000e8007210 */ /* 0x000fe80007ffe105 */
[C---:B------:R-:W-:Y:S02]  /*10280*/  IADD3 R12, R0.reuse, c[0x0][0x328], RZ ;  /* 0x0000ca00000c7a10 */ /* 0x040fe40007ffe0ff */
[----:B------:R-:W-:Y:S03]  /*10290*/  IADD3 R13, R0, UR9, RZ ;  /* 0x00000009000d7c10 */ /* 0x000fe6000fffe0ff */
[--C-:B--2---:R-:W-:Y:S02]  /*102a0*/  IMAD.IADD R3, R12, 0x1, R4.reuse ;  /* 0x000000010c037824 */ /* 0x104fe400078e0204 */
        /* <DEDUP_REMOVED lines=15> */
.L_x_1928:
[----:B------:R-:W-:Y:S04]  /*103a0*/  MOV R15, c[0x0][0x32c] ;  /* 0x0000cb00000f7a02 */ /* 0x000fe80000000f00 */
[----:B------:R-:W-:Y:S11]  /*103b0*/  ISETP.NE.AND P0, PT, R15, 0x1, PT ;  /* 0x000000010f00780c */ /* 0x000ff60003f05270 */
[----:B------:R-:W-:Y:S02]  /*103c0*/  @!UPT UIADD3 URZ, URZ, URZ, URZ ;  /* 0x0000003f3f3ff290 */ /* 0x000fe4000fffe03f */
[----:B------:R-:W-:Y:S05]  /*103d0*/  @P0 IMAD.HI.U32 R15, R4, c[0x0][0x330], RZ ;  /* 0x0000cc00040f0a27 */ /* 0x000fea00078e00ff */
[----:B------:R-:W-:Y:S02]  /*103e0*/  @P0 SHF.R.U32.HI R4, RZ, c[0x0][0x334], R15 ;  /* 0x0000cd00ff040a19 */ /* 0x000fe4000001160f */
.L_x_1929:
[----:B------:R-:W-:Y:S05]  /*103f0*/  BSYNC B0 ;  /* 0x0000000000007941 */ /* 0x000fea0003800000 */
.L_x_1927:
[----:B------:R-:W-:Y:S05]  /*10400*/  IMAD R4, R4, c[0x0][0x32c], R14 ;  /* 0x0000cb0004047a24 */ /* 0x000fea00078e020e */
[----:B------:R-:W-:Y:S02]  /*10410*/  IMNMX R0, R0, R4, !PT ;  /* 0x0000000400007217 */ /* 0x000fe40007800200 */
[----:B------:R-:W-:Y:S04]  /*10420*/  IADD3 R4, R4, c[0x0][0x32c], RZ ;  /* 0x0000cb0004047a10 */ /* 0x000fe80007ffe0ff */
[----:B------:R-:W-:Y:S02]  /*10430*/  IMNMX R3, R3, R4, PT ;  /* 0x0000000403037217 */ /* 0x000fe40003800200 */
.L_x_1926:
[C---:B------:R-:W-:Y:S02]  /*10440*/  ISETP.GE.AND P0, PT, R2.reuse, 0x2, PT ;  /* 0x000000020200780c */ /* 0x040fe40003f06270 */
[C---:B------:R-:W-:Y:S02]  /*10450*/  ISETP.GE.AND P1, PT, R2.reuse, 0x9, PT ;  /* 0x000000090200780c */ /* 0x040fe40003f26270 */
[----:B------:R-:W-:Y:S02]  /*10460*/  LOP3.LUT R215, R215, 0xffffffef, RZ, 0xc0, !PT ;  /* 0xffffffefd7d77812 */ /* 0x000fe400078ec0ff */
[C---:B------:R-:W-:Y:S02]  /*10470*/  ISETP.GE.AND P6, PT, R2.reuse, 0x19, PT ;  /* 0x000000190200780c */ /* 0x040fe40003fc6270 */
[C---:B------:R-:W-:Y:S02]  /*10480*/  ISETP.GE.AND P5, PT, R2.reuse, 0x1a, PT ;  /* 0x0000001a0200780c */ /* 0x040fe40003fa6270 */
[C---:B------:R-:W-:Y:S02]  /*10490*/  ISETP.GE.AND P4, PT, R2.reuse, 0x21, PT ;  /* 0x000000210200780c */ /* 0x040fe40003f86270 */
[----:B------:R-:W-:Y:S02]  /*104a0*/  ISETP.GE.AND P3, PT, R2, 0x22, PT ;  /* 0x000000220200780c */ /* 0x000fe40003f66270 */
[----:B------:R-:W-:Y:S02]  /*104b0*/  @P0 LOP3.LUT R215, R215, 0x10, RZ, 0xfc, !PT ;  /* 0x00000010d7d70812 */ /* 0x000fe400078efcff */
[C---:B------:R-:W-:Y:S02]  /*104c0*/  ISETP.GT.AND P0, PT, R0.reuse, 0x1, !P0 ;  /* 0x000000010000780c */ /* 0x040fe40004704270 */
[----:B------:R-:W-:Y:S02]  /*104d0*/  LOP3.LUT R215, R215, 0xfffffff7, RZ, 0xc0, !PT ;  /* 0xfffffff7d7d77812 */ /* 0x000fe400078ec0ff */
[----:B------:R-:W-:Y:S02]  /*104e0*/  ISETP.LT.OR P0, PT, R3, 0x2, P0 ;  /* 0x000000020300780c */ /* 0x000fe40000701670 */
[----:B------:R-:W-:Y:S02]  /*104f0*/  @P1 LOP3.LUT R215, R215, 0x8, RZ, 0xfc, !PT ;  /* 0x00000008d7d71812 */ /* 0x000fe400078efcff */
[----:B------:R-:W-:Y:S02]  /*10500*/  FSEL R25, R177, -INF , !P0 ;  /* 0xff800000b1197808 */ /* 0x000fe40004000000 */
[----:B------:R-:W-:Y:S02]  /*10510*/  ISETP.GT.AND P0, PT, R0, 0x8, !P1 ;  /* 0x000000080000780c */ /* 0x000fe40004f04270 */
[----:B------:R-:W-:Y:S02]  /*10520*/  ISETP.GE.AND P1, PT, R2, 0xa, PT ;  /* 0x0000000a0200780c */ /* 0x000fe40003f26270 */
[----:B------:R-:W-:Y:S02]  /*10530*/  ISETP.LT.OR P0, PT, R3, 0x9, P0 ;  /* 0x000000090300780c */ /* 0x000fe40000701670 */
[----:B------:R-:W-:Y:S02]  /*10540*/  LOP3.LUT R215, R215, 0xfffffffb, RZ, 0xc0, !PT ;  /* 0xfffffffbd7d77812 */ /* 0x000fe400078ec0ff */
[----:B------:R-:W-:Y:S02]  /*10550*/  FSEL R24, R176, -INF , !P0 ;  /* 0xff800000b0187808 */ /* 0x000fe40004000000 */
[----:B------:R-:W-:Y:S02]  /*10560*/  ISETP.GT.AND P0, PT, R0, 0x9, !P1 ;  /* 0x000000090000780c */ /* 0x000fe40004f04270 */
[C---:B------:R-:W-:Y:S02]  /*10570*/  ISETP.GE.AND P2, PT, R2.reuse, 0x29, PT ;  /* 0x000000290200780c */ /* 0x040fe40003f46270 */
[----:B------:R-:W-:Y:S02]  /*10580*/  ISETP.LT.OR P0, PT, R3, 0xa, P0 ;  /* 0x0000000a0300780c */ /* 0x000fe40000701670 */
[----:B------:R-:W-:Y:S02]  /*10590*/  @P1 LOP3.LUT R215, R215, 0x4, RZ, 0xfc, !PT ;  /* 0x00000004d7d71812 */ /* 0x000fe400078efcff */
[----:B------:R-:W-:Y:S02]  /*105a0*/  ISETP.GE.AND P1, PT, R2, 0x11, PT ;  /* 0x000000110200780c */ /* 0x000fe40003f26270 */
[----:B------:R-:W-:Y:S02]  /*105b0*/  FSEL R23, R173, -INF , !P0 ;  /* 0xff800000ad177808 */ /* 0x000fe40004000000 */
[----:B------:R-:W-:Y:S02]  /*105c0*/  LOP3.LUT R215, R215, 0xfffffffd, RZ, 0xc0, !PT ;  /* 0xfffffffdd7d77812 */ /* 0x000fe400078ec0ff */
[----:B------:R-:W-:Y:S04]  /*105d0*/  ISETP.GT.AND P0, PT, R0, 0x10, !P1 ;  /* 0x000000100000780c */ /* 0x000fe80004f04270 */
[----:B------:R-:W-:Y:S03]  /*105e0*/  ISETP.LT.OR P0, PT, R3, 0x11, P0 ;  /* 0x000000110300780c */ /* 0x000fe60000701670 */
[----:B------:R-:W-:Y:S02]  /*105f0*/  @P1 LOP3.LUT R215, R215, 0x2, RZ, 0xfc, !PT ;  /* 0x00000002d7d71812 */ /* 0x000fe400078efcff */
[----:B------:R-:W-:Y:S02]  /*10600*/  ISETP.GE.AND P1, PT, R2, 0x12, PT ;  /* 0x000000120200780c */ /* 0x000fe40003f26270 */
[----:B-1----:R-:W-:Y:S02]  /*10610*/  FSEL R22, R172, -INF , !P0 ;  /* 0xff800000ac167808 */ /* 0x002fe40004000000 */
[C---:B------:R-:W-:Y:S02]  /*10620*/  ISETP.GT.AND P0, PT, R0.reuse, 0x11, !P1 ;  /* 0x000000110000780c */ /* 0x040fe40004f04270 */
[----:B------:R-:W-:Y:S02]  /*10630*/  LOP3.LUT R215, R215, 0xfffffffe, RZ, 0xc0, !PT ;  /* 0xfffffffed7d77812 */ /* 0x000fe400078ec0ff */
[----:B------:R-:W-:Y:S04]  /*10640*/  ISETP.LT.OR P0, PT, R3, 0x12, P0 ;  /* 0x000000120300780c */ /* 0x000fe80000701670 */
[----:B------:R-:W-:Y:S02]  /*10650*/  FSEL R21, R21, -INF , !P0 ;  /* 0xff80000015157808 */ /* 0x000fe40004000000 */
[----:B------:R-:W-:Y:S02]  /*10660*/  ISETP.GT.AND P0, PT, R0, 0x18, !P6 ;  /* 0x000000180000780c */ /* 0x000fe40007704270 */
[----:B------:R-:W-:Y:S02]  /*10670*/  @P1 LOP3.LUT R215, R215, 0x1, RZ, 0xfc, !PT ;  /* 0x00000001d7d71812 */ /* 0x000fe400078efcff */
[----:B------:R-:W-:Y:S02]  /*10680*/  ISETP.LT.OR P0, PT, R3, 0x19, P0 ;  /* 0x000000190300780c */ /* 0x000fe40000701670 */
[----:B------:R-:W-:Y:S02]  /*10690*/  ISETP.GE.AND P1, PT, R2, 0x1, PT ;  /* 0x000000010200780c */ /* 0x000fe40003f26270 */
[----:B------:R-:W-:Y:S02]  /*106a0*/  FSEL R20, R20, -INF , !P0 ;  /* 0xff80000014147808 */ /* 0x000fe40004000000 */
[C---:B------:R-:W-:Y:S02]  /*106b0*/  ISETP.GT.AND P0, PT, R0.reuse, 0x19, !P5 ;  /* 0x000000190000780c */ /* 0x040fe40006f04270 */
[----:B------:R-:W-:Y:S02]  /*106c0*/  LOP3.LUT R215, R215, 0xffffffdf, RZ, 0xc0, !PT ;  /* 0xffffffdfd7d77812 */ /* 0x000fe400078ec0ff */
        /* <DEDUP_REMOVED lines=11> */
[----:B------:R-:W-:Y:S04]  /*10780*/  ISETP.GT.AND P0, PT, R0, RZ, !P1 ;  /* 0x000000ff0000720c */ /* 0x000fe80004f04270 */
[----:B------:R-:W-:Y:S04]  /*10790*/  ISETP.LT.OR P0, PT, R3, 0x1, P0 ;  /* 0x000000010300780c */ /* 0x000fe80000701670 */
[----:B------:R-:W-:Y:S02]  /*107a0*/  FSEL R15, R178, -INF , !P0 ;  /* 0xff800000b20f7808 */ /* 0x000fe40004000000 */
[----:B------:R-:W-:Y:S11]  /*107b0*/  ISETP.GE.AND P0, PT, R2, 0x2a, PT ;  /* 0x0000002a0200780c */ /* 0x000ff60003f06270 */
[----:B------:R-:W-:Y:S02]  /*107c0*/  @!UPT UIADD3 URZ, URZ, URZ, URZ ;  /* 0x0000003f3f3ff290 */ /* 0x000fe4000fffe03f */
[----:B------:R-:W-:Y:S02]  /*107d0*/  @P0 LOP3.LUT R215, R215, 0x20, RZ, 0xfc, !PT ;  /* 0x00000020d7d70812 */ /* 0x000fe400078efcff */
[----:B------:R-:W-:Y:S02]  /*107e0*/  ISETP.GT.AND P0, PT, R0, 0x29, !P0 ;  /* 0x000000290000780c */ /* 0x000fe40004704270 */
[----:B------:R-:W1:Y:S02]  /*107f0*/  SHFL.IDX PT, R0, R7, 0x1, 0x1c1f ;  /* 0x003c1f0007007f89 */ /* 0x000e6400000e0000 */
[----:B------:R-:W-:Y:S04]  /*10800*/  ISETP.LT.OR P0, PT, R3, 0x2a, P0 ;  /* 0x0000002a0300780c */ /* 0x000fe80000701670 */
[----:B------:R-:W-:Y:S02]  /*10810*/  FSEL R3, R26, -INF , !P0 ;  /* 0xff8000001a037808 */ /* 0x000fe40004000000 */
[----:B------:R-:W-:Y:S01]  /*10820*/  ISETP.GE.AND P0, PT, R31, 0x1, PT ;  /* 0x000000011f00780c */ /* 0x000fe20003f06270 */
[--C-:B-1----:R-:W-:Y:S02]  /*10830*/  IMAD.IADD R12, R12, 0x1, R0.reuse ;  /* 0x000000010c0c7824 */ /* 0x102fe400078e0200 */
[----:B------:R-:W-:Y:S10]  /*10840*/  IMAD.IADD R7, R13, 0x1, R0 ;  /* 0x000000010d077824 */ /* 0x000ff400078e0200 */
        /* <DEDUP_REMOVED lines=14> */
.L_x_1932:
[----:B------:R-:W-:Y:S04]  /*10930*/  MOV R2, c[0x0][0x32c] ;  /* 0x0000cb0000027a02 */ /* 0x000fe80000000f00 */
[----:B------:R-:W-:Y:S11]  /*10940*/  ISETP.NE.AND P0, PT, R2, 0x1, PT ;  /* 0x000000010200780c */ /* 0x000ff60003f05270 */
[----:B------:R-:W-:Y:S02]  /*10950*/  @!UPT UIADD3 URZ, URZ, URZ, URZ ;  /* 0x0000003f3f3ff290 */ /* 0x000fe4000fffe03f */
[----:B------:R-:W-:Y:S05]  /*10960*/  @P0 IMAD.HI.U32 R2, R0, c[0x0][0x330], RZ ;  /* 0x0000cc0000020a27 */ /* 0x000fea00078e00ff */
[----:B------:R-:W-:Y:S02]  /*10970*/  @P0 SHF.R.U32.HI R0, RZ, c[0x0][0x334], R2 ;  /* 0x0000cd00ff000a19 */ /* 0x000fe40000011602 */
.L_x_1933:
[----:B------:R-:W-:Y:S05]  /*10980*/  BSYNC B0 ;  /* 0x0000000000007941 */ /* 0x000fea0003800000 */
.L_x_1931:
[----:B------:R-:W-:Y:S05]  /*10990*/  IMAD R0, R0, c[0x0][0x32c], R14 ;  /* 0x0000cb0000007a24 */ /* 0x000fea00078e020e */
[----:B------:R-:W-:Y:S02]  /*109a0*/  IMNMX R7, R7, R0, !PT ;  /* 0x0000000007077217 */ /* 0x000fe40007800200 */
[----:B------:R-:W-:Y:S04]  /*109b0*/  IADD3 R0, R0, c[0x0][0x32c], RZ ;  /* 0x0000cb0000007a10 */ /* 0x000fe80007ffe0ff */
[----:B------:R-:W-:Y:S02]  /*109c0*/  IMNMX R12, R12, R0, PT ;  /* 0x000000000c0c7217 */ /* 0x000fe40003800200 */
.L_x_1930:
        /* <DEDUP_REMOVED lines=19> */
[----:B------:R-:W-:Y:S02]  /*10b00*/  FSEL R2, R2, RZ, P0 ;  /* 0x000000ff02027208 */ /* 0x000fe40000000000 */
[----:B------:R-:W-:Y:S01]  /*10b10*/  ISETP.GT.AND P0, PT, R7, RZ, !P1 ;  /* 0x000000ff0700720c */ /* 0x000fe20004f04270 */
[----:B------:R-:W-:Y:S01]  /*10b20*/  FADD.FTZ R0, -R0, R9 ;  /* 0x0000000900007221 */ /* 0x000fe20000010100 */
[----:B------:R-:W-:Y:S01]  /*10b30*/  LOP3.LUT P1, RZ, R215, 0x20, RZ, 0xc0, !PT ;  /* 0x00000020d7ff7812 */ /* 0x000fe2000782c0ff */
[--C-:B------:R-:W-:Y:S01]  /*10b40*/  FFMA.FTZ R15, R15, c[0x0][0x2d0], -R2.reuse ;  /* 0x0000b4000f0f7a23 */ /* 0x100fe20000010802 */
[----:B------:R-:W-:Y:S01]  /*10b50*/  ISETP.LT.OR P0, PT, R12, 0x1, P0 ;  /* 0x000000010c00780c */ /* 0x000fe20000701670 */
[----:B------:R-:W-:Y:S02]  /*10b60*/  FMUL.FTZ R0, R0, c[0x0][0x2d0] ;  /* 0x0000b40000007a20 */ /* 0x000fe40000410000 */
[--C-:B------:R-:W-:Y:S01]  /*10b70*/  FFMA.FTZ R25, R25, c[0x0][0x2d0], -R2.reuse ;  /* 0x0000b40019197a23 */ /* 0x100fe20000010802 */
[----:B------:R-:W-:Y:S01]  /*10b80*/  FSEL R9, R189, -INF , !P0 ;  /* 0xff800000bd097808 */ /* 0x000fe20004000000 */
[----:B------:R-:W-:Y:S01]  /*10b90*/  MUFU.EX2 R15, R15 ;  /* 0x0000000f000f7308 */ /* 0x000fe20000000800 */
[----:B------:R-:W-:Y:S01]  /*10ba0*/  LOP3.LUT P0, RZ, R215, 0x10, RZ, 0xc0, !PT ;  /* 0x00000010d7ff7812 */ /* 0x000fe2000780c0ff */
[--C-:B------:R-:W-:Y:S02]  /*10bb0*/  FFMA.FTZ R186, R21, c[0x0][0x2d0], -R2.reuse ;  /* 0x0000b40015ba7a23 */ /* 0x100fe40000010802 */
[--C-:B------:R-:W-:Y:S01]  /*10bc0*/  FFMA.FTZ R184, R19, c[0x0][0x2d0], -R2.reuse ;  /* 0x0000b40013b87a23 */ /* 0x100fe20000010802 */
[----:B------:R-:W-:Y:S01]  /*10bd0*/  ISETP.GT.AND P0, PT, R7, 0x1, !P0 ;  /* 0x000000010700780c */ /* 0x000fe20004704270 */
[--C-:B------:R-:W-:Y:S02]  /*10be0*/  FFMA.FTZ R193, R18, c[0x0][0x2d0], -R2.reuse ;  /* 0x0000b40012c17a23 */ /* 0x100fe40000010802 */
[--C-:B------:R-:W-:Y:S01]  /*10bf0*/  FFMA.FTZ R192, R17, c[0x0][0x2d0], -R2.reuse ;  /* 0x0000b40011c07a23 */ /* 0x100fe20000010802 */
[----:B------:R-:W-:Y:S01]  /*10c00*/  ISETP.LT.OR P0, PT, R12, 0x2, P0 ;  /* 0x000000020c00780c */ /* 0x000fe20000701670 */
[----:B------:R-:W1:Y:S01]  /*10c10*/  MUFU.EX2 R0, R0 ;  /* 0x0000000000007308 */ /* 0x000e620000000800 */
[--C-:B------:R-:W-:Y:S02]  /*10c20*/  FFMA.FTZ R191, R16, c[0x0][0x2d0], -R2.reuse ;  /* 0x0000b40010bf7a23 */ /* 0x100fe40000010802 */
[----:B------:R-:W-:Y:S01]  /*10c30*/  FSEL R13, R188, -INF , !P0 ;  /* 0xff800000bc0d7808 */ /* 0x000fe20004000000 */
[--C-:B------:R-:W-:Y:S01]  /*10c40*/  FFMA.FTZ R187, R22, c[0x0][0x2d0], -R2.reuse ;  /* 0x0000b40016bb7a23 */ /* 0x100fe20000010802 */
[----:B------:R-:W-:Y:S01]  /*10c50*/  LOP3.LUT P0, RZ, R215, 0x8, RZ, 0xc0, !PT ;  /* 0x00000008d7ff7812 */ /* 0x000fe2000780c0ff */
[--C-:B------:R-:W-:Y:S02]  /*10c60*/  FFMA.FTZ R185, R20, c[0x0][0x2d0], -R2.reuse ;  /* 0x0000b40014b97a23 */ /* 0x100fe40000010802 */
[--C-:B------:R-:W-:Y:S01]  /*10c70*/  FFMA.FTZ R24, R24, c[0x0][0x2d0], -R2.reuse ;  /* 0x0000b40018187a23 */ /* 0x100fe20000010802 */
[----:B------:R-:W-:Y:S01]  /*10c80*/  ISETP.GT.AND P0, PT, R7, 0x8, !P0 ;  /* 0x000000080700780c */ /* 0x000fe20004704270 */
[----:B------:R-:W2:Y:S01]  /*10c90*/  MUFU.EX2 R25, R25 ;  /* 0x0000001900197308 */ /* 0x000ea20000000800 */
[--C-:B------:R-:W-:Y:S02]  /*10ca0*/  FFMA.FTZ R23, R23, c[0x0][0x2d0], -R2.reuse ;  /* 0x0000b40017177a23 */ /* 0x100fe40000010802 */
[----:B------:R-:W-:Y:S01]  /*10cb0*/  ISETP.LT.OR P0, PT, R12, 0x9, P0 ;  /* 0x000000090c00780c */ /* 0x000fe20000701670 */
[----:B------:R-:W-:Y:S03]  /*10cc0*/  FFMA.FTZ R190, R3, c[0x0][0x2d0], -R2 ;  /* 0x0000b40003be7a23 */ /* 0x000fe60000010802 */
[----:B------:R-:W-:Y:S02]  /*10cd0*/  FSEL R14, R183, -INF , !P0 ;  /* 0xff800000b70e7808 */ /* 0x000fe40004000000 */
[----:B------:R-:W-:Y:S01]  /*10ce0*/  LOP3.LUT P0, RZ, R215, 0x4, RZ, 0xc0, !PT ;  /* 0x00000004d7ff7812 */ /* 0x000fe2000780c0ff */
[----:B------:R-:W-:Y:S03]  /*10cf0*/  MUFU.EX2 R24, R24 ;  /* 0x0000001800187308 */ /* 0x000fe60000000800 */
[----:B------:R-:W-:Y:S01]  /*10d00*/  ISETP.GT.AND P0, PT, R7, 0x9, !P0 ;  /* 0x000000090700780c */ /* 0x000fe20004704270 */
[C---:B-1----:R-:W-:Y:S02]  /*10d10*/  FFMA.FTZ R2, R0.reuse, R229, R15 ;  /* 0x000000e500027223 */ /* 0x042fe4000001000f */
[----:B------:R-:W-:Y:S01]  /*10d20*/  FMUL.FTZ R16, R0, R164 ;  /* 0x000000a400107220 */ /* 0x000fe20000410000 */
[----:B------:R-:W-:Y:S01]  /*10d30*/  ISETP.LT.OR P0, PT, R12, 0xa, P0 ;  /* 0x0000000a0c00780c */ /* 0x000fe20000701670 */
[----:B------:R-:W-:Y:S02]  /*10d40*/  FMUL.FTZ R17, R0, R165 ;  /* 0x000000a500117220 */ /* 0x000fe40000410000 */
[----:B------:R-:W1:Y:S01]  /*10d50*/  MUFU.EX2 R23, R23 ;  /* 0x0000001700177308 */ /* 0x000e620000000800 */
[----:B------:R-:W-:Y:S01]  /*10d60*/  FSEL R175, R182, -INF , !P0 ;  /* 0xff800000b6af7808 */ /* 0x000fe20004000000 */
[C---:B------:R-:W-:Y:S01]  /*10d70*/  FMUL.FTZ R32, R0.reuse, R148 ;  /* 0x0000009400207220 */ /* 0x040fe20000410000 */
[----:B------:R-:W-:Y:S01]  /*10d80*/  LOP3.LUT P0, RZ, R215, 0x2, RZ, 0xc0, !PT ;  /* 0x00000002d7ff7812 */ /* 0x000fe2000780c0ff */
[C---:B------:R-:W-:Y:S01]  /*10d90*/  FMUL.FTZ R33, R0.reuse, R149 ;  /* 0x0000009500217220 */ /* 0x040fe20000410000 */
[----:B--2---:R-:W-:Y:S01]  /*10da0*/  F2FP.BF16.PACK_AB R172, R25, R15 ;  /* 0x0000000f19ac723e */ /* 0x004fe200000010ff */
[C---:B------:R-:W-:Y:S01]  /*10db0*/  FMUL.FTZ R20, R0.reuse, R160 ;  /* 0x000000a000147220 */ /* 0x040fe20000410000 */
[----:B------:R-:W-:Y:S01]  /*10dc0*/  ISETP.GT.AND P0, PT, R7, 0x10, !P0 ;  /* 0x000000100700780c */ /* 0x000fe20004704270 */
[C---:B------:R-:W-:Y:S02]  /*10dd0*/  FMUL.FTZ R21, R0.reuse, R161 ;  /* 0x000000a100157220 */ /* 0x040fe40000410000 */
[----:B------:R-:W-:Y:S01]  /*10de0*/  FMUL.FTZ R36, R0, R36 ;  /* 0x0000002400247220 */ /* 0x000fe20000410000 */
[----:B------:R-:W-:Y:S01]  /*10df0*/  ISETP.LT.OR P0, PT, R12, 0x11, P0 ;  /* 0x000000110c00780c */ /* 0x000fe20000701670 */
[C---:B------:R-:W-:Y:S01]  /*10e00*/  FMUL.FTZ R37, R0.reuse, R37 ;  /* 0x0000002500257220 */ /* 0x040fe20000410000 */
[----:B------:R-:W-:Y:S01]  /*10e10*/  MUFU.EX2 R185, R185 ;  /* 0x000000b900b97308 */ /* 0x000fe20000000800 */
[C---:B------:R-:W-:Y:S01]  /*10e20*/  FMUL.FTZ R40, R0.reuse, R40 ;  /* 0x0000002800287220 */ /* 0x040fe20000410000 */
[----:B------:R-:W-:Y:S01]  /*10e30*/  FSEL R181, R181, -INF , !P0 ;  /* 0xff800000b5b57808 */ /* 0x000fe20004000000 */
[C---:B------:R-:W-:Y:S01]  /*10e40*/  FMUL.FTZ R41, R0.reuse, R41 ;  /* 0x0000002900297220 */ /* 0x040fe20000410000 */
[----:B------:R-:W-:Y:S01]  /*10e50*/  LOP3.LUT P0, RZ, R215, 0x1, RZ, 0xc0, !PT ;  /* 0x00000001d7ff7812 */ /* 0x000fe2000780c0ff */
[C---:B------:R-:W-:Y:S02]  /*10e60*/  FMUL.FTZ R44, R0.reuse, R44 ;  /* 0x0000002c002c7220 */ /* 0x040fe40000410000 */
[C---:B------:R-:W-:Y:S01]  /*10e70*/  FMUL.FTZ R45, R0.reuse, R45 ;  /* 0x0000002d002d7220 */ /* 0x040fe20000410000 */
[C---:B------:R-:W-:Y:S01]  /*10e80*/  ISETP.GT.AND P0, PT, R7.reuse, 0x11, !P0 ;  /* 0x000000110700780c */ /* 0x040fe20004704270 */
[C---:B------:R-:W-:Y:S01]  /*10e90*/  FMUL.FTZ R48, R0.reuse, R48 ;  /* 0x0000003000307220 */ /* 0x040fe20000410000 */
[----:B------:R-:W-:Y:S01]  /*10ea0*/  MUFU.EX2 R184, R184 ;  /* 0x000000b800b87308 */ /* 0x000fe20000000800 */
[----:B------:R-:W-:Y:S01]  /*10eb0*/  FMUL.FTZ R49, R0, R49 ;  /* 0x0000003100317220 */ /* 0x000fe20000410000 */
[----:B------:R-:W-:Y:S01]  /*10ec0*/  ISETP.LT.OR P0, PT, R12, 0x12, P0 ;  /* 0x000000120c00780c */ /* 0x000fe20000701670 */
[C---:B------:R-:W-:Y:S02]  /*10ed0*/  FMUL.FTZ R52, R0.reuse, R52 ;  /* 0x0000003400347220 */ /* 0x040fe40000410000 */
[----:B------:R-:W-:Y:S01]  /*10ee0*/  FMUL.FTZ R53, R0, R53 ;  /* 0x0000003500357220 */ /* 0x000fe20000410000 */
[----:B------:R-:W-:Y:S01]  /*10ef0*/  FSEL R180, R180, -INF , !P0 ;  /* 0xff800000b4b47808 */ /* 0x000fe20004000000 */
[C---:B------:R-:W-:Y:S01]  /*10f00*/  FMUL.FTZ R56, R0.reuse, R56 ;  /* 0x0000003800387220 */ /* 0x040fe20000410000 */
[----:B------:R-:W-:Y:S01]  /*10f10*/  ISETP.GT.AND P0, PT, R7, 0x18, !P6 ;  /* 0x000000180700780c */ /* 0x000fe20007704270 */
[C---:B------:R-:W-:Y:S02]  /*10f20*/  FMUL.FTZ R57, R0.reuse, R57 ;  /* 0x0000003900397220 */ /* 0x040fe40000410000 */
[----:B------:R-:W-:Y:S01]  /*10f30*/  FMUL.FTZ R60, R0, R60 ;  /* 0x0000003c003c7220 */ /* 0x000fe20000410000 */
[----:B------:R-:W-:Y:S01]  /*10f40*/  ISETP.LT.OR P0, PT, R12, 0x19, P0 ;  /* 0x000000190c00780c */ /* 0x000fe20000701670 */
[C---:B------:R-:W-:Y:S02]  /*10f50*/  FMUL.FTZ R61, R0.reuse, R61 ;  /* 0x0000003d003d7220 */ /* 0x040fe40000410000 */
[C---:B------:R-:W-:Y:S01]  /*10f60*/  FMUL.FTZ R64, R0.reuse, R64 ;  /* 0x0000004000407220 */ /* 0x040fe20000410000 */
[----:B------:R-:W-:Y:S01]  /*10f70*/  FSEL R179, R179, -INF , !P0 ;  /* 0xff800000b3b37808 */ /* 0x000fe20004000000 */
[C---:B------:R-:W-:Y:S01]  /*10f80*/  FMUL.FTZ R65, R0.reuse, R65 ;  /* 0x0000004100417220 */ /* 0x040fe20000410000 */
[C---:B------:R-:W-:Y:S01]  /*10f90*/  ISETP.GT.AND P0, PT, R7.reuse, 0x19, !P5 ;  /* 0x000000190700780c */ /* 0x040fe20006f04270 */
[C---:B------:R-:W-:Y:S02]  /*10fa0*/  FMUL.FTZ R68, R0.reuse, R68 ;  /* 0x0000004400447220 */ /* 0x040fe40000410000 */
[----:B------:R-:W-:Y:S01]  /*10fb0*/  FMUL.FTZ R69, R0, R69 ;  /* 0x0000004500457220 */ /* 0x000fe20000410000 */
[----:B------:R-:W-:Y:S01]  /*10fc0*/  ISETP.LT.OR P0, PT, R12, 0x1a, P0 ;  /* 0x0000001a0c00780c */ /* 0x000fe20000701670 */
[C---:B------:R-:W-:Y:S02]  /*10fd0*/  FMUL.FTZ R72, R0.reuse, R72 ;  /* 0x0000004800487220 */ /* 0x040fe40000410000 */
[----:B------:R-:W-:Y:S01]  /*10fe0*/  FMUL.FTZ R73, R0, R73 ;  /* 0x0000004900497220 */ /* 0x000fe20000410000 */
[----:B------:R-:W-:Y:S01]  /*10ff0*/  FSEL R176, R174, -INF , !P0 ;  /* 0xff800000aeb07808 */ /* 0x000fe20004000000 */
[C---:B------:R-:W-:Y:S01]  /*11000*/  FMUL.FTZ R76, R0.reuse, R76 ;  /* 0x0000004c004c7220 */ /* 0x040fe20000410000 */
[----:B------:R-:W-:Y:S01]  /*11010*/  ISETP.GT.AND P0, PT, R7, 0x20, !P4 ;  /* 0x000000200700780c */ /* 0x000fe20006704270 */
[C---:B------:R-:W-:Y:S01]  /*11020*/  FMUL.FTZ R77, R0.reuse, R77 ;  /* 0x0000004d004d7220 */ /* 0x040fe20000410000 */
[----:B-1----:R-:W-:Y:S01]  /*11030*/  F2FP.BF16.PACK_AB R174, R23, R24 ;  /* 0x0000001817ae723e */ /* 0x002fe200000010ff */
        /* <DEDUP_REMOVED lines=26> */
[----:B------:R-:W-:Y:S01]  /*111e0*/  FADD.FTZ R12, R25, R2 ;  /* 0x00000002190c7221 */ /* 0x000fe20000010000 */
[----:B------:R-:W-:Y:S01]  /*111f0*/  FMNMX.FTZ R2, R9, R8, !PT ;  /* 0x0000000809027209 */ /* 0x000fe20007810000 */
[----:B------:R-:W-:Y:S01]  /*11200*/  FMUL.FTZ R25, R0, R157 ;  /* 0x0000009d00197220 */ /* 0x000fe20000410000 */
[----:B------:R-:W-:Y:S01]  /*11210*/  FSEL R7, R27, -INF , !P0 ;  /* 0xff8000001b077808 */ /* 0x000fe20004000000 */
[----:B------:R-:W-:Y:S01]  /*11220*/  FADD.FTZ R12, R24, R12 ;  /* 0x0000000c180c7221 */ /* 0x000fe20000010000 */
        /* <DEDUP_REMOVED lines=19> */
[----:B------:R-:W-:Y:S01]  /*11360*/  FMUL.FTZ R128, R0, R128 ;  /* 0x0000008000807220 */ /* 0x000fe20000410000 */
[----:B------:R-:W-:Y:S01]  /*11370*/  FMNMX.FTZ R2, R176, R2, !PT ;  /* 0x00000002b0027209 */ /* 0x000fe20007810000 */
[C---:B------:R-:W-:Y:S02]  /*11380*/  FMUL.FTZ R129, R0.reuse, R129 ;  /* 0x0000008100817220 */ /* 0x040fe40000410000 */
[----:B------:R-:W-:Y:S01]  /*11390*/  FADD.FTZ R183, R23, R12 ;  /* 0x0000000c17b77221 */ /* 0x000fe20000010000 */
[----:B------:R-:W-:Y:S01]  /*113a0*/  FMNMX.FTZ R2, R177, R2, !PT ;  /* 0x00000002b1027209 */ /* 0x000fe20007810000 */
[C---:B------:R-:W-:Y:S02]  /*113b0*/  FMUL.FTZ R12, R0.reuse, R168 ;  /* 0x000000a8000c7220 */ /* 0x040fe40000410000 */
[----:B------:R-:W-:Y:S01]  /*113c0*/  FMUL.FTZ R132, R0, R132 ;  /* 0x0000008400847220 */ /* 0x000fe20000410000 */
[----:B------:R-:W-:Y:S01]  /*113d0*/  FMNMX.FTZ R2, R178, R2, !PT ;  /* 0x00000002b2027209 */ /* 0x000fe20007810000 */
[C---:B------:R-:W-:Y:S02]  /*113e0*/  FMUL.FTZ R133, R0.reuse, R133 ;  /* 0x0000008500857220 */ /* 0x040fe40000410000 */
[----:B------:R-:W-:Y:S01]  /*113f0*/  FMUL.FTZ R136, R0, R136 ;  /* 0x0000008800887220 */ /* 0x000fe20000410000 */
[----:B------:R-:W-:Y:S01]  /*11400*/  FMNMX.FTZ R2, R182, R2, !PT ;  /* 0x00000002b6027209 */ /* 0x000fe20007810000 */
[----:B------:R-:W-:Y:S03]  /*11410*/  FMUL.FTZ R137, R0, R137 ;  /* 0x0000008900897220 */ /* 0x000fe60000410000 */
        /* <DEDUP_REMOVED lines=11> */
[----:B------:R-:W-:Y:S01]  /*114d0*/  ISETP.GT.AND P0, PT, R221, R195, PT ;  /* 0x000000c3dd00720c */ /* 0x000fe20003f04270 */
[----:B------:R-:W1:Y:S02]  /*114e0*/  MUFU.EX2 R2, R2 ;  /* 0x0000000200027308 */ /* 0x000e640000000800 */
[--C-:B------:R-:W-:Y:S02]  /*114f0*/  FFMA.FTZ R173, R9, c[0x0][0x2d0], -R8.reuse ;  /* 0x0000b40009ad7a23 */ /* 0x100fe40000010808 */
[--C-:B------:R-:W-:Y:S02]  /*11500*/  FFMA.FTZ R9, R13, c[0x0][0x2d0], -R8.reuse ;  /* 0x0000b4000d097a23 */ /* 0x100fe40000010808 */
[----:B------:R-:W-:Y:S02]  /*11510*/  FMUL.FTZ R13, R0, R169 ;  /* 0x000000a9000d7220 */ /* 0x000fe40000410000 */
[--C-:B------:R-:W-:Y:S02]  /*11520*/  FFMA.FTZ R0, R14, c[0x0][0x2d0], -R8.reuse ;  /* 0x0000b4000e007a23 */ /* 0x100fe40000010808 */
[----:B------:R-:W-:Y:S10]  /*11530*/  MUFU.EX2 R161, R9 ;  /* 0x0000000900a17308 */ /* 0x000ff40000000800 */
[----:B------:R-:W2:Y:S01]  /*11540*/  MUFU.EX2 R173, R173 ;  /* 0x000000ad00ad7308 */ /* 0x000ea20000000800 */
[C---:B-1----:R-:W-:Y:S02]  /*11550*/  FMUL.FTZ R27, R2.reuse, R159 ;  /* 0x0000009f021b7220 */ /* 0x042fe40000410000 */
[C---:B------:R-:W-:Y:S02]  /*11560*/  FMUL.FTZ R34, R2.reuse, R150 ;  /* 0x0000009602227220 */ /* 0x040fe40000410000 */
[C---:B------:R-:W-:Y:S05]  /*11570*/  FMUL.FTZ R35, R2.reuse, R151 ;  /* 0x0000009702237220 */ /* 0x040fea0000410000 */
[----:B------:R1:W-:Y:S01]  /*11580*/  MUFU.EX2 R159, R0 ;  /* 0x00000000009f7308 */ /* 0x0003e20000000800 */
[----:B------:R-:W3:Y:S01]  /*11590*/  LDSM.16.MT88.4 R148, [R147] ;  /* 0x000000009394783b */ /* 0x000ee20000004200 */
[C---:B------:R-:W-:Y:S02]  /*115a0*/  FMUL.FTZ R26, R2.reuse, R158 ;  /* 0x0000009e021a7220 */ /* 0x040fe40000410000 */
[C---:B------:R-:W-:Y:S02]  /*115b0*/  FMUL.FTZ R14, R2.reuse, R170 ;  /* 0x000000aa020e7220 */ /* 0x040fe40000410000 */
[C---:B------:R-:W-:Y:S02]  /*115c0*/  FMUL.FTZ R15, R2.reuse, R171 ;  /* 0x000000ab020f7220 */ /* 0x040fe40000410000 */
[C---:B------:R-:W-:Y:S02]  /*115d0*/  FMUL.FTZ R18, R2.reuse, R166 ;  /* 0x000000a602127220 */ /* 0x040fe40000410000 */
[C---:B------:R-:W-:Y:S02]  /*115e0*/  FMUL.FTZ R19, R2.reuse, R167 ;  /* 0x000000a702137220 */ /* 0x040fe40000410000 */
[C---:B------:R-:W-:Y:S01]  /*115f0*/  FMUL.FTZ R22, R2.reuse, R162 ;  /* 0x000000a202167220 */ /* 0x040fe20000410000 */
[----:B------:R-:W-:Y:S01]  /*11600*/  LDSM.16.MT88.4 R164, [R147+0x1000] ;  /* 0x0010000093a4783b */ /* 0x000fe20000004200 */
[C---:B--2---:R-:W-:Y:S01]  /*11610*/  FFMA.FTZ R157, R2.reuse, R230, R173 ;  /* 0x000000e6029d7223 */ /* 0x044fe200000100ad */
[----:B------:R-:W-:Y:S01]  /*11620*/  F2FP.BF16.PACK_AB R173, R161, R173 ;  /* 0x000000ada1ad723e */ /* 0x000fe200000010ff */
[C---:B------:R-:W-:Y:S02]  /*11630*/  FMUL.FTZ R23, R2.reuse, R163 ;  /* 0x000000a302177220 */ /* 0x040fe40000410000 */
[C---:B------:R-:W-:Y:S02]  /*11640*/  FMUL.FTZ R30, R2.reuse, R154 ;  /* 0x0000009a021e7220 */ /* 0x040fe40000410000 */
[C---:B------:R-:W-:Y:S02]  /*11650*/  FMUL.FTZ R31, R2.reuse, R155 ;  /* 0x0000009b021f7220 */ /* 0x040fe40000410000 */
[C---:B------:R-:W-:Y:S01]  /*11660*/  FMUL.FTZ R38, R2.reuse, R38 ;  /* 0x0000002602267220 */ /* 0x040fe20000410000 */
[----:B------:R-:W-:Y:S01]  /*11670*/  LDSM.16.MT88.4 R152, [R147+0x800] ;  /* 0x000800009398783b */ /* 0x000fe20000004200 */
        /* <DEDUP_REMOVED lines=16> */
[----:B------:R-:W-:Y:S02]  /*11780*/  FADD.FTZ R157, R161, R157 ;  /* 0x0000009da19d7221 */ /* 0x000fe40000010000 */
[C---:B------:R-:W-:Y:S02]  /*11790*/  FMUL.FTZ R66, R2.reuse, R66 ;  /* 0x0000004202427220 */ /* 0x040fe40000410000 */
[C---:B------:R-:W-:Y:S02]  /*117a0*/  FMUL.FTZ R67, R2.reuse, R67 ;  /* 0x0000004302437220 */ /* 0x040fe40000410000 */
[C---:B---3--:R-:W-:Y:S05]  /*117b0*/  HMMA.16816.F32.BF16 R12, R172.reuse, R148, R12 ;  /* 0x00000094ac0c723c */ /* 0x048fea000004180c */
        /* <DEDUP_REMOVED lines=37> */
[--C-:B------:R-:W-:Y:S02]  /*11a10*/  FFMA.FTZ R0, R181, c[0x0][0x2d0], -R8.reuse ;  /* 0x0000b400b5007a23 */ /* 0x100fe40000010808 */
[C---:B------:R-:W-:Y:S01]  /*11a20*/  FMUL.FTZ R134, R2.reuse, R134 ;  /* 0x0000008602867220 */ /* 0x040fe20000410000 */
[----:B------:R-:W-:Y:S01]  /*11a30*/  MUFU.EX2 R181, R192 ;  /* 0x000000c000b57308 */ /* 0x000fe20000000800 */
[C---:B------:R-:W-:Y:S02]  /*11a40*/  FMUL.FTZ R135, R2.reuse, R135 ;  /* 0x0000008702877220 */ /* 0x040fe40000410000 */
[C---:B------:R-:W-:Y:S02]  /*11a50*/  FMUL.FTZ R138, R2.reuse, R138 ;  /* 0x0000008a028a7220 */ /* 0x040fe40000410000 */
[----:B------:R-:W-:Y:S05]  /*11a60*/  FMUL.FTZ R139, R2, R139 ;  /* 0x0000008b028b7220 */ /* 0x000fea0000410000 */
[----:B------:R2:W-:Y:S01]  /*11a70*/  MUFU.EX2 R162, R0 ;  /* 0x0000000000a27308 */ /* 0x0005e20000000800 */
[C---:B-1----:R-:W-:Y:S09]  /*11a80*/  HMMA.16816.F32.BF16 R28, R172.reuse, R148, R28 ;  /* 0x00000094ac1c723c */ /* 0x042ff2000004181c */
[----:B------:R-:W1:Y:S01]  /*11a90*/  MUFU.EX2 R2, R187 ;  /* 0x000000bb00027308 */ /* 0x000e620000000800 */
[C---:B------:R-:W-:Y:S01]  /*11aa0*/  HMMA.16816.F32.BF16 R32, R172.reuse, R150, R32 ;  /* 0x00000096ac20723c */ /* 0x040fe20000041820 */
[----:B------:R-:W3:Y:S02]  /*11ab0*/  LDSM.16.MT88.4 R148, [R197] ;  /* 0x00000000c594783b */ /* 0x000ee40000004200 */
[--C-:B--2---:R-:W-:Y:S06]  /*11ac0*/  FFMA.FTZ R0, R180, c[0x0][0x2d0], -R8.reuse ;  /* 0x0000b400b4007a23 */ /* 0x104fec0000010808 */
[----:B------:R-:W-:Y:S10]  /*11ad0*/  MUFU.EX2 R180, R193 ;  /* 0x000000c100b47308 */ /* 0x000ff40000000800 */
[----:B------:R2:W4:Y:S01]  /*11ae0*/  MUFU.EX2 R160, R0 ;  /* 0x0000000000a07308 */ /* 0x0005220000000800 */
[C---:B---3--:R-:W-:Y:S03]  /*11af0*/  HMMA.16816.F32.BF16 R36, R172.reuse, R148, R36 ;  /* 0x00000094ac24723c */ /* 0x048fe60000041824 */
[--C-:B--2---:R-:W-:Y:S05]  /*11b00*/  FFMA.FTZ R0, R179, c[0x0][0x2d0], -R8.reuse ;  /* 0x0000b400b3007a23 */ /* 0x104fea0000010808 */
[C---:B------:R-:W-:Y:S01]  /*11b10*/  HMMA.16816.F32.BF16 R40, R172.reuse, R150, R40 ;  /* 0x00000096ac28723c */ /* 0x040fe20000041828 */
[----:B------:R-:W2:Y:S01]  /*11b20*/  LDSM.16.MT88.4 R148, [R147+0x1800] ;  /* 0x001800009394783b */ /* 0x000ea20000004200 */
[----:B------:R3:W-:Y:S02]  /*11b30*/  MUFU.EX2 R9, R0 ;  /* 0x0000000000097308 */ /* 0x0007e40000000800 */
[----:B---3--:R-:W-:Y:S08]  /*11b40*/  FFMA.FTZ R0, R176, c[0x0][0x2d0], -R8 ;  /* 0x0000b400b0007a23 */ /* 0x008ff00000010808 */
[----:B------:R1:W3:Y:S01]  /*11b50*/  MUFU.EX2 R179, R0 ;  /* 0x0000000000b37308 */ /* 0x0002e20000000800 */
[C---:B--2---:R-:W-:Y:S08]  /*11b60*/  HMMA.16816.F32.BF16 R44, R172.reuse, R148, R44 ;  /* 0x00000094ac2c723c */ /* 0x044ff0000004182c */
[C---:B------:R-:W-:Y:S01]  /*11b70*/  HMMA.16816.F32.BF16 R48, R172.reuse, R150, R48 ;  /* 0x00000096ac30723c */ /* 0x040fe20000041830 */
[----:B------:R-:W2:Y:S03]  /*11b80*/  LDSM.16.MT88.4 R148, [R196+0x1800] ;  /* 0x00180000c494783b */ /* 0x000ea60000004200 */
[----:B-1----:R-:W-:Y:S02]  /*11b90*/  FADD.FTZ R0, R2, R183 ;  /* 0x000000b702007221 */ /* 0x002fe40000010000 */
[----:B------:R-:W1:Y:S02]  /*11ba0*/  MUFU.EX2 R183, R191 ;  /* 0x000000bf00b77308 */ /* 0x000e640000000800 */
[C---:B------:R-:W-:Y:S04]  /*11bb0*/  FADD.FTZ R161, R156.reuse, R0 ;  /* 0x000000009ca17221 */ /* 0x040fe80000010000 */
        /* <DEDUP_REMOVED lines=34> */
[----:B----4-:R-:W-:Y:S01]  /*11de0*/  F2FP.BF16.PACK_AB R149, R160, R162 ;  /* 0x000000a2a095723e */ /* 0x010fe200000010ff */
[----:B------:R-:W-:Y:S02]  /*11df0*/  FADD.FTZ R2, R158, R0 ;  /* 0x000000009e027221 */ /* 0x000fe40000010000 */
[----:B------:R-:W-:Y:S01]  /*11e00*/  F2FP.BF16.PACK_AB R150, R184, R185 ;  /* 0x000000b9b896723e */ /* 0x000fe200000010ff */
[----:B------:R-:W-:Y:S01]  /*11e10*/  LDSM.16.MT88.4 R156, [R197+0x5000] ;  /* 0x00500000c59c783b */ /* 0x000fe20000004200 */
[----:B---3--:R-:W-:Y:S03]  /*11e20*/  F2FP.BF16.PACK_AB R151, R179, R9 ;  /* 0x00000009b397723e */ /* 0x008fe600000010ff */
[----:B------:R-:W-:Y:S01]  /*11e30*/  F2FP.BF16.PACK_AB R172, R181, R180 ;  /* 0x000000b4b5ac723e */ /* 0x000fe200000010ff */
[----:B------:R-:W-:Y:S01]  /*11e40*/  FADD.FTZ R2, R162, R2 ;  /* 0x00000002a2027221 */ /* 0x000fe20000010000 */
[----:B-1----:R-:W-:Y:S01]  /*11e50*/  F2FP.BF16.PACK_AB R174, R186, R183 ;  /* 0x000000b7baae723e */ /* 0x002fe200000010ff */
[----:B------:R-:W-:Y:S01]  /*11e60*/  FFMA.FTZ R0, R177, c[0x0][0x2d0], -R8 ;  /* 0x0000b400b1007a23 */ /* 0x000fe20000010808 */
[C---:B------:R-:W-:Y:S03]  /*11e70*/  HMMA.16816.F32.BF16 R12, R148.reuse, R152, R12 ;  /* 0x00000098940c723c */ /* 0x040fe6000004180c */
[----:B------:R1:W-:Y:S02]  /*11e80*/  MUFU.EX2 R177, R0 ;  /* 0x0000000000b17308 */ /* 0x0003e40000000800 */
[----:B------:R-:W-:Y:S03]  /*11e90*/  FADD.FTZ R2, R160, R2 ;  /* 0x00000002a0027221 */ /* 0x000fe60000010000 */
[C---:B------:R-:W-:Y:S01]  /*11ea0*/  HMMA.16816.F32.BF16 R16, R148.reuse, R154, R16 ;  /* 0x0000009a9410723c */ /* 0x040fe20000041810 */
[----:B------:R-:W2:Y:S03]  /*11eb0*/  LDSM.16.MT88.4 R152, [R196+0x800] ;  /* 0x00080000c498783b */ /* 0x000ea60000004200 */
[----:B------:R-:W-:Y:S01]  /*11ec0*/  FADD.FTZ R2, R9, R2 ;  /* 0x0000000209027221 */ /* 0x000fe20000010000 */
[----:B------:R-:W-:Y:S03]  /*11ed0*/  MOV R9, R4 ;  /* 0x0000000400097202 */ /* 0x000fe60000000f00 */
[----:B------:R-:W-:Y:S04]  /*11ee0*/  FADD.FTZ R2, R179, R2 ;  /* 0x00000002b3027221 */ /* 0x000fe80000010000 */
[--C-:B-1----:R-:W-:Y:S04]  /*11ef0*/  FFMA.FTZ R0, R178, c[0x0][0x2d0], -R8.reuse ;  /* 0x0000b400b2007a23 */ /* 0x102fe80000010808 */
[----:B------:R-:W1:Y:S01]  /*11f00*/  MUFU.EX2 R178, R0 ;  /* 0x0000000000b27308 */ /* 0x000e620000000800 */
[C---:B--2---:R-:W-:Y:S03]  /*11f10*/  HMMA.16816.F32.BF16 R20, R148.reuse, R152, R20 ;  /* 0x000000989414723c */ /* 0x044fe60000041814 */
[----:B-1----:R-:W-:Y:S01]  /*11f20*/  F2FP.BF16.PACK_AB R173, R178, R177 ;  /* 0x000000b1b2ad723e */ /* 0x002fe200000010ff */
[--C-:B------:R-:W-:Y:S04]  /*11f30*/  FFMA.FTZ R0, R182, c[0x0][0x2d0], -R8.reuse ;  /* 0x0000b400b6007a23 */ /* 0x100fe80000010808 */
[C---:B------:R-:W-:Y:S01]  /*11f40*/  HMMA.16816.F32.BF16 R24, R148.reuse, R154, R24 ;  /* 0x0000009a9418723c */ /* 0x040fe20000041818 */
[----:B------:R-:W1:Y:S01]  /*11f50*/  LDSM.16.MT88.4 R152, [R198+0x800] ;  /* 0x00080000c698783b */ /* 0x000e620000004200 */
[----:B------:R2:W-:Y:S02]  /*11f60*/  MUFU.EX2 R176, R0 ;  /* 0x0000000000b07308 */ /* 0x0005e40000000800 */
[----:B------:R-:W-:Y:S02]  /*11f70*/  FFMA.FTZ R8, R7, c[0x0][0x2d0], -R8 ;  /* 0x0000b40007087a23 */ /* 0x000fe40000010808 */
[----:B------:R-:W-:Y:S06]  /*11f80*/  FADD.FTZ R7, R177, R2 ;  /* 0x00000002b1077221 */ /* 0x000fec0000010000 */
[----:B------:R-:W3:Y:S01]  /*11f90*/  MUFU.EX2 R8, R8 ;  /* 0x0000000800087308 */ /* 0x000ee20000000800 */
[----:B--2---:R-:W-:Y:S04]  /*11fa0*/  FADD.FTZ R0, R185, R161 ;  /* 0x000000a1b9007221 */ /* 0x004fe80000010000 */
[----:B------:R-:W-:Y:S04]  /*11fb0*/  FADD.FTZ R0, R184, R0 ;  /* 0x00000000b8007221 */ /* 0x000fe80000010000 */
[----:B------:R-:W-:Y:S01]  /*11fc0*/  FADD.FTZ R0, R180, R0 ;  /* 0x00000000b4007221 */ /* 0x000fe20000010000 */
[----:B---3--:R-:W-:Y:S03]  /*11fd0*/  F2FP.BF16.PACK_AB R175, R8, R176 ;  /* 0x000000b008af723e */ /* 0x008fe600000010ff */
[----:B------:R-:W-:Y:S01]  /*11fe0*/  FADD.FTZ R2, R181, R0 ;  /* 0x00000000b5027221 */ /* 0x000fe20000010000 */
[C---:B-1----:R-:W-:Y:S03]  /*11ff0*/  HMMA.16816.F32.BF16 R28, R148.reuse, R152, R28 ;  /* 0x00000098941c723c */ /* 0x042fe6000004181c */
[----:B------:R-:W-:Y:S02]  /*12000*/  FADD.FTZ R0, R178, R7 ;  /* 0x00000007b2007221 */ /* 0x000fe40000010000 */
[----:B------:R-:W-:Y:S02]  /*12010*/  FADD.FTZ R2, R183, R2 ;  /* 0x00000002b7027221 */ /* 0x000fe40000010000 */
[----:B------:R-:W-:Y:S01]  /*12020*/  FADD.FTZ R0, R176, R0 ;  /* 0x00000000b0007221 */ /* 0x000fe20000010000 */
[C---:B------:R-:W-:Y:S01]  /*12030*/  HMMA.16816.F32.BF16 R32, R148.reuse, R154, R32 ;  /* 0x0000009a9420723c */ /* 0x040fe20000041820 */
[----:B------:R-:W1:Y:S03]  /*12040*/  LDSM.16.MT88.4 R152, [R197+0x800] ;  /* 0x00080000c598783b */ /* 0x000e660000004200 */
[----:B------:R-:W-:Y:S01]  /*12050*/  FADD.FTZ R230, R8, R0 ;  /* 0x0000000008e67221 */ /* 0x000fe20000010000 */
[----:B------:R-:W-:Y:S01]  /*12060*/  IADD3 R0, R221, -0x1, RZ ;  /* 0xffffffffdd007810 */ /* 0x000fe20007ffe0ff */
[----:B------:R-:W-:Y:S01]  /*12070*/  FADD.FTZ R229, R186, R2 ;  /* 0x00000002bae57221 */ /* 0x000fe20000010000 */
[----:B------:R-:W-:Y:S02]  /*12080*/  MOV R8, R3 ;  /* 0x0000000300087202 */ /* 0x000fe40000000f00 */
[----:B------:R-:W-:Y:S01]  /*12090*/  MOV R221, R0 ;  /* 0x0000000000dd7202 */ /* 0x000fe20000000f00 */
        /* <DEDUP_REMOVED lines=85> */
[----:B------:R-:W-:Y:S06]  /*125f0*/  @!UPT UIADD3 URZ, URZ, URZ, URZ ;  /* 0x0000003f3f3ff290 */ /* 0x000fec000fffe03f */
[----:B------:R-:W-:Y:S01]  /*12600*/  IMAD.SHL.U32 R194, R194, 0x80, RZ ;  /* 0x00000080c2c27824 */ /* 0x000fe200078e00ff */
[----:B------:R-:W-:Y:S01]  /*12610*/  MOV R9, R4 ;  /* 0x0000000400097202 */ /* 0x000fe20000000f00 */
[----:B------:R-:W-:Y:S01]  /*12620*/  IMAD.MOV.U32 R8, RZ, RZ, R3 ;  /* 0x000000ffff087224 */ /* 0x000fe200078e0003 */
[----:B------:R-:W-:-:S07]  /*12630*/  MOV R221, R0 ;  /* 0x0000000000dd7202 */ /* 0x000fce0000000f00 */
.L_x_1921:
[----:B------:R-:W-:Y:S01]  /*12640*/  LOP3.LUT P0, RZ, R215, 0x40, RZ, 0xc0, !PT ;  /* 0x00000040d7ff7812 */ /* 0x000fe2000780c0ff */
[----:B------:R-:W2:Y:S01]  /*12650*/  LDL R2, [R1+0x58] ;  /* 0x0000580001027983 */ /* 0x000ea20000100800 */
[----:B------:R-:W-:-:S11]  /*12660*/  IADD3 R194, R194, 0x7f, RZ ;  /* 0x0000007fc2c27810 */ /* 0x000fd60007ffe0ff */
[----:B------:R-:W-:-:S05]  /*12670*/  @P0 IMAD.HI.U32 R0, R194, c[0x0][0x2c8], RZ ;  /* 0x0000b200c2000a27 */ /* 0x000fca00078e00ff */
[----:B------:R-:W-:Y:S02]  /*12680*/  @P0 SHF.R.U32.HI R194, RZ, c[0x0][0x2cc], R0 ;  /* 0x0000b300ffc20a19 */ /* 0x000fe40000011600 */
[----:B------:R-:W3:Y:S01]  /*12690*/  LDL R0, [R1+0x64] ;  /* 0x0000640001007983 */ /* 0x000ee20000100800 */
[----:B------:R-:W-:-:S05]  /*126a0*/  IMAD.MOV.U32 R244, RZ, RZ, c[0x0][0x32c] ;  /* 0x0000cb00fff47624 */ /* 0x000fca00078e00ff */
[----:B------:R-:W-:Y:S02]  /*126b0*/  ISETP.GE.AND P0, PT, R244, 0x1, PT ;  /* 0x00000001f400780c */ /* 0x000fe40003f06270 */
[----:B------:R-:W-:-:S11]  /*126c0*/  LOP3.LUT R215, R215, 0xffffffbf, RZ, 0xc0, !PT ;  /* 0xffffffbfd7d77812 */ /* 0x000fd600078ec0ff */
[----:B------:R-:W-:Y:S02]  /*126d0*/  @P0 LOP3.LUT R215, R215, 0x40, RZ, 0xfc, !PT ;  /* 0x00000040d7d70812 */ /* 0x000fe400078efcff */
[----:B---3--:R-:W-:-:S05]  /*126e0*/  IADD3 R194, R194, 0x1, R0 ;  /* 0x00000001c2c27810 */ /* 0x008fca0007ffe000 */
[----:B--2---:R-:W-:-:S05]  /*126f0*/  IMAD.IADD R194, R194, 0x1, -R2 ;  /* 0x00000001c2c27824 */ /* 0x004fca00078e0a02 */
[----:B------:R-:W-:Y:S01]  /*12700*/  IADD3 R2, R194, -c[0x0][0x324], RZ ;  /* 0x8000c900c2027a10 */ /* 0x000fe20007ffe0ff */
[----:B------:R-:W-:Y:S05]  /*12710*/  @!P0 BRA `(.L_x_1935) ;  /* 0x0000010000008947 */ /* 0x000fea0003800000 */
[----:B------:R-:W-:Y:S01]  /*12720*/  MOV R0, R194 ;  /* 0x000000c200007202 */ /* 0x000fe20000000f00 */
        /* <DEDUP_REMOVED lines=9> */
.L_x_1937:
[----:B------:R-:W-:-:S13]  /*127c0*/  ISETP.NE.AND P0, PT, R244, 0x1, PT ;  /* 0x00000001f400780c */ /* 0x000fda0003f05270 */
[----:B------:R-:W-:-:S05]  /*127d0*/  @P0 IMAD.HI.U32 R3, R0, c[0x0][0x330], RZ ;  /* 0x0000cc0000030a27 */ /* 0x000fca00078e00ff */
[----:B------:R-:W-:Y:S02]  /*127e0*/  @P0 SHF.R.U32.HI R0, RZ, c[0x0][0x334], R3 ;  /* 0x0000cd00ff000a19 */ /* 0x000fe40000011603 */
.L_x_1938:
[----:B------:R-:W-:Y:S05]  /*127f0*/  BSYNC B0 ;  /* 0x0000000000007941 */ /* 0x000fea0003800000 */
.L_x_1936:
[----:B------:R-:W-:-:S05]  /*12800*/  IMAD R0, R0, c[0x0][0x32c], RZ ;  /* 0x0000cb0000007a24 */ /* 0x000fca00078e02ff */
[----:B------:R-:W-:-:S04]  /*12810*/  IMNMX R2, R2, R0, !PT ;  /* 0x0000000002027217 */ /* 0x000fc80007800200 */
.L_x_1935:
[----:B------:R-:W-:-:S05]  /*12820*/  IADD3 R2, R2, 0x2f, RZ ;  /* 0x0000002f02027810 */ /* 0x000fca0007ffe0ff */
[----:B------:R-:W-:-:S05]  /*12830*/  IMAD.HI R2, R2, 0x2aaaaaab, RZ ;  /* 0x2aaaaaab02027827 */ /* 0x000fca00078e02ff */
[----:B------:R-:W-:-:S04]  /*12840*/  SHF.R.U32.HI R194, RZ, 0x1f, R2 ;  /* 0x0000001fffc27819 */ /* 0x000fc80000011602 */
[----:B------:R-:W-:-:S04]  /*12850*/  LEA.HI.SX32 R194, R2, R194, 0x1d ;  /* 0x000000c202c27211 */ /* 0x000fc800078feaff */
[----:B------:R-:W-:-:S04]  /*12860*/  IMNMX R194, R236, R194, !PT ;  /* 0x000000c2ecc27217 */ /* 0x000fc80007800200 */
[----:B------:R-:W-:-:S13]  /*12870*/  ISETP.GE.AND P0, PT, R221, R194, PT ;  /* 0x000000c2dd00720c */ /* 0x000fda0003f06270 */
[----:B------:R-:W-:Y:S05]  /*12880*/  @!P0 BRA `(.L_x_1939) ;  /* 0x00002ea000008947 */ /* 0x000fea0003800000 */
.L_x_1944:
[----:B------:R-:W-:Y:S04]  /*12890*/  DEPBAR.LE SB0, 0x0 ;  /* 0x000080000000791a */ /* 0x000fe80000000000 */
[----:B------:R-:W-:Y:S01]  /*128a0*/  WARPSYNC 0xffffffff ;  /* 0xffffffff00007948 */ /* 0x000fe20003800000 */
[----:B------:R-:W-:Y:S01]  /*128b0*/  BAR.SYNC.DEFER_BLOCKING 0x0 ;  /* 0x0000000000007b1d */ /* 0x000fe20000010000 */
[----:B------:R-:W-:Y:S01]  /*128c0*/  ISETP.GT.AND P0, PT, R236, R221, PT ;  /* 0x000000ddec00720c */ /* 0x000fe20003f04270 */
[----:B------:R-:W-:Y:S01]  /*128d0*/  IMAD.MOV.U32 R2, RZ, RZ, R9 ;  /* 0x000000ffff027224 */ /* 0x000fe200078e0009 */
        /* <DEDUP_REMOVED lines=33> */
[----:B------:R-:W-:Y:S01]  /*12af0*/  IADD3.X R4, R0, RZ, R228, P1, P0 ;  /* 0x000000ff00047210 */ /* 0x000fe20000fe04e4 */
[----:B------:R-:W-:Y:S01]  /*12b00*/  @!P2 IMAD.MOV.U32 R13, RZ, RZ, c[0x0][0x20c] ;  /* 0x00008300ff0da624 */ /* 0x000fe200078e00ff */
[C---:B-----5:R-:W-:Y:S04]  /*12b10*/  LEA R14, P0, R3.reuse, c[0x0][0x1f8], 0x1 ;  /* 0x00007e00030e7a11 */ /* 0x060fe800078008ff */
[----:B------:R-:W-:Y:S01]  /*12b20*/  LEA.HI.X R15, R3, c[0x0][0x1fc], R4, 0x1, P0 ;  /* 0x00007f00030f7a11 */ /* 0x000fe200000f0c04 */
[----:B------:R-:W-:Y:S01]  /*12b30*/  @!P2 IMAD.MOV.U32 R3, RZ, RZ, c[0x0][0x208] ;  /* 0x00008200ff03a624 */ /* 0x000fe200078e00ff */
[----:B------:R-:W-:Y:S03]  /*12b40*/  IADD3 R4, P1, P0, R12, 0x80, R226 ;  /* 0x000000800c047810 */ /* 0x000fe6000783e0e2 */
[----:B------:R5:W-:Y:S02]  /*12b50*/  LDGSTS.E.BYPASS.LTC128B.128 [R220+0x5880], [R14.64], !P6 ;  /* 0x058800000edc7fae */ /* 0x000be4000f101d4c */
[----:B-----5:R-:W-:Y:S02]  /*12b60*/  IADD3.X R15, R0, RZ, R228, P1, P0 ;  /* 0x000000ff000f7210 */ /* 0x020fe40000fe04e4 */
        /* <DEDUP_REMOVED lines=30> */
.L_x_1941:
[----:B------:R-:W-:Y:S05]  /*12d50*/  BSYNC B0 ;  /* 0x0000000000007941 */ /* 0x000fea0003800000 */
.L_x_1940:
        /* <DEDUP_REMOVED lines=175> */
[----:B------:R-:W1:Y:S10]  /*13850*/  MUFU.TANH R181, R19 ;  /* 0x0000001300b57308 */ /* 0x000e740000002400 */
[----:B------:R5:W1:Y:S10]  /*13860*/  MUFU.TANH R173, R20 ;  /* 0x0000001400ad7308 */ /* 0x000a740000002400 */
[----:B------:R1:W1:Y:S01]  /*13870*/  MUFU.TANH R172, R21 ;  /* 0x0000001500ac7308 */ /* 0x0002620000002400 */
[C---:B----4-:R-:W-:Y:S09]  /*13880*/  HMMA.16816.F32.BF16 R28, R184.reuse, R12, R28 ;  /* 0x0000000cb81c723c */ /* 0x050ff2000004181c */
[----:B------:R4:W2:Y:S01]  /*13890*/  MUFU.TANH R180, R22 ;  /* 0x0000001600b47308 */ /* 0x0008a20000002400 */
[----:B------:R-:W-:Y:S09]  /*138a0*/  HMMA.16816.F32.BF16 R32, R184, R14, R32 ;  /* 0x0000000eb820723c */ /* 0x000ff20000041820 */
[----:B------:R2:W2:Y:S05]  /*138b0*/  MUFU.TANH R175, R23 ;  /* 0x0000001700af7308 */ /* 0x0004aa0000002400 */
[----:B-----5:R-:W-:Y:S02]  /*138c0*/  FMUL.FTZ R20, R28, c[0x0][0x320] ;  /* 0x0000c8001c147a20 */ /* 0x020fe40000410000 */
[----:B------:R-:W-:Y:S02]  /*138d0*/  FMUL.FTZ R18, R29, c[0x0][0x320] ;  /* 0x0000c8001d127a20 */ /* 0x000fe40000410000 */
[----:B-1----:R-:W-:Y:S02]  /*138e0*/  FMUL.FTZ R21, R30, c[0x0][0x320] ;  /* 0x0000c8001e157a20 */ /* 0x002fe40000410000 */
[----:B------:R-:W1:Y:S01]  /*138f0*/  MUFU.TANH R20, R20 ;  /* 0x0000001400147308 */ /* 0x000e620000002400 */
[----:B----4-:R-:W-:Y:S02]  /*13900*/  FMUL.FTZ R22, R25, c[0x0][0x320] ;  /* 0x0000c80019167a20 */ /* 0x010fe40000410000 */
[----:B------:R-:W-:Y:S02]  /*13910*/  FMUL.FTZ R25, R26, c[0x0][0x320] ;  /* 0x0000c8001a197a20 */ /* 0x000fe40000410000 */
[----:B------:R-:W-:Y:S02]  /*13920*/  FMUL.FTZ R19, R31, c[0x0][0x320] ;  /* 0x0000c8001f137a20 */ /* 0x000fe40000410000 */
[----:B------:R-:W-:Y:S02]  /*13930*/  FMUL.FTZ R17, R32, c[0x0][0x320] ;  /* 0x0000c80020117a20 */ /* 0x000fe40000410000 */
[----:B------:R-:W-:Y:S01]  /*13940*/  FMUL.FTZ R16, R33, c[0x0][0x320] ;  /* 0x0000c80021107a20 */ /* 0x000fe20000410000 */
[----:B------:R-:W4:Y:S01]  /*13950*/  MUFU.TANH R22, R22 ;  /* 0x0000001600167308 */ /* 0x000f220000002400 */
[----:B--2---:R-:W-:Y:S02]  /*13960*/  FMUL.FTZ R23, R24, c[0x0][0x320] ;  /* 0x0000c80018177a20 */ /* 0x004fe40000410000 */
[----:B------:R-:W-:Y:S02]  /*13970*/  FMUL.FTZ R24, R27, c[0x0][0x320] ;  /* 0x0000c8001b187a20 */ /* 0x000fe40000410000 */
[----:B------:R-:W-:Y:S02]  /*13980*/  FMUL.FTZ R7, R34, c[0x0][0x320] ;  /* 0x0000c80022077a20 */ /* 0x000fe40000410000 */
[----:B------:R-:W-:Y:S03]  /*13990*/  FMUL.FTZ R0, R35, c[0x0][0x320] ;  /* 0x0000c80023007a20 */ /* 0x000fe60000410000 */
[----:B------:R-:W2:Y:S10]  /*139a0*/  MUFU.TANH R23, R23 ;  /* 0x0000001700177308 */ /* 0x000eb40000002400 */
        /* <DEDUP_REMOVED lines=10> */
[----:B-1234-:R-:W-:Y:S02]  /*13a50*/  IADD3 R0, R221, -0x1, RZ ;  /* 0xffffffffdd007810 */ /* 0x01efe40007ffe0ff */
        /* <DEDUP_REMOVED lines=9> */
[----:B------:R-:W-:Y:S01]  /*13af0*/  IMAD R0, R0, 0x30, RZ ;  /* 0x0000003000007824 */ /* 0x000fe200078e02ff */
[-C--:B------:R-:W-:Y:S03]  /*13b00*/  @P1 IADD3 R4, P2, R224, R12.reuse, RZ ;  /* 0x0000000ce0041210 */ /* 0x080fe60007f5e0ff */
[----:B------:R-:W-:Y:S04]  /*13b10*/  IMAD.IADD R0, R13, 0x1, R0 ;  /* 0x000000010d007824 */ /* 0x000fe800078e0200 */
        /* <DEDUP_REMOVED lines=9> */
[C---:B-1----:R-:W-:Y:S04]  /*13bb0*/  @P1 LEA R14, P2, R4.reuse, c[0x0][0x1c8], 0x1 ;  /* 0x00007200040e1a11 */ /* 0x042fe800078408ff */
[----:B------:R-:W-:Y:S02]  /*13bc0*/  @P1 LEA.HI.X R15, R4, c[0x0][0x1cc], R13, 0x1, P2 ;  /* 0x00007300040f1a11 */ /* 0x000fe400010f0c0d */
[----:B------:R-:W-:Y:S03]  /*13bd0*/  @P1 IADD3 R4, P3, P2, R12, 0x80, R224 ;  /* 0x000000800c041810 */ /* 0x000fe60007a7e0e0 */
[----:B------:R1:W-:Y:S01]  /*13be0*/  @P1 LDGSTS.E.BYPASS.LTC128B.128 [R220+0xb880], [R14.64], !P6 ;  /* 0x0b8800000edc1fae */ /* 0x0003e2000f101d4c */
[----:B------:R-:W-:Y:S02]  /*13bf0*/  @P1 IADD3.X R13, R0, RZ, R222, P3, P2 ;  /* 0x000000ff000d1210 */ /* 0x000fe40001fe44de */
[C---:B-1----:R-:W-:Y:S04]  /*13c00*/  @P1 LEA R14, P2, R4.reuse, c[0x0][0x1c8], 0x1 ;  /* 0x00007200040e1a11 */ /* 0x042fe800078408ff */
[----:B------:R-:W-:Y:S02]  /*13c10*/  @P1 LEA.HI.X R15, R4, c[0x0][0x1cc], R13, 0x1, P2 ;  /* 0x00007300040f1a11 */ /* 0x000fe400010f0c0d */
[----:B------:R-:W-:Y:S03]  /*13c20*/  @P1 IADD3 R4, P3, P2, R12, 0xc0, R224 ;  /* 0x000000c00c041810 */ /* 0x000fe60007a7e0e0 */
[----:B------:R1:W-:Y:S01]  /*13c30*/  @P1 LDGSTS.E.BYPASS.LTC128B.128 [R220+0xd080], [R14.64], !P5 ;  /* 0x0d0800000edc1fae */ /* 0x0003e2000e901d4c */
[--C-:B------:R-:W-:Y:S02]  /*13c40*/  @P1 IADD3.X R13, R0, RZ, R222.reuse, P3, P2 ;  /* 0x000000ff000d1210 */ /* 0x100fe40001fe44de */
[----:B------:R-:W-:Y:S02]  /*13c50*/  LOP3.LUT P3, RZ, R215, 0x800, RZ, 0xc0, !PT ;  /* 0x00000800d7ff7812 */ /* 0x000fe4000786c0ff */
[C---:B-1----:R-:W-:Y:S04]  /*13c60*/  @P1 LEA R14, P2, R4.reuse, c[0x0][0x1c8], 0x1 ;  /* 0x00007200040e1a11 */ /* 0x042fe800078408ff */
        /* <DEDUP_REMOVED lines=23> */
[C---:B------:R-:W-:Y:S04]  /*13de0*/  @P0 LEA R12, P1, R4.reuse, c[0x0][0x1c8], 0x1 ;  /* 0x00007200040c0a11 */ /* 0x040fe800078208ff */
[----:B------:R-:W-:Y:S05]  /*13df0*/  @P0 LEA.HI.X R13, R4, c[0x0][0x1cc], R0, 0x1, P1 ;  /* 0x00007300040d0a11 */ /* 0x000fea00008f0c00 */
[----:B------:R1:W-:Y:S04]  /*13e00*/  @P0 LDGSTS.E.BYPASS.LTC128B.128 [R223+0xf880], [R12.64], !P4 ;  /* 0x0f8800000cdf0fae */ /* 0x0003e8000e101d4c */
.L_x_1943:
[----:B--234-:R-:W-:Y:S05]  /*13e10*/  BSYNC B0 ;  /* 0x0000000000007941 */ /* 0x01cfea0003800000 */
.L_x_1942:
[----:B------:R-:W-:Y:S01]  /*13e20*/  FMNMX.FTZ R9, R179, R9, !PT ;  /* 0x00000009b3097209 */ /* 0x000fe20007810000 */
[----:B------:R-:W0:Y:S01]  /*13e30*/  LDGDEPBAR ;  /* 0x00000000000079af */ /* 0x000e220000000000 */
[C---:B------:R-:W-:Y:S02]  /*13e40*/  ISETP.GT.AND P0, PT, R221.reuse, R194, PT ;  /* 0x000000c2dd00720c */ /* 0x040fe40003f04270 */
[----:B------:R-:W-:Y:S02]  /*13e50*/  FMNMX.FTZ R9, R178, R9, !PT ;  /* 0x00000009b2097209 */ /* 0x000fe40007810000 */
[----:B------:R-:W-:Y:S02]  /*13e60*/  IADD3 R221, R221, -0x1, RZ ;  /* 0xffffffffdddd7810 */ /* 0x000fe40007ffe0ff */
[----:B------:R-:W-:Y:S04]  /*13e70*/  FMNMX.FTZ R9, R177, R9, !PT ;  /* 0x00000009b1097209 */ /* 0x000fe80007810000 */
        /* <DEDUP_REMOVED lines=17> */
[----:B------:R1:W2:Y:S01]  /*13f90*/  MUFU.EX2 R4, R0 ;  /* 0x0000000000047308 */ /* 0x0002a20000000800 */
        /* <DEDUP_REMOVED lines=11> */
[----:B------:R-:W3:Y:S01]  /*14050*/  MUFU.EX2 R13, R13 ;  /* 0x0000000d000d7308 */ /* 0x000ee20000000800 */
[----:B-1----:R-:W-:Y:S02]  /*14060*/  FFMA.FTZ R0, R176, c[0x0][0x2d0], -R2 ;  /* 0x0000b400b0007a23 */ /* 0x002fe40000010802 */
[C---:B--2---:R-:W-:Y:S02]  /*14070*/  FMUL.FTZ R32, R4.reuse, R148 ;  /* 0x0000009404207220 */ /* 0x044fe40000410000 */
[C---:B------:R-:W-:Y:S05]  /*14080*/  FMUL.FTZ R33, R4.reuse, R149 ;  /* 0x0000009504217220 */ /* 0x040fea0000410000 */
[----:B------:R1:W-:Y:S01]  /*14090*/  MUFU.EX2 R174, R0 ;  /* 0x0000000000ae7308 */ /* 0x0003e20000000800 */
[C---:B------:R-:W-:Y:S02]  /*140a0*/  FMUL.FTZ R20, R4.reuse, R160 ;  /* 0x000000a004147220 */ /* 0x040fe40000410000 */
[C---:B------:R-:W-:Y:S02]  /*140b0*/  FMUL.FTZ R16, R4.reuse, R164 ;  /* 0x000000a404107220 */ /* 0x040fe40000410000 */
[C---:B------:R-:W-:Y:S02]  /*140c0*/  FMUL.FTZ R17, R4.reuse, R165 ;  /* 0x000000a504117220 */ /* 0x040fe40000410000 */
[C---:B------:R-:W-:Y:S02]  /*140d0*/  FMUL.FTZ R28, R4.reuse, R152 ;  /* 0x00000098041c7220 */ /* 0x040fe40000410000 */
[C---:B------:R-:W-:Y:S01]  /*140e0*/  FMUL.FTZ R29, R4.reuse, R153 ;  /* 0x00000099041d7220 */ /* 0x040fe20000410000 */
[----:B------:R-:W2:Y:S01]  /*140f0*/  MUFU.EX2 R12, R12 ;  /* 0x0000000c000c7308 */ /* 0x000ea20000000800 */
[C---:B------:R-:W-:Y:S02]  /*14100*/  FMUL.FTZ R36, R4.reuse, R36 ;  /* 0x0000002404247220 */ /* 0x040fe40000410000 */
[C---:B------:R-:W-:Y:S01]  /*14110*/  FMUL.FTZ R37, R4.reuse, R37 ;  /* 0x0000002504257220 */ /* 0x040fe20000410000 */
[C---:B---3--:R-:W-:Y:S01]  /*14120*/  F2FP.BF16.PACK_AB R172, R13.reuse, R14 ;  /* 0x0000000e0dac723e */ /* 0x048fe200000010ff */
[C---:B------:R-:W-:Y:S02]  /*14130*/  FMUL.FTZ R40, R4.reuse, R40 ;  /* 0x0000002804287220 */ /* 0x040fe40000410000 */
[C---:B------:R-:W-:Y:S02]  /*14140*/  FMUL.FTZ R41, R4.reuse, R41 ;  /* 0x0000002904297220 */ /* 0x040fe40000410000 */
[C---:B------:R-:W-:Y:S02]  /*14150*/  FMUL.FTZ R44, R4.reuse, R44 ;  /* 0x0000002c042c7220 */ /* 0x040fe40000410000 */
[C---:B------:R-:W-:Y:S02]  /*14160*/  FMUL.FTZ R45, R4.reuse, R45 ;  /* 0x0000002d042d7220 */ /* 0x040fe40000410000 */
[C---:B------:R-:W-:Y:S02]  /*14170*/  FMUL.FTZ R48, R4.reuse, R48 ;  /* 0x0000003004307220 */ /* 0x040fe40000410000 */
[C---:B-1----:R-:W-:Y:S02]  /*14180*/  FFMA.FTZ R0, R4.reuse, R229, R14 ;  /* 0x000000e504007223 */ /* 0x042fe4000001000e */
[C---:B------:R-:W-:Y:S02]  /*14190*/  FMUL.FTZ R49, R4.reuse, R49 ;  /* 0x0000003104317220 */ /* 0x040fe40000410000 */
[----:B------:R-:W-:Y:S02]  /*141a0*/  FADD.FTZ R0, R13, R0 ;  /* 0x000000000d007221 */ /* 0x000fe40000010000 */
[C---:B------:R-:W-:Y:S02]  /*141b0*/  FMUL.FTZ R52, R4.reuse, R52 ;  /* 0x0000003404347220 */ /* 0x040fe40000410000 */
[----:B------:R-:W-:Y:S02]  /*141c0*/  FMUL.FTZ R53, R4, R53 ;  /* 0x0000003504357220 */ /* 0x000fe40000410000 */
[----:B--2---:R-:W-:Y:S02]  /*141d0*/  FADD.FTZ R0, R12, R0 ;  /* 0x000000000c007221 */ /* 0x004fe40000010000 */
[----:B------:R-:W-:Y:S02]  /*141e0*/  FMUL.FTZ R56, R4, R56 ;  /* 0x0000003804387220 */ /* 0x000fe40000410000 */
[----:B------:R-:W-:Y:S01]  /*141f0*/  FADD.FTZ R187, R174, R0 ;  /* 0x00000000aebb7221 */ /* 0x000fe20000010000 */
[----:B------:R-:W-:Y:S01]  /*14200*/  FMNMX.FTZ R0, R183, R8, !PT ;  /* 0x00000008b7007209 */ /* 0x000fe20007810000 */
[----:B------:R-:W-:Y:S01]  /*14210*/  FMUL.FTZ R57, R4, R57 ;  /* 0x0000003904397220 */ /* 0x000fe20000410000 */
[----:B------:R-:W-:Y:S01]  /*14220*/  F2FP.BF16.PACK_AB R174, R174, R12 ;  /* 0x0000000caeae723e */ /* 0x000fe200000010ff */
[----:B------:R-:W-:Y:S01]  /*14230*/  FMUL.FTZ R60, R4, R60 ;  /* 0x0000003c043c7220 */ /* 0x000fe20000410000 */
[----:B------:R-:W-:Y:S01]  /*14240*/  FMNMX.FTZ R0, R188, R0, !PT ;  /* 0x00000000bc007209 */ /* 0x000fe20007810000 */
[C---:B------:R-:W-:Y:S02]  /*14250*/  FMUL.FTZ R61, R4.reuse, R61 ;  /* 0x0000003d043d7220 */ /* 0x040fe40000410000 */
[----:B------:R-:W-:Y:S01]  /*14260*/  FMUL.FTZ R64, R4, R64 ;  /* 0x0000004004407220 */ /* 0x000fe20000410000 */
[----:B------:R-:W-:Y:S01]  /*14270*/  FMNMX.FTZ R0, R182, R0, !PT ;  /* 0x00000000b6007209 */ /* 0x000fe20007810000 */
[C---:B------:R-:W-:Y:S02]  /*14280*/  FMUL.FTZ R65, R4.reuse, R65 ;  /* 0x0000004104417220 */ /* 0x040fe40000410000 */
[C---:B------:R-:W-:Y:S01]  /*14290*/  FMUL.FTZ R68, R4.reuse, R68 ;  /* 0x0000004404447220 */ /* 0x040fe20000410000 */
        /* <DEDUP_REMOVED lines=26> */
[C---:B------:R-:W-:Y:S02]  /*14440*/  FMUL.FTZ R104, R4.reuse, R104 ;  /* 0x0000006804687220 */ /* 0x040fe40000410000 */
[----:B------:R-:W1:Y:S01]  /*14450*/  SHFL.BFLY PT, R2, R0, 0x2, 0x1f ;  /* 0x0c401f0000027f89 */ /* 0x000e6200000e0000 */
        /* <DEDUP_REMOVED lines=12> */
[----:B-1----:R-:W-:Y:S01]  /*14520*/  FMNMX.FTZ R0, R0, R2, !PT ;  /* 0x0000000200007209 */ /* 0x002fe20007810000 */
[C---:B------:R-:W-:Y:S02]  /*14530*/  FMUL.FTZ R129, R4.reuse, R129 ;  /* 0x0000008104817220 */ /* 0x040fe40000410000 */
[C---:B------:R-:W-:Y:S02]  /*14540*/  FMUL.FTZ R132, R4.reuse, R132 ;  /* 0x0000008404847220 */ /* 0x040fe40000410000 */
[----:B------:R-:W1:Y:S01]  /*14550*/  SHFL.BFLY PT, R2, R0, 0x1, 0x1f ;  /* 0x0c201f0000027f89 */ /* 0x000e6200000e0000 */
[C---:B------:R-:W-:Y:S02]  /*14560*/  FMUL.FTZ R133, R4.reuse, R133 ;  /* 0x0000008504857220 */ /* 0x040fe40000410000 */
[C---:B------:R-:W-:Y:S02]  /*14570*/  FMUL.FTZ R136, R4.reuse, R136 ;  /* 0x0000008804887220 */ /* 0x040fe40000410000 */
[----:B------:R-:W-:Y:S01]  /*14580*/  FMUL.FTZ R137, R4, R137 ;  /* 0x0000008904897220 */ /* 0x000fe20000410000 */
        /* <DEDUP_REMOVED lines=11> */
[----:B------:R-:W-:Y:S01]  /*14640*/  FMUL.FTZ R21, R4, R161 ;  /* 0x000000a104157220 */ /* 0x000fe20000410000 */
[----:B------:R-:W2:Y:S01]  /*14650*/  MUFU.EX2 R13, R13 ;  /* 0x0000000d000d7308 */ /* 0x000ea20000000800 */
[--C-:B------:R-:W-:Y:S02]  /*14660*/  FFMA.FTZ R177, R25, c[0x0][0x2d0], -R8.reuse ;  /* 0x0000b40019b17a23 */ /* 0x100fe40000010808 */
[--C-:B------:R-:W-:Y:S02]  /*14670*/  FFMA.FTZ R183, R19, c[0x0][0x2d0], -R8.reuse ;  /* 0x0000b40013b77a23 */ /* 0x100fe40000010808 */
[--C-:B------:R-:W-:Y:S02]  /*14680*/  FFMA.FTZ R180, R180, c[0x0][0x2d0], -R8.reuse ;  /* 0x0000b400b4b47a23 */ /* 0x100fe40000010808 */
[--C-:B------:R-:W-:Y:S02]  /*14690*/  FFMA.FTZ R178, R24, c[0x0][0x2d0], -R8.reuse ;  /* 0x0000b40018b27a23 */ /* 0x100fe40000010808 */
[--C-:B------:R-:W-:Y:S01]  /*146a0*/  FFMA.FTZ R189, R7, c[0x0][0x2d0], -R8.reuse ;  /* 0x0000b40007bd7a23 */ /* 0x100fe20000010808 */
[----:B------:R-:W3:Y:S01]  /*146b0*/  MUFU.EX2 R12, R12 ;  /* 0x0000000c000c7308 */ /* 0x000ee20000000800 */
[----:B------:R-:W-:Y:S02]  /*146c0*/  FFMA.FTZ R8, R3, c[0x0][0x2d0], -R8 ;  /* 0x0000b40003087a23 */ /* 0x000fe40000010808 */
[----:B------:R-:W-:Y:S02]  /*146d0*/  FMUL.FTZ R25, R4, R157 ;  /* 0x0000009d04197220 */ /* 0x000fe40000410000 */
[C---:B-1----:R-:W-:Y:S02]  /*146e0*/  FMUL.FTZ R34, R0.reuse, R150 ;  /* 0x0000009600227220 */ /* 0x042fe40000410000 */
[C---:B------:R-:W-:Y:S02]  /*146f0*/  FMUL.FTZ R35, R0.reuse, R151 ;  /* 0x0000009700237220 */ /* 0x040fe40000410000 */
[----:B------:R-:W1:Y:S01]  /*14700*/  LDSM.16.MT88.4 R148, [R147] ;  /* 0x000000009394783b */ /* 0x000e620000004200 */
[----:B------:R-:W-:Y:S01]  /*14710*/  MUFU.EX2 R161, R181 ;  /* 0x000000b500a17308 */ /* 0x000fe20000000800 */
[C---:B------:R-:W-:Y:S02]  /*14720*/  FMUL.FTZ R14, R0.reuse, R170 ;  /* 0x000000aa000e7220 */ /* 0x040fe40000410000 */
[C---:B------:R-:W-:Y:S02]  /*14730*/  FMUL.FTZ R15, R0.reuse, R171 ;  /* 0x000000ab000f7220 */ /* 0x040fe40000410000 */
[C---:B--2---:R-:W-:Y:S02]  /*14740*/  FFMA.FTZ R3, R0.reuse, R230, R13 ;  /* 0x000000e600037223 */ /* 0x044fe4000001000d */
[C---:B------:R-:W-:Y:S02]  /*14750*/  FMUL.FTZ R18, R0.reuse, R166 ;  /* 0x000000a600127220 */ /* 0x040fe40000410000 */
[C---:B------:R-:W-:Y:S01]  /*14760*/  FMUL.FTZ R19, R0.reuse, R167 ;  /* 0x000000a700137220 */ /* 0x040fe20000410000 */
[----:B------:R-:W2:Y:S01]  /*14770*/  MUFU.EX2 R175, R182 ;  /* 0x000000b600af7308 */ /* 0x000ea20000000800 */
[C---:B------:R-:W-:Y:S01]  /*14780*/  FMUL.FTZ R22, R0.reuse, R162 ;  /* 0x000000a200167220 */ /* 0x040fe20000410000 */
[----:B------:R-:W-:Y:S01]  /*14790*/  LDSM.16.MT88.4 R164, [R147+0x1000] ;  /* 0x0010000093a4783b */ /* 0x000fe20000004200 */
[----:B------:R-:W-:Y:S01]  /*147a0*/  FMUL.FTZ R23, R0, R163 ;  /* 0x000000a300177220 */ /* 0x000fe20000410000 */
[C---:B---3--:R-:W-:Y:S01]  /*147b0*/  F2FP.BF16.PACK_AB R173, R12.reuse, R13 ;  /* 0x0000000d0cad723e */ /* 0x048fe200000010ff */
[----:B------:R-:W-:Y:S02]  /*147c0*/  FADD.FTZ R3, R12, R3 ;  /* 0x000000030c037221 */ /* 0x000fe40000010000 */
[C---:B------:R-:W-:Y:S02]  /*147d0*/  FMUL.FTZ R12, R4.reuse, R168 ;  /* 0x000000a8040c7220 */ /* 0x040fe40000410000 */
[----:B------:R-:W-:Y:S01]  /*147e0*/  FMUL.FTZ R13, R4, R169 ;  /* 0x000000a9040d7220 */ /* 0x000fe20000410000 */
[----:B------:R-:W-:Y:S01]  /*147f0*/  MUFU.EX2 R7, R179 ;  /* 0x000000b300077308 */ /* 0x000fe20000000800 */
[C---:B------:R-:W-:Y:S02]  /*14800*/  FMUL.FTZ R26, R0.reuse, R158 ;  /* 0x0000009e001a7220 */ /* 0x040fe40000410000 */
[----:B------:R-:W-:Y:S02]  /*14810*/  FMUL.FTZ R27, R0, R159 ;  /* 0x0000009f001b7220 */ /* 0x000fe40000410000 */
[----:B------:R-:W-:Y:S02]  /*14820*/  FMUL.FTZ R24, R4, R156 ;  /* 0x0000009c04187220 */ /* 0x000fe40000410000 */
[C---:B------:R-:W-:Y:S02]  /*14830*/  FMUL.FTZ R30, R0.reuse, R154 ;  /* 0x0000009a001e7220 */ /* 0x040fe40000410000 */
[C---:B------:R-:W-:Y:S01]  /*14840*/  FMUL.FTZ R31, R0.reuse, R155 ;  /* 0x0000009b001f7220 */ /* 0x040fe20000410000 */
[----:B------:R-:W-:Y:S01]  /*14850*/  MUFU.EX2 R156, R184 ;  /* 0x000000b8009c7308 */ /* 0x000fe20000000800 */
[C---:B------:R-:W-:Y:S01]  /*14860*/  FMUL.FTZ R38, R0.reuse, R38 ;  /* 0x0000002600267220 */ /* 0x040fe20000410000 */
[----:B------:R-:W-:Y:S01]  /*14870*/  LDSM.16.MT88.4 R152, [R147+0x800] ;  /* 0x000800009398783b */ /* 0x000fe20000004200 */
[C---:B------:R-:W-:Y:S02]  /*14880*/  FMUL.FTZ R39, R0.reuse, R39 ;  /* 0x0000002700277220 */ /* 0x040fe40000410000 */
[----:B--2---:R-:W-:Y:S01]  /*14890*/  FADD.FTZ R160, R175, R3 ;  /* 0x00000003afa07221 */ /* 0x004fe20000010000 */
[----:B------:R-:W-:Y:S01]  /*148a0*/  F2FP.BF16.PACK_AB R175, R161, R175 ;  /* 0x000000afa1af723e */ /* 0x000fe200000010ff */
[C---:B------:R-:W-:Y:S02]  /*148b0*/  FMUL.FTZ R42, R0.reuse, R42 ;  /* 0x0000002a002a7220 */ /* 0x040fe40000410000 */
[C---:B------:R-:W-:Y:S01]  /*148c0*/  FMUL.FTZ R43, R0.reuse, R43 ;  /* 0x0000002b002b7220 */ /* 0x040fe20000410000 */
[----:B------:R-:W2:Y:S01]  /*148d0*/  MUFU.EX2 R4, R186 ;  /* 0x000000ba00047308 */ /* 0x000ea20000000800 */
[C---:B------:R-:W-:Y:S02]  /*148e0*/  FMUL.FTZ R46, R0.reuse, R46 ;  /* 0x0000002e002e7220 */ /* 0x040fe40000410000 */
[C---:B-1----:R-:W-:Y:S05]  /*148f0*/  HMMA.16816.F32.BF16 R12, R172.reuse, R148, R12 ;  /* 0x00000094ac0c723c */ /* 0x042fea000004180c */
[C---:B------:R-:W-:Y:S02]  /*14900*/  FMUL.FTZ R47, R0.reuse, R47 ;  /* 0x0000002f002f7220 */ /* 0x040fe40000410000 */
[C---:B------:R-:W-:Y:S01]  /*14910*/  FMUL.FTZ R50, R0.reuse, R50 ;  /* 0x0000003200327220 */ /* 0x040fe20000410000 */
[C---:B------:R-:W-:Y:S01]  /*14920*/  HMMA.16816.F32.BF16 R16, R172.reuse, R150, R16 ;  /* 0x00000096ac10723c */ /* 0x040fe20000041810 */
[----:B------:R-:W1:Y:S01]  /*14930*/  LDSM.16.MT88.4 R148, [R196] ;  /* 0x00000000c494783b */ /* 0x000e620000004200 */
[----:B------:R-:W3:Y:S02]  /*14940*/  MUFU.EX2 R3, R185 ;  /* 0x000000b900037308 */ /* 0x000ee40000000800 */
        /* <DEDUP_REMOVED lines=27> */
[----:B------:R-:W5:Y:S03]  /*14b00*/  LDSM.16.MT88.4 R148, [R198] ;  /* 0x00000000c694783b */ /* 0x000f660000004200 */
        /* <DEDUP_REMOVED lines=27> */
[----:B------:R-:W5:Y:S03]  /*14cc0*/  LDSM.16.MT88.4 R148, [R197] ;  /* 0x00000000c594783b */ /* 0x000f660000004200 */
[C---:B------:R-:W-:Y:S02]  /*14cd0*/  FMUL.FTZ R135, R0.reuse, R135 ;  /* 0x0000008700877220 */ /* 0x040fe40000410000 */
[C---:B------:R-:W-:Y:S02]  /*14ce0*/  FMUL.FTZ R138, R0.reuse, R138 ;  /* 0x0000008a008a7220 */ /* 0x040fe40000410000 */
[----:B------:R-:W-:Y:S04]  /*14cf0*/  FMUL.FTZ R139, R0, R139 ;  /* 0x0000008b008b7220 */ /* 0x000fe80000410000 */
[----:B--2---:R-:W-:Y:S04]  /*14d00*/  FADD.FTZ R0, R4, R187 ;  /* 0x000000bb04007221 */ /* 0x004fe80000010000 */
[----:B---3--:R-:W-:Y:S04]  /*14d10*/  FADD.FTZ R0, R3, R0 ;  /* 0x0000000003007221 */ /* 0x008fe80000010000 */
[----:B------:R-:W-:Y:S04]  /*14d20*/  FADD.FTZ R0, R156, R0 ;  /* 0x000000009c007221 */ /* 0x000fe80000010000 */
[----:B------:R-:W-:Y:S01]  /*14d30*/  FADD.FTZ R0, R7, R0 ;  /* 0x0000000007007221 */ /* 0x000fe20000010000 */
[C---:B-----5:R-:W-:Y:S08]  /*14d40*/  HMMA.16816.F32.BF16 R36, R172.reuse, R148, R36 ;  /* 0x00000094ac24723c */ /* 0x060ff00000041824 */
        /* <DEDUP_REMOVED lines=39> */
[----:B----4-:R-:W-:Y:S01]  /*14fc0*/  F2FP.BF16.PACK_AB R149, R182, R180 ;  /* 0x000000b4b695723e */ /* 0x010fe200000010ff */
[----:B------:R-:W-:Y:S02]  /*14fd0*/  FADD.FTZ R3, R161, R160 ;  /* 0x000000a0a1037221 */ /* 0x000fe40000010000 */
[----:B------:R-:W-:Y:S02]  /*14fe0*/  F2FP.BF16.PACK_AB R150, R7, R156 ;  /* 0x0000009c0796723e */ /* 0x000fe400000010ff */
[----:B------:R-:W3:Y:S02]  /*14ff0*/  LDSM.16.MT88.4 R156, [R196+0x800] ;  /* 0x00080000c49c783b */ /* 0x000ee40000004200 */
[----:B------:R-:W4:Y:S01]  /*15000*/  MUFU.EX2 R172, R192 ;  /* 0x000000c000ac7308 */ /* 0x000f220000000800 */
[----:B-1----:R-:W-:Y:S02]  /*15010*/  F2FP.BF16.PACK_AB R151, R179, R181 ;  /* 0x000000b5b397723e */ /* 0x002fe400000010ff */
[----:B------:R-:W-:Y:S02]  /*15020*/  F2FP.BF16.PACK_AB R173, R178, R177 ;  /* 0x000000b1b2ad723e */ /* 0x000fe400000010ff */
[----:B------:R-:W-:Y:S03]  /*15030*/  F2FP.BF16.PACK_AB R175, R8, R176 ;  /* 0x000000b008af723e */ /* 0x000fe600000010ff */
[C---:B------:R-:W-:Y:S02]  /*15040*/  HMMA.16816.F32.BF16 R12, R148.reuse, R152, R12 ;  /* 0x00000098940c723c */ /* 0x040fe4000004180c */
[----:B------:R-:W1:Y:S03]  /*15050*/  MUFU.EX2 R7, R191 ;  /* 0x000000bf00077308 */ /* 0x000e660000000800 */
[----:B--2---:R-:W-:Y:S03]  /*15060*/  FADD.FTZ R0, R4, R0 ;  /* 0x0000000004007221 */ /* 0x004fe60000010000 */
[C---:B------:R-:W-:Y:S01]  /*15070*/  HMMA.16816.F32.BF16 R16, R148.reuse, R154, R16 ;  /* 0x0000009a9410723c */ /* 0x040fe20000041810 */
[----:B------:R-:W2:Y:S03]  /*15080*/  LDSM.16.MT88.4 R152, [R198+0x800] ;  /* 0x00080000c698783b */ /* 0x000ea60000004200 */
[----:B------:R-:W5:Y:S01]  /*15090*/  MUFU.EX2 R174, R190 ;  /* 0x000000be00ae7308 */ /* 0x000f620000000800 */
[C---:B----4-:R-:W-:Y:S01]  /*150a0*/  FADD.FTZ R0, R172.reuse, R0 ;  /* 0x00000000ac007221 */ /* 0x050fe20000010000 */
[----:B------:R-:W-:Y:S03]  /*150b0*/  F2FP.BF16.PACK_AB R172, R172, R4 ;  /* 0x00000004acac723e */ /* 0x000fe600000010ff */
[----:B-1----:R-:W-:Y:S01]  /*150c0*/  FADD.FTZ R0, R7, R0 ;  /* 0x0000000007007221 */ /* 0x002fe20000010000 */
[C---:B---3--:R-:W-:Y:S03]  /*150d0*/  HMMA.16816.F32.BF16 R20, R148.reuse, R156, R20 ;  /* 0x0000009c9414723c */ /* 0x048fe60000041814 */
[C---:B-----5:R-:W-:Y:S01]  /*150e0*/  FADD.FTZ R229, R174.reuse, R0 ;  /* 0x00000000aee57221 */ /* 0x060fe20000010000 */
[----:B------:R-:W-:Y:S04]  /*150f0*/  F2FP.BF16.PACK_AB R174, R174, R7 ;  /* 0x00000007aeae723e */ /* 0x000fe800000010ff */
[C---:B------:R-:W-:Y:S01]  /*15100*/  HMMA.16816.F32.BF16 R24, R148.reuse, R158, R24 ;  /* 0x0000009e9418723c */ /* 0x040fe20000041818 */
[----:B------:R-:W1:Y:S03]  /*15110*/  LDSM.16.MT88.4 R156, [R197+0x800] ;  /* 0x00080000c59c783b */ /* 0x000e660000004200 */
[----:B------:R-:W-:Y:S04]  /*15120*/  FADD.FTZ R0, R180, R3 ;  /* 0x00000003b4007221 */ /* 0x000fe80000010000 */
[----:B------:R-:W-:Y:S01]  /*15130*/  FADD.FTZ R0, R182, R0 ;  /* 0x00000000b6007221 */ /* 0x000fe20000010000 */
[C---:B--2---:R-:W-:Y:S03]  /*15140*/  HMMA.16816.F32.BF16 R28, R148.reuse, R152, R28 ;  /* 0x00000098941c723c */ /* 0x044fe6000004181c */
[----:B------:R-:W-:Y:S04]  /*15150*/  FADD.FTZ R0, R181, R0 ;  /* 0x00000000b5007221 */ /* 0x000fe80000010000 */
[----:B------:R-:W-:Y:S01]  /*15160*/  FADD.FTZ R0, R179, R0 ;  /* 0x00000000b3007221 */ /* 0x000fe20000010000 */
[C---:B------:R-:W-:Y:S01]  /*15170*/  HMMA.16816.F32.BF16 R32, R148.reuse, R154, R32 ;  /* 0x0000009a9420723c */ /* 0x040fe20000041820 */
[----:B------:R-:W2:Y:S03]  /*15180*/  LDSM.16.MT88.4 R152, [R147+0x2000] ;  /* 0x002000009398783b */ /* 0x000ea60000004200 */
[----:B------:R-:W-:Y:S04]  /*15190*/  FADD.FTZ R0, R177, R0 ;  /* 0x00000000b1007221 */ /* 0x000fe80000010000 */
[----:B------:R-:W-:Y:S04]  /*151a0*/  FADD.FTZ R0, R178, R0 ;  /* 0x00000000b2007221 */ /* 0x000fe80000010000 */
[----:B------:R-:W-:Y:S04]  /*151b0*/  FADD.FTZ R0, R176, R0 ;  /* 0x00000000b0007221 */ /* 0x000fe80000010000 */
[----:B------:R-:W-:Y:S01]  /*151c0*/  FADD.FTZ R230, R8, R0 ;  /* 0x0000000008e67221 */ /* 0x000fe20000010000 */
[----:B------:R-:W-:Y:S01]  /*151d0*/  MOV R8, R2 ;  /* 0x0000000200087202 */ /* 0x000fe20000000f00 */
        /* <DEDUP_REMOVED lines=85> */
.L_x_1939:
[----:B------:R-:W-:-:S13]  /*15730*/  ISETP.GE.AND P0, PT, R221, R236, PT ;  /* 0x000000ecdd00720c */ /* 0x000fda0003f06270 */
[----:B------:R-:W-:Y:S05]  /*15740*/  @!P0 BRA `(.L_x_1945) ;  /* 0x000039c000008947 */ /* 0x000fea0003800000 */
[----:B------:R-:W-:Y:S02]  /*15750*/  MOV R4, R8 ;  /* 0x0000000800047202 */ /* 0x000fe40000000f00 */
[----:B------:R-:W-:Y:S02]  /*15760*/  MOV R2, R9 ;  /* 0x0000000900027202 */ /* 0x000fe40000000f00 */
.L_x_1956:
[----:B------:R-:W1:Y:S01]  /*15770*/  S2R R3, SR_TID.X ;  /* 0x0000000000037919 */ /* 0x000e620000002100 */
[----:B------:R-:W-:Y:S01]  /*15780*/  SHF.R.S32.HI R0, RZ, 0x1f, R221 ;  /* 0x0000001fff007819 */ /* 0x000fe200000114dd */
[----:B------:R-:W-:Y:S01]  /*15790*/  IMAD.WIDE.U32 R8, R221, c[0x0][0x208], RZ ;  /* 0x00008200dd087a25 */ /* 0x000fe200078e00ff */
[----:B------:R-:W-:Y:S04]  /*157a0*/  DEPBAR.LE SB0, 0x0 ;  /* 0x000080000000791a */ /* 0x000fe80000000000 */
[----:B------:R-:W-:Y:S01]  /*157b0*/  IMAD R0, R0, c[0x0][0x208], RZ ;  /* 0x0000820000007a24 */ /* 0x000fe200078e02ff */
[----:B------:R-:W-:Y:S01]  /*157c0*/  WARPSYNC 0xffffffff ;  /* 0xffffffff00007948 */ /* 0x000fe20003800000 */
[----:B------:R-:W-:Y:S01]  /*157d0*/  BAR.SYNC.DEFER_BLOCKING 0x0 ;  /* 0x0000000000007b1d */ /* 0x000fe20000010000 */
[----:B------:R-:W-:Y:S01]  /*157e0*/  LOP3.LUT P3, RZ, R215, 0x800, RZ, 0xc0, !PT ;  /* 0x00000800d7ff7812 */ /* 0x000fe2000786c0ff */
[----:B------:R-:W-:Y:S01]  /*157f0*/  IMAD R0, R221, c[0x0][0x20c], R0 ;  /* 0x00008300dd007a24 */ /* 0x000fe200078e0200 */
[C---:B------:R-:W-:Y:S02]  /*15800*/  LOP3.LUT P6, RZ, R215.reuse, 0x400, RZ, 0xc0, !PT ;  /* 0x00000400d7ff7812 */ /* 0x040fe400078cc0ff */
[----:B------:R-:W-:Y:S01]  /*15810*/  LOP3.LUT P5, RZ, R215, 0x200, RZ, 0xc0, !PT ;  /* 0x00000200d7ff7812 */ /* 0x000fe200078ac0ff */
[----:B------:R-:W-:Y:S01]  /*15820*/  IMAD.IADD R0, R9, 0x1, R0 ;  /* 0x0000000109007824 */ /* 0x000fe200078e0200 */
[----:B------:R-:W-:Y:S01]  /*15830*/  LOP3.LUT P4, RZ, R215, 0x100, RZ, 0xc0, !PT ;  /* 0x00000100d7ff7812 */ /* 0x000fe2000788c0ff */
[----:B------:R-:W-:Y:S04]  /*15840*/  IMAD.WIDE.U32 R8, R8, 0x30, RZ ;  /* 0x0000003008087825 */ /* 0x000fe800078e00ff */
[----:B------:R-:W-:Y:S01]  /*15850*/  IMAD R0, R0, 0x30, RZ ;  /* 0x0000003000007824 */ /* 0x000fe200078e02ff */
[----:B-1----:R-:W-:Y:S03]  /*15860*/  ISETP.GT.AND P2, PT, R3, 0x7f, PT ;  /* 0x0000007f0300780c */ /* 0x002fe60003f44270 */
[----:B------:R-:W-:Y:S01]  /*15870*/  IMAD.IADD R0, R9, 0x1, R0 ;  /* 0x0000000109007824 */ /* 0x000fe200078e0200 */
[----:B------:R-:W-:Y:S04]  /*15880*/  IADD3 R9, P1, P0, R8, 0x40, R226 ;  /* 0x0000004008097810 */ /* 0x000fe8000783e0e2 */
[----:B------:R-:W-:Y:S02]  /*15890*/  IADD3.X R16, R0, RZ, R228, P1, P0 ;  /* 0x000000ff00107210 */ /* 0x000fe40000fe04e4 */
[----:B------:R-:W-:Y:S01]  /*158a0*/  IADD3 R12, P1, P0, R8, 0x80, R226 ;  /* 0x00000080080c7810 */ /* 0x000fe2000783e0e2 */
[----:B------:R-:W-:Y:S01]  /*158b0*/  LDSM.16.M88.4 R32, [R199] ;  /* 0x00000000c720783b */ /* 0x000fe20000000200 */
[----:B------:R-:W-:Y:S02]  /*158c0*/  BSSY B0, `(.L_x_1946) ;  /* 0x000013e000007945 */ /* 0x000fe40003800000 */
[----:B------:R-:W-:Y:S01]  /*158d0*/  IADD3.X R21, R0, RZ, R228, P1, P0 ;  /* 0x000000ff00157210 */ /* 0x000fe20000fe04e4 */
[----:B------:R-:W-:Y:S01]  /*158e0*/  @!P2 IMAD.MOV.U32 R3, RZ, RZ, c[0x0][0x208] ;  /* 0x00008200ff03a624 */ /* 0x000fe200078e00ff */
[----:B------:R-:W-:Y:S01]  /*158f0*/  IADD3 R13, P1, P0, R8, 0xc0, R226 ;  /* 0x000000c0080d7810 */ /* 0x000fe2000783e0e2 */
[----:B------:R-:W-:Y:S01]  /*15900*/  @!P2 IMAD.MOV.U32 R14, RZ, RZ, c[0x0][0x20c] ;  /* 0x00008300ff0ea624 */ /* 0x000fe200078e00ff */
[----:B------:R-:W-:Y:S02]  /*15910*/  LDSM.16.M88.4 R176, [R200] ;  /* 0x00000000c8b0783b */ /* 0x000fe40000000200 */
[----:B------:R-:W-:Y:S02]  /*15920*/  IADD3.X R24, R0, RZ, R228, P1, P0 ;  /* 0x000000ff00187210 */ /* 0x000fe40000fe04e4 */
[C---:B------:R-:W-:Y:S02]  /*15930*/  @!P2 LEA R7, P0, R3.reuse, R8, 0x5 ;  /* 0x000000080307a211 */ /* 0x040fe400078028ff */
[----:B------:R-:W-:Y:S02]  /*15940*/  LDSM.16.M88.4 R180, [R203] ;  /* 0x00000000cbb4783b */ /* 0x000fe40000000200 */
[----:B------:R-:W-:Y:S02]  /*15950*/  @!P2 LEA.HI.X R3, R3, R0, R14, 0x5, P0 ;  /* 0x000000000303a211 */ /* 0x000fe400000f2c0e */
[----:B------:R-:W-:Y:S02]  /*15960*/  @!P2 IADD3 R14, P1, P0, R7, 0x40, R226 ;  /* 0x00000040070ea810 */ /* 0x000fe4000783e0e2 */
[----:B------:R-:W-:Y:S02]  /*15970*/  LDSM.16.M88.4 R188, [R214] ;  /* 0x00000000d6bc783b */ /* 0x000fe40000000200 */
[----:B------:R-:W-:Y:S02]  /*15980*/  @!P2 IADD3.X R172, R3, RZ, R228, P1, P0 ;  /* 0x000000ff03aca210 */ /* 0x000fe40000fe04e4 */
[----:B------:R-:W-:Y:S04]  /*15990*/  @!P2 IADD3 R15, P1, P0, R7, 0x80, R226 ;  /* 0x00000080070fa810 */ /* 0x000fe8000783e0e2 */
[----:B------:R-:W-:Y:S02]  /*159a0*/  @!P2 IADD3.X R184, R3, RZ, R228, P1, P0 ;  /* 0x000000ff03b8a210 */ /* 0x000fe40000fe04e4 */
[----:B------:R-:W-:Y:S04]  /*159b0*/  @!P2 IADD3 R20, P1, P0, R7, 0xc0, R226 ;  /* 0x000000c00714a810 */ /* 0x000fe8000783e0e2 */
[--C-:B------:R-:W-:Y:S02]  /*159c0*/  @!P2 IADD3.X R185, R3, RZ, R228.reuse, P1, P0 ;  /* 0x000000ff03b9a210 */ /* 0x100fe40000fe04e4 */
[----:B------:R-:W-:Y:S05]  /*159d0*/  IADD3 R8, P0, R226, R8, RZ ;  /* 0x00000008e2087210 */ /* 0x000fea0007f1e0ff */
[----:B------:R-:W-:Y:S01]  /*159e0*/  IMAD.X R0, R0, 0x1, R228, P0 ;  /* 0x0000000100007824 */ /* 0x000fe200000e06e4 */
[C---:B------:R-:W-:Y:S04]  /*159f0*/  LEA R22, P0, R8.reuse, c[0x0][0x1f8], 0x1 ;  /* 0x00007e0008167a11 */ /* 0x040fe800078008ff */
[----:B------:R-:W-:Y:S02]  /*15a00*/  LEA.HI.X R23, R8, c[0x0][0x1fc], R0, 0x1, P0 ;  /* 0x00007f0008177a11 */ /* 0x000fe400000f0c00 */
[C---:B------:R-:W-:Y:S04]  /*15a10*/  LEA R8, P0, R9.reuse, c[0x0][0x1f8], 0x1 ;  /* 0x00007e0009087a11 */ /* 0x040fe800078008ff */
[----:B------:R-:W-:Y:S02]  /*15a20*/  LEA.HI.X R9, R9, c[0x0][0x1fc], R16, 0x1, P0 ;  /* 0x00007f0009097a11 */ /* 0x000fe400000f0c10 */
[C---:B------:R-:W-:Y:S01]  /*15a30*/  LEA R28, P0, R12.reuse, c[0x0][0x1f8], 0x1 ;  /* 0x00007e000c1c7a11 */ /* 0x040fe200078008ff */
[----:B------:R-:W1:Y:S03]  /*15a40*/  LDSM.16.M88.4 R16, [R146] ;  /* 0x000000009210783b */ /* 0x000e660000000200 */
[----:B------:R-:W-:Y:S02]  /*15a50*/  LEA.HI.X R29, R12, c[0x0][0x1fc], R21, 0x1, P0 ;  /* 0x00007f000c1d7a11 */ /* 0x000fe400000f0c15 */
[C---:B------:R-:W-:Y:S04]  /*15a60*/  LEA R30, P0, R13.reuse, c[0x0][0x1f8], 0x1 ;  /* 0x00007e000d1e7a11 */ /* 0x040fe800078008ff */
[----:B------:R-:W-:Y:S02]  /*15a70*/  LEA.HI.X R31, R13, c[0x0][0x1fc], R24, 0x1, P0 ;  /* 0x00007f000d1f7a11 */ /* 0x000fe400000f0c18 */
[----:B------:R-:W-:Y:S01]  /*15a80*/  @!P2 IADD3 R7, P0, R7, R226, RZ ;  /* 0x000000e20707a210 */ /* 0x000fe20007f1e0ff */
[----:B------:R-:W2:Y:S04]  /*15a90*/  LDSM.16.M88.4 R24, [R146+0x800] ;  /* 0x000800009218783b */ /* 0x000ea80000000200 */
[----:B------:R-:W-:Y:S01]  /*15aa0*/  @!P2 IMAD.X R3, R3, 0x1, R228, P0 ;  /* 0x000000010303a824 */ /* 0x000fe200000e06e4 */
[C---:B------:R-:W-:Y:S04]  /*15ab0*/  @!P2 LEA R192, P0, R7.reuse, c[0x0][0x1f8], 0x1 ;  /* 0x00007e0007c0aa11 */ /* 0x040fe800078008ff */
[----:B------:R-:W-:Y:S02]  /*15ac0*/  @!P2 LEA.HI.X R193, R7, c[0x0][0x1fc], R3, 0x1, P0 ;  /* 0x00007f0007c1aa11 */ /* 0x000fe400000f0c03 */
[C---:B------:R-:W-:Y:S04]  /*15ad0*/  @!P2 LEA R194, P0, R14.reuse, c[0x0][0x1f8], 0x1 ;  /* 0x00007e000ec2aa11 */ /* 0x040fe800078008ff */
[----:B------:R-:W-:Y:S02]  /*15ae0*/  @!P2 LEA.HI.X R195, R14, c[0x0][0x1fc], R172, 0x1, P0 ;  /* 0x00007f000ec3aa11 */ /* 0x000fe400000f0cac */
[C---:B------:R-:W-:Y:S01]  /*15af0*/  @!P2 LEA R218, P0, R15.reuse, c[0x0][0x1f8], 0x1 ;  /* 0x00007e000fdaaa11 */ /* 0x040fe200078008ff */
[----:B------:R-:W3:Y:S03]  /*15b00*/  LDSM.16.M88.4 R172, [R146+0x1000] ;  /* 0x0010000092ac783b */ /* 0x000ee60000000200 */
[----:B------:R-:W-:Y:S02]  /*15b10*/  @!P2 LEA.HI.X R219, R15, c[0x0][0x1fc], R184, 0x1, P0 ;  /* 0x00007f000fdbaa11 */ /* 0x000fe400000f0cb8 */
[C---:B------:R-:W-:Y:S04]  /*15b20*/  @!P2 LEA R216, P0, R20.reuse, c[0x0][0x1f8], 0x1 ;  /* 0x00007e0014d8aa11 */ /* 0x040fe800078008ff */
[----:B------:R-:W-:Y:S01]  /*15b30*/  @!P2 LEA.HI.X R217, R20, c[0x0][0x1fc], R185, 0x1, P0 ;  /* 0x00007f0014d9aa11 */ /* 0x000fe200000f0cb9 */
[C---:B-1----:R-:W-:Y:S01]  /*15b40*/  HMMA.16816.F32.BF16 R12, R32.reuse, R16, RZ ;  /* 0x00000010200c723c */ /* 0x042fe200000418ff */
[----:B------:R-:W1:Y:S02]  /*15b50*/  LDSM.16.M88.4 R184, [R213] ;  /* 0x00000000d5b8783b */ /* 0x000e640000000200 */
[----:B------:R-:W-:Y:S04]  /*15b60*/  ISETP.GT.AND P0, PT, R221, R236, PT ;  /* 0x000000ecdd00720c */ /* 0x000fe80003f04270 */
[----:B------:R-:W-:Y:S01]  /*15b70*/  @!PT LDS RZ, [RZ] ;  /* 0x00000000fffff984 */ /* 0x000fe20000000800 */
[----:B------:R-:W-:Y:S01]  /*15b80*/  @!PT LDS RZ, [RZ] ;  /* 0x00000000fffff984 */ /* 0x000fe20000000800 */
[----:B------:R-:W-:Y:S01]  /*15b90*/  @!PT LDS RZ, [RZ] ;  /* 0x00000000fffff984 */ /* 0x000fe20000000800 */
[----:B------:R2:W-:Y:S01]  /*15ba0*/  LDGSTS.E.BYPASS.LTC128B.128 [R223+0x4080], [R22.64], !P3 ;  /* 0x0408000016df7fae */ /* 0x0005e2000d901d4c */
[C---:B------:R-:W-:Y:S05]  /*15bb0*/  HMMA.16816.F32.BF16 R16, R32.reuse, R18, RZ ;  /* 0x000000122010723c */ /* 0x040fea00000418ff */
[----:B------:R4:W-:Y:S06]  /*15bc0*/  LDGSTS.E.BYPASS.LTC128B.128 [R223+0x5880], [R8.64], !P6 ;  /* 0x0588000008df7fae */ /* 0x0009ec000f101d4c */
[----:B------:R3:W-:Y:S06]  /*15bd0*/  LDGSTS.E.BYPASS.LTC128B.128 [R223+0x7080], [R28.64], !P5 ;  /* 0x070800001cdf7fae */ /* 0x0007ec000e901d4c */
[----:B------:R3:W-:Y:S06]  /*15be0*/  LDGSTS.E.BYPASS.LTC128B.128 [R223+0x8880], [R30.64], !P4 ;  /* 0x088800001edf7fae */ /* 0x0007ec000e101d4c */
[----:B------:R5:W-:Y:S01]  /*15bf0*/  @!P2 LDGSTS.E.BYPASS.LTC128B.128 [R223+0x5080], [R192.64], !P3 ;  /* 0x05080000c0dfafae */ /* 0x000be2000d901d4c */
[C---:B--2---:R-:W-:Y:S05]  /*15c00*/  HMMA.16816.F32.BF16 R20, R32.reuse, R24, RZ ;  /* 0x000000182014723c */ /* 0x044fea00000418ff */
[----:B------:R5:W-:Y:S03]  /*15c10*/  @!P2 LDGSTS.E.BYPASS.LTC128B.128 [R223+0x6880], [R194.64], !P6 ;  /* 0x06880000c2dfafae */ /* 0x000be6000f101d4c */
[C---:B------:R-:W-:Y:S03]  /*15c20*/  HMMA.16816.F32.BF16 R24, R32.reuse, R26, RZ ;  /* 0x0000001a2018723c */ /* 0x040fe600000418ff */
[----:B------:R4:W-:Y:S06]  /*15c30*/  @!P2 LDGSTS.E.BYPASS.LTC128B.128 [R223+0x8080], [R218.64], !P5 ;  /* 0x08080000dadfafae */ /* 0x0009ec000e901d4c */
[----:B------:R4:W-:Y:S01]  /*15c40*/  @!P2 LDGSTS.E.BYPASS.LTC128B.128 [R223+0x9880], [R216.64], !P4 ;  /* 0x09880000d8dfafae */ /* 0x0009e2000e101d4c */
[C---:B---3--:R-:W-:Y:S05]  /*15c50*/  HMMA.16816.F32.BF16 R28, R32.reuse, R172, RZ ;  /* 0x000000ac201c723c */ /* 0x048fea00000418ff */
[----:B------:R-:W0:Y:S03]  /*15c60*/  LDGDEPBAR ;  /* 0x00000000000079af */ /* 0x000e260000000000 */
[----:B------:R-:W-:Y:S03]  /*15c70*/  HMMA.16816.F32.BF16 R32, R32, R174, RZ ;  /* 0x000000ae2020723c */ /* 0x000fe600000418ff */
[----:B------:R-:W-:Y:S06]  /*15c80*/  LDSM.16.M88.4 R172, [R202] ;  /* 0x00000000caac783b */ /* 0x000fec0000000200 */
[----:B-----5:R-:W-:Y:S01]  /*15c90*/  LDSM.16.M88.4 R192, [R145+0x800] ;  /* 0x0008000091c0783b */ /* 0x020fe20000000200 */
[C---:B------:R-:W-:Y:S08]  /*15ca0*/  HMMA.16816.F32.BF16 R12, R176.reuse, R180, R12 ;  /* 0x000000b4b00c723c */ /* 0x040ff0000004180c */
[C---:B------:R-:W-:Y:S01]  /*15cb0*/  HMMA.16816.F32.BF16 R16, R176.reuse, R182, R16 ;  /* 0x000000b6b010723c */ /* 0x040fe20000041810 */
[----:B------:R-:W2:Y:S07]  /*15cc0*/  LDSM.16.M88.4 R180, [R145] ;  /* 0x0000000091b4783b */ /* 0x000eae0000000200 */
[C---:B-1----:R-:W-:Y:S08]  /*15cd0*/  HMMA.16816.F32.BF16 R20, R176.reuse, R184, R20 ;  /* 0x000000b8b014723c */ /* 0x042ff00000041814 */
[C---:B------:R-:W-:Y:S01]  /*15ce0*/  HMMA.16816.F32.BF16 R24, R176.reuse, R186, R24 ;  /* 0x000000bab018723c */ /* 0x040fe20000041818 */
[----:B------:R-:W1:Y:S07]  /*15cf0*/  LDSM.16.M88.4 R184, [R145+0x1000] ;  /* 0x0010000091b8783b */ /* 0x000e6e0000000200 */
[C---:B------:R-:W-:Y:S08]  /*15d00*/  HMMA.16816.F32.BF16 R28, R176.reuse, R188, R28 ;  /* 0x000000bcb01c723c */ /* 0x040ff0000004181c */
[----:B------:R-:W-:Y:S01]  /*15d10*/  HMMA.16816.F32.BF16 R32, R176, R190, R32 ;  /* 0x000000beb020723c */ /* 0x000fe20000041820 */
[----:B------:R-:W-:Y:S06]  /*15d20*/  LDSM.16.M88.4 R176, [R201] ;  /* 0x00000000c9b0783b */ /* 0x000fec0000000200 */
[----:B------:R-:W-:Y:S01]  /*15d30*/  LDSM.16.M88.4 R188, [R10+0x800] ;  /* 0x000800000abc783b */ /* 0x000fe20000000200 */
[C---:B--2---:R-:W-:Y:S08]  /*15d40*/  HMMA.16816.F32.BF16 R12, R172.reuse, R180, R12 ;  /* 0x000000b4ac0c723c */ /* 0x044ff0000004180c */
[C---:B------:R-:W-:Y:S01]  /*15d50*/  HMMA.16816.F32.BF16 R16, R172.reuse, R182, R16 ;  /* 0x000000b6ac10723c */ /* 0x040fe20000041810 */
[----:B------:R-:W2:Y:S07]  /*15d60*/  LDSM.16.M88.4 R180, [R10] ;  /* 0x000000000ab4783b */ /* 0x000eae0000000200 */
[C---:B------:R-:W-:Y:S08]  /*15d70*/  HMMA.16816.F32.BF16 R20, R172.reuse, R192, R20 ;  /* 0x000000c0ac14723c */ /* 0x040ff00000041814 */
[C---:B------:R-:W-:Y:S01]  /*15d80*/  HMMA.16816.F32.BF16 R24, R172.reuse, R194, R24 ;  /* 0x000000c2ac18723c */ /* 0x040fe20000041818 */
[----:B------:R-:W3:Y:S07]  /*15d90*/  LDSM.16.M88.4 R192, [R10+0x1000] ;  /* 0x001000000ac0783b */ /* 0x000eee0000000200 */
[C---:B-1----:R-:W-:Y:S08]  /*15da0*/  HMMA.16816.F32.BF16 R28, R172.reuse, R184, R28 ;  /* 0x000000b8ac1c723c */ /* 0x042ff0000004181c */
[----:B------:R-:W-:Y:S01]  /*15db0*/  HMMA.16816.F32.BF16 R32, R172, R186, R32 ;  /* 0x000000baac20723c */ /* 0x000fe20000041820 */
[----:B------:R-:W-:Y:S06]  /*15dc0*/  LDSM.16.M88.4 R172, [R199+0x4000] ;  /* 0x00400000c7ac783b */ /* 0x000fec0000000200 */
[----:B------:R-:W-:Y:S01]  /*15dd0*/  LDSM.16.M88.4 R184, [R146+0x2000] ;  /* 0x0020000092b8783b */ /* 0x000fe20000000200 */
[C---:B--2---:R-:W-:Y:S08]  /*15de0*/  HMMA.16816.F32.BF16 R12, R176.reuse, R180, R12 ;  /* 0x000000b4b00c723c */ /* 0x044ff0000004180c */
[C---:B------:R-:W-:Y:S01]  /*15df0*/  HMMA.16816.F32.BF16 R16, R176.reuse, R182, R16 ;  /* 0x000000b6b010723c */ /* 0x040fe20000041810 */
[----:B------:R-:W1:Y:S07]  /*15e00*/  LDSM.16.M88.4 R180, [R146+0x1800] ;  /* 0x0018000092b4783b */ /* 0x000e6e0000000200 */
[C---:B------:R-:W-:Y:S08]  /*15e10*/  HMMA.16816.F32.BF16 R20, R176.reuse, R188, R20 ;  /* 0x000000bcb014723c */ /* 0x040ff00000041814 */
[C---:B------:R-:W-:Y:S01]  /*15e20*/  HMMA.16816.F32.BF16 R24, R176.reuse, R190, R24 ;  /* 0x000000beb018723c */ /* 0x040fe20000041818 */
[----:B------:R-:W2:Y:S07]  /*15e30*/  LDSM.16.M88.4 R188, [R146+0x2800] ;  /* 0x0028000092bc783b */ /* 0x000eae0000000200 */
[C---:B---3--:R-:W-:Y:S08]  /*15e40*/  HMMA.16816.F32.BF16 R28, R176.reuse, R192, R28 ;  /* 0x000000c0b01c723c */ /* 0x048ff0000004181c */
[----:B------:R-:W-:Y:S01]  /*15e50*/  HMMA.16816.F32.BF16 R32, R176, R194, R32 ;  /* 0x000000c2b020723c */ /* 0x000fe20000041820 */
[----:B------:R-:W-:Y:S06]  /*15e60*/  LDSM.16.M88.4 R176, [R200+0x4000] ;  /* 0x00400000c8b0783b */ /* 0x000fec0000000200 */
[----:B------:R-:W-:Y:S01]  /*15e70*/  LDSM.16.M88.4 R192, [R204] ;  /* 0x00000000ccc0783b */ /* 0x000fe20000000200 */
[C---:B-1----:R-:W-:Y:S08]  /*15e80*/  HMMA.16816.F32.BF16 R12, R172.reuse, R180, R12 ;  /* 0x000000b4ac0c723c */ /* 0x042ff0000004180c */
[C---:B------:R-:W-:Y:S01]  /*15e90*/  HMMA.16816.F32.BF16 R16, R172.reuse, R182, R16 ;  /* 0x000000b6ac10723c */ /* 0x040fe20000041810 */
[----:B------:R-:W1:Y:S07]  /*15ea0*/  LDSM.16.M88.4 R180, [R206] ;  /* 0x00000000ceb4783b */ /* 0x000e6e0000000200 */
[C---:B------:R-:W-:Y:S08]  /*15eb0*/  HMMA.16816.F32.BF16 R20, R172.reuse, R184, R20 ;  /* 0x000000b8ac14723c */ /* 0x040ff00000041814 */
[C---:B------:R-:W-:Y:S01]  /*15ec0*/  HMMA.16816.F32.BF16 R24, R172.reuse, R186, R24 ;  /* 0x000000baac18723c */ /* 0x040fe20000041818 */
[----:B------:R-:W3:Y:S07]  /*15ed0*/  LDSM.16.M88.4 R184, [R205] ;  /* 0x00000000cdb8783b */ /* 0x000eee0000000200 */
[C---:B--2---:R-:W-:Y:S08]  /*15ee0*/  HMMA.16816.F32.BF16 R28, R172.reuse, R188, R28 ;  /* 0x000000bcac1c723c */ /* 0x044ff0000004181c */
[----:B------:R-:W-:Y:S01]  /*15ef0*/  HMMA.16816.F32.BF16 R32, R172, R190, R32 ;  /* 0x000000beac20723c */ /* 0x000fe20000041820 */
[----:B------:R-:W-:Y:S06]  /*15f00*/  LDSM.16.M88.4 R172, [R202+0x4000] ;  /* 0x00400000caac783b */ /* 0x000fec0000000200 */
[----:B------:R-:W2:Y:S01]  /*15f10*/  LDSM.16.M88.4 R188, [R145+0x1800] ;  /* 0x0018000091bc783b */ /* 0x000ea20000000200 */
[C---:B-1----:R-:W-:Y:S08]  /*15f20*/  HMMA.16816.F32.BF16 R12, R176.reuse, R180, R12 ;  /* 0x000000b4b00c723c */ /* 0x042ff0000004180c */
[C---:B------:R-:W-:Y:S01]  /*15f30*/  HMMA.16816.F32.BF16 R16, R176.reuse, R182, R16 ;  /* 0x000000b6b010723c */ /* 0x040fe20000041810 */
[----:B------:R-:W1:Y:S07]  /*15f40*/  LDSM.16.M88.4 R180, [R145+0x2000] ;  /* 0x0020000091b4783b */ /* 0x000e6e0000000200 */
[C---:B------:R-:W-:Y:S08]  /*15f50*/  HMMA.16816.F32.BF16 R20, R176.reuse, R192, R20 ;  /* 0x000000c0b014723c */ /* 0x040ff00000041814 */
[C---:B------:R-:W-:Y:S01]  /*15f60*/  HMMA.16816.F32.BF16 R24, R176.reuse, R194, R24 ;  /* 0x000000c2b018723c */ /* 0x040fe20000041818 */
[----:B------:R-:W5:Y:S07]  /*15f70*/  LDSM.16.M88.4 R192, [R145+0x2800] ;  /* 0x0028000091c0783b */ /* 0x000f6e0000000200 */
[C---:B---3--:R-:W-:Y:S08]  /*15f80*/  HMMA.16816.F32.BF16 R28, R176.reuse, R184, R28 ;  /* 0x000000b8b01c723c */ /* 0x048ff0000004181c */
[----:B------:R-:W-:Y:S01]  /*15f90*/  HMMA.16816.F32.BF16 R32, R176, R186, R32 ;  /* 0x000000bab020723c */ /* 0x000fe20000041820 */
[----:B------:R-:W-:Y:S06]  /*15fa0*/  LDSM.16.M88.4 R176, [R201+0x4000] ;  /* 0x00400000c9b0783b */ /* 0x000fec0000000200 */
[----:B------:R-:W3:Y:S01]  /*15fb0*/  LDSM.16.M88.4 R184, [R10+0x1800] ;  /* 0x001800000ab8783b */ /* 0x000ee20000000200 */
[C---:B--2---:R-:W-:Y:S08]  /*15fc0*/  HMMA.16816.F32.BF16 R12, R172.reuse, R188, R12 ;  /* 0x000000bcac0c723c */ /* 0x044ff0000004180c */
[C---:B------:R-:W-:Y:S01]  /*15fd0*/  HMMA.16816.F32.BF16 R16, R172.reuse, R190, R16 ;  /* 0x000000beac10723c */ /* 0x040fe20000041810 */
[----:B------:R-:W2:Y:S07]  /*15fe0*/  LDSM.16.M88.4 R188, [R10+0x2000] ;  /* 0x002000000abc783b */ /* 0x000eae0000000200 */
[C---:B-1----:R-:W-:Y:S08]  /*15ff0*/  HMMA.16816.F32.BF16 R20, R172.reuse, R180, R20 ;  /* 0x000000b4ac14723c */ /* 0x042ff00000041814 */
[C---:B------:R-:W-:Y:S01]  /*16000*/  HMMA.16816.F32.BF16 R24, R172.reuse, R182, R24 ;  /* 0x000000b6ac18723c */ /* 0x040fe20000041818 */
[----:B------:R-:W1:Y:S07]  /*16010*/  LDSM.16.M88.4 R180, [R10+0x2800] ;  /* 0x002800000ab4783b */ /* 0x000e6e0000000200 */
[C---:B-----5:R-:W-:Y:S08]  /*16020*/  HMMA.16816.F32.BF16 R28, R172.reuse, R192, R28 ;  /* 0x000000c0ac1c723c */ /* 0x060ff0000004181c */
[----:B------:R-:W-:Y:S01]  /*16030*/  HMMA.16816.F32.BF16 R32, R172, R194, R32 ;  /* 0x000000c2ac20723c */ /* 0x000fe20000041820 */
[----:B------:R-:W-:Y:S06]  /*16040*/  LDSM.16.M88.4 R172, [R199+0x8000] ;  /* 0x00800000c7ac783b */ /* 0x000fec0000000200 */
[----:B------:R-:W-:Y:S01]  /*16050*/  LDSM.16.M88.4 R192, [R146+0x3800] ;  /* 0x0038000092c0783b */ /* 0x000fe20000000200 */
[C---:B---3--:R-:W-:Y:S08]  /*16060*/  HMMA.16816.F32.BF16 R12, R176.reuse, R184, R12 ;  /* 0x000000b8b00c723c */ /* 0x048ff0000004180c */
[C---:B------:R-:W-:Y:S01]  /*16070*/  HMMA.16816.F32.BF16 R16, R176.reuse, R186, R16 ;  /* 0x000000bab010723c */ /* 0x040fe20000041810 */
[----:B------:R-:W3:Y:S07]  /*16080*/  LDSM.16.M88.4 R184, [R146+0x3000] ;  /* 0x0030000092b8783b */ /* 0x000eee0000000200 */
[C---:B--2---:R-:W-:Y:S08]  /*16090*/  HMMA.16816.F32.BF16 R20, R176.reuse, R188, R20 ;  /* 0x000000bcb014723c */ /* 0x044ff00000041814 */
[C---:B------:R-:W-:Y:S01]  /*160a0*/  HMMA.16816.F32.BF16 R24, R176.reuse, R190, R24 ;  /* 0x000000beb018723c */ /* 0x040fe20000041818 */
[----:B------:R-:W2:Y:S07]  /*160b0*/  LDSM.16.M88.4 R188, [R146+0x4000] ;  /* 0x0040000092bc783b */ /* 0x000eae0000000200 */
[C---:B-1----:R-:W-:Y:S08]  /*160c0*/  HMMA.16816.F32.BF16 R28, R176.reuse, R180, R28 ;  /* 0x000000b4b01c723c */ /* 0x042ff0000004181c */
[----:B------:R-:W-:Y:S01]  /*160d0*/  HMMA.16816.F32.BF16 R32, R176, R182, R32 ;  /* 0x000000b6b020723c */ /* 0x000fe20000041820 */
[----:B------:R-:W-:Y:S06]  /*160e0*/  LDSM.16.M88.4 R176, [R200+0x8000] ;  /* 0x00800000c8b0783b */ /* 0x000fec0000000200 */
[----:B------:R-:W1:Y:S01]  /*160f0*/  LDSM.16.M88.4 R180, [R209] ;  /* 0x00000000d1b4783b */ /* 0x000e620000000200 */
[C---:B---3--:R-:W-:Y:S08]  /*16100*/  HMMA.16816.F32.BF16 R12, R172.reuse, R184, R12 ;  /* 0x000000b8ac0c723c */ /* 0x048ff0000004180c */
[C---:B------:R-:W-:Y:S01]  /*16110*/  HMMA.16816.F32.BF16 R16, R172.reuse, R186, R16 ;  /* 0x000000baac10723c */ /* 0x040fe20000041810 */
[----:B------:R-:W3:Y:S07]  /*16120*/  LDSM.16.M88.4 R184, [R207] ;  /* 0x00000000cfb8783b */ /* 0x000eee0000000200 */
[C---:B------:R-:W-:Y:S08]  /*16130*/  HMMA.16816.F32.BF16 R20, R172.reuse, R192, R20 ;  /* 0x000000c0ac14723c */ /* 0x040ff00000041814 */
[C---:B------:R-:W-:Y:S01]  /*16140*/  HMMA.16816.F32.BF16 R24, R172.reuse, R194, R24 ;  /* 0x000000c2ac18723c */ /* 0x040fe20000041818 */
[----:B------:R-:W5:Y:S07]  /*16150*/  LDSM.16.M88.4 R192, [R208] ;  /* 0x00000000d0c0783b */ /* 0x000f6e0000000200 */
[C---:B--2---:R-:W-:Y:S08]  /*16160*/  HMMA.16816.F32.BF16 R28, R172.reuse, R188, R28 ;  /* 0x000000bcac1c723c */ /* 0x044ff0000004181c */
[----:B------:R-:W-:Y:S01]  /*16170*/  HMMA.16816.F32.BF16 R32, R172, R190, R32 ;  /* 0x000000beac20723c */ /* 0x000fe20000041820 */
[----:B------:R-:W-:Y:S06]  /*16180*/  LDSM.16.M88.4 R172, [R202+0x8000] ;  /* 0x00800000caac783b */ /* 0x000fec0000000200 */
[----:B------:R-:W-:Y:S01]  /*16190*/  LDSM.16.M88.4 R188, [R145+0x3800] ;  /* 0x0038000091bc783b */ /* 0x000fe20000000200 */
[C---:B-1----:R-:W-:Y:S08]  /*161a0*/  HMMA.16816.F32.BF16 R12, R176.reuse, R180, R12 ;  /* 0x000000b4b00c723c */ /* 0x042ff0000004180c */
[C---:B------:R-:W-:Y:S01]  /*161b0*/  HMMA.16816.F32.BF16 R16, R176.reuse, R182, R16 ;  /* 0x000000b6b010723c */ /* 0x040fe20000041810 */
[----:B------:R-:W1:Y:S07]  /*161c0*/  LDSM.16.M88.4 R180, [R145+0x3000] ;  /* 0x0030000091b4783b */ /* 0x000e6e0000000200 */
[C---:B---3--:R-:W-:Y:S08]  /*161d0*/  HMMA.16816.F32.BF16 R20, R176.reuse, R184, R20 ;  /* 0x000000b8b014723c */ /* 0x048ff00000041814 */
[C---:B------:R-:W-:Y:S01]  /*161e0*/  HMMA.16816.F32.BF16 R24, R176.reuse, R186, R24 ;  /* 0x000000bab018723c */ /* 0x040fe20000041818 */
[----:B------:R-:W2:Y:S07]  /*161f0*/  LDSM.16.M88.4 R184, [R145+0x4000] ;  /* 0x0040000091b8783b */ /* 0x000eae0000000200 */
[C---:B-----5:R-:W-:Y:S08]  /*16200*/  HMMA.16816.F32.BF16 R28, R176.reuse, R192, R28 ;  /* 0x000000c0b01c723c */ /* 0x060ff0000004181c */
[----:B------:R-:W-:Y:S01]  /*16210*/  HMMA.16816.F32.BF16 R32, R176, R194, R32 ;  /* 0x000000c2b020723c */ /* 0x000fe20000041820 */
[----:B------:R-:W-:Y:S06]  /*16220*/  LDSM.16.M88.4 R176, [R201+0x8000] ;  /* 0x00800000c9b0783b */ /* 0x000fec0000000200 */
[----:B------:R-:W-:Y:S01]  /*16230*/  LDSM.16.M88.4 R192, [R10+0x3800] ;  /* 0x003800000ac0783b */ /* 0x000fe20000000200 */
[C---:B-1----:R-:W-:Y:S08]  /*16240*/  HMMA.16816.F32.BF16 R12, R172.reuse, R180, R12 ;  /* 0x000000b4ac0c723c */ /* 0x042ff0000004180c */
[C---:B------:R-:W-:Y:S01]  /*16250*/  HMMA.16816.F32.BF16 R16, R172.reuse, R182, R16 ;  /* 0x000000b6ac10723c */ /* 0x040fe20000041810 */
[----:B------:R-:W1:Y:S07]  /*16260*/  LDSM.16.M88.4 R180, [R10+0x3000] ;  /* 0x003000000ab4783b */ /* 0x000e6e0000000200 */
[C---:B------:R-:W-:Y:S08]  /*16270*/  HMMA.16816.F32.BF16 R20, R172.reuse, R188, R20 ;  /* 0x000000bcac14723c */ /* 0x040ff00000041814 */
[C---:B------:R-:W-:Y:S01]  /*16280*/  HMMA.16816.F32.BF16 R24, R172.reuse, R190, R24 ;  /* 0x000000beac18723c */ /* 0x040fe20000041818 */
[----:B------:R-:W3:Y:S07]  /*16290*/  LDSM.16.M88.4 R188, [R10+0x4000] ;  /* 0x004000000abc783b */ /* 0x000eee0000000200 */
[C---:B--2---:R-:W-:Y:S08]  /*162a0*/  HMMA.16816.F32.BF16 R28, R172.reuse, R184, R28 ;  /* 0x000000b8ac1c723c */ /* 0x044ff0000004181c */
        /* <DEDUP_REMOVED lines=26> */
[C---:B---3--:R-:W-:Y:S08]  /*16450*/  HMMA.16816.F32.BF16 R20, R176.reuse, R184, R20 ;  /* 0x000000b8b014723c */ /* 0x048ff00000041814 */
[C---:B------:R-:W-:Y:S01]  /*16460*/  HMMA.16816.F32.BF16 R24, R176.reuse, R186, R24 ;  /* 0x000000bab018723c */ /* 0x040fe20000041818 */
[----:B------:R-:W-:Y:S07]  /*16470*/  LDSM.16.M88.4 R184, [R201+0xc000] ;  /* 0x00c00000c9b8783b */ /* 0x000fee0000000200 */
[C---:B------:R-:W-:Y:S08]  /*16480*/  HMMA.16816.F32.BF16 R28, R176.reuse, R188, R28 ;  /* 0x000000bcb01c723c */ /* 0x040ff0000004181c */
[----:B------:R-:W-:Y:S01]  /*16490*/  HMMA.16816.F32.BF16 R32, R176, R190, R32 ;  /* 0x000000beb020723c */ /* 0x000fe20000041820 */
[----:B------:R-:W3:Y:S06]  /*164a0*/  LDSM.16.M88.4 R176, [R145+0x5800] ;  /* 0x0058000091b0783b */ /* 0x000eec0000000200 */
[----:B------:R-:W5:Y:S01]  /*164b0*/  LDSM.16.M88.4 R188, [R10+0x4800] ;  /* 0x004800000abc783b */ /* 0x000f620000000200 */
[C---:B--2---:R-:W-:Y:S08]  /*164c0*/  HMMA.16816.F32.BF16 R12, R172.reuse, R192, R12 ;  /* 0x000000c0ac0c723c */ /* 0x044ff0000004180c */
[C---:B------:R-:W-:Y:S08]  /*164d0*/  HMMA.16816.F32.BF16 R16, R172.reuse, R194, R16 ;  /* 0x000000c2ac10723c */ /* 0x040ff00000041810 */
[C---:B-1----:R-:W-:Y:S08]  /*164e0*/  HMMA.16816.F32.BF16 R20, R172.reuse, R180, R20 ;  /* 0x000000b4ac14723c */ /* 0x042ff00000041814 */
[C---:B------:R-:W-:Y:S08]  /*164f0*/  HMMA.16816.F32.BF16 R24, R172.reuse, R182, R24 ;  /* 0x000000b6ac18723c */ /* 0x040ff00000041818 */
[C---:B---3--:R-:W-:Y:S08]  /*16500*/  HMMA.16816.F32.BF16 R28, R172.reuse, R176, R28 ;  /* 0x000000b0ac1c723c */ /* 0x048ff0000004181c */
[----:B------:R-:W-:Y:S01]  /*16510*/  HMMA.16816.F32.BF16 R32, R172, R178, R32 ;  /* 0x000000b2ac20723c */ /* 0x000fe20000041820 */
[----:B------:R-:W1:Y:S07]  /*16520*/  LDSM.16.M88.4 R172, [R10+0x5000] ;  /* 0x005000000aac783b */ /* 0x000e6e0000000200 */
[C---:B-----5:R-:W-:Y:S08]  /*16530*/  HMMA.16816.F32.BF16 R12, R184.reuse, R188, R12 ;  /* 0x000000bcb80c723c */ /* 0x060ff0000004180c */
        /* <DEDUP_REMOVED lines=22> */
[----:B------:R-:W-:Y:S09]  /*166a0*/  FMUL.FTZ R27, R27, c[0x0][0x320] ;  /* 0x0000c8001b1b7a20 */ /* 0x000ff20000410000 */
[----:B------:R-:W1:Y:S01]  /*166b0*/  MUFU.TANH R173, R17 ;  /* 0x0000001100ad7308 */ /* 0x000e620000002400 */
[----:B-----5:R-:W5:Y:S01]  /*166c0*/  LDSM.16.M88.4 R12, [R10+0x5800] ;  /* 0x005800000a0c783b */ /* 0x020f620000000200 */
[----:B------:R-:W-:Y:S08]  /*166d0*/  DEPBAR.LE SB0, 0x0 ;  /* 0x000080000000791a */ /* 0x000ff00000000000 */
[----:B------:R-:W1:Y:S01]  /*166e0*/  MUFU.TANH R183, R18 ;  /* 0x0000001200b77308 */ /* 0x000e620000002400 */
[----:B------:R-:W-:Y:S09]  /*166f0*/  BAR.SYNC.DEFER_BLOCKING 0x0 ;  /* 0x0000000000007b1d */ /* 0x000ff20000010000 */
[----:B------:R1:W1:Y:S10]  /*16700*/  MUFU.TANH R182, R19 ;  /* 0x0000001300b67308 */ /* 0x0002740000002400 */
[----:B------:R2:W2:Y:S10]  /*16710*/  MUFU.TANH R172, R20 ;  /* 0x0000001400ac7308 */ /* 0x0004b40000002400 */
[----:B------:R3:W3:Y:S01]  /*16720*/  MUFU.TANH R179, R26 ;  /* 0x0000001a00b37308 */ /* 0x0006e20000002400 */
[C---:B-----5:R-:W-:Y:S05]  /*16730*/  HMMA.16816.F32.BF16 R28, R184.reuse, R12, R28 ;  /* 0x0000000cb81c723c */ /* 0x060fea000004181c */
[----:B-1----:R-:W-:Y:S04]  /*16740*/  FMUL.FTZ R19, R25, c[0x0][0x320] ;  /* 0x0000c80019137a20 */ /* 0x002fe80000410000 */
[----:B------:R1:W1:Y:S01]  /*16750*/  MUFU.TANH R174, R27 ;  /* 0x0000001b00ae7308 */ /* 0x0002620000002400 */
[----:B------:R-:W-:Y:S03]  /*16760*/  HMMA.16816.F32.BF16 R32, R184, R14, R32 ;  /* 0x0000000eb820723c */ /* 0x000fe60000041820 */
[----:B--2---:R-:W-:Y:S06]  /*16770*/  FMUL.FTZ R20, R24, c[0x0][0x320] ;  /* 0x0000c80018147a20 */ /* 0x004fec0000410000 */
[----:B------:R-:W2:Y:S05]  /*16780*/  MUFU.TANH R21, R21 ;  /* 0x0000001500157308 */ /* 0x000eaa0000002400 */
[----:B------:R-:W-:Y:S05]  /*16790*/  FMUL.FTZ R18, R28, c[0x0][0x320] ;  /* 0x0000c8001c127a20 */ /* 0x000fea0000410000 */
[----:B------:R4:W2:Y:S01]  /*167a0*/  MUFU.TANH R181, R22 ;  /* 0x0000001600b57308 */ /* 0x0008a20000002400 */
[----:B------:R-:W-:Y:S02]  /*167b0*/  FMUL.FTZ R17, R29, c[0x0][0x320] ;  /* 0x0000c8001d117a20 */ /* 0x000fe40000410000 */
[----:B------:R-:W-:Y:S02]  /*167c0*/  FMUL.FTZ R29, R30, c[0x0][0x320] ;  /* 0x0000c8001e1d7a20 */ /* 0x000fe40000410000 */
[----:B------:R-:W-:Y:S02]  /*167d0*/  FMUL.FTZ R28, R31, c[0x0][0x320] ;  /* 0x0000c8001f1c7a20 */ /* 0x000fe40000410000 */
[----:B------:R-:W-:Y:S02]  /*167e0*/  FMUL.FTZ R16, R32, c[0x0][0x320] ;  /* 0x0000c80020107a20 */ /* 0x000fe40000410000 */
[----:B---3--:R-:W-:Y:S01]  /*167f0*/  FMUL.FTZ R26, R33, c[0x0][0x320] ;  /* 0x0000c800211a7a20 */ /* 0x008fe20000410000 */
[----:B------:R4:W3:Y:S01]  /*16800*/  MUFU.TANH R180, R23 ;  /* 0x0000001700b47308 */ /* 0x0008e20000002400 */
[----:B-1----:R-:W-:Y:S02]  /*16810*/  FMUL.FTZ R27, R34, c[0x0][0x320] ;  /* 0x0000c800221b7a20 */ /* 0x002fe40000410000 */
[----:B------:R-:W-:Y:S07]  /*16820*/  FMUL.FTZ R30, R35, c[0x0][0x320] ;  /* 0x0000c800231e7a20 */ /* 0x000fee0000410000 */
        /* <DEDUP_REMOVED lines=14> */
[C---:B------:R-:W-:Y:S01]  /*16910*/  IMAD.WIDE.U32 R8, R0.reuse, c[0x0][0x1e0], RZ ;  /* 0x0000780000087a25 */ /* 0x040fe200078e00ff */
        /* <DEDUP_REMOVED lines=27> */
[--C-:B------:R-:W-:Y:S02]  /*16ad0*/  @P1 IADD3.X R7, R0, RZ, R222.reuse, P3, P2 ;  /* 0x000000ff00071210 */ /* 0x100fe40001fe44de */
        /* <DEDUP_REMOVED lines=28> */
.L_x_1947:
[----:B--234-:R-:W-:Y:S05]  /*16ca0*/  BSYNC B0 ;  /* 0x0000000000007941 */ /* 0x01cfea0003800000 */
.L_x_1946:
[----:B------:R-:W-:Y:S01]  /*16cb0*/  ISETP.GE.AND P1, PT, R244, 0x1, PT ;  /* 0x00000001f400780c */ /* 0x000fe20003f26270 */
[----:B------:R-:W-:Y:S01]  /*16cc0*/  IMAD.MOV.U32 R0, RZ, RZ, c[0x0][0x2c4] ;  /* 0x0000b100ff007624 */ /* 0x000fe200078e00ff */
[----:B------:R-:W2:Y:S01]  /*16cd0*/  LDL R9, [R1+0x4] ;  /* 0x0000040001097983 */ /* 0x000ea20000100800 */
[----:B------:R-:W-:Y:S03]  /*16ce0*/  IMAD R3, R221, -0x30, RZ ;  /* 0xffffffd0dd037824 */ /* 0x000fe600078e02ff */
[----:B------:R-:W-:Y:S01]  /*16cf0*/  ISETP.NE.AND P0, PT, R0, 0x1, PT ;  /* 0x000000010000780c */ /* 0x000fe20003f05270 */
[----:B------:R-:W0:Y:S01]  /*16d00*/  LDGDEPBAR ;  /* 0x00000000000079af */ /* 0x000e220000000000 */
[----:B------:R-:W-:Y:S02]  /*16d10*/  IMAD.IADD R15, R3, 0x1, -R235 ;  /* 0x00000001030f7824 */ /* 0x000fe400078e0aeb */
[----:B--2---:R-:W-:Y:S05]  /*16d20*/  IMAD R9, R9, 0x80, R240 ;  /* 0x0000008009097824 */ /* 0x004fea00078e02f0 */
[----:B------:R-:W-:Y:S05]  /*16d30*/  IADD3 R9, R237, R9, R238 ;  /* 0x00000009ed097210 */ /* 0x000fea0007ffe0ee */
[----:B------:R-:W-:Y:S05]  /*16d40*/  @P0 IMAD.HI.U32 R0, R9, c[0x0][0x2c8], RZ ;  /* 0x0000b20009000a27 */ /* 0x000fea00078e00ff */
[----:B------:R-:W-:Y:S02]  /*16d50*/  @P0 SHF.R.U32.HI R9, RZ, c[0x0][0x2cc], R0 ;  /* 0x0000b300ff090a19 */ /* 0x000fe40000011600 */
[----:B------:R-:W-:Y:S03]  /*16d60*/  IADD3 R0, -R235, 0x1, R3 ;  /* 0x00000001eb007810 */ /* 0x000fe60007ffe103 */
[----:B------:R-:W2:Y:S01]  /*16d70*/  SHFL.IDX PT, R8, R9, RZ, 0x1c1f ;  /* 0x001c1fff09087589 */ /* 0x000ea200000e0000 */
        /* <DEDUP_REMOVED lines=19> */
.L_x_1950:
[----:B------:R-:W-:Y:S04]  /*16eb0*/  MOV R14, c[0x0][0x32c] ;  /* 0x0000cb00000e7a02 */ /* 0x000fe80000000f00 */
[----:B------:R-:W-:Y:S11]  /*16ec0*/  ISETP.NE.AND P0, PT, R14, 0x1, PT ;  /* 0x000000010e00780c */ /* 0x000ff60003f05270 */
[----:B------:R-:W-:Y:S02]  /*16ed0*/  @!UPT UIADD3 URZ, URZ, URZ, URZ ;  /* 0x0000003f3f3ff290 */ /* 0x000fe4000fffe03f */
[----:B------:R-:W-:Y:S05]  /*16ee0*/  @P0 IMAD.HI.U32 R14, R8, c[0x0][0x330], RZ ;  /* 0x0000cc00080e0a27 */ /* 0x000fea00078e00ff */
[----:B------:R-:W-:Y:S02]  /*16ef0*/  @P0 SHF.R.U32.HI R8, RZ, c[0x0][0x334], R14 ;  /* 0x0000cd00ff080a19 */ /* 0x000fe4000001160e */
.L_x_1951:
[----:B------:R-:W-:Y:S05]  /*16f00*/  BSYNC B0 ;  /* 0x0000000000007941 */ /* 0x000fea0003800000 */
.L_x_1949:
[----:B------:R-:W-:Y:S05]  /*16f10*/  IMAD R8, R8, c[0x0][0x32c], R15 ;  /* 0x0000cb0008087a24 */ /* 0x000fea00078e020f */
[----:B------:R-:W-:Y:S02]  /*16f20*/  IMNMX R0, R0, R8, !PT ;  /* 0x0000000800007217 */ /* 0x000fe40007800200 */
[----:B------:R-:W-:Y:S04]  /*16f30*/  IADD3 R8, R8, c[0x0][0x32c], RZ ;  /* 0x0000cb0008087a10 */ /* 0x000fe80007ffe0ff */
[----:B------:R-:W-:Y:S02]  /*16f40*/  IMNMX R7, R7, R8, PT ;  /* 0x0000000807077217 */ /* 0x000fe40003800200 */
.L_x_1948:
[C---:B------:R-:W-:Y:S02]  /*16f50*/  ISETP.GE.AND P0, PT, R3.reuse, 0x2, PT ;  /* 0x000000020300780c */ /* 0x040fe40003f06270 */
[----:B------:R-:W-:Y:S02]  /*16f60*/  ISETP.GE.AND P1, PT, R3, 0x9, PT ;  /* 0x000000090300780c */ /* 0x000fe40003f26270 */
        /* <DEDUP_REMOVED lines=16> */
[C---:B------:R-:W-:Y:S02]  /*17070*/  ISETP.GT.AND P0, PT, R0.reuse, 0x9, !P1 ;  /* 0x000000090000780c */ /* 0x040fe40004f04270 */
[----:B------:R-:W-:Y:S02]  /*17080*/  ISETP.GE.AND P2, PT, R3, 0x29, PT ;  /* 0x000000290300780c */ /* 0x000fe40003f46270 */
        /* <DEDUP_REMOVED lines=9> */
[----:B------:R-:W-:Y:S02]  /*17120*/  FSEL R22, R172, -INF , !P0 ;  /* 0xff800000ac167808 */ /* 0x000fe40004000000 */
        /* <DEDUP_REMOVED lines=8> */
[----:B-1----:R-:W-:Y:S02]  /*171b0*/  FSEL R20, R20, -INF , !P0 ;  /* 0xff80000014147808 */ /* 0x002fe40004000000 */
        /* <DEDUP_REMOVED lines=40> */
.L_x_1954:
[----:B------:R-:W-:Y:S04]  /*17440*/  MOV R9, c[0x0][0x32c] ;  /* 0x0000cb0000097a02 */ /* 0x000fe80000000f00 */
[----:B------:R-:W-:Y:S11]  /*17450*/  ISETP.NE.AND P0, PT, R9, 0x1, PT ;  /* 0x000000010900780c */ /* 0x000ff60003f05270 */
[----:B------:R-:W-:Y:S02]  /*17460*/  @!UPT UIADD3 URZ, URZ, URZ, URZ ;  /* 0x0000003f3f3ff290 */ /* 0x000fe4000fffe03f */
[----:B------:R-:W-:Y:S05]  /*17470*/  @P0 IMAD.HI.U32 R9, R0, c[0x0][0x330], RZ ;  /* 0x0000cc0000090a27 */ /* 0x000fea00078e00ff */
[----:B------:R-:W-:Y:S02]  /*17480*/  @P0 SHF.R.U32.HI R0, RZ, c[0x0][0x334], R9 ;  /* 0x0000cd00ff000a19 */ /* 0x000fe40000011609 */
.L_x_1955:
[----:B------:R-:W-:Y:S05]  /*17490*/  BSYNC B0 ;  /* 0x0000000000007941 */ /* 0x000fea0003800000 */
.L_x_1953:
[----:B------:R-:W-:Y:S05]  /*174a0*/  IMAD R0, R0, c[0x0][0x32c], R15 ;  /* 0x0000cb0000007a24 */ /* 0x000fea00078e020f */
[----:B------:R-:W-:Y:S02]  /*174b0*/  IMNMX R3, R3, R0, !PT ;  /* 0x0000000003037217 */ /* 0x000fe40007800200 */
[----:B------:R-:W-:Y:S04]  /*174c0*/  IADD3 R0, R0, c[0x0][0x32c], RZ ;  /* 0x0000cb0000007a10 */ /* 0x000fe80007ffe0ff */
[----:B------:R-:W-:Y:S02]  /*174d0*/  IMNMX R7, R7, R0, PT ;  /* 0x0000000007077217 */ /* 0x000fe40003800200 */
.L_x_1952:
        /* <DEDUP_REMOVED lines=22> */
[----:B------:R-:W-:Y:S01]  /*17640*/  ISETP.GT.AND P0, PT, R3, RZ, !P1 ;  /* 0x000000ff0300720c */ /* 0x000fe20004f04270 */
[----:B------:R-:W1:Y:S01]  /*17650*/  MUFU.EX2 R0, R0 ;  /* 0x0000000000007308 */ /* 0x000e620000000800 */
[----:B------:R-:W-:Y:S01]  /*17660*/  LOP3.LUT P1, RZ, R215, 0x8, RZ, 0xc0, !PT ;  /* 0x00000008d7ff7812 */ /* 0x000fe2000782c0ff */
[--C-:B------:R-:W-:Y:S01]  /*17670*/  FFMA.FTZ R13, R8, c[0x0][0x2d0], -R2.reuse ;  /* 0x0000b400080d7a23 */ /* 0x100fe20000010802 */
[----:B------:R-:W-:Y:S01]  /*17680*/  ISETP.LT.OR P0, PT, R7, 0x1, P0 ;  /* 0x000000010700780c */ /* 0x000fe20000701670 */
[--C-:B------:R-:W-:Y:S02]  /*17690*/  FFMA.FTZ R190, R14, c[0x0][0x2d0], -R2.reuse ;  /* 0x0000b4000ebe7a23 */ /* 0x100fe40000010802 */
[--C-:B------:R-:W-:Y:S01]  /*176a0*/  FFMA.FTZ R25, R25, c[0x0][0x2d0], -R2.reuse ;  /* 0x0000b40019197a23 */ /* 0x100fe20000010802 */
[----:B------:R-:W-:Y:S01]  /*176b0*/  FSEL R8, R189, -INF , !P0 ;  /* 0xff800000bd087808 */ /* 0x000fe20004000000 */
[--C-:B------:R-:W-:Y:S01]  /*176c0*/  FFMA.FTZ R186, R21, c[0x0][0x2d0], -R2.reuse ;  /* 0x0000b40015ba7a23 */ /* 0x100fe20000010802 */
[----:B------:R-:W-:Y:S01]  /*176d0*/  LOP3.LUT P0, RZ, R215, 0x10, RZ, 0xc0, !PT ;  /* 0x00000010d7ff7812 */ /* 0x000fe2000780c0ff */
[----:B------:R-:W2:Y:S01]  /*176e0*/  MUFU.EX2 R172, R13 ;  /* 0x0000000d00ac7308 */ /* 0x000ea20000000800 */
[--C-:B------:R-:W-:Y:S02]  /*176f0*/  FFMA.FTZ R184, R19, c[0x0][0x2d0], -R2.reuse ;  /* 0x0000b40013b87a23 */ /* 0x100fe40000010802 */
[----:B------:R-:W-:Y:S01]  /*17700*/  ISETP.GT.AND P0, PT, R3, 0x1, !P0 ;  /* 0x000000010300780c */ /* 0x000fe20004704270 */
[--C-:B------:R-:W-:Y:S02]  /*17710*/  FFMA.FTZ R193, R18, c[0x0][0x2d0], -R2.reuse ;  /* 0x0000b40012c17a23 */ /* 0x100fe40000010802 */
[--C-:B------:R-:W-:Y:S01]  /*17720*/  FFMA.FTZ R192, R17, c[0x0][0x2d0], -R2.reuse ;  /* 0x0000b40011c07a23 */ /* 0x100fe20000010802 */
[----:B------:R-:W-:Y:S01]  /*17730*/  ISETP.LT.OR P0, PT, R7, 0x2, P0 ;  /* 0x000000020700780c */ /* 0x000fe20000701670 */
[--C-:B------:R-:W-:Y:S02]  /*17740*/  FFMA.FTZ R191, R16, c[0x0][0x2d0], -R2.reuse ;  /* 0x0000b40010bf7a23 */ /* 0x100fe40000010802 */
[----:B------:R-:W3:Y:S01]  /*17750*/  MUFU.EX2 R25, R25 ;  /* 0x0000001900197308 */ /* 0x000ee20000000800 */
[----:B------:R-:W-:Y:S01]  /*17760*/  FSEL R12, R188, -INF , !P0 ;  /* 0xff800000bc0c7808 */ /* 0x000fe20004000000 */
[--C-:B------:R-:W-:Y:S01]  /*17770*/  FFMA.FTZ R187, R22, c[0x0][0x2d0], -R2.reuse ;  /* 0x0000b40016bb7a23 */ /* 0x100fe20000010802 */
[----:B------:R-:W-:Y:S01]  /*17780*/  ISETP.GT.AND P0, PT, R3, 0x8, !P1 ;  /* 0x000000080300780c */ /* 0x000fe20004f04270 */
[--C-:B------:R-:W-:Y:S01]  /*17790*/  FFMA.FTZ R185, R20, c[0x0][0x2d0], -R2.reuse ;  /* 0x0000b40014b97a23 */ /* 0x100fe20000010802 */
[----:B------:R-:W-:Y:S01]  /*177a0*/  LOP3.LUT P1, RZ, R215, 0x20, RZ, 0xc0, !PT ;  /* 0x00000020d7ff7812 */ /* 0x000fe2000782c0ff */
[--C-:B------:R-:W-:Y:S01]  /*177b0*/  FFMA.FTZ R24, R24, c[0x0][0x2d0], -R2.reuse ;  /* 0x0000b40018187a23 */ /* 0x100fe20000010802 */
[----:B------:R-:W-:Y:S01]  /*177c0*/  ISETP.LT.OR P0, PT, R7, 0x9, P0 ;  /* 0x000000090700780c */ /* 0x000fe20000701670 */
[----:B------:R-:W-:Y:S02]  /*177d0*/  FFMA.FTZ R23, R23, c[0x0][0x2d0], -R2 ;  /* 0x0000b40017177a23 */ /* 0x000fe40000010802 */
[C---:B-1----:R-:W-:Y:S01]  /*177e0*/  FMUL.FTZ R16, R0.reuse, R164 ;  /* 0x000000a400107220 */ /* 0x042fe20000410000 */
[----:B------:R-:W-:Y:S01]  /*177f0*/  FSEL R14, R183, -INF , !P0 ;  /* 0xff800000b70e7808 */ /* 0x000fe20004000000 */
[----:B------:R-:W-:Y:S01]  /*17800*/  MUFU.EX2 R24, R24 ;  /* 0x0000001800187308 */ /* 0x000fe20000000800 */
[----:B------:R-:W-:Y:S01]  /*17810*/  LOP3.LUT P0, RZ, R215, 0x4, RZ, 0xc0, !PT ;  /* 0x00000004d7ff7812 */ /* 0x000fe2000780c0ff */
[C---:B--2---:R-:W-:Y:S02]  /*17820*/  FFMA.FTZ R2, R0.reuse, R229, R172 ;  /* 0x000000e500027223 */ /* 0x044fe400000100ac */
[C---:B------:R-:W-:Y:S01]  /*17830*/  FMUL.FTZ R17, R0.reuse, R165 ;  /* 0x000000a500117220 */ /* 0x040fe20000410000 */
[----:B------:R-:W-:Y:S01]  /*17840*/  ISETP.GT.AND P0, PT, R3, 0x9, !P0 ;  /* 0x000000090300780c */ /* 0x000fe20004704270 */
[C---:B------:R-:W-:Y:S02]  /*17850*/  FMUL.FTZ R32, R0.reuse, R148 ;  /* 0x0000009400207220 */ /* 0x040fe40000410000 */
[C---:B------:R-:W-:Y:S01]  /*17860*/  FMUL.FTZ R33, R0.reuse, R149 ;  /* 0x0000009500217220 */ /* 0x040fe20000410000 */
[----:B------:R-:W-:Y:S01]  /*17870*/  ISETP.LT.OR P0, PT, R7, 0xa, P0 ;  /* 0x0000000a0700780c */ /* 0x000fe20000701670 */
[----:B------:R-:W1:Y:S01]  /*17880*/  MUFU.EX2 R23, R23 ;  /* 0x0000001700177308 */ /* 0x000e620000000800 */
[----:B------:R-:W-:Y:S01]  /*17890*/  FMUL.FTZ R20, R0, R160 ;  /* 0x000000a000147220 */ /* 0x000fe20000410000 */
[C---:B---3--:R-:W-:Y:S01]  /*178a0*/  F2FP.BF16.PACK_AB R172, R25.reuse, R172 ;  /* 0x000000ac19ac723e */ /* 0x048fe200000010ff */
[----:B------:R-:W-:Y:S01]  /*178b0*/  FADD.FTZ R13, R25, R2 ;  /* 0x00000002190d7221 */ /* 0x000fe20000010000 */
[----:B------:R-:W-:Y:S01]  /*178c0*/  FSEL R175, R182, -INF , !P0 ;  /* 0xff800000b6af7808 */ /* 0x000fe20004000000 */
[C---:B------:R-:W-:Y:S01]  /*178d0*/  FMUL.FTZ R21, R0.reuse, R161 ;  /* 0x000000a100157220 */ /* 0x040fe20000410000 */
[----:B------:R-:W-:Y:S01]  /*178e0*/  LOP3.LUT P0, RZ, R215, 0x2, RZ, 0xc0, !PT ;  /* 0x00000002d7ff7812 */ /* 0x000fe2000780c0ff */
[----:B------:R-:W-:Y:S01]  /*178f0*/  FMUL.FTZ R25, R0, R157 ;  /* 0x0000009d00197220 */ /* 0x000fe20000410000 */
[----:B------:R-:W-:Y:S01]  /*17900*/  FMNMX.FTZ R2, R8, R4, !PT ;  /* 0x0000000408027209 */ /* 0x000fe20007810000 */
[C---:B------:R-:W-:Y:S01]  /*17910*/  FMUL.FTZ R36, R0.reuse, R36 ;  /* 0x0000002400247220 */ /* 0x040fe20000410000 */
[----:B------:R-:W-:Y:S01]  /*17920*/  ISETP.GT.AND P0, PT, R3, 0x10, !P0 ;  /* 0x000000100300780c */ /* 0x000fe20004704270 */
[----:B------:R-:W-:Y:S01]  /*17930*/  FMUL.FTZ R37, R0, R37 ;  /* 0x0000002500257220 */ /* 0x000fe20000410000 */
[----:B------:R-:W-:Y:S01]  /*17940*/  FMNMX.FTZ R2, R12, R2, !PT ;  /* 0x000000020c027209 */ /* 0x000fe20007810000 */
[C---:B------:R-:W-:Y:S01]  /*17950*/  FMUL.FTZ R40, R0.reuse, R40 ;  /* 0x0000002800287220 */ /* 0x040fe20000410000 */
[----:B------:R-:W-:Y:S01]  /*17960*/  ISETP.LT.OR P0, PT, R7, 0x11, P0 ;  /* 0x000000110700780c */ /* 0x000fe20000701670 */
[----:B------:R-:W-:Y:S01]  /*17970*/  FMUL.FTZ R41, R0, R41 ;  /* 0x0000002900297220 */ /* 0x000fe20000410000 */
[----:B------:R-:W-:Y:S01]  /*17980*/  FMNMX.FTZ R2, R14, R2, !PT ;  /* 0x000000020e027209 */ /* 0x000fe20007810000 */
[C---:B------:R-:W-:Y:S01]  /*17990*/  FMUL.FTZ R44, R0.reuse, R44 ;  /* 0x0000002c002c7220 */ /* 0x040fe20000410000 */
[----:B------:R-:W-:Y:S01]  /*179a0*/  FSEL R181, R181, -INF , !P0 ;  /* 0xff800000b5b57808 */ /* 0x000fe20004000000 */
[C---:B------:R-:W-:Y:S01]  /*179b0*/  FMUL.FTZ R45, R0.reuse, R45 ;  /* 0x0000002d002d7220 */ /* 0x040fe20000410000 */
[----:B------:R-:W-:Y:S01]  /*179c0*/  LOP3.LUT P0, RZ, R215, 0x1, RZ, 0xc0, !PT ;  /* 0x00000001d7ff7812 */ /* 0x000fe2000780c0ff */
[C---:B------:R-:W-:Y:S01]  /*179d0*/  FMUL.FTZ R48, R0.reuse, R48 ;  /* 0x0000003000307220 */ /* 0x040fe20000410000 */
[----:B------:R-:W-:Y:S01]  /*179e0*/  FMNMX.FTZ R2, R175, R2, !PT ;  /* 0x00000002af027209 */ /* 0x000fe20007810000 */
[C---:B------:R-:W-:Y:S01]  /*179f0*/  FMUL.FTZ R49, R0.reuse, R49 ;  /* 0x0000003100317220 */ /* 0x040fe20000410000 */
[----:B------:R-:W-:Y:S01]  /*17a00*/  ISETP.GT.AND P0, PT, R3, 0x11, !P0 ;  /* 0x000000110300780c */ /* 0x000fe20004704270 */
[C---:B------:R-:W-:Y:S01]  /*17a10*/  FMUL.FTZ R52, R0.reuse, R52 ;  /* 0x0000003400347220 */ /* 0x040fe20000410000 */
[----:B------:R-:W-:Y:S01]  /*17a20*/  FMNMX.FTZ R2, R181, R2, !PT ;  /* 0x00000002b5027209 */ /* 0x000fe20007810000 */
[C---:B------:R-:W-:Y:S01]  /*17a30*/  FMUL.FTZ R53, R0.reuse, R53 ;  /* 0x0000003500357220 */ /* 0x040fe20000410000 */
[----:B------:R-:W-:Y:S01]  /*17a40*/  ISETP.LT.OR P0, PT, R7, 0x12, P0 ;  /* 0x000000120700780c */ /* 0x000fe20000701670 */
[C---:B------:R-:W-:Y:S01]  /*17a50*/  FMUL.FTZ R56, R0.reuse, R56 ;  /* 0x0000003800387220 */ /* 0x040fe20000410000 */
[----:B------:R-:W-:Y:S01]  /*17a60*/  MUFU.EX2 R185, R185 ;  /* 0x000000b900b97308 */ /* 0x000fe20000000800 */
[----:B------:R-:W-:Y:S01]  /*17a70*/  FMUL.FTZ R57, R0, R57 ;  /* 0x0000003900397220 */ /* 0x000fe20000410000 */
[----:B------:R-:W-:Y:S01]  /*17a80*/  FSEL R180, R180, -INF , !P0 ;  /* 0xff800000b4b47808 */ /* 0x000fe20004000000 */
[C---:B------:R-:W-:Y:S01]  /*17a90*/  FMUL.FTZ R60, R0.reuse, R60 ;  /* 0x0000003c003c7220 */ /* 0x040fe20000410000 */
[----:B------:R-:W-:Y:S01]  /*17aa0*/  ISETP.GT.AND P0, PT, R3, 0x18, !P6 ;  /* 0x000000180300780c */ /* 0x000fe20007704270 */
[----:B------:R-:W-:Y:S01]  /*17ab0*/  FMUL.FTZ R61, R0, R61 ;  /* 0x0000003d003d7220 */ /* 0x000fe20000410000 */
[----:B------:R-:W-:Y:S01]  /*17ac0*/  FMNMX.FTZ R2, R180, R2, !PT ;  /* 0x00000002b4027209 */ /* 0x000fe20007810000 */
[C---:B------:R-:W-:Y:S01]  /*17ad0*/  FMUL.FTZ R64, R0.reuse, R64 ;  /* 0x0000004000407220 */ /* 0x040fe20000410000 */
[----:B------:R-:W-:Y:S01]  /*17ae0*/  ISETP.LT.OR P0, PT, R7, 0x19, P0 ;  /* 0x000000190700780c */ /* 0x000fe20000701670 */
[C---:B------:R-:W-:Y:S01]  /*17af0*/  FMUL.FTZ R65, R0.reuse, R65 ;  /* 0x0000004100417220 */ /* 0x040fe20000410000 */
[----:B------:R-:W-:Y:S01]  /*17b00*/  MUFU.EX2 R184, R184 ;  /* 0x000000b800b87308 */ /* 0x000fe20000000800 */
[C---:B------:R-:W-:Y:S01]  /*17b10*/  FMUL.FTZ R68, R0.reuse, R68 ;  /* 0x0000004400447220 */ /* 0x040fe20000410000 */
[----:B------:R-:W-:Y:S01]  /*17b20*/  FSEL R179, R179, -INF , !P0 ;  /* 0xff800000b3b37808 */ /* 0x000fe20004000000 */
[C---:B------:R-:W-:Y:S01]  /*17b30*/  FMUL.FTZ R69, R0.reuse, R69 ;  /* 0x0000004500457220 */ /* 0x040fe20000410000 */
[----:B------:R-:W-:Y:S01]  /*17b40*/  ISETP.GT.AND P0, PT, R3, 0x19, !P5 ;  /* 0x000000190300780c */ /* 0x000fe20006f04270 */
[C---:B------:R-:W-:Y:S01]  /*17b50*/  FMUL.FTZ R72, R0.reuse, R72 ;  /* 0x0000004800487220 */ /* 0x040fe20000410000 */
[----:B------:R-:W-:Y:S01]  /*17b60*/  FMNMX.FTZ R2, R179, R2, !PT ;  /* 0x00000002b3027209 */ /* 0x000fe20007810000 */
[C---:B------:R-:W-:Y:S01]  /*17b70*/  FMUL.FTZ R73, R0.reuse, R73 ;  /* 0x0000004900497220 */ /* 0x040fe20000410000 */
[----:B------:R-:W-:Y:S01]  /*17b80*/  ISETP.LT.OR P0, PT, R7, 0x1a, P0 ;  /* 0x0000001a0700780c */ /* 0x000fe20000701670 */
[C---:B------:R-:W-:Y:S02]  /*17b90*/  FMUL.FTZ R76, R0.reuse, R76 ;  /* 0x0000004c004c7220 */ /* 0x040fe40000410000 */
        /* <DEDUP_REMOVED lines=9> */
[----:B-1----:R-:W-:Y:S01]  /*17c30*/  F2FP.BF16.PACK_AB R174, R23, R24 ;  /* 0x0000001817ae723e */ /* 0x002fe200000010ff */
        /* <DEDUP_REMOVED lines=17> */
[C---:B------:R-:W-:Y:S02]  /*17d50*/  FMUL.FTZ R101, R0.reuse, R101 ;  /* 0x0000006500657220 */ /* 0x040fe40000410000 */
[C---:B------:R-:W-:Y:S01]  /*17d60*/  FMUL.FTZ R104, R0.reuse, R104 ;  /* 0x0000006800687220 */ /* 0x040fe20000410000 */
        /* <DEDUP_REMOVED lines=8> */
[----:B------:R-:W-:Y:S01]  /*17df0*/  FMUL.FTZ R113, R0, R113 ;  /* 0x0000007100717220 */ /* 0x000fe20000410000 */
[----:B------:R-:W-:Y:S01]  /*17e00*/  FSEL R7, R30, -INF , !P0 ;  /* 0xff8000001e077808 */ /* 0x000fe20004000000 */
        /* <DEDUP_REMOVED lines=14> */
[----:B-1----:R-:W-:Y:S05]  /*17ef0*/  FMNMX.FTZ R2, R2, R3, !PT ;  /* 0x0000000302027209 */ /* 0x002fea0007810000 */
[----:B------:R-:W1:Y:S02]  /*17f00*/  SHFL.BFLY PT, R3, R2, 0x1, 0x1f ;  /* 0x0c201f0002037f89 */ /* 0x000e6400000e0000 */
[----:B-1----:R-:W-:Y:S01]  /*17f10*/  FMNMX.FTZ R3, R2, R3, !PT ;  /* 0x0000000302037209 */ /* 0x002fe20007810000 */
[----:B------:R-:W-:Y:S02]  /*17f20*/  FADD.FTZ R2, R24, R13 ;  /* 0x0000000d18027221 */ /* 0x000fe40000010000 */
[C---:B------:R-:W-:Y:S01]  /*17f30*/  FMUL.FTZ R13, R0.reuse, R169 ;  /* 0x000000a9000d7220 */ /* 0x040fe20000410000 */
[----:B------:R-:W-:Y:S01]  /*17f40*/  FSETP.NEU.FTZ.AND P0, PT, R3, -INF , PT ;  /* 0xff8000000300780b */ /* 0x000fe20003f1d000 */
[----:B------:R-:W-:Y:S02]  /*17f50*/  FADD.FTZ R183, R23, R2 ;  /* 0x0000000217b77221 */ /* 0x000fe40000010000 */
[----:B------:R-:W-:Y:S01]  /*17f60*/  FMUL.FTZ R24, R0, R156 ;  /* 0x0000009c00187220 */ /* 0x000fe20000410000 */
[C---:B------:R-:W-:Y:S01]  /*17f70*/  FSEL R2, R3.reuse, RZ, P0 ;  /* 0x000000ff03027208 */ /* 0x040fe20000000000 */
[----:B------:R-:W-:Y:S04]  /*17f80*/  MUFU.EX2 R156, R186 ;  /* 0x000000ba009c7308 */ /* 0x000fe80000000800 */
[----:B------:R-:W-:Y:S02]  /*17f90*/  FADD.FTZ R2, -R2, R4 ;  /* 0x0000000402027221 */ /* 0x000fe40000010100 */
[----:B------:R-:W-:Y:S02]  /*17fa0*/  FMUL.FTZ R4, R3, c[0x0][0x2d0] ;  /* 0x0000b40003047a20 */ /* 0x000fe40000410000 */
[----:B------:R-:W-:Y:S02]  /*17fb0*/  FMUL.FTZ R2, R2, c[0x0][0x2d0] ;  /* 0x0000b40002027a20 */ /* 0x000fe40000410000 */
[----:B------:R-:W-:Y:S01]  /*17fc0*/  MUFU.EX2 R186, R190 ;  /* 0x000000be00ba7308 */ /* 0x000fe20000000800 */
[----:B------:R-:W-:Y:S02]  /*17fd0*/  FSEL R4, R4, RZ, P0 ;  /* 0x000000ff04047208 */ /* 0x000fe40000000000 */
[----:B------:R-:W-:Y:S03]  /*17fe0*/  ISETP.GT.AND P0, PT, R221, R236, PT ;  /* 0x000000ecdd00720c */ /* 0x000fe60003f04270 */
[--C-:B------:R-:W-:Y:S02]  /*17ff0*/  FFMA.FTZ R173, R8, c[0x0][0x2d0], -R4.reuse ;  /* 0x0000b40008ad7a23 */ /* 0x100fe40000010804 */
[--C-:B------:R-:W-:Y:S02]  /*18000*/  FFMA.FTZ R8, R12, c[0x0][0x2d0], -R4.reuse ;  /* 0x0000b4000c087a23 */ /* 0x100fe40000010804 */
[----:B------:R-:W1:Y:S01]  /*18010*/  MUFU.EX2 R2, R2 ;  /* 0x0000000200027308 */ /* 0x000e620000000800 */
[----:B------:R-:W-:Y:S02]  /*18020*/  FMUL.FTZ R12, R0, R168 ;  /* 0x000000a8000c7220 */ /* 0x000fe40000410000 */
[--C-:B------:R-:W-:Y:S07]  /*18030*/  FFMA.FTZ R0, R14, c[0x0][0x2d0], -R4.reuse ;  /* 0x0000b4000e007a23 */ /* 0x100fee0000010804 */
        /* <DEDUP_REMOVED lines=153> */
[--C-:B-1----:R-:W-:Y:S04]  /*189d0*/  FFMA.FTZ R0, R178, c[0x0][0x2d0], -R4.reuse ;  /* 0x0000b400b2007a23 */ /* 0x102fe80000010804 */
[----:B------:R-:W1:Y:S01]  /*189e0*/  MUFU.EX2 R178, R0 ;  /* 0x0000000000b27308 */ /* 0x000e620000000800 */
[C---:B--2---:R-:W-:Y:S03]  /*189f0*/  HMMA.16816.F32.BF16 R20, R148.reuse, R152, R20 ;  /* 0x000000989414723c */ /* 0x044fe60000041814 */
[----:B-1----:R-:W-:Y:S01]  /*18a00*/  F2FP.BF16.PACK_AB R173, R178, R177 ;  /* 0x000000b1b2ad723e */ /* 0x002fe200000010ff */
[--C-:B------:R-:W-:Y:S04]  /*18a10*/  FFMA.FTZ R0, R182, c[0x0][0x2d0], -R4.reuse ;  /* 0x0000b400b6007a23 */ /* 0x100fe80000010804 */
[C---:B------:R-:W-:Y:S01]  /*18a20*/  HMMA.16816.F32.BF16 R24, R148.reuse, R154, R24 ;  /* 0x0000009a9418723c */ /* 0x040fe20000041818 */
[----:B------:R-:W1:Y:S03]  /*18a30*/  LDSM.16.MT88.4 R152, [R198+0x800] ;  /* 0x00080000c698783b */ /* 0x000e660000004200 */
[----:B------:R-:W-:Y:S02]  /*18a40*/  FFMA.FTZ R4, R7, c[0x0][0x2d0], -R4 ;  /* 0x0000b40007047a23 */ /* 0x000fe40000010804 */
[----:B------:R2:W-:Y:S10]  /*18a50*/  MUFU.EX2 R7, R0 ;  /* 0x0000000000077308 */ /* 0x0005f40000000800 */
[----:B------:R-:W3:Y:S01]  /*18a60*/  MUFU.EX2 R176, R4 ;  /* 0x0000000400b07308 */ /* 0x000ee20000000800 */
[----:B--2---:R-:W-:Y:S01]  /*18a70*/  FADD.FTZ R0, R185, R161 ;  /* 0x000000a1b9007221 */ /* 0x004fe20000010000 */
[----:B---3--:R-:W-:Y:S01]  /*18a80*/  F2FP.BF16.PACK_AB R175, R176, R7 ;  /* 0x00000007b0af723e */ /* 0x008fe200000010ff */
[C---:B-1----:R-:W-:Y:S03]  /*18a90*/  HMMA.16816.F32.BF16 R28, R148.reuse, R152, R28 ;  /* 0x00000098941c723c */ /* 0x042fe6000004181c */
[----:B------:R-:W-:Y:S02]  /*18aa0*/  FADD.FTZ R4, R184, R0 ;  /* 0x00000000b8047221 */ /* 0x000fe40000010000 */
[----:B------:R-:W-:Y:S01]  /*18ab0*/  FADD.FTZ R0, R8, R2 ;  /* 0x0000000208007221 */ /* 0x000fe20000010000 */
[-C--:B------:R-:W-:Y:S01]  /*18ac0*/  MOV R8, R3.reuse ;  /* 0x0000000300087202 */ /* 0x080fe20000000f00 */
[----:B------:R-:W-:Y:S01]  /*18ad0*/  FADD.FTZ R2, R180, R4 ;  /* 0x00000004b4027221 */ /* 0x000fe20000010000 */
[C---:B------:R-:W-:Y:S01]  /*18ae0*/  HMMA.16816.F32.BF16 R32, R148.reuse, R154, R32 ;  /* 0x0000009a9420723c */ /* 0x040fe20000041820 */
[----:B------:R-:W1:Y:S03]  /*18af0*/  LDSM.16.MT88.4 R152, [R197+0x800] ;  /* 0x00080000c598783b */ /* 0x000e660000004200 */
        /* <DEDUP_REMOVED lines=97> */
.L_x_1945:
[----:B------:R-:W-:Y:S07]  /*19110*/  @!UPT UIADD3 URZ, URZ, URZ, URZ ;  /* 0x0000003f3f3ff290 */ /* 0x000fee000fffe03f */
[----:B------:R-:W-:Y:S02]  /*19120*/  MOV R7, 0x1f ;  /* 0x0000001f00077802 */ /* 0x000fe40000000f00 */
[----:B------:R-:W-:Y:S01]  /*19130*/  MOV R5, 0xffffffff ;  /* 0xffffffff00057802 */ /* 0x000fe20000000f00 */
[----:B------:R-:W-:Y:S06]  /*19140*/  BRA.DIV ~URZ, `(.L_x_1957) ;  /* 0x000066c27f007947 */ /* 0x000fec000b800000 */
[----:B------:R1:W2:Y:S02]  /*19150*/  SHFL.BFLY PT, R0, R229, 0x2, 0x1f ;  /* 0x0c401f00e5007f89 */ /* 0x0002a400000e0000 */
.L_x_2030:
[----:B--2---:R-:W-:Y:S01]  /*19160*/  FADD.FTZ R0, R0, R229 ;  /* 0x000000e500007221 */ /* 0x004fe20000010000 */
[----:B------:R-:W-:Y:S05]  /*19170*/  BRA.DIV ~URZ, `(.L_x_1958) ;  /* 0x000066f27f007947 */ /* 0x000fea000b800000 */
[----:B------:R-:W2:Y:S02]  /*19180*/  SHFL.BFLY PT, R2, R230, 0x2, 0x1f ;  /* 0x0c401f00e6027f89 */ /* 0x000ea400000e0000 */
[----:B--2---:R-:W-:-:S02]  /*19190*/  FADD.FTZ R230, R2, R230 ;  /* 0x000000e602e67221 */ /* 0x004fc40000010000 */
[----:B------:R-:W2:Y:S04]  /*191a0*/  SHFL.BFLY PT, R2, R0, 0x1, 0x1f ;  /* 0x0c201f0000027f89 */ /* 0x000ea800000e0000 */
[----:B------:R3:W4:Y:S01]  /*191b0*/  SHFL.BFLY PT, R3, R230, 0x1, 0x1f ;  /* 0x0c201f00e6037f89 */ /* 0x00072200000e0000 */
[----:B--2---:R-:W-:-:S05]  /*191c0*/  FADD.FTZ R0, R0, R2 ;  /* 0x0000000200007221 */ /* 0x004fca0000010000 */
.L_x_2031:
[----:B------:R-:W-:Y:S01]  /*191d0*/  FSETP.NE.FTZ.AND P0, PT, R0, RZ, PT ;  /* 0x000000ff0000720b */ /* 0x000fe20003f15000 */
[----:B----4-:R-:W-:Y:S01]  /*191e0*/  FADD.FTZ R3, R3, R230 ;  /* 0x000000e603037221 */ /* 0x010fe20000010000 */
[----:B------:R-:W-:Y:S02]  /*191f0*/  MOV R2, RZ ;  /* 0x000000ff00027202 */ /* 0x000fe40000000f00 */
[----:B------:R-:W-:Y:S02]  /*19200*/  MOV R17, 0xff800000 ;  /* 0xff80000000117802 */ /* 0x000fe40000000f00 */
[----:B------:R-:W-:-:S07]  /*19210*/  MOV R19, 0xff800000 ;  /* 0xff80000000137802 */ /* 0x000fce0000000f00 */
[----:B------:R-:W2:Y:S08]  /*19220*/  @P0 MUFU.LG2 R4, R0 ;  /* 0x0000000000040308 */ /* 0x000eb00000000c00 */
[----:B------:R4:W5:Y:S01]  /*19230*/  @P0 MUFU.RCP R2, R0 ;  /* 0x0000000000020308 */ /* 0x0009620000001000 */
[----:B--2---:R-:W-:Y:S01]  /*19240*/  @P0 FMUL.FTZ R4, R4, 0.69314718246459960938 ;  /* 0x3f31721804040820 */ /* 0x004fe20000410000 */
[----:B----4-:R-:W-:Y:S01]  /*19250*/  @P0 MOV R0, 0x3f317218 ;  /* 0x3f31721800000802 */ /* 0x010fe20000000f00 */
[----:B-----5:R-:W-:-:S02]  /*19260*/  FMUL.FTZ R168, R2, R168 ;  /* 0x000000a802a87220 */ /* 0x020fc40000410000 */
[----:B------:R-:W-:Y:S02]  /*19270*/  FMUL.FTZ R169, R2, R169 ;  /* 0x000000a902a97220 */ /* 0x000fe40000410000 */
[----:B------:R-:W-:Y:S02]  /*19280*/  @P0 FMUL.FTZ R0, R0, c[0x0][0x2d0] ;  /* 0x0000b40000000a20 */ /* 0x000fe40000410000 */
[----:B------:R-:W-:Y:S02]  /*19290*/  FMUL.FTZ R164, R2, R164 ;  /* 0x000000a402a47220 */ /* 0x000fe40000410000 */
[----:B------:R-:W-:Y:S01]  /*192a0*/  @P0 FFMA.FTZ R17, R0, R9, R4 ;  /* 0x0000000900110223 */ /* 0x000fe20000010004 */
[----:B------:R-:W-:Y:S01]  /*192b0*/  FSETP.NE.FTZ.AND P0, PT, R3, RZ, PT ;  /* 0x000000ff0300720b */ /* 0x000fe20003f15000 */
[C---:B------:R-:W-:Y:S01]  /*192c0*/  FMUL.FTZ R165, R2.reuse, R165 ;  /* 0x000000a502a57220 */ /* 0x040fe20000410000 */
[----:B------:R-:W-:Y:S01]  /*192d0*/  MOV R0, RZ ;  /* 0x000000ff00007202 */ /* 0x000fe20000000f00 */
[----:B------:R-:W-:-:S02]  /*192e0*/  FMUL.FTZ R160, R2, R160 ;  /* 0x000000a002a07220 */ /* 0x000fc40000410000 */
[C---:B------:R-:W-:Y:S02]  /*192f0*/  FMUL.FTZ R161, R2.reuse, R161 ;  /* 0x000000a102a17220 */ /* 0x040fe40000410000 */
[C---:B------:R-:W-:Y:S02]  /*19300*/  FMUL.FTZ R156, R2.reuse, R156 ;  /* 0x0000009c029c7220 */ /* 0x040fe40000410000 */
[C---:B------:R-:W-:Y:S02]  /*19310*/  FMUL.FTZ R157, R2.reuse, R157 ;  /* 0x0000009d029d7220 */ /* 0x040fe40000410000 */
[C---:B------:R-:W-:Y:S02]  /*19320*/  FMUL.FTZ R152, R2.reuse, R152 ;  /* 0x0000009802987220 */ /* 0x040fe40000410000 */
[----:B------:R-:W2:Y:S01]  /*19330*/  @P0 MUFU.LG2 R4, R3 ;  /* 0x0000000300040308 */ /* 0x000ea20000000c00 */
[----:B------:R-:W-:Y:S01]  /*19340*/  @P0 MOV R5, 0x3f317218 ;  /* 0x3f31721800050802 */ /* 0x000fe20000000f00 */
[----:B------:R-:W-:-:S02]  /*19350*/  FMUL.FTZ R153, R2, R153 ;  /* 0x0000009902997220 */ /* 0x000fc40000410000 */
[C---:B------:R-:W-:Y:S02]  /*19360*/  FMUL.FTZ R148, R2.reuse, R148 ;  /* 0x0000009402947220 */ /* 0x040fe40000410000 */
[C---:B------:R-:W-:Y:S02]  /*19370*/  FMUL.FTZ R149, R2.reuse, R149 ;  /* 0x0000009502957220 */ /* 0x040fe40000410000 */
[----:B------:R2:W4:Y:S01]  /*19380*/  @P0 MUFU.RCP R0, R3 ;  /* 0x0000000300000308 */ /* 0x0005220000001000 */
        /* <DEDUP_REMOVED lines=8> */
[----:B--2---:R-:W-:Y:S02]  /*19410*/  @P0 FMUL.FTZ R3, R4, 0.69314718246459960938 ;  /* 0x3f31721804030820 */ /* 0x004fe40000410000 */
[----:B------:R-:W-:-:S02]  /*19420*/  @P0 FMUL.FTZ R4, R5, c[0x0][0x2d0] ;  /* 0x0000b40005040a20 */ /* 0x000fc40000410000 */
[C---:B----4-:R-:W-:Y:S02]  /*19430*/  FMUL.FTZ R170, R0.reuse, R170 ;  /* 0x000000aa00aa7220 */ /* 0x050fe40000410000 */
        /* <DEDUP_REMOVED lines=62> */
[----:B------:R-:W-:Y:S01]  /*19820*/  FMUL.FTZ R139, R0, R139 ;  /* 0x0000008b008b7220 */ /* 0x000fe20000410000 */
[----:B------:R-:W-:Y:S01]  /*19830*/  MOV R0, 0x1 ;  /* 0x0000000100007802 */ /* 0x000fe20000000f00 */
[----:B------:R-:W-:Y:S02]  /*19840*/  @P0 FFMA.FTZ R19, R4, R8, R3 ;  /* 0x0000000804130223 */ /* 0x000fe40000010003 */
        /* <DEDUP_REMOVED lines=44> */
.L_x_1893:
[----:B------:R2:W5:Y:S04]  /*19b10*/  LDL R7, [R1+0xa8] ;  /* 0x0000a80001077983 */ /* 0x0005680000100800 */
[----:B------:R-:W4:Y:S01]  /*19b20*/  S2R R2, SR_TID.X ;  /* 0x0000000000027919 */ /* 0x000f220000002100 */
[----:B------:R-:W-:Y:S01]  /*19b30*/  BSSY B0, `(.L_x_1959) ;  /* 0x0000011000007945 */ /* 0x000fe20003800000 */
[----:B----4-:R-:W-:-:S13]  /*19b40*/  LOP3.LUT P0, RZ, R2, 0xff, RZ, 0xc0, !PT ;  /* 0x000000ff02ff7812 */ /* 0x010fda000780c0ff */
[----:B------:R-:W-:Y:S05]  /*19b50*/  @P0 BRA `(.L_x_1960) ;  /* 0x000000e000000947 */ /* 0x000fea0003800000 */
[----:B--2---:R-:W2:Y:S01]  /*19b60*/  S2R R2, SR_LANEID ;  /* 0x0000000000027919 */ /* 0x004ea20000000000 */
[----:B------:R-:W-:Y:S01]  /*19b70*/  VOTEU.ANY UR4, UPT, PT ;  /* 0x0000000000047886 */ /* 0x000fe200038e0100 */
[----:B------:R-:W-:Y:S01]  /*19b80*/  IMAD.MOV.U32 R4, RZ, RZ, c[0x0][0x560] ;  /* 0x00015800ff047624 */ /* 0x000fe200078e00ff */
[----:B------:R-:W2:Y:S01]  /*19b90*/  FLO.U32 R3, UR4 ;  /* 0x0000000400037d00 */ /* 0x000ea200080e0000 */
[----:B------:R-:W-:Y:S01]  /*19ba0*/  IMAD.MOV.U32 R5, RZ, RZ, c[0x0][0x564] ;  /* 0x00015900ff057624 */ /* 0x000fe200078e00ff */
[----:B--2---:R-:W-:-:S06]  /*19bb0*/  ISETP.EQ.U32.AND P0, PT, R3, R2, PT ;  /* 0x000000020300720c */ /* 0x004fcc0003f02070 */
[----:B------:R-:W2:Y:S07]  /*19bc0*/  POPC R2, UR4 ;  /* 0x0000000400027d09 */ /* 0x000eae0008000000 */
[----:B--2---:R2:W4:Y:S04]  /*19bd0*/  @P0 ATOMG.E.ADD.STRONG.GPU PT, R2, [R4.64], R2 ;  /* 0x00000002040209a8 */ /* 0x00452800081ee1cc */
[----:B--2---:R-:W2:Y:S04]  /*19be0*/  S2R R4, SR_LTMASK ;  /* 0x0000000000047919 */ /* 0x004ea80000003900 */
[----:B----4-:R2:W4:Y:S02]  /*19bf0*/  SHFL.IDX PT, R3, R2, R3, 0x1f ;  /* 0x00001f0302037589 */ /* 0x01052400000e0000 */
[----:B--2---:R-:W-:-:S06]  /*19c00*/  LOP3.LUT R2, R4, UR4, RZ, 0xc0, !PT ;  /* 0x0000000404027c12 */ /* 0x004fcc000f8ec0ff */
[----:B------:R-:W4:Y:S02]  /*19c10*/  POPC R2, R2 ;  /* 0x0000000200027309 */ /* 0x000f240000000000 */
[----:B----45:R-:W-:-:S05]  /*19c20*/  IADD3 R7, R3, c[0x0][0xc], R2 ;  /* 0x0000030003077a10 */ /* 0x030fca0007ffe002 */
[----:B------:R2:W-:Y:S02]  /*19c30*/  STL [R1+0xa8], R7 ;  /* 0x0000a80701007387 */ /* 0x0005e40000100800 */
.L_x_1960:
[----:B--2---:R-:W-:Y:S05]  /*19c40*/  BSYNC B0 ;  /* 0x0000000000007941 */ /* 0x004fea0003800000 */
.L_x_1959:
[----:B------:R-:W-:Y:S01]  /*19c50*/  PRMT R0, R0, 0x9910, RZ ;  /* 0x0000991000007816 */ /* 0x000fe200000000ff */
[----:B------:R-:W-:Y:S01]  /*19c60*/  BSSY B1, `(.L_x_1961) ;  /* 0x0000434000017945 */ /* 0x000fe20003800000 */
[----:B-----5:R-:W-:Y:S02]  /*19c70*/  IMAD.MOV.U32 R145, RZ, RZ, R7 ;  /* 0x000000ffff917224 */ /* 0x020fe400078e0007 */
[----:B------:R-:W-:-:S13]  /*19c80*/  ISETP.NE.AND P0, PT, R0, RZ, PT ;  /* 0x000000ff0000720c */ /* 0x000fda0003f05270 */
[----:B------:R-:W-:Y:S05]  /*19c90*/  @!P0 BRA `(.L_x_1962) ;  /* 0x000034e000008947 */ /* 0x000fea0003800000 */
[----:B------:R-:W2:Y:S04]  /*19ca0*/  LDL R12, [R1+0x88] ;  /* 0x00008800010c7983 */ /* 0x000ea80000100800 */
[----:B------:R-:W4:Y:S04]  /*19cb0*/  LDL R10, [R1+0x8c] ;  /* 0x00008c00010a7983 */ /* 0x000f280000100800 */
[----:B---3--:R-:W3:Y:S04]  /*19cc0*/  LDL R7, [R1+0x94] ;  /* 0x0000940001077983 */ /* 0x008ee80000100800 */
[----:B------:R-:W3:Y:S04]  /*19cd0*/  LDL R9, [R1+0x90] ;  /* 0x0000900001097983 */ /* 0x000ee80000100800 */
[----:B------:R-:W3:Y:S04]  /*19ce0*/  LDL R8, [R1+0xa4] ;  /* 0x0000a40001087983 */ /* 0x000ee80000100800 */
[----:B------:R-:W3:Y:S04]  /*19cf0*/  LDL R5, [R1+0x9c] ;  /* 0x00009c0001057983 */ /* 0x000ee80000100800 */
[----:B------:R-:W3:Y:S04]  /*19d00*/  LDL R4, [R1+0xa0] ;  /* 0x0000a00001047983 */ /* 0x000ee80000100800 */
[----:B------:R-:W3:Y:S01]  /*19d10*/  LDL R3, [R1+0x98] ;  /* 0x0000980001037983 */ /* 0x000ee20000100800 */
[----:B------:R-:W-:Y:S01]  /*19d20*/  WARPSYNC 0xffffffff ;  /* 0xffffffff00007948 */ /* 0x000fe20003800000 */
[----:B------:R-:W-:-:S02]  /*19d30*/  F2FP.BF16.PACK_AB R2, R169, R168 ;  /* 0x000000a8a902723e */ /* 0x000fc400000010ff */
[----:B------:R-:W-:Y:S01]  /*19d40*/  BAR.SYNC.DEFER_BLOCKING 0x1, 0x100 ;  /* 0x0044000000007b1d */ /* 0x000fe20000010000 */
[----:B------:R-:W-:Y:S02]  /*19d50*/  F2FP.BF16.PACK_AB R0, R171, R170 ;  /* 0x000000aaab00723e */ /* 0x000fe400000010ff */
[----:B------:R-:W-:-:S04]  /*19d60*/  ISETP.NE.U32.AND P0, PT, RZ, c[0x0][0x508], PT ;  /* 0x00014200ff007a0c */ /* 0x000fc80003f05070 */
[----:B------:R-:W-:Y:S02]  /*19d70*/  ISETP.NE.AND.EX P1, PT, RZ, c[0x0][0x50c], PT, P0 ;  /* 0x00014300ff007a0c */ /* 0x000fe40003f25300 */
[----:B------:R-:W-:Y:S01]  /*19d80*/  ISETP.NE.U32.AND P2, PT, RZ, c[0x0][0x500], PT ;  /* 0x00014000ff007a0c */ /* 0x000fe20003f45070 */
[----:B------:R-:W-:-:S03]  /*19d90*/  IMAD.MOV.U32 R18, RZ, RZ, c[0x0][0x388] ;  /* 0x0000e200ff127624 */ /* 0x000fc600078e00ff */
[----:B------:R-:W-:Y:S01]  /*19da0*/  ISETP.NE.AND.EX P2, PT, RZ, c[0x0][0x504], PT, P2 ;  /* 0x00014100ff007a0c */ /* 0x000fe20003f45320 */
[----:B--2---:R2:W-:Y:S04]  /*19db0*/  STS [R12+0x80], R2 ;  /* 0x000080020c007388 */ /* 0x0045e80000000800 */
[----:B------:R1:W-:Y:S01]  /*19dc0*/  STS [R12+0x480], R0 ;  /* 0x000480000c007388 */ /* 0x0003e20000000800 */
[----:B--2---:R-:W-:Y:S02]  /*19dd0*/  F2FP.BF16.PACK_AB R2, R165, R164 ;  /* 0x000000a4a502723e */ /* 0x004fe400000010ff */
[----:B-1----:R-:W-:-:S03]  /*19de0*/  F2FP.BF16.PACK_AB R0, R167, R166 ;  /* 0x000000a6a700723e */ /* 0x002fc600000010ff */
[----:B----4-:R1:W-:Y:S04]  /*19df0*/  STS [R10], R2 ;  /* 0x000000020a007388 */ /* 0x0103e80000000800 */
[----:B------:R2:W-:Y:S01]  /*19e00*/  STS [R10+0x400], R0 ;  /* 0x000400000a007388 */ /* 0x0005e20000000800 */
[----:B-1----:R-:W-:Y:S02]  /*19e10*/  F2FP.BF16.PACK_AB R2, R161, R160 ;  /* 0x000000a0a102723e */ /* 0x002fe400000010ff */
[----:B--2---:R-:W-:-:S03]  /*19e20*/  F2FP.BF16.PACK_AB R0, R163, R162 ;  /* 0x000000a2a300723e */ /* 0x004fc600000010ff */
[----:B---3--:R1:W-:Y:S04]  /*19e30*/  STS [R7+0x80], R2 ;  /* 0x0000800207007388 */ /* 0x0083e80000000800 */
[----:B------:R2:W-:Y:S01]  /*19e40*/  STS [R7+0x480], R0 ;  /* 0x0004800007007388 */ /* 0x0005e20000000800 */
[----:B-1----:R-:W-:Y:S02]  /*19e50*/  F2FP.BF16.PACK_AB R2, R157, R156 ;  /* 0x0000009c9d02723e */ /* 0x002fe400000010ff */
[----:B--2---:R-:W-:-:S03]  /*19e60*/  F2FP.BF16.PACK_AB R0, R159, R158 ;  /* 0x0000009e9f00723e */ /* 0x004fc600000010ff */
[----:B------:R1:W-:Y:S04]  /*19e70*/  STS [R9], R2 ;  /* 0x0000000209007388 */ /* 0x0003e80000000800 */
[----:B------:R2:W-:Y:S01]  /*19e80*/  STS [R9+0x400], R0 ;  /* 0x0004000009007388 */ /* 0x0005e20000000800 */
[----:B-1----:R-:W-:Y:S02]  /*19e90*/  F2FP.BF16.PACK_AB R2, R153, R152 ;  /* 0x000000989902723e */ /* 0x002fe400000010ff */
[----:B--2---:R-:W-:-:S03]  /*19ea0*/  F2FP.BF16.PACK_AB R0, R155, R154 ;  /* 0x0000009a9b00723e */ /* 0x004fc600000010ff */
[----:B------:R1:W-:Y:S04]  /*19eb0*/  STS [R8+0x80], R2 ;  /* 0x0000800208007388 */ /* 0x0003e80000000800 */
        /* <DEDUP_REMOVED lines=92> */
[----:B------:R2:W-:Y:S04]  /*1a480*/  STS [R9+0xc400], R0 ;  /* 0x00c4000009007388 */ /* 0x0005e80000000800 */
[----:B------:R-:W3:Y:S01]  /*1a490*/  LDL.LU R7, [R1+0x84] ;  /* 0x0000840001077983 */ /* 0x000ee20000300800 */
        /* <DEDUP_REMOVED lines=14> */
[----:B------:R-:W-:Y:S01]  /*1a580*/  STS [R3+0xc000], R2 ;  /* 0x00c0000203007388 */ /* 0x000fe20000000800 */
[----:B------:R-:W-:-:S03]  /*1a590*/  IMAD.MOV.U32 R4, RZ, RZ, 0x4 ;  /* 0x00000004ff047424 */ /* 0x000fc600078e00ff */
[----:B------:R1:W-:Y:S02]  /*1a5a0*/  STS [R3+0xc400], R0 ;  /* 0x00c4000003007388 */ /* 0x0003e40000000800 */
[CC--:B-1----:R-:W-:Y:S02]  /*1a5b0*/  @P1 IMAD.WIDE R2, R239.reuse, R4.reuse, c[0x0][0x508] ;  /* 0x00014200ef021625 */ /* 0x0c2fe400078e0204 */
[----:B------:R-:W-:Y:S02]  /*1a5c0*/  BAR.SYNC.DEFER_BLOCKING 0x1, 0x100 ;  /* 0x0044000000007b1d */ /* 0x000fe40000010000 */
[----:B------:R-:W-:-:S04]  /*1a5d0*/  IMAD.WIDE R4, R239, R4, c[0x0][0x500] ;  /* 0x00014000ef047625 */ /* 0x000fc800078e0204 */
[----:B------:R1:W5:Y:S02]  /*1a5e0*/  @P1 LDG.E R18, [R2.64] ;  /* 0x0000000c02121981 */ /* 0x000364000c1e1900 */
[----:B-1----:R-:W-:-:S06]  /*1a5f0*/  IMAD.MOV.U32 R2, RZ, RZ, RZ ;  /* 0x000000ffff027224 */ /* 0x002fcc00078e00ff */
[----:B------:R1:W5:Y:S01]  /*1a600*/  @P2 LDG.E R2, [R4.64] ;  /* 0x0000000c04022981 */ /* 0x000362000c1e1900 */
[----:B---3--:R-:W-:-:S04]  /*1a610*/  ISETP.NE.AND P0, PT, R7, RZ, PT ;  /* 0x000000ff0700720c */ /* 0x008fc80003f05270 */
[----:B------:R-:W-:Y:S01]  /*1a620*/  SEL R3, R7, c[0x0][0x3d4], P0 ;  /* 0x0000f50007037a07 */ /* 0x000fe20000000000 */
[----:B------:R-:W-:Y:S05]  /*1a630*/  @P1 BRA `(.L_x_1963) ;  /* 0x0000004000001947 */ /* 0x000fea0003800000 */
[----:B-1----:R-:W-:Y:S05]  /*1a640*/  @!P2 BRA `(.L_x_1963) ;  /* 0x000000300000a947 */ /* 0x002fea0003800000 */
[----:B------:R1:W2:Y:S04]  /*1a650*/  LDG.E R0, [R4.64] ;  /* 0x0000000c04007981 */ /* 0x0002a8000c1e1900 */
[----:B-1----:R-:W2:Y:S02]  /*1a660*/  LDG.E R4, [R4.64+0x4] ;  /* 0x0000040c04047981 */ /* 0x002ea4000c1e1900 */
[----:B--2--5:R-:W-:Y:S02]  /*1a670*/  IADD3 R18, -R0, R4, RZ ;  /* 0x0000000400127210 */ /* 0x024fe40007ffe1ff */
.L_x_1963:
[----:B-1----:R-:W2:Y:S04]  /*1a680*/  LDL R21, [R1+0x1b8] ;  /* 0x0001b80001157983 */ /* 0x002ea80000100800 */
[----:B------:R-:W2:Y:S04]  /*1a690*/  LDL R172, [R1+0x70] ;  /* 0x0000700001ac7983 */ /* 0x000ea80000100800 */
[----:B------:R-:W3:Y:S04]  /*1a6a0*/  LDL R22, [R1+0xac] ;  /* 0x0000ac0001167983 */ /* 0x000ee80000100800 */
[----:B------:R-:W4:Y:S01]  /*1a6b0*/  LDL R20, [R1+0x1b4] ;  /* 0x0001b40001147983 */ /* 0x000f220000100800 */
[----:B------:R-:W-:Y:S01]  /*1a6c0*/  IMAD.MOV.U32 R16, RZ, RZ, 0x368 ;  /* 0x00000368ff107424 */ /* 0x000fe200078e00ff */
[----:B------:R-:W-:-:S04]  /*1a6d0*/  ISETP.GT.AND P2, PT, R3, 0x1, PT ;  /* 0x000000010300780c */ /* 0x000fc80003f44270 */
[----:B------:R-:W-:-:S04]  /*1a6e0*/  SEL R16, R16, 0x328, P2 ;  /* 0x0000032810107807 */ /* 0x000fc80001000000 */
[----:B------:R-:W1:Y:S08]  /*1a6f0*/  LDC.64 R8, c[0x0][R16+0x170] ;  /* 0x00005c0010087b82 */ /* 0x000e700000000a00 */
[----:B------:R-:W1:Y:S01]  /*1a700*/  LDC.64 R12, c[0x0][R16+0x168] ;  /* 0x00005a00100c7b82 */ /* 0x000e620000000a00 */
[----:B------:R-:W-:-:S07]  /*1a710*/  ISETP.NE.U32.AND P0, PT, RZ, c[0x0][0x500], PT ;  /* 0x00014000ff007a0c */ /* 0x000fce0003f05070 */
[----:B------:R-:W2:Y:S01]  /*1a720*/  LDC.64 R14, c[0x0][R16+0x178] ;  /* 0x00005e00100e7b82 */ /* 0x000ea20000000a00 */
[----:B------:R-:W-:Y:S02]  /*1a730*/  ISETP.NE.AND.EX P0, PT, RZ, c[0x0][0x504], PT, P0 ;  /* 0x00014100ff007a0c */ /* 0x000fe40003f05300 */
[----:B------:R-:W-:Y:S02]  /*1a740*/  SHF.R.S32.HI R3, RZ, 0x1f, R239 ;  /* 0x0000001fff037819 */ /* 0x000fe400000114ef */
[----:B------:R-:W-:Y:S02]  /*1a750*/  SEL R0, R239, RZ, !P0 ;  /* 0x000000ffef007207 */ /* 0x000fe40004000000 */
[----:B------:R-:W-:Y:S02]  /*1a760*/  SEL R4, R3, RZ, !P0 ;  /* 0x000000ff03047207 */ /* 0x000fe40004000000 */
[----:B-----5:R-:W-:Y:S01]  /*1a770*/  SHF.R.S32.HI R10, RZ, 0x1f, R2 ;  /* 0x0000001fff0a7819 */ /* 0x020fe20000011402 */
[----:B-1----:R-:W-:-:S04]  /*1a780*/  IMAD R3, R9, R0, RZ ;  /* 0x0000000009037224 */ /* 0x002fc800078e02ff */
[C---:B------:R-:W-:Y:S02]  /*1a790*/  IMAD R7, R8.reuse, R4, R3 ;  /* 0x0000000408077224 */ /* 0x040fe400078e0203 */
[----:B------:R-:W-:-:S04]  /*1a7a0*/  IMAD.WIDE.U32 R4, R8, R0, RZ ;  /* 0x0000000008047225 */ /* 0x000fc800078e00ff */
[----:B------:R-:W-:-:S04]  /*1a7b0*/  IMAD.WIDE.U32 R8, R12, R243, RZ ;  /* 0x000000f30c087225 */ /* 0x000fc800078e00ff */
[----:B------:R-:W-:Y:S01]  /*1a7c0*/  IMAD R3, R13, R243, RZ ;  /* 0x000000f30d037224 */ /* 0x000fe200078e02ff */
[----:B------:R-:W-:-:S03]  /*1a7d0*/  IADD3 R13, P1, P0, R4, R8, R2 ;  /* 0x00000008040d7210 */ /* 0x000fc6000783e002 */
[----:B------:R-:W-:Y:S02]  /*1a7e0*/  IMAD.IADD R8, R9, 0x1, R3 ;  /* 0x0000000109087824 */ /* 0x000fe400078e0203 */
[----:B------:R-:W-:Y:S02]  /*1a7f0*/  IMAD.MOV.U32 R3, RZ, RZ, c[0x0][0x4e8] ;  /* 0x00013a00ff037624 */ /* 0x000fe400078e00ff */
[----:B------:R-:W-:-:S03]  /*1a800*/  IMAD.IADD R7, R5, 0x1, R7 ;  /* 0x0000000105077824 */ /* 0x000fc600078e0207 */
[----:B------:R-:W-:Y:S02]  /*1a810*/  ISETP.NE.AND P3, PT, R3, 0x1, PT ;  /* 0x000000010300780c */ /* 0x000fe40003f65270 */
[----:B------:R-:W-:Y:S01]  /*1a820*/  IADD3.X R12, R7, R8, R10, P1, P0 ;  /* 0x00000008070c7210 */ /* 0x000fe20000fe040a */
[----:B--2---:R-:W-:Y:S01]  /*1a830*/  IMAD.IADD R7, R21, 0x1, R172 ;  /* 0x0000000115077824 */ /* 0x004fe200078e02ac */
[----:B---3--:R-:W-:-:S09]  /*1a840*/  SEL R4, R22, RZ, P2 ;  /* 0x000000ff16047207 */ /* 0x008fd20001000000 */
[----:B------:R-:W-:-:S04]  /*1a850*/  @P3 IMAD.HI.U32 R8, R7, c[0x0][0x4ec], RZ ;  /* 0x00013b0007083a27 */ /* 0x000fc800078e00ff */
[-C--:B------:R-:W-:Y:S02]  /*1a860*/  IMAD R9, R15, R4.reuse, RZ ;  /* 0x000000040f097224 */ /* 0x080fe400078e02ff */
[----:B------:R-:W-:-:S04]  /*1a870*/  IMAD.WIDE.U32 R4, R14, R4, RZ ;  /* 0x000000040e047225 */ /* 0x000fc800078e00ff */
[----:B------:R-:W-:Y:S01]  /*1a880*/  IMAD.MOV.U32 R3, RZ, RZ, R7 ;  /* 0x000000ffff037224 */ /* 0x000fe200078e0007 */
[----:B------:R-:W-:Y:S01]  /*1a890*/  @P3 SHF.R.U32.HI R3, RZ, c[0x0][0x4f0], R8 ;  /* 0x00013c00ff033a19 */ /* 0x000fe20000011608 */
[----:B------:R-:W-:-:S03]  /*1a8a0*/  IMAD.IADD R9, R5, 0x1, R9 ;  /* 0x0000000105097824 */ /* 0x000fc600078e0209 */
[----:B------:R-:W-:Y:S02]  /*1a8b0*/  IADD3 R4, P1, P0, R3, R13, R4 ;  /* 0x0000000d03047210 */ /* 0x000fe4000783e004 */
[----:B------:R-:W-:-:S04]  /*1a8c0*/  SHF.R.S32.HI R5, RZ, 0x1f, R3 ;  /* 0x0000001fff057819 */ /* 0x000fc80000011403 */
[----:B------:R-:W-:Y:S02]  /*1a8d0*/  IADD3.X R5, R5, R12, R9, P1, P0 ;  /* 0x0000000c05057210 */ /* 0x000fe40000fe0409 */
[----:B------:R-:W1:Y:S01]  /*1a8e0*/  LDC.64 R8, c[0x0][R16+0x160] ;  /* 0x0000580010087b82 */ /* 0x000e620000000a00 */
[----:B------:R-:W2:Y:S01]  /*1a8f0*/  S2R R22, SR_TID.X ;  /* 0x0000000000167919 */ /* 0x000ea20000002100 */
[----:B------:R-:W-:-:S04]  /*1a900*/  IMAD.MOV R3, RZ, RZ, -R3 ;  /* 0x000000ffff037224 */ /* 0x000fc800078e0a03 */
[----:B------:R-:W-:-:S05]  /*1a910*/  IMAD R3, R3, c[0x0][0x4e8], R7 ;  /* 0x00013a0003037a24 */ /* 0x000fca00078e0207 */
[----:B------:R-:W-:Y:S02]  /*1a920*/  SHF.R.S32.HI R12, RZ, 0x1f, R3 ;  /* 0x0000001fff0c7819 */ /* 0x000fe40000011403 */
[----:B--2---:R-:W-:-:S04]  /*1a930*/  SHF.R.S32.HI R21, RZ, 0x1f, R22 ;  /* 0x0000001fff157819 */ /* 0x004fc80000011416 */
[----:B------:R-:W-:Y:S01]  /*1a940*/  LEA.HI R21, R21, R22, RZ, 0x5 ;  /* 0x0000001615157211 */ /* 0x000fe200078f28ff */
[----:B-1----:R-:W-:-:S04]  /*1a950*/  IMAD.WIDE.U32 R4, R8, R3, R4 ;  /* 0x0000000308047225 */ /* 0x002fc800078e0004 */
[----:B------:R-:W-:Y:S02]  /*1a960*/  IMAD R3, R9, R3, RZ ;  /* 0x0000000309037224 */ /* 0x000fe400078e02ff */
[----:B------:R-:W-:Y:S02]  /*1a970*/  IMAD.MOV.U32 R9, RZ, RZ, c[0x0][0x4a8] ;  /* 0x00012a00ff097624 */ /* 0x000fe400078e00ff */
[----:B------:R-:W-:Y:S02]  /*1a980*/  IMAD R3, R8, R12, R3 ;  /* 0x0000000c08037224 */ /* 0x000fe400078e0203 */
[----:B------:R-:W-:Y:S01]  /*1a990*/  IMAD.MOV.U32 R8, RZ, RZ, c[0x0][0x4ac] ;  /* 0x00012b00ff087624 */ /* 0x000fe200078e00ff */
[----:B------:R-:W-:Y:S01]  /*1a9a0*/  SEL R9, R9, c[0x0][0x450], P2 ;  /* 0x0001140009097a07 */ /* 0x000fe20001000000 */
[----:B------:R-:W-:-:S03]  /*1a9b0*/  IMAD.IADD R3, R5, 0x1, R3 ;  /* 0x0000000105037824 */ /* 0x000fc600078e0203 */
[----:B------:R-:W-:Y:S02]  /*1a9c0*/  SEL R8, R8, c[0x0][0x454], P2 ;  /* 0x0001150008087a07 */ /* 0x000fe40001000000 */
[C---:B------:R-:W-:Y:S02]  /*1a9d0*/  LEA R9, P0, R4.reuse, R9, 0x2 ;  /* 0x0000000904097211 */ /* 0x040fe400078010ff */
[----:B------:R-:W-:Y:S02]  /*1a9e0*/  LOP3.LUT R21, R21, 0xffffffe0, RZ, 0xc0, !PT ;  /* 0xffffffe015157812 */ /* 0x000fe400078ec0ff */
[----:B------:R-:W-:Y:S02]  /*1a9f0*/  LEA.HI.X R5, R4, R8, R3, 0x2, P0 ;  /* 0x0000000804057211 */ /* 0x000fe400000f1403 */
[----:B------:R-:W-:Y:S01]  /*1aa00*/  SHFL.IDX PT, R8, R9, RZ, 0x1c1f ;  /* 0x001c1fff09087589 */ /* 0x000fe200000e0000 */
[----:B------:R-:W-:-:S03]  /*1aa10*/  IMAD.IADD R21, R22, 0x1, -R21 ;  /* 0x0000000116157824 */ /* 0x000fc600078e0a15 */
[----:B------:R-:W-:Y:S01]  /*1aa20*/  SHFL.IDX PT, R4, R9, 0x1, 0x1c1f ;  /* 0x003c1f0009047f89 */ /* 0x000fe200000e0000 */
[----:B----4-:R-:W-:-:S03]  /*1aa30*/  IMAD.IADD R14, R20, 0x1, R172 ;  /* 0x00000001140e7824 */ /* 0x010fc600078e02ac */
[----:B------:R-:W1:Y:S04]  /*1aa40*/  SHFL.IDX PT, R9, R5, RZ, 0x1c1f ;  /* 0x001c1fff05097589 */ /* 0x000e6800000e0000 */
[----:B------:R-:W2:Y:S01]  /*1aa50*/  SHFL.IDX PT, R5, R5, 0x1, 0x1c1f ;  /* 0x003c1f0005057f89 */ /* 0x000ea200000e0000 */
[----:B------:R-:W-:Y:S01]  /*1aa60*/  IMAD R3, R18, c[0x0][0x4e8], RZ ;  /* 0x00013a0012037a24 */ /* 0x000fe200078e02ff */
[----:B------:R-:W-:Y:S02]  /*1aa70*/  LOP3.LUT P0, RZ, R21, 0x3, RZ, 0xc0, !PT ;  /* 0x0000000315ff7812 */ /* 0x000fe4000780c0ff */
[C---:B------:R-:W-:Y:S02]  /*1aa80*/  IADD3 R16, R14.reuse, 0x8, RZ ;  /* 0x000000080e107810 */ /* 0x040fe40007ffe0ff */
[----:B------:R-:W-:-:S02]  /*1aa90*/  ISETP.GE.OR P1, PT, R14, R3, P0 ;  /* 0x000000030e00720c */ /* 0x000fc40000726670 */
[----:B------:R-:W-:-:S11]  /*1aaa0*/  ISETP.GE.OR P0, PT, R16, R3, P0 ;  /* 0x000000031000720c */ /* 0x000fd60000706670 */
[----:B-1----:R1:W-:Y:S04]  /*1aab0*/  @!P1 ST.E [R8.64], R17 ;  /* 0x0000001108009985 */ /* 0x0023e8000c10190c */
[----:B--2---:R1:W-:Y:S01]  /*1aac0*/  @!P0 ST.E [R4.64], R19 ;  /* 0x0000001304008985 */ /* 0x0043e2000c10190c */
[----:B------:R-:W-:Y:S05]  /*1aad0*/  @P2 BRA `(.L_x_1964) ;  /* 0x00000a3000002947 */ /* 0x000fea0003800000 */
[----:B------:R-:W2:Y:S01]  /*1aae0*/  S2R R20, SR_TID.X ;  /* 0x0000000000147919 */ /* 0x000ea20000002100 */
[----:B------:R-:W-:Y:S01]  /*1aaf0*/  IMAD R10, R10, c[0x0][0x3a0], RZ ;  /* 0x0000e8000a0a7a24 */ /* 0x000fe200078e02ff */
[----:B-1----:R-:W-:Y:S01]  /*1ab00*/  SHF.R.S32.HI R8, RZ, 0x1f, R0 ;  /* 0x0000001fff087819 */ /* 0x002fe20000011400 */
[----:B------:R-:W-:Y:S01]  /*1ab10*/  IMAD.WIDE.U32 R4, R2, c[0x0][0x3a0], RZ ;  /* 0x0000e80002047a25 */ /* 0x000fe200078e00ff */
[----:B------:R1:W3:Y:S01]  /*1ab20*/  LDS.128 R32, [R220+0x80] ;  /* 0x00008000dc207984 */ /* 0x0002e20000000c00 */
[----:B------:R-:W-:-:S02]  /*1ab30*/  IADD3 R14, R231, R172, RZ ;  /* 0x000000ace70e7210 */ /* 0x000fc40007ffe0ff */
[----:B------:R-:W-:Y:S01]  /*1ab40*/  IMAD R2, R2, c[0x0][0x3a4], R10 ;  /* 0x0000e90002027a24 */ /* 0x000fe200078e020a */
[----:B------:R1:W4:Y:S04]  /*1ab50*/  LDS.128 R48, [R220+0x1080] ;  /* 0x00108000dc307984 */ /* 0x0003280000000c00 */
[----:B------:R-:W-:Y:S01]  /*1ab60*/  IADD3 R3, R5, R2, RZ ;  /* 0x0000000205037210 */ /* 0x000fe20007ffe0ff */
[----:B------:R-:W-:Y:S01]  /*1ab70*/  IMAD.MOV.U32 R2, RZ, RZ, R4 ;  /* 0x000000ffff027224 */ /* 0x000fe200078e0004 */
[----:B------:R1:W1:Y:S03]  /*1ab80*/  LDS.128 R64, [R220+0x2080] ;  /* 0x00208000dc407984 */ /* 0x0002660000000c00 */
[C---:B------:R-:W-:Y:S01]  /*1ab90*/  IMAD.WIDE.U32 R4, R243.reuse, c[0x0][0x3e8], R2 ;  /* 0x0000fa00f3047a25 */ /* 0x040fe200078e0002 */
[----:B------:R1:W1:Y:S03]  /*1aba0*/  LDS.128 R80, [R220+0x3080] ;  /* 0x00308000dc507984 */ /* 0x0002660000000c00 */
[----:B------:R-:W-:Y:S01]  /*1abb0*/  IMAD R3, R8, c[0x0][0x3f0], RZ ;  /* 0x0000fc0008037a24 */ /* 0x000fe200078e02ff */
[----:B------:R1:W1:Y:S01]  /*1abc0*/  LDS.128 R28, [R220+0x4080] ;  /* 0x00408000dc1c7984 */ /* 0x0002620000000c00 */
[----:B------:R-:W-:Y:S01]  /*1abd0*/  IMAD R5, R243, c[0x0][0x3ec], R5 ;  /* 0x0000fb00f3057a24 */ /* 0x000fe200078e0205 */
[----:B--2---:R-:W-:Y:S01]  /*1abe0*/  SHF.R.S32.HI R15, RZ, 0x1f, R20 ;  /* 0x0000001fff0f7819 */ /* 0x004fe20000011414 */
[C---:B------:R-:W-:Y:S01]  /*1abf0*/  IMAD R9, R0.reuse, c[0x0][0x3f4], R3 ;  /* 0x0000fd0000097a24 */ /* 0x040fe200078e0203 */
[----:B------:R2:W1:Y:S01]  /*1ac00*/  LDS.128 R44, [R220+0x5080] ;  /* 0x00508000dc2c7984 */ /* 0x0004620000000c00 */
[----:B------:R-:W-:Y:S01]  /*1ac10*/  IMAD.WIDE.U32 R4, R0, c[0x0][0x3f0], R4 ;  /* 0x0000fc0000047a25 */ /* 0x000fe200078e0004 */
[----:B------:R-:W-:-:S02]  /*1ac20*/  LEA.HI R15, R15, R20, RZ, 0x3 ;  /* 0x000000140f0f7211 */ /* 0x000fc400078f18ff */
[----:B------:R2:W1:Y:S01]  /*1ac30*/  LDS.128 R60, [R220+0x6080] ;  /* 0x00608000dc3c7984 */ /* 0x0004620000000c00 */
[----:B------:R-:W-:Y:S01]  /*1ac40*/  IMAD.IADD R5, R5, 0x1, R9 ;  /* 0x0000000105057824 */ /* 0x000fe200078e0209 */
[----:B------:R-:W-:Y:S02]  /*1ac50*/  LOP3.LUT R15, R15, 0xfffffff8, RZ, 0xc0, !PT ;  /* 0xfffffff80f0f7812 */ /* 0x000fe400078ec0ff */
[----:B------:R2:W1:Y:S02]  /*1ac60*/  LDS.128 R76, [R220+0x7080] ;  /* 0x00708000dc4c7984 */ /* 0x0004640000000c00 */
[----:B------:R-:W-:Y:S02]  /*1ac70*/  IADD3 R15, -R15, R20, RZ ;  /* 0x000000140f0f7210 */ /* 0x000fe40007ffe1ff */
[----:B------:R2:W1:Y:S02]  /*1ac80*/  LDS.128 R24, [R220+0x8080] ;  /* 0x00808000dc187984 */ /* 0x0004640000000c00 */
[----:B------:R-:W-:-:S02]  /*1ac90*/  LEA R7, R15, R231, 0x5 ;  /* 0x000000e70f077211 */ /* 0x000fc400078e28ff */
[----:B------:R2:W1:Y:S02]  /*1aca0*/  LDS.128 R40, [R220+0x9080] ;  /* 0x00908000dc287984 */ /* 0x0004640000000c00 */
[----:B------:R-:W-:Y:S02]  /*1acb0*/  IADD3 R7, R172, R7, RZ ;  /* 0x00000007ac077210 */ /* 0x000fe40007ffe0ff */
[----:B------:R2:W1:Y:S02]  /*1acc0*/  LDS.128 R56, [R220+0xa080] ;  /* 0x00a08000dc387984 */ /* 0x0004640000000c00 */
[----:B------:R-:W-:Y:S01]  /*1acd0*/  MOV R2, R7 ;  /* 0x0000000700027202 */ /* 0x000fe20000000f00 */
[----:B------:R-:W-:Y:S01]  /*1ace0*/  @P3 IMAD.HI.U32 R8, R7, c[0x0][0x4ec], RZ ;  /* 0x00013b0007083a27 */ /* 0x000fe200078e00ff */
[----:B------:R2:W1:Y:S04]  /*1acf0*/  LDS.128 R72, [R220+0xb080] ;  /* 0x00b08000dc487984 */ /* 0x0004680000000c00 */
[----:B------:R2:W1:Y:S01]  /*1ad00*/  LDS.128 R20, [R220+0xc080] ;  /* 0x00c08000dc147984 */ /* 0x0004620000000c00 */
[----:B------:R-:W-:-:S03]  /*1ad10*/  @P3 SHF.R.U32.HI R2, RZ, c[0x0][0x4f0], R8 ;  /* 0x00013c00ff023a19 */ /* 0x000fc60000011608 */
[----:B------:R2:W1:Y:S01]  /*1ad20*/  LDS.128 R36, [R220+0xd080] ;  /* 0x00d08000dc247984 */ /* 0x0004620000000c00 */
[----:B------:R-:W-:Y:S02]  /*1ad30*/  SHF.R.S32.HI R3, RZ, 0x1f, R2 ;  /* 0x0000001fff037819 */ /* 0x000fe40000011402 */
[----:B------:R-:W-:Y:S01]  /*1ad40*/  IADD3 R0, -R2, RZ, RZ ;  /* 0x000000ff02007210 */ /* 0x000fe20007ffe1ff */
[----:B------:R2:W1:Y:S02]  /*1ad50*/  LDS.128 R52, [R220+0xe080] ;  /* 0x00e08000dc347984 */ /* 0x0004640000000c00 */
[----:B------:R-:W-:Y:S02]  /*1ad60*/  IMAD R3, R3, c[0x0][0x3e0], RZ ;  /* 0x0000f80003037a24 */ /* 0x000fe400078e02ff */
[----:B------:R2:W1:Y:S01]  /*1ad70*/  LDS.128 R68, [R220+0xf080] ;  /* 0x00f08000dc447984 */ /* 0x0004620000000c00 */
[----:B------:R-:W-:Y:S02]  /*1ad80*/  IMAD R0, R0, c[0x0][0x4e8], R7 ;  /* 0x00013a0000007a24 */ /* 0x000fe400078e0207 */
[----:B------:R-:W-:-:S02]  /*1ad90*/  IMAD R7, R2, c[0x0][0x3e4], R3 ;  /* 0x0000f90002077a24 */ /* 0x000fc400078e0203 */
        /* <DEDUP_REMOVED lines=10> */
[----:B--234-:R2:W3:Y:S02]  /*1ae40*/  SHFL.IDX PT, R7, R15, RZ, 0x181f ;  /* 0x00181fff0f077589 */ /* 0x01c4e400000e0000 */
.L_x_2032:
[----:B------:R-:W-:Y:S05]  /*1ae50*/  BRA.DIV ~URZ, `(.L_x_1966) ;  /* 0x00004b927f007947 */ /* 0x000fea000b800000 */
[----:B------:R4:W2:Y:S02]  /*1ae60*/  SHFL.IDX PT, R0, R17, RZ, 0x181f ;  /* 0x00181fff11007589 */ /* 0x0008a400000e0000 */
.L_x_2033:
[----:B------:R-:W-:Y:S01]  /*1ae70*/  IMAD R16, R18, c[0x0][0x4e8], RZ ;  /* 0x00013a0012107a24 */ /* 0x000fe200078e02ff */
[----:B------:R-:W-:Y:S04]  /*1ae80*/  BSSY B0, `(.L_x_1967) ;  /* 0x0000016000007945 */ /* 0x000fe80003800000 */
[----:B------:R-:W-:-:S13]  /*1ae90*/  ISETP.GE.AND P0, PT, R14, R16, PT ;  /* 0x000000100e00720c */ /* 0x000fda0003f06270 */
[----:B------:R-:W-:Y:S05]  /*1aea0*/  @P0 BRA `(.L_x_1968) ;  /* 0x0000013000000947 */ /* 0x000fea0003800000 */
[----:B------:R-:W5:Y:S04]  /*1aeb0*/  LDL R84, [R1+0x78] ;  /* 0x0000780001547983 */ /* 0x000f680000100800 */
[----:B----4-:R-:W4:Y:S04]  /*1aec0*/  LDL R19, [R1+0x80] ;  /* 0x0000800001137983 */ /* 0x010f280000100800 */
[----:B---3--:R-:W3:Y:S01]  /*1aed0*/  LDL R10, [R1+0x7c] ;  /* 0x00007c00010a7983 */ /* 0x008ee20000100800 */
[----:B------:R-:W-:Y:S02]  /*1aee0*/  ISETP.GE.AND P3, PT, R140, c[0x0][0x3c8], PT ;  /* 0x0000f2008c007a0c */ /* 0x000fe40003f66270 */
[----:B------:R-:W-:-:S02]  /*1aef0*/  ISETP.GE.AND P2, PT, R144, c[0x0][0x3c8], PT ;  /* 0x0000f20090007a0c */ /* 0x000fc40003f46270 */
[----:B------:R-:W-:Y:S02]  /*1af00*/  ISETP.GE.AND P1, PT, R233, c[0x0][0x3c8], PT ;  /* 0x0000f200e9007a0c */ /* 0x000fe40003f26270 */
[----:B------:R-:W-:-:S07]  /*1af10*/  ISETP.GE.AND P0, PT, R234, c[0x0][0x3c8], PT ;  /* 0x0000f200ea007a0c */ /* 0x000fce0003f06270 */
[-C--:B--2---:R-:W-:Y:S02]  /*1af20*/  @!P3 LEA R12, P4, R140, R0.reuse, 0x1 ;  /* 0x000000008c0cb211 */ /* 0x084fe400078808ff */
[-C--:B------:R-:W-:Y:S02]  /*1af30*/  @!P2 LEA R8, P6, R252, R0.reuse, 0x1 ;  /* 0x00000000fc08a211 */ /* 0x080fe400078c08ff */
[-C--:B------:R-:W-:Y:S02]  /*1af40*/  @!P1 LEA R4, P5, R233, R0.reuse, 0x1 ;  /* 0x00000000e9049211 */ /* 0x080fe400078a08ff */
[----:B------:R-:W-:Y:S02]  /*1af50*/  @!P3 LEA.HI.X R13, R140, R7, R141, 0x1, P4 ;  /* 0x000000078c0db211 */ /* 0x000fe400020f0c8d */
[----:B------:R-:W-:-:S03]  /*1af60*/  @!P0 LEA R2, P4, R234, R0, 0x1 ;  /* 0x00000000ea028211 */ /* 0x000fc600078808ff */
[----:B------:R2:W-:Y:S01]  /*1af70*/  @!P3 ST.E.128 [R12.64], R32 ;  /* 0x000000200c00b985 */ /* 0x0005e2000c101d0c */
[-C--:B-----5:R-:W-:Y:S02]  /*1af80*/  @!P2 LEA.HI.X R9, R252, R7.reuse, R84, 0x1, P6 ;  /* 0x00000007fc09a211 */ /* 0x0a0fe400030f0c54 */
[----:B----4-:R-:W-:-:S03]  /*1af90*/  @!P1 LEA.HI.X R5, R233, R7, R19, 0x1, P5 ;  /* 0x00000007e9059211 */ /* 0x010fc600028f0c13 */
[----:B-1----:R2:W-:Y:S01]  /*1afa0*/  @!P2 ST.E.128 [R8.64], R28 ;  /* 0x0000001c0800a985 */ /* 0x0025e2000c101d0c */
[----:B---3--:R-:W-:-:S03]  /*1afb0*/  @!P0 LEA.HI.X R3, R234, R7, R10, 0x1, P4 ;  /* 0x00000007ea038211 */ /* 0x008fc600020f0c0a */
[----:B------:R2:W-:Y:S04]  /*1afc0*/  @!P1 ST.E.128 [R4.64], R24 ;  /* 0x0000001804009985 */ /* 0x0005e8000c101d0c */
[----:B------:R2:W-:Y:S02]  /*1afd0*/  @!P0 ST.E.128 [R2.64], R20 ;  /* 0x0000001402008985 */ /* 0x0005e4000c101d0c */
.L_x_1968:
[----:B------:R-:W-:Y:S05]  /*1afe0*/  BSYNC B0 ;  /* 0x0000000000007941 */ /* 0x000fea0003800000 */
.L_x_1967:
[----:B------:R-:W-:Y:S05]  /*1aff0*/  BRA.DIV ~URZ, `(.L_x_1969) ;  /* 0x00004a727f007947 */ /* 0x000fea000b800000 */
[----:B---3--:R3:W4:Y:S04]  /*1b000*/  SHFL.IDX PT, R7, R15, 0x1, 0x181f ;  /* 0x00381f000f077f89 */ /* 0x00872800000e0000 */
[----:B--2---:R3:W2:Y:S02]  /*1b010*/  SHFL.IDX PT, R0, R17, 0x1, 0x181f ;  /* 0x00381f0011007f89 */ /* 0x0046a400000e0000 */
.L_x_2034:
[----:B------:R-:W-:Y:S01]  /*1b020*/  IADD3 R2, R14, 0x20, RZ ;  /* 0x000000200e027810 */ /* 0x000fe20007ffe0ff */
[----:B------:R-:W-:Y:S03]  /*1b030*/  BSSY B0, `(.L_x_1970) ;  /* 0x0000016000007945 */ /* 0x000fe60003800000 */
[----:B------:R-:W-:-:S13]  /*1b040*/  ISETP.GE.AND P0, PT, R2, R16, PT ;  /* 0x000000100200720c */ /* 0x000fda0003f06270 */
[----:B------:R-:W-:Y:S05]  /*1b050*/  @P0 BRA `(.L_x_1971) ;  /* 0x0000013000000947 */ /* 0x000fea0003800000 */
[----:B------:R-:W5:Y:S04]  /*1b060*/  LDL R19, [R1+0x78] ;  /* 0x0000780001137983 */ /* 0x000f680000100800 */
[----:B---3--:R-:W3:Y:S04]  /*1b070*/  LDL R18, [R1+0x80] ;  /* 0x0000800001127983 */ /* 0x008ee80000100800 */
[----:B----4-:R-:W4:Y:S01]  /*1b080*/  LDL R10, [R1+0x7c] ;  /* 0x00007c00010a7983 */ /* 0x010f220000100800 */
        /* <DEDUP_REMOVED lines=11> */
[----:B---3--:R-:W-:-:S03]  /*1b140*/  @!P1 LEA.HI.X R5, R233, R7, R18, 0x1, P5 ;  /* 0x00000007e9059211 */ /* 0x008fc600028f0c12 */
[----:B-1----:R2:W-:Y:S01]  /*1b150*/  @!P2 ST.E.128 [R8.64], R44 ;  /* 0x0000002c0800a985 */ /* 0x0025e2000c101d0c */
[----:B----4-:R-:W-:-:S03]  /*1b160*/  @!P0 LEA.HI.X R3, R234, R7, R10, 0x1, P4 ;  /* 0x00000007ea038211 */ /* 0x010fc600020f0c0a */
[----:B------:R2:W-:Y:S04]  /*1b170*/  @!P1 ST.E.128 [R4.64], R40 ;  /* 0x0000002804009985 */ /* 0x0005e8000c101d0c */
[----:B------:R2:W-:Y:S02]  /*1b180*/  @!P0 ST.E.128 [R2.64], R36 ;  /* 0x0000002402008985 */ /* 0x0005e4000c101d0c */
.L_x_1971:
[----:B------:R-:W-:Y:S05]  /*1b190*/  BSYNC B0 ;  /* 0x0000000000007941 */ /* 0x000fea0003800000 */
.L_x_1970:
[----:B------:R-:W-:Y:S05]  /*1b1a0*/  BRA.DIV ~URZ, `(.L_x_1972) ;  /* 0x000049b27f007947 */ /* 0x000fea000b800000 */
[----:B----4-:R4:W3:Y:S02]  /*1b1b0*/  SHFL.IDX PT, R7, R15, 0x2, 0x181f ;  /* 0x00581f000f077f89 */ /* 0x0108e400000e0000 */
.L_x_2035:
[----:B------:R-:W-:Y:S05]  /*1b1c0*/  BRA.DIV ~URZ, `(.L_x_1973) ;  /* 0x00004a127f007947 */ /* 0x000fea000b800000 */
[----:B--2---:R2:W4:Y:S02]  /*1b1d0*/  SHFL.IDX PT, R0, R17, 0x2, 0x181f ;  /* 0x00581f0011007f89 */ /* 0x00452400000e0000 */
.L_x_2036:
[----:B------:R-:W-:Y:S01]  /*1b1e0*/  IADD3 R2, R14, 0x40, RZ ;  /* 0x000000400e027810 */ /* 0x000fe20007ffe0ff */
[----:B------:R-:W-:Y:S03]  /*1b1f0*/  BSSY B0, `(.L_x_1974) ;  /* 0x0000016000007945 */ /* 0x000fe60003800000 */
[----:B------:R-:W-:-:S13]  /*1b200*/  ISETP.GE.AND P0, PT, R2, R16, PT ;  /* 0x000000100200720c */ /* 0x000fda0003f06270 */
[----:B------:R-:W-:Y:S05]  /*1b210*/  @P0 BRA `(.L_x_1975) ;  /* 0x0000013000000947 */ /* 0x000fea0003800000 */
[----:B------:R-:W5:Y:S04]  /*1b220*/  LDL R19, [R1+0x78] ;  /* 0x0000780001137983 */ /* 0x000f680000100800 */
[----:B--2---:R-:W2:Y:S04]  /*1b230*/  LDL R18, [R1+0x80] ;  /* 0x0000800001127983 */ /* 0x004ea80000100800 */
[----:B----4-:R-:W4:Y:S01]  /*1b240*/  LDL R10, [R1+0x7c] ;  /* 0x00007c00010a7983 */ /* 0x010f220000100800 */
[----:B------:R-:W-:Y:S02]  /*1b250*/  ISETP.GE.AND P3, PT, R140, c[0x0][0x3c8], PT ;  /* 0x0000f2008c007a0c */ /* 0x000fe40003f66270 */
[----:B------:R-:W-:-:S02]  /*1b260*/  ISETP.GE.AND P2, PT, R144, c[0x0][0x3c8], PT ;  /* 0x0000f20090007a0c */ /* 0x000fc40003f46270 */
[----:B------:R-:W-:Y:S02]  /*1b270*/  ISETP.GE.AND P1, PT, R233, c[0x0][0x3c8], PT ;  /* 0x0000f200e9007a0c */ /* 0x000fe40003f26270 */
[----:B------:R-:W-:-:S07]  /*1b280*/  ISETP.GE.AND P0, PT, R234, c[0x0][0x3c8], PT ;  /* 0x0000f200ea007a0c */ /* 0x000fce0003f06270 */
[-C--:B------:R-:W-:Y:S02]  /*1b290*/  @!P3 LEA R12, P4, R140, R0.reuse, 0x1 ;  /* 0x000000008c0cb211 */ /* 0x080fe400078808ff */
[-C--:B------:R-:W-:Y:S02]  /*1b2a0*/  @!P2 LEA R8, P6, R252, R0.reuse, 0x1 ;  /* 0x00000000fc08a211 */ /* 0x080fe400078c08ff */
[-C--:B------:R-:W-:Y:S02]  /*1b2b0*/  @!P1 LEA R4, P5, R233, R0.reuse, 0x1 ;  /* 0x00000000e9049211 */ /* 0x080fe400078a08ff */
[----:B---3--:R-:W-:Y:S02]  /*1b2c0*/  @!P3 LEA.HI.X R13, R140, R7, R141, 0x1, P4 ;  /* 0x000000078c0db211 */ /* 0x008fe400020f0c8d */
[----:B------:R-:W-:-:S03]  /*1b2d0*/  @!P0 LEA R2, P4, R234, R0, 0x1 ;  /* 0x00000000ea028211 */ /* 0x000fc600078808ff */
[----:B-1----:R1:W-:Y:S01]  /*1b2e0*/  @!P3 ST.E.128 [R12.64], R64 ;  /* 0x000000400c00b985 */ /* 0x0023e2000c101d0c */
[-C--:B-----5:R-:W-:Y:S02]  /*1b2f0*/  @!P2 LEA.HI.X R9, R252, R7.reuse, R19, 0x1, P6 ;  /* 0x00000007fc09a211 */ /* 0x0a0fe400030f0c13 */
[----:B--2---:R-:W-:-:S03]  /*1b300*/  @!P1 LEA.HI.X R5, R233, R7, R18, 0x1, P5 ;  /* 0x00000007e9059211 */ /* 0x004fc600028f0c12 */
[----:B------:R1:W-:Y:S01]  /*1b310*/  @!P2 ST.E.128 [R8.64], R60 ;  /* 0x0000003c0800a985 */ /* 0x0003e2000c101d0c */
[----:B----4-:R-:W-:-:S03]  /*1b320*/  @!P0 LEA.HI.X R3, R234, R7, R10, 0x1, P4 ;  /* 0x00000007ea038211 */ /* 0x010fc600020f0c0a */
[----:B------:R1:W-:Y:S04]  /*1b330*/  @!P1 ST.E.128 [R4.64], R56 ;  /* 0x0000003804009985 */ /* 0x0003e8000c101d0c */
[----:B------:R1:W-:Y:S02]  /*1b340*/  @!P0 ST.E.128 [R2.64], R52 ;  /* 0x0000003402008985 */ /* 0x0003e4000c101d0c */
.L_x_1975:
[----:B------:R-:W-:Y:S05]  /*1b350*/  BSYNC B0 ;  /* 0x0000000000007941 */ /* 0x000fea0003800000 */
.L_x_1974:
[----:B------:R-:W-:Y:S05]  /*1b360*/  BRA.DIV ~URZ, `(.L_x_1976) ;  /* 0x000048f27f007947 */ /* 0x000fea000b800000 */
[----:B---3--:R3:W2:Y:S04]  /*1b370*/  SHFL.IDX PT, R7, R15, 0x3, 0x181f ;  /* 0x00781f000f077f89 */ /* 0x0086a800000e0000 */
[----:B----4-:R3:W4:Y:S02]  /*1b380*/  SHFL.IDX PT, R0, R17, 0x3, 0x181f ;  /* 0x00781f0011007f89 */ /* 0x01072400000e0000 */
.L_x_2037:
[----:B-1----:R-:W-:-:S04]  /*1b390*/  IADD3 R2, R14, 0x60, RZ ;  /* 0x000000600e027810 */ /* 0x002fc80007ffe0ff */
[----:B------:R-:W-:-:S13]  /*1b3a0*/  ISETP.GE.AND P0, PT, R2, R16, PT ;  /* 0x000000100200720c */ /* 0x000fda0003f06270 */
[----:B------:R-:W-:Y:S05]  /*1b3b0*/  @P0 BRA `(.L_x_1977) ;  /* 0x00002be000000947 */ /* 0x000fea0003800000 */
[----:B------:R-:W5:Y:S04]  /*1b3c0*/  LDL R12, [R1+0x78] ;  /* 0x00007800010c7983 */ /* 0x000f680000100800 */
[----:B---3--:R-:W3:Y:S01]  /*1b3d0*/  LDL R10, [R1+0x80] ;  /* 0x00008000010a7983 */ /* 0x008ee20000100800 */
[----:B------:R-:W-:Y:S02]  /*1b3e0*/  ISETP.GE.AND P2, PT, R140, c[0x0][0x3c8], PT ;  /* 0x0000f2008c007a0c */ /* 0x000fe40003f46270 */
[----:B------:R-:W-:Y:S02]  /*1b3f0*/  ISETP.GE.AND P1, PT, R144, c[0x0][0x3c8], PT ;  /* 0x0000f20090007a0c */ /* 0x000fe40003f26270 */
[----:B------:R-:W-:-:S09]  /*1b400*/  ISETP.GE.AND P0, PT, R233, c[0x0][0x3c8], PT ;  /* 0x0000f200e9007a0c */ /* 0x000fd20003f06270 */
[-C--:B----4-:R-:W-:Y:S02]  /*1b410*/  @!P2 LEA R8, P5, R140, R0.reuse, 0x1 ;  /* 0x000000008c08a211 */ /* 0x090fe400078a08ff */
[-C--:B------:R-:W-:Y:S02]  /*1b420*/  @!P1 LEA R4, P4, R252, R0.reuse, 0x1 ;  /* 0x00000000fc049211 */ /* 0x080fe400078808ff */
[----:B------:R-:W-:Y:S02]  /*1b430*/  @!P0 LEA R2, P3, R233, R0, 0x1 ;  /* 0x00000000e9028211 */ /* 0x000fe400078608ff */
[----:B--2---:R-:W-:-:S05]  /*1b440*/  @!P2 LEA.HI.X R9, R140, R7, R141, 0x1, P5 ;  /* 0x000000078c09a211 */ /* 0x004fca00028f0c8d */
[----:B------:R1:W-:Y:S01]  /*1b450*/  @!P2 ST.E.128 [R8.64], R80 ;  /* 0x000000500800a985 */ /* 0x0003e2000c101d0c */
[-C--:B-----5:R-:W-:Y:S02]  /*1b460*/  @!P1 LEA.HI.X R5, R252, R7.reuse, R12, 0x1, P4 ;  /* 0x00000007fc059211 */ /* 0x0a0fe400020f0c0c */
[----:B---3--:R-:W-:-:S03]  /*1b470*/  @!P0 LEA.HI.X R3, R233, R7, R10, 0x1, P3 ;  /* 0x00000007e9038211 */ /* 0x008fc600018f0c0a */
        /* <DEDUP_REMOVED lines=9> */
.L_x_1964:
[----:B-1----:R-:W2:Y:S01]  /*1b510*/  LDL.LU R5, [R1+0xac] ;  /* 0x0000ac0001057983 */ /* 0x002ea20000300800 */
[----:B------:R-:W-:Y:S01]  /*1b520*/  IMAD R10, R10, c[0x0][0x408], RZ ;  /* 0x000102000a0a7a24 */ /* 0x000fe200078e02ff */
[----:B------:R-:W-:-:S03]  /*1b530*/  SHF.R.S32.HI R4, RZ, 0x1f, R0 ;  /* 0x0000001fff047819 */ /* 0x000fc60000011400 */
[C---:B------:R-:W-:Y:S02]  /*1b540*/  IMAD R10, R2.reuse, c[0x0][0x40c], R10 ;  /* 0x00010300020a7a24 */ /* 0x040fe400078e020a */
[----:B------:R-:W-:-:S04]  /*1b550*/  IMAD.WIDE.U32 R2, R2, c[0x0][0x408], RZ ;  /* 0x0001020002027a25 */ /* 0x000fc800078e00ff */
[----:B------:R-:W-:Y:S01]  /*1b560*/  IMAD R4, R4, c[0x0][0x440], RZ ;  /* 0x0001100004047a24 */ /* 0x000fe200078e02ff */
[----:B------:R-:W-:-:S03]  /*1b570*/  IADD3 R3, R3, R10, RZ ;  /* 0x0000000a03037210 */ /* 0x000fc60007ffe0ff */
[----:B------:R-:W-:Y:S02]  /*1b580*/  IMAD R4, R0, c[0x0][0x444], R4 ;  /* 0x0001110000047a24 */ /* 0x000fe400078e0204 */
[----:B------:R-:W-:-:S04]  /*1b590*/  IMAD.WIDE.U32 R2, R243, c[0x0][0x438], R2 ;  /* 0x00010e00f3027a25 */ /* 0x000fc800078e0002 */
[----:B------:R-:W-:-:S04]  /*1b5a0*/  IMAD R3, R243, c[0x0][0x43c], R3 ;  /* 0x00010f00f3037a24 */ /* 0x000fc800078e0203 */
[----:B------:R-:W-:Y:S01]  /*1b5b0*/  IMAD.WIDE.U32 R2, R0, c[0x0][0x440], R2 ;  /* 0x0001100000027a25 */ /* 0x000fe200078e0002 */
[----:B------:R-:W-:-:S04]  /*1b5c0*/  MOV R0, R7 ;  /* 0x0000000700007202 */ /* 0x000fc80000000f00 */
[----:B------:R-:W-:Y:S01]  /*1b5d0*/  IADD3 R3, R3, R4, RZ ;  /* 0x0000000403037210 */ /* 0x000fe20007ffe0ff */
[----:B------:R-:W-:-:S05]  /*1b5e0*/  @P3 IMAD.HI.U32 R4, R7, c[0x0][0x4ec], RZ ;  /* 0x00013b0007043a27 */ /* 0x000fca00078e00ff */
[----:B------:R-:W-:-:S04]  /*1b5f0*/  @P3 SHF.R.U32.HI R0, RZ, c[0x0][0x4f0], R4 ;  /* 0x00013c00ff003a19 */ /* 0x000fc80000011604 */
[----:B------:R-:W-:-:S05]  /*1b600*/  SHF.R.S32.HI R4, RZ, 0x1f, R0 ;  /* 0x0000001fff047819 */ /* 0x000fca0000011400 */
[----:B------:R-:W-:-:S04]  /*1b610*/  IMAD R4, R4, c[0x0][0x430], RZ ;  /* 0x00010c0004047a24 */ /* 0x000fc800078e02ff */
[----:B------:R-:W-:Y:S02]  /*1b620*/  IMAD R4, R0, c[0x0][0x434], R4 ;  /* 0x00010d0000047a24 */ /* 0x000fe400078e0204 */
[----:B--2---:R-:W-:-:S04]  /*1b630*/  IMAD.WIDE.U32 R2, R5, c[0x0][0x448], R2 ;  /* 0x0001120005027a25 */ /* 0x004fc800078e0002 */
[----:B------:R-:W-:-:S04]  /*1b640*/  IMAD R3, R5, c[0x0][0x44c], R3 ;  /* 0x0001130005037a24 */ /* 0x000fc800078e0203 */
[C---:B------:R-:W-:Y:S01]  /*1b650*/  IMAD.WIDE.U32 R2, R0.reuse, c[0x0][0x430], R2 ;  /* 0x00010c0000027a25 */ /* 0x040fe200078e0002 */
[----:B------:R-:W-:-:S04]  /*1b660*/  IADD3 R0, -R0, RZ, RZ ;  /* 0x000000ff00007210 */ /* 0x000fc80007ffe1ff */
[----:B------:R-:W-:Y:S01]  /*1b670*/  IADD3 R3, R3, R4, RZ ;  /* 0x0000000403037210 */ /* 0x000fe20007ffe0ff */
[----:B------:R-:W-:-:S04]  /*1b680*/  IMAD R7, R0, c[0x0][0x4e8], R7 ;  /* 0x00013a0000077a24 */ /* 0x000fc800078e0207 */
[----:B------:R-:W-:Y:S01]  /*1b690*/  IMAD.WIDE.U32 R2, R7, c[0x0][0x428], R2 ;  /* 0x00010a0007027a25 */ /* 0x000fe200078e0002 */
[----:B------:R-:W-:-:S04]  /*1b6a0*/  SHF.R.S32.HI R0, RZ, 0x1f, R7 ;  /* 0x0000001fff007819 */ /* 0x000fc80000011407 */
[----:B------:R-:W-:Y:S01]  /*1b6b0*/  LEA R5, P0, R2, c[0x0][0x400], 0x2 ;  /* 0x0001000002057a11 */ /* 0x000fe200078010ff */
[----:B------:R-:W-:-:S04]  /*1b6c0*/  IMAD R0, R0, c[0x0][0x428], RZ ;  /* 0x00010a0000007a24 */ /* 0x000fc800078e02ff */
[----:B------:R-:W-:-:S05]  /*1b6d0*/  IMAD R7, R7, c[0x0][0x42c], R0 ;  /* 0x00010b0007077a24 */ /* 0x000fca00078e0200 */
[----:B------:R-:W-:-:S04]  /*1b6e0*/  IADD3 R7, R3, R7, RZ ;  /* 0x0000000703077210 */ /* 0x000fc80007ffe0ff */
[----:B------:R-:W-:Y:S01]  /*1b6f0*/  LEA.HI.X R7, R2, c[0x0][0x404], R7, 0x2, P0 ;  /* 0x0001010002077a11 */ /* 0x000fe200000f1407 */
[----:B------:R-:W-:Y:S05]  /*1b700*/  BRA.DIV ~URZ, `(.L_x_1978) ;  /* 0x000046427f007947 */ /* 0x000fea000b800000 */
[----:B------:R1:W2:Y:S02]  /*1b710*/  SHFL.IDX PT, R4, R7, RZ, 0x1c1f ;  /* 0x001c1fff07047589 */ /* 0x0002a400000e0000 */
.L_x_2038:
[----:B------:R-:W-:Y:S05]  /*1b720*/  BRA.DIV ~URZ, `(.L_x_1979) ;  /* 0x000046a27f007947 */ /* 0x000fea000b800000 */
[----:B------:R3:W4:Y:S02]  /*1b730*/  SHFL.IDX PT, R0, R5, RZ, 0x1c1f ;  /* 0x001c1fff05007589 */ /* 0x00072400000e0000 */
.L_x_2039:
[----:B------:R-:W-:Y:S01]  /*1b740*/  IMAD R18, R18, c[0x0][0x4e8], RZ ;  /* 0x00013a0012127a24 */ /* 0x000fe200078e02ff */
[----:B------:R-:W-:Y:S04]  /*1b750*/  BSSY B0, `(.L_x_1980) ;  /* 0x00000cb000007945 */ /* 0x000fe80003800000 */
[----:B------:R-:W-:-:S13]  /*1b760*/  ISETP.GE.AND P0, PT, R14, R18, PT ;  /* 0x000000120e00720c */ /* 0x000fda0003f06270 */
        /* <DEDUP_REMOVED lines=22> */
[----:B------:R-:W2:Y:S01]  /*1b8d0*/  LDL R32, [R1+0x154] ;  /* 0x0001540001207983 */ /* 0x000ea20000100800 */
[----:B-----5:R-:W-:-:S02]  /*1b8e0*/  ISETP.GE.AND P0, PT, R8, c[0x0][0x3c8], PT ;  /* 0x0000f20008007a0c */ /* 0x020fc40003f06270 */
[----:B---3--:R-:W-:-:S11]  /*1b8f0*/  ISETP.GE.AND P1, PT, R10, c[0x0][0x3c8], PT ;  /* 0x0000f2000a007a0c */ /* 0x008fd60003f26270 */
[----:B------:R-:W-:Y:S02]  /*1b900*/  @!P0 IMAD.MOV.U32 R2, RZ, RZ, R0 ;  /* 0x000000ffff028224 */ /* 0x000fe400078e0000 */
[----:B------:R-:W-:Y:S01]  /*1b910*/  @!P0 IMAD.MOV.U32 R3, RZ, RZ, R4 ;  /* 0x000000ffff038224 */ /* 0x000fe200078e0004 */
[----:B----4-:R-:W-:-:S03]  /*1b920*/  ISETP.GE.AND P2, PT, R9, c[0x0][0x3c8], PT ;  /* 0x0000f20009007a0c */ /* 0x010fc60003f46270 */
[----:B------:R-:W-:Y:S02]  /*1b930*/  @!P0 IMAD.WIDE R2, R8, 0x4, R2 ;  /* 0x0000000408028825 */ /* 0x000fe400078e0202 */
[----:B------:R-:W3:Y:S04]  /*1b940*/  LDL R8, [R1+0x11c] ;  /* 0x00011c0001087983 */ /* 0x000ee80000100800 */
[----:B------:R4:W-:Y:S02]  /*1b950*/  @!P0 ST.E.64 [R2.64], R168 ;  /* 0x000000a802008985 */ /* 0x0009e4000c101b0c */
[----:B----4-:R-:W-:-:S04]  /*1b960*/  @!P1 LEA R2, P0, R10, R0, 0x2 ;  /* 0x000000000a029211 */ /* 0x010fc800078010ff */
[----:B--2---:R-:W-:Y:S02]  /*1b970*/  @!P1 LEA.HI.X R3, R10, R4, R13, 0x2, P0 ;  /* 0x000000040a039211 */ /* 0x004fe400000f140d */
[----:B------:R-:W2:Y:S04]  /*1b980*/  LDL R13, [R1+0x198] ;  /* 0x00019800010d7983 */ /* 0x000ea80000100800 */
[----:B------:R4:W-:Y:S04]  /*1b990*/  @!P1 ST.E.64 [R2.64], R164 ;  /* 0x000000a402009985 */ /* 0x0009e8000c101b0c */
[----:B------:R-:W5:Y:S01]  /*1b9a0*/  LDL R10, [R1+0x110] ;  /* 0x00011000010a7983 */ /* 0x000f620000100800 */
[----:B----4-:R-:W-:-:S04]  /*1b9b0*/  @!P2 LEA R2, P0, R9, R0, 0x2 ;  /* 0x000000000902a211 */ /* 0x010fc800078010ff */
[----:B------:R-:W-:Y:S02]  /*1b9c0*/  @!P2 LEA.HI.X R3, R9, R4, R24, 0x2, P0 ;  /* 0x000000040903a211 */ /* 0x000fe400000f1418 */
[----:B------:R-:W4:Y:S04]  /*1b9d0*/  LDL R9, [R1+0x194] ;  /* 0x0001940001097983 */ /* 0x000f280000100800 */
[----:B------:R-:W4:Y:S01]  /*1b9e0*/  LDL R24, [R1+0x188] ;  /* 0x0001880001187983 */ /* 0x000f220000100800 */
[----:B------:R-:W-:-:S03]  /*1b9f0*/  ISETP.GE.AND P1, PT, R22, c[0x0][0x3c8], PT ;  /* 0x0000f20016007a0c */ /* 0x000fc60003f26270 */
[----:B------:R1:W-:Y:S01]  /*1ba00*/  @!P2 ST.E.64 [R2.64], R160 ;  /* 0x000000a00200a985 */ /* 0x0003e2000c101b0c */
[----:B------:R-:W-:-:S09]  /*1ba10*/  ISETP.GE.AND P2, PT, R20, c[0x0][0x3c8], PT ;  /* 0x0000f20014007a0c */ /* 0x000fd20003f46270 */
[----:B-1----:R-:W-:-:S04]  /*1ba20*/  @!P1 LEA R2, P0, R22, R0, 0x2 ;  /* 0x0000000016029211 */ /* 0x002fc800078010ff */
[----:B------:R-:W-:Y:S02]  /*1ba30*/  @!P1 LEA.HI.X R3, R22, R4, R23, 0x2, P0 ;  /* 0x0000000416039211 */ /* 0x000fe400000f1417 */
[----:B------:R-:W4:Y:S04]  /*1ba40*/  LDL R22, [R1+0x104] ;  /* 0x0001040001167983 */ /* 0x000f280000100800 */
[----:B------:R1:W-:Y:S01]  /*1ba50*/  @!P1 ST.E.64 [R2.64], R156 ;  /* 0x0000009c02009985 */ /* 0x0003e2000c101b0c */
[----:B------:R-:W-:Y:S02]  /*1ba60*/  ISETP.GE.AND P1, PT, R15, c[0x0][0x3c8], PT ;  /* 0x0000f2000f007a0c */ /* 0x000fe40003f26270 */
[----:B------:R-:W-:Y:S01]  /*1ba70*/  ISETP.GE.AND P6, PT, R25, c[0x0][0x3c8], PT ;  /* 0x0000f20019007a0c */ /* 0x000fe20003fc6270 */
[----:B------:R-:W4:Y:S01]  /*1ba80*/  LDL R23, [R1+0xf8] ;  /* 0x0000f80001177983 */ /* 0x000f220000100800 */
[----:B-1----:R-:W-:-:S04]  /*1ba90*/  @!P2 LEA R2, P0, R20, R0, 0x2 ;  /* 0x000000001402a211 */ /* 0x002fc800078010ff */
[----:B------:R-:W-:Y:S02]  /*1baa0*/  @!P2 LEA.HI.X R3, R20, R4, R21, 0x2, P0 ;  /* 0x000000041403a211 */ /* 0x000fe400000f1415 */
[----:B------:R-:W-:Y:S01]  /*1bab0*/  ISETP.GE.AND P0, PT, R12, c[0x0][0x3c8], PT ;  /* 0x0000f2000c007a0c */ /* 0x000fe20003f06270 */
[----:B------:R-:W4:Y:S04]  /*1bac0*/  LDL R20, [R1+0xfc] ;  /* 0x0000fc0001147983 */ /* 0x000f280000100800 */
[----:B------:R1:W-:Y:S04]  /*1bad0*/  @!P2 ST.E.64 [R2.64], R152 ;  /* 0x000000980200a985 */ /* 0x0003e8000c101b0c */
[----:B------:R-:W4:Y:S01]  /*1bae0*/  LDL R21, [R1+0x17c] ;  /* 0x00017c0001157983 */ /* 0x000f220000100800 */
[----:B-1----:R-:W-:-:S04]  /*1baf0*/  @!P1 LEA R2, P2, R15, R0, 0x2 ;  /* 0x000000000f029211 */ /* 0x002fc800078410ff */
[----:B------:R-:W-:Y:S02]  /*1bb00*/  @!P1 LEA.HI.X R3, R15, R4, R17, 0x2, P2 ;  /* 0x000000040f039211 */ /* 0x000fe400010f1411 */
[----:B------:R-:W4:Y:S04]  /*1bb10*/  LDL R17, [R1+0xb4] ;  /* 0x0000b40001117983 */ /* 0x000f280000100800 */
[----:B------:R1:W-:Y:S01]  /*1bb20*/  @!P1 ST.E.64 [R2.64], R148 ;  /* 0x0000009402009985 */ /* 0x0003e2000c101b0c */
[----:B------:R-:W-:-:S03]  /*1bb30*/  ISETP.GE.AND P2, PT, R28, c[0x0][0x3c8], PT ;  /* 0x0000f2001c007a0c */ /* 0x000fc60003f46270 */
[----:B------:R-:W4:Y:S01]  /*1bb40*/  LDL R15, [R1+0x184] ;  /* 0x00018400010f7983 */ /* 0x000f220000100800 */
[----:B-1----:R-:W-:Y:S02]  /*1bb50*/  @!P0 LEA R2, P1, R12, R0, 0x2 ;  /* 0x000000000c028211 */ /* 0x002fe400078210ff */
[----:B---3--:R-:W-:Y:S02]  /*1bb60*/  ISETP.GE.AND P3, PT, R8, c[0x0][0x3c8], PT ;  /* 0x0000f20008007a0c */ /* 0x008fe40003f66270 */
[----:B--2---:R-:W-:-:S05]  /*1bb70*/  @!P0 LEA.HI.X R3, R12, R4, R13, 0x2, P1 ;  /* 0x000000040c038211 */ /* 0x004fca00008f140d */
[----:B------:R1:W-:Y:S01]  /*1bb80*/  @!P0 ST.E.64 [R2.64], R36 ;  /* 0x0000002402008985 */ /* 0x0003e2000c101b0c */
[----:B------:R-:W-:Y:S02]  /*1bb90*/  ISETP.GE.AND P1, PT, R19, c[0x0][0x3c8], PT ;  /* 0x0000f20013007a0c */ /* 0x000fe40003f26270 */
[----:B-----5:R-:W-:-:S03]  /*1bba0*/  ISETP.GE.AND P0, PT, R10, c[0x0][0x3c8], PT ;  /* 0x0000f2000a007a0c */ /* 0x020fc60003f06270 */
[----:B-1----:R-:W-:-:S04]  /*1bbb0*/  @!P3 LEA R2, P4, R8, R0, 0x2 ;  /* 0x000000000802b211 */ /* 0x002fc800078810ff */
[----:B----4-:R-:W-:-:S05]  /*1bbc0*/  @!P3 LEA.HI.X R3, R8, R4, R9, 0x2, P4 ;  /* 0x000000040803b211 */ /* 0x010fca00020f1409 */
[----:B------:R1:W-:Y:S01]  /*1bbd0*/  @!P3 ST.E.64 [R2.64], R40 ;  /* 0x000000280200b985 */ /* 0x0003e2000c101b0c */
[----:B------:R-:W-:-:S04]  /*1bbe0*/  @!P2 LEA R12, P3, R28, R0, 0x2 ;  /* 0x000000001c0ca211 */ /* 0x000fc800078610ff */
[----:B------:R-:W-:Y:S02]  /*1bbf0*/  @!P2 LEA.HI.X R13, R28, R4, R30, 0x2, P3 ;  /* 0x000000041c0da211 */ /* 0x000fe400018f141e */
[----:B------:R-:W2:Y:S01]  /*1bc00*/  LDL R28, [R1+0x178] ;  /* 0x00017800011c7983 */ /* 0x000ea20000100800 */
[C---:B------:R-:W-:Y:S02]  /*1bc10*/  @!P1 LEA R8, P4, R19.reuse, R0, 0x2 ;  /* 0x0000000013089211 */ /* 0x040fe400078810ff */
[----:B------:R-:W-:Y:S01]  /*1bc20*/  ISETP.GE.AND P5, PT, R14, c[0x0][0x3c8], PT ;  /* 0x0000f2000e007a0c */ /* 0x000fe20003fa6270 */
[----:B------:R-:W3:Y:S01]  /*1bc30*/  LDL R30, [R1+0x150] ;  /* 0x00015000011e7983 */ /* 0x000ee20000100800 */
[----:B------:R-:W-:-:S03]  /*1bc40*/  @!P1 LEA.HI.X R9, R19, R4, R27, 0x2, P4 ;  /* 0x0000000413099211 */ /* 0x000fc600020f141b */
[----:B------:R-:W4:Y:S01]  /*1bc50*/  LDL R27, [R1+0x174] ;  /* 0x00017400011b7983 */ /* 0x000f220000100800 */
[----:B-1----:R-:W-:-:S03]  /*1bc60*/  @!P0 LEA R2, P3, R10, R0, 0x2 ;  /* 0x000000000a028211 */ /* 0x002fc600078610ff */
[----:B------:R-:W-:Y:S01]  /*1bc70*/  @!P2 ST.E.64 [R12.64], R44 ;  /* 0x0000002c0c00a985 */ /* 0x000fe2000c101b0c */
[----:B------:R-:W-:-:S03]  /*1bc80*/  @!P0 LEA.HI.X R3, R10, R4, R24, 0x2, P3 ;  /* 0x000000040a038211 */ /* 0x000fc600018f1418 */
[----:B------:R-:W5:Y:S04]  /*1bc90*/  LDL R19, [R1+0xf4] ;  /* 0x0000f40001137983 */ /* 0x000f680000100800 */
[----:B------:R-:W3:Y:S04]  /*1bca0*/  LDL R24, [R1+0x170] ;  /* 0x0001700001187983 */ /* 0x000ee80000100800 */
[----:B------:R1:W-:Y:S01]  /*1bcb0*/  @!P1 ST.E.64 [R8.64], R48 ;  /* 0x0000003008009985 */ /* 0x0003e2000c101b0c */
[----:B------:R-:W-:-:S03]  /*1bcc0*/  ISETP.GE.AND P4, PT, R22, c[0x0][0x3c8], PT ;  /* 0x0000f20016007a0c */ /* 0x000fc60003f86270 */
[----:B------:R1:W-:Y:S04]  /*1bcd0*/  @!P0 ST.E.64 [R2.64], R52 ;  /* 0x0000003402008985 */ /* 0x0003e8000c101b0c */
[----:B------:R-:W5:Y:S01]  /*1bce0*/  LDL R10, [R1+0xf0] ;  /* 0x0000f000010a7983 */ /* 0x000f620000100800 */
[----:B-1----:R-:W-:-:S04]  /*1bcf0*/  @!P6 LEA R8, P1, R25, R0, 0x2 ;  /* 0x000000001908e211 */ /* 0x002fc800078210ff */
[----:B------:R-:W-:Y:S02]  /*1bd00*/  @!P6 LEA.HI.X R9, R25, R4, R29, 0x2, P1 ;  /* 0x000000041909e211 */ /* 0x000fe400008f141d */
[----:B------:R-:W-:Y:S01]  /*1bd10*/  ISETP.GE.AND P3, PT, R26, c[0x0][0x3c8], PT ;  /* 0x0000f2001a007a0c */ /* 0x000fe20003f66270 */
[----:B------:R-:W5:Y:S04]  /*1bd20*/  LDL R25, [R1+0x16c] ;  /* 0x00016c0001197983 */ /* 0x000f680000100800 */
[----:B------:R-:W5:Y:S01]  /*1bd30*/  LDL R29, [R1+0xe0] ;  /* 0x0000e000011d7983 */ /* 0x000f620000100800 */
[C---:B------:R-:W-:Y:S02]  /*1bd40*/  ISETP.GE.AND P2, PT, R17.reuse, c[0x0][0x3c8], PT ;  /* 0x0000f20011007a0c */ /* 0x040fe40003f46270 */
[----:B------:R-:W-:-:S11]  /*1bd50*/  ISETP.GE.AND P1, PT, R17, c[0x0][0x3c8], PT ;  /* 0x0000f20011007a0c */ /* 0x000fd60003f26270 */
[----:B------:R-:W-:-:S04]  /*1bd60*/  @!P2 LEA R12, P0, R17, R0, 0x2 ;  /* 0x00000000110ca211 */ /* 0x000fc800078010ff */
[----:B------:R-:W-:Y:S02]  /*1bd70*/  @!P2 LEA.HI.X R13, R17, R4, R15, 0x2, P0 ;  /* 0x00000004110da211 */ /* 0x000fe400000f140f */
[----:B------:R-:W-:Y:S01]  /*1bd80*/  ISETP.GE.AND P2, PT, R20, c[0x0][0x3c8], PT ;  /* 0x0000f20014007a0c */ /* 0x000fe20003f46270 */
[----:B------:R-:W5:Y:S01]  /*1bd90*/  LDL R15, [R1+0xec] ;  /* 0x0000ec00010f7983 */ /* 0x000f620000100800 */
[----:B------:R-:W-:-:S03]  /*1bda0*/  @!P5 LEA R2, P0, R14, R0, 0x2 ;  /* 0x000000000e02d211 */ /* 0x000fc600078010ff */
[----:B------:R1:W-:Y:S01]  /*1bdb0*/  @!P1 ST.E.64 [R12.64], R56 ;  /* 0x000000380c009985 */ /* 0x0003e2000c101b0c */
[----:B------:R-:W-:-:S03]  /*1bdc0*/  @!P5 LEA.HI.X R3, R14, R4, R21, 0x2, P0 ;  /* 0x000000040e03d211 */ /* 0x000fc600000f1415 */
[----:B------:R-:W-:Y:S04]  /*1bdd0*/  @!P6 ST.E.64 [R8.64], R60 ;  /* 0x0000003c0800e985 */ /* 0x000fe8000c101b0c */
[----:B------:R-:W5:Y:S04]  /*1bde0*/  LDL R21, [R1+0x168] ;  /* 0x0001680001157983 */ /* 0x000f680000100800 */
[----:B------:R1:W-:Y:S04]  /*1bdf0*/  @!P5 ST.E.64 [R2.64], R64 ;  /* 0x000000400200d985 */ /* 0x0003e8000c101b0c */
[----:B------:R-:W5:Y:S04]  /*1be00*/  LDL R14, [R1+0x164] ;  /* 0x00016400010e7983 */ /* 0x000f680000100800 */
[----:B------:R-:W5:Y:S01]  /*1be10*/  LDL R17, [R1+0xe8] ;  /* 0x0000e80001117983 */ /* 0x000f620000100800 */
[----:B-1----:R-:W-:-:S02]  /*1be20*/  @!P4 LEA R12, P0, R22, R0, 0x2 ;  /* 0x00000000160cc211 */ /* 0x002fc400078010ff */
[-C--:B------:R-:W-:Y:S02]  /*1be30*/  @!P2 LEA R2, P1, R20, R0.reuse, 0x2 ;  /* 0x000000001402a211 */ /* 0x080fe400078210ff */
[----:B------:R-:W-:-:S11]  /*1be40*/  @!P3 LEA R8, P6, R26, R0, 0x2 ;  /* 0x000000001a08b211 */ /* 0x000fd600078c10ff */
[----:B------:R-:W-:Y:S02]  /*1be50*/  P2R R3, PR, RZ, 0x2 ;  /* 0x00000002ff037803 */ /* 0x000fe40000000000 */
[-C--:B--2---:R-:W-:Y:S02]  /*1be60*/  @!P4 LEA.HI.X R13, R22, R4.reuse, R28, 0x2, P0 ;  /* 0x00000004160dc211 */ /* 0x084fe400000f141c */
[----:B------:R-:W2:Y:S01]  /*1be70*/  LDL R22, [R1+0xb0] ;  /* 0x0000b00001167983 */ /* 0x000ea20000100800 */
[----:B----4-:R-:W-:-:S03]  /*1be80*/  @!P3 LEA.HI.X R9, R26, R4, R27, 0x2, P6 ;  /* 0x000000041a09b211 */ /* 0x010fc600030f141b */
[----:B------:R-:W4:Y:S01]  /*1be90*/  LDL R28, [R1+0x14c] ;  /* 0x00014c00011c7983 */ /* 0x000f220000100800 */
[----:B------:R-:W-:-:S03]  /*1bea0*/  ISETP.NE.AND P6, PT, R3, RZ, PT ;  /* 0x000000ff0300720c */ /* 0x000fc60003fc5270 */
[----:B------:R-:W4:Y:S01]  /*1beb0*/  LDL R26, [R1+0x160] ;  /* 0x00016000011a7983 */ /* 0x000f220000100800 */
[----:B------:R-:W-:-:S03]  /*1bec0*/  ISETP.GE.AND P5, PT, R23, c[0x0][0x3c8], PT ;  /* 0x0000f20017007a0c */ /* 0x000fc60003fa6270 */
[----:B------:R-:W4:Y:S01]  /*1bed0*/  LDL R27, [R1+0xdc] ;  /* 0x0000dc00011b7983 */ /* 0x000f220000100800 */
[----:B---3--:R-:W-:-:S03]  /*1bee0*/  @!P2 LEA.HI.X R3, R20, R4, R24, 0x2, P6 ;  /* 0x000000041403a211 */ /* 0x008fc600030f1418 */
[----:B------:R-:W3:Y:S04]  /*1bef0*/  LDL R24, [R1+0x15c] ;  /* 0x00015c0001187983 */ /* 0x000ee80000100800 */
[----:B------:R-:W3:Y:S01]  /*1bf00*/  LDL R20, [R1+0x158] ;  /* 0x0001580001147983 */ /* 0x000ee20000100800 */
[----:B-----5:R-:W-:Y:S02]  /*1bf10*/  ISETP.GE.AND P1, PT, R19, c[0x0][0x3c8], PT ;  /* 0x0000f20013007a0c */ /* 0x020fe40003f26270 */
[----:B------:R-:W-:Y:S01]  /*1bf20*/  ISETP.GE.AND P0, PT, R10, c[0x0][0x3c8], PT ;  /* 0x0000f2000a007a0c */ /* 0x000fe20003f06270 */
[----:B------:R1:W-:Y:S04]  /*1bf30*/  @!P4 ST.E.64 [R12.64], R68 ;  /* 0x000000440c00c985 */ /* 0x0003e8000c101b0c */
[----:B------:R5:W-:Y:S04]  /*1bf40*/  @!P3 ST.E.64 [R8.64], R72 ;  /* 0x000000480800b985 */ /* 0x000be8000c101b0c */
[----:B------:R5:W-:Y:S01]  /*1bf50*/  @!P2 ST.E.64 [R2.64], R76 ;  /* 0x0000004c0200a985 */ /* 0x000be2000c101b0c */
[----:B-1----:R-:W-:-:S02]  /*1bf60*/  @!P5 LEA R12, P2, R23, R0, 0x2 ;  /* 0x00000000170cd211 */ /* 0x002fc400078410ff */
[----:B-----5:R-:W-:Y:S02]  /*1bf70*/  @!P1 LEA R8, P3, R19, R0, 0x2 ;  /* 0x0000000013089211 */ /* 0x020fe400078610ff */
[----:B------:R-:W-:Y:S02]  /*1bf80*/  @!P5 LEA.HI.X R13, R23, R4, R25, 0x2, P2 ;  /* 0x00000004170dd211 */ /* 0x000fe400010f1419 */
[----:B------:R-:W-:Y:S01]  /*1bf90*/  @!P0 LEA R2, P2, R10, R0, 0x2 ;  /* 0x000000000a028211 */ /* 0x000fe200078410ff */
[----:B------:R-:W5:Y:S04]  /*1bfa0*/  LDL R25, [R1+0xd8] ;  /* 0x0000d80001197983 */ /* 0x000f680000100800 */
[----:B------:R-:W-:Y:S04]  /*1bfb0*/  @!P5 ST.E.64 [R12.64], R80 ;  /* 0x000000500c00d985 */ /* 0x000fe8000c101b0c */
[----:B------:R-:W5:Y:S01]  /*1bfc0*/  LDL R23, [R1+0xd0] ;  /* 0x0000d00001177983 */ /* 0x000f620000100800 */
[----:B------:R-:W-:-:S02]  /*1bfd0*/  ISETP.GE.AND P6, PT, R15, c[0x0][0x3c8], PT ;  /* 0x0000f2000f007a0c */ /* 0x000fc40003fc6270 */
[-C--:B------:R-:W-:Y:S02]  /*1bfe0*/  @!P1 LEA.HI.X R9, R19, R4.reuse, R21, 0x2, P3 ;  /* 0x0000000413099211 */ /* 0x080fe400018f1415 */
[----:B------:R-:W5:Y:S01]  /*1bff0*/  LDL R21, [R1+0xcc] ;  /* 0x0000cc0001157983 */ /* 0x000f620000100800 */
[----:B------:R-:W-:-:S03]  /*1c000*/  @!P0 LEA.HI.X R3, R10, R4, R14, 0x2, P2 ;  /* 0x000000040a038211 */ /* 0x000fc600010f140e */
[----:B------:R-:W5:Y:S04]  /*1c010*/  LDL R19, [R1+0xc8] ;  /* 0x0000c80001137983 */ /* 0x000f680000100800 */
[----:B------:R-:W5:Y:S04]  /*1c020*/  LDL R14, [R1+0xd4] ;  /* 0x0000d400010e7983 */ /* 0x000f680000100800 */
[----:B------:R1:W-:Y:S04]  /*1c030*/  @!P1 ST.E.64 [R8.64], R84 ;  /* 0x0000005408009985 */ /* 0x0003e8000c101b0c */
[----:B------:R2:W-:Y:S01]  /*1c040*/  @!P0 ST.E.64 [R2.64], R88 ;  /* 0x0000005802008985 */ /* 0x0005e2000c101b0c */
[----:B------:R-:W-:-:S03]  /*1c050*/  ISETP.GE.AND P4, PT, R17, c[0x0][0x3c8], PT ;  /* 0x0000f20011007a0c */ /* 0x000fc60003f86270 */
[----:B------:R-:W5:Y:S01]  /*1c060*/  LDL R10, [R1+0xc4] ;  /* 0x0000c400010a7983 */ /* 0x000f620000100800 */
[----:B-1----:R-:W-:Y:S02]  /*1c070*/  @!P6 LEA R8, P5, R15, R0, 0x2 ;  /* 0x000000000f08e211 */ /* 0x002fe400078a10ff */
[----:B--2---:R-:W-:-:S13]  /*1c080*/  ISETP.GE.AND P3, PT, R22, c[0x0][0x3c8], PT ;  /* 0x0000f20016007a0c */ /* 0x004fda0003f66270 */
[----:B------:R-:W-:-:S04]  /*1c090*/  @!P3 LEA R12, P0, R22, R0, 0x2 ;  /* 0x00000000160cb211 */ /* 0x000fc800078010ff */
[-C--:B----4-:R-:W-:Y:S02]  /*1c0a0*/  @!P3 LEA.HI.X R13, R22, R4.reuse, R26, 0x2, P0 ;  /* 0x00000004160db211 */ /* 0x090fe400000f141a */
[----:B------:R-:W2:Y:S01]  /*1c0b0*/  LDL R26, [R1+0x148] ;  /* 0x00014800011a7983 */ /* 0x000ea20000100800 */
[----:B---3--:R-:W-:-:S03]  /*1c0c0*/  @!P6 LEA.HI.X R9, R15, R4, R24, 0x2, P5 ;  /* 0x000000040f09e211 */ /* 0x008fc600028f1418 */
[----:B------:R-:W3:Y:S01]  /*1c0d0*/  LDL R15, [R1+0x144] ;  /* 0x00014400010f7983 */ /* 0x000ee20000100800 */
[----:B------:R-:W-:-:S03]  /*1c0e0*/  @!P4 LEA R2, P3, R17, R0, 0x2 ;  /* 0x000000001102c211 */ /* 0x000fc600078610ff */
[----:B------:R-:W4:Y:S01]  /*1c0f0*/  LDL R24, [R1+0x140] ;  /* 0x0001400001187983 */ /* 0x000f220000100800 */
[----:B------:R-:W-:Y:S02]  /*1c100*/  ISETP.GE.AND P5, PT, R22, c[0x0][0x3c8], PT ;  /* 0x0000f20016007a0c */ /* 0x000fe40003fa6270 */
[----:B------:R-:W-:Y:S01]  /*1c110*/  @!P4 LEA.HI.X R3, R17, R4, R20, 0x2, P3 ;  /* 0x000000041103c211 */ /* 0x000fe200018f1414 */
[----:B------:R-:W4:Y:S04]  /*1c120*/  LDL R22, [R1+0x13c] ;  /* 0x00013c0001167983 */ /* 0x000f280000100800 */
[----:B------:R-:W4:Y:S04]  /*1c130*/  LDL R20, [R1+0x138] ;  /* 0x0001380001147983 */ /* 0x000f280000100800 */
[----:B------:R-:W4:Y:S01]  /*1c140*/  LDL R17, [R1+0x134] ;  /* 0x0001340001117983 */ /* 0x000f220000100800 */
[----:B------:R-:W-:-:S03]  /*1c150*/  ISETP.GE.AND P1, PT, R29, c[0x0][0x3c8], PT ;  /* 0x0000f2001d007a0c */ /* 0x000fc60003f26270 */
[----:B------:R-:W-:Y:S01]  /*1c160*/  @!P5 ST.E.64 [R12.64], R92 ;  /* 0x0000005c0c00d985 */ /* 0x000fe2000c101b0c */
[----:B------:R-:W-:-:S03]  /*1c170*/  ISETP.GE.AND P2, PT, R31, c[0x0][0x3c8], PT ;  /* 0x0000f2001f007a0c */ /* 0x000fc60003f46270 */
[----:B------:R1:W-:Y:S04]  /*1c180*/  @!P6 ST.E.64 [R8.64], R96 ;  /* 0x000000600800e985 */ /* 0x0003e8000c101b0c */
[----:B------:R5:W-:Y:S01]  /*1c190*/  @!P4 ST.E.64 [R2.64], R100 ;  /* 0x000000640200c985 */ /* 0x000be2000c101b0c */
[----:B------:R-:W-:Y:S02]  /*1c1a0*/  ISETP.GE.AND P0, PT, R27, c[0x0][0x3c8], PT ;  /* 0x0000f2001b007a0c */ /* 0x000fe40003f06270 */
[----:B-1----:R-:W-:-:S03]  /*1c1b0*/  @!P1 LEA R8, P4, R29, R0, 0x2 ;  /* 0x000000001d089211 */ /* 0x002fc600078810ff */
[----:B------:R-:W-:Y:S02]  /*1c1c0*/  @!P2 LEA R12, P3, R31, R0, 0x2 ;  /* 0x000000001f0ca211 */ /* 0x000fe400078610ff */
[----:B-----5:R-:W-:Y:S02]  /*1c1d0*/  ISETP.GE.AND P5, PT, R25, c[0x0][0x3c8], PT ;  /* 0x0000f20019007a0c */ /* 0x020fe40003fa6270 */
[----:B------:R-:W-:-:S04]  /*1c1e0*/  @!P2 LEA.HI.X R13, R31, R4, R32, 0x2, P3 ;  /* 0x000000041f0da211 */ /* 0x000fc800018f1420 */
[----:B------:R-:W-:Y:S02]  /*1c1f0*/  @!P0 LEA R2, P6, R27, R0, 0x2 ;  /* 0x000000001b028211 */ /* 0x000fe400078c10ff */
[----:B------:R-:W-:-:S04]  /*1c200*/  P2R R3, PR, RZ, 0x10 ;  /* 0x00000010ff037803 */ /* 0x000fc80000000000 */
[----:B------:R-:W-:Y:S02]  /*1c210*/  ISETP.NE.AND P3, PT, R3, RZ, PT ;  /* 0x000000ff0300720c */ /* 0x000fe40003f65270 */
[-C--:B------:R-:W-:Y:S02]  /*1c220*/  @!P0 LEA.HI.X R3, R27, R4.reuse, R28, 0x2, P6 ;  /* 0x000000041b038211 */ /* 0x080fe400030f141c */
[----:B------:R-:W-:Y:S01]  /*1c230*/  @!P1 LEA.HI.X R9, R29, R4, R30, 0x2, P3 ;  /* 0x000000041d099211 */ /* 0x000fe200018f141e */
[----:B------:R-:W-:Y:S01]  /*1c240*/  @!P2 ST.E.64 [R12.64], R104 ;  /* 0x000000680c00a985 */ /* 0x000fe2000c101b0c */
[----:B------:R-:W-:-:S03]  /*1c250*/  ISETP.GE.AND P3, PT, R23, c[0x0][0x3c8], PT ;  /* 0x0000f20017007a0c */ /* 0x000fc60003f66270 */
[----:B------:R1:W-:Y:S04]  /*1c260*/  @!P1 ST.E.64 [R8.64], R108 ;  /* 0x0000006c08009985 */ /* 0x0003e8000c101b0c */
[----:B------:R5:W-:Y:S01]  /*1c270*/  @!P0 ST.E.64 [R2.64], R112 ;  /* 0x0000007002008985 */ /* 0x000be2000c101b0c */
[----:B-1----:R-:W-:Y:S02]  /*1c280*/  @!P5 LEA R8, P0, R25, R0, 0x2 ;  /* 0x000000001908d211 */ /* 0x002fe400078010ff */
[----:B------:R-:W-:-:S13]  /*1c290*/  ISETP.GE.AND P4, PT, R14, c[0x0][0x3c8], PT ;  /* 0x0000f2000e007a0c */ /* 0x000fda0003f86270 */
[----:B-----5:R-:W-:Y:S02]  /*1c2a0*/  @!P4 LEA R2, P6, R14, R0, 0x2 ;  /* 0x000000000e02c211 */ /* 0x020fe400078c10ff */
[----:B------:R-:W-:Y:S02]  /*1c2b0*/  ISETP.GE.AND P2, PT, R21, c[0x0][0x3c8], PT ;  /* 0x0000f20015007a0c */ /* 0x000fe40003f46270 */
[----:B------:R-:W-:Y:S02]  /*1c2c0*/  ISETP.GE.AND P1, PT, R19, c[0x0][0x3c8], PT ;  /* 0x0000f20013007a0c */ /* 0x000fe40003f26270 */
[----:B--2---:R-:W-:-:S05]  /*1c2d0*/  @!P5 LEA.HI.X R9, R25, R4, R26, 0x2, P0 ;  /* 0x000000041909d211 */ /* 0x004fca00000f141a */
[----:B------:R-:W-:Y:S01]  /*1c2e0*/  @!P5 ST.E.64 [R8.64], R116 ;  /* 0x000000740800d985 */ /* 0x000fe2000c101b0c */
[----:B---3--:R-:W-:Y:S02]  /*1c2f0*/  @!P4 LEA.HI.X R3, R14, R4, R15, 0x2, P6 ;  /* 0x000000040e03c211 */ /* 0x008fe400030f140f */
[-C--:B------:R-:W-:Y:S02]  /*1c300*/  @!P3 LEA R14, P5, R23, R0.reuse, 0x2 ;  /* 0x00000000170eb211 */ /* 0x080fe400078a10ff */
[----:B------:R-:W-:Y:S01]  /*1c310*/  ISETP.GE.AND P0, PT, R10, c[0x0][0x3c8], PT ;  /* 0x0000f2000a007a0c */ /* 0x000fe20003f06270 */
[----:B------:R1:W-:Y:S01]  /*1c320*/  @!P4 ST.E.64 [R2.64], R120 ;  /* 0x000000780200c985 */ /* 0x0003e2000c101b0c */
[----:B------:R-:W-:-:S04]  /*1c330*/  @!P2 LEA R12, P6, R21, R0, 0x2 ;  /* 0x00000000150ca211 */ /* 0x000fc800078c10ff */
[----:B----4-:R-:W-:-:S05]  /*1c340*/  @!P2 LEA.HI.X R13, R21, R4, R22, 0x2, P6 ;  /* 0x00000004150da211 */ /* 0x010fca00030f1416 */
[----:B-1----:R-:W-:-:S04]  /*1c350*/  P2R R2, PR, RZ, 0x20 ;  /* 0x00000020ff027803 */ /* 0x002fc80000000000 */
[----:B------:R-:W-:Y:S02]  /*1c360*/  ISETP.NE.AND P4, PT, R2, RZ, PT ;  /* 0x000000ff0200720c */ /* 0x000fe40003f85270 */
[----:B------:R-:W-:Y:S02]  /*1c370*/  @!P1 LEA R8, P5, R19, R0, 0x2 ;  /* 0x0000000013089211 */ /* 0x000fe400078a10ff */
[----:B------:R-:W-:Y:S02]  /*1c380*/  @!P3 LEA.HI.X R15, R23, R4, R24, 0x2, P4 ;  /* 0x00000004170fb211 */ /* 0x000fe400020f1418 */
[C---:B------:R-:W-:Y:S02]  /*1c390*/  @!P0 LEA R2, P4, R10.reuse, R0, 0x2 ;  /* 0x000000000a028211 */ /* 0x040fe400078810ff */
[-C--:B------:R-:W-:Y:S02]  /*1c3a0*/  @!P1 LEA.HI.X R9, R19, R4.reuse, R20, 0x2, P5 ;  /* 0x0000000413099211 */ /* 0x080fe400028f1414 */
[----:B------:R-:W-:Y:S01]  /*1c3b0*/  @!P0 LEA.HI.X R3, R10, R4, R17, 0x2, P4 ;  /* 0x000000040a038211 */ /* 0x000fe200020f1411 */
[----:B------:R1:W-:Y:S04]  /*1c3c0*/  @!P3 ST.E.64 [R14.64], R124 ;  /* 0x0000007c0e00b985 */ /* 0x0003e8000c101b0c */
[----:B------:R1:W-:Y:S04]  /*1c3d0*/  @!P2 ST.E.64 [R12.64], R128 ;  /* 0x000000800c00a985 */ /* 0x0003e8000c101b0c */
[----:B------:R1:W-:Y:S04]  /*1c3e0*/  @!P1 ST.E.64 [R8.64], R132 ;  /* 0x0000008408009985 */ /* 0x0003e8000c101b0c */
[----:B------:R1:W-:Y:S02]  /*1c3f0*/  @!P0 ST.E.64 [R2.64], R136 ;  /* 0x0000008802008985 */ /* 0x0003e4000c101b0c */
.L_x_1981:
[----:B------:R-:W-:Y:S05]  /*1c400*/  BSYNC B0 ;  /* 0x0000000000007941 */ /* 0x000fea0003800000 */
.L_x_1980:
[----:B------:R-:W-:Y:S05]  /*1c410*/  BRA.DIV ~URZ, `(.L_x_1982) ;  /* 0x00003a327f007947 */ /* 0x000fea000b800000 */
[----:B--2---:R2:W1:Y:S04]  /*1c420*/  SHFL.IDX PT, R4, R7, 0x1, 0x1c1f ;  /* 0x003c1f0007047f89 */ /* 0x00446800000e0000 */
[----:B----4-:R2:W4:Y:S02]  /*1c430*/  SHFL.IDX PT, R0, R5, 0x1, 0x1c1f ;  /* 0x003c1f0005007f89 */ /* 0x01052400000e0000 */
.L_x_2040:
[----:B------:R-:W-:-:S13]  /*1c440*/  ISETP.GE.AND P0, PT, R16, R18, PT ;  /* 0x000000121000720c */ /* 0x000fda0003f06270 */
[----:B------:R-:W-:Y:S05]  /*1c450*/  @P0 BRA `(.L_x_1977) ;  /* 0x00001b4000000947 */ /* 0x000fea0003800000 */
[----:B-1----:R-:W5:Y:S04]  /*1c460*/  LDL R8, [R1+0x130] ;  /* 0x0001300001087983 */ /* 0x002f680000100800 */
[----:B--2---:R-:W2:Y:S04]  /*1c470*/  LDL R24, [R1+0x128] ;  /* 0x0001280001187983 */ /* 0x004ea80000100800 */
[----:B---3--:R-:W3:Y:S04]  /*1c480*/  LDL R7, [R1+0x12c] ;  /* 0x00012c0001077983 */ /* 0x008ee80000100800 */
[----:B----4-:R-:W4:Y:S04]  /*1c490*/  LDL R10, [R1+0x124] ;  /* 0x00012400010a7983 */ /* 0x010f280000100800 */
        /* <DEDUP_REMOVED lines=15> */
[----:B-----5:R-:W-:-:S02]  /*1c590*/  ISETP.GE.AND P3, PT, R8, c[0x0][0x3c8], PT ;  /* 0x0000f20008007a0c */ /* 0x020fc40003f66270 */
[----:B--2---:R-:W-:Y:S02]  /*1c5a0*/  ISETP.GE.AND P1, PT, R24, c[0x0][0x3c8], PT ;  /* 0x0000f20018007a0c */ /* 0x004fe40003f26270 */
[----:B---3--:R-:W-:-:S09]  /*1c5b0*/  ISETP.GE.AND P2, PT, R7, c[0x0][0x3c8], PT ;  /* 0x0000f20007007a0c */ /* 0x008fd20003f46270 */
[----:B------:R-:W-:Y:S02]  /*1c5c0*/  @!P3 IMAD.MOV.U32 R2, RZ, RZ, R0 ;  /* 0x000000ffff02b224 */ /* 0x000fe400078e0000 */
[----:B------:R-:W-:Y:S01]  /*1c5d0*/  @!P3 IMAD.MOV.U32 R3, RZ, RZ, R4 ;  /* 0x000000ffff03b224 */ /* 0x000fe200078e0004 */
[----:B----4-:R-:W-:-:S03]  /*1c5e0*/  ISETP.GE.AND P0, PT, R10, c[0x0][0x3c8], PT ;  /* 0x0000f2000a007a0c */ /* 0x010fc60003f06270 */
[----:B------:R-:W-:Y:S01]  /*1c5f0*/  @!P3 IMAD.WIDE R2, R8, 0x4, R2 ;  /* 0x000000040802b825 */ /* 0x000fe200078e0202 */
[----:B------:R-:W-:-:S04]  /*1c600*/  @!P1 LEA R8, P4, R24, R0, 0x2 ;  /* 0x0000000018089211 */ /* 0x000fc800078810ff */
[----:B------:R1:W-:Y:S01]  /*1c610*/  @!P3 ST.E.64 [R2.64], R170 ;  /* 0x000000aa0200b985 */ /* 0x0003e2000c101b0c */
[C---:B------:R-:W-:Y:S02]  /*1c620*/  @!P2 LEA R12, P3, R7.reuse, R0, 0x2 ;  /* 0x00000000070ca211 */ /* 0x040fe400078610ff */
[-C--:B------:R-:W-:Y:S02]  /*1c630*/  @!P1 LEA.HI.X R9, R24, R4.reuse, R25, 0x2, P4 ;  /* 0x0000000418099211 */ /* 0x080fe400020f1419 */
[----:B------:R-:W2:Y:S01]  /*1c640*/  LDL R25, [R1+0x194] ;  /* 0x0001940001197983 */ /* 0x000ea20000100800 */
[----:B------:R-:W-:-:S03]  /*1c650*/  @!P2 LEA.HI.X R13, R7, R4, R20, 0x2, P3 ;  /* 0x00000004070da211 */ /* 0x000fc600018f1414 */
[----:B------:R-:W3:Y:S01]  /*1c660*/  LDL R20, [R1+0xb4] ;  /* 0x0000b40001147983 */ /* 0x000ee20000100800 */
[----:B------:R-:W-:Y:S02]  /*1c670*/  ISETP.GE.AND P4, PT, R19, c[0x0][0x3c8], PT ;  /* 0x0000f20013007a0c */ /* 0x000fe40003f86270 */
[----:B------:R-:W-:Y:S01]  /*1c680*/  ISETP.GE.AND P6, PT, R15, c[0x0][0x3c8], PT ;  /* 0x0000f2000f007a0c */ /* 0x000fe20003fc6270 */
[----:B------:R-:W4:Y:S04]  /*1c690*/  LDL R7, [R1+0x110] ;  /* 0x0001100001077983 */ /* 0x000f280000100800 */
[----:B------:R5:W-:Y:S04]  /*1c6a0*/  @!P2 ST.E.64 [R12.64], R166 ;  /* 0x000000a60c00a985 */ /* 0x000be8000c101b0c */
[----:B------:R-:W4:Y:S01]  /*1c6b0*/  LDL R24, [R1+0x108] ;  /* 0x0001080001187983 */ /* 0x000f220000100800 */
[----:B-1----:R-:W-:-:S04]  /*1c6c0*/  @!P0 LEA R2, P3, R10, R0, 0x2 ;  /* 0x000000000a028211 */ /* 0x002fc800078610ff */
[----:B------:R-:W-:Y:S02]  /*1c6d0*/  @!P0 LEA.HI.X R3, R10, R4, R21, 0x2, P3 ;  /* 0x000000040a038211 */ /* 0x000fe400018f1415 */
[----:B------:R-:W4:Y:S01]  /*1c6e0*/  LDL R21, [R1+0x18c] ;  /* 0x00018c0001157983 */ /* 0x000f220000100800 */
[----:B------:R-:W-:-:S03]  /*1c6f0*/  ISETP.GE.AND P3, PT, R22, c[0x0][0x3c8], PT ;  /* 0x0000f20016007a0c */ /* 0x000fc60003f66270 */
[----:B------:R1:W-:Y:S04]  /*1c700*/  @!P1 ST.E.64 [R8.64], R162 ;  /* 0x000000a208009985 */ /* 0x0003e8000c101b0c */
[----:B------:R1:W-:Y:S01]  /*1c710*/  @!P0 ST.E.64 [R2.64], R158 ;  /* 0x0000009e02008985 */ /* 0x0003e2000c101b0c */
[----:B-----5:R-:W-:-:S03]  /*1c720*/  @!P4 LEA R12, P0, R19, R0, 0x2 ;  /* 0x00000000130cc211 */ /* 0x020fc600078010ff */
[----:B------:R-:W5:Y:S01]  /*1c730*/  LDL R10, [R1+0x10c] ;  /* 0x00010c00010a7983 */ /* 0x000f620000100800 */
[----:B------:R-:W-:Y:S02]  /*1c740*/  @!P4 LEA.HI.X R13, R19, R4, R5, 0x2, P0 ;  /* 0x00000004130dc211 */ /* 0x000fe400000f1405 */
[C---:B------:R-:W-:Y:S01]  /*1c750*/  ISETP.GE.AND P0, PT, R22.reuse, c[0x0][0x3c8], PT ;  /* 0x0000f20016007a0c */ /* 0x040fe20003f06270 */
[----:B------:R-:W5:Y:S01]  /*1c760*/  LDL R5, [R1+0x104] ;  /* 0x0001040001057983 */ /* 0x000f620000100800 */
[-C--:B-1----:R-:W-:Y:S02]  /*1c770*/  @!P3 LEA R8, P1, R22, R0.reuse, 0x2 ;  /* 0x000000001608b211 */ /* 0x082fe400078210ff */
[----:B------:R-:W-:-:S04]  /*1c780*/  @!P6 LEA R2, P2, R15, R0, 0x2 ;  /* 0x000000000f02e211 */ /* 0x000fc800078410ff */
[-C--:B------:R-:W-:Y:S02]  /*1c790*/  @!P6 LEA.HI.X R3, R15, R4.reuse, R16, 0x2, P2 ;  /* 0x000000040f03e211 */ /* 0x080fe400010f1410 */
[----:B------:R-:W5:Y:S05]  /*1c7a0*/  LDL R15, [R1+0x188] ;  /* 0x00018800010f7983 */ /* 0x000f6a0000100800 */
[----:B------:R-:W-:Y:S01]  /*1c7b0*/  @!P0 LEA.HI.X R9, R22, R4, R26, 0x2, P1 ;  /* 0x0000000416098211 */ /* 0x000fe200008f141a */
[----:B------:R-:W5:Y:S04]  /*1c7c0*/  LDL R16, [R1+0x180] ;  /* 0x0001800001107983 */ /* 0x000f680000100800 */
[----:B------:R-:W5:Y:S01]  /*1c7d0*/  LDL R22, [R1+0x184] ;  /* 0x0001840001167983 */ /* 0x000f620000100800 */
[----:B------:R-:W-:-:S02]  /*1c7e0*/  ISETP.GE.AND P1, PT, R19, c[0x0][0x3c8], PT ;  /* 0x0000f20013007a0c */ /* 0x000fc40003f26270 */
[----:B------:R-:W-:Y:S01]  /*1c7f0*/  ISETP.GE.AND P4, PT, R23, c[0x0][0x3c8], PT ;  /* 0x0000f20017007a0c */ /* 0x000fe20003f86270 */
[----:B------:R-:W5:Y:S01]  /*1c800*/  LDL R19, [R1+0x100] ;  /* 0x0001000001137983 */ /* 0x000f620000100800 */
[----:B------:R-:W-:Y:S02]  /*1c810*/  ISETP.GE.AND P5, PT, R17, c[0x0][0x3c8], PT ;  /* 0x0000f20011007a0c */ /* 0x000fe40003fa6270 */
[----:B------:R-:W-:Y:S01]  /*1c820*/  ISETP.GE.AND P3, PT, R14, c[0x0][0x3c8], PT ;  /* 0x0000f2000e007a0c */ /* 0x000fe20003f66270 */
[----:B------:R-:W5:Y:S06]  /*1c830*/  LDL R26, [R1+0xe4] ;  /* 0x0000e400011a7983 */ /* 0x000f6c0000100800 */
[----:B------:R-:W-:Y:S04]  /*1c840*/  @!P1 ST.E.64 [R12.64], R154 ;  /* 0x0000009a0c009985 */ /* 0x000fe8000c101b0c */
[----:B------:R1:W-:Y:S04]  /*1c850*/  @!P0 ST.E.64 [R8.64], R150 ;  /* 0x0000009608008985 */ /* 0x0003e8000c101b0c */
[----:B------:R1:W-:Y:S02]  /*1c860*/  @!P6 ST.E.64 [R2.64], R38 ;  /* 0x000000260200e985 */ /* 0x0003e4000c101b0c */
[----:B-1----:R-:W-:-:S02]  /*1c870*/  @!P4 LEA R8, P6, R23, R0, 0x2 ;  /* 0x000000001708c211 */ /* 0x002fc400078c10ff */
[----:B------:R-:W-:-:S11]  /*1c880*/  @!P5 LEA R12, P0, R17, R0, 0x2 ;  /* 0x00000000110cd211 */ /* 0x000fd600078010ff */
[----:B------:R-:W-:Y:S02]  /*1c890*/  P2R R2, PR, RZ, 0x40 ;  /* 0x00000040ff027803 */ /* 0x000fe40000000000 */
[-C--:B--2---:R-:W-:Y:S02]  /*1c8a0*/  @!P5 LEA.HI.X R13, R17, R4.reuse, R25, 0x2, P0 ;  /* 0x00000004110dd211 */ /* 0x084fe400000f1419 */
[----:B------:R-:W-:Y:S01]  /*1c8b0*/  ISETP.NE.AND P0, PT, R2, RZ, PT ;  /* 0x000000ff0200720c */ /* 0x000fe20003f05270 */
[----:B------:R-:W2:Y:S01]  /*1c8c0*/  LDL R17, [R1+0xfc] ;  /* 0x0000fc0001117983 */ /* 0x000ea20000100800 */
[----:B---3--:R-:W-:Y:S02]  /*1c8d0*/  ISETP.GE.AND P1, PT, R20, c[0x0][0x3c8], PT ;  /* 0x0000f20014007a0c */ /* 0x008fe40003f26270 */
[----:B------:R-:W-:Y:S01]  /*1c8e0*/  @!P4 LEA.HI.X R9, R23, R4, R18, 0x2, P0 ;  /* 0x000000041709c211 */ /* 0x000fe200000f1412 */
[----:B------:R-:W3:Y:S01]  /*1c8f0*/  LDL R25, [R1+0x17c] ;  /* 0x00017c0001197983 */ /* 0x000ee20000100800 */
[----:B------:R-:W-:-:S03]  /*1c900*/  @!P3 LEA R2, P6, R14, R0, 0x2 ;  /* 0x000000000e02b211 */ /* 0x000fc600078c10ff */
[----:B------:R-:W2:Y:S01]  /*1c910*/  LDL R23, [R1+0x178] ;  /* 0x0001780001177983 */ /* 0x000ea20000100800 */
[----:B----4-:R-:W-:-:S03]  /*1c920*/  ISETP.GE.AND P2, PT, R7, c[0x0][0x3c8], PT ;  /* 0x0000f20007007a0c */ /* 0x010fc60003f46270 */
[----:B------:R-:W-:Y:S04]  /*1c930*/  @!P5 ST.E.64 [R12.64], R42 ;  /* 0x0000002a0c00d985 */ /* 0x000fe8000c101b0c */
[----:B------:R1:W-:Y:S04]  /*1c940*/  @!P4 ST.E.64 [R8.64], R46 ;  /* 0x0000002e0800c985 */ /* 0x0003e8000c101b0c */
[----:B------:R-:W4:Y:S01]  /*1c950*/  LDL R18, [R1+0xf8] ;  /* 0x0000f80001127983 */ /* 0x000f220000100800 */
[----:B------:R-:W-:-:S03]  /*1c960*/  @!P3 LEA.HI.X R3, R14, R4, R21, 0x2, P6 ;  /* 0x000000040e03b211 */ /* 0x000fc600030f1415 */
[----:B------:R-:W4:Y:S04]  /*1c970*/  LDL R21, [R1+0x174] ;  /* 0x0001740001157983 */ /* 0x000f280000100800 */
[----:B------:R5:W-:Y:S04]  /*1c980*/  @!P3 ST.E.64 [R2.64], R50 ;  /* 0x000000320200b985 */ /* 0x000be8000c101b0c */
[----:B------:R-:W4:Y:S01]  /*1c990*/  LDL R14, [R1+0xf4] ;  /* 0x0000f400010e7983 */ /* 0x000f220000100800 */
[-C--:B-1----:R-:W-:Y:S02]  /*1c9a0*/  @!P1 LEA R8, P6, R20, R0.reuse, 0x2 ;  /* 0x0000000014089211 */ /* 0x082fe400078c10ff */
[----:B------:R-:W-:-:S11]  /*1c9b0*/  @!P2 LEA R12, P3, R7, R0, 0x2 ;  /* 0x00000000070ca211 */ /* 0x000fd600078610ff */
[----:B-----5:R-:W-:Y:S02]  /*1c9c0*/  P2R R2, PR, RZ, 0x40 ;  /* 0x00000040ff027803 */ /* 0x020fe40000000000 */
[-C--:B------:R-:W-:Y:S02]  /*1c9d0*/  @!P2 LEA.HI.X R13, R7, R4.reuse, R15, 0x2, P3 ;  /* 0x00000004070da211 */ /* 0x080fe400018f140f */
[----:B------:R-:W-:Y:S01]  /*1c9e0*/  ISETP.NE.AND P3, PT, R2, RZ, PT ;  /* 0x000000ff0200720c */ /* 0x000fe20003f65270 */
[----:B------:R-:W5:Y:S01]  /*1c9f0*/  LDL R15, [R1+0xb0] ;  /* 0x0000b000010f7983 */ /* 0x000f620000100800 */
[----:B------:R-:W-:Y:S02]  /*1ca00*/  ISETP.GE.AND P0, PT, R10, c[0x0][0x3c8], PT ;  /* 0x0000f2000a007a0c */ /* 0x000fe40003f06270 */
[----:B------:R-:W-:Y:S01]  /*1ca10*/  ISETP.GE.AND P4, PT, R5, c[0x0][0x3c8], PT ;  /* 0x0000f20005007a0c */ /* 0x000fe20003f86270 */
[----:B------:R-:W5:Y:S01]  /*1ca20*/  LDL R7, [R1+0xf0] ;  /* 0x0000f00001077983 */ /* 0x000f620000100800 */
[----:B------:R-:W-:-:S03]  /*1ca30*/  @!P1 LEA.HI.X R9, R20, R4, R22, 0x2, P3 ;  /* 0x0000000414099211 */ /* 0x000fc600018f1416 */
[----:B------:R-:W5:Y:S01]  /*1ca40*/  LDL R22, [R1+0x170] ;  /* 0x0001700001167983 */ /* 0x000f620000100800 */
[----:B------:R-:W-:-:S03]  /*1ca50*/  ISETP.GE.AND P3, PT, R19, c[0x0][0x3c8], PT ;  /* 0x0000f20013007a0c */ /* 0x000fc60003f66270 */
[----:B------:R-:W-:Y:S02]  /*1ca60*/  @!P2 ST.E.64 [R12.64], R54 ;  /* 0x000000360c00a985 */ /* 0x000fe4000c101b0c */
[C---:B------:R-:W-:Y:S02]  /*1ca70*/  @!P0 LEA R2, P6, R10.reuse, R0, 0x2 ;  /* 0x000000000a028211 */ /* 0x040fe400078c10ff */
[----:B------:R-:W5:Y:S02]  /*1ca80*/  LDL R20, [R1+0x16c] ;  /* 0x00016c0001147983 */ /* 0x000f640000100800 */
[----:B------:R-:W-:Y:S02]  /*1ca90*/  @!P0 LEA.HI.X R3, R10, R4, R16, 0x2, P6 ;  /* 0x000000040a038211 */ /* 0x000fe400030f1410 */
[----:B------:R-:W-:Y:S04]  /*1caa0*/  @!P1 ST.E.64 [R8.64], R58 ;  /* 0x0000003a08009985 */ /* 0x000fe8000c101b0c */
[----:B------:R1:W-:Y:S04]  /*1cab0*/  @!P0 ST.E.64 [R2.64], R62 ;  /* 0x0000003e02008985 */ /* 0x0003e8000c101b0c */
[----:B------:R-:W5:Y:S01]  /*1cac0*/  LDL R16, [R1+0x168] ;  /* 0x0001680001107983 */ /* 0x000f620000100800 */
[----:B------:R-:W-:-:S03]  /*1cad0*/  ISETP.GE.AND P5, PT, R24, c[0x0][0x3c8], PT ;  /* 0x0000f20018007a0c */ /* 0x000fc60003fa6270 */
[----:B------:R-:W5:Y:S01]  /*1cae0*/  LDL R10, [R1+0xec] ;  /* 0x0000ec00010a7983 */ /* 0x000f620000100800 */
[-C--:B-1----:R-:W-:Y:S02]  /*1caf0*/  @!P3 LEA R2, P1, R19, R0.reuse, 0x2 ;  /* 0x000000001302b211 */ /* 0x082fe400078210ff */
[----:B------:R-:W-:-:S11]  /*1cb00*/  @!P4 LEA R8, P6, R5, R0, 0x2 ;  /* 0x000000000508c211 */ /* 0x000fd600078c10ff */
[----:B------:R-:W-:Y:S02]  /*1cb10*/  P2R R3, PR, RZ, 0x2 ;  /* 0x00000002ff037803 */ /* 0x000fe40000000000 */
[C---:B------:R-:W-:Y:S02]  /*1cb20*/  @!P5 LEA R12, P0, R24.reuse, R0, 0x2 ;  /* 0x00000000180cd211 */ /* 0x040fe400078010ff */
[-C--:B--2---:R-:W-:Y:S02]  /*1cb30*/  @!P4 LEA.HI.X R9, R5, R4.reuse, R23, 0x2, P6 ;  /* 0x000000040509c211 */ /* 0x084fe400030f1417 */
[----:B------:R-:W-:Y:S01]  /*1cb40*/  ISETP.NE.AND P6, PT, R3, RZ, PT ;  /* 0x000000ff0300720c */ /* 0x000fe20003fc5270 */
[----:B------:R-:W2:Y:S01]  /*1cb50*/  LDL R5, [R1+0xe8] ;  /* 0x0000e80001057983 */ /* 0x000ea20000100800 */
[----:B------:R-:W-:Y:S02]  /*1cb60*/  ISETP.GE.AND P2, PT, R17, c[0x0][0x3c8], PT ;  /* 0x0000f20011007a0c */ /* 0x000fe40003f46270 */
[-C--:B---3--:R-:W-:Y:S01]  /*1cb70*/  @!P5 LEA.HI.X R13, R24, R4.reuse, R25, 0x2, P0 ;  /* 0x00000004180dd211 */ /* 0x088fe200000f1419 */
[----:B------:R-:W3:Y:S01]  /*1cb80*/  LDL R23, [R1+0x14c] ;  /* 0x00014c0001177983 */ /* 0x000ee20000100800 */
[----:B----4-:R-:W-:-:S03]  /*1cb90*/  @!P3 LEA.HI.X R3, R19, R4, R21, 0x2, P6 ;  /* 0x000000041303b211 */ /* 0x010fc600030f1415 */
[----:B------:R-:W4:Y:S04]  /*1cba0*/  LDL R24, [R1+0xe0] ;  /* 0x0000e00001187983 */ /* 0x000f280000100800 */
[----:B------:R-:W3:Y:S04]  /*1cbb0*/  LDL R21, [R1+0x164] ;  /* 0x0001640001157983 */ /* 0x000ee80000100800 */
[----:B------:R-:W4:Y:S04]  /*1cbc0*/  LDL R19, [R1+0x160] ;  /* 0x0001600001137983 */ /* 0x000f280000100800 */
[----:B------:R1:W-:Y:S04]  /*1cbd0*/  @!P5 ST.E.64 [R12.64], R66 ;  /* 0x000000420c00d985 */ /* 0x0003e8000c101b0c */
[----:B------:R5:W-:Y:S04]  /*1cbe0*/  @!P4 ST.E.64 [R8.64], R70 ;  /* 0x000000460800c985 */ /* 0x000be8000c101b0c */
[----:B------:R5:W-:Y:S01]  /*1cbf0*/  @!P3 ST.E.64 [R2.64], R74 ;  /* 0x0000004a0200b985 */ /* 0x000be2000c101b0c */
[----:B------:R-:W-:-:S03]  /*1cc00*/  ISETP.GE.AND P1, PT, R18, c[0x0][0x3c8], PT ;  /* 0x0000f20012007a0c */ /* 0x000fc60003f26270 */
[----:B------:R-:W4:Y:S01]  /*1cc10*/  LDL R25, [R1+0x150] ;  /* 0x0001500001197983 */ /* 0x000f220000100800 */
[----:B-1----:R-:W-:-:S04]  /*1cc20*/  @!P2 LEA R12, P3, R17, R0, 0x2 ;  /* 0x00000000110ca211 */ /* 0x002fc800078610ff */
[----:B-----5:R-:W-:Y:S02]  /*1cc30*/  @!P2 LEA.HI.X R13, R17, R4, R22, 0x2, P3 ;  /* 0x00000004110da211 */ /* 0x020fe400018f1416 */
[----:B------:R-:W5:Y:S03]  /*1cc40*/  LDL R17, [R1+0x15c] ;  /* 0x00015c0001117983 */ /* 0x000f660000100800 */
[----:B------:R-:W-:Y:S02]  /*1cc50*/  @!P1 LEA R8, P6, R18, R0, 0x2 ;  /* 0x0000000012089211 */ /* 0x000fe400078c10ff */
[----:B------:R-:W-:Y:S01]  /*1cc60*/  ISETP.GE.AND P0, PT, R14, c[0x0][0x3c8], PT ;  /* 0x0000f2000e007a0c */ /* 0x000fe20003f06270 */
[----:B------:R-:W5:Y:S01]  /*1cc70*/  LDL R22, [R1+0xdc] ;  /* 0x0000dc0001167983 */ /* 0x000f620000100800 */
[----:B------:R-:W-:-:S09]  /*1cc80*/  ISETP.GE.AND P4, PT, R15, c[0x0][0x3c8], PT ;  /* 0x0000f2000f007a0c */ /* 0x000fd20003f86270 */
[----:B------:R-:W-:-:S04]  /*1cc90*/  P2R R2, PR, RZ, 0x40 ;  /* 0x00000040ff027803 */ /* 0x000fc80000000000 */
[----:B------:R-:W-:Y:S02]  /*1cca0*/  ISETP.NE.AND P3, PT, R2, RZ, PT ;  /* 0x000000ff0200720c */ /* 0x000fe40003f65270 */
[----:B------:R-:W-:Y:S02]  /*1ccb0*/  @!P0 LEA R2, P6, R14, R0, 0x2 ;  /* 0x000000000e028211 */ /* 0x000fe400078c10ff */
[-C--:B------:R-:W-:Y:S01]  /*1ccc0*/  @!P1 LEA.HI.X R9, R18, R4.reuse, R20, 0x2, P3 ;  /* 0x0000000412099211 */ /* 0x080fe200018f1414 */
[----:B------:R-:W-:Y:S01]  /*1ccd0*/  @!P2 ST.E.64 [R12.64], R78 ;  /* 0x0000004e0c00a985 */ /* 0x000fe2000c101b0c */
[----:B------:R-:W-:Y:S02]  /*1cce0*/  ISETP.GE.AND P5, PT, R7, c[0x0][0x3c8], PT ;  /* 0x0000f20007007a0c */ /* 0x000fe40003fa6270 */
[----:B------:R-:W-:Y:S01]  /*1ccf0*/  @!P0 LEA.HI.X R3, R14, R4, R16, 0x2, P6 ;  /* 0x000000040e038211 */ /* 0x000fe200030f1410 */
[----:B------:R1:W-:Y:S04]  /*1cd00*/  @!P1 ST.E.64 [R8.64], R82 ;  /* 0x0000005208009985 */ /* 0x0003e8000c101b0c */
[----:B------:R-:W5:Y:S04]  /*1cd10*/  LDL R14, [R1+0xd8] ;  /* 0x0000d800010e7983 */ /* 0x000f680000100800 */
[----:B------:R-:W5:Y:S04]  /*1cd20*/  LDL R20, [R1+0xd4] ;  /* 0x0000d40001147983 */ /* 0x000f680000100800 */
[----:B------:R1:W-:Y:S01]  /*1cd30*/  @!P0 ST.E.64 [R2.64], R86 ;  /* 0x0000005602008985 */ /* 0x0003e2000c101b0c */
[----:B------:R-:W-:-:S03]  /*1cd40*/  ISETP.GE.AND P3, PT, R10, c[0x0][0x3c8], PT ;  /* 0x0000f2000a007a0c */ /* 0x000fc60003f66270 */
[----:B------:R-:W5:Y:S04]  /*1cd50*/  LDL R18, [R1+0xd0] ;  /* 0x0000d00001127983 */ /* 0x000f680000100800 */
[----:B------:R-:W5:Y:S01]  /*1cd60*/  LDL R16, [R1+0xcc] ;  /* 0x0000cc0001107983 */ /* 0x000f620000100800 */
[-C--:B-1----:R-:W-:Y:S02]  /*1cd70*/  @!P4 LEA R8, P6, R15, R0.reuse, 0x2 ;  /* 0x000000000f08c211 */ /* 0x082fe400078c10ff */
[----:B------:R-:W-:-:S11]  /*1cd80*/  @!P5 LEA R12, P0, R7, R0, 0x2 ;  /* 0x00000000070cd211 */ /* 0x000fd600078010ff */
[----:B------:R-:W-:Y:S02]  /*1cd90*/  P2R R2, PR, RZ, 0x40 ;  /* 0x00000040ff027803 */ /* 0x000fe40000000000 */
[----:B--2---:R-:W-:Y:S02]  /*1cda0*/  ISETP.GE.AND P2, PT, R5, c[0x0][0x3c8], PT ;  /* 0x0000f20005007a0c */ /* 0x004fe40003f46270 */
[-C--:B---3--:R-:W-:Y:S02]  /*1cdb0*/  @!P5 LEA.HI.X R13, R7, R4.reuse, R21, 0x2, P0 ;  /* 0x00000004070dd211 */ /* 0x088fe400000f1415 */
[----:B------:R-:W-:Y:S01]  /*1cdc0*/  ISETP.NE.AND P0, PT, R2, RZ, PT ;  /* 0x000000ff0200720c */ /* 0x000fe20003f05270 */
[----:B------:R-:W2:Y:S03]  /*1cdd0*/  LDL R7, [R1+0xc8] ;  /* 0x0000c80001077983 */ /* 0x000ea60000100800 */
[----:B----4-:R-:W-:Y:S01]  /*1cde0*/  @!P4 LEA.HI.X R9, R15, R4, R19, 0x2, P0 ;  /* 0x000000040f09c211 */ /* 0x010fe200000f1413 */
[----:B------:R-:W3:Y:S04]  /*1cdf0*/  LDL R21, [R1+0x144] ;  /* 0x0001440001157983 */ /* 0x000ee80000100800 */
[----:B------:R-:W4:Y:S01]  /*1ce00*/  LDL R15, [R1+0x148] ;  /* 0x00014800010f7983 */ /* 0x000f220000100800 */
[----:B------:R-:W-:-:S03]  /*1ce10*/  @!P3 LEA R2, P6, R10, R0, 0x2 ;  /* 0x000000000a02b211 */ /* 0x000fc600078c10ff */
[----:B------:R-:W2:Y:S04]  /*1ce20*/  LDL R19, [R1+0x140] ;  /* 0x0001400001137983 */ /* 0x000ea80000100800 */
[----:B------:R1:W-:Y:S04]  /*1ce30*/  @!P5 ST.E.64 [R12.64], R90 ;  /* 0x0000005a0c00d985 */ /* 0x0003e8000c101b0c */
[----:B------:R1:W-:Y:S01]  /*1ce40*/  @!P4 ST.E.64 [R8.64], R94 ;  /* 0x0000005e0800c985 */ /* 0x0003e2000c101b0c */
[----:B-----5:R-:W-:-:S03]  /*1ce50*/  @!P3 LEA.HI.X R3, R10, R4, R17, 0x2, P6 ;  /* 0x000000040a03b211 */ /* 0x020fc600030f1411 */
[----:B------:R-:W5:Y:S04]  /*1ce60*/  LDL R17, [R1+0x13c] ;  /* 0x00013c0001117983 */ /* 0x000f680000100800 */
[----:B------:R-:W5:Y:S04]  /*1ce70*/  LDL R10, [R1+0x138] ;  /* 0x00013800010a7983 */ /* 0x000f680000100800 */
[----:B------:R1:W-:Y:S02]  /*1ce80*/  @!P3 ST.E.64 [R2.64], R98 ;  /* 0x000000620200b985 */ /* 0x0003e4000c101b0c */
[----:B-1----:R-:W-:-:S04]  /*1ce90*/  @!P2 LEA R12, P3, R5, R0, 0x2 ;  /* 0x00000000050ca211 */ /* 0x002fc800078610ff */
[----:B------:R-:W-:Y:S02]  /*1cea0*/  @!P2 LEA.HI.X R13, R5, R4, R28, 0x2, P3 ;  /* 0x00000004050da211 */ /* 0x000fe400018f141c */
[----:B------:R-:W5:Y:S01]  /*1ceb0*/  LDL R5, [R1+0xc4] ;  /* 0x0000c40001057983 */ /* 0x000f620000100800 */
[----:B------:R-:W-:Y:S02]  /*1cec0*/  ISETP.GE.AND P1, PT, R26, c[0x0][0x3c8], PT ;  /* 0x0000f2001a007a0c */ /* 0x000fe40003f26270 */
[----:B------:R-:W-:-:S11]  /*1ced0*/  ISETP.GE.AND P0, PT, R24, c[0x0][0x3c8], PT ;  /* 0x0000f20018007a0c */ /* 0x000fd60003f06270 */
[-C--:B------:R-:W-:Y:S02]  /*1cee0*/  @!P1 LEA R8, P4, R26, R0.reuse, 0x2 ;  /* 0x000000001a089211 */ /* 0x080fe400078810ff */
[----:B------:R-:W-:Y:S02]  /*1cef0*/  ISETP.GE.AND P5, PT, R22, c[0x0][0x3c8], PT ;  /* 0x0000f20016007a0c */ /* 0x000fe40003fa6270 */
[----:B------:R-:W-:-:S09]  /*1cf00*/  @!P0 LEA R2, P6, R24, R0, 0x2 ;  /* 0x0000000018028211 */ /* 0x000fd200078c10ff */
[----:B------:R-:W-:-:S04]  /*1cf10*/  P2R R3, PR, RZ, 0x10 ;  /* 0x00000010ff037803 */ /* 0x000fc80000000000 */
[----:B------:R-:W-:Y:S02]  /*1cf20*/  ISETP.NE.AND P3, PT, R3, RZ, PT ;  /* 0x000000ff0300720c */ /* 0x000fe40003f65270 */
        /* <DEDUP_REMOVED lines=9> */
[----:B-1----:R-:W-:-:S04]  /*1cfc0*/  @!P5 LEA R8, P0, R22, R0, 0x2 ;  /* 0x000000001608d211 */ /* 0x002fc800078010ff */
[----:B------:R-:W-:Y:S02]  /*1cfd0*/  @!P5 LEA.HI.X R9, R22, R4, R23, 0x2, P0 ;  /* 0x000000041609d211 */ /* 0x000fe400000f1417 */
[----:B------:R-:W-:-:S03]  /*1cfe0*/  @!P4 LEA R2, P6, R14, R0, 0x2 ;  /* 0x000000000e02c211 */ /* 0x000fc600078c10ff */
[----:B------:R-:W-:Y:S01]  /*1cff0*/  @!P5 ST.E.64 [R8.64], R114 ;  /* 0x000000720800d985 */ /* 0x000fe2000c101b0c */
[----:B----4-:R-:W-:Y:S02]  /*1d000*/  @!P4 LEA.HI.X R3, R14, R4, R15, 0x2, P6 ;  /* 0x000000040e03c211 */ /* 0x010fe400030f140f */
[-C--:B------:R-:W-:Y:S02]  /*1d010*/  @!P3 LEA R14, P5, R20, R0.reuse, 0x2 ;  /* 0x00000000140eb211 */ /* 0x080fe400078a10ff */
[----:B--2---:R-:W-:Y:S01]  /*1d020*/  ISETP.GE.AND P0, PT, R7, c[0x0][0x3c8], PT ;  /* 0x0000f20007007a0c */ /* 0x004fe20003f06270 */
[----:B------:R1:W-:Y:S01]  /*1d030*/  @!P4 ST.E.64 [R2.64], R118 ;  /* 0x000000760200c985 */ /* 0x0003e2000c101b0c */
[----:B------:R-:W-:-:S04]  /*1d040*/  @!P2 LEA R12, P6, R18, R0, 0x2 ;  /* 0x00000000120ca211 */ /* 0x000fc800078c10ff */
[----:B------:R-:W-:-:S05]  /*1d050*/  @!P2 LEA.HI.X R13, R18, R4, R19, 0x2, P6 ;  /* 0x00000004120da211 */ /* 0x000fca00030f1413 */
[----:B-1----:R-:W-:-:S04]  /*1d060*/  P2R R2, PR, RZ, 0x20 ;  /* 0x00000020ff027803 */ /* 0x002fc80000000000 */
[----:B------:R-:W-:Y:S02]  /*1d070*/  ISETP.NE.AND P4, PT, R2, RZ, PT ;  /* 0x000000ff0200720c */ /* 0x000fe40003f85270 */
[----:B------:R-:W-:Y:S02]  /*1d080*/  @!P1 LEA R8, P5, R16, R0, 0x2 ;  /* 0x0000000010089211 */ /* 0x000fe400078a10ff */
[----:B---3--:R-:W-:Y:S02]  /*1d090*/  @!P3 LEA.HI.X R15, R20, R4, R21, 0x2, P4 ;  /* 0x00000004140fb211 */ /* 0x008fe400020f1415 */
[C---:B------:R-:W-:Y:S02]  /*1d0a0*/  @!P0 LEA R2, P4, R7.reuse, R0, 0x2 ;  /* 0x0000000007028211 */ /* 0x040fe400078810ff */
[-C--:B-----5:R-:W-:Y:S02]  /*1d0b0*/  @!P1 LEA.HI.X R9, R16, R4.reuse, R17, 0x2, P5 ;  /* 0x0000000410099211 */ /* 0x0a0fe400028f1411 */
        /* <DEDUP_REMOVED lines=12> */
.L_x_1962:
[----:B------:R-:W-:Y:S01]  /*1d180*/  ISETP.NE.U32.AND P0, PT, RZ, c[0x0][0x508], PT ;  /* 0x00014200ff007a0c */ /* 0x000fe20003f05070 */
[----:B------:R-:W2:Y:S01]  /*1d190*/  LDL.LU R7, [R1+0x84] ;  /* 0x0000840001077983 */ /* 0x000ea20000300800 */
[----:B------:R-:W-:Y:S01]  /*1d1a0*/  ISETP.NE.U32.AND P2, PT, RZ, c[0x0][0x500], PT ;  /* 0x00014000ff007a0c */ /* 0x000fe20003f45070 */
[----:B------:R-:W-:Y:S01]  /*1d1b0*/  IMAD.MOV.U32 R4, RZ, RZ, 0x4 ;  /* 0x00000004ff047424 */ /* 0x000fe200078e00ff */
[----:B------:R-:W-:Y:S01]  /*1d1c0*/  ISETP.NE.AND.EX P0, PT, RZ, c[0x0][0x50c], PT, P0 ;  /* 0x00014300ff007a0c */ /* 0x000fe20003f05300 */
[----:B------:R-:W-:Y:S01]  /*1d1d0*/  IMAD.MOV.U32 R21, RZ, RZ, c[0x0][0x388] ;  /* 0x0000e200ff157624 */ /* 0x000fe200078e00ff */
[----:B------:R-:W-:Y:S01]  /*1d1e0*/  ISETP.NE.AND.EX P2, PT, RZ, c[0x0][0x504], PT, P2 ;  /* 0x00014100ff007a0c */ /* 0x000fe20003f45320 */
[----:B------:R-:W-:Y:S02]  /*1d1f0*/  IMAD.MOV.U32 R0, RZ, RZ, RZ ;  /* 0x000000ffff007224 */ /* 0x000fe400078e00ff */
[----:B------:R-:W-:-:S08]  /*1d200*/  IMAD.WIDE R2, R239, R4, c[0x0][0x500] ;  /* 0x00014000ef027625 */ /* 0x000fd000078e0204 */
[----:B------:R-:W-:Y:S02]  /*1d210*/  @P0 IMAD.WIDE R4, R239, R4, c[0x0][0x508] ;  /* 0x00014200ef040625 */ /* 0x000fe400078e0204 */
[----:B------:R4:W5:Y:S04]  /*1d220*/  @P2 LDG.E R0, [R2.64] ;  /* 0x0000000c02002981 */ /* 0x000968000c1e1900 */
[----:B------:R4:W5:Y:S01]  /*1d230*/  @P0 LDG.E R21, [R4.64] ;  /* 0x0000000c04150981 */ /* 0x000962000c1e1900 */
[----:B--2---:R-:W-:-:S04]  /*1d240*/  ISETP.NE.AND P1, PT, R7, RZ, PT ;  /* 0x000000ff0700720c */ /* 0x004fc80003f25270 */
[----:B------:R-:W-:Y:S01]  /*1d250*/  SEL R20, R7, c[0x0][0x3d4], P1 ;  /* 0x0000f50007147a07 */ /* 0x000fe20000800000 */
[----:B------:R-:W-:Y:S05]  /*1d260*/  @P0 BRA `(.L_x_1983) ;  /* 0x0000004000000947 */ /* 0x000fea0003800000 */
[----:B----4-:R-:W-:Y:S05]  /*1d270*/  @!P2 BRA `(.L_x_1983) ;  /* 0x000000300000a947 */ /* 0x010fea0003800000 */
[----:B------:R2:W4:Y:S04]  /*1d280*/  LDG.E R4, [R2.64] ;  /* 0x0000000c02047981 */ /* 0x000528000c1e1900 */
[----:B--2---:R-:W4:Y:S02]  /*1d290*/  LDG.E R2, [R2.64+0x4] ;  /* 0x0000040c02027981 */ /* 0x004f24000c1e1900 */
[----:B----45:R-:W-:Y:S02]  /*1d2a0*/  IADD3 R21, -R4, R2, RZ ;  /* 0x0000000204157210 */ /* 0x030fe40007ffe1ff */
.L_x_1983:
[----:B----4-:R-:W2:Y:S01]  /*1d2b0*/  S2R R4, SR_TID.X ;  /* 0x0000000000047919 */ /* 0x010ea20000002100 */
        /* <DEDUP_REMOVED lines=12> */
[----:B------:R-:W2:Y:S01]  /*1d380*/  LDL.LU R23, [R1+0xac] ;  /* 0x0000ac0001177983 */ /* 0x000ea20000300800 */
[----:B------:R-:W-:Y:S01]  /*1d390*/  IMAD.MOV.U32 R2, RZ, RZ, 0x368 ;  /* 0x00000368ff027424 */ /* 0x000fe200078e00ff */
[----:B------:R-:W-:-:S04]  /*1d3a0*/  ISETP.GT.AND P2, PT, R20, 0x1, PT ;  /* 0x000000011400780c */ /* 0x000fc80003f44270 */
[----:B------:R-:W-:-:S04]  /*1d3b0*/  SEL R2, R2, 0x328, P2 ;  /* 0x0000032802027807 */ /* 0x000fc80001000000 */
[----:B------:R4:W5:Y:S08]  /*1d3c0*/  LDC.64 R12, c[0x0][R2+0x170] ;  /* 0x00005c00020c7b82 */ /* 0x0009700000000a00 */
[----:B------:R4:W1:Y:S08]  /*1d3d0*/  LDC.64 R8, c[0x0][R2+0x168] ;  /* 0x00005a0002087b82 */ /* 0x0008700000000a00 */
[----:B------:R4:W3:Y:S08]  /*1d3e0*/  LDC.64 R16, c[0x0][R2+0x178] ;  /* 0x00005e0002107b82 */ /* 0x0008f00000000a00 */
[----:B------:R4:W2:Y:S02]  /*1d3f0*/  LDC.64 R14, c[0x0][R2+0x160] ;  /* 0x00005800020e7b82 */ /* 0x0008a40000000a00 */
[----:B----4-:R-:W-:-:S02]  /*1d400*/  IMAD.MOV.U32 R2, RZ, RZ, c[0x0][0x4e8] ;  /* 0x00013a00ff027624 */ /* 0x010fc400078e00ff */
[-C--:B-----5:R-:W-:Y:S02]  /*1d410*/  IMAD R3, R13, R7.reuse, RZ ;  /* 0x000000070d037224 */ /* 0x0a0fe400078e02ff */
[----:B------:R-:W-:Y:S01]  /*1d420*/  IMAD.WIDE.U32 R4, R12, R7, RZ ;  /* 0x000000070c047225 */ /* 0x000fe200078e00ff */
[----:B------:R-:W-:Y:S02]  /*1d430*/  ISETP.NE.AND P0, PT, R2, 0x1, PT ;  /* 0x000000010200780c */ /* 0x000fe40003f05270 */
[----:B------:R-:W-:Y:S01]  /*1d440*/  MOV R2, R10 ;  /* 0x0000000a00027202 */ /* 0x000fe20000000f00 */
[----:B------:R-:W-:Y:S02]  /*1d450*/  IMAD R12, R12, R22, R3 ;  /* 0x000000160c0c7224 */ /* 0x000fe400078e0203 */
[-C--:B-1----:R-:W-:Y:S02]  /*1d460*/  IMAD R13, R9, R243.reuse, RZ ;  /* 0x000000f3090d7224 */ /* 0x082fe400078e02ff */
[----:B------:R-:W-:-:S04]  /*1d470*/  IMAD.WIDE.U32 R8, R8, R243, RZ ;  /* 0x000000f308087225 */ /* 0x000fc800078e00ff */
[----:B------:R-:W-:Y:S01]  /*1d480*/  IMAD.IADD R13, R9, 0x1, R13 ;  /* 0x00000001090d7824 */ /* 0x000fe200078e020d */
[----:B------:R-:W-:Y:S01]  /*1d490*/  IADD3 R9, R5, R12, RZ ;  /* 0x0000000c05097210 */ /* 0x000fe20007ffe0ff */
[----:B------:R-:W-:-:S05]  /*1d4a0*/  @P0 IMAD.HI.U32 R18, R10, c[0x0][0x4ec], RZ ;  /* 0x00013b000a120a27 */ /* 0x000fca00078e00ff */
[----:B------:R-:W-:Y:S02]  /*1d4b0*/  @P0 SHF.R.U32.HI R2, RZ, c[0x0][0x4f0], R18 ;  /* 0x00013c00ff020a19 */ /* 0x000fe40000011612 */
[----:B------:R-:W-:-:S03]  /*1d4c0*/  IADD3 R18, P1, P0, R4, R8, R0 ;  /* 0x0000000804127210 */ /* 0x000fc6000783e000 */
[----:B------:R-:W-:Y:S01]  /*1d4d0*/  IMAD.MOV R8, RZ, RZ, -R2 ;  /* 0x000000ffff087224 */ /* 0x000fe200078e0a02 */
[----:B--2---:R-:W-:-:S05]  /*1d4e0*/  SEL R3, R23, RZ, P2 ;  /* 0x000000ff17037207 */ /* 0x004fca0001000000 */
[-C--:B---3--:R-:W-:Y:S02]  /*1d4f0*/  IMAD R12, R17, R3.reuse, RZ ;  /* 0x00000003110c7224 */ /* 0x088fe400078e02ff */
[----:B------:R-:W-:-:S04]  /*1d500*/  IMAD.WIDE.U32 R4, R16, R3, RZ ;  /* 0x0000000310047225 */ /* 0x000fc800078e00ff */
[----:B------:R-:W-:Y:S01]  /*1d510*/  IMAD R3, R8, c[0x0][0x4e8], R10 ;  /* 0x00013a0008037a24 */ /* 0x000fe200078e020a */
[----:B------:R-:W-:Y:S02]  /*1d520*/  IADD3.X R10, R9, R13, R19, P1, P0 ;  /* 0x0000000d090a7210 */ /* 0x000fe40000fe0413 */
[----:B------:R-:W-:Y:S02]  /*1d530*/  IADD3 R9, R5, R12, RZ ;  /* 0x0000000c05097210 */ /* 0x000fe40007ffe0ff */
[----:B------:R-:W-:Y:S02]  /*1d540*/  IADD3 R4, P1, P0, R2, R18, R4 ;  /* 0x0000001202047210 */ /* 0x000fe4000783e004 */
[----:B------:R-:W-:Y:S01]  /*1d550*/  SHF.R.S32.HI R5, RZ, 0x1f, R2 ;  /* 0x0000001fff057819 */ /* 0x000fe20000011402 */
[----:B------:R-:W-:Y:S01]  /*1d560*/  IMAD R2, R15, R3, RZ ;  /* 0x000000030f027224 */ /* 0x000fe200078e02ff */
[----:B------:R-:W-:Y:S02]  /*1d570*/  SHF.R.S32.HI R8, RZ, 0x1f, R3 ;  /* 0x0000001fff087819 */ /* 0x000fe40000011403 */
[----:B------:R-:W-:Y:S01]  /*1d580*/  IADD3.X R5, R5, R10, R9, P1, P0 ;  /* 0x0000000a05057210 */ /* 0x000fe20000fe0409 */
[----:B------:R-:W-:-:S02]  /*1d590*/  IMAD.MOV.U32 R9, RZ, RZ, c[0x0][0x4a8] ;  /* 0x00012a00ff097624 */ /* 0x000fc400078e00ff */
        /* <DEDUP_REMOVED lines=10> */
.L_x_1985:
[----:B------:R-:W-:Y:S05]  /*1d640*/  BSYNC B0 ;  /* 0x0000000000007941 */ /* 0x000fea0003800000 */
.L_x_1984:
[----:B------:R-:W-:-:S13]  /*1d650*/  ISETP.GT.AND P0, PT, R20, 0x1, PT ;  /* 0x000000011400780c */ /* 0x000fda0003f04270 */
[----:B------:R-:W-:Y:S05]  /*1d660*/  @P0 BRA `(.L_x_1977) ;  /* 0x0000093000000947 */ /* 0x000fea0003800000 */
[----:B-1----:R-:W2:Y:S01]  /*1d670*/  LDL.LU R2, [R1+0x70] ;  /* 0x0000700001027983 */ /* 0x002ea20000300800 */
[----:B------:R-:W-:-:S03]  /*1d680*/  IMAD R4, R19, c[0x0][0x3a0], RZ ;  /* 0x0000e80013047a24 */ /* 0x000fc600078e02ff */
[----:B------:R-:W1:Y:S02]  /*1d690*/  S2R R3, SR_TID.X ;  /* 0x0000000000037919 */ /* 0x000e640000002100 */
[----:B-1----:R-:W-:-:S04]  /*1d6a0*/  SHF.R.S32.HI R5, RZ, 0x1f, R3 ;  /* 0x0000001fff057819 */ /* 0x002fc80000011403 */
[----:B------:R-:W-:-:S04]  /*1d6b0*/  LEA.HI R5, R5, R3, RZ, 0x3 ;  /* 0x0000000305057211 */ /* 0x000fc800078f18ff */
[----:B------:R-:W-:-:S04]  /*1d6c0*/  LOP3.LUT R5, R5, 0xfffffff8, RZ, 0xc0, !PT ;  /* 0xfffffff805057812 */ /* 0x000fc800078ec0ff */
[----:B------:R-:W-:Y:S02]  /*1d6d0*/  IADD3 R5, -R5, R3, RZ ;  /* 0x0000000305057210 */ /* 0x000fe40007ffe1ff */
[----:B--2---:R-:W-:Y:S02]  /*1d6e0*/  MOV R10, R2 ;  /* 0x00000002000a7202 */ /* 0x004fe40000000f00 */
[----:B------:R-:W-:Y:S02]  /*1d6f0*/  MOV R2, c[0x0][0x4e8] ;  /* 0x00013a0000027a02 */ /* 0x000fe40000000f00 */
[----:B------:R-:W-:Y:S02]  /*1d700*/  IADD3 R16, R231, R10, RZ ;  /* 0x0000000ae7107210 */ /* 0x000fe40007ffe0ff */
[----:B------:R-:W-:Y:S01]  /*1d710*/  ISETP.NE.AND P0, PT, R2, 0x1, PT ;  /* 0x000000010200780c */ /* 0x000fe20003f05270 */
[----:B------:R-:W-:-:S04]  /*1d720*/  IMAD.WIDE.U32 R2, R0, c[0x0][0x3a0], RZ ;  /* 0x0000e80000027a25 */ /* 0x000fc800078e00ff */
[----:B------:R-:W-:Y:S01]  /*1d730*/  IMAD R0, R0, c[0x0][0x3a4], R4 ;  /* 0x0000e90000007a24 */ /* 0x000fe200078e0204 */
[----:B------:R-:W-:Y:S01]  /*1d740*/  LEA R4, R5, R231, 0x5 ;  /* 0x000000e705047211 */ /* 0x000fe200078e28ff */
[----:B------:R-:W-:Y:S02]  /*1d750*/  IMAD R5, R22, c[0x0][0x3f0], RZ ;  /* 0x0000fc0016057a24 */ /* 0x000fe400078e02ff */
[----:B------:R-:W-:Y:S01]  /*1d760*/  IMAD.IADD R3, R3, 0x1, R0 ;  /* 0x0000000103037824 */ /* 0x000fe200078e0200 */
[----:B------:R-:W-:Y:S01]  /*1d770*/  IADD3 R4, R10, R4, RZ ;  /* 0x000000040a047210 */ /* 0x000fe20007ffe0ff */
[----:B------:R-:W-:Y:S02]  /*1d780*/  IMAD R9, R7, c[0x0][0x3f4], R5 ;  /* 0x0000fd0007097a24 */ /* 0x000fe400078e0205 */
[----:B------:R-:W-:Y:S01]  /*1d790*/  IMAD.WIDE.U32 R2, R243, c[0x0][0x3e8], R2 ;  /* 0x0000fa00f3027a25 */ /* 0x000fe200078e0002 */
[----:B------:R-:W-:-:S03]  /*1d7a0*/  MOV R0, R4 ;  /* 0x0000000400007202 */ /* 0x000fc60000000f00 */
[----:B------:R-:W-:-:S04]  /*1d7b0*/  @P0 IMAD.HI.U32 R8, R4, c[0x0][0x4ec], RZ ;  /* 0x00013b0004080a27 */ /* 0x000fc800078e00ff */
[----:B------:R-:W-:Y:S01]  /*1d7c0*/  IMAD R3, R243, c[0x0][0x3ec], R3 ;  /* 0x0000fb00f3037a24 */ /* 0x000fe200078e0203 */
[----:B------:R-:W-:-:S03]  /*1d7d0*/  @P0 SHF.R.U32.HI R0, RZ, c[0x0][0x4f0], R8 ;  /* 0x00013c00ff000a19 */ /* 0x000fc60000011608 */
[----:B------:R-:W-:Y:S01]  /*1d7e0*/  IMAD.WIDE.U32 R2, R7, c[0x0][0x3f0], R2 ;  /* 0x0000fc0007027a25 */ /* 0x000fe200078e0002 */
[----:B------:R-:W-:Y:S02]  /*1d7f0*/  SHF.R.S32.HI R8, RZ, 0x1f, R0 ;  /* 0x0000001fff087819 */ /* 0x000fe40000011400 */
[----:B------:R-:W-:Y:S01]  /*1d800*/  IADD3 R5, -R0, RZ, RZ ;  /* 0x000000ff00057210 */ /* 0x000fe20007ffe1ff */
[----:B------:R-:W-:Y:S02]  /*1d810*/  IMAD.IADD R3, R3, 0x1, R9 ;  /* 0x0000000103037824 */ /* 0x000fe400078e0209 */
[----:B------:R-:W-:Y:S02]  /*1d820*/  IMAD R7, R8, c[0x0][0x3e0], RZ ;  /* 0x0000f80008077a24 */ /* 0x000fe400078e02ff */
        /* <DEDUP_REMOVED lines=13> */
.L_x_2041:
[----:B------:R-:W-:Y:S05]  /*1d900*/  BRA.DIV ~URZ, `(.L_x_1987) ;  /* 0x000026b27f007947 */ /* 0x000fea000b800000 */
[----:B------:R4:W1:Y:S02]  /*1d910*/  SHFL.IDX PT, R0, R17, RZ, 0x181f ;  /* 0x00181fff11007589 */ /* 0x00086400000e0000 */
.L_x_2042:
[----:B------:R-:W-:Y:S01]  /*1d920*/  IMAD R15, R21, c[0x0][0x4e8], RZ ;  /* 0x00013a00150f7a24 */ /* 0x000fe200078e02ff */
[----:B------:R-:W-:Y:S04]  /*1d930*/  BSSY B0, `(.L_x_1988) ;  /* 0x0000016000007945 */ /* 0x000fe80003800000 */
        /* <DEDUP_REMOVED lines=9> */
[-C--:B-1----:R-:W-:Y:S02]  /*1d9d0*/  @!P3 LEA R12, P4, R140, R0.reuse, 0x1 ;  /* 0x000000008c0cb211 */ /* 0x082fe400078808ff */
[-C--:B------:R-:W-:Y:S02]  /*1d9e0*/  @!P2 LEA R8, P6, R252, R0.reuse, 0x1 ;  /* 0x00000000fc08a211 */ /* 0x080fe400078c08ff */
[-C--:B------:R-:W-:Y:S02]  /*1d9f0*/  @!P1 LEA R4, P5, R233, R0.reuse, 0x1 ;  /* 0x00000000e9049211 */ /* 0x080fe400078a08ff */
[----:B--2---:R-:W-:Y:S02]  /*1da00*/  @!P3 LEA.HI.X R13, R140, R7, R141, 0x1, P4 ;  /* 0x000000078c0db211 */ /* 0x004fe400020f0c8d */
[----:B------:R-:W-:-:S03]  /*1da10*/  @!P0 LEA R2, P4, R234, R0, 0x1 ;  /* 0x00000000ea028211 */ /* 0x000fc600078808ff */
[----:B------:R1:W-:Y:S01]  /*1da20*/  @!P3 ST.E.128 [R12.64], RZ ;  /* 0x000000ff0c00b985 */ /* 0x0003e2000c101d0c */
[-C--:B-----5:R-:W-:Y:S02]  /*1da30*/  @!P2 LEA.HI.X R9, R252, R7.reuse, R19, 0x1, P6 ;  /* 0x00000007fc09a211 */ /* 0x0a0fe400030f0c13 */
[----:B---3--:R-:W-:-:S03]  /*1da40*/  @!P1 LEA.HI.X R5, R233, R7, R18, 0x1, P5 ;  /* 0x00000007e9059211 */ /* 0x008fc600028f0c12 */
[----:B------:R1:W-:Y:S01]  /*1da50*/  @!P2 ST.E.128 [R8.64], RZ ;  /* 0x000000ff0800a985 */ /* 0x0003e2000c101d0c */
[----:B----4-:R-:W-:-:S03]  /*1da60*/  @!P0 LEA.HI.X R3, R234, R7, R10, 0x1, P4 ;  /* 0x00000007ea038211 */ /* 0x010fc600020f0c0a */
[----:B------:R1:W-:Y:S04]  /*1da70*/  @!P1 ST.E.128 [R4.64], RZ ;  /* 0x000000ff04009985 */ /* 0x0003e8000c101d0c */
[----:B------:R1:W-:Y:S02]  /*1da80*/  @!P0 ST.E.128 [R2.64], RZ ;  /* 0x000000ff02008985 */ /* 0x0003e4000c101d0c */
.L_x_1989:
[----:B------:R-:W-:Y:S05]  /*1da90*/  BSYNC B0 ;  /* 0x0000000000007941 */ /* 0x000fea0003800000 */
.L_x_1988:
[----:B------:R-:W-:Y:S05]  /*1daa0*/  BRA.DIV ~URZ, `(.L_x_1990) ;  /* 0x000025927f007947 */ /* 0x000fea000b800000 */
[----:B--2---:R2:W3:Y:S04]  /*1dab0*/  SHFL.IDX PT, R7, R14, 0x1, 0x181f ;  /* 0x00381f000e077f89 */ /* 0x0044e800000e0000 */
[----:B-1----:R2:W1:Y:S02]  /*1dac0*/  SHFL.IDX PT, R0, R17, 0x1, 0x181f ;  /* 0x00381f0011007f89 */ /* 0x00246400000e0000 */
.L_x_2043:
        /* <DEDUP_REMOVED lines=14> */
[----:B---3--:R-:W-:Y:S02]  /*1dbb0*/  @!P3 LEA.HI.X R13, R140, R7, R141, 0x1, P4 ;  /* 0x000000078c0db211 */ /* 0x008fe400020f0c8d */
[----:B------:R-:W-:-:S03]  /*1dbc0*/  @!P0 LEA R2, P4, R234, R0, 0x1 ;  /* 0x00000000ea028211 */ /* 0x000fc600078808ff */
[----:B------:R1:W-:Y:S01]  /*1dbd0*/  @!P3 ST.E.128 [R12.64], RZ ;  /* 0x000000ff0c00b985 */ /* 0x0003e2000c101d0c */
[-C--:B-----5:R-:W-:Y:S02]  /*1dbe0*/  @!P2 LEA.HI.X R9, R252, R7.reuse, R19, 0x1, P6 ;  /* 0x00000007fc09a211 */ /* 0x0a0fe400030f0c13 */
[----:B--2---:R-:W-:-:S03]  /*1dbf0*/  @!P1 LEA.HI.X R5, R233, R7, R18, 0x1, P5 ;  /* 0x00000007e9059211 */ /* 0x004fc600028f0c12 */
[----:B------:R1:W-:Y:S01]  /*1dc00*/  @!P2 ST.E.128 [R8.64], RZ ;  /* 0x000000ff0800a985 */ /* 0x0003e2000c101d0c */
[----:B----4-:R-:W-:-:S03]  /*1dc10*/  @!P0 LEA.HI.X R3, R234, R7, R10, 0x1, P4 ;  /* 0x00000007ea038211 */ /* 0x010fc600020f0c0a */
[----:B------:R1:W-:Y:S04]  /*1dc20*/  @!P1 ST.E.128 [R4.64], RZ ;  /* 0x000000ff04009985 */ /* 0x0003e8000c101d0c */
[----:B------:R1:W-:Y:S02]  /*1dc30*/  @!P0 ST.E.128 [R2.64], RZ ;  /* 0x000000ff02008985 */ /* 0x0003e4000c101d0c */
.L_x_1992:
[----:B------:R-:W-:Y:S05]  /*1dc40*/  BSYNC B0 ;  /* 0x0000000000007941 */ /* 0x000fea0003800000 */
.L_x_1991:
[----:B------:R-:W-:Y:S05]  /*1dc50*/  BRA.DIV ~URZ, `(.L_x_1993) ;  /* 0x000024d27f007947 */ /* 0x000fea000b800000 */
[----:B---3--:R3:W2:Y:S02]  /*1dc60*/  SHFL.IDX PT, R7, R14, 0x2, 0x181f ;  /* 0x00581f000e077f89 */ /* 0x0086a400000e0000 */
.L_x_2044:
[----:B------:R-:W-:Y:S05]  /*1dc70*/  BRA.DIV ~URZ, `(.L_x_1994) ;  /* 0x000025327f007947 */ /* 0x000fea000b800000 */
[----:B-1----:R1:W3:Y:S02]  /*1dc80*/  SHFL.IDX PT, R0, R17, 0x2, 0x181f ;  /* 0x00581f0011007f89 */ /* 0x0022e400000e0000 */
.L_x_2045:
[----:B------:R-:W-:Y:S01]  /*1dc90*/  IADD3 R2, R16, 0x40, RZ ;  /* 0x0000004010027810 */ /* 0x000fe20007ffe0ff */
[----:B------:R-:W-:Y:S03]  /*1dca0*/  BSSY B0, `(.L_x_1995) ;  /* 0x0000016000007945 */ /* 0x000fe60003800000 */
        /* <DEDUP_REMOVED lines=9> */
[-C--:B------:R-:W-:Y:S02]  /*1dd40*/  @!P3 LEA R12, P4, R140, R0.reuse, 0x1 ;  /* 0x000000008c0cb211 */ /* 0x080fe400078808ff */
[-C--:B------:R-:W-:Y:S02]  /*1dd50*/  @!P2 LEA R8, P6, R252, R0.reuse, 0x1 ;  /* 0x00000000fc08a211 */ /* 0x080fe400078c08ff */
[-C--:B------:R-:W-:Y:S02]  /*1dd60*/  @!P1 LEA R4, P5, R233, R0.reuse, 0x1 ;  /* 0x00000000e9049211 */ /* 0x080fe400078a08ff */
[----:B--2---:R-:W-:Y:S02]  /*1dd70*/  @!P3 LEA.HI.X R13, R140, R7, R141, 0x1, P4 ;  /* 0x000000078c0db211 */ /* 0x004fe400020f0c8d */
[----:B------:R-:W-:-:S03]  /*1dd80*/  @!P0 LEA R2, P4, R234, R0, 0x1 ;  /* 0x00000000ea028211 */ /* 0x000fc600078808ff */
[----:B------:R2:W-:Y:S01]  /*1dd90*/  @!P3 ST.E.128 [R12.64], RZ ;  /* 0x000000ff0c00b985 */ /* 0x0005e2000c101d0c */
[-C--:B-----5:R-:W-:Y:S02]  /*1dda0*/  @!P2 LEA.HI.X R9, R252, R7.reuse, R19, 0x1, P6 ;  /* 0x00000007fc09a211 */ /* 0x0a0fe400030f0c13 */
[----:B----4-:R-:W-:-:S03]  /*1ddb0*/  @!P1 LEA.HI.X R5, R233, R7, R18, 0x1, P5 ;  /* 0x00000007e9059211 */ /* 0x010fc600028f0c12 */
[----:B------:R2:W-:Y:S01]  /*1ddc0*/  @!P2 ST.E.128 [R8.64], RZ ;  /* 0x000000ff0800a985 */ /* 0x0005e2000c101d0c */
[----:B---3--:R-:W-:-:S03]  /*1ddd0*/  @!P0 LEA.HI.X R3, R234, R7, R10, 0x1, P4 ;  /* 0x00000007ea038211 */ /* 0x008fc600020f0c0a */
[----:B------:R2:W-:Y:S04]  /*1dde0*/  @!P1 ST.E.128 [R4.64], RZ ;  /* 0x000000ff04009985 */ /* 0x0005e8000c101d0c */
[----:B------:R2:W-:Y:S02]  /*1ddf0*/  @!P0 ST.E.128 [R2.64], RZ ;  /* 0x000000ff02008985 */ /* 0x0005e4000c101d0c */
.L_x_1996:
[----:B------:R-:W-:Y:S05]  /*1de00*/  BSYNC B0 ;  /* 0x0000000000007941 */ /* 0x000fea0003800000 */
.L_x_1995:
[----:B------:R-:W-:Y:S05]  /*1de10*/  BRA.DIV ~URZ, `(.L_x_1997) ;  /* 0x000024127f007947 */ /* 0x000fea000b800000 */
[----:B--2---:R2:W1:Y:S04]  /*1de20*/  SHFL.IDX PT, R7, R14, 0x3, 0x181f ;  /* 0x00781f000e077f89 */ /* 0x00446800000e0000 */
[----:B---3--:R2:W3:Y:S02]  /*1de30*/  SHFL.IDX PT, R0, R17, 0x3, 0x181f ;  /* 0x00781f0011007f89 */ /* 0x0084e400000e0000 */
.L_x_2046:
[----:B------:R-:W-:-:S04]  /*1de40*/  IADD3 R2, R16, 0x60, RZ ;  /* 0x0000006010027810 */ /* 0x000fc80007ffe0ff */
[----:B------:R-:W-:-:S13]  /*1de50*/  ISETP.GE.AND P0, PT, R2, R15, PT ;  /* 0x0000000f0200720c */ /* 0x000fda0003f06270 */
[----:B------:R-:W-:Y:S05]  /*1de60*/  @P0 BRA `(.L_x_1977) ;  /* 0x0000013000000947 */ /* 0x000fea0003800000 */
[----:B-12-4-:R-:W2:Y:S04]  /*1de70*/  LDL R17, [R1+0x78] ;  /* 0x0000780001117983 */ /* 0x016ea80000100800 */
[----:B------:R-:W4:Y:S04]  /*1de80*/  LDL R14, [R1+0x80] ;  /* 0x00008000010e7983 */ /* 0x000f280000100800 */
[----:B------:R-:W5:Y:S01]  /*1de90*/  LDL R10, [R1+0x7c] ;  /* 0x00007c00010a7983 */ /* 0x000f620000100800 */
[----:B------:R-:W-:Y:S02]  /*1dea0*/  ISETP.GE.AND P3, PT, R140, c[0x0][0x3c8], PT ;  /* 0x0000f2008c007a0c */ /* 0x000fe40003f66270 */
[----:B------:R-:W-:-:S02]  /*1deb0*/  ISETP.GE.AND P2, PT, R144, c[0x0][0x3c8], PT ;  /* 0x0000f20090007a0c */ /* 0x000fc40003f46270 */
[----:B------:R-:W-:Y:S02]  /*1dec0*/  ISETP.GE.AND P1, PT, R233, c[0x0][0x3c8], PT ;  /* 0x0000f200e9007a0c */ /* 0x000fe40003f26270 */
[----:B------:R-:W-:-:S07]  /*1ded0*/  ISETP.GE.AND P0, PT, R234, c[0x0][0x3c8], PT ;  /* 0x0000f200ea007a0c */ /* 0x000fce0003f06270 */
[-C--:B---3--:R-:W-:Y:S02]  /*1dee0*/  @!P3 LEA R12, P4, R140, R0.reuse, 0x1 ;  /* 0x000000008c0cb211 */ /* 0x088fe400078808ff */
[-C--:B------:R-:W-:Y:S02]  /*1def0*/  @!P2 LEA R8, P6, R252, R0.reuse, 0x1 ;  /* 0x00000000fc08a211 */ /* 0x080fe400078c08ff */
[-C--:B------:R-:W-:Y:S02]  /*1df00*/  @!P1 LEA R4, P5, R233, R0.reuse, 0x1 ;  /* 0x00000000e9049211 */ /* 0x080fe400078a08ff */
[----:B------:R-:W-:Y:S02]  /*1df10*/  @!P3 LEA.HI.X R13, R140, R7, R141, 0x1, P4 ;  /* 0x000000078c0db211 */ /* 0x000fe400020f0c8d */
[----:B------:R-:W-:-:S03]  /*1df20*/  @!P0 LEA R2, P4, R234, R0, 0x1 ;  /* 0x00000000ea028211 */ /* 0x000fc600078808ff */
[----:B------:R1:W-:Y:S01]  /*1df30*/  @!P3 ST.E.128 [R12.64], RZ ;  /* 0x000000ff0c00b985 */ /* 0x0003e2000c101d0c */
[-C--:B--2---:R-:W-:Y:S02]  /*1df40*/  @!P2 LEA.HI.X R9, R252, R7.reuse, R17, 0x1, P6 ;  /* 0x00000007fc09a211 */ /* 0x084fe400030f0c11 */
[----:B----4-:R-:W-:-:S03]  /*1df50*/  @!P1 LEA.HI.X R5, R233, R7, R14, 0x1, P5 ;  /* 0x00000007e9059211 */ /* 0x010fc600028f0c0e */
[----:B------:R1:W-:Y:S01]  /*1df60*/  @!P2 ST.E.128 [R8.64], RZ ;  /* 0x000000ff0800a985 */ /* 0x0003e2000c101d0c */
[----:B-----5:R-:W-:-:S03]  /*1df70*/  @!P0 LEA.HI.X R3, R234, R7, R10, 0x1, P4 ;  /* 0x00000007ea038211 */ /* 0x020fc600020f0c0a */
[----:B------:R1:W-:Y:S04]  /*1df80*/  @!P1 ST.E.128 [R4.64], RZ ;  /* 0x000000ff04009985 */ /* 0x0003e8000c101d0c */
[----:B------:R1:W-:Y:S02]  /*1df90*/  @!P0 ST.E.128 [R2.64], RZ ;  /* 0x000000ff02008985 */ /* 0x0003e4000c101d0c */
.L_x_1977:
[----:B------:R-:W-:Y:S05]  /*1dfa0*/  BSYNC B1 ;  /* 0x0000000000017941 */ /* 0x000fea0003800000 */
.L_x_1961:
[----:B------:R-:W-:-:S13]  /*1dfb0*/  ISETP.NE.AND P0, PT, RZ, UR10, PT ;  /* 0x0000000aff007c0c */ /* 0x000fda000bf05270 */
[----:B------:R-:W-:Y:S01]  /*1dfc0*/  @P0 WARPSYNC 0xffffffff ;  /* 0xffffffff00000948 */ /* 0x000fe20003800000 */
[----:B------:R-:W-:Y:S06]  /*1dfd0*/  @P0 BAR.SYNC.DEFER_BLOCKING 0x5, 0x100 ;  /* 0x0144000000000b1d */ /* 0x000fec0000010000 */
[----:B------:R-:W5:Y:S02]  /*1dfe0*/  @P0 LDS.128 R236, [0x20080] ;  /* 0x02008000ffec0984 */ /* 0x000f640000000c00 */
[----:B-1---5:R-:W-:Y:S01]  /*1dff0*/  @P0 IMAD.MOV.U32 R2, RZ, RZ, R236 ;  /* 0x000000ffff020224 */ /* 0x022fe200078e00ec */
[----:B---34-:R-:W-:-:S04]  /*1e000*/  @P0 MOV R0, R237 ;  /* 0x000000ed00000202 */ /* 0x018fc80000000f00 */
[----:B------:R1:W-:Y:S04]  /*1e010*/  @P0 STL [R1+0xa8], R2 ;  /* 0x0000a80201000387 */ /* 0x0003e80000100800 */
[----:B------:R1:W-:Y:S04]  /*1e020*/  @P0 STL [R1+0xc0], R0 ;  /* 0x0000c00001000387 */ /* 0x0003e80000100800 */
[----:B------:R-:W-:Y:S06]  /*1e030*/  @P0 BAR.ARV 0x4, 0x100 ;  /* 0x0104000000000b1d */ /* 0x000fec0000002000 */
[----:B------:R-:W-:Y:S05]  /*1e040*/  @P0 BRA `(.L_x_1998) ;  /* 0x00000fd000000947 */ /* 0x000fea0003800000 */
[----:B-1----:R-:W1:Y:S01]  /*1e050*/  S2R R0, SR_TID.X ;  /* 0x0000000000007919 */ /* 0x002e620000002100 */
[----:B------:R-:W-:Y:S01]  /*1e060*/  IMAD.MOV.U32 R8, RZ, RZ, RZ ;  /* 0x000000ffff087224 */ /* 0x000fe200078e00ff */
[----:B-12---:R-:W-:-:S04]  /*1e070*/  LOP3.LUT R17, R0, 0x1f, RZ, 0xc0, !PT ;  /* 0x0000001f00117812 */ /* 0x006fc800078ec0ff */
[----:B------:R-:W-:Y:S01]  /*1e080*/  ISETP.NE.AND P6, PT, R17, 0x1f, PT ;  /* 0x0000001f1100780c */ /* 0x000fe20003fc5270 */
[----:B------:R-:W-:Y:S10]  /*1e090*/  BRA.DIV ~URZ, `(.L_x_1999) ;  /* 0x000022827f007947 */ /* 0x000ff4000b800000 */
[----:B------:R1:W2:Y:S02]  /*1e0a0*/  SHFL.IDX PT, R14, R145, RZ, 0x1f ;  /* 0x00001fff910e7589 */ /* 0x0002a400000e0000 */
.L_x_2047:
[----:B------:R-:W-:Y:S05]  /*1e0b0*/  BRA.DIV ~URZ, `(.L_x_2000) ;  /* 0x000022e27f007947 */ /* 0x000fea000b800000 */
[----:B------:R3:W4:Y:S02]  /*1e0c0*/  SHFL.IDX PT, R9, R145, 0x1, 0x1f ;  /* 0x00201f0091097f89 */ /* 0x00072400000e0000 */
.L_x_2048:
[----:B------:R-:W-:Y:S02]  /*1e0d0*/  IMAD.IADD R0, R239, 0x1, R17 ;  /* 0x00000001ef007824 */ /* 0x000fe400078e0211 */
        /* <DEDUP_REMOVED lines=17> */
.L_x_2049:
        /* <DEDUP_REMOVED lines=16> */
.L_x_2050:
[----:B---3--:R-:W-:Y:S01]  /*1e2f0*/  IMAD R0, R0, c[0x0][0x538], RZ ;  /* 0x00014e0000007a24 */ /* 0x008fe200078e02ff */
[----:B------:R-:W-:Y:S04]  /*1e300*/  BSSY B1, `(.L_x_2003) ;  /* 0x00000c5000017945 */ /* 0x000fe80003800000 */
[----:B----4-:R-:W-:-:S04]  /*1e310*/  IADD3 R9, R0, R9, RZ ;  /* 0x0000000900097210 */ /* 0x010fc80007ffe0ff */
[----:B--2---:R-:W-:-:S13]  /*1e320*/  ISETP.GT.AND P0, PT, R9, R14, PT ;  /* 0x0000000e0900720c */ /* 0x004fda0003f04270 */
[----:B------:R-:W-:Y:S05]  /*1e330*/  @P0 BRA `(.L_x_2004) ;  /* 0x0000025000000947 */ /* 0x000fea0003800000 */
.L_x_2008:
        /* <DEDUP_REMOVED lines=8> */
[----:B-1----:R-:W-:Y:S01]  /*1e3c0*/  @!P0 MOV R4, 0x4 ;  /* 0x0000000400048802 */ /* 0x002fe20000000f00 */
        /* <DEDUP_REMOVED lines=8> */
.L_x_2051:
        /* <DEDUP_REMOVED lines=16> */
.L_x_2052:
[----:B--2---:R-:W-:-:S05]  /*1e550*/  IMAD R0, R0, c[0x0][0x538], RZ ;  /* 0x00014e0000007a24 */ /* 0x004fca00078e02ff */
[----:B------:R-:W-:-:S04]  /*1e560*/  IADD3 R9, R0, R9, RZ ;  /* 0x0000000900097210 */ /* 0x000fc80007ffe0ff */
[----:B------:R-:W-:-:S13]  /*1e570*/  ISETP.GT.AND P0, PT, R9, R14, PT ;  /* 0x0000000e0900720c */ /* 0x000fda0003f04270 */
[----:B-1----:R-:W-:Y:S05]  /*1e580*/  @!P0 BRA `(.L_x_2008) ;  /* 0xfffffdb000008947 */ /* 0x002fea000383ffff */
.L_x_2004:
[----:B------:R-:W-:-:S05]  /*1e590*/  IADD3 R15, -R0, R9, RZ ;  /* 0x00000009000f7210 */ /* 0x000fca0007ffe1ff */
[----:B------:R-:W-:-:S05]  /*1e5a0*/  IMAD R0, R4, c[0x0][0x538], R15 ;  /* 0x00014e0004007a24 */ /* 0x000fca00078e020f */
[----:B------:R-:W-:Y:S01]  /*1e5b0*/  ISETP.GT.AND P0, PT, R0, R14, PT ;  /* 0x0000000e0000720c */ /* 0x000fe20003f04270 */
[----:B------:R-:W-:-:S12]  /*1e5c0*/  BRA.DIV ~URZ, `(.L_x_2009) ;  /* 0x000022627f007947 */ /* 0x000fd8000b800000 */
[----:B------:R-:W-:-:S04]  /*1e5d0*/  VOTE.ANY R5, PT, !P0 ;  /* 0x0000000000057806 */ /* 0x000fc800040e0100 */
.L_x_2053:
[----:B------:R-:W2:Y:S02]  /*1e5e0*/  POPC R0, R5 ;  /* 0x0000000500007309 */ /* 0x000ea40000000000 */
[----:B--2---:R-:W-:Y:S01]  /*1e5f0*/  IADD3 R239, R0, R239, RZ ;  /* 0x000000ef00ef7210 */ /* 0x004fe20007ffe0ff */
[----:B------:R-:W-:Y:S05]  /*1e600*/  BRA.DIV ~URZ, `(.L_x_2010) ;  /* 0x000022727f007947 */ /* 0x000fea000b800000 */
[----:B------:R2:W3:Y:S04]  /*1e610*/  SHFL.IDX PT, R9, R7, R0, 0x1f ;  /* 0x00001f0007097589 */ /* 0x0004e800000e0000 */
[----:B------:R2:W4:Y:S02]  /*1e620*/  SHFL.IDX PT, R8, R8, R0, 0x1f ;  /* 0x00001f0008087589 */ /* 0x00052400000e0000 */
.L_x_2054:
[----:B------:R-:W-:Y:S01]  /*1e630*/  ISETP.NE.AND P0, PT, R5, RZ, PT ;  /* 0x000000ff0500720c */ /* 0x000fe20003f05270 */
[----:B------:R-:W-:-:S12]  /*1e640*/  BSSY B0, `(.L_x_2011) ;  /* 0x0000005000007945 */ /* 0x000fd80003800000 */
[----:B------:R-:W-:Y:S05]  /*1e650*/  @!P0 BRA `(.L_x_2012) ;  /* 0x0000003000008947 */ /* 0x000fea0003800000 */
[----:B--2---:R-:W-:Y:S01]  /*1e660*/  IADD3 R0, R0, -0x1, RZ ;  /* 0xffffffff00007810 */ /* 0x004fe20007ffe0ff */
[----:B------:R-:W-:Y:S05]  /*1e670*/  BRA.DIV ~URZ, `(.L_x_2013) ;  /* 0x000022f27f007947 */ /* 0x000fea000b800000 */
[----:B------:R2:W1:Y:S02]  /*1e680*/  SHFL.IDX PT, R16, R4, R0, 0x1f ;  /* 0x00001f0004107589 */ /* 0x00046400000e0000 */
.L_x_2012:
[----:B------:R-:W-:Y:S05]  /*1e690*/  BSYNC B0 ;  /* 0x0000000000007941 */ /* 0x000fea0003800000 */
.L_x_2011:
[----:B-12---:R-:W-:Y:S01]  /*1e6a0*/  IMAD R0, R16, c[0x0][0x538], R15 ;  /* 0x00014e0010007a24 */ /* 0x006fe200078e020f */
[----:B----4-:R-:W-:Y:S01]  /*1e6b0*/  ISETP.NE.AND P0, PT, R8, 0x1, PT ;  /* 0x000000010800780c */ /* 0x010fe20003f05270 */
[----:B------:R-:W-:Y:S03]  /*1e6c0*/  BSSY B0, `(.L_x_2014) ;  /* 0x0000080000007945 */ /* 0x000fe60003800000 */
[----:B------:R1:W-:Y:S01]  /*1e6d0*/  STL [R1+0xa8], R0 ;  /* 0x0000a80001007387 */ /* 0x0003e20000100800 */
[----:B------:R-:W-:-:S08]  /*1e6e0*/  IADD3 R7, -R0, R14, RZ ;  /* 0x0000000e00077210 */ /* 0x000fd00007ffe1ff */
[----:B------:R-:W-:Y:S05]  /*1e6f0*/  @!P0 BRA `(.L_x_2015) ;  /* 0x000003d000008947 */ /* 0x000fea0003800000 */
[-C--:B---3--:R-:W-:Y:S02]  /*1e700*/  IABS R4, R9.reuse ;  /* 0x0000000900047213 */ /* 0x088fe40000000000 */
[----:B------:R-:W-:Y:S02]  /*1e710*/  IABS R5, R8 ;  /* 0x0000000800057213 */ /* 0x000fe40000000000 */
[----:B------:R-:W2:Y:S01]  /*1e720*/  I2F.RP R2, R4 ;  /* 0x0000000400027306 */ /* 0x000ea20000209400 */
[----:B------:R-:W-:-:S07]  /*1e730*/  IABS R12, R9 ;  /* 0x00000009000c7213 */ /* 0x000fce0000000000 */
[----:B------:R-:W-:Y:S08]  /*1e740*/  I2F.RP R13, R5 ;  /* 0x00000005000d7306 */ /* 0x000ff00000209400 */
[----:B--2---:R-:W2:Y:S02]  /*1e750*/  MUFU.RCP R2, R2 ;  /* 0x0000000200027308 */ /* 0x004ea40000001000 */
[----:B--2---:R-:W-:-:S06]  /*1e760*/  IADD3 R2, R2, 0xffffffe, RZ ;  /* 0x0ffffffe02027810 */ /* 0x004fcc0007ffe0ff */
[----:B------:R-:W2:Y:S02]  /*1e770*/  F2I.FTZ.U32.TRUNC.NTZ R3, R2 ;  /* 0x0000000200037305 */ /* 0x000ea4000021f000 */
[----:B-12---:R-:W-:Y:S02]  /*1e780*/  IMAD.MOV R0, RZ, RZ, -R3 ;  /* 0x000000ffff007224 */ /* 0x006fe400078e0a03 */
[----:B------:R-:W-:Y:S02]  /*1e790*/  IMAD.MOV.U32 R2, RZ, RZ, RZ ;  /* 0x000000ffff027224 */ /* 0x000fe400078e00ff */
[----:B------:R-:W-:Y:S01]  /*1e7a0*/  IMAD.MOV.U32 R10, RZ, RZ, R0 ;  /* 0x000000ffff0a7224 */ /* 0x000fe200078e0000 */
[----:B------:R-:W-:-:S03]  /*1e7b0*/  IABS R0, R7 ;  /* 0x0000000700007213 */ /* 0x000fc60000000000 */
[----:B------:R-:W-:-:S04]  /*1e7c0*/  IMAD R10, R10, R4, RZ ;  /* 0x000000040a0a7224 */ /* 0x000fc800078e02ff */
[----:B------:R-:W-:-:S04]  /*1e7d0*/  IMAD.HI.U32 R10, R3, R10, R2 ;  /* 0x0000000a030a7227 */ /* 0x000fc800078e0002 */
[----:B------:R-:W-:Y:S02]  /*1e7e0*/  IMAD.MOV.U32 R2, RZ, RZ, R0 ;  /* 0x000000ffff027224 */ /* 0x000fe400078e0000 */
[----:B------:R-:W-:-:S05]  /*1e7f0*/  IMAD.MOV R0, RZ, RZ, -R12 ;  /* 0x000000ffff007224 */ /* 0x000fca00078e0a0c */
[----:B------:R-:W-:Y:S01]  /*1e800*/  MOV R3, R0 ;  /* 0x0000000000037202 */ /* 0x000fe20000000f00 */
        /* <DEDUP_REMOVED lines=42> */
[----:B------:R-:W-:Y:S01]  /*1eab0*/  IMAD R238, R3, 0x10000, R8 ;  /* 0x0001000003ee7824 */ /* 0x000fe200078e0208 */
[----:B------:R-:W-:Y:S05]  /*1eac0*/  BRA `(.L_x_2016) ;  /* 0x000003f000007947 */ /* 0x000fea0003800000 */
.L_x_2015:
[----:B------:R-:W-:-:S04]  /*1ead0*/  IMAD.MOV.U32 R4, RZ, RZ, 0x4 ;  /* 0x00000004ff047424 */ /* 0x000fc800078e00ff */
[----:B------:R-:W-:-:S06]  /*1eae0*/  IMAD.WIDE R4, R239, R4, c[0x0][0x590] ;  /* 0x00016400ef047625 */ /* 0x000fcc00078e0204 */
[----:B------:R-:W2:Y:S01]  /*1eaf0*/  LDG.E R4, [R4.64] ;  /* 0x0000000c04047981 */ /* 0x000ea2000c1e1900 */
[----:B------:R-:W-:Y:S01]  /*1eb00*/  IABS R8, R7 ;  /* 0x0000000700087213 */ /* 0x000fe20000000000 */
[----:B--23--:R-:W-:-:S05]  /*1eb10*/  IMAD R10, R4, R9, RZ ;  /* 0x00000009040a7224 */ /* 0x00cfca00078e02ff */
[-C--:B------:R-:W-:Y:S02]  /*1eb20*/  IABS R5, R10.reuse ;  /* 0x0000000a00057213 */ /* 0x080fe40000000000 */
[----:B------:R-:W-:Y:S02]  /*1eb30*/  IABS R12, R10 ;  /* 0x0000000a000c7213 */ /* 0x000fe40000000000 */
[----:B------:R-:W2:Y:S08]  /*1eb40*/  I2F.RP R2, R5 ;  /* 0x0000000500027306 */ /* 0x000eb00000209400 */
[----:B--2---:R-:W2:Y:S02]  /*1eb50*/  MUFU.RCP R2, R2 ;  /* 0x0000000200027308 */ /* 0x004ea40000001000 */
[----:B--2---:R-:W-:-:S06]  /*1eb60*/  IADD3 R2, R2, 0xffffffe, RZ ;  /* 0x0ffffffe02027810 */ /* 0x004fcc0007ffe0ff */
[----:B------:R-:W2:Y:S02]  /*1eb70*/  F2I.FTZ.U32.TRUNC.NTZ R3, R2 ;  /* 0x0000000200037305 */ /* 0x000ea4000021f000 */
[----:B-12---:R-:W-:Y:S02]  /*1eb80*/  IMAD.MOV R0, RZ, RZ, -R3 ;  /* 0x000000ffff007224 */ /* 0x006fe400078e0a03 */
[----:B------:R-:W-:Y:S02]  /*1eb90*/  IMAD.MOV.U32 R2, RZ, RZ, RZ ;  /* 0x000000ffff027224 */ /* 0x000fe400078e00ff */
[----:B------:R-:W-:-:S04]  /*1eba0*/  IMAD R0, R0, R5, RZ ;  /* 0x0000000500007224 */ /* 0x000fc800078e02ff */
        /* <DEDUP_REMOVED lines=12> */
[----:B------:R-:W-:-:S04]  /*1ec70*/  IMAD.MOV.U32 R2, RZ, RZ, R0 ;  /* 0x000000ffff027224 */ /* 0x000fc800078e0000 */
[----:B------:R-:W-:Y:S01]  /*1ec80*/  @!P1 IMAD.MOV R2, RZ, RZ, -R2 ;  /* 0x000000ffff029224 */ /* 0x000fe200078e0a02 */
[----:B------:R-:W-:-:S05]  /*1ec90*/  @!P0 LOP3.LUT R2, RZ, R10, RZ, 0x33, !PT ;  /* 0x0000000aff028212 */ /* 0x000fca00078e33ff */
[----:B------:R-:W-:Y:S02]  /*1eca0*/  IMAD R12, R4, R2, RZ ;  /* 0x00000002040c7224 */ /* 0x000fe400078e02ff */
[----:B------:R-:W-:-:S03]  /*1ecb0*/  IMAD.MOV R2, RZ, RZ, -R2 ;  /* 0x000000ffff027224 */ /* 0x000fc600078e0a02 */
[----:B------:R-:W-:Y:S01]  /*1ecc0*/  IADD3 R0, -R12, c[0x0][0x538], RZ ;  /* 0x00014e000c007a10 */ /* 0x000fe20007ffe1ff */
[----:B------:R-:W-:Y:S02]  /*1ecd0*/  IMAD R7, R10, R2, R7 ;  /* 0x000000020a077224 */ /* 0x000fe400078e0207 */
[----:B------:R-:W-:Y:S01]  /*1ece0*/  IMAD.MOV.U32 R2, RZ, RZ, RZ ;  /* 0x000000ffff027224 */ /* 0x000fe200078e00ff */
[----:B------:R-:W-:-:S04]  /*1ecf0*/  IMNMX R0, R4, R0, PT ;  /* 0x0000000004007217 */ /* 0x000fc80003800200 */
[-C--:B------:R-:W-:Y:S02]  /*1ed00*/  IABS R4, R0.reuse ;  /* 0x0000000000047213 */ /* 0x080fe40000000000 */
[----:B------:R-:W-:Y:S02]  /*1ed10*/  IABS R10, R0 ;  /* 0x00000000000a7213 */ /* 0x000fe40000000000 */
[----:B------:R-:W1:Y:S08]  /*1ed20*/  I2F.RP R3, R4 ;  /* 0x0000000400037306 */ /* 0x000e700000209400 */
[----:B-1----:R-:W1:Y:S02]  /*1ed30*/  MUFU.RCP R3, R3 ;  /* 0x0000000300037308 */ /* 0x002e640000001000 */
[----:B-1----:R-:W-:-:S06]  /*1ed40*/  IADD3 R3, R3, 0xffffffe, RZ ;  /* 0x0ffffffe03037810 */ /* 0x002fcc0007ffe0ff */
[----:B------:R-:W1:Y:S02]  /*1ed50*/  F2I.FTZ.U32.TRUNC.NTZ R3, R3 ;  /* 0x0000000300037305 */ /* 0x000e64000021f000 */
[----:B-1----:R-:W-:-:S05]  /*1ed60*/  IADD3 R5, RZ, -R3, RZ ;  /* 0x80000003ff057210 */ /* 0x002fca0007ffe0ff */
[----:B------:R-:W-:Y:S01]  /*1ed70*/  IMAD.MOV.U32 R8, RZ, RZ, R5 ;  /* 0x000000ffff087224 */ /* 0x000fe200078e0005 */
[----:B------:R-:W-:-:S03]  /*1ed80*/  IABS R5, R7 ;  /* 0x0000000700057213 */ /* 0x000fc60000000000 */
[----:B------:R-:W-:-:S04]  /*1ed90*/  IMAD R8, R8, R4, RZ ;  /* 0x0000000408087224 */ /* 0x000fc800078e02ff */
        /* <DEDUP_REMOVED lines=18> */
.L_x_2016:
[----:B------:R-:W-:Y:S05]  /*1eec0*/  BSYNC B0 ;  /* 0x0000000000007941 */ /* 0x000fea0003800000 */
.L_x_2014:
[----:B------:R-:W-:-:S04]  /*1eed0*/  LOP3.LUT R2, RZ, R2, RZ, 0x33, !PT ;  /* 0x00000002ff027212 */ /* 0x000fc800078e33ff */
[----:B------:R-:W-:-:S05]  /*1eee0*/  IADD3 R0, R2, R9, RZ ;  /* 0x0000000902007210 */ /* 0x000fca0007ffe0ff */
[----:B------:R1:W-:Y:S01]  /*1eef0*/  STL [R1+0xc0], R0 ;  /* 0x0000c00001007387 */ /* 0x0003e20000100800 */
[----:B------:R-:W-:Y:S05]  /*1ef00*/  BRA `(.L_x_2017) ;  /* 0x0000004000007947 */ /* 0x000fea0003800000 */
.L_x_2005:
[----:B------:R2:W-:Y:S01]  /*1ef10*/  STL [R1+0xa8], R14 ;  /* 0x0000a80e01007387 */ /* 0x0005e20000100800 */
[----:B------:R-:W-:Y:S02]  /*1ef20*/  MOV R238, RZ ;  /* 0x000000ff00ee7202 */ /* 0x000fe40000000f00 */
[----:B------:R-:W-:Y:S01]  /*1ef30*/  MOV R239, c[0x0][0x53c] ;  /* 0x00014f0000ef7a02 */ /* 0x000fe20000000f00 */
[----:B------:R2:W-:Y:S04]  /*1ef40*/  STL [R1+0xc0], RZ ;  /* 0x0000c0ff01007387 */ /* 0x0005e80000100800 */
.L_x_2017:
[----:B------:R-:W-:Y:S05]  /*1ef50*/  BSYNC B1 ;  /* 0x0000000000017941 */ /* 0x000fea0003800000 */
.L_x_2003:
[----:B------:R-:W3:Y:S04]  /*1ef60*/  LDL R2, [R1+0xa8] ;  /* 0x0000a80001027983 */ /* 0x000ee80000100800 */
[----:B-1----:R-:W4:Y:S01]  /*1ef70*/  LDL R0, [R1+0xc0] ;  /* 0x0000c00001007983 */ /* 0x002f220000100800 */
[----:B------:R-:W-:Y:S03]  /*1ef80*/  WARPSYNC 0xffffffff ;  /* 0xffffffff00007948 */ /* 0x000fe60003800000 */
[----:B------:R-:W-:Y:S01]  /*1ef90*/  BAR.SYNC.DEFER_BLOCKING 0x4, 0x100 ;  /* 0x0104000000007b1d */ /* 0x000fe20000010000 */
[----:B------:R-:W-:Y:S01]  /*1efa0*/  ISETP.NE.AND P0, PT, R17, RZ, PT ;  /* 0x000000ff1100720c */ /* 0x000fe20003f05270 */
[----:B--2---:R-:W-:Y:S01]  /*1efb0*/  IMAD.MOV.U32 R14, RZ, RZ, R238 ;  /* 0x000000ffff0e7224 */ /* 0x004fe200078e00ee */
[----:B------:R-:W-:-:S11]  /*1efc0*/  MOV R15, R239 ;  /* 0x000000ef000f7202 */ /* 0x000fd60000000f00 */
[----:B---3--:R-:W-:Y:S01]  /*1efd0*/  @!P0 IMAD.MOV.U32 R236, RZ, RZ, R2 ;  /* 0x000000ffffec8224 */ /* 0x008fe200078e0002 */
[----:B----4-:R-:W-:-:S03]  /*1efe0*/  MOV R13, R0 ;  /* 0x00000000000d7202 */ /* 0x010fc60000000f00 */
[----:B------:R-:W-:-:S05]  /*1eff0*/  IMAD.MOV.U32 R12, RZ, RZ, R236 ;  /* 0x000000ffff0c7224 */ /* 0x000fca00078e00ec */
[----:B------:R1:W-:Y:S04]  /*1f000*/  @!P0 STS.128 [0x20080], R12 ;  /* 0x0200800cff008388 */ /* 0x0003e80000000c00 */
[----:B------:R-:W-:Y:S06]  /*1f010*/  BAR.ARV 0x5, 0x100 ;  /* 0x0144000000007b1d */ /* 0x000fec0000002000 */
.L_x_1998:
[----:B------:R-:W-:-:S13]  /*1f020*/  ISETP.GE.AND P0, PT, R239, c[0x0][0x53c], PT ;  /* 0x00014f00ef007a0c */ /* 0x000fda0003f06270 */
[----:B-12---:R-:W-:Y:S01]  /*1f030*/  @P0 CALL.REL.NOINC `(.L_x_2018) ;  /* 0x0000001000000944 */ /* 0x006fe20003c00000 */
[----:B------:R-:W-:Y:S05]  /*1f040*/  BRA `(.L_x_2019) ;  /* 0xfffe318000007947 */ /* 0x000fea000383ffff */
.L_x_2018:
[----:B------:R-:W-:Y:S05]  /*1f050*/  EXIT ;  /* 0x000000000000794d */ /* 0x000fea0003800000 */
.L_x_1816:
[----:B------:R-:W-:Y:S01]  /*1f060*/  IMAD.MOV.U32 R0, RZ, RZ, R5 ;  /* 0x000000ffff007224 */ /* 0x000fe200078e0005 */
[----:B------:R-:W-:Y:S02]  /*1f070*/  MOV R3, 0x1 ;  /* 0x0000000100037802 */ /* 0x000fe40000000f00 */
[----:B------:R-:W-:Y:S02]  /*1f080*/  MOV R2, 0x1f0a0 ;  /* 0x0001f0a000027802 */ /* 0x000fe40000000f00 */
[----:B------:R-:W-:Y:S05]  /*1f090*/  CALL.REL.NOINC `($__internal_40_$__cuda_sm70_shflsync_up_p) ;  /* 0x0000c8d000007944 */ /* 0x000fea0003c00000 */
[----:B------:R-:W-:Y:S01]  /*1f0a0*/  MOV R0, R4 ;  /* 0x0000000400007202 */ /* 0x000fe20000000f00 */
[----:B------:R-:W-:Y:S05]  /*1f0b0*/  BRA `(.L_x_2020) ;  /* 0xfffe141000007947 */ /* 0x000fea000383ffff */
.L_x_1817:
[----:B------:R-:W-:Y:S01]  /*1f0c0*/  IMAD.MOV.U32 R0, RZ, RZ, R5 ;  /* 0x000000ffff007224 */ /* 0x000fe200078e0005 */
[----:B------:R-:W-:Y:S02]  /*1f0d0*/  MOV R3, 0x2 ;  /* 0x0000000200037802 */ /* 0x000fe40000000f00 */
[----:B------:R-:W-:Y:S02]  /*1f0e0*/  MOV R2, 0x1f100 ;  /* 0x0001f10000027802 */ /* 0x000fe40000000f00 */
[----:B------:R-:W-:Y:S05]  /*1f0f0*/  CALL.REL.NOINC `($__internal_40_$__cuda_sm70_shflsync_up_p) ;  /* 0x0000c87000007944 */ /* 0x000fea0003c00000 */
[----:B------:R-:W-:Y:S01]  /*1f100*/  SEL R4, R4, RZ, P4 ;  /* 0x000000ff04047207 */ /* 0x000fe20002000000 */
[----:B------:R-:W-:Y:S01]  /*1f110*/  IMAD.MOV.U32 R3, RZ, RZ, 0x4 ;  /* 0x00000004ff037424 */ /* 0x000fe200078e00ff */
[----:B------:R-:W-:-:S03]  /*1f120*/  MOV R2, 0x1f150 ;  /* 0x0001f15000027802 */ /* 0x000fc60000000f00 */
[----:B------:R-:W-:Y:S02]  /*1f130*/  IMAD.IADD R0, R5, 0x1, R4 ;  /* 0x0000000105007824 */ /* 0x000fe400078e0204 */
        /* <DEDUP_REMOVED lines=13> */
[----:B------:R-:W-:Y:S02]  /*1f210*/  MOV R10, 0x1f ;  /* 0x0000001f000a7802 */ /* 0x000fe40000000f00 */
[----:B------:R-:W-:Y:S01]  /*1f220*/  MOV R172, 0xffffffff ;  /* 0xffffffff00ac7802 */ /* 0x000fe20000000f00 */
[----:B------:R-:W-:Y:S01]  /*1f230*/  IMAD.IADD R4, R0, 0x1, R4 ;  /* 0x0000000100047824 */ /* 0x000fe200078e0204 */
[----:B------:R-:W-:-:S03]  /*1f240*/  MOV R2, 0x1f270 ;  /* 0x0001f27000027802 */ /* 0x000fc60000000f00 */
[----:B------:R-:W-:Y:S02]  /*1f250*/  IMAD.MOV.U32 R12, RZ, RZ, R4 ;  /* 0x000000ffff0c7224 */ /* 0x000fe400078e0004 */
[----:B------:R-:W-:Y:S05]  /*1f260*/  CALL.REL.NOINC `($__internal_39_$__cuda_sm70_shflsync_idx_p) ;  /* 0x0000c6c000007944 */ /* 0x000fea0003c00000 */
[----:B------:R-:W-:Y:S01]  /*1f270*/  MOV R0, R13 ;  /* 0x0000000d00007202 */ /* 0x000fe20000000f00 */
[----:B------:R-:W-:Y:S05]  /*1f280*/  BRA `(.L_x_2021) ;  /* 0xfffe134000007947 */ /* 0x000fea000383ffff */
.L_x_1819:
[----:B------:R-:W-:Y:S02]  /*1f290*/  SEL R0, RZ, 0x1, P0 ;  /* 0x00000001ff007807 */ /* 0x000fe40000000000 */
[----:B------:R-:W-:Y:S02]  /*1f2a0*/  MOV R2, 0x1f2c0 ;  /* 0x0001f2c000027802 */ /* 0x000fe40000000f00 */
[----:B------:R-:W-:Y:S05]  /*1f2b0*/  CALL.REL.NOINC `($__internal_41_$__cuda_sm70_votesync_ballot) ;  /* 0x0000c71000007944 */ /* 0x000fea0003c00000 */
[----:B------:R-:W-:Y:S01]  /*1f2c0*/  MOV R5, R0 ;  /* 0x0000000000057202 */ /* 0x000fe20000000f00 */
[----:B------:R-:W-:Y:S05]  /*1f2d0*/  BRA `(.L_x_2022) ;  /* 0xfffe138000007947 */ /* 0x000fea000383ffff */
.L_x_1820:
[----:B------:R-:W-:Y:S01]  /*1f2e0*/  IMAD.MOV.U32 R12, RZ, RZ, R9 ;  /* 0x000000ffff0c7224 */ /* 0x000fe200078e0009 */
[----:B------:R-:W-:Y:S01]  /*1f2f0*/  MOV R3, 0x1f ;  /* 0x0000001f00037802 */ /* 0x000fe20000000f00 */
[----:B------:R-:W-:Y:S01]  /*1f300*/  IMAD.MOV.U32 R172, RZ, RZ, -0x1 ;  /* 0xffffffffffac7424 */ /* 0x000fe200078e00ff */
[----:B------:R-:W-:Y:S02]  /*1f310*/  MOV R2, 0x1f330 ;  /* 0x0001f33000027802 */ /* 0x000fe40000000f00 */
[----:B------:R-:W-:Y:S05]  /*1f320*/  CALL.REL.NOINC `($__internal_39_$__cuda_sm70_shflsync_idx_p) ;  /* 0x0000c60000007944 */ /* 0x000fea0003c00000 */
[----:B------:R-:W-:Y:S01]  /*1f330*/  IMAD.MOV.U32 R14, RZ, RZ, R13 ;  /* 0x000000ffff0e7224 */ /* 0x000fe200078e000d */
[----:B------:R-:W-:Y:S01]  /*1f340*/  MOV R12, R8 ;  /* 0x00000008000c7202 */ /* 0x000fe20000000f00 */
[----:B------:R-:W-:Y:S01]  /*1f350*/  IMAD.MOV.U32 R0, RZ, RZ, RZ ;  /* 0x000000ffff007224 */ /* 0x000fe200078e00ff */
[----:B------:R-:W-:Y:S01]  /*1f360*/  MOV R3, 0x1f ;  /* 0x0000001f00037802 */ /* 0x000fe20000000f00 */
[----:B------:R-:W-:Y:S01]  /*1f370*/  IMAD.MOV.U32 R172, RZ, RZ, -0x1 ;  /* 0xffffffffffac7424 */ /* 0x000fe200078e00ff */
[----:B------:R-:W-:-:S02]  /*1f380*/  MOV R2, 0x1f3a0 ;  /* 0x0001f3a000027802 */ /* 0x000fc40000000f00 */
[----:B------:R-:W-:Y:S05]  /*1f390*/  CALL.REL.NOINC `($__internal_39_$__cuda_sm70_shflsync_idx_p) ;  /* 0x0000c59000007944 */ /* 0x000fea0003c00000 */
[----:B------:R-:W-:Y:S01]  /*1f3a0*/  MOV R9, R13 ;  /* 0x0000000d00097202 */ /* 0x000fe20000000f00 */
[----:B------:R-:W-:Y:S05]  /*1f3b0*/  BRA `(.L_x_2023) ;  /* 0xfffe130000007947 */ /* 0x000fea000383ffff */
.L_x_1823:
[----:B------:R-:W-:Y:S01]  /*1f3c0*/  IMAD.MOV.U32 R12, RZ, RZ, R4 ;  /* 0x000000ffff0c7224 */ /* 0x000fe200078e0004 */
[----:B------:R-:W-:Y:S01]  /*1f3d0*/  MOV R3, 0x1f ;  /* 0x0000001f00037802 */ /* 0x000fe20000000f00 */
[----:B------:R-:W-:Y:S01]  /*1f3e0*/  IMAD.MOV.U32 R172, RZ, RZ, -0x1 ;  /* 0xffffffffffac7424 */ /* 0x000fe200078e00ff */
[----:B------:R-:W-:-:S02]  /*1f3f0*/  MOV R2, 0x1f410 ;  /* 0x0001f41000027802 */ /* 0x000fc40000000f00 */
[----:B--23--:R-:W-:Y:S05]  /*1f400*/  CALL.REL.NOINC `($__internal_39_$__cuda_sm70_shflsync_idx_p) ;  /* 0x0000c52000007944 */ /* 0x00cfea0003c00000 */
[----:B------:R-:W-:Y:S01]  /*1f410*/  MOV R0, R13 ;  /* 0x0000000d00007202 */ /* 0x000fe20000000f00 */
[----:B------:R-:W-:Y:S05]  /*1f420*/  BRA `(.L_x_1822) ;  /* 0xfffe12f000007947 */ /* 0x000fea000383ffff */
.L_x_1894:
[----:B-1----:R-:W-:Y:S01]  /*1f430*/  IMAD.MOV.U32 R12, RZ, RZ, R17 ;  /* 0x000000ffff0c7224 */ /* 0x002fe200078e0011 */
[----:B------:R-:W-:Y:S01]  /*1f440*/  MOV R3, 0x181f ;  /* 0x0000181f00037802 */ /* 0x000fe20000000f00 */
[----:B------:R-:W-:Y:S01]  /*1f450*/  IMAD.MOV.U32 R10, RZ, RZ, RZ ;  /* 0x000000ffff0a7224 */ /* 0x000fe200078e00ff */
[----:B------:R-:W-:-:S02]  /*1f460*/  MOV R172, 0xffffffff ;  /* 0xffffffff00ac7802 */ /* 0x000fc40000000f00 */
[----:B------:R-:W-:Y:S02]  /*1f470*/  MOV R2, 0x1f490 ;  /* 0x0001f49000027802 */ /* 0x000fe40000000f00 */
[----:B------:R-:W-:Y:S05]  /*1f480*/  CALL.REL.NOINC `($__internal_39_$__cuda_sm70_shflsync_idx_p) ;  /* 0x0000c4a000007944 */ /* 0x000fea0003c00000 */
[----:B------:R-:W-:Y:S01]  /*1f490*/  MOV R4, R13 ;  /* 0x0000000d00047202 */ /* 0x000fe20000000f00 */
[----:B------:R-:W-:Y:S05]  /*1f4a0*/  BRA `(.L_x_2024) ;  /* 0xfffeb61000007947 */ /* 0x000fea000383ffff */
.L_x_1895:
[----:B------:R-:W-:Y:S01]  /*1f4b0*/  IMAD.MOV.U32 R12, RZ, RZ, R20 ;  /* 0x000000ffff0c7224 */ /* 0x000fe200078e0014 */
[----:B------:R-:W-:Y:S01]  /*1f4c0*/  MOV R3, 0x181f ;  /* 0x0000181f00037802 */ /* 0x000fe20000000f00 */
[----:B------:R-:W-:Y:S01]  /*1f4d0*/  IMAD.MOV.U32 R10, RZ, RZ, RZ ;  /* 0x000000ffff0a7224 */ /* 0x000fe200078e00ff */
[----:B------:R-:W-:Y:S02]  /*1f4e0*/  MOV R172, 0xffffffff ;  /* 0xffffffff00ac7802 */ /* 0x000fe40000000f00 */
[----:B------:R-:W-:Y:S02]  /*1f4f0*/  MOV R2, 0x1f510 ;  /* 0x0001f51000027802 */ /* 0x000fe40000000f00 */
[----:B-12---:R-:W-:Y:S05]  /*1f500*/  CALL.REL.NOINC `($__internal_39_$__cuda_sm70_shflsync_idx_p) ;  /* 0x0000c42000007944 */ /* 0x006fea0003c00000 */
[----:B------:R-:W-:Y:S01]  /*1f510*/  MOV R0, R13 ;  /* 0x0000000d00007202 */ /* 0x000fe20000000f00 */
[----:B------:R-:W-:Y:S05]  /*1f520*/  BRA `(.L_x_2025) ;  /* 0xfffeb5b000007947 */ /* 0x000fea000383ffff */
.L_x_1898:
[----:B--2---:R-:W-:Y:S01]  /*1f530*/  IMAD.MOV.U32 R12, RZ, RZ, R17 ;  /* 0x000000ffff0c7224 */ /* 0x004fe200078e0011 */
[----:B------:R-:W-:Y:S01]  /*1f540*/  MOV R3, 0x181f ;  /* 0x0000181f00037802 */ /* 0x000fe20000000f00 */
[----:B------:R-:W-:Y:S01]  /*1f550*/  IMAD.MOV.U32 R10, RZ, RZ, 0x1 ;  /* 0x00000001ff0a7424 */ /* 0x000fe200078e00ff */
[----:B------:R-:W-:-:S02]  /*1f560*/  MOV R172, 0xffffffff ;  /* 0xffffffff00ac7802 */ /* 0x000fc40000000f00 */
[----:B------:R-:W-:Y:S02]  /*1f570*/  MOV R2, 0x1f590 ;  /* 0x0001f59000027802 */ /* 0x000fe40000000f00 */
[----:B-1-34-:R-:W-:Y:S05]  /*1f580*/  CALL.REL.NOINC `($__internal_39_$__cuda_sm70_shflsync_idx_p) ;  /* 0x0000c3a000007944 */ /* 0x01afea0003c00000 */
[----:B------:R-:W-:Y:S01]  /*1f590*/  IMAD.MOV.U32 R4, RZ, RZ, R13 ;  /* 0x000000ffff047224 */ /* 0x000fe200078e000d */
[----:B------:R-:W-:Y:S01]  /*1f5a0*/  MOV R12, R20 ;  /* 0x00000014000c7202 */ /* 0x000fe20000000f00 */
[----:B------:R-:W-:Y:S01]  /*1f5b0*/  IMAD.MOV.U32 R10, RZ, RZ, 0x1 ;  /* 0x00000001ff0a7424 */ /* 0x000fe200078e00ff */
[----:B------:R-:W-:Y:S01]  /*1f5c0*/  MOV R3, 0x181f ;  /* 0x0000181f00037802 */ /* 0x000fe20000000f00 */
[----:B------:R-:W-:Y:S01]  /*1f5d0*/  IMAD.MOV.U32 R172, RZ, RZ, -0x1 ;  /* 0xffffffffffac7424 */ /* 0x000fe200078e00ff */
[----:B------:R-:W-:Y:S02]  /*1f5e0*/  MOV R2, 0x1f600 ;  /* 0x0001f60000027802 */ /* 0x000fe40000000f00 */
[----:B------:R-:W-:Y:S05]  /*1f5f0*/  CALL.REL.NOINC `($__internal_39_$__cuda_sm70_shflsync_idx_p) ;  /* 0x0000c33000007944 */ /* 0x000fea0003c00000 */
[----:B------:R-:W-:Y:S01]  /*1f600*/  MOV R0, R13 ;  /* 0x0000000d00007202 */ /* 0x000fe20000000f00 */
[----:B------:R-:W-:Y:S05]  /*1f610*/  BRA `(.L_x_2026) ;  /* 0xfffeb66000007947 */ /* 0x000fea000383ffff */
.L_x_1901:
[----:B-1----:R-:W-:Y:S01]  /*1f620*/  IMAD.MOV.U32 R12, RZ, RZ, R17 ;  /* 0x000000ffff0c7224 */ /* 0x002fe200078e0011 */
[----:B------:R-:W-:Y:S01]  /*1f630*/  MOV R3, 0x181f ;  /* 0x0000181f00037802 */ /* 0x000fe20000000f00 */
[----:B------:R-:W-:Y:S01]  /*1f640*/  IMAD.MOV.U32 R10, RZ, RZ, 0x2 ;  /* 0x00000002ff0a7424 */ /* 0x000fe200078e00ff */
[----:B------:R-:W-:Y:S02]  /*1f650*/  MOV R172, 0xffffffff ;  /* 0xffffffff00ac7802 */ /* 0x000fe40000000f00 */
[----:B------:R-:W-:-:S02]  /*1f660*/  MOV R2, 0x1f680 ;  /* 0x0001f68000027802 */ /* 0x000fc40000000f00 */
[----:B--234-:R-:W-:Y:S05]  /*1f670*/  CALL.REL.NOINC `($__internal_39_$__cuda_sm70_shflsync_idx_p) ;  /* 0x0000c2b000007944 */ /* 0x01cfea0003c00000 */
[----:B------:R-:W-:Y:S01]  /*1f680*/  MOV R4, R13 ;  /* 0x0000000d00047202 */ /* 0x000fe20000000f00 */
[----:B------:R-:W-:Y:S05]  /*1f690*/  BRA `(.L_x_2027) ;  /* 0xfffeb77000007947 */ /* 0x000fea000383ffff */
.L_x_1902:
[----:B------:R-:W-:Y:S01]  /*1f6a0*/  IMAD.MOV.U32 R12, RZ, RZ, R20 ;  /* 0x000000ffff0c7224 */ /* 0x000fe200078e0014 */
[----:B------:R-:W-:Y:S01]  /*1f6b0*/  MOV R3, 0x181f ;  /* 0x0000181f00037802 */ /* 0x000fe20000000f00 */
[----:B------:R-:W-:Y:S01]  /*1f6c0*/  IMAD.MOV.U32 R10, RZ, RZ, 0x2 ;  /* 0x00000002ff0a7424 */ /* 0x000fe200078e00ff */
[----:B------:R-:W-:-:S02]  /*1f6d0*/  MOV R172, 0xffffffff ;  /* 0xffffffff00ac7802 */ /* 0x000fc40000000f00 */
[----:B------:R-:W-:Y:S02]  /*1f6e0*/  MOV R2, 0x1f700 ;  /* 0x0001f70000027802 */ /* 0x000fe40000000f00 */
[----:B-1234-:R-:W-:Y:S05]  /*1f6f0*/  CALL.REL.NOINC `($__internal_39_$__cuda_sm70_shflsync_idx_p) ;  /* 0x0000c23000007944 */ /* 0x01efea0003c00000 */
[----:B------:R-:W-:Y:S01]  /*1f700*/  MOV R0, R13 ;  /* 0x0000000d00007202 */ /* 0x000fe20000000f00 */
[----:B------:R-:W-:Y:S05]  /*1f710*/  BRA `(.L_x_2028) ;  /* 0xfffeb71000007947 */ /* 0x000fea000383ffff */
.L_x_1905:
[----:B-1----:R-:W-:Y:S01]  /*1f720*/  IMAD.MOV.U32 R12, RZ, RZ, R17 ;  /* 0x000000ffff0c7224 */ /* 0x002fe200078e0011 */
[----:B------:R-:W-:Y:S01]  /*1f730*/  MOV R3, 0x181f ;  /* 0x0000181f00037802 */ /* 0x000fe20000000f00 */
[----:B------:R-:W-:Y:S01]  /*1f740*/  IMAD.MOV.U32 R10, RZ, RZ, 0x3 ;  /* 0x00000003ff0a7424 */ /* 0x000fe200078e00ff */
[----:B------:R-:W-:Y:S02]  /*1f750*/  MOV R172, 0xffffffff ;  /* 0xffffffff00ac7802 */ /* 0x000fe40000000f00 */
[----:B------:R-:W-:Y:S02]  /*1f760*/  MOV R2, 0x1f780 ;  /* 0x0001f78000027802 */ /* 0x000fe40000000f00 */
[----:B--234-:R-:W-:Y:S05]  /*1f770*/  CALL.REL.NOINC `($__internal_39_$__cuda_sm70_shflsync_idx_p) ;  /* 0x0000c1b000007944 */ /* 0x01cfea0003c00000 */
[----:B------:R-:W-:Y:S01]  /*1f780*/  IMAD.MOV.U32 R4, RZ, RZ, R13 ;  /* 0x000000ffff047224 */ /* 0x000fe200078e000d */
[----:B------:R-:W-:Y:S01]  /*1f790*/  MOV R12, R20 ;  /* 0x00000014000c7202 */ /* 0x000fe20000000f00 */
[----:B------:R-:W-:Y:S01]  /*1f7a0*/  IMAD.MOV.U32 R10, RZ, RZ, 0x3 ;  /* 0x00000003ff0a7424 */ /* 0x000fe200078e00ff */
[----:B------:R-:W-:Y:S01]  /*1f7b0*/  MOV R3, 0x181f ;  /* 0x0000181f00037802 */ /* 0x000fe20000000f00 */
[----:B------:R-:W-:Y:S01]  /*1f7c0*/  IMAD.MOV.U32 R172, RZ, RZ, -0x1 ;  /* 0xffffffffffac7424 */ /* 0x000fe200078e00ff */
[----:B------:R-:W-:-:S02]  /*1f7d0*/  MOV R2, 0x1f7f0 ;  /* 0x0001f7f000027802 */ /* 0x000fc40000000f00 */
[----:B------:R-:W-:Y:S05]  /*1f7e0*/  CALL.REL.NOINC `($__internal_39_$__cuda_sm70_shflsync_idx_p) ;  /* 0x0000c14000007944 */ /* 0x000fea0003c00000 */
[----:B------:R-:W-:Y:S01]  /*1f7f0*/  MOV R0, R13 ;  /* 0x0000000d00007202 */ /* 0x000fe20000000f00 */
[----:B------:R-:W-:Y:S05]  /*1f800*/  BRA `(.L_x_2029) ;  /* 0xfffeb7c000007947 */ /* 0x000fea000383ffff */
.L_x_1957:
[----:B------:R-:W-:Y:S01]  /*1f810*/  IMAD.MOV.U32 R2, RZ, RZ, R229 ;  /* 0x000000ffff027224 */ /* 0x000fe200078e00e5 */
[----:B------:R-:W-:-:S02]  /*1f820*/  MOV R4, 0x2 ;  /* 0x0000000200047802 */ /* 0x000fc40000000f00 */
[----:B------:R-:W-:Y:S02]  /*1f830*/  MOV R3, 0x1f850 ;  /* 0x0001f85000037802 */ /* 0x000fe40000000f00 */
[----:B------:R-:W-:Y:S05]  /*1f840*/  CALL.REL.NOINC `($__internal_38_$__cuda_sm70_shflsync_bfly_p) ;  /* 0x0000c09000007944 */ /* 0x000fea0003c00000 */
[----:B------:R-:W-:Y:S01]  /*1f850*/  MOV R0, R4 ;  /* 0x0000000400007202 */ /* 0x000fe20000000f00 */
[----:B------:R-:W-:Y:S05]  /*1f860*/  BRA `(.L_x_2030) ;  /* 0xffff98f000007947 */ /* 0x000fea000383ffff */
.L_x_1958:
[----:B------:R-:W-:Y:S01]  /*1f870*/  IMAD.MOV.U32 R2, RZ, RZ, R0 ;  /* 0x000000ffff027224 */ /* 0x000fe200078e0000 */
[----:B------:R-:W-:Y:S02]  /*1f880*/  MOV R4, 0x1 ;  /* 0x0000000100047802 */ /* 0x000fe40000000f00 */
[----:B------:R-:W-:Y:S02]  /*1f890*/  MOV R3, 0x1f8b0 ;  /* 0x0001f8b000037802 */ /* 0x000fe40000000f00 */
[----:B-1----:R-:W-:Y:S05]  /*1f8a0*/  CALL.REL.NOINC `($__internal_38_$__cuda_sm70_shflsync_bfly_p) ;  /* 0x0000c03000007944 */ /* 0x002fea0003c00000 */
[----:B------:R-:W-:Y:S01]  /*1f8b0*/  FADD.FTZ R0, R0, R4 ;  /* 0x0000000400007221 */ /* 0x000fe20000010000 */
[----:B------:R-:W-:Y:S02]  /*1f8c0*/  MOV R2, R230 ;  /* 0x000000e600027202 */ /* 0x000fe40000000f00 */
[----:B------:R-:W-:Y:S02]  /*1f8d0*/  MOV R4, 0x2 ;  /* 0x0000000200047802 */ /* 0x000fe40000000f00 */
[----:B------:R-:W-:Y:S02]  /*1f8e0*/  MOV R3, 0x1f900 ;  /* 0x0001f90000037802 */ /* 0x000fe40000000f00 */
[----:B------:R-:W-:Y:S05]  /*1f8f0*/  CALL.REL.NOINC `($__internal_38_$__cuda_sm70_shflsync_bfly_p) ;  /* 0x0000bfe000007944 */ /* 0x000fea0003c00000 */
[----:B------:R-:W-:Y:S01]  /*1f900*/  FADD.FTZ R230, R230, R4 ;  /* 0x00000004e6e67221 */ /* 0x000fe20000010000 */
[----:B------:R-:W-:-:S02]  /*1f910*/  MOV R4, 0x1 ;  /* 0x0000000100047802 */ /* 0x000fc40000000f00 */
[----:B------:R-:W-:Y:S02]  /*1f920*/  MOV R3, 0x1f950 ;  /* 0x0001f95000037802 */ /* 0x000fe40000000f00 */
[----:B------:R-:W-:Y:S02]  /*1f930*/  MOV R2, R230 ;  /* 0x000000e600027202 */ /* 0x000fe40000000f00 */
[----:B------:R-:W-:Y:S05]  /*1f940*/  CALL.REL.NOINC `($__internal_38_$__cuda_sm70_shflsync_bfly_p) ;  /* 0x0000bf9000007944 */ /* 0x000fea0003c00000 */
[----:B------:R-:W-:Y:S01]  /*1f950*/  MOV R3, R4 ;  /* 0x0000000400037202 */ /* 0x000fe20000000f00 */
[----:B------:R-:W-:Y:S05]  /*1f960*/  BRA `(.L_x_2031) ;  /* 0xffff986000007947 */ /* 0x000fea000383ffff */
.L_x_1965:
[----:B--234-:R-:W-:Y:S01]  /*1f970*/  IMAD.MOV.U32 R12, RZ, RZ, R15 ;  /* 0x000000ffff0c7224 */ /* 0x01cfe200078e000f */
[----:B------:R-:W-:Y:S01]  /*1f980*/  MOV R3, 0x181f ;  /* 0x0000181f00037802 */ /* 0x000fe20000000f00 */
[----:B------:R-:W-:Y:S01]  /*1f990*/  IMAD.MOV.U32 R10, RZ, RZ, RZ ;  /* 0x000000ffff0a7224 */ /* 0x000fe200078e00ff */
[----:B------:R-:W-:Y:S02]  /*1f9a0*/  MOV R172, 0xffffffff ;  /* 0xffffffff00ac7802 */ /* 0x000fe40000000f00 */
[----:B------:R-:W-:Y:S02]  /*1f9b0*/  MOV R2, 0x1f9d0 ;  /* 0x0001f9d000027802 */ /* 0x000fe40000000f00 */
[----:B-1----:R-:W-:Y:S05]  /*1f9c0*/  CALL.REL.NOINC `($__internal_39_$__cuda_sm70_shflsync_idx_p) ;  /* 0x0000bf6000007944 */ /* 0x002fea0003c00000 */
[----:B------:R-:W-:Y:S01]  /*1f9d0*/  MOV R7, R13 ;  /* 0x0000000d00077202 */ /* 0x000fe20000000f00 */
[----:B------:R-:W-:Y:S05]  /*1f9e0*/  BRA `(.L_x_2032) ;  /* 0xffffb46000007947 */ /* 0x000fea000383ffff */
.L_x_1966:
[----:B------:R-:W-:Y:S01]  /*1f9f0*/  IMAD.MOV.U32 R12, RZ, RZ, R17 ;  /* 0x000000ffff0c7224 */ /* 0x000fe200078e0011 */
[----:B------:R-:W-:Y:S01]  /*1fa00*/  MOV R3, 0x181f ;  /* 0x0000181f00037802 */ /* 0x000fe20000000f00 */
[----:B------:R-:W-:Y:S01]  /*1fa10*/  IMAD.MOV.U32 R10, RZ, RZ, RZ ;  /* 0x000000ffff0a7224 */ /* 0x000fe200078e00ff */
[----:B------:R-:W-:-:S02]  /*1fa20*/  MOV R172, 0xffffffff ;  /* 0xffffffff00ac7802 */ /* 0x000fc40000000f00 */
[----:B------:R-:W-:Y:S02]  /*1fa30*/  MOV R2, 0x1fa50 ;  /* 0x0001fa5000027802 */ /* 0x000fe40000000f00 */
[----:B-123--:R-:W-:Y:S05]  /*1fa40*/  CALL.REL.NOINC `($__internal_39_$__cuda_sm70_shflsync_idx_p) ;  /* 0x0000bee000007944 */ /* 0x00efea0003c00000 */
[----:B------:R-:W-:Y:S01]  /*1fa50*/  MOV R0, R13 ;  /* 0x0000000d00007202 */ /* 0x000fe20000000f00 */
[----:B------:R-:W-:Y:S05]  /*1fa60*/  BRA `(.L_x_2033) ;  /* 0xffffb40000007947 */ /* 0x000fea000383ffff */
.L_x_1969:
[----:B--2---:R-:W-:Y:S01]  /*1fa70*/  IMAD.MOV.U32 R12, RZ, RZ, R15 ;  /* 0x000000ffff0c7224 */ /* 0x004fe200078e000f */
[----:B------:R-:W-:Y:S01]  /*1fa80*/  MOV R3, 0x181f ;  /* 0x0000181f00037802 */ /* 0x000fe20000000f00 */
[----:B------:R-:W-:Y:S01]  /*1fa90*/  IMAD.MOV.U32 R10, RZ, RZ, 0x1 ;  /* 0x00000001ff0a7424 */ /* 0x000fe200078e00ff */
[----:B------:R-:W-:Y:S02]  /*1faa0*/  MOV R172, 0xffffffff ;  /* 0xffffffff00ac7802 */ /* 0x000fe40000000f00 */
[----:B------:R-:W-:Y:S02]  /*1fab0*/  MOV R2, 0x1fad0 ;  /* 0x0001fad000027802 */ /* 0x000fe40000000f00 */
[----:B-1-34-:R-:W-:Y:S05]  /*1fac0*/  CALL.REL.NOINC `($__internal_39_$__cuda_sm70_shflsync_idx_p) ;  /* 0x0000be6000007944 */ /* 0x01afea0003c00000 */
        /* <DEDUP_REMOVED lines=9> */
.L_x_1972:
[----:B--2---:R-:W-:Y:S01]  /*1fb60*/  IMAD.MOV.U32 R12, RZ, RZ, R15 ;  /* 0x000000ffff0c7224 */ /* 0x004fe200078e000f */
[----:B------:R-:W-:Y:S01]  /*1fb70*/  MOV R3, 0x181f ;  /* 0x0000181f00037802 */ /* 0x000fe20000000f00 */
[----:B------:R-:W-:Y:S01]  /*1fb80*/  IMAD.MOV.U32 R10, RZ, RZ, 0x2 ;  /* 0x00000002ff0a7424 */ /* 0x000fe200078e00ff */
[----:B------:R-:W-:-:S02]  /*1fb90*/  MOV R172, 0xffffffff ;  /* 0xffffffff00ac7802 */ /* 0x000fc40000000f00 */
[----:B------:R-:W-:Y:S02]  /*1fba0*/  MOV R2, 0x1fbc0 ;  /* 0x0001fbc000027802 */ /* 0x000fe40000000f00 */
[----:B-1-34-:R-:W-:Y:S05]  /*1fbb0*/  CALL.REL.NOINC `($__internal_39_$__cuda_sm70_shflsync_idx_p) ;  /* 0x0000bd7000007944 */ /* 0x01afea0003c00000 */
[----:B------:R-:W-:Y:S01]  /*1fbc0*/  MOV R7, R13 ;  /* 0x0000000d00077202 */ /* 0x000fe20000000f00 */
[----:B------:R-:W-:Y:S05]  /*1fbd0*/  BRA `(.L_x_2035) ;  /* 0xffffb5e000007947 */ /* 0x000fea000383ffff */
.L_x_1973:
[----:B--2---:R-:W-:Y:S01]  /*1fbe0*/  IMAD.MOV.U32 R12, RZ, RZ, R17 ;  /* 0x000000ffff0c7224 */ /* 0x004fe200078e0011 */
[----:B------:R-:W-:Y:S01]  /*1fbf0*/  MOV R3, 0x181f ;  /* 0x0000181f00037802 */ /* 0x000fe20000000f00 */
[----:B------:R-:W-:Y:S01]  /*1fc00*/  IMAD.MOV.U32 R10, RZ, RZ, 0x2 ;  /* 0x00000002ff0a7424 */ /* 0x000fe200078e00ff */
[----:B------:R-:W-:Y:S02]  /*1fc10*/  MOV R172, 0xffffffff ;  /* 0xffffffff00ac7802 */ /* 0x000fe40000000f00 */
[----:B------:R-:W-:Y:S02]  /*1fc20*/  MOV R2, 0x1fc40 ;  /* 0x0001fc4000027802 */ /* 0x000fe40000000f00 */
[----:B-1-34-:R-:W-:Y:S05]  /*1fc30*/  CALL.REL.NOINC `($__internal_39_$__cuda_sm70_shflsync_idx_p) ;  /* 0x0000bcf000007944 */ /* 0x01afea0003c00000 */
[----:B------:R-:W-:Y:S01]  /*1fc40*/  MOV R0, R13 ;  /* 0x0000000d00007202 */ /* 0x000fe20000000f00 */
[----:B------:R-:W-:Y:S05]  /*1fc50*/  BRA `(.L_x_2036) ;  /* 0xffffb58000007947 */ /* 0x000fea000383ffff */
.L_x_1976:
[----:B-1----:R-:W-:Y:S01]  /*1fc60*/  IMAD.MOV.U32 R12, RZ, RZ, R15 ;  /* 0x000000ffff0c7224 */ /* 0x002fe200078e000f */
[----:B------:R-:W-:Y:S01]  /*1fc70*/  MOV R3, 0x181f ;  /* 0x0000181f00037802 */ /* 0x000fe20000000f00 */
[----:B------:R-:W-:Y:S01]  /*1fc80*/  IMAD.MOV.U32 R10, RZ, RZ, 0x3 ;  /* 0x00000003ff0a7424 */ /* 0x000fe200078e00ff */
[----:B------:R-:W-:-:S02]  /*1fc90*/  MOV R172, 0xffffffff ;  /* 0xffffffff00ac7802 */ /* 0x000fc40000000f00 */
[----:B------:R-:W-:Y:S02]  /*1fca0*/  MOV R2, 0x1fcc0 ;  /* 0x0001fcc000027802 */ /* 0x000fe40000000f00 */
[----:B--234-:R-:W-:Y:S05]  /*1fcb0*/  CALL.REL.NOINC `($__internal_39_$__cuda_sm70_shflsync_idx_p) ;  /* 0x0000bc7000007944 */ /* 0x01cfea0003c00000 */
        /* <DEDUP_REMOVED lines=9> */
.L_x_1978:
[----:B------:R-:W-:Y:S01]  /*1fd50*/  IMAD.MOV.U32 R12, RZ, RZ, R7 ;  /* 0x000000ffff0c7224 */ /* 0x000fe200078e0007 */
[----:B------:R-:W-:Y:S01]  /*1fd60*/  MOV R3, 0x1c1f ;  /* 0x00001c1f00037802 */ /* 0x000fe20000000f00 */
[----:B------:R-:W-:Y:S01]  /*1fd70*/  IMAD.MOV.U32 R10, RZ, RZ, RZ ;  /* 0x000000ffff0a7224 */ /* 0x000fe200078e00ff */
[----:B------:R-:W-:Y:S02]  /*1fd80*/  MOV R172, 0xffffffff ;  /* 0xffffffff00ac7802 */ /* 0x000fe40000000f00 */
[----:B------:R-:W-:-:S02]  /*1fd90*/  MOV R2, 0x1fdb0 ;  /* 0x0001fdb000027802 */ /* 0x000fc40000000f00 */
[----:B------:R-:W-:Y:S05]  /*1fda0*/  CALL.REL.NOINC `($__internal_39_$__cuda_sm70_shflsync_idx_p) ;  /* 0x0000bb8000007944 */ /* 0x000fea0003c00000 */
[----:B------:R-:W-:Y:S01]  /*1fdb0*/  MOV R4, R13 ;  /* 0x0000000d00047202 */ /* 0x000fe20000000f00 */
[----:B------:R-:W-:Y:S05]  /*1fdc0*/  BRA `(.L_x_2038) ;  /* 0xffffb95000007947 */ /* 0x000fea000383ffff */
.L_x_1979:
[----:B------:R-:W-:Y:S01]  /*1fdd0*/  IMAD.MOV.U32 R12, RZ, RZ, R5 ;  /* 0x000000ffff0c7224 */ /* 0x000fe200078e0005 */
[----:B------:R-:W-:Y:S01]  /*1fde0*/  MOV R3, 0x1c1f ;  /* 0x00001c1f00037802 */ /* 0x000fe20000000f00 */
[----:B------:R-:W-:Y:S01]  /*1fdf0*/  IMAD.MOV.U32 R10, RZ, RZ, RZ ;  /* 0x000000ffff0a7224 */ /* 0x000fe200078e00ff */
[----:B------:R-:W-:-:S02]  /*1fe00*/  MOV R172, 0xffffffff ;  /* 0xffffffff00ac7802 */ /* 0x000fc40000000f00 */
[----:B------:R-:W-:Y:S02]  /*1fe10*/  MOV R2, 0x1fe30 ;  /* 0x0001fe3000027802 */ /* 0x000fe40000000f00 */
[----:B-12---:R-:W-:Y:S05]  /*1fe20*/  CALL.REL.NOINC `($__internal_39_$__cuda_sm70_shflsync_idx_p) ;  /* 0x0000bb0000007944 */ /* 0x006fea0003c00000 */
[----:B------:R-:W-:Y:S01]  /*1fe30*/  MOV R0, R13 ;  /* 0x0000000d00007202 */ /* 0x000fe20000000f00 */
[----:B------:R-:W-:Y:S05]  /*1fe40*/  BRA `(.L_x_2039) ;  /* 0xffffb8f000007947 */ /* 0x000fea000383ffff */
.L_x_1982:
        /* <DEDUP_REMOVED lines=15> */
.L_x_1986:
[----:B------:R-:W-:Y:S01]  /*1ff40*/  IMAD.MOV.U32 R12, RZ, RZ, R14 ;  /* 0x000000ffff0c7224 */ /* 0x000fe200078e000e */
[----:B------:R-:W-:Y:S01]  /*1ff50*/  MOV R3, 0x181f ;  /* 0x0000181f00037802 */ /* 0x000fe20000000f00 */
[----:B------:R-:W-:Y:S01]  /*1ff60*/  IMAD.MOV.U32 R10, RZ, RZ, RZ ;  /* 0x000000ffff0a7224 */ /* 0x000fe200078e00ff */
[----:B------:R-:W-:-:S02]  /*1ff70*/  MOV R172, 0xffffffff ;  /* 0xffffffff00ac7802 */ /* 0x000fc40000000f00 */
[----:B------:R-:W-:Y:S02]  /*1ff80*/  MOV R2, 0x1ffa0 ;  /* 0x0001ffa000027802 */ /* 0x000fe40000000f00 */
[----:B---3--:R-:W-:Y:S05]  /*1ff90*/  CALL.REL.NOINC `($__internal_39_$__cuda_sm70_shflsync_idx_p) ;  /* 0x0000b99000007944 */ /* 0x008fea0003c00000 */
[----:B------:R-:W-:Y:S01]  /*1ffa0*/  MOV R7, R13 ;  /* 0x0000000d00077202 */ /* 0x000fe20000000f00 */
[----:B------:R-:W-:Y:S05]  /*1ffb0*/  BRA `(.L_x_2041) ;  /* 0xffffd94000007947 */ /* 0x000fea000383ffff */
.L_x_1987:
[----:B------:R-:W-:Y:S01]  /*1ffc0*/  IMAD.MOV.U32 R12, RZ, RZ, R17 ;  /* 0x000000ffff0c7224 */ /* 0x000fe200078e0011 */
[----:B------:R-:W-:Y:S01]  /*1ffd0*/  MOV R3, 0x181f ;  /* 0x0000181f00037802 */ /* 0x000fe20000000f00 */
[----:B------:R-:W-:Y:S01]  /*1ffe0*/  IMAD.MOV.U32 R10, RZ, RZ, RZ ;  /* 0x000000ffff0a7224 */ /* 0x000fe200078e00ff */
[----:B------:R-:W-:Y:S02]  /*1fff0*/  MOV R172, 0xffffffff ;  /* 0xffffffff00ac7802 */ /* 0x000fe40000000f00 */
[----:B------:R-:W-:Y:S02]  /*20000*/  MOV R2, 0x20020 ;  /* 0x0002002000027802 */ /* 0x000fe40000000f00 */
[----:B-123--:R-:W-:Y:S05]  /*20010*/  CALL.REL.NOINC `($__internal_39_$__cuda_sm70_shflsync_idx_p) ;  /* 0x0000b91000007944 */ /* 0x00efea0003c00000 */
[----:B------:R-:W-:Y:S01]  /*20020*/  MOV R0, R13 ;  /* 0x0000000d00007202 */ /* 0x000fe20000000f00 */
[----:B------:R-:W-:Y:S05]  /*20030*/  BRA `(.L_x_2042) ;  /* 0xffffd8e000007947 */ /* 0x000fea000383ffff */
.L_x_1990:
        /* <DEDUP_REMOVED lines=15> */
.L_x_1993:
        /* <DEDUP_REMOVED lines=8> */
.L_x_1994:
[----:B-1----:R-:W-:Y:S01]  /*201b0*/  IMAD.MOV.U32 R12, RZ, RZ, R17 ;  /* 0x000000ffff0c7224 */ /* 0x002fe200078e0011 */
[----:B------:R-:W-:Y:S01]  /*201c0*/  MOV R3, 0x181f ;  /* 0x0000181f00037802 */ /* 0x000fe20000000f00 */
[----:B------:R-:W-:Y:S01]  /*201d0*/  IMAD.MOV.U32 R10, RZ, RZ, 0x2 ;  /* 0x00000002ff0a7424 */ /* 0x000fe200078e00ff */
[----:B------:R-:W-:-:S02]  /*201e0*/  MOV R172, 0xffffffff ;  /* 0xffffffff00ac7802 */ /* 0x000fc40000000f00 */
[----:B------:R-:W-:Y:S02]  /*201f0*/  MOV R2, 0x20210 ;  /* 0x0002021000027802 */ /* 0x000fe40000000f00 */
[----:B--234-:R-:W-:Y:S05]  /*20200*/  CALL.REL.NOINC `($__internal_39_$__cuda_sm70_shflsync_idx_p) ;  /* 0x0000b72000007944 */ /* 0x01cfea0003c00000 */
[----:B------:R-:W-:Y:S01]  /*20210*/  MOV R0, R13 ;  /* 0x0000000d00007202 */ /* 0x000fe20000000f00 */
[----:B------:R-:W-:Y:S05]  /*20220*/  BRA `(.L_x_2045) ;  /* 0xffffda6000007947 */ /* 0x000fea000383ffff */
.L_x_1997:
        /* <DEDUP_REMOVED lines=15> */
.L_x_1999:
[----:B------:R-:W-:Y:S01]  /*20320*/  IMAD.MOV.U32 R12, RZ, RZ, R145 ;  /* 0x000000ffff0c7224 */ /* 0x000fe200078e0091 */
[----:B------:R-:W-:Y:S01]  /*20330*/  MOV R3, 0x1f ;  /* 0x0000001f00037802 */ /* 0x000fe20000000f00 */
[----:B------:R-:W-:Y:S01]  /*20340*/  IMAD.MOV.U32 R10, RZ, RZ, RZ ;  /* 0x000000ffff0a7224 */ /* 0x000fe200078e00ff */
[----:B------:R-:W-:-:S02]  /*20350*/  MOV R172, 0xffffffff ;  /* 0xffffffff00ac7802 */ /* 0x000fc40000000f00 */
[----:B------:R-:W-:Y:S02]  /*20360*/  MOV R2, 0x20380 ;  /* 0x0002038000027802 */ /* 0x000fe40000000f00 */
[----:B------:R-:W-:Y:S05]  /*20370*/  CALL.REL.NOINC `($__internal_39_$__cuda_sm70_shflsync_idx_p) ;  /* 0x0000b5b000007944 */ /* 0x000fea0003c00000 */
[----:B------:R-:W-:Y:S01]  /*20380*/  MOV R14, R13 ;  /* 0x0000000d000e7202 */ /* 0x000fe20000000f00 */
[----:B------:R-:W-:Y:S05]  /*20390*/  BRA `(.L_x_2047) ;  /* 0xffffdd1000007947 */ /* 0x000fea000383ffff */
.L_x_2000:
[----:B------:R-:W-:Y:S01]  /*203a0*/  IMAD.MOV.U32 R12, RZ, RZ, R145 ;  /* 0x000000ffff0c7224 */ /* 0x000fe200078e0091 */
[----:B------:R-:W-:Y:S01]  /*203b0*/  MOV R3, 0x1f ;  /* 0x0000001f00037802 */ /* 0x000fe20000000f00 */
[----:B------:R-:W-:Y:S01]  /*203c0*/  IMAD.MOV.U32 R10, RZ, RZ, 0x1 ;  /* 0x00000001ff0a7424 */ /* 0x000fe200078e00ff */
[----:B------:R-:W-:Y:S02]  /*203d0*/  MOV R172, 0xffffffff ;  /* 0xffffffff00ac7802 */ /* 0x000fe40000000f00 */
[----:B------:R-:W-:Y:S02]  /*203e0*/  MOV R2, 0x20400 ;  /* 0x0002040000027802 */ /* 0x000fe40000000f00 */
[----:B-12---:R-:W-:Y:S05]  /*203f0*/  CALL.REL.NOINC `($__internal_39_$__cuda_sm70_shflsync_idx_p) ;  /* 0x0000b53000007944 */ /* 0x006fea0003c00000 */
[----:B------:R-:W-:Y:S01]  /*20400*/  MOV R9, R13 ;  /* 0x0000000d00097202 */ /* 0x000fe20000000f00 */
[----:B------:R-:W-:Y:S05]  /*20410*/  BRA `(.L_x_2048) ;  /* 0xffffdcb000007947 */ /* 0x000fea000383ffff */
.L_x_2001:
[----:B------:R-:W-:Y:S02]  /*20420*/  MOV R3, 0x1 ;  /* 0x0000000100037802 */ /* 0x000fe40000000f00 */
[----:B------:R-:W-:Y:S02]  /*20430*/  MOV R2, 0x20450 ;  /* 0x0002045000027802 */ /* 0x000fe40000000f00 */
[----:B-1234-:R-:W-:Y:S05]  /*20440*/  CALL.REL.NOINC `($__internal_40_$__cuda_sm70_shflsync_up_p) ;  /* 0x0000b52000007944 */ /* 0x01efea0003c00000 */
[----:B------:R-:W-:Y:S05]  /*20450*/  BRA `(.L_x_2049) ;  /* 0xffffdd9000007947 */ /* 0x000fea000383ffff */
.L_x_2002:
[----:B------:R-:W-:Y:S02]  /*20460*/  MOV R3, 0x2 ;  /* 0x0000000200037802 */ /* 0x000fe40000000f00 */
[----:B------:R-:W-:-:S02]  /*20470*/  MOV R2, 0x20490 ;  /* 0x0002049000027802 */ /* 0x000fc40000000f00 */
[----:B--2-4-:R-:W-:Y:S05]  /*20480*/  CALL.REL.NOINC `($__internal_40_$__cuda_sm70_shflsync_up_p) ;  /* 0x0000b4e000007944 */ /* 0x014fea0003c00000 */
        /* <DEDUP_REMOVED lines=25> */
.L_x_2006:
[----:B------:R-:W-:Y:S02]  /*20620*/  MOV R3, 0x1 ;  /* 0x0000000100037802 */ /* 0x000fe40000000f00 */
[----:B------:R-:W-:Y:S02]  /*20630*/  MOV R2, 0x20650 ;  /* 0x0002065000027802 */ /* 0x000fe40000000f00 */
[----:B------:R-:W-:Y:S05]  /*20640*/  CALL.REL.NOINC `($__internal_40_$__cuda_sm70_shflsync_up_p) ;  /* 0x0000b32000007944 */ /* 0x000fea0003c00000 */
[----:B------:R-:W-:Y:S01]  /*20650*/  MOV R2, R4 ;  /* 0x0000000400027202 */ /* 0x000fe20000000f00 */
[----:B------:R-:W-:Y:S05]  /*20660*/  BRA `(.L_x_2051) ;  /* 0xffffdde000007947 */ /* 0x000fea000383ffff */
.L_x_2007:
        /* <DEDUP_REMOVED lines=28> */
.L_x_2009:
[----:B------:R-:W-:Y:S02]  /*20830*/  SEL R0, RZ, 0x1, P0 ;  /* 0x00000001ff007807 */ /* 0x000fe40000000000 */
[----:B------:R-:W-:Y:S02]  /*20840*/  MOV R2, 0x20860 ;  /* 0x0002086000027802 */ /* 0x000fe40000000f00 */
[----:B-1----:R-:W-:Y:S05]  /*20850*/  CALL.REL.NOINC `($__internal_41_$__cuda_sm70_votesync_ballot) ;  /* 0x0000b17000007944 */ /* 0x002fea0003c00000 */
[----:B------:R-:W-:Y:S01]  /*20860*/  MOV R5, R0 ;  /* 0x0000000000057202 */ /* 0x000fe20000000f00 */
[----:B------:R-:W-:Y:S05]  /*20870*/  BRA `(.L_x_2053) ;  /* 0xffffdd6000007947 */ /* 0x000fea000383ffff */
.L_x_2010:
[----:B------:R-:W-:Y:S01]  /*20880*/  IMAD.MOV.U32 R12, RZ, RZ, R7 ;  /* 0x000000ffff0c7224 */ /* 0x000fe200078e0007 */
[----:B------:R-:W-:Y:S01]  /*20890*/  MOV R3, 0x1f ;  /* 0x0000001f00037802 */ /* 0x000fe20000000f00 */
[----:B------:R-:W-:Y:S01]  /*208a0*/  IMAD.MOV.U32 R10, RZ, RZ, R0 ;  /* 0x000000ffff0a7224 */ /* 0x000fe200078e0000 */
[----:B------:R-:W-:Y:S02]  /*208b0*/  MOV R172, 0xffffffff ;  /* 0xffffffff00ac7802 */ /* 0x000fe40000000f00 */
[----:B------:R-:W-:Y:S02]  /*208c0*/  MOV R2, 0x208e0 ;  /* 0x000208e000027802 */ /* 0x000fe40000000f00 */
[----:B-1----:R-:W-:Y:S05]  /*208d0*/  CALL.REL.NOINC `($__internal_39_$__cuda_sm70_shflsync_idx_p) ;  /* 0x0000b05000007944 */ /* 0x002fea0003c00000 */
[----:B------:R-:W-:Y:S01]  /*208e0*/  IMAD.MOV.U32 R9, RZ, RZ, R13 ;  /* 0x000000ffff097224 */ /* 0x000fe200078e000d */
[----:B------:R-:W-:Y:S01]  /*208f0*/  MOV R12, R8 ;  /* 0x00000008000c7202 */ /* 0x000fe20000000f00 */
[----:B------:R-:W-:Y:S01]  /*20900*/  IMAD.MOV.U32 R10, RZ, RZ, R0 ;  /* 0x000000ffff0a7224 */ /* 0x000fe200078e0000 */
[----:B------:R-:W-:Y:S01]  /*20910*/  MOV R3, 0x1f ;  /* 0x0000001f00037802 */ /* 0x000fe20000000f00 */
[----:B------:R-:W-:Y:S01]  /*20920*/  IMAD.MOV.U32 R172, RZ, RZ, -0x1 ;  /* 0xffffffffffac7424 */ /* 0x000fe200078e00ff */
[----:B------:R-:W-:-:S02]  /*20930*/  MOV R2, 0x20950 ;  /* 0x0002095000027802 */ /* 0x000fc40000000f00 */
[----:B------:R-:W-:Y:S05]  /*20940*/  CALL.REL.NOINC `($__internal_39_$__cuda_sm70_shflsync_idx_p) ;  /* 0x0000afe000007944 */ /* 0x000fea0003c00000 */
[----:B------:R-:W-:Y:S01]  /*20950*/  MOV R8, R13 ;  /* 0x0000000d00087202 */ /* 0x000fe20000000f00 */
[----:B------:R-:W-:Y:S05]  /*20960*/  BRA `(.L_x_2054) ;  /* 0xffffdcc000007947 */ /* 0x000fea000383ffff */
.L_x_2013:
[----:B------:R-:W-:Y:S01]  /*20970*/  IMAD.MOV.U32 R12, RZ, RZ, R4 ;  /* 0x000000ffff0c7224 */ /* 0x000fe200078e0004 */
[----:B------:R-:W-:Y:S01]  /*20980*/  MOV R3, 0x1f ;  /* 0x0000001f00037802 */ /* 0x000fe20000000f00 */
[----:B------:R-:W-:Y:S01]  /*20990*/  IMAD.MOV.U32 R10, RZ, RZ, R0 ;  /* 0x000000ffff0a7224 */ /* 0x000fe200078e0000 */
[----:B------:R-:W-:-:S02]  /*209a0*/  MOV R172, 0xffffffff ;  /* 0xffffffff00ac7802 */ /* 0x000fc40000000f00 */
[----:B------:R-:W-:Y:S02]  /*209b0*/  MOV R2, 0x209d0 ;  /* 0x000209d000027802 */ /* 0x000fe40000000f00 */
[----:B-1-34-:R-:W-:Y:S05]  /*209c0*/  CALL.REL.NOINC `($__internal_39_$__cuda_sm70_shflsync_idx_p) ;  /* 0x0000af6000007944 */ /* 0x01afea0003c00000 */
[----:B------:R-:W-:Y:S01]  /*209d0*/  MOV R16, R13 ;  /* 0x0000000d00107202 */ /* 0x000fe20000000f00 */
[----:B------:R-:W-:Y:S05]  /*209e0*/  BRA `(.L_x_2012) ;  /* 0xffffdca000007947 */ /* 0x000fea000383ffff */
        .type           $_ZN7cutlass13device_kernelIN5flash19enable_sm80_to_sm89INS1_16FlashAttnFwdSm80INS1_25CollectiveMainloopFwdSm80ILi8ELi1ELb0EN4cute5tupleIJNS5_1CILi128EEENS7_ILi48EEENS7_ILi256EEEEEELi256ENS_10bfloat16_tEfNS_4arch4Sm80ELb0ELb1ELb1ELb1ELb0ELb1ELb1ELb1EEENS1_21CollectiveEpilogueFwdINS6_IJS8_SA_S9_EEENS6_IJNS7_ILi1EEESI_SI_EEESC_SE_Li256ELb1ELb1ELb1ELb0EEENS1_36VarlenDynamicPersistentTileSchedulerILi128ELi48ELi256ELi256ELb1ELb1ELb0ELb1ELb0ELb1EEEEEEEEEvNT_6ParamsE$_ZZN5flash25CollectiveMainloopFwdSm80ILi8ELi1ELb0EN4cute5tupleIJNS1_1CILi128EEENS3_ILi48EEENS3_ILi256EEEEEELi256EN7cutlass10bfloat16_tEfNS8_4arch4Sm80ELb0ELb1ELb1ELb1ELb0ELb1ELb1ELb1EE3mmaINS_16FlashAttnFwdSm80ISC_NS_21CollectiveEpilogueFwdINS2_IJS4_S6_S5_EEENS2_IJNS3_ILi1EEESH_SH_EEES9_SB_Li256ELb1ELb1ELb1ELb0EEENS_36VarlenDynamicPersistentTileSchedulerILi128ELi48ELi256ELi256ELb1ELb1ELb0ELb1ELb0ELb1EEEE13SharedStorageENS1_6TensorINS1_11ArrayEngineIfLm128EEENS1_6LayoutINS2_IJNS2_IJNS3_ILi2EEESS_EEESH_NS3_ILi32EEEEEENS2_IJNS2_IJSH_SS_EEENS3_ILi0EEENS3_ILi4EEEEEEEEEENS_7SoftmaxILi2ELi0EEEEEbRKNSC_6ParamsERT0_RT1_iRKNS_16SeqlenInfoQKNewKILb1ELb1EEENS2_IJiiiiEEERT_ENKUlvE_clEv,@function
        .size           $_ZN7cutlass13device_kernelIN5flash19enable_sm80_to_sm89INS1_16FlashAttnFwdSm80INS1_25CollectiveMainloopFwdSm80ILi8ELi1ELb0EN4cute5tupleIJNS5_1CILi128EEENS7_ILi48EEENS7_ILi256EEEEEELi256ENS_10bfloat16_tEfNS_4arch4Sm80ELb0ELb1ELb1ELb1ELb0ELb1ELb1ELb1EEENS1_21CollectiveEpilogueFwdINS6_IJS8_SA_S9_EEENS6_IJNS7_ILi1EEESI_SI_EEESC_SE_Li256ELb1ELb1ELb1ELb0EEENS1_36VarlenDynamicPersistentTileSchedulerILi128ELi48ELi256ELi256ELb1ELb1ELb0ELb1ELb0ELb1EEEEEEEEEvNT_6ParamsE$_ZZN5flash25CollectiveMainloopFwdSm80ILi8ELi1ELb0EN4cute5tupleIJNS1_1CILi128EEENS3_ILi48EEENS3_ILi256EEEEEELi256EN7cutlass10bfloat16_tEfNS8_4arch4Sm80ELb0ELb1ELb1ELb1ELb0ELb1ELb1ELb1EE3mmaINS_16FlashAttnFwdSm80ISC_NS_21CollectiveEpilogueFwdINS2_IJS4_S6_S5_EEENS2_IJNS3_ILi1EEESH_SH_EEES9_SB_Li256ELb1ELb1ELb1ELb0EEENS_36VarlenDynamicPersistentTileSchedulerILi128ELi48ELi256ELi256ELb1ELb1ELb0ELb1ELb0ELb1EEEE13SharedStorageENS1_6TensorINS1_11ArrayEngineIfLm128EEENS1_6LayoutINS2_IJNS2_IJNS3_ILi2EEESS_EEESH_NS3_ILi32EEEEEENS2_IJNS2_IJSH_SS_EEENS3_ILi0EEENS3_ILi4EEEEEEEEEENS_7SoftmaxILi2ELi0EEEEEbRKNSC_6ParamsERT0_RT1_iRKNS_16SeqlenInfoQKNewKILb1ELb1EEENS2_IJiiiiEEERT_ENKUlvE_clEv,($__internal_38_$__cuda_sm70_shflsync_bfly_p - $_ZN7cutlass13device_kernelIN5flash19enable_sm80_to_sm89INS1_16FlashAttnFwdSm80INS1_25CollectiveMainloopFwdSm80ILi8ELi1ELb0EN4cute5tupleIJNS5_1CILi128EEENS7_ILi48EEENS7_ILi256EEEEEELi256ENS_10bfloat16_tEfNS_4arch4Sm80ELb0ELb1ELb1ELb1ELb0ELb1ELb1ELb1EEENS1_21CollectiveEpilogueFwdINS6_IJS8_SA_S9_EEENS6_IJNS7_ILi1EEESI_SI_EEESC_SE_Li256ELb1ELb1ELb1ELb0EEENS1_36VarlenDynamicPersistentTileSchedulerILi128ELi48ELi256ELi256ELb1ELb1ELb0ELb1ELb0ELb1EEEEEEEEEvNT_6ParamsE$_ZZN5flash25CollectiveMainloopFwdSm80ILi8ELi1ELb0EN4cute5tupleIJNS1_1CILi128EEENS3_ILi48EEENS3_ILi256EEEEEELi256EN7cutlass10bfloat16_tEfNS8_4arch4Sm80ELb0ELb1ELb1ELb1ELb0ELb1ELb1ELb1EE3mmaINS_16FlashAttnFwdSm80ISC_NS_21CollectiveEpilogueFwdINS2_IJS4_S6_S5_EEENS2_IJNS3_ILi1EEESH_SH_EEES9_SB_Li256ELb1ELb1ELb1ELb0EEENS_36VarlenDynamicPersistentTileSchedulerILi128ELi48ELi256ELi256ELb1ELb1ELb0ELb1ELb0ELb1EEEE13SharedStorageENS1_6TensorINS1_11ArrayEngineIfLm128EEENS1_6LayoutINS2_IJNS2_IJNS3_ILi2EEESS_EEESH_NS3_ILi32EEEEEENS2_IJNS2_IJSH_SS_EEENS3_ILi0EEENS3_ILi4EEEEEEEEEENS_7SoftmaxILi2ELi0EEEEEbRKNSC_6ParamsERT0_RT1_iRKNS_16SeqlenInfoQKNewKILb1ELb1EEENS2_IJiiiiEEERT_ENKUlvE_clEv)
$_ZN7cutlass13device_kernelIN5flash19enable_sm80_to_sm89INS1_16FlashAttnFwdSm80INS1_25CollectiveMainloopFwdSm80ILi8ELi1ELb0EN4cute5tupleIJNS5_1CILi128EEENS7_ILi48EEENS7_ILi256EEEEEELi256ENS_10bfloat16_tEfNS_4arch4Sm80ELb0ELb1ELb1ELb1ELb0ELb1ELb1ELb1EEENS1_21CollectiveEpilogueFwdINS6_IJS8_SA_S9_EEENS6_IJNS7_ILi1EEESI_SI_EEESC_SE_Li256ELb1ELb1ELb1ELb0EEENS1_36VarlenDynamicPersistentTileSchedulerILi128ELi48ELi256ELi256ELb1ELb1ELb0ELb1ELb0ELb1EEEEEEEEEvNT_6ParamsE$_ZZN5flash25CollectiveMainloopFwdSm80ILi8ELi1ELb0EN4cute5tupleIJNS1_1CILi128EEENS3_ILi48EEENS3_ILi256EEEEEELi256EN7cutlass10bfloat16_tEfNS8_4arch4Sm80ELb0ELb1ELb1ELb1ELb0ELb1ELb1ELb1EE3mmaINS_16FlashAttnFwdSm80ISC_NS_21CollectiveEpilogueFwdINS2_IJS4_S6_S5_EEENS2_IJNS3_ILi1EEESH_SH_EEES9_SB_Li256ELb1ELb1ELb1ELb0EEENS_36VarlenDynamicPersistentTileSchedulerILi128ELi48ELi256ELi256ELb1ELb1ELb0ELb1ELb0ELb1EEEE13SharedStorageENS1_6TensorINS1_11ArrayEngineIfLm128EEENS1_6LayoutINS2_IJNS2_IJNS3_ILi2EEESS_EEESH_NS3_ILi32EEEEEENS2_IJNS2_IJSH_SS_EEENS3_ILi0EEENS3_ILi4EEEEEEEEEENS_7SoftmaxILi2ELi0EEEEEbRKNSC_6ParamsERT0_RT1_iRKNS_16SeqlenInfoQKNewKILb1ELb1EEENS2_IJiiiiEEERT_ENKUlvE_clEv:
[----:B------:R-:W-:-:S05]  /*209f0*/  IADD3 R16, R81, -c[0x0][0x20], RZ ;  /* 0x8000080051107a10 */ /* 0x000fca0007ffe0ff */
[----:B------:R-:W2:Y:S01]  /*20a00*/  LDL.64 R12, [R16] ;  /* 0x00000000100c7983 */ /* 0x000ea20000100a00 */
[----:B------:R-:W-:-:S03]  /*20a10*/  ULDC.64 UR4, c[0x0][0x118] ;  /* 0x0000460000047ab9 */ /* 0x000fc60000000a00 */
[----:B--2---:R-:W2:Y:S02]  /*20a20*/  LD.E R0, [R12.64+0x11c] ;  /* 0x00011c040c007980 */ /* 0x004ea4000c101900 */
[----:B--2---:R-:W-:-:S13]  /*20a30*/  ISETP.GT.AND P0, PT, R0, RZ, PT ;  /* 0x000000ff0000720c */ /* 0x004fda0003f04270 */
[----:B------:R-:W-:Y:S05]  /*20a40*/  @P0 BRA `(.L_x_2055) ;  /* 0x0000004000000947 */ /* 0x000fea0003800000 */
[----:B------:R-:W-:Y:S01]  /*20a50*/  MOV R2, R131 ;  /* 0x0000008300027202 */ /* 0x000fe20000000f00 */
[----:B------:R-:W-:-:S04]  /*20a60*/  DEPBAR.LE SB0, 0x1 ;  /* 0x000080400000791a */ /* 0x000fc80000000000 */
[----:B------:R-:W-:-:S04]  /*20a70*/  MOV R3, 0x0 ;  /* 0x0000000000037802 */ /* 0x000fc80000000f00 */
[----:B------:R-:W-:Y:S05]  /*20a80*/  RET.REL.NODEC R2 `(_ZN7cutlass13device_kernelIN5flash19enable_sm80_to_sm89INS1_16FlashAttnFwdSm80INS1_25CollectiveMainloopFwdSm80ILi8ELi1ELb0EN4cute5tupleIJNS5_1CILi128EEENS7_ILi48EEENS7_ILi256EEEEEELi256ENS_10bfloat16_tEfNS_4arch4Sm80ELb0ELb1ELb1ELb1ELb0ELb1ELb1ELb1EEENS1_21CollectiveEpilogueFwdINS6_IJS8_SA_S9_EEENS6_IJNS7_ILi1EEESI_SI_EEESC_SE_Li256ELb1ELb1ELb1ELb0EEENS1_36VarlenDynamicPersistentTileSchedulerILi128ELi48ELi256ELi256ELb1ELb1ELb0ELb1ELb0ELb1EEEEEEEEEvNT_6ParamsE) ;  /* 0xfffdf57002007950 */ /* 0x000fea0003c3ffff */
.L_x_2055:
[----:B------:R1:W2:Y:S04]  /*20a90*/  LDL.64 R8, [R16+0x8] ;  /* 0x0000080010087983 */ /* 0x0002a80000100a00 */
[----:B------:R1:W3:Y:S04]  /*20aa0*/  LDL.64 R2, [R16+0x20] ;  /* 0x0000200010027983 */ /* 0x0002e80000100a00 */
[----:B------:R1:W4:Y:S04]  /*20ab0*/  LDL.64 R14, [R16+0x18] ;  /* 0x00001800100e7983 */ /* 0x0003280000100a00 */
[----:B------:R-:W4:Y:S04]  /*20ac0*/  LD.E.U8 R18, [R12.64+0x138] ;  /* 0x000138040c127980 */ /* 0x000f28000c101100 */
[----:B------:R2:W5:Y:S04]  /*20ad0*/  LD.E R20, [R12.64+0x164] ;  /* 0x000164040c147980 */ /* 0x000568000c101900 */
[----:B-1----:R-:W4:Y:S04]  /*20ae0*/  LDL.64 R16, [R16+0x10] ;  /* 0x0000100010107983 */ /* 0x002f280000100a00 */
[----:B--2---:R1:W2:Y:S04]  /*20af0*/  LD.E R32, [R8.64] ;  /* 0x0000000408207980 */ /* 0x0042a8000c101900 */
[----:B---3--:R3:W2:Y:S04]  /*20b00*/  LD.E R68, [R2.64] ;  /* 0x0000000402447980 */ /* 0x0086a8000c101900 */
[----:B----4-:R4:W2:Y:S04]  /*20b10*/  LD.E R7, [R14.64+0x20] ;  /* 0x000020040e077980 */ /* 0x0108a8000c101900 */
[----:B-1----:R1:W5:Y:S04]  /*20b20*/  LD.E.64 R8, [R12.64+0x120] ;  /* 0x000120040c087980 */ /* 0x002368000c101b00 */
[----:B---3--:R1:W5:Y:S04]  /*20b30*/  LD.E.64 R2, [R12.64+0x130] ;  /* 0x000130040c027980 */ /* 0x008368000c101b00 */
[----:B------:R3:W5:Y:S04]  /*20b40*/  LD.E R23, [R16.64] ;  /* 0x0000000410177980 */ /* 0x000768000c101900 */
[----:B----4-:R1:W5:Y:S04]  /*20b50*/  LD.E.64 R14, [R12.64+0x110] ;  /* 0x000110040c0e7980 */ /* 0x010368000c101b00 */
[----:B---3--:R1:W5:Y:S01]  /*20b60*/  LD.E.64 R16, [R12.64+0x128] ;  /* 0x000128040c107980 */ /* 0x008362000c101b00 */
[----:B------:R-:W-:-:S02]  /*20b70*/  ISETP.NE.AND P0, PT, R18, RZ, PT ;  /* 0x000000ff1200720c */ /* 0x000fc40003f05270 */
[----:B--2---:R-:W-:-:S04]  /*20b80*/  SHF.R.S32.HI R4, RZ, 0x1f, R32 ;  /* 0x0000001fff047819 */ /* 0x004fc80000011420 */
[----:B------:R-:W-:-:S04]  /*20b90*/  LEA.HI R4, R4, R32, RZ, 0x3 ;  /* 0x0000002004047211 */ /* 0x000fc800078f18ff */
[----:B------:R-:W-:Y:S02]  /*20ba0*/  LOP3.LUT R10, R4, 0xfffffff8, RZ, 0xc0, !PT ;  /* 0xfffffff8040a7812 */ /* 0x000fe400078ec0ff */
[----:B------:R-:W-:-:S03]  /*20bb0*/  SHF.R.S32.HI R80, RZ, 0x3, R4 ;  /* 0x00000003ff507819 */ /* 0x000fc60000011404 */
[----:B------:R-:W-:Y:S02]  /*20bc0*/  IMAD.IADD R56, R32, 0x1, -R10 ;  /* 0x0000000120387824 */ /* 0x000fe400078e0a0a */
[----:B------:R-:W-:Y:S01]  /*20bd0*/  IMAD R69, R68, 0x80, R80 ;  /* 0x0000008044457824 */ /* 0x000fe200078e0250 */
[----:B------:R-:W-:Y:S01]  /*20be0*/  SHF.R.S32.HI R22, RZ, 0x1f, R7 ;  /* 0x0000001fff167819 */ /* 0x000fe20000011407 */
[C---:B------:R-:W-:Y:S02]  /*20bf0*/  IMAD.SHL.U32 R57, R56.reuse, 0x8, RZ ;  /* 0x0000000838397824 */ /* 0x040fe400078e00ff */
[----:B------:R-:W-:Y:S01]  /*20c00*/  IMAD R4, R56, 0x20, R69 ;  /* 0x0000002038047824 */ /* 0x000fe200078e0245 */
[----:B------:R-:W-:Y:S05]  /*20c10*/  @!P0 BRA `(.L_x_2056) ;  /* 0x00004cd000008947 */ /* 0x000fea0003800000 */
[----:B-1---5:R-:W-:-:S13]  /*20c20*/  ISETP.NE.AND P0, PT, R20, 0x1, PT ;  /* 0x000000011400780c */ /* 0x022fda0003f05270 */
[----:B------:R1:W2:Y:S04]  /*20c30*/  @P0 LD.E R10, [R12.64+0x168] ;  /* 0x000168040c0a0980 */ /* 0x0002a8000c101900 */
[----:B-1----:R-:W3:Y:S01]  /*20c40*/  @P0 LD.E R12, [R12.64+0x16c] ;  /* 0x00016c040c0c0980 */ /* 0x002ee2000c101900 */
[----:B--2---:R-:W-:-:S05]  /*20c50*/  @P0 IMAD.HI.U32 R10, R4, R10, RZ ;  /* 0x0000000a040a0227 */ /* 0x004fca00078e00ff */
[----:B---3--:R-:W-:-:S04]  /*20c60*/  @P0 SHF.R.U32.HI R4, RZ, R12, R10 ;  /* 0x0000000cff040219 */ /* 0x008fc8000001160a */
[----:B------:R-:W-:Y:S01]  /*20c70*/  SHF.R.S32.HI R10, RZ, 0x1f, R4 ;  /* 0x0000001fff0a7819 */ /* 0x000fe20000011404 */
[-C--:B------:R-:W-:Y:S02]  /*20c80*/  IMAD R19, R9, R4.reuse, RZ ;  /* 0x0000000409137224 */ /* 0x080fe400078e02ff */
[-C--:B------:R-:W-:Y:S02]  /*20c90*/  IMAD R18, R3, R4.reuse, RZ ;  /* 0x0000000403127224 */ /* 0x080fe400078e02ff */
[----:B------:R-:W-:-:S04]  /*20ca0*/  IMAD.WIDE.U32 R12, R8, R4, RZ ;  /* 0x00000004080c7225 */ /* 0x000fc800078e00ff */
[-C--:B------:R-:W-:Y:S02]  /*20cb0*/  IMAD R21, R8, R10.reuse, R19 ;  /* 0x0000000a08157224 */ /* 0x080fe400078e0213 */
[C---:B------:R-:W-:Y:S02]  /*20cc0*/  IMAD R10, R2.reuse, R10, R18 ;  /* 0x0000000a020a7224 */ /* 0x040fe400078e0212 */
[----:B------:R-:W-:Y:S01]  /*20cd0*/  IMAD.WIDE.U32 R18, R2, R4, RZ ;  /* 0x0000000402127225 */ /* 0x000fe200078e00ff */
[----:B------:R-:W-:-:S03]  /*20ce0*/  IADD3 R13, R13, R21, RZ ;  /* 0x000000150d0d7210 */ /* 0x000fc60007ffe0ff */
[----:B------:R-:W-:Y:S01]  /*20cf0*/  IMAD R4, R9, R7, RZ ;  /* 0x0000000709047224 */ /* 0x000fe200078e02ff */
[----:B------:R-:W-:Y:S01]  /*20d00*/  IADD3 R9, R19, R10, RZ ;  /* 0x0000000a13097210 */ /* 0x000fe20007ffe0ff */
[----:B------:R-:W-:-:S04]  /*20d10*/  IMAD.WIDE.U32 R12, R7, R8, R12 ;  /* 0x00000008070c7225 */ /* 0x000fc800078e000c */
[----:B------:R-:W-:Y:S01]  /*20d20*/  IMAD R4, R8, R22, R4 ;  /* 0x0000001608047224 */ /* 0x000fe200078e0204 */
[----:B------:R-:W-:Y:S01]  /*20d30*/  MOV R8, R18 ;  /* 0x0000001200087202 */ /* 0x000fe20000000f00 */
[----:B------:R-:W-:Y:S01]  /*20d40*/  IMAD R3, R3, R7, RZ ;  /* 0x0000000703037224 */ /* 0x000fe200078e02ff */
[----:B------:R-:W-:-:S03]  /*20d50*/  LEA R33, P1, R12, R14, 0x1 ;  /* 0x0000000e0c217211 */ /* 0x000fc600078208ff */
[----:B------:R-:W-:-:S04]  /*20d60*/  IMAD.WIDE.U32 R8, R7, R2, R8 ;  /* 0x0000000207087225 */ /* 0x000fc800078e0008 */
[----:B------:R-:W-:Y:S01]  /*20d70*/  IMAD R2, R2, R22, R3 ;  /* 0x0000001602027224 */ /* 0x000fe200078e0203 */
[----:B------:R-:W-:Y:S02]  /*20d80*/  IADD3 R3, R13, R4, RZ ;  /* 0x000000040d037210 */ /* 0x000fe40007ffe0ff */
[----:B------:R-:W-:Y:S02]  /*20d90*/  LEA R34, P0, R8, R16, 0x1 ;  /* 0x0000001008227211 */ /* 0x000fe400078008ff */
[----:B------:R-:W-:Y:S02]  /*20da0*/  IADD3 R2, R9, R2, RZ ;  /* 0x0000000209027210 */ /* 0x000fe40007ffe0ff */
[----:B------:R-:W-:Y:S02]  /*20db0*/  LEA.HI.X R31, R12, R15, R3, 0x1, P1 ;  /* 0x0000000f0c1f7211 */ /* 0x000fe400008f0c03 */
[----:B------:R-:W-:Y:S02]  /*20dc0*/  SHF.L.U32 R4, R56, 0x2, RZ ;  /* 0x0000000238047819 */ /* 0x000fe400000006ff */
[----:B------:R-:W-:Y:S01]  /*20dd0*/  LEA.HI.X R30, R8, R17, R2, 0x1, P0 ;  /* 0x00000011081e7211 */ /* 0x000fe200000f0c02 */
[----:B------:R-:W-:Y:S05]  /*20de0*/  BRA.DIV ~URZ, `(.L_x_2057) ;  /* 0x00009bb27f007947 */ /* 0x000fea000b800000 */
[----:B------:R1:W2:Y:S02]  /*20df0*/  SHFL.IDX PT, R7, R31, RZ, 0x181f ;  /* 0x00181fff1f077589 */ /* 0x0002a400000e0000 */
.L_x_2131:
[----:B------:R-:W-:Y:S05]  /*20e00*/  BRA.DIV ~URZ, `(.L_x_2058) ;  /* 0x00009c127f007947 */ /* 0x000fea000b800000 */
[----:B------:R3:W4:Y:S01]  /*20e10*/  SHFL.IDX PT, R8, R33, RZ, 0x181f ;  /* 0x00181fff21087589 */ /* 0x00072200000e0000 */
[----:B--2---:R-:W-:-:S03]  /*20e20*/  MOV R9, R7 ;  /* 0x0000000700097202 */ /* 0x004fc60000000f00 */
[----:B------:R3:W2:Y:S04]  /*20e30*/  SHFL.IDX PT, R14, R30, RZ, 0x181f ;  /* 0x00181fff1e0e7589 */ /* 0x0006a800000e0000 */
[----:B------:R3:W1:Y:S02]  /*20e40*/  SHFL.IDX PT, R2, R34, RZ, 0x181f ;  /* 0x00181fff22027589 */ /* 0x00066400000e0000 */
.L_x_2132:
[----:B------:R-:W-:Y:S01]  /*20e50*/  IMAD R35, R23, R20, RZ ;  /* 0x0000001417237224 */ /* 0x000fe200078e02ff */
[----:B------:R-:W-:Y:S01]  /*20e60*/  BSSY B0, `(.L_x_2059) ;  /* 0x0000035000007945 */ /* 0x000fe20003800000 */
[----:B------:R-:W-:Y:S01]  /*20e70*/  CS2R R58, SRZ ;  /* 0x00000000003a7805 */ /* 0x000fe2000001ff00 */
[----:B------:R-:W-:Y:S01]  /*20e80*/  CS2R R36, SRZ ;  /* 0x0000000000247805 */ /* 0x000fe2000001ff00 */
[----:B------:R-:W-:Y:S01]  /*20e90*/  CS2R R26, SRZ ;  /* 0x00000000001a7805 */ /* 0x000fe2000001ff00 */
[----:B------:R-:W-:Y:S01]  /*20ea0*/  ISETP.GE.AND P0, PT, R69, R35, PT ;  /* 0x000000234500720c */ /* 0x000fe20003f06270 */
[----:B------:R-:W-:Y:S01]  /*20eb0*/  CS2R R22, SRZ ;  /* 0x0000000000167805 */ /* 0x000fe2000001ff00 */
[----:B------:R-:W-:Y:S01]  /*20ec0*/  CS2R R20, SRZ ;  /* 0x0000000000147805 */ /* 0x000fe2000001ff00 */
[----:B------:R-:W-:Y:S01]  /*20ed0*/  CS2R R38, SRZ ;  /* 0x0000000000267805 */ /* 0x000fe2000001ff00 */
[----:B------:R-:W-:Y:S01]  /*20ee0*/  CS2R R28, SRZ ;  /* 0x00000000001c7805 */ /* 0x000fe2000001ff00 */
[----:B------:R-:W-:Y:S01]  /*20ef0*/  CS2R R24, SRZ ;  /* 0x0000000000187805 */ /* 0x000fe2000001ff00 */
[----:B------:R-:W-:Y:S01]  /*20f00*/  CS2R R18, SRZ ;  /* 0x0000000000127805 */ /* 0x000fe2000001ff00 */
[----:B--2---:R-:W-:-:S06]  /*20f10*/  MOV R3, R14 ;  /* 0x0000000e00037202 */ /* 0x004fcc0000000f00 */
[----:B------:R-:W-:Y:S05]  /*20f20*/  @P0 BRA `(.L_x_2060) ;  /* 0x0000028000000947 */ /* 0x000fea0003800000 */
[C---:B------:R-:W-:Y:S01]  /*20f30*/  IADD3 R10, R4.reuse, 0x20, RZ ;  /* 0x00000020040a7810 */ /* 0x040fe20007ffe0ff */
[----:B------:R-:W-:Y:S01]  /*20f40*/  CS2R R20, SRZ ;  /* 0x0000000000147805 */ /* 0x000fe2000001ff00 */
[-C--:B------:R-:W-:Y:S01]  /*20f50*/  ISETP.GE.AND P1, PT, R4, R0.reuse, PT ;  /* 0x000000000400720c */ /* 0x080fe20003f26270 */
[----:B------:R-:W-:Y:S01]  /*20f60*/  CS2R R18, SRZ ;  /* 0x0000000000127805 */ /* 0x000fe2000001ff00 */
[----:B------:R-:W-:Y:S01]  /*20f70*/  ISETP.GE.AND P0, PT, R10, R0, PT ;  /* 0x000000000a00720c */ /* 0x000fe20003f06270 */
[----:B------:R-:W-:Y:S01]  /*20f80*/  CS2R R22, SRZ ;  /* 0x0000000000167805 */ /* 0x000fe2000001ff00 */
[----:B------:R-:W-:-:S09]  /*20f90*/  CS2R R24, SRZ ;  /* 0x0000000000187805 */ /* 0x000fd2000001ff00 */
[C---:B----4-:R-:W-:Y:S02]  /*20fa0*/  @!P1 IMAD.WIDE R12, R4.reuse, 0x2, R8 ;  /* 0x00000002040c9825 */ /* 0x050fe400078e0208 */
[----:B------:R-:W-:Y:S02]  /*20fb0*/  @!P0 SHF.R.S32.HI R7, RZ, 0x1f, R10 ;  /* 0x0000001fff078819 */ /* 0x000fe4000001140a */
[----:B-1----:R-:W-:Y:S01]  /*20fc0*/  @!P1 IMAD.WIDE R16, R4, 0x2, R2 ;  /* 0x0000000204109825 */ /* 0x002fe200078e0202 */
[----:B------:R1:W5:Y:S01]  /*20fd0*/  @!P1 LD.E.64 R20, [R12.64] ;  /* 0x000000040c149980 */ /* 0x000362000c101b00 */
[----:B------:R-:W-:-:S03]  /*20fe0*/  @!P0 LEA.HI R7, R7, R10, RZ, 0x2 ;  /* 0x0000000a07078211 */ /* 0x000fc600078f10ff */
[----:B------:R2:W5:Y:S01]  /*20ff0*/  @!P1 LD.E.64 R18, [R16.64] ;  /* 0x0000000410129980 */ /* 0x000562000c101b00 */
[----:B------:R-:W-:-:S05]  /*21000*/  @!P0 LOP3.LUT R7, R7, 0xfffffffc, RZ, 0xc0, !PT ;  /* 0xfffffffc07078812 */ /* 0x000fca00078ec0ff */
[----:B------:R-:W-:-:S05]  /*21010*/  @!P0 IMAD.WIDE R14, R7, 0x2, R8 ;  /* 0x00000002070e8825 */ /* 0x000fca00078e0208 */
[----:B------:R4:W5:Y:S01]  /*21020*/  @!P0 LD.E.64 R22, [R14.64] ;  /* 0x000000040e168980 */ /* 0x000962000c101b00 */
[----:B-1----:R-:W-:Y:S01]  /*21030*/  @!P0 IMAD.WIDE R12, R7, 0x2, R2 ;  /* 0x00000002070c8825 */ /* 0x002fe200078e0202 */
[----:B--2---:R-:W-:-:S04]  /*21040*/  IADD3 R16, R4, 0x40, RZ ;  /* 0x0000004004107810 */ /* 0x004fc80007ffe0ff */
[----:B------:R1:W5:Y:S01]  /*21050*/  @!P0 LD.E.64 R24, [R12.64] ;  /* 0x000000040c188980 */ /* 0x000362000c101b00 */
[----:B------:R-:W-:Y:S02]  /*21060*/  IADD3 R17, R4, 0x60, RZ ;  /* 0x0000006004117810 */ /* 0x000fe40007ffe0ff */
[-C--:B------:R-:W-:Y:S02]  /*21070*/  ISETP.GE.AND P1, PT, R16, R0.reuse, PT ;  /* 0x000000001000720c */ /* 0x080fe40003f26270 */
[----:B------:R-:W-:-:S11]  /*21080*/  ISETP.GE.AND P0, PT, R17, R0, PT ;  /* 0x000000001100720c */ /* 0x000fd60003f06270 */
[----:B------:R-:W-:Y:S02]  /*21090*/  @!P1 SHF.R.S32.HI R10, RZ, 0x1f, R16 ;  /* 0x0000001fff0a9819 */ /* 0x000fe40000011410 */
[----:B------:R-:W-:Y:S02]  /*210a0*/  @!P0 SHF.R.S32.HI R7, RZ, 0x1f, R17 ;  /* 0x0000001fff078819 */ /* 0x000fe40000011411 */
[----:B------:R-:W-:Y:S02]  /*210b0*/  @!P1 LEA.HI R10, R10, R16, RZ, 0x2 ;  /* 0x000000100a0a9211 */ /* 0x000fe400078f10ff */
[----:B------:R-:W-:Y:S02]  /*210c0*/  @!P0 LEA.HI R7, R7, R17, RZ, 0x2 ;  /* 0x0000001107078211 */ /* 0x000fe400078f10ff */
[----:B------:R-:W-:Y:S02]  /*210d0*/  @!P1 LOP3.LUT R10, R10, 0xfffffffc, RZ, 0xc0, !PT ;  /* 0xfffffffc0a0a9812 */ /* 0x000fe400078ec0ff */
[----:B------:R-:W-:Y:S01]  /*210e0*/  @!P0 LOP3.LUT R7, R7, 0xfffffffc, RZ, 0xc0, !PT ;  /* 0xfffffffc07078812 */ /* 0x000fe200078ec0ff */
[----:B------:R-:W-:Y:S01]  /*210f0*/  CS2R R26, SRZ ;  /* 0x00000000001a7805 */ /* 0x000fe2000001ff00 */
[----:B------:R-:W-:Y:S01]  /*21100*/  CS2R R36, SRZ ;  /* 0x0000000000247805 */ /* 0x000fe2000001ff00 */
[----:B----4-:R-:W-:Y:S01]  /*21110*/  @!P1 IMAD.WIDE R14, R10, 0x2, R8 ;  /* 0x000000020a0e9825 */ /* 0x010fe200078e0208 */
[----:B------:R-:W-:Y:S01]  /*21120*/  CS2R R28, SRZ ;  /* 0x00000000001c7805 */ /* 0x000fe2000001ff00 */
[----:B------:R-:W-:-:S02]  /*21130*/  CS2R R38, SRZ ;  /* 0x0000000000267805 */ /* 0x000fc4000001ff00 */
[C---:B-1----:R-:W-:Y:S01]  /*21140*/  @!P0 IMAD.WIDE R12, R7.reuse, 0x2, R8 ;  /* 0x00000002070c8825 */ /* 0x042fe200078e0208 */
[----:B------:R1:W5:Y:S03]  /*21150*/  @!P1 LD.E.64 R26, [R14.64] ;  /* 0x000000040e1a9980 */ /* 0x000366000c101b00 */
[--C-:B------:R-:W-:Y:S01]  /*21160*/  @!P1 IMAD.WIDE R8, R10, 0x2, R2.reuse ;  /* 0x000000020a089825 */ /* 0x100fe200078e0202 */
[----:B------:R1:W5:Y:S03]  /*21170*/  @!P0 LD.E.64 R36, [R12.64] ;  /* 0x000000040c248980 */ /* 0x000366000c101b00 */
[----:B------:R-:W-:Y:S01]  /*21180*/  @!P0 IMAD.WIDE R2, R7, 0x2, R2 ;  /* 0x0000000207028825 */ /* 0x000fe200078e0202 */
[----:B------:R1:W5:Y:S04]  /*21190*/  @!P1 LD.E.64 R28, [R8.64] ;  /* 0x00000004081c9980 */ /* 0x000368000c101b00 */
[----:B------:R1:W5:Y:S02]  /*211a0*/  @!P0 LD.E.64 R38, [R2.64] ;  /* 0x0000000402268980 */ /* 0x000364000c101b00 */
.L_x_2060:
[----:B------:R-:W-:Y:S05]  /*211b0*/  BSYNC B0 ;  /* 0x0000000000007941 */ /* 0x000fea0003800000 */
.L_x_2059:
[----:B-1--45:R-:W-:Y:S02]  /*211c0*/  IMAD.MOV.U32 R8, RZ, RZ, R36 ;  /* 0x000000ffff087224 */ /* 0x032fe400078e0024 */
[----:B------:R-:W-:-:S02]  /*211d0*/  IMAD.MOV.U32 R7, RZ, RZ, R37 ;  /* 0x000000ffff077224 */ /* 0x000fc400078e0025 */
        /* <DEDUP_REMOVED lines=15> */
[----:B------:R-:W-:-:S04]  /*212d0*/  MOV R7, R39 ;  /* 0x0000002700077202 */ /* 0x000fc80000000f00 */
[----:B------:R-:W-:Y:S01]  /*212e0*/  PRMT R98, R7, 0x5410, R8 ;  /* 0x0000541007627816 */ /* 0x000fe20000000008 */
[----:B------:R-:W-:Y:S01]  /*212f0*/  IMAD.MOV.U32 R8, RZ, RZ, R24 ;  /* 0x000000ffff087224 */ /* 0x000fe200078e0018 */
[----:B------:R-:W-:Y:S01]  /*21300*/  PRMT R94, R2, 0x5410, R3 ;  /* 0x00005410025e7816 */ /* 0x000fe20000000003 */
[----:B------:R-:W-:Y:S01]  /*21310*/  IMAD.MOV.U32 R3, RZ, RZ, R18 ;  /* 0x000000ffff037224 */ /* 0x000fe200078e0012 */
[----:B------:R-:W-:Y:S01]  /*21320*/  MOV R7, R25 ;  /* 0x0000001900077202 */ /* 0x000fe20000000f00 */
[----:B------:R-:W-:Y:S01]  /*21330*/  IMAD.MOV.U32 R2, RZ, RZ, R19 ;  /* 0x000000ffff027224 */ /* 0x000fe200078e0013 */
[----:B------:R-:W-:Y:S02]  /*21340*/  PRMT R93, R8, 0x7610, R93 ;  /* 0x00007610085d7816 */ /* 0x000fe4000000005d */
[----:B------:R-:W-:Y:S02]  /*21350*/  PRMT R92, R7, 0x7610, R92 ;  /* 0x00007610075c7816 */ /* 0x000fe4000000005c */
[----:B------:R-:W-:-:S02]  /*21360*/  PRMT R91, R3, 0x7610, R91 ;  /* 0x00007610035b7816 */ /* 0x000fc4000000005b */
[----:B------:R-:W-:Y:S01]  /*21370*/  PRMT R90, R2, 0x7610, R90 ;  /* 0x00007610025a7816 */ /* 0x000fe2000000005a */
[----:B------:R-:W-:Y:S05]  /*21380*/  BRA.DIV ~URZ, `(.L_x_2061) ;  /* 0x000098027f007947 */ /* 0x000fea000b800000 */
[----:B------:R1:W2:Y:S04]  /*21390*/  SHFL.IDX PT, R9, R31, 0x1, 0x181f ;  /* 0x00381f001f097f89 */ /* 0x0002a800000e0000 */
[----:B------:R1:W4:Y:S04]  /*213a0*/  SHFL.IDX PT, R8, R33, 0x1, 0x181f ;  /* 0x00381f0021087f89 */ /* 0x00032800000e0000 */
[----:B------:R1:W3:Y:S04]  /*213b0*/  SHFL.IDX PT, R7, R30, 0x1, 0x181f ;  /* 0x00381f001e077f89 */ /* 0x0002e800000e0000 */
[----:B------:R1:W1:Y:S02]  /*213c0*/  SHFL.IDX PT, R2, R34, 0x1, 0x181f ;  /* 0x00381f0022027f89 */ /* 0x00026400000e0000 */
.L_x_2133:
[----:B------:R-:W-:Y:S01]  /*213d0*/  IADD3 R3, R69, 0x20, RZ ;  /* 0x0000002045037810 */ /* 0x000fe20007ffe0ff */
[----:B------:R-:W-:Y:S01]  /*213e0*/  BSSY B0, `(.L_x_2062) ;  /* 0x0000033000007945 */ /* 0x000fe20003800000 */
        /* <DEDUP_REMOVED lines=8> */
[----:B---3--:R-:W-:-:S07]  /*21470*/  IMAD.MOV.U32 R3, RZ, RZ, R7 ;  /* 0x000000ffff037224 */ /* 0x008fce00078e0007 */
        /* <DEDUP_REMOVED lines=8> */
[C---:B--2-4-:R-:W-:Y:S02]  /*21500*/  @!P1 IMAD.WIDE R12, R4.reuse, 0x2, R8 ;  /* 0x00000002040c9825 */ /* 0x054fe400078e0208 */
        /* <DEDUP_REMOVED lines=22> */
[----:B---3--:R-:W-:Y:S01]  /*21670*/  @!P1 IMAD.WIDE R14, R10, 0x2, R8 ;  /* 0x000000020a0e9825 */ /* 0x008fe200078e0208 */
        /* <DEDUP_REMOVED lines=9> */
.L_x_2063:
[----:B------:R-:W-:Y:S05]  /*21710*/  BSYNC B0 ;  /* 0x0000000000007941 */ /* 0x000fea0003800000 */
.L_x_2062:
[----:B-1--45:R-:W-:Y:S01]  /*21720*/  IMAD.MOV.U32 R8, RZ, RZ, R58 ;  /* 0x000000ffff087224 */ /* 0x032fe200078e003a */
[----:B------:R-:W-:Y:S01]  /*21730*/  MOV R2, R49 ;  /* 0x0000003100027202 */ /* 0x000fe20000000f00 */
[----:B------:R-:W-:-:S02]  /*21740*/  IMAD.MOV.U32 R7, RZ, RZ, R59 ;  /* 0x000000ffff077224 */ /* 0x000fc400078e003b */
[----:B------:R-:W-:-:S03]  /*21750*/  IMAD.MOV.U32 R3, RZ, RZ, R48 ;  /* 0x000000ffff037224 */ /* 0x000fc600078e0030 */
[----:B------:R-:W-:Y:S01]  /*21760*/  PRMT R108, R7, 0x5410, R8 ;  /* 0x00005410076c7816 */ /* 0x000fe20000000008 */
[----:B------:R-:W-:Y:S01]  /*21770*/  IMAD.MOV.U32 R8, RZ, RZ, R44 ;  /* 0x000000ffff087224 */ /* 0x000fe200078e002c */
[----:B------:R-:W-:Y:S01]  /*21780*/  PRMT R103, R2, 0x5410, R3 ;  /* 0x0000541002677816 */ /* 0x000fe20000000003 */
[----:B------:R-:W-:Y:S01]  /*21790*/  IMAD.MOV.U32 R7, RZ, RZ, R45 ;  /* 0x000000ffff077224 */ /* 0x000fe200078e002d */
[----:B------:R-:W-:Y:S01]  /*217a0*/  MOV R3, R42 ;  /* 0x0000002a00037202 */ /* 0x000fe20000000f00 */
        /* <DEDUP_REMOVED lines=15> */
[----:B------:R-:W-:Y:S05]  /*218a0*/  BRA.DIV ~URZ, `(.L_x_2064) ;  /* 0x000094c27f007947 */ /* 0x000fea000b800000 */
[----:B------:R1:W3:Y:S02]  /*218b0*/  SHFL.IDX PT, R7, R31, 0x2, 0x181f ;  /* 0x00581f001f077f89 */ /* 0x0002e400000e0000 */
.L_x_2134:
[----:B------:R-:W-:Y:S05]  /*218c0*/  BRA.DIV ~URZ, `(.L_x_2065) ;  /* 0x000095227f007947 */ /* 0x000fea000b800000 */
[----:B------:R4:W1:Y:S01]  /*218d0*/  SHFL.IDX PT, R8, R33, 0x2, 0x181f ;  /* 0x00581f0021087f89 */ /* 0x00086200000e0000 */
[----:B--23--:R-:W-:-:S03]  /*218e0*/  MOV R9, R7 ;  /* 0x0000000700097202 */ /* 0x00cfc60000000f00 */
[----:B------:R4:W2:Y:S04]  /*218f0*/  SHFL.IDX PT, R14, R30, 0x2, 0x181f ;  /* 0x00581f001e0e7f89 */ /* 0x0008a800000e0000 */
[----:B------:R4:W3:Y:S02]  /*21900*/  SHFL.IDX PT, R2, R34, 0x2, 0x181f ;  /* 0x00581f0022027f89 */ /* 0x0008e400000e0000 */
.L_x_2135:
        /* <DEDUP_REMOVED lines=11> */
[----:B--2---:R-:W-:-:S06]  /*219c0*/  IMAD.MOV.U32 R3, RZ, RZ, R14 ;  /* 0x000000ffff037224 */ /* 0x004fcc00078e000e */
        /* <DEDUP_REMOVED lines=8> */
[C---:B-1----:R-:W-:Y:S02]  /*21a50*/  @!P1 IMAD.WIDE R12, R4.reuse, 0x2, R8 ;  /* 0x00000002040c9825 */ /* 0x042fe400078e0208 */
[----:B------:R-:W-:Y:S02]  /*21a60*/  @!P0 SHF.R.S32.HI R7, RZ, 0x1f, R10 ;  /* 0x0000001fff078819 */ /* 0x000fe4000001140a */
[----:B---3--:R-:W-:Y:S01]  /*21a70*/  @!P1 IMAD.WIDE R16, R4, 0x2, R2 ;  /* 0x0000000204109825 */ /* 0x008fe200078e0202 */
        /* <DEDUP_REMOVED lines=30> */
.L_x_2067:
[----:B------:R-:W-:Y:S05]  /*21c60*/  BSYNC B0 ;  /* 0x0000000000007941 */ /* 0x000fea0003800000 */
.L_x_2066:
[----:B-1-3-5:R-:W-:Y:S01]  /*21c70*/  IMAD.MOV.U32 R2, RZ, RZ, R70 ;  /* 0x000000ffff027224 */ /* 0x02afe200078e0046 */
[----:B------:R-:W-:Y:S01]  /*21c80*/  CS2R R88, SRZ ;  /* 0x0000000000587805 */ /* 0x000fe2000001ff00 */
[----:B------:R-:W-:-:S02]  /*21c90*/  IMAD.MOV.U32 R8, RZ, RZ, R71 ;  /* 0x000000ffff087224 */ /* 0x000fc400078e0047 */
[----:B------:R-:W-:Y:S02]  /*21ca0*/  IMAD.MOV.U32 R7, RZ, RZ, R64 ;  /* 0x000000ffff077224 */ /* 0x000fe400078e0040 */
[----:B------:R-:W-:Y:S01]  /*21cb0*/  IMAD.MOV.U32 R3, RZ, RZ, R65 ;  /* 0x000000ffff037224 */ /* 0x000fe200078e0041 */
[----:B------:R-:W-:Y:S01]  /*21cc0*/  PRMT R114, R8, 0x5410, R2 ;  /* 0x0000541008727816 */ /* 0x000fe20000000002 */
[----:B------:R-:W-:Y:S01]  /*21cd0*/  IMAD.MOV.U32 R2, RZ, RZ, R60 ;  /* 0x000000ffff027224 */ /* 0x000fe200078e003c */
[----:B------:R-:W-:Y:S01]  /*21ce0*/  MOV R8, R61 ;  /* 0x0000003d00087202 */ /* 0x000fe20000000f00 */
[----:B------:R-:W-:Y:S01]  /*21cf0*/  IMAD.SHL.U32 R68, R68, 0x80, RZ ;  /* 0x0000008044447824 */ /* 0x000fe200078e00ff */
[----:B------:R-:W-:Y:S01]  /*21d00*/  PRMT R112, R3, 0x5410, R7 ;  /* 0x0000541003707816 */ /* 0x000fe20000000007 */
[----:B------:R-:W-:Y:S01]  /*21d10*/  IMAD.MOV.U32 R7, RZ, RZ, R56 ;  /* 0x000000ffff077224 */ /* 0x000fe200078e0038 */
[----:B------:R-:W-:Y:S01]  /*21d20*/  PRMT R110, R110, 0x5410, R2 ;  /* 0x000054106e6e7816 */ /* 0x000fe20000000002 */
[----:B------:R-:W-:-:S02]  /*21d30*/  IMAD.MOV.U32 R2, RZ, RZ, R72 ;  /* 0x000000ffff027224 */ /* 0x000fc400078e0048 */
[----:B------:R-:W-:Y:S01]  /*21d40*/  IMAD.MOV.U32 R3, RZ, RZ, R57 ;  /* 0x000000ffff037224 */ /* 0x000fe200078e0039 */
[----:B------:R-:W-:Y:S01]  /*21d50*/  PRMT R110, R8, 0x7610, R110 ;  /* 0x00007610086e7816 */ /* 0x000fe2000000006e */
[----:B------:R-:W-:Y:S01]  /*21d60*/  IMAD.MOV.U32 R8, RZ, RZ, R73 ;  /* 0x000000ffff087224 */ /* 0x000fe200078e0049 */
[----:B------:R-:W-:Y:S01]  /*21d70*/  PRMT R113, R113, 0x5410, R2 ;  /* 0x0000541071717816 */ /* 0x000fe20000000002 */
[----:B------:R-:W-:Y:S01]  /*21d80*/  IMAD.MOV.U32 R2, RZ, RZ, R62 ;  /* 0x000000ffff027224 */ /* 0x000fe200078e003e */
[----:B------:R-:W-:Y:S01]  /*21d90*/  PRMT R106, R3, 0x5410, R7 ;  /* 0x00005410036a7816 */ /* 0x000fe20000000007 */
[----:B------:R-:W-:Y:S01]  /*21da0*/  IMAD.MOV.U32 R3, RZ, RZ, R67 ;  /* 0x000000ffff037224 */ /* 0x000fe200078e0043 */
[----:B------:R-:W-:Y:S02]  /*21db0*/  MOV R7, R66 ;  /* 0x0000004200077202 */ /* 0x000fe40000000f00 */
[----:B------:R-:W-:Y:S02]  /*21dc0*/  PRMT R113, R8, 0x7610, R113 ;  /* 0x0000761008717816 */ /* 0x000fe40000000071 */
[----:B------:R-:W-:-:S02]  /*21dd0*/  SHF.R.S32.HI R8, RZ, 0x1f, R32 ;  /* 0x0000001fff087819 */ /* 0x000fc40000011420 */
[----:B------:R-:W-:Y:S01]  /*21de0*/  PRMT R111, R3, 0x5410, R7 ;  /* 0x00005410036f7816 */ /* 0x000fe20000000007 */
[----:B------:R-:W-:Y:S01]  /*21df0*/  IMAD.MOV.U32 R3, RZ, RZ, R54 ;  /* 0x000000ffff037224 */ /* 0x000fe200078e0036 */
[----:B------:R-:W-:Y:S01]  /*21e00*/  PRMT R109, R109, 0x5410, R2 ;  /* 0x000054106d6d7816 */ /* 0x000fe20000000002 */
[----:B------:R-:W-:Y:S01]  /*21e10*/  IMAD.MOV.U32 R2, RZ, RZ, R55 ;  /* 0x000000ffff027224 */ /* 0x000fe200078e0037 */
[----:B------:R-:W-:Y:S02]  /*21e20*/  MOV R7, R63 ;  /* 0x0000003f00077202 */ /* 0x000fe40000000f00 */
[----:B------:R-:W-:Y:S02]  /*21e30*/  LEA.HI R8, R8, R32, RZ, 0x3 ;  /* 0x0000002008087211 */ /* 0x000fe400078f18ff */
[----:B------:R-:W-:Y:S02]  /*21e40*/  PRMT R109, R7, 0x7610, R109 ;  /* 0x00007610076d7816 */ /* 0x000fe4000000006d */
[----:B------:R-:W-:-:S02]  /*21e50*/  PRMT R105, R2, 0x5410, R3 ;  /* 0x0000541002697816 */ /* 0x000fc40000000003 */
[----:B------:R-:W-:Y:S01]  /*21e60*/  LEA.HI.SX32 R7, R8, R68, 0x1d ;  /* 0x0000004408077211 */ /* 0x000fe200078feaff */
[----:B------:R-:W-:Y:S05]  /*21e70*/  BRA.DIV ~URZ, `(.L_x_2068) ;  /* 0x000090e27f007947 */ /* 0x000fea000b800000 */
[----:B------:R1:W2:Y:S02]  /*21e80*/  SHFL.IDX PT, R9, R31, 0x3, 0x181f ;  /* 0x00781f001f097f89 */ /* 0x0002a400000e0000 */
.L_x_2136:
[----:B------:R-:W-:Y:S05]  /*21e90*/  BRA.DIV ~URZ, `(.L_x_2069) ;  /* 0x000091427f007947 */ /* 0x000fea000b800000 */
[----:B------:R3:W1:Y:S04]  /*21ea0*/  SHFL.IDX PT, R8, R33, 0x3, 0x181f ;  /* 0x00781f0021087f89 */ /* 0x00066800000e0000 */
[----:B------:R3:W4:Y:S04]  /*21eb0*/  SHFL.IDX PT, R14, R30, 0x3, 0x181f ;  /* 0x00781f001e0e7f89 */ /* 0x00072800000e0000 */
[----:B------:R3:W2:Y:S02]  /*21ec0*/  SHFL.IDX PT, R2, R34, 0x3, 0x181f ;  /* 0x00781f0022027f89 */ /* 0x0006a400000e0000 */
.L_x_2137:
        /* <DEDUP_REMOVED lines=10> */
[----:B----4-:R-:W-:-:S07]  /*21f70*/  IMAD.MOV.U32 R3, RZ, RZ, R14 ;  /* 0x000000ffff037224 */ /* 0x010fce00078e000e */
        /* <DEDUP_REMOVED lines=8> */
[C---:B-12---:R-:W-:Y:S02]  /*22000*/  @!P1 IMAD.WIDE R12, R4.reuse, 0x2, R8 ;  /* 0x00000002040c9825 */ /* 0x046fe400078e0208 */
[----:B------:R-:W-:Y:S02]  /*22010*/  @!P0 SHF.R.S32.HI R7, RZ, 0x1f, R10 ;  /* 0x0000001fff078819 */ /* 0x000fe4000001140a */
[----:B------:R-:W-:Y:S01]  /*22020*/  @!P1 IMAD.WIDE R16, R4, 0x2, R2 ;  /* 0x0000000204109825 */ /* 0x000fe200078e0202 */
        /* <DEDUP_REMOVED lines=30> */
.L_x_2071:
[----:B------:R-:W-:Y:S05]  /*22210*/  BSYNC B0 ;  /* 0x0000000000007941 */ /* 0x000fea0003800000 */
.L_x_2070:
[----:B-1----:R-:W-:Y:S01]  /*22220*/  IADD3 R8, R81, -c[0x0][0x20], RZ ;  /* 0x8000080051087a10 */ /* 0x002fe20007ffe0ff */
[----:B------:R-:W-:-:S04]  /*22230*/  DEPBAR.LE SB0, 0x1 ;  /* 0x000080400000791a */ /* 0x000fc80000000000 */
[----:B--2---:R1:W2:Y:S04]  /*22240*/  LDL.64 R2, [R8+0x20] ;  /* 0x0000200008027983 */ /* 0x0042a80000100a00 */
[----:B-1----:R-:W4:Y:S01]  /*22250*/  LDL.64 R8, [R8+0x28] ;  /* 0x0000280008087983 */ /* 0x002f220000100a00 */
[----:B------:R-:W-:Y:S03]  /*22260*/  WARPSYNC 0xffffffff ;  /* 0xffffffff00007948 */ /* 0x000fe60003800000 */
[----:B------:R-:W-:Y:S06]  /*22270*/  BAR.SYNC.DEFER_BLOCKING 0x0 ;  /* 0x0000000000007b1d */ /* 0x000fec0000010000 */
[----:B--2---:R1:W2:Y:S04]  /*22280*/  LD.E R14, [R2.64] ;  /* 0x00000004020e7980 */ /* 0x0042a8000c101900 */
[----:B---34-:R4:W3:Y:S01]  /*22290*/  LD.E.64 R12, [R8.64] ;  /* 0x00000004080c7980 */ /* 0x0188e2000c101b00 */
[----:B------:R-:W-:Y:S01]  /*222a0*/  SHF.R.S32.HI R10, RZ, 0x1f, R32 ;  /* 0x0000001fff0a7819 */ /* 0x000fe20000011420 */
[----:B-1---5:R-:W-:Y:S01]  /*222b0*/  IMAD.MOV.U32 R2, RZ, RZ, R88 ;  /* 0x000000ffff027224 */ /* 0x022fe200078e0058 */
[----:B------:R-:W-:Y:S01]  /*222c0*/  BSSY B1, `(.L_x_2072) ;  /* 0x00000f3000017945 */ /* 0x000fe20003800000 */
[----:B------:R-:W-:-:S02]  /*222d0*/  IMAD.MOV.U32 R7, RZ, RZ, R83 ;  /* 0x000000ffff077224 */ /* 0x000fc400078e0053 */
[----:B------:R-:W-:Y:S01]  /*222e0*/  IMAD.MOV.U32 R3, RZ, RZ, R89 ;  /* 0x000000ffff037224 */ /* 0x000fe200078e0059 */
[----:B------:R-:W-:Y:S01]  /*222f0*/  PRMT R118, R118, 0x5410, R2 ;  /* 0x0000541076767816 */ /* 0x000fe20000000002 */
[----:B------:R-:W-:-:S03]  /*22300*/  IMAD.MOV.U32 R2, RZ, RZ, R82 ;  /* 0x000000ffff027224 */ /* 0x000fc600078e0052 */
[----:B------:R-:W-:Y:S02]  /*22310*/  PRMT R118, R3, 0x7610, R118 ;  /* 0x0000761003767816 */ /* 0x000fe40000000076 */
[----:B------:R-:W-:Y:S01]  /*22320*/  PRMT R116, R7, 0x5410, R2 ;  /* 0x0000541007747816 */ /* 0x000fe20000000002 */
[----:B------:R-:W-:Y:S01]  /*22330*/  IMAD.MOV.U32 R7, RZ, RZ, R77 ;  /* 0x000000ffff077224 */ /* 0x000fe200078e004d */
[-C--:B----4-:R-:W-:Y:S01]  /*22340*/  LEA.HI R8, R10, R32.reuse, RZ, 0x3 ;  /* 0x000000200a087211 */ /* 0x090fe200078f18ff */
[----:B------:R-:W-:Y:S01]  /*22350*/  IMAD.SHL.U32 R9, R80, 0x40, RZ ;  /* 0x0000004050097824 */ /* 0x000fe200078e00ff */
[----:B------:R-:W-:Y:S02]  /*22360*/  LEA.HI R10, R10, R32, RZ, 0x6 ;  /* 0x000000200a0a7211 */ /* 0x000fe400078f30ff */
[----:B------:R-:W-:Y:S01]  /*22370*/  LOP3.LUT R2, R8, 0xfffffff8, RZ, 0xc0, !PT ;  /* 0xfffffff808027812 */ /* 0x000fe200078ec0ff */
[----:B------:R-:W-:-:S04]  /*22380*/  IMAD.MOV.U32 R8, RZ, RZ, R76 ;  /* 0x000000ffff087224 */ /* 0x000fc800078e004c */
[----:B------:R-:W-:Y:S01]  /*22390*/  IMAD.IADD R3, R32, 0x1, -R2 ;  /* 0x0000000120037824 */ /* 0x000fe200078e0a02 */
[----:B------:R-:W-:Y:S02]  /*223a0*/  LOP3.LUT R2, R9, 0x1c0, RZ, 0xc0, !PT ;  /* 0x000001c009027812 */ /* 0x000fe400078ec0ff */
[----:B------:R-:W-:Y:S01]  /*223b0*/  PRMT R81, R7, 0x5410, R8 ;  /* 0x0000541007517816 */ /* 0x000fe20000000008 */
[----:B------:R-:W-:Y:S02]  /*223c0*/  IMAD.SHL.U32 R3, R3, 0x8, RZ ;  /* 0x0000000803037824 */ /* 0x000fe400078e00ff */
[----:B------:R-:W-:-:S03]  /*223d0*/  IMAD.MOV.U32 R8, RZ, RZ, R74 ;  /* 0x000000ffff087224 */ /* 0x000fc600078e004a */
[----:B------:R-:W-:Y:S02]  /*223e0*/  LOP3.LUT R7, R2, 0x38, R3, 0xf8, !PT ;  /* 0x0000003802077812 */ /* 0x000fe400078ef803 */
[----:B------:R-:W-:Y:S02]  /*223f0*/  MOV R3, R75 ;  /* 0x0000004b00037202 */ /* 0x000fe40000000f00 */
[----:B------:R-:W-:Y:S02]  /*22400*/  SHF.R.U32.HI R2, RZ, 0x3, R2 ;  /* 0x00000003ff027819 */ /* 0x000fe40000011602 */
[----:B------:R-:W-:Y:S01]  /*22410*/  PRMT R34, R3, 0x5410, R8 ;  /* 0x0000541003227816 */ /* 0x000fe20000000008 */
[----:B------:R-:W-:Y:S01]  /*22420*/  IMAD.MOV.U32 R3, RZ, RZ, R86 ;  /* 0x000000ffff037224 */ /* 0x000fe200078e0056 */
[----:B------:R-:W-:Y:S01]  /*22430*/  LOP3.LUT R7, R7, R2, RZ, 0x3c, !PT ;  /* 0x0000000207077212 */ /* 0x000fe200078e3cff */
[----:B------:R-:W-:Y:S02]  /*22440*/  IMAD.MOV.U32 R2, RZ, RZ, R87 ;  /* 0x000000ffff027224 */ /* 0x000fe400078e0057 */
[----:B------:R-:W-:-:S03]  /*22450*/  IMAD.SHL.U32 R8, R10, 0x8, RZ ;  /* 0x000000080a087824 */ /* 0x000fc600078e00ff */
[----:B------:R-:W-:Y:S01]  /*22460*/  PRMT R117, R2, 0x5410, R3 ;  /* 0x0000541002757816 */ /* 0x000fe20000000003 */
[----:B------:R-:W-:Y:S01]  /*22470*/  IMAD.MOV.U32 R3, RZ, RZ, R84 ;  /* 0x000000ffff037224 */ /* 0x000fe200078e0054 */
[----:B------:R-:W-:Y:S01]  /*22480*/  LOP3.LUT R8, R7, 0xfffffe00, R8, 0xf8, !PT ;  /* 0xfffffe0007087812 */ /* 0x000fe200078ef808 */
[----:B------:R-:W-:-:S05]  /*22490*/  IMAD.MOV.U32 R2, RZ, RZ, R85 ;  /* 0x000000ffff027224 */ /* 0x000fca00078e0055 */
[----:B------:R-:W-:Y:S01]  /*224a0*/  PRMT R115, R2, 0x5410, R3 ;  /* 0x0000541002737816 */ /* 0x000fe20000000003 */
[----:B------:R-:W-:Y:S01]  /*224b0*/  IMAD.MOV.U32 R2, RZ, RZ, R79 ;  /* 0x000000ffff027224 */ /* 0x000fe200078e004f */
[----:B------:R-:W-:Y:S01]  /*224c0*/  MOV R3, R78 ;  /* 0x0000004e00037202 */ /* 0x000fe20000000f00 */
[----:B--2---:R-:W-:-:S03]  /*224d0*/  IMAD R9, R14, -0x80, R35 ;  /* 0xffffff800e097824 */ /* 0x004fc600078e0223 */
[----:B------:R-:W-:Y:S01]  /*224e0*/  PRMT R35, R2, 0x5410, R3 ;  /* 0x0000541002237816 */ /* 0x000fe20000000003 */
[----:B------:R-:W-:Y:S02]  /*224f0*/  IMAD.MOV.U32 R3, RZ, RZ, R68 ;  /* 0x000000ffff037224 */ /* 0x000fe400078e0044 */
[----:B------:R-:W-:Y:S01]  /*22500*/  IMAD.MOV.U32 R2, RZ, RZ, R69 ;  /* 0x000000ffff027224 */ /* 0x000fe200078e0045 */
[----:B------:R-:W-:-:S04]  /*22510*/  IMNMX R32, R9, 0x80, PT ;  /* 0x0000008009207817 */ /* 0x000fc80003800200 */
[----:B------:R-:W-:Y:S02]  /*22520*/  ISETP.GE.AND P0, PT, R80, R32, PT ;  /* 0x000000205000720c */ /* 0x000fe40003f06270 */
[----:B------:R-:W-:Y:S01]  /*22530*/  PRMT R33, R2, 0x5410, R3 ;  /* 0x0000541002217816 */ /* 0x000fe20000000003 */
[----:B---3--:R-:W-:-:S10]  /*22540*/  IMAD.WIDE.U32 R8, R8, 0x2, R12 ;  /* 0x0000000208087825 */ /* 0x008fd400078e000c */
[----:B------:R-:W-:Y:S05]  /*22550*/  @P0 BRA `(.L_x_2073) ;  /* 0x00000c9000000947 */ /* 0x000fea0003800000 */
[----:B------:R-:W-:Y:S01]  /*22560*/  ISETP.GE.AND P0, PT, R4, R0, PT ;  /* 0x000000000400720c */ /* 0x000fe20003f06270 */
[----:B------:R-:W-:-:S12]  /*22570*/  BSSY B0, `(.L_x_2074) ;  /* 0x0000030000007945 */ /* 0x000fd80003800000 */
[----:B------:R-:W-:Y:S05]  /*22580*/  @P0 BRA `(.L_x_2075) ;  /* 0x000002e000000947 */ /* 0x000fea0003800000 */
[----:B------:R-:W2:Y:S01]  /*22590*/  LD.E.128 R12, [R8.64] ;  /* 0x00000004080c7980 */ /* 0x000ea2000c101d00 */
[----:B------:R-:W-:Y:S02]  /*225a0*/  SHF.R.U32.HI R2, RZ, 0x10, R19 ;  /* 0x00000010ff027819 */ /* 0x000fe40000011613 */
[----:B------:R-:W-:Y:S02]  /*225b0*/  SHF.R.U32.HI R3, RZ, 0x10, R21 ;  /* 0x00000010ff037819 */ /* 0x000fe40000011615 */
[C---:B------:R-:W-:Y:S02]  /*225c0*/  PRMT R2, R90.reuse, 0x5410, R2 ;  /* 0x000054105a027816 */ /* 0x040fe40000000002 */
[----:B------:R-:W-:-:S03]  /*225d0*/  PRMT R3, R90, 0x5432, R3 ;  /* 0x000054325a037816 */ /* 0x000fc60000000003 */
[----:B------:R-:W-:Y:S02]  /*225e0*/  IMAD.U32 R16, R2, 0x10000, RZ ;  /* 0x0001000002107824 */ /* 0x000fe400078e00ff */
[----:B------:R-:W-:Y:S01]  /*225f0*/  IMAD.U32 R17, R3, 0x10000, RZ ;  /* 0x0001000003117824 */ /* 0x000fe200078e00ff */
[C---:B--2---:R-:W-:Y:S02]  /*22600*/  LOP3.LUT R7, R14.reuse, 0xffff0000, RZ, 0xc0, !PT ;  /* 0xffff00000e077812 */ /* 0x044fe400078ec0ff */
[----:B------:R-:W-:Y:S01]  /*22610*/  SHF.L.U32 R30, R14, 0x10, RZ ;  /* 0x000000100e1e7819 */ /* 0x000fe200000006ff */
[----:B------:R-:W-:Y:S02]  /*22620*/  IMAD.U32 R14, R15, 0x10000, RZ ;  /* 0x000100000f0e7824 */ /* 0x000fe400078e00ff */
[C---:B------:R-:W-:Y:S02]  /*22630*/  FMUL.FTZ R10, R7.reuse, R16 ;  /* 0x00000010070a7220 */ /* 0x040fe40000410000 */
[----:B------:R-:W-:-:S02]  /*22640*/  FMUL.FTZ R7, R7, R17 ;  /* 0x0000001107077220 */ /* 0x000fc40000410000 */
[----:B------:R-:W-:Y:S01]  /*22650*/  FFMA.FTZ R31, R30, R17, -R10 ;  /* 0x000000111e1f7223 */ /* 0x000fe2000001080a */
[----:B------:R-:W-:Y:S01]  /*22660*/  LOP3.LUT R17, R2, 0xffff0000, RZ, 0xc0, !PT ;  /* 0xffff000002117812 */ /* 0x000fe200078ec0ff */
[----:B------:R-:W-:Y:S01]  /*22670*/  FFMA.FTZ R30, R30, R16, R7 ;  /* 0x000000101e1e7223 */ /* 0x000fe20000010007 */
[----:B------:R-:W-:Y:S02]  /*22680*/  LOP3.LUT R2, R15, 0xffff0000, RZ, 0xc0, !PT ;  /* 0xffff00000f027812 */ /* 0x000fe400078ec0ff */
[----:B------:R-:W-:Y:S02]  /*22690*/  LOP3.LUT R16, R3, 0xffff0000, RZ, 0xc0, !PT ;  /* 0xffff000003107812 */ /* 0x000fe400078ec0ff */
[----:B------:R-:W-:Y:S01]  /*226a0*/  SHF.R.U64 R10, R18, 0x10, R19 ;  /* 0x00000010120a7819 */ /* 0x000fe20000001213 */
[----:B------:R-:W-:Y:S01]  /*226b0*/  FMUL.FTZ R3, R2, R17 ;  /* 0x0000001102037220 */ /* 0x000fe20000410000 */
[----:B------:R-:W-:Y:S01]  /*226c0*/  SHF.R.U64 R7, R20, 0x10, R21 ;  /* 0x0000001014077819 */ /* 0x000fe20000001215 */
[----:B------:R-:W-:-:S02]  /*226d0*/  FMUL.FTZ R2, R2, R16 ;  /* 0x0000001002027220 */ /* 0x000fc40000410000 */
[C---:B------:R-:W-:Y:S01]  /*226e0*/  FFMA.FTZ R16, R14.reuse, R16, -R3 ;  /* 0x000000100e107223 */ /* 0x040fe20000010803 */
[C---:B------:R-:W-:Y:S01]  /*226f0*/  PRMT R3, R91.reuse, 0x5432, R7 ;  /* 0x000054325b037816 */ /* 0x040fe20000000007 */
[----:B------:R-:W-:Y:S01]  /*22700*/  FFMA.FTZ R15, R14, R17, R2 ;  /* 0x000000110e0f7223 */ /* 0x000fe20000010002 */
[----:B------:R-:W-:Y:S02]  /*22710*/  PRMT R2, R91, 0x5410, R10 ;  /* 0x000054105b027816 */ /* 0x000fe4000000000a */
[C---:B------:R-:W-:Y:S01]  /*22720*/  LOP3.LUT R7, R12.reuse, 0xffff0000, RZ, 0xc0, !PT ;  /* 0xffff00000c077812 */ /* 0x040fe200078ec0ff */
[----:B------:R-:W-:Y:S01]  /*22730*/  IMAD.U32 R12, R12, 0x10000, RZ ;  /* 0x000100000c0c7824 */ /* 0x000fe200078e00ff */
[----:B------:R-:W-:Y:S01]  /*22740*/  SHF.L.U32 R14, R3, 0x10, RZ ;  /* 0x00000010030e7819 */ /* 0x000fe200000006ff */
[----:B------:R-:W-:Y:S01]  /*22750*/  IMAD.U32 R17, R2, 0x10000, RZ ;  /* 0x0001000002117824 */ /* 0x000fe200078e00ff */
[----:B------:R-:W-:-:S03]  /*22760*/  F2FP.BF16.PACK_AB R15, R15, R16 ;  /* 0x000000100f0f723e */ /* 0x000fc600000010ff */
[CC--:B------:R-:W-:Y:S02]  /*22770*/  FMUL.FTZ R10, R7.reuse, R17.reuse ;  /* 0x00000011070a7220 */ /* 0x0c0fe40000410000 */
[-C--:B------:R-:W-:Y:S02]  /*22780*/  FMUL.FTZ R7, R7, R14.reuse ;  /* 0x0000000e07077220 */ /* 0x080fe40000410000 */
[----:B------:R-:W-:Y:S01]  /*22790*/  FFMA.FTZ R10, R12, R14, -R10 ;  /* 0x0000000e0c0a7223 */ /* 0x000fe2000001080a */
[----:B------:R-:W-:Y:S01]  /*227a0*/  LOP3.LUT R14, R2, 0xffff0000, RZ, 0xc0, !PT ;  /* 0xffff0000020e7812 */ /* 0x000fe200078ec0ff */
[----:B------:R-:W-:Y:S01]  /*227b0*/  FFMA.FTZ R7, R12, R17, R7 ;  /* 0x000000110c077223 */ /* 0x000fe20000010007 */
[----:B------:R-:W-:Y:S02]  /*227c0*/  LOP3.LUT R17, R3, 0xffff0000, RZ, 0xc0, !PT ;  /* 0xffff000003117812 */ /* 0x000fe400078ec0ff */
[C---:B------:R-:W-:Y:S02]  /*227d0*/  LOP3.LUT R2, R13.reuse, 0xffff0000, RZ, 0xc0, !PT ;  /* 0xffff00000d027812 */ /* 0x040fe400078ec0ff */
[----:B------:R-:W-:-:S03]  /*227e0*/  SHF.L.U32 R12, R13, 0x10, RZ ;  /* 0x000000100d0c7819 */ /* 0x000fc600000006ff */
[CC--:B------:R-:W-:Y:S02]  /*227f0*/  FMUL.FTZ R3, R2.reuse, R14.reuse ;  /* 0x0000000e02037220 */ /* 0x0c0fe40000410000 */
[-C--:B------:R-:W-:Y:S02]  /*22800*/  FMUL.FTZ R13, R2, R17.reuse ;  /* 0x00000011020d7220 */ /* 0x080fe40000410000 */
[C---:B------:R-:W-:Y:S02]  /*22810*/  FFMA.FTZ R2, R12.reuse, R17, -R3 ;  /* 0x000000110c027223 */ /* 0x040fe40000010803 */
[----:B------:R-:W-:Y:S01]  /*22820*/  FFMA.FTZ R13, R12, R14, R13 ;  /* 0x0000000e0c0d7223 */ /* 0x000fe2000001000d */
[----:B------:R-:W-:Y:S02]  /*22830*/  F2FP.BF16.PACK_AB R14, R30, R31 ;  /* 0x0000001f1e0e723e */ /* 0x000fe400000010ff */
[----:B------:R-:W-:Y:S02]  /*22840*/  F2FP.BF16.PACK_AB R12, R7, R10 ;  /* 0x0000000a070c723e */ /* 0x000fe400000010ff */
[----:B------:R-:W-:-:S05]  /*22850*/  F2FP.BF16.PACK_AB R13, R13, R2 ;  /* 0x000000020d0d723e */ /* 0x000fca00000010ff */
[----:B------:R1:W-:Y:S02]  /*22860*/  ST.E.128 [R8.64], R12 ;  /* 0x0000000c08007985 */ /* 0x0003e4000c101d04 */
.L_x_2075:
[----:B------:R-:W-:Y:S05]  /*22870*/  BSYNC B0 ;  /* 0x0000000000007941 */ /* 0x000fea0003800000 */
.L_x_2074:
[----:B------:R-:W-:Y:S01]  /*22880*/  IADD3 R2, R4, 0x20, RZ ;  /* 0x0000002004027810 */ /* 0x000fe20007ffe0ff */
[----:B------:R-:W-:Y:S03]  /*22890*/  BSSY B0, `(.L_x_2076) ;  /* 0x0000031000007945 */ /* 0x000fe60003800000 */
[----:B------:R-:W-:-:S13]  /*228a0*/  ISETP.GE.AND P0, PT, R2, R0, PT ;  /* 0x000000000200720c */ /* 0x000fda0003f06270 */
[----:B------:R-:W-:Y:S05]  /*228b0*/  @P0 BRA `(.L_x_2077) ;  /* 0x000002e000000947 */ /* 0x000fea0003800000 */
[----:B-1----:R-:W2:Y:S01]  /*228c0*/  LD.E.128 R12, [R8.64+0x4000] ;  /* 0x00400004080c7980 */ /* 0x002ea2000c101d00 */
[----:B------:R-:W-:Y:S02]  /*228d0*/  SHF.R.U32.HI R2, RZ, 0x10, R25 ;  /* 0x00000010ff027819 */ /* 0x000fe40000011619 */
[----:B------:R-:W-:Y:S02]  /*228e0*/  SHF.R.U32.HI R3, RZ, 0x10, R23 ;  /* 0x00000010ff037819 */ /* 0x000fe40000011617 */
[C---:B------:R-:W-:Y:S02]  /*228f0*/  PRMT R2, R92.reuse, 0x5410, R2 ;  /* 0x000054105c027816 */ /* 0x040fe40000000002 */
[----:B------:R-:W-:Y:S02]  /*22900*/  PRMT R3, R92, 0x5432, R3 ;  /* 0x000054325c037816 */ /* 0x000fe40000000003 */
[C---:B------:R-:W-:Y:S01]  /*22910*/  LOP3.LUT R18, R2.reuse, 0xffff0000, RZ, 0xc0, !PT ;  /* 0xffff000002127812 */ /* 0x040fe200078ec0ff */
[----:B------:R-:W-:-:S02]  /*22920*/  IMAD.U32 R16, R2, 0x10000, RZ ;  /* 0x0001000002107824 */ /* 0x000fc400078e00ff */
[----:B------:R-:W-:Y:S01]  /*22930*/  IMAD.U32 R17, R3, 0x10000, RZ ;  /* 0x0001000003117824 */ /* 0x000fe200078e00ff */
[C---:B--2---:R-:W-:Y:S02]  /*22940*/  LOP3.LUT R7, R14.reuse, 0xffff0000, RZ, 0xc0, !PT ;  /* 0xffff00000e077812 */ /* 0x044fe400078ec0ff */
[----:B------:R-:W-:Y:S01]  /*22950*/  SHF.L.U32 R19, R14, 0x10, RZ ;  /* 0x000000100e137819 */ /* 0x000fe200000006ff */
[C---:B------:R-:W-:Y:S01]  /*22960*/  IMAD.U32 R14, R15.reuse, 0x10000, RZ ;  /* 0x000100000f0e7824 */ /* 0x040fe200078e00ff */
[----:B------:R-:W-:Y:S01]  /*22970*/  LOP3.LUT R2, R15, 0xffff0000, RZ, 0xc0, !PT ;  /* 0xffff00000f027812 */ /* 0x000fe200078ec0ff */
[CC--:B------:R-:W-:Y:S02]  /*22980*/  FMUL.FTZ R10, R7.reuse, R16.reuse ;  /* 0x00000010070a7220 */ /* 0x0c0fe40000410000 */
[-C--:B------:R-:W-:Y:S02]  /*22990*/  FMUL.FTZ R7, R7, R17.reuse ;  /* 0x0000001107077220 */ /* 0x080fe40000410000 */
[C---:B------:R-:W-:Y:S01]  /*229a0*/  FFMA.FTZ R20, R19.reuse, R17, -R10 ;  /* 0x0000001113147223 */ /* 0x040fe2000001080a */
[----:B------:R-:W-:Y:S01]  /*229b0*/  SHF.R.U64 R10, R24, 0x10, R25 ;  /* 0x00000010180a7819 */ /* 0x000fe20000001219 */
[----:B------:R-:W-:Y:S01]  /*229c0*/  FFMA.FTZ R19, R19, R16, R7 ;  /* 0x0000001013137223 */ /* 0x000fe20000010007 */
[----:B------:R-:W-:Y:S01]  /*229d0*/  LOP3.LUT R17, R3, 0xffff0000, RZ, 0xc0, !PT ;  /* 0xffff000003117812 */ /* 0x000fe200078ec0ff */
[----:B------:R-:W-:Y:S01]  /*229e0*/  FMUL.FTZ R3, R2, R18 ;  /* 0x0000001202037220 */ /* 0x000fe20000410000 */
[----:B------:R-:W-:-:S02]  /*229f0*/  SHF.R.U64 R7, R22, 0x10, R23 ;  /* 0x0000001016077819 */ /* 0x000fc40000001217 */
[C---:B------:R-:W-:Y:S01]  /*22a00*/  PRMT R10, R93.reuse, 0x5410, R10 ;  /* 0x000054105d0a7816 */ /* 0x040fe2000000000a */
[-C--:B------:R-:W-:Y:S01]  /*22a10*/  FMUL.FTZ R16, R2, R17.reuse ;  /* 0x0000001102107220 */ /* 0x080fe20000410000 */
[----:B------:R-:W-:Y:S01]  /*22a20*/  PRMT R15, R93, 0x5432, R7 ;  /* 0x000054325d0f7816 */ /* 0x000fe20000000007 */
[----:B------:R-:W-:Y:S01]  /*22a30*/  FFMA.FTZ R17, R14, R17, -R3 ;  /* 0x000000110e117223 */ /* 0x000fe20000010803 */
[C---:B------:R-:W-:Y:S01]  /*22a40*/  LOP3.LUT R3, R12.reuse, 0xffff0000, RZ, 0xc0, !PT ;  /* 0xffff00000c037812 */ /* 0x040fe200078ec0ff */
[----:B------:R-:W-:Y:S01]  /*22a50*/  IMAD.U32 R7, R12, 0x10000, RZ ;  /* 0x000100000c077824 */ /* 0x000fe200078e00ff */
[----:B------:R-:W-:Y:S01]  /*22a60*/  SHF.L.U32 R21, R10, 0x10, RZ ;  /* 0x000000100a157819 */ /* 0x000fe200000006ff */
[----:B------:R-:W-:Y:S01]  /*22a70*/  FFMA.FTZ R16, R14, R18, R16 ;  /* 0x000000120e107223 */ /* 0x000fe20000010010 */
[C---:B------:R-:W-:Y:S01]  /*22a80*/  LOP3.LUT R12, R13.reuse, 0xffff0000, RZ, 0xc0, !PT ;  /* 0xffff00000d0c7812 */ /* 0x040fe200078ec0ff */
[----:B------:R-:W-:Y:S01]  /*22a90*/  IMAD.U32 R2, R13, 0x10000, RZ ;  /* 0x000100000d027824 */ /* 0x000fe200078e00ff */
[----:B------:R-:W-:-:S02]  /*22aa0*/  SHF.L.U32 R13, R15, 0x10, RZ ;  /* 0x000000100f0d7819 */ /* 0x000fc400000006ff */
[----:B------:R-:W-:Y:S01]  /*22ab0*/  LOP3.LUT R18, R10, 0xffff0000, RZ, 0xc0, !PT ;  /* 0xffff00000a127812 */ /* 0x000fe200078ec0ff */
[----:B------:R-:W-:Y:S01]  /*22ac0*/  FMUL.FTZ R10, R3, R21 ;  /* 0x00000015030a7220 */ /* 0x000fe20000410000 */
[----:B------:R-:W-:Y:S01]  /*22ad0*/  LOP3.LUT R15, R15, 0xffff0000, RZ, 0xc0, !PT ;  /* 0xffff00000f0f7812 */ /* 0x000fe200078ec0ff */
[-C--:B------:R-:W-:Y:S02]  /*22ae0*/  FMUL.FTZ R14, R3, R13.reuse ;  /* 0x0000000d030e7220 */ /* 0x080fe40000410000 */
[C---:B------:R-:W-:Y:S02]  /*22af0*/  FFMA.FTZ R10, R7.reuse, R13, -R10 ;  /* 0x0000000d070a7223 */ /* 0x040fe4000001080a */
[C---:B------:R-:W-:Y:S02]  /*22b00*/  FMUL.FTZ R3, R12.reuse, R18 ;  /* 0x000000120c037220 */ /* 0x040fe40000410000 */
[----:B------:R-:W-:Y:S02]  /*22b10*/  FMUL.FTZ R13, R12, R15 ;  /* 0x0000000f0c0d7220 */ /* 0x000fe40000410000 */
[----:B------:R-:W-:Y:S01]  /*22b20*/  FFMA.FTZ R12, R7, R21, R14 ;  /* 0x00000015070c7223 */ /* 0x000fe2000001000e */
[----:B------:R-:W-:Y:S01]  /*22b30*/  F2FP.BF16.PACK_AB R14, R19, R20 ;  /* 0x00000014130e723e */ /* 0x000fe200000010ff */
[----:B------:R-:W-:Y:S01]  /*22b40*/  FFMA.FTZ R3, R2, R15, -R3 ;  /* 0x0000000f02037223 */ /* 0x000fe20000010803 */
[----:B------:R-:W-:Y:S01]  /*22b50*/  F2FP.BF16.PACK_AB R15, R16, R17 ;  /* 0x00000011100f723e */ /* 0x000fe200000010ff */
[----:B------:R-:W-:Y:S01]  /*22b60*/  FFMA.FTZ R13, R2, R18, R13 ;  /* 0x00000012020d7223 */ /* 0x000fe2000001000d */
[----:B------:R-:W-:-:S04]  /*22b70*/  F2FP.BF16.PACK_AB R12, R12, R10 ;  /* 0x0000000a0c0c723e */ /* 0x000fc800000010ff */
[----:B------:R-:W-:-:S05]  /*22b80*/  F2FP.BF16.PACK_AB R13, R13, R3 ;  /* 0x000000030d0d723e */ /* 0x000fca00000010ff */
[----:B------:R1:W-:Y:S02]  /*22b90*/  ST.E.128 [R8.64+0x4000], R12 ;  /* 0x0040000c08007985 */ /* 0x0003e4000c101d04 */
.L_x_2077:
[----:B------:R-:W-:Y:S05]  /*22ba0*/  BSYNC B0 ;  /* 0x0000000000007941 */ /* 0x000fea0003800000 */
.L_x_2076:
[----:B------:R-:W-:Y:S01]  /*22bb0*/  IADD3 R2, R4, 0x40, RZ ;  /* 0x0000004004027810 */ /* 0x000fe20007ffe0ff */
[----:B------:R-:W-:Y:S03]  /*22bc0*/  BSSY B0, `(.L_x_2078) ;  /* 0x0000031000007945 */ /* 0x000fe60003800000 */
[----:B------:R-:W-:-:S13]  /*22bd0*/  ISETP.GE.AND P0, PT, R2, R0, PT ;  /* 0x000000000200720c */ /* 0x000fda0003f06270 */
[----:B------:R-:W-:Y:S05]  /*22be0*/  @P0 BRA `(.L_x_2079) ;  /* 0x000002e000000947 */ /* 0x000fea0003800000 */
[----:B-1----:R-:W2:Y:S01]  /*22bf0*/  LD.E.128 R12, [R8.64+0x8000] ;  /* 0x00800004080c7980 */ /* 0x002ea2000c101d00 */
[----:B------:R-:W-:Y:S02]  /*22c00*/  SHF.R.U32.HI R10, RZ, 0x10, R29 ;  /* 0x00000010ff0a7819 */ /* 0x000fe4000001161d */
[----:B------:R-:W-:Y:S02]  /*22c10*/  SHF.R.U32.HI R16, RZ, 0x10, R27 ;  /* 0x00000010ff107819 */ /* 0x000fe4000001161b */
[----:B------:R-:W-:Y:S02]  /*22c20*/  PRMT R10, R94, 0x5410, R10 ;  /* 0x000054105e0a7816 */ /* 0x000fe4000000000a */
[----:B------:R-:W-:Y:S02]  /*22c30*/  PRMT R16, R95, 0x5410, R16 ;  /* 0x000054105f107816 */ /* 0x000fe40000000010 */
[----:B------:R-:W-:Y:S01]  /*22c40*/  SHF.R.U64 R18, R28, 0x10, R29 ;  /* 0x000000101c127819 */ /* 0x000fe2000000121d */
[----:B------:R-:W-:Y:S01]  /*22c50*/  IMAD.U32 R23, R10, 0x10000, RZ ;  /* 0x000100000a177824 */ /* 0x000fe200078e00ff */
[----:B------:R-:W-:Y:S01]  /*22c60*/  SHF.R.U64 R19, R26, 0x10, R27 ;  /* 0x000000101a137819 */ /* 0x000fe2000000121b */
[----:B------:R-:W-:Y:S01]  /*22c70*/  IMAD.U32 R22, R16, 0x10000, RZ ;  /* 0x0001000010167824 */ /* 0x000fe200078e00ff */
[----:B------:R-:W-:-:S02]  /*22c80*/  LOP3.LUT R25, R10, 0xffff0000, RZ, 0xc0, !PT ;  /* 0xffff00000a197812 */ /* 0x000fc400078ec0ff */
[----:B------:R-:W-:Y:S02]  /*22c90*/  PRMT R18, R94, 0x5432, R18 ;  /* 0x000054325e127816 */ /* 0x000fe40000000012 */
[----:B------:R-:W-:Y:S02]  /*22ca0*/  PRMT R19, R95, 0x5432, R19 ;  /* 0x000054325f137816 */ /* 0x000fe40000000013 */
[----:B------:R-:W-:Y:S02]  /*22cb0*/  LOP3.LUT R24, R16, 0xffff0000, RZ, 0xc0, !PT ;  /* 0xffff000010187812 */ /* 0x000fe400078ec0ff */
[C---:B--2---:R-:W-:Y:S01]  /*22cc0*/  LOP3.LUT R17, R14.reuse, 0xffff0000, RZ, 0xc0, !PT ;  /* 0xffff00000e117812 */ /* 0x044fe200078ec0ff */
[----:B------:R-:W-:Y:S01]  /*22cd0*/  IMAD.U32 R21, R14, 0x10000, RZ ;  /* 0x000100000e157824 */ /* 0x000fe200078e00ff */
[C---:B------:R-:W-:Y:S01]  /*22ce0*/  LOP3.LUT R14, R15.reuse, 0xffff0000, RZ, 0xc0, !PT ;  /* 0xffff00000f0e7812 */ /* 0x040fe200078ec0ff */
[----:B------:R-:W-:Y:S01]  /*22cf0*/  IMAD.U32 R20, R15, 0x10000, RZ ;  /* 0x000100000f147824 */ /* 0x000fe200078e00ff */
[C---:B------:R-:W-:Y:S01]  /*22d00*/  LOP3.LUT R3, R12.reuse, 0xffff0000, RZ, 0xc0, !PT ;  /* 0xffff00000c037812 */ /* 0x040fe200078ec0ff */
[CC--:B------:R-:W-:Y:S01]  /*22d10*/  FMUL.FTZ R15, R17.reuse, R23.reuse ;  /* 0x00000017110f7220 */ /* 0x0c0fe20000410000 */
[----:B------:R-:W-:Y:S01]  /*22d20*/  SHF.L.U32 R7, R12, 0x10, RZ ;  /* 0x000000100c077819 */ /* 0x000fe200000006ff */
[-C--:B------:R-:W-:Y:S01]  /*22d30*/  FMUL.FTZ R10, R17, R22.reuse ;  /* 0x00000016110a7220 */ /* 0x080fe20000410000 */
[----:B------:R-:W-:Y:S01]  /*22d40*/  LOP3.LUT R12, R13, 0xffff0000, RZ, 0xc0, !PT ;  /* 0xffff00000d0c7812 */ /* 0x000fe200078ec0ff */
[----:B------:R-:W-:Y:S01]  /*22d50*/  FFMA.FTZ R17, R21, R22, -R15 ;  /* 0x0000001615117223 */ /* 0x000fe2000001080f */
[----:B------:R-:W-:Y:S01]  /*22d60*/  SHF.L.U32 R22, R19, 0x10, RZ ;  /* 0x0000001013167819 */ /* 0x000fe200000006ff */
[----:B------:R-:W-:Y:S01]  /*22d70*/  FFMA.FTZ R21, R21, R23, R10 ;  /* 0x0000001715157223 */ /* 0x000fe2000001000a */
[----:B------:R-:W-:Y:S01]  /*22d80*/  LOP3.LUT R19, R19, 0xffff0000, RZ, 0xc0, !PT ;  /* 0xffff000013137812 */ /* 0x000fe200078ec0ff */
[C---:B------:R-:W-:Y:S01]  /*22d90*/  IMAD.U32 R23, R18.reuse, 0x10000, RZ ;  /* 0x0001000012177824 */ /* 0x040fe200078e00ff */
[----:B------:R-:W-:Y:S01]  /*22da0*/  LOP3.LUT R18, R18, 0xffff0000, RZ, 0xc0, !PT ;  /* 0xffff000012127812 */ /* 0x000fe200078ec0ff */
[----:B------:R-:W-:Y:S01]  /*22db0*/  FMUL.FTZ R16, R14, R25 ;  /* 0x000000190e107220 */ /* 0x000fe20000410000 */
[----:B------:R-:W-:Y:S01]  /*22dc0*/  SHF.L.U32 R2, R13, 0x10, RZ ;  /* 0x000000100d027819 */ /* 0x000fe200000006ff */
[----:B------:R-:W-:-:S02]  /*22dd0*/  FMUL.FTZ R10, R3, R23 ;  /* 0x00000017030a7220 */ /* 0x000fc40000410000 */
[----:B------:R-:W-:Y:S02]  /*22de0*/  FMUL.FTZ R15, R14, R24 ;  /* 0x000000180e0f7220 */ /* 0x000fe40000410000 */
[----:B------:R-:W-:Y:S02]  /*22df0*/  FMUL.FTZ R3, R3, R22 ;  /* 0x0000001603037220 */ /* 0x000fe40000410000 */
[C---:B------:R-:W-:Y:S02]  /*22e00*/  FMUL.FTZ R14, R12.reuse, R18 ;  /* 0x000000120c0e7220 */ /* 0x040fe40000410000 */
[----:B------:R-:W-:Y:S02]  /*22e10*/  FMUL.FTZ R13, R12, R19 ;  /* 0x000000130c0d7220 */ /* 0x000fe40000410000 */
[----:B------:R-:W-:Y:S02]  /*22e20*/  FFMA.FTZ R12, R7, R23, R3 ;  /* 0x00000017070c7223 */ /* 0x000fe40000010003 */
[----:B------:R-:W-:-:S02]  /*22e30*/  FFMA.FTZ R16, R20, R24, -R16 ;  /* 0x0000001814107223 */ /* 0x000fc40000010810 */
[----:B------:R-:W-:Y:S02]  /*22e40*/  FFMA.FTZ R15, R20, R25, R15 ;  /* 0x00000019140f7223 */ /* 0x000fe4000001000f */
[----:B------:R-:W-:Y:S02]  /*22e50*/  FFMA.FTZ R10, R7, R22, -R10 ;  /* 0x00000016070a7223 */ /* 0x000fe4000001080a */
[C---:B------:R-:W-:Y:S01]  /*22e60*/  FFMA.FTZ R3, R2.reuse, R19, -R14 ;  /* 0x0000001302037223 */ /* 0x040fe2000001080e */
[----:B------:R-:W-:Y:S01]  /*22e70*/  F2FP.BF16.PACK_AB R14, R21, R17 ;  /* 0x00000011150e723e */ /* 0x000fe200000010ff */
[----:B------:R-:W-:Y:S01]  /*22e80*/  FFMA.FTZ R13, R2, R18, R13 ;  /* 0x00000012020d7223 */ /* 0x000fe2000001000d */
[----:B------:R-:W-:Y:S02]  /*22e90*/  F2FP.BF16.PACK_AB R15, R15, R16 ;  /* 0x000000100f0f723e */ /* 0x000fe400000010ff */
[----:B------:R-:W-:Y:S02]  /*22ea0*/  F2FP.BF16.PACK_AB R12, R12, R10 ;  /* 0x0000000a0c0c723e */ /* 0x000fe400000010ff */
[----:B------:R-:W-:-:S05]  /*22eb0*/  F2FP.BF16.PACK_AB R13, R13, R3 ;  /* 0x000000030d0d723e */ /* 0x000fca00000010ff */
[----:B------:R1:W-:Y:S02]  /*22ec0*/  ST.E.128 [R8.64+0x8000], R12 ;  /* 0x0080000c08007985 */ /* 0x0003e4000c101d04 */
.L_x_2079:
[----:B------:R-:W-:Y:S05]  /*22ed0*/  BSYNC B0 ;  /* 0x0000000000007941 */ /* 0x000fea0003800000 */
.L_x_2078:
[----:B------:R-:W-:-:S04]  /*22ee0*/  IADD3 R2, R4, 0x60, RZ ;  /* 0x0000006004027810 */ /* 0x000fc80007ffe0ff */
        /* <DEDUP_REMOVED lines=48> */
.L_x_2073:
[----:B------:R-:W-:Y:S05]  /*231f0*/  BSYNC B1 ;  /* 0x0000000000017941 */ /* 0x000fea0003800000 */
.L_x_2072:
[----:B------:R-:W-:Y:S01]  /*23200*/  IADD3 R2, R80, 0x20, RZ ;  /* 0x0000002050027810 */ /* 0x000fe20007ffe0ff */
[----:B------:R-:W-:Y:S03]  /*23210*/  BSSY B1, `(.L_x_2080) ;  /* 0x00000cc000017945 */ /* 0x000fe60003800000 */
[----:B------:R-:W-:-:S13]  /*23220*/  ISETP.GE.AND P0, PT, R2, R32, PT ;  /* 0x000000200200720c */ /* 0x000fda0003f06270 */
[----:B------:R-:W-:Y:S05]  /*23230*/  @P0 BRA `(.L_x_2081) ;  /* 0x00000c9000000947 */ /* 0x000fea0003800000 */
[----:B------:R-:W-:Y:S01]  /*23240*/  ISETP.GE.AND P0, PT, R4, R0, PT ;  /* 0x000000000400720c */ /* 0x000fe20003f06270 */
[----:B------:R-:W-:-:S12]  /*23250*/  BSSY B0, `(.L_x_2082) ;  /* 0x0000030000007945 */ /* 0x000fd80003800000 */
        /* <DEDUP_REMOVED lines=47> */
.L_x_2083:
[----:B------:R-:W-:Y:S05]  /*23550*/  BSYNC B0 ;  /* 0x0000000000007941 */ /* 0x000fea0003800000 */
.L_x_2082:
        /* <DEDUP_REMOVED lines=50> */
.L_x_2085:
[----:B------:R-:W-:Y:S05]  /*23880*/  BSYNC B0 ;  /* 0x0000000000007941 */ /* 0x000fea0003800000 */
.L_x_2084:
        /* <DEDUP_REMOVED lines=50> */
.L_x_2087:
[----:B------:R-:W-:Y:S05]  /*23bb0*/  BSYNC B0 ;  /* 0x0000000000007941 */ /* 0x000fea0003800000 */
.L_x_2086:
        /* <DEDUP_REMOVED lines=49> */
.L_x_2081:
[----:B------:R-:W-:Y:S05]  /*23ed0*/  BSYNC B1 ;  /* 0x0000000000017941 */ /* 0x000fea0003800000 */
.L_x_2080:
        /* <DEDUP_REMOVED lines=53> */
.L_x_2091:
[----:B------:R-:W-:Y:S05]  /*24230*/  BSYNC B0 ;  /* 0x0000000000007941 */ /* 0x000fea0003800000 */
.L_x_2090:
        /* <DEDUP_REMOVED lines=50> */
.L_x_2093:
[----:B------:R-:W-:Y:S05]  /*24560*/  BSYNC B0 ;  /* 0x0000000000007941 */ /* 0x000fea0003800000 */
.L_x_2092:
        /* <DEDUP_REMOVED lines=50> */
.L_x_2095:
[----:B------:R-:W-:Y:S05]  /*24890*/  BSYNC B0 ;  /* 0x0000000000007941 */ /* 0x000fea0003800000 */
.L_x_2094:
        /* <DEDUP_REMOVED lines=49> */
.L_x_2089:
[----:B------:R-:W-:Y:S05]  /*24bb0*/  BSYNC B1 ;  /* 0x0000000000017941 */ /* 0x000fea0003800000 */
.L_x_2088:
[----:B------:R-:W-:Y:S01]  /*24bc0*/  IADD3 R2, R80, 0x60, RZ ;  /* 0x0000006050027810 */ /* 0x000fe20007ffe0ff */
[----:B------:R-:W-:-:S03]  /*24bd0*/  IMAD.MOV.U32 R3, RZ, RZ, 0x0 ;  /* 0x00000000ff037424 */ /* 0x000fc600078e00ff */
[----:B------:R-:W-:Y:S01]  /*24be0*/  ISETP.GE.AND P0, PT, R2, R32, PT ;  /* 0x000000200200720c */ /* 0x000fe20003f06270 */
[----:B------:R-:W-:-:S12]  /*24bf0*/  IMAD.MOV.U32 R2, RZ, RZ, R131 ;  /* 0x000000ffff027224 */ /* 0x000fd800078e0083 */
[----:B------:R-:W-:Y:S05]  /*24c00*/  @P0 RET.REL.NODEC R2 `(_ZN7cutlass13device_kernelIN5flash19enable_sm80_to_sm89INS1_16FlashAttnFwdSm80INS1_25CollectiveMainloopFwdSm80ILi8ELi1ELb0EN4cute5tupleIJNS5_1CILi128EEENS7_ILi48EEENS7_ILi256EEEEEELi256ENS_10bfloat16_tEfNS_4arch4Sm80ELb0ELb1ELb1ELb1ELb0ELb1ELb1ELb1EEENS1_21CollectiveEpilogueFwdINS6_IJS8_SA_S9_EEENS6_IJNS7_ILi1EEESI_SI_EEESC_SE_Li256ELb1ELb1ELb1ELb0EEENS1_36VarlenDynamicPersistentTileSchedulerILi128ELi48ELi256ELi256ELb1ELb1ELb0ELb1ELb0ELb1EEEEEEEEEvNT_6ParamsE) ;  /* 0xfffdb3f002000950 */ /* 0x000fea0003c3ffff */
        /* <DEDUP_REMOVED lines=49> */
.L_x_2097:
[----:B------:R-:W-:Y:S05]  /*24f20*/  BSYNC B0 ;  /* 0x0000000000007941 */ /* 0x000fea0003800000 */
.L_x_2096:
        /* <DEDUP_REMOVED lines=50> */
.L_x_2099:
[----:B------:R-:W-:Y:S05]  /*25250*/  BSYNC B0 ;  /* 0x0000000000007941 */ /* 0x000fea0003800000 */
.L_x_2098:
        /* <DEDUP_REMOVED lines=50> */
.L_x_2101:
[----:B------:R-:W-:Y:S05]  /*25580*/  BSYNC B0 ;  /* 0x0000000000007941 */ /* 0x000fea0003800000 */
.L_x_2100:
[----:B------:R-:W-:Y:S01]  /*25590*/  IADD3 R4, R4, 0x60, RZ ;  /* 0x0000006004047810 */ /* 0x000fe20007ffe0ff */
[----:B------:R-:W-:Y:S02]  /*255a0*/  IMAD.MOV.U32 R2, RZ, RZ, R131 ;  /* 0x000000ffff027224 */ /* 0x000fe400078e0083 */
[----:B------:R-:W-:Y:S01]  /*255b0*/  IMAD.MOV.U32 R3, RZ, RZ, 0x0 ;  /* 0x00000000ff037424 */ /* 0x000fe200078e00ff */
[----:B------:R-:W-:-:S13]  /*255c0*/  ISETP.GE.AND P0, PT, R4, R0, PT ;  /* 0x000000000400720c */ /* 0x000fda0003f06270 */
[----:B------:R-:W-:Y:S05]  /*255d0*/  @P0 RET.REL.NODEC R2 `(_ZN7cutlass13device_kernelIN5flash19enable_sm80_to_sm89INS1_16FlashAttnFwdSm80INS1_25CollectiveMainloopFwdSm80ILi8ELi1ELb0EN4cute5tupleIJNS5_1CILi128EEENS7_ILi48EEENS7_ILi256EEEEEELi256ENS_10bfloat16_tEfNS_4arch4Sm80ELb0ELb1ELb1ELb1ELb0ELb1ELb1ELb1EEENS1_21CollectiveEpilogueFwdINS6_IJS8_SA_S9_EEENS6_IJNS7_ILi1EEESI_SI_EEESC_SE_Li256ELb1ELb1ELb1ELb0EEENS1_36VarlenDynamicPersistentTileSchedulerILi128ELi48ELi256ELi256ELb1ELb1ELb0ELb1ELb0ELb1EEEEEEEEEvNT_6ParamsE) ;  /* 0xfffdaa2002000950 */ /* 0x000fea0003c3ffff */
        /* <DEDUP_REMOVED lines=17> */
[----:B------:R-:W-:Y:S01]  /*256f0*/  LOP3.LUT R2, R12, 0xffff0000, RZ, 0xc0, !PT ;  /* 0xffff00000c027812 */ /* 0x000fe200078ec0ff */
[-C--:B------:R-:W-:Y:S01]  /*25700*/  FMUL.FTZ R15, R10, R21.reuse ;  /* 0x000000150a0f7220 */ /* 0x080fe20000410000 */
        /* <DEDUP_REMOVED lines=19> */
[----:B------:R-:W-:Y:S01]  /*25840*/  FFMA.FTZ R4, R3, R20, -R4 ;  /* 0x0000001403047223 */ /* 0x000fe20000010804 */
[----:B------:R-:W-:Y:S01]  /*25850*/  MOV R3, 0x0 ;  /* 0x0000000000037802 */ /* 0x000fe20000000f00 */
[C---:B------:R-:W-:Y:S01]  /*25860*/  FFMA.FTZ R2, R0.reuse, R17, -R14 ;  /* 0x0000001100027223 */ /* 0x040fe2000001080e */
[----:B------:R-:W-:Y:S01]  /*25870*/  F2FP.BF16.PACK_AB R14, R19, R10 ;  /* 0x0000000a130e723e */ /* 0x000fe200000010ff */
[----:B------:R-:W-:Y:S01]  /*25880*/  FFMA.FTZ R13, R0, R16, R13 ;  /* 0x00000010000d7223 */ /* 0x000fe2000001000d */
[----:B------:R-:W-:Y:S02]  /*25890*/  F2FP.BF16.PACK_AB R15, R15, R7 ;  /* 0x000000070f0f723e */ /* 0x000fe400000010ff */
[----:B------:R-:W-:Y:S02]  /*258a0*/  F2FP.BF16.PACK_AB R12, R12, R4 ;  /* 0x000000040c0c723e */ /* 0x000fe400000010ff */
[----:B------:R-:W-:Y:S01]  /*258b0*/  F2FP.BF16.PACK_AB R13, R13, R2 ;  /* 0x000000020d0d723e */ /* 0x000fe200000010ff */
[----:B------:R-:W-:-:S04]  /*258c0*/  IMAD.MOV.U32 R2, RZ, RZ, R131 ;  /* 0x000000ffff027224 */ /* 0x000fc800078e0083 */
[----:B------:R1:W-:Y:S01]  /*258d0*/  ST.E.128 [R8.64+0xf000], R12 ;  /* 0x00f0000c08007985 */ /* 0x0003e2000c101d04 */
[----:B------:R-:W-:Y:S05]  /*258e0*/  RET.REL.NODEC R2 `(_ZN7cutlass13device_kernelIN5flash19enable_sm80_to_sm89INS1_16FlashAttnFwdSm80INS1_25CollectiveMainloopFwdSm80ILi8ELi1ELb0EN4cute5tupleIJNS5_1CILi128EEENS7_ILi48EEENS7_ILi256EEEEEELi256ENS_10bfloat16_tEfNS_4arch4Sm80ELb0ELb1ELb1ELb1ELb0ELb1ELb1ELb1EEENS1_21CollectiveEpilogueFwdINS6_IJS8_SA_S9_EEENS6_IJNS7_ILi1EEESI_SI_EEESC_SE_Li256ELb1ELb1ELb1ELb0EEENS1_36VarlenDynamicPersistentTileSchedulerILi128ELi48ELi256ELi256ELb1ELb1ELb0ELb1ELb0ELb1EEEEEEEEEvNT_6ParamsE) ;  /* 0xfffda71002007950 */ /* 0x000fea0003c3ffff */
.L_x_2056:
[----:B-1---5:R-:W-:-:S13]  /*258f0*/  ISETP.NE.AND P0, PT, R20, 0x1, PT ;  /* 0x000000011400780c */ /* 0x022fda0003f05270 */
[----:B------:R1:W2:Y:S04]  /*25900*/  @P0 LD.E R10, [R12.64+0x168] ;  /* 0x000168040c0a0980 */ /* 0x0002a8000c101900 */
[----:B-1----:R-:W3:Y:S01]  /*25910*/  @P0 LD.E R12, [R12.64+0x16c] ;  /* 0x00016c040c0c0980 */ /* 0x002ee2000c101900 */
[----:B--2---:R-:W-:-:S05]  /*25920*/  @P0 IMAD.HI.U32 R10, R4, R10, RZ ;  /* 0x0000000a040a0227 */ /* 0x004fca00078e00ff */
[----:B---3--:R-:W-:-:S04]  /*25930*/  @P0 SHF.R.U32.HI R4, RZ, R12, R10 ;  /* 0x0000000cff040219 */ /* 0x008fc8000001160a */
[----:B------:R-:W-:Y:S01]  /*25940*/  SHF.R.S32.HI R10, RZ, 0x1f, R4 ;  /* 0x0000001fff0a7819 */ /* 0x000fe20000011404 */
[-C--:B------:R-:W-:Y:S02]  /*25950*/  IMAD R13, R9, R4.reuse, RZ ;  /* 0x00000004090d7224 */ /* 0x080fe400078e02ff */
[----:B------:R-:W-:Y:S02]  /*25960*/  IMAD R12, R3, R4, RZ ;  /* 0x00000004030c7224 */ /* 0x000fe400078e02ff */
[-C--:B------:R-:W-:Y:S02]  /*25970*/  IMAD R21, R8, R10.reuse, R13 ;  /* 0x0000000a08157224 */ /* 0x080fe400078e020d */
[C---:B------:R-:W-:Y:S02]  /*25980*/  IMAD R10, R2.reuse, R10, R12 ;  /* 0x0000000a020a7224 */ /* 0x040fe400078e020c */
[----:B------:R-:W-:-:S04]  /*25990*/  IMAD.WIDE.U32 R12, R2, R4, RZ ;  /* 0x00000004020c7225 */ /* 0x000fc800078e00ff */
[----:B------:R-:W-:Y:S01]  /*259a0*/  IMAD.WIDE.U32 R18, R8, R4, RZ ;  /* 0x0000000408127225 */ /* 0x000fe200078e00ff */
[----:B------:R-:W-:-:S03]  /*259b0*/  IADD3 R13, R13, R10, RZ ;  /* 0x0000000a0d0d7210 */ /* 0x000fc60007ffe0ff */
[----:B------:R-:W-:Y:S01]  /*259c0*/  IMAD R9, R9, R7, RZ ;  /* 0x0000000709097224 */ /* 0x000fe200078e02ff */
[----:B------:R-:W-:Y:S01]  /*259d0*/  IADD3 R19, R19, R21, RZ ;  /* 0x0000001513137210 */ /* 0x000fe20007ffe0ff */
[----:B------:R-:W-:Y:S02]  /*259e0*/  IMAD R4, R3, R7, RZ ;  /* 0x0000000703047224 */ /* 0x000fe400078e02ff */
[----:B------:R-:W-:-:S04]  /*259f0*/  IMAD.WIDE.U32 R12, R7, R2, R12 ;  /* 0x00000002070c7225 */ /* 0x000fc800078e000c */
[----:B------:R-:W-:-:S04]  /*25a00*/  IMAD.WIDE.U32 R18, R7, R8, R18 ;  /* 0x0000000807127225 */ /* 0x000fc800078e0012 */
[----:B------:R-:W-:Y:S01]  /*25a10*/  IMAD R3, R8, R22, R9 ;  /* 0x0000001608037224 */ /* 0x000fe200078e0209 */
[----:B------:R-:W-:Y:S01]  /*25a20*/  LEA R21, P1, R18, R14, 0x1 ;  /* 0x0000000e12157211 */ /* 0x000fe200078208ff */
[----:B------:R-:W-:Y:S01]  /*25a30*/  IMAD R2, R2, R22, R4 ;  /* 0x0000001602027224 */ /* 0x000fe200078e0204 */
[----:B------:R-:W-:Y:S02]  /*25a40*/  LEA R22, P0, R12, R16, 0x1 ;  /* 0x000000100c167211 */ /* 0x000fe400078008ff */
[----:B------:R-:W-:Y:S02]  /*25a50*/  IADD3 R3, R19, R3, RZ ;  /* 0x0000000313037210 */ /* 0x000fe40007ffe0ff */
[----:B------:R-:W-:Y:S02]  /*25a60*/  IADD3 R2, R13, R2, RZ ;  /* 0x000000020d027210 */ /* 0x000fe40007ffe0ff */
[----:B------:R-:W-:Y:S02]  /*25a70*/  LEA.HI.X R18, R18, R15, R3, 0x1, P1 ;  /* 0x0000000f12127211 */ /* 0x000fe400008f0c03 */
[----:B------:R-:W-:Y:S01]  /*25a80*/  LEA.HI.X R16, R12, R17, R2, 0x1, P0 ;  /* 0x000000110c107211 */ /* 0x000fe200000f0c02 */
[----:B------:R-:W-:Y:S05]  /*25a90*/  BRA.DIV ~URZ, `(.L_x_2102) ;  /* 0x000056a27f007947 */ /* 0x000fea000b800000 */
[----:B------:R1:W2:Y:S02]  /*25aa0*/  SHFL.IDX PT, R4, R18, RZ, 0x181f ;  /* 0x00181fff12047589 */ /* 0x0002a400000e0000 */
.L_x_2138:
[----:B------:R-:W-:Y:S05]  /*25ab0*/  BRA.DIV ~URZ, `(.L_x_2103) ;  /* 0x000057027f007947 */ /* 0x000fea000b800000 */
[----:B------:R3:W4:Y:S01]  /*25ac0*/  SHFL.IDX PT, R8, R21, RZ, 0x181f ;  /* 0x00181fff15087589 */ /* 0x00072200000e0000 */
[----:B--2---:R-:W-:-:S03]  /*25ad0*/  MOV R9, R4 ;  /* 0x0000000400097202 */ /* 0x004fc60000000f00 */
[----:B------:R3:W2:Y:S04]  /*25ae0*/  SHFL.IDX PT, R7, R16, RZ, 0x181f ;  /* 0x00181fff10077589 */ /* 0x0006a800000e0000 */
[----:B------:R3:W1:Y:S02]  /*25af0*/  SHFL.IDX PT, R2, R22, RZ, 0x181f ;  /* 0x00181fff16027589 */ /* 0x00066400000e0000 */
.L_x_2139:
        /* <DEDUP_REMOVED lines=20> */
[----:B------:R-:W-:Y:S01]  /*25c40*/  CS2R R24, SRZ ;  /* 0x0000000000187805 */ /* 0x000fe2000001ff00 */
[----:B------:R-:W-:Y:S01]  /*25c50*/  CS2R R42, SRZ ;  /* 0x00000000002a7805 */ /* 0x000fe2000001ff00 */
[----:B------:R-:W-:Y:S01]  /*25c60*/  CS2R R40, SRZ ;  /* 0x0000000000287805 */ /* 0x000fe2000001ff00 */
[----:B------:R-:W-:Y:S01]  /*25c70*/  CS2R R46, SRZ ;  /* 0x00000000002e7805 */ /* 0x000fe2000001ff00 */
[----:B------:R-:W-:-:S05]  /*25c80*/  CS2R R44, SRZ ;  /* 0x00000000002c7805 */ /* 0x000fca000001ff00 */
[----:B----4-:R-:W-:Y:S02]  /*25c90*/  @!P1 IMAD.WIDE R14, R57, 0x2, R8 ;  /* 0x00000002390e9825 */ /* 0x010fe400078e0208 */
[----:B------:R-:W-:-:S03]  /*25ca0*/  @!P0 SHF.R.S32.HI R4, RZ, 0x1f, R7 ;  /* 0x0000001fff048819 */ /* 0x000fc60000011407 */
[----:B------:R2:W5:Y:S01]  /*25cb0*/  @!P1 LD.E.128 R28, [R14.64] ;  /* 0x000000040e1c9980 */ /* 0x000562000c101d00 */
[----:B------:R-:W-:-:S04]  /*25cc0*/  @!P0 LEA.HI R4, R4, R7, RZ, 0x3 ;  /* 0x0000000704048211 */ /* 0x000fc800078f18ff */
[----:B------:R-:W-:-:S05]  /*25cd0*/  @!P0 LOP3.LUT R4, R4, 0xfffffff8, RZ, 0xc0, !PT ;  /* 0xfffffff804048812 */ /* 0x000fca00078ec0ff */
[----:B------:R-:W-:-:S04]  /*25ce0*/  @!P0 IMAD.WIDE R12, R4, 0x2, R8 ;  /* 0x00000002040c8825 */ /* 0x000fc800078e0208 */
[--C-:B-1----:R-:W-:Y:S01]  /*25cf0*/  @!P0 IMAD.WIDE R8, R4, 0x2, R2.reuse ;  /* 0x0000000204088825 */ /* 0x102fe200078e0202 */
[----:B------:R2:W5:Y:S03]  /*25d00*/  @!P0 LD.E.128 R40, [R12.64] ;  /* 0x000000040c288980 */ /* 0x000566000c101d00 */
[----:B------:R-:W-:Y:S01]  /*25d10*/  @!P1 IMAD.WIDE R2, R57, 0x2, R2 ;  /* 0x0000000239029825 */ /* 0x000fe200078e0202 */
[----:B------:R2:W5:Y:S04]  /*25d20*/  @!P0 LD.E.128 R44, [R8.64] ;  /* 0x00000004082c8980 */ /* 0x000568000c101d00 */
[----:B------:R2:W5:Y:S02]  /*25d30*/  @!P1 LD.E.128 R24, [R2.64] ;  /* 0x0000000402189980 */ /* 0x000564000c101d00 */
.L_x_2105:
[----:B------:R-:W-:Y:S05]  /*25d40*/  BSYNC B0 ;  /* 0x0000000000007941 */ /* 0x000fea0003800000 */
.L_x_2104:
[----:B-----5:R-:W-:Y:S02]  /*25d50*/  IMAD.MOV.U32 R7, RZ, RZ, R42 ;  /* 0x000000ffff077224 */ /* 0x020fe400078e002a */
[----:B--2---:R-:W-:-:S02]  /*25d60*/  IMAD.MOV.U32 R3, RZ, RZ, R40 ;  /* 0x000000ffff037224 */ /* 0x004fc400078e0028 */
[----:B-1----:R-:W-:Y:S01]  /*25d70*/  IMAD.MOV.U32 R2, RZ, RZ, R41 ;  /* 0x000000ffff027224 */ /* 0x002fe200078e0029 */
[----:B------:R-:W-:Y:S01]  /*25d80*/  PRMT R82, R82, 0x5410, R7 ;  /* 0x0000541052527816 */ /* 0x000fe20000000007 */
[----:B------:R-:W-:Y:S01]  /*25d90*/  IMAD.MOV.U32 R4, RZ, RZ, R43 ;  /* 0x000000ffff047224 */ /* 0x000fe200078e002b */
[----:B------:R-:W-:Y:S01]  /*25da0*/  PRMT R37, R37, 0x5410, R3 ;  /* 0x0000541025257816 */ /* 0x000fe20000000003 */
[----:B------:R-:W-:Y:S01]  /*25db0*/  IMAD.MOV.U32 R7, RZ, RZ, R30 ;  /* 0x000000ffff077224 */ /* 0x000fe200078e001e */
[----:B------:R-:W-:Y:S01]  /*25dc0*/  PRMT R59, R59, 0x5410, R2 ;  /* 0x000054103b3b7816 */ /* 0x000fe20000000002 */
[----:B------:R-:W-:Y:S01]  /*25dd0*/  IMAD.MOV.U32 R3, RZ, RZ, R28 ;  /* 0x000000ffff037224 */ /* 0x000fe200078e001c */
[----:B------:R-:W-:Y:S01]  /*25de0*/  PRMT R83, R83, 0x5410, R4 ;  /* 0x0000541053537816 */ /* 0x000fe20000000004 */
[----:B------:R-:W-:Y:S02]  /*25df0*/  IMAD.MOV.U32 R2, RZ, RZ, R29 ;  /* 0x000000ffff027224 */ /* 0x000fe400078e001d */
[----:B------:R-:W-:Y:S01]  /*25e00*/  IMAD.MOV.U32 R4, RZ, RZ, R31 ;  /* 0x000000ffff047224 */ /* 0x000fe200078e001f */
[----:B------:R-:W-:Y:S01]  /*25e10*/  PRMT R35, R3, 0x5410, R7 ;  /* 0x0000541003237816 */ /* 0x000fe20000000007 */
[----:B------:R-:W-:Y:S01]  /*25e20*/  IMAD.MOV.U32 R3, RZ, RZ, R44 ;  /* 0x000000ffff037224 */ /* 0x000fe200078e002c */
[----:B------:R-:W-:Y:S01]  /*25e30*/  PRMT R34, R34, 0x5410, R2 ;  /* 0x0000541022227816 */ /* 0x000fe20000000002 */
[----:B------:R-:W-:Y:S01]  /*25e40*/  IMAD.MOV.U32 R2, RZ, RZ, R45 ;  /* 0x000000ffff027224 */ /* 0x000fe200078e002d */
[----:B------:R-:W-:Y:S01]  /*25e50*/  PRMT R36, R36, 0x5410, R4 ;  /* 0x0000541024247816 */ /* 0x000fe20000000004 */
[----:B------:R-:W-:Y:S01]  /*25e60*/  IMAD.MOV.U32 R4, RZ, RZ, R47 ;  /* 0x000000ffff047224 */ /* 0x000fe200078e002f */
[----:B------:R-:W-:-:S02]  /*25e70*/  MOV R7, R46 ;  /* 0x0000002e00077202 */ /* 0x000fc40000000f00 */
[----:B------:R-:W-:Y:S01]  /*25e80*/  PRMT R37, R3, 0x7610, R37 ;  /* 0x0000761003257816 */ /* 0x000fe20000000025 */
[----:B------:R-:W-:Y:S01]  /*25e90*/  IMAD.MOV.U32 R3, RZ, RZ, R24 ;  /* 0x000000ffff037224 */ /* 0x000fe200078e0018 */
[----:B------:R-:W-:Y:S01]  /*25ea0*/  PRMT R82, R7, 0x7610, R82 ;  /* 0x0000761007527816 */ /* 0x000fe20000000052 */
[----:B------:R-:W-:Y:S01]  /*25eb0*/  IMAD.MOV.U32 R7, RZ, RZ, R26 ;  /* 0x000000ffff077224 */ /* 0x000fe200078e001a */
[----:B------:R-:W-:Y:S01]  /*25ec0*/  PRMT R59, R2, 0x7610, R59 ;  /* 0x00007610023b7816 */ /* 0x000fe2000000003b */
[----:B------:R-:W-:Y:S01]  /*25ed0*/  IMAD.MOV.U32 R2, RZ, RZ, R25 ;  /* 0x000000ffff027224 */ /* 0x000fe200078e0019 */
[----:B------:R-:W-:Y:S02]  /*25ee0*/  PRMT R83, R4, 0x7610, R83 ;  /* 0x0000761004537816 */ /* 0x000fe40000000053 */
[----:B------:R-:W-:Y:S02]  /*25ef0*/  MOV R4, R27 ;  /* 0x0000001b00047202 */ /* 0x000fe40000000f00 */
[----:B------:R-:W-:-:S02]  /*25f00*/  PRMT R34, R7, 0x7610, R34 ;  /* 0x0000761007227816 */ /* 0x000fc40000000022 */
[----:B------:R-:W-:Y:S02]  /*25f10*/  PRMT R36, R4, 0x7610, R36 ;  /* 0x0000761004247816 */ /* 0x000fe40000000024 */
[----:B------:R-:W-:Y:S01]  /*25f20*/  PRMT R33, R2, 0x5410, R3 ;  /* 0x0000541002217816 */ /* 0x000fe20000000003 */
[----:B------:R-:W-:Y:S05]  /*25f30*/  BRA.DIV ~URZ, `(.L_x_2106) ;  /* 0x000053f27f007947 */ /* 0x000fea000b800000 */
[----:B------:R1:W2:Y:S04]  /*25f40*/  SHFL.IDX PT, R9, R18, 0x1, 0x181f ;  /* 0x00381f0012097f89 */ /* 0x0002a800000e0000 */
[----:B----4-:R1:W4:Y:S04]  /*25f50*/  SHFL.IDX PT, R8, R21, 0x1, 0x181f ;  /* 0x00381f0015087f89 */ /* 0x01032800000e0000 */
[----:B------:R1:W3:Y:S04]  /*25f60*/  SHFL.IDX PT, R4, R16, 0x1, 0x181f ;  /* 0x00381f0010047f89 */ /* 0x0002e800000e0000 */
[----:B------:R1:W1:Y:S02]  /*25f70*/  SHFL.IDX PT, R2, R22, 0x1, 0x181f ;  /* 0x00381f0016027f89 */ /* 0x00026400000e0000 */
.L_x_2140:
        /* <DEDUP_REMOVED lines=23> */
[----:B--2-4-:R-:W-:Y:S02]  /*260f0*/  @!P1 IMAD.WIDE R14, R57, 0x2, R8 ;  /* 0x00000002390e9825 */ /* 0x014fe400078e0208 */
        /* <DEDUP_REMOVED lines=10> */
.L_x_2108:
[----:B------:R-:W-:Y:S05]  /*261a0*/  BSYNC B0 ;  /* 0x0000000000007941 */ /* 0x000fea0003800000 */
.L_x_2107:
[----:B-----5:R-:W-:Y:S01]  /*261b0*/  IMAD.MOV.U32 R7, RZ, RZ, R66 ;  /* 0x000000ffff077224 */ /* 0x020fe200078e0042 */
[----:B-12---:R-:W-:Y:S01]  /*261c0*/  MOV R2, R65 ;  /* 0x0000004100027202 */ /* 0x006fe20000000f00 */
        /* <DEDUP_REMOVED lines=23> */
[----:B------:R1:W2:Y:S02]  /*26340*/  SHFL.IDX PT, R4, R18, 0x2, 0x181f ;  /* 0x00581f0012047f89 */ /* 0x0002a400000e0000 */
.L_x_2141:
[----:B------:R-:W-:Y:S05]  /*26350*/  BRA.DIV ~URZ, `(.L_x_2110) ;  /* 0x000052227f007947 */ /* 0x000fea000b800000 */
[----:B----4-:R3:W4:Y:S01]  /*26360*/  SHFL.IDX PT, R8, R21, 0x2, 0x181f ;  /* 0x00581f0015087f89 */ /* 0x01072200000e0000 */
[----:B--2---:R-:W-:-:S03]  /*26370*/  MOV R9, R4 ;  /* 0x0000000400097202 */ /* 0x004fc60000000f00 */
[----:B------:R3:W2:Y:S04]  /*26380*/  SHFL.IDX PT, R7, R16, 0x2, 0x181f ;  /* 0x00581f0010077f89 */ /* 0x0006a800000e0000 */
[----:B------:R3:W1:Y:S02]  /*26390*/  SHFL.IDX PT, R2, R22, 0x2, 0x181f ;  /* 0x00581f0016027f89 */ /* 0x00066400000e0000 */
.L_x_2142:
        /* <DEDUP_REMOVED lines=35> */
.L_x_2112:
[----:B------:R-:W-:Y:S05]  /*265d0*/  BSYNC B0 ;  /* 0x0000000000007941 */ /* 0x000fea0003800000 */
.L_x_2111:
[----:B-12--5:R-:W-:Y:S01]  /*265e0*/  IMAD.MOV.U32 R2, RZ, RZ, R86 ;  /* 0x000000ffff027224 */ /* 0x026fe200078e0056 */
[----:B------:R-:W-:Y:S01]  /*265f0*/  CS2R R102, SRZ ;  /* 0x0000000000667805 */ /* 0x000fe2000001ff00 */
[----:B------:R-:W-:-:S02]  /*26600*/  IMAD.MOV.U32 R7, RZ, RZ, R87 ;  /* 0x000000ffff077224 */ /* 0x000fc400078e0057 */
[----:B------:R-:W-:Y:S02]  /*26610*/  IMAD.MOV.U32 R4, RZ, RZ, R84 ;  /* 0x000000ffff047224 */ /* 0x000fe400078e0054 */
[----:B------:R-:W-:Y:S01]  /*26620*/  IMAD.MOV.U32 R3, RZ, RZ, R85 ;  /* 0x000000ffff037224 */ /* 0x000fe200078e0055 */
[----:B------:R-:W-:Y:S01]  /*26630*/  PRMT R120, R7, 0x5410, R2 ;  /* 0x0000541007787816 */ /* 0x000fe20000000002 */
[----:B------:R-:W-:Y:S01]  /*26640*/  IMAD.MOV.U32 R2, RZ, RZ, R74 ;  /* 0x000000ffff027224 */ /* 0x000fe200078e004a */
[----:B------:R-:W-:Y:S01]  /*26650*/  MOV R7, R75 ;  /* 0x0000004b00077202 */ /* 0x000fe20000000f00 */
[----:B----4-:R-:W-:Y:S01]  /*26660*/  IMAD.SHL.U32 R8, R68, 0x80, RZ ;  /* 0x0000008044087824 */ /* 0x010fe200078e00ff */
        /* <DEDUP_REMOVED lines=25> */
.L_x_2143:
[----:B------:R-:W-:Y:S05]  /*26800*/  BRA.DIV ~URZ, `(.L_x_2114) ;  /* 0x00004f627f007947 */ /* 0x000fea000b800000 */
[----:B------:R4:W1:Y:S01]  /*26810*/  SHFL.IDX PT, R8, R21, 0x3, 0x181f ;  /* 0x00781f0015087f89 */ /* 0x00086200000e0000 */
[----:B--2---:R-:W-:-:S03]  /*26820*/  MOV R9, R4 ;  /* 0x0000000400097202 */ /* 0x004fc60000000f00 */
[----:B------:R4:W2:Y:S04]  /*26830*/  SHFL.IDX PT, R14, R16, 0x3, 0x181f ;  /* 0x00781f00100e7f89 */ /* 0x0008a800000e0000 */
[----:B------:R4:W3:Y:S02]  /*26840*/  SHFL.IDX PT, R2, R22, 0x3, 0x181f ;  /* 0x00781f0016027f89 */ /* 0x0008e400000e0000 */
.L_x_2144:
        /* <DEDUP_REMOVED lines=10> */
[----:B--2---:R-:W-:-:S07]  /*268f0*/  IMAD.MOV.U32 R3, RZ, RZ, R14 ;  /* 0x000000ffff037224 */ /* 0x004fce00078e000e */
        /* <DEDUP_REMOVED lines=12> */
[----:B-1----:R-:W-:Y:S02]  /*269c0*/  @!P1 IMAD.WIDE R14, R57, 0x2, R8 ;  /* 0x00000002390e9825 */ /* 0x002fe400078e0208 */
[----:B------:R-:W-:-:S03]  /*269d0*/  @!P0 SHF.R.S32.HI R4, RZ, 0x1f, R7 ;  /* 0x0000001fff048819 */ /* 0x000fc60000011407 */
[----:B------:R1:W5:Y:S01]  /*269e0*/  @!P1 LD.E.128 R68, [R14.64] ;  /* 0x000000040e449980 */ /* 0x000362000c101d00 */
[----:B------:R-:W-:-:S04]  /*269f0*/  @!P0 LEA.HI R4, R4, R7, RZ, 0x3 ;  /* 0x0000000704048211 */ /* 0x000fc800078f18ff */
[----:B------:R-:W-:-:S05]  /*26a00*/  @!P0 LOP3.LUT R4, R4, 0xfffffff8, RZ, 0xc0, !PT ;  /* 0xfffffff804048812 */ /* 0x000fca00078ec0ff */
[----:B------:R-:W-:-:S04]  /*26a10*/  @!P0 IMAD.WIDE R12, R4, 0x2, R8 ;  /* 0x00000002040c8825 */ /* 0x000fc800078e0208 */
[--C-:B---3--:R-:W-:Y:S01]  /*26a20*/  @!P0 IMAD.WIDE R8, R4, 0x2, R2.reuse ;  /* 0x0000000204088825 */ /* 0x108fe200078e0202 */
[----:B------:R1:W5:Y:S03]  /*26a30*/  @!P0 LD.E.128 R100, [R12.64] ;  /* 0x000000040c648980 */ /* 0x000366000c101d00 */
[----:B------:R-:W-:Y:S01]  /*26a40*/  @!P1 IMAD.WIDE R2, R57, 0x2, R2 ;  /* 0x0000000239029825 */ /* 0x000fe200078e0202 */
[----:B------:R1:W5:Y:S04]  /*26a50*/  @!P0 LD.E.128 R96, [R8.64] ;  /* 0x0000000408608980 */ /* 0x000368000c101d00 */
[----:B------:R1:W5:Y:S02]  /*26a60*/  @!P1 LD.E.128 R92, [R2.64] ;  /* 0x00000004025c9980 */ /* 0x000364000c101d00 */
.L_x_2116:
[----:B------:R-:W-:Y:S05]  /*26a70*/  BSYNC B0 ;  /* 0x0000000000007941 */ /* 0x000fea0003800000 */
.L_x_2115:
[----:B------:R-:W-:Y:S01]  /*26a80*/  IADD3 R4, R81, -c[0x0][0x20], RZ ;  /* 0x8000080051047a10 */ /* 0x000fe20007ffe0ff */
[----:B------:R-:W-:-:S04]  /*26a90*/  DEPBAR.LE SB0, 0x1 ;  /* 0x000080400000791a */ /* 0x000fc80000000000 */
[----:B-1-3--:R-:W2:Y:S04]  /*26aa0*/  LDL.64 R2, [R4+0x20] ;  /* 0x0000200004027983 */ /* 0x00aea80000100a00 */
[----:B------:R-:W3:Y:S01]  /*26ab0*/  LDL.64 R8, [R4+0x28] ;  /* 0x0000280004087983 */ /* 0x000ee20000100a00 */
[----:B------:R-:W-:Y:S03]  /*26ac0*/  WARPSYNC 0xffffffff ;  /* 0xffffffff00007948 */ /* 0x000fe60003800000 */
[----:B------:R-:W-:Y:S01]  /*26ad0*/  BAR.SYNC.DEFER_BLOCKING 0x0 ;  /* 0x0000000000007b1d */ /* 0x000fe20000010000 */
[----:B-----5:R-:W-:-:S05]  /*26ae0*/  IMAD.MOV.U32 R7, RZ, RZ, R102 ;  /* 0x000000ffff077224 */ /* 0x020fca00078e0066 */
[----:B--2---:R1:W2:Y:S04]  /*26af0*/  LD.E R10, [R2.64] ;  /* 0x00000004020a7980 */ /* 0x0042a8000c101900 */
[----:B---3--:R3:W5:Y:S01]  /*26b00*/  LD.E.64 R38, [R8.64] ;  /* 0x0000000408267980 */ /* 0x008762000c101b00 */
[----:B------:R-:W-:Y:S01]  /*26b10*/  IMAD.MOV.U32 R4, RZ, RZ, R103 ;  /* 0x000000ffff047224 */ /* 0x000fe200078e0067 */
[----:B------:R-:W-:Y:S04]  /*26b20*/  BSSY B1, `(.L_x_2117) ;  /* 0x0000109000017945 */ /* 0x000fe80003800000 */
[----:B------:R-:W-:Y:S01]  /*26b30*/  PRMT R129, R4, 0x5410, R7 ;  /* 0x0000541004817816 */ /* 0x000fe20000000007 */
[----:B------:R-:W-:Y:S01]  /*26b40*/  IMAD.MOV.U32 R4, RZ, RZ, R71 ;  /* 0x000000ffff047224 */ /* 0x000fe200078e0047 */
[----:B------:R-:W-:-:S04]  /*26b50*/  MOV R7, R70 ;  /* 0x0000004600077202 */ /* 0x000fc80000000f00 */
[----:B------:R-:W-:Y:S01]  /*26b60*/  PRMT R124, R4, 0x5410, R7 ;  /* 0x00005410047c7816 */ /* 0x000fe20000000007 */
[----:B-1----:R-:W-:Y:S02]  /*26b70*/  IMAD.MOV.U32 R3, RZ, RZ, R100 ;  /* 0x000000ffff037224 */ /* 0x002fe400078e0064 */
[----:B------:R-:W-:-:S05]  /*26b80*/  IMAD.MOV.U32 R2, RZ, RZ, R101 ;  /* 0x000000ffff027224 */ /* 0x000fca00078e0065 */
[----:B------:R-:W-:Y:S01]  /*26b90*/  PRMT R127, R2, 0x5410, R3 ;  /* 0x00005410027f7816 */ /* 0x000fe20000000003 */
[----:B------:R-:W-:Y:S02]  /*26ba0*/  IMAD.MOV.U32 R3, RZ, RZ, R68 ;  /* 0x000000ffff037224 */ /* 0x000fe400078e0044 */
[----:B------:R-:W-:-:S05]  /*26bb0*/  IMAD.MOV.U32 R2, RZ, RZ, R69 ;  /* 0x000000ffff027224 */ /* 0x000fca00078e0045 */
[----:B------:R-:W-:Y:S01]  /*26bc0*/  PRMT R123, R2, 0x5410, R3 ;  /* 0x00005410027b7816 */ /* 0x000fe20000000003 */
[----:B------:R-:W-:Y:S01]  /*26bd0*/  IMAD.MOV.U32 R2, RZ, RZ, R99 ;  /* 0x000000ffff027224 */ /* 0x000fe200078e0063 */
[----:B------:R-:W-:-:S04]  /*26be0*/  MOV R3, R98 ;  /* 0x0000006200037202 */ /* 0x000fc80000000f00 */
[----:B------:R-:W-:Y:S01]  /*26bf0*/  PRMT R126, R2, 0x5410, R3 ;  /* 0x00005410027e7816 */ /* 0x000fe20000000003 */
[----:B------:R-:W-:Y:S01]  /*26c00*/  IMAD.MOV.U32 R3, RZ, RZ, R96 ;  /* 0x000000ffff037224 */ /* 0x000fe200078e0060 */
[----:B------:R-:W-:-:S04]  /*26c10*/  MOV R2, R97 ;  /* 0x0000006100027202 */ /* 0x000fc80000000f00 */
[----:B------:R-:W-:Y:S01]  /*26c20*/  PRMT R125, R2, 0x5410, R3 ;  /* 0x00005410027d7816 */ /* 0x000fe20000000003 */
[----:B------:R-:W-:Y:S02]  /*26c30*/  IMAD.MOV.U32 R3, RZ, RZ, R94 ;  /* 0x000000ffff037224 */ /* 0x000fe400078e005e */
[----:B------:R-:W-:-:S05]  /*26c40*/  IMAD.MOV.U32 R2, RZ, RZ, R95 ;  /* 0x000000ffff027224 */ /* 0x000fca00078e005f */
[----:B------:R-:W-:Y:S01]  /*26c50*/  PRMT R122, R2, 0x5410, R3 ;  /* 0x00005410027a7816 */ /* 0x000fe20000000003 */
[----:B------:R-:W-:Y:S01]  /*26c60*/  IMAD.MOV.U32 R2, RZ, RZ, R93 ;  /* 0x000000ffff027224 */ /* 0x000fe200078e005d */
[----:B------:R-:W-:-:S04]  /*26c70*/  MOV R3, R92 ;  /* 0x0000005c00037202 */ /* 0x000fc80000000f00 */
[----:B------:R-:W-:Y:S01]  /*26c80*/  PRMT R81, R2, 0x5410, R3 ;  /* 0x0000541002517816 */ /* 0x000fe20000000003 */
[----:B--2---:R-:W-:-:S05]  /*26c90*/  IMAD R4, R10, -0x80, R17 ;  /* 0xffffff800a047824 */ /* 0x004fca00078e0211 */
[----:B------:R-:W-:-:S04]  /*26ca0*/  IMNMX R58, R4, 0x80, PT ;  /* 0x00000080043a7817 */ /* 0x000fc80003800200 */
[----:B------:R-:W-:-:S13]  /*26cb0*/  ISETP.GE.AND P0, PT, R80, R58, PT ;  /* 0x0000003a5000720c */ /* 0x000fda0003f06270 */
[----:B------:R-:W-:Y:S05]  /*26cc0*/  @P0 BRA `(.L_x_2118) ;  /* 0x00000ee000000947 */ /* 0x000fea0003800000 */
[----:B---3--:R-:W-:Y:S01]  /*26cd0*/  ISETP.GE.AND P0, PT, R57, R0, PT ;  /* 0x000000003900720c */ /* 0x008fe20003f06270 */
[----:B------:R-:W-:-:S12]  /*26ce0*/  BSSY B0, `(.L_x_2119) ;  /* 0x0000072000007945 */ /* 0x000fd80003800000 */
[----:B------:R-:W-:Y:S05]  /*26cf0*/  @P0 BRA `(.L_x_2120) ;  /* 0x0000070000000947 */ /* 0x000fea0003800000 */
[----:B------:R-:W-:Y:S01]  /*26d00*/  LEA.HI R7, R0, R56, RZ, 0x1d ;  /* 0x0000003800077211 */ /* 0x000fe200078fe8ff */
[----:B------:R-:W-:Y:S01]  /*26d10*/  IMAD.SHL.U32 R2, R80, 0x40, RZ ;  /* 0x0000004050027824 */ /* 0x000fe200078e00ff */
[----:B------:R-:W-:Y:S02]  /*26d20*/  SHF.R.S32.HI R3, RZ, 0x1f, R32 ;  /* 0x0000001fff037819 */ /* 0x000fe40000011420 */
[----:B------:R-:W-:Y:S02]  /*26d30*/  SHF.R.S32.HI R4, RZ, 0x1f, R7 ;  /* 0x0000001fff047819 */ /* 0x000fe40000011407 */
[----:B------:R-:W-:Y:S02]  /*26d40*/  LEA.HI R3, R3, R32, RZ, 0x6 ;  /* 0x0000002003037211 */ /* 0x000fe400078f30ff */
[----:B------:R-:W-:Y:S01]  /*26d50*/  LEA.HI R4, R4, R7, RZ, 0x3 ;  /* 0x0000000704047211 */ /* 0x000fe200078f18ff */
[----:B------:R-:W-:Y:S01]  /*26d60*/  IMAD.SHL.U32 R7, R7, 0x8, RZ ;  /* 0x0000000807077824 */ /* 0x000fe200078e00ff */
[----:B------:R-:W-:Y:S01]  /*26d70*/  LOP3.LUT R2, R2, 0x1c0, RZ, 0xc0, !PT ;  /* 0x000001c002027812 */ /* 0x000fe200078ec0ff */
[----:B------:R-:W-:-:S03]  /*26d80*/  IMAD.SHL.U32 R3, R3, 0x8, RZ ;  /* 0x0000000803037824 */ /* 0x000fc600078e00ff */
[----:B------:R-:W-:Y:S01]  /*26d90*/  LOP3.LUT R8, R2, 0x38, R7, 0xf8, !PT ;  /* 0x0000003802087812 */ /* 0x000fe200078ef807 */
[----:B------:R-:W-:Y:S01]  /*26da0*/  IMAD.SHL.U32 R7, R4, 0x400, RZ ;  /* 0x0000040004077824 */ /* 0x000fe200078e00ff */
[----:B------:R-:W-:Y:S02]  /*26db0*/  SHF.R.U32.HI R9, RZ, 0x3, R2 ;  /* 0x00000003ff097819 */ /* 0x000fe40000011602 */
[----:B------:R-:W-:Y:S02]  /*26dc0*/  LOP3.LUT R3, R3, 0xfffffe00, RZ, 0xc0, !PT ;  /* 0xfffffe0003037812 */ /* 0x000fe400078ec0ff */
[----:B------:R-:W-:Y:S02]  /*26dd0*/  LOP3.LUT R4, R8, R9, RZ, 0x3c, !PT ;  /* 0x0000000908047212 */ /* 0x000fe400078e3cff */
[----:B------:R-:W-:Y:S02]  /*26de0*/  LOP3.LUT R7, R7, 0xffffe000, RZ, 0xc0, !PT ;  /* 0xffffe00007077812 */ /* 0x000fe400078ec0ff */
[----:B------:R-:W-:-:S02]  /*26df0*/  LOP3.LUT R2, R2, 0x38, R57, 0xf8, !PT ;  /* 0x0000003802027812 */ /* 0x000fc400078ef839 */
[----:B------:R-:W-:Y:S02]  /*26e00*/  IADD3 R4, R4, R7, R3 ;  /* 0x0000000704047210 */ /* 0x000fe40007ffe003 */
[----:B------:R-:W-:-:S03]  /*26e10*/  LOP3.LUT R3, R3, R2, R9, 0xf6, !PT ;  /* 0x0000000203037212 */ /* 0x000fc600078ef609 */
[----:B----45:R-:W-:-:S04]  /*26e20*/  IMAD.WIDE.U32 R22, R4, 0x2, R38 ;  /* 0x0000000204167825 */ /* 0x030fc800078e0026 */
[----:B------:R-:W-:Y:S01]  /*26e30*/  IMAD.WIDE.U32 R20, R3, 0x2, R38 ;  /* 0x0000000203147825 */ /* 0x000fe200078e0026 */
[----:B------:R-:W2:Y:S04]  /*26e40*/  LD.E.128 R12, [R22.64] ;  /* 0x00000004160c7980 */ /* 0x000ea8000c101d00 */
[----:B------:R-:W3:Y:S01]  /*26e50*/  LD.E.128 R16, [R20.64] ;  /* 0x0000000414107980 */ /* 0x000ee2000c101d00 */
[----:B------:R-:W-:Y:S02]  /*26e60*/  SHF.R.U32.HI R2, RZ, 0x10, R29 ;  /* 0x00000010ff027819 */ /* 0x000fe4000001161d */
[----:B------:R-:W-:Y:S02]  /*26e70*/  SHF.R.U64 R8, R24, 0x10, R25 ;  /* 0x0000001018087819 */ /* 0x000fe40000001219 */
[----:B------:R-:W-:-:S02]  /*26e80*/  SHF.R.U64 R3, R28, 0x10, R29 ;  /* 0x000000101c037819 */ /* 0x000fc4000000121d */
[----:B------:R-:W-:Y:S02]  /*26e90*/  PRMT R7, R34, 0x5432, R2 ;  /* 0x0000543222077816 */ /* 0x000fe40000000002 */
[----:B------:R-:W-:Y:S02]  /*26ea0*/  SHF.R.U64 R10, R26, 0x10, R27 ;  /* 0x000000101a0a7819 */ /* 0x000fe4000000121b */
[----:B------:R-:W-:Y:S02]  /*26eb0*/  PRMT R2, R33, 0x5432, R8 ;  /* 0x0000543221027816 */ /* 0x000fe40000000008 */
[----:B------:R-:W-:Y:S02]  /*26ec0*/  PRMT R3, R35, 0x5410, R3 ;  /* 0x0000541023037816 */ /* 0x000fe40000000003 */
[----:B------:R-:W-:Y:S01]  /*26ed0*/  SHF.R.U32.HI R4, RZ, 0x10, R25 ;  /* 0x00000010ff047819 */ /* 0x000fe20000011619 */
[----:B------:R-:W-:Y:S01]  /*26ee0*/  IMAD.U32 R25, R2, 0x10000, RZ ;  /* 0x0001000002197824 */ /* 0x000fe200078e00ff */
[----:B------:R-:W-:-:S02]  /*26ef0*/  PRMT R8, R34, 0x5410, R10 ;  /* 0x0000541022087816 */ /* 0x000fc4000000000a */
[----:B------:R-:W-:Y:S01]  /*26f00*/  SHF.R.U32.HI R26, RZ, 0x10, R27 ;  /* 0x00000010ff1a7819 */ /* 0x000fe2000001161b */
[----:B------:R-:W-:Y:S01]  /*26f10*/  IMAD.U32 R27, R3, 0x10000, RZ ;  /* 0x00010000031b7824 */ /* 0x000fe200078e00ff */
[----:B------:R-:W-:Y:S02]  /*26f20*/  SHF.R.U64 R9, R30, 0x10, R31 ;  /* 0x000000101e097819 */ /* 0x000fe4000000121f */
[----:B------:R-:W-:Y:S02]  /*26f30*/  PRMT R4, R33, 0x5410, R4 ;  /* 0x0000541021047816 */ /* 0x000fe40000000004 */
[----:B------:R-:W-:Y:S02]  /*26f40*/  PRMT R9, R35, 0x5432, R9 ;  /* 0x0000543223097816 */ /* 0x000fe40000000009 */
[----:B------:R-:W-:Y:S01]  /*26f50*/  SHF.R.U32.HI R30, RZ, 0x10, R31 ;  /* 0x00000010ff1e7819 */ /* 0x000fe2000001161f */
[----:B--2---:R-:W-:-:S04]  /*26f60*/  IMAD.U32 R10, R12, 0x10000, RZ ;  /* 0x000100000c0a7824 */ /* 0x004fc800078e00ff */
[----:B------:R-:W-:Y:S02]  /*26f70*/  FMUL.FTZ R24, R10, R25 ;  /* 0x000000190a187220 */ /* 0x000fe40000410000 */
[----:B---3--:R-:W-:Y:S02]  /*26f80*/  IMAD.U32 R28, R16, 0x10000, RZ ;  /* 0x00010000101c7824 */ /* 0x008fe400078e00ff */
[-C--:B------:R-:W-:Y:S02]  /*26f90*/  FMUL.FTZ R10, R10, R27.reuse ;  /* 0x0000001b0a0a7220 */ /* 0x080fe40000410000 */
[C---:B------:R-:W-:Y:S01]  /*26fa0*/  FFMA.FTZ R35, R28.reuse, R27, -R24 ;  /* 0x0000001b1c237223 */ /* 0x040fe20000010818 */
[----:B------:R-:W-:Y:S01]  /*26fb0*/  LOP3.LUT R24, R3, 0xffff0000, RZ, 0xc0, !PT ;  /* 0xffff000003187812 */ /* 0x000fe200078ec0ff */
[----:B------:R-:W-:Y:S01]  /*26fc0*/  FFMA.FTZ R34, R28, R25, R10 ;  /* 0x000000191c227223 */ /* 0x000fe2000001000a */
[----:B------:R-:W-:Y:S02]  /*26fd0*/  LOP3.LUT R10, R2, 0xffff0000, RZ, 0xc0, !PT ;  /* 0xffff0000020a7812 */ /* 0x000fe400078ec0ff */
[----:B------:R-:W-:-:S02]  /*26fe0*/  LOP3.LUT R2, R12, 0xffff0000, RZ, 0xc0, !PT ;  /* 0xffff00000c027812 */ /* 0x000fc400078ec0ff */
[----:B------:R-:W-:-:S03]  /*26ff0*/  LOP3.LUT R12, R16, 0xffff0000, RZ, 0xc0, !PT ;  /* 0xffff0000100c7812 */ /* 0x000fc600078ec0ff */
[C---:B------:R-:W-:Y:S02]  /*27000*/  FMUL.FTZ R3, R2.reuse, R10 ;  /* 0x0000000a02037220 */ /* 0x040fe40000410000 */
[-C--:B------:R-:W-:Y:S02]  /*27010*/  FMUL.FTZ R2, R2, R24.reuse ;  /* 0x0000001802027220 */ /* 0x080fe40000410000 */
[C---:B------:R-:W-:Y:S02]  /*27020*/  FFMA.FTZ R16, R12.reuse, R24, -R3 ;  /* 0x000000180c107223 */ /* 0x040fe40000010803 */
[----:B------:R-:W-:Y:S02]  /*27030*/  FFMA.FTZ R33, R12, R10, R2 ;  /* 0x0000000a0c217223 */ /* 0x000fe40000010002 */
[----:B------:R-:W-:Y:S01]  /*27040*/  IMAD.U32 R10, R4, 0x10000, RZ ;  /* 0x00010000040a7824 */ /* 0x000fe200078e00ff */
[----:B------:R-:W-:Y:S01]  /*27050*/  F2FP.BF16.PACK_AB R16, R16, R35 ;  /* 0x000000231010723e */ /* 0x000fe200000010ff */
[----:B------:R-:W-:-:S02]  /*27060*/  IMAD.U32 R12, R13, 0x10000, RZ ;  /* 0x000100000d0c7824 */ /* 0x000fc400078e00ff */
[C---:B------:R-:W-:Y:S01]  /*27070*/  IMAD.U32 R3, R7.reuse, 0x10000, RZ ;  /* 0x0001000007037824 */ /* 0x040fe200078e00ff */
[----:B------:R-:W-:Y:S01]  /*27080*/  LOP3.LUT R7, R7, 0xffff0000, RZ, 0xc0, !PT ;  /* 0xffff000007077812 */ /* 0x000fe200078ec0ff */
[----:B------:R-:W-:Y:S02]  /*27090*/  IMAD.U32 R24, R17, 0x10000, RZ ;  /* 0x0001000011187824 */ /* 0x000fe400078e00ff */
[----:B------:R-:W-:-:S04]  /*270a0*/  FMUL.FTZ R2, R12, R10 ;  /* 0x0000000a0c027220 */ /* 0x000fc80000410000 */
[-C--:B------:R-:W-:Y:S02]  /*270b0*/  FFMA.FTZ R31, R24, R3.reuse, -R2 ;  /* 0x00000003181f7223 */ /* 0x080fe40000010802 */
[----:B------:R-:W-:Y:S01]  /*270c0*/  FMUL.FTZ R2, R12, R3 ;  /* 0x000000030c027220 */ /* 0x000fe20000410000 */
[----:B------:R-:W-:Y:S01]  /*270d0*/  LOP3.LUT R3, R13, 0xffff0000, RZ, 0xc0, !PT ;  /* 0xffff00000d037812 */ /* 0x000fe200078ec0ff */
[----:B------:R-:W-:Y:S02]  /*270e0*/  IMAD.U32 R12, R15, 0x10000, RZ ;  /* 0x000100000f0c7824 */ /* 0x000fe400078e00ff */
[----:B------:R-:W-:Y:S01]  /*270f0*/  FFMA.FTZ R29, R24, R10, R2 ;  /* 0x0000000a181d7223 */ /* 0x000fe20000010002 */
[----:B------:R-:W-:Y:S01]  /*27100*/  LOP3.LUT R10, R4, 0xffff0000, RZ, 0xc0, !PT ;  /* 0xffff0000040a7812 */ /* 0x000fe200078ec0ff */
[----:B------:R-:W-:Y:S01]  /*27110*/  IMAD.U32 R13, R19, 0x10000, RZ ;  /* 0x00010000130d7824 */ /* 0x000fe200078e00ff */
[----:B------:R-:W-:-:S03]  /*27120*/  LOP3.LUT R2, R17, 0xffff0000, RZ, 0xc0, !PT ;  /* 0xffff000011027812 */ /* 0x000fc600078ec0ff */
[CC--:B------:R-:W-:Y:S02]  /*27130*/  FMUL.FTZ R4, R3.reuse, R10.reuse ;  /* 0x0000000a03047220 */ /* 0x0c0fe40000410000 */
[-C--:B------:R-:W-:Y:S02]  /*27140*/  FMUL.FTZ R3, R3, R7.reuse ;  /* 0x0000000703037220 */ /* 0x080fe40000410000 */
[C---:B------:R-:W-:Y:S02]  /*27150*/  FFMA.FTZ R17, R2.reuse, R7, -R4 ;  /* 0x0000000702117223 */ /* 0x040fe40000010804 */
[----:B------:R-:W-:Y:S02]  /*27160*/  FFMA.FTZ R28, R2, R10, R3 ;  /* 0x0000000a021c7223 */ /* 0x000fe40000010003 */
[C---:B------:R-:W-:Y:S01]  /*27170*/  IMAD.U32 R4, R8.reuse, 0x10000, RZ ;  /* 0x0001000008047824 */ /* 0x040fe200078e00ff */
[----:B------:R-:W-:Y:S01]  /*27180*/  LOP3.LUT R8, R8, 0xffff0000, RZ, 0xc0, !PT ;  /* 0xffff000008087812 */ /* 0x000fe200078ec0ff */
[----:B------:R-:W-:Y:S01]  /*27190*/  IMAD.U32 R2, R14, 0x10000, RZ ;  /* 0x000100000e027824 */ /* 0x000fe200078e00ff */
[----:B------:R-:W-:Y:S01]  /*271a0*/  F2FP.BF16.PACK_AB R17, R17, R31 ;  /* 0x0000001f1111723e */ /* 0x000fe200000010ff */
[C---:B------:R-:W-:Y:S01]  /*271b0*/  IMAD.U32 R7, R9.reuse, 0x10000, RZ ;  /* 0x0001000009077824 */ /* 0x040fe200078e00ff */
[----:B------:R-:W-:Y:S01]  /*271c0*/  LOP3.LUT R9, R9, 0xffff0000, RZ, 0xc0, !PT ;  /* 0xffff000009097812 */ /* 0x000fe200078ec0ff */
[----:B------:R-:W-:-:S02]  /*271d0*/  FMUL.FTZ R3, R2, R4 ;  /* 0x0000000402037220 */ /* 0x000fc40000410000 */
[----:B------:R-:W-:Y:S02]  /*271e0*/  IMAD.U32 R10, R18, 0x10000, RZ ;  /* 0x00010000120a7824 */ /* 0x000fe400078e00ff */
[-C--:B------:R-:W-:Y:S02]  /*271f0*/  FMUL.FTZ R2, R2, R7.reuse ;  /* 0x0000000702027220 */ /* 0x080fe40000410000 */
[C---:B------:R-:W-:Y:S02]  /*27200*/  FFMA.FTZ R27, R10.reuse, R7, -R3 ;  /* 0x000000070a1b7223 */ /* 0x040fe40000010803 */
[----:B------:R-:W-:Y:S01]  /*27210*/  FFMA.FTZ R25, R10, R4, R2 ;  /* 0x000000040a197223 */ /* 0x000fe20000010002 */
[C---:B------:R-:W-:Y:S02]  /*27220*/  PRMT R2, R36.reuse, 0x5410, R26 ;  /* 0x0000541024027816 */ /* 0x040fe4000000001a */
[----:B------:R-:W-:-:S03]  /*27230*/  PRMT R4, R36, 0x5432, R30 ;  /* 0x0000543224047816 */ /* 0x000fc6000000001e */
[----:B------:R-:W-:Y:S02]  /*27240*/  IMAD.U32 R10, R2, 0x10000, RZ ;  /* 0x00010000020a7824 */ /* 0x000fe400078e00ff */
[----:B------:R-:W-:Y:S02]  /*27250*/  IMAD.U32 R7, R4, 0x10000, RZ ;  /* 0x0001000004077824 */ /* 0x000fe400078e00ff */
[----:B------:R-:W-:-:S04]  /*27260*/  FMUL.FTZ R3, R12, R10 ;  /* 0x0000000a0c037220 */ /* 0x000fc80000410000 */
[-C--:B------:R-:W-:Y:S02]  /*27270*/  FFMA.FTZ R24, R13, R7.reuse, -R3 ;  /* 0x000000070d187223 */ /* 0x080fe40000010803 */
[----:B------:R-:W-:Y:S01]  /*27280*/  FMUL.FTZ R3, R12, R7 ;  /* 0x000000070c037220 */ /* 0x000fe20000410000 */
[----:B------:R-:W-:-:S03]  /*27290*/  LOP3.LUT R12, R14, 0xffff0000, RZ, 0xc0, !PT ;  /* 0xffff00000e0c7812 */ /* 0x000fc600078ec0ff */
[----:B------:R-:W-:Y:S01]  /*272a0*/  FFMA.FTZ R10, R13, R10, R3 ;  /* 0x0000000a0d0a7223 */ /* 0x000fe20000010003 */
[----:B------:R-:W-:Y:S01]  /*272b0*/  LOP3.LUT R13, R18, 0xffff0000, RZ, 0xc0, !PT ;  /* 0xffff0000120d7812 */ /* 0x000fe200078ec0ff */
[----:B------:R-:W-:-:S04]  /*272c0*/  FMUL.FTZ R3, R12, R8 ;  /* 0x000000080c037220 */ /* 0x000fc80000410000 */
[-C--:B------:R-:W-:Y:S02]  /*272d0*/  FFMA.FTZ R7, R13, R9.reuse, -R3 ;  /* 0x000000090d077223 */ /* 0x080fe40000010803 */
[----:B------:R-:W-:Y:S01]  /*272e0*/  FMUL.FTZ R3, R12, R9 ;  /* 0x000000090c037220 */ /* 0x000fe20000410000 */
[----:B------:R-:W-:Y:S02]  /*272f0*/  LOP3.LUT R12, R4, 0xffff0000, RZ, 0xc0, !PT ;  /* 0xffff0000040c7812 */ /* 0x000fe400078ec0ff */
[----:B------:R-:W-:Y:S01]  /*27300*/  F2FP.BF16.PACK_AB R18, R7, R27 ;  /* 0x0000001b0712723e */ /* 0x000fe200000010ff */
[----:B------:R-:W-:Y:S01]  /*27310*/  FFMA.FTZ R8, R13, R8, R3 ;  /* 0x000000080d087223 */ /* 0x000fe20000010003 */
[----:B------:R-:W-:Y:S02]  /*27320*/  LOP3.LUT R3, R15, 0xffff0000, RZ, 0xc0, !PT ;  /* 0xffff00000f037812 */ /* 0x000fe400078ec0ff */
[----:B------:R-:W-:Y:S02]  /*27330*/  LOP3.LUT R13, R2, 0xffff0000, RZ, 0xc0, !PT ;  /* 0xffff0000020d7812 */ /* 0x000fe400078ec0ff */
[----:B------:R-:W-:Y:S01]  /*27340*/  LOP3.LUT R2, R19, 0xffff0000, RZ, 0xc0, !PT ;  /* 0xffff000013027812 */ /* 0x000fe200078ec0ff */
[C---:B------:R-:W-:Y:S01]  /*27350*/  FMUL.FTZ R4, R3.reuse, R12 ;  /* 0x0000000c03047220 */ /* 0x040fe20000410000 */
[----:B------:R-:W-:Y:S01]  /*27360*/  F2FP.BF16.PACK_AB R14, R8, R25 ;  /* 0x00000019080e723e */ /* 0x000fe200000010ff */
[----:B------:R-:W-:-:S04]  /*27370*/  FMUL.FTZ R9, R3, R13 ;  /* 0x0000000d03097220 */ /* 0x000fc80000410000 */
[C---:B------:R-:W-:Y:S01]  /*27380*/  FFMA.FTZ R3, R2.reuse, R12, -R9 ;  /* 0x0000000c02037223 */ /* 0x040fe20000010809 */
[----:B------:R-:W-:Y:S01]  /*27390*/  F2FP.BF16.PACK_AB R12, R33, R34 ;  /* 0x00000022210c723e */ /* 0x000fe200000010ff */
[----:B------:R-:W-:Y:S01]  /*273a0*/  FFMA.FTZ R2, R2, R13, R4 ;  /* 0x0000000d02027223 */ /* 0x000fe20000010004 */
[----:B------:R-:W-:Y:S02]  /*273b0*/  F2FP.BF16.PACK_AB R13, R28, R29 ;  /* 0x0000001d1c0d723e */ /* 0x000fe400000010ff */
[----:B------:R-:W-:Y:S02]  /*273c0*/  F2FP.BF16.PACK_AB R19, R3, R24 ;  /* 0x000000180313723e */ /* 0x000fe400000010ff */
[----:B------:R-:W-:-:S03]  /*273d0*/  F2FP.BF16.PACK_AB R15, R2, R10 ;  /* 0x0000000a020f723e */ /* 0x000fc600000010ff */
[----:B------:R1:W-:Y:S04]  /*273e0*/  ST.E.128 [R20.64], R16 ;  /* 0x0000001014007985 */ /* 0x0003e8000c101d04 */
[----:B------:R1:W-:Y:S02]  /*273f0*/  ST.E.128 [R22.64], R12 ;  /* 0x0000000c16007985 */ /* 0x0003e4000c101d04 */
.L_x_2120:
[----:B------:R-:W-:Y:S05]  /*27400*/  BSYNC B0 ;  /* 0x0000000000007941 */ /* 0x000fea0003800000 */
.L_x_2119:
[----:B------:R-:W-:-:S04]  /*27410*/  IADD3 R2, R57, 0x40, RZ ;  /* 0x0000004039027810 */ /* 0x000fc80007ffe0ff */
[----:B------:R-:W-:-:S13]  /*27420*/  ISETP.GE.AND P0, PT, R2, R0, PT ;  /* 0x000000000200720c */ /* 0x000fda0003f06270 */
[----:B------:R-:W-:Y:S05]  /*27430*/  @P0 BRA `(.L_x_2118) ;  /* 0x0000077000000947 */ /* 0x000fea0003800000 */
[----:B------:R-:W-:Y:S01]  /*27440*/  SHF.R.S32.HI R10, RZ, 0x1f, R2 ;  /* 0x0000001fff0a7819 */ /* 0x000fe20000011402 */
[----:B------:R-:W-:Y:S01]  /*27450*/  IMAD.SHL.U32 R9, R80, 0x40, RZ ;  /* 0x0000004050097824 */ /* 0x000fe200078e00ff */
[----:B------:R-:W-:Y:S02]  /*27460*/  SHF.R.S32.HI R7, RZ, 0x1f, R32 ;  /* 0x0000001fff077819 */ /* 0x000fe40000011420 */
[CC--:B------:R-:W-:Y:S02]  /*27470*/  LEA.HI R4, R10.reuse, R2.reuse, RZ, 0x3 ;  /* 0x000000020a047211 */ /* 0x0c0fe400078f18ff */
[----:B------:R-:W-:Y:S02]  /*27480*/  LEA.HI R10, R10, R2, RZ, 0x6 ;  /* 0x000000020a0a7211 */ /* 0x000fe400078f30ff */
[----:B------:R-:W-:Y:S02]  /*27490*/  SHF.R.S32.HI R3, RZ, 0x3, R4 ;  /* 0x00000003ff037819 */ /* 0x000fe40000011404 */
[----:B------:R-:W-:-:S02]  /*274a0*/  LEA.HI R7, R7, R32, RZ, 0x6 ;  /* 0x0000002007077211 */ /* 0x000fc400078f30ff */
[----:B------:R-:W-:Y:S02]  /*274b0*/  LEA.HI R3, R0, R3, RZ, 0x1d ;  /* 0x0000000300037211 */ /* 0x000fe400078fe8ff */
[----:B------:R-:W-:Y:S02]  /*274c0*/  LOP3.LUT R2, R9, 0x1c0, RZ, 0xc0, !PT ;  /* 0x000001c009027812 */ /* 0x000fe400078ec0ff */
[----:B------:R-:W-:Y:S01]  /*274d0*/  SHF.R.S32.HI R8, RZ, 0x1f, R3 ;  /* 0x0000001fff087819 */ /* 0x000fe20000011403 */
[----:B------:R-:W-:Y:S01]  /*274e0*/  IMAD.SHL.U32 R9, R3, 0x8, RZ ;  /* 0x0000000803097824 */ /* 0x000fe200078e00ff */
[----:B-1----:R-:W-:Y:S02]  /*274f0*/  LOP3.LUT R12, R2, 0x38, R4, 0xf8, !PT ;  /* 0x00000038020c7812 */ /* 0x002fe400078ef804 */
[----:B------:R-:W-:Y:S01]  /*27500*/  LEA.HI R8, R8, R3, RZ, 0x3 ;  /* 0x0000000308087211 */ /* 0x000fe200078f18ff */
[----:B------:R-:W-:Y:S01]  /*27510*/  IMAD.SHL.U32 R3, R7, 0x8, RZ ;  /* 0x0000000807037824 */ /* 0x000fe200078e00ff */
[----:B------:R-:W-:-:S02]  /*27520*/  LOP3.LUT R7, R2, 0x38, R9, 0xf8, !PT ;  /* 0x0000003802077812 */ /* 0x000fc400078ef809 */
[----:B------:R-:W-:Y:S01]  /*27530*/  SHF.R.U32.HI R2, RZ, 0x3, R2 ;  /* 0x00000003ff027819 */ /* 0x000fe20000011602 */
[----:B------:R-:W-:Y:S01]  /*27540*/  IMAD.SHL.U32 R4, R8, 0x400, RZ ;  /* 0x0000040008047824 */ /* 0x000fe200078e00ff */
[----:B------:R-:W-:Y:S01]  /*27550*/  LOP3.LUT R3, R3, 0xfffffe00, RZ, 0xc0, !PT ;  /* 0xfffffe0003037812 */ /* 0x000fe200078ec0ff */
[----:B------:R-:W-:Y:S01]  /*27560*/  IMAD.SHL.U32 R8, R10, 0x80, RZ ;  /* 0x000000800a087824 */ /* 0x000fe200078e00ff */
[-C--:B------:R-:W-:Y:S02]  /*27570*/  LOP3.LUT R9, R7, R2.reuse, RZ, 0x3c, !PT ;  /* 0x0000000207097212 */ /* 0x080fe400078e3cff */
[----:B------:R-:W-:Y:S02]  /*27580*/  LOP3.LUT R4, R4, 0xffffe000, RZ, 0xc0, !PT ;  /* 0xffffe00004047812 */ /* 0x000fe400078ec0ff */
[----:B------:R-:W-:Y:S02]  /*27590*/  LOP3.LUT R7, R12, R2, RZ, 0x3c, !PT ;  /* 0x000000020c077212 */ /* 0x000fe400078e3cff */
[----:B------:R-:W-:-:S02]  /*275a0*/  IADD3 R2, R9, R4, R3 ;  /* 0x0000000409027210 */ /* 0x000fc40007ffe003 */
[----:B------:R-:W-:-:S03]  /*275b0*/  LOP3.LUT R8, R8, 0xffffe000, RZ, 0xc0, !PT ;  /* 0xffffe00008087812 */ /* 0x000fc600078ec0ff */
[----:B----45:R-:W-:Y:S01]  /*275c0*/  IMAD.WIDE.U32 R22, R2, 0x2, R38 ;  /* 0x0000000202167825 */ /* 0x030fe200078e0026 */
[----:B------:R-:W-:-:S04]  /*275d0*/  IADD3 R3, R7, R8, R3 ;  /* 0x0000000807037210 */ /* 0x000fc80007ffe003 */
[----:B------:R-:W2:Y:S01]  /*275e0*/  LD.E.128 R12, [R22.64] ;  /* 0x00000004160c7980 */ /* 0x000ea2000c101d00 */
[----:B------:R-:W-:-:S05]  /*275f0*/  IMAD.WIDE.U32 R20, R3, 0x2, R38 ;  /* 0x0000000203147825 */ /* 0x000fca00078e0026 */
[----:B------:R-:W3:Y:S01]  /*27600*/  LD.E.128 R16, [R20.64] ;  /* 0x0000000414107980 */ /* 0x000ee2000c101d00 */
[----:B------:R-:W-:Y:S02]  /*27610*/  SHF.R.U64 R2, R44, 0x10, R45 ;  /* 0x000000102c027819 */ /* 0x000fe4000000122d */
[----:B------:R-:W-:Y:S02]  /*27620*/  SHF.R.U64 R3, R40, 0x10, R41 ;  /* 0x0000001028037819 */ /* 0x000fe40000001229 */
[C---:B------:R-:W-:Y:S02]  /*27630*/  PRMT R2, R37.reuse, 0x5410, R2 ;  /* 0x0000541025027816 */ /* 0x040fe40000000002 */
[----:B------:R-:W-:-:S03]  /*27640*/  PRMT R3, R37, 0x5432, R3 ;  /* 0x0000543225037816 */ /* 0x000fc60000000003 */
[----:B------:R-:W-:Y:S02]  /*27650*/  IMAD.U32 R8, R2, 0x10000, RZ ;  /* 0x0001000002087824 */ /* 0x000fe400078e00ff */
[----:B------:R-:W-:Y:S02]  /*27660*/  IMAD.U32 R9, R3, 0x10000, RZ ;  /* 0x0001000003097824 */ /* 0x000fe400078e00ff */
[----:B--2---:R-:W-:-:S04]  /*27670*/  IMAD.U32 R4, R12, 0x10000, RZ ;  /* 0x000100000c047824 */ /* 0x004fc800078e00ff */
[-C--:B------:R-:W-:Y:S02]  /*27680*/  FMUL.FTZ R7, R4, R8.reuse ;  /* 0x0000000804077220 */ /* 0x080fe40000410000 */
[----:B---3--:R-:W-:Y:S02]  /*27690*/  IMAD.U32 R10, R16, 0x10000, RZ ;  /* 0x00010000100a7824 */ /* 0x008fe400078e00ff */
[-C--:B------:R-:W-:Y:S02]  /*276a0*/  FMUL.FTZ R4, R4, R9.reuse ;  /* 0x0000000904047220 */ /* 0x080fe40000410000 */
[C---:B------:R-:W-:Y:S02]  /*276b0*/  FFMA.FTZ R32, R10.reuse, R9, -R7 ;  /* 0x000000090a207223 */ /* 0x040fe40000010807 */
[----:B------:R-:W-:Y:S01]  /*276c0*/  FFMA.FTZ R31, R10, R8, R4 ;  /* 0x000000080a1f7223 */ /* 0x000fe20000010004 */
[----:B------:R-:W-:Y:S02]  /*276d0*/  LOP3.LUT R8, R2, 0xffff0000, RZ, 0xc0, !PT ;  /* 0xffff000002087812 */ /* 0x000fe400078ec0ff */
[----:B------:R-:W-:-:S02]  /*276e0*/  LOP3.LUT R2, R12, 0xffff0000, RZ, 0xc0, !PT ;  /* 0xffff00000c027812 */ /* 0x000fc400078ec0ff */
[----:B------:R-:W-:Y:S02]  /*276f0*/  LOP3.LUT R9, R3, 0xffff0000, RZ, 0xc0, !PT ;  /* 0xffff000003097812 */ /* 0x000fe400078ec0ff */
[----:B------:R-:W-:Y:S01]  /*27700*/  LOP3.LUT R10, R16, 0xffff0000, RZ, 0xc0, !PT ;  /* 0xffff0000100a7812 */ /* 0x000fe200078ec0ff */
[C---:B------:R-:W-:Y:S01]  /*27710*/  FMUL.FTZ R3, R2.reuse, R8 ;  /* 0x0000000802037220 */ /* 0x040fe20000410000 */
[----:B------:R-:W-:Y:S01]  /*27720*/  SHF.R.U32.HI R7, RZ, 0x10, R45 ;  /* 0x00000010ff077819 */ /* 0x000fe2000001162d */
[----:B------:R-:W-:Y:S01]  /*27730*/  FMUL.FTZ R2, R2, R9 ;  /* 0x0000000902027220 */ /* 0x000fe20000410000 */
[----:B------:R-:W-:-:S03]  /*27740*/  SHF.R.U32.HI R4, RZ, 0x10, R41 ;  /* 0x00000010ff047819 */ /* 0x000fc60000011629 */
[C---:B------:R-:W-:Y:S01]  /*27750*/  FFMA.FTZ R30, R10.reuse, R8, R2 ;  /* 0x000000080a1e7223 */ /* 0x040fe20000010002 */
[C---:B------:R-:W-:Y:S02]  /*27760*/  PRMT R2, R59.reuse, 0x5410, R7 ;  /* 0x000054103b027816 */ /* 0x040fe40000000007 */
[----:B------:R-:W-:Y:S01]  /*27770*/  PRMT R4, R59, 0x5432, R4 ;  /* 0x000054323b047816 */ /* 0x000fe20000000004 */
[----:B------:R-:W-:Y:S02]  /*27780*/  FFMA.FTZ R16, R10, R9, -R3 ;  /* 0x000000090a107223 */ /* 0x000fe40000010803 */
[----:B------:R-:W-:Y:S02]  /*27790*/  IMAD.U32 R8, R2, 0x10000, RZ ;  /* 0x0001000002087824 */ /* 0x000fe400078e00ff */
[----:B------:R-:W-:Y:S02]  /*277a0*/  IMAD.U32 R3, R13, 0x10000, RZ ;  /* 0x000100000d037824 */ /* 0x000fe400078e00ff */
[----:B------:R-:W-:-:S02]  /*277b0*/  IMAD.U32 R9, R4, 0x10000, RZ ;  /* 0x0001000004097824 */ /* 0x000fc400078e00ff */
[----:B------:R-:W-:Y:S02]  /*277c0*/  FMUL.FTZ R7, R3, R8 ;  /* 0x0000000803077220 */ /* 0x000fe40000410000 */
[----:B------:R-:W-:Y:S02]  /*277d0*/  IMAD.U32 R10, R17, 0x10000, RZ ;  /* 0x00010000110a7824 */ /* 0x000fe400078e00ff */
[----:B------:R-:W-:-:S04]  /*277e0*/  FMUL.FTZ R3, R3, R9 ;  /* 0x0000000903037220 */ /* 0x000fc80000410000 */
[----:B------:R-:W-:Y:S01]  /*277f0*/  FFMA.FTZ R28, R10, R8, R3 ;  /* 0x000000080a1c7223 */ /* 0x000fe20000010003 */
[----:B------:R-:W-:Y:S01]  /*27800*/  SHF.R.U64 R3, R42, 0x10, R43 ;  /* 0x000000102a037819 */ /* 0x000fe2000000122b */
[----:B------:R-:W-:-:S03]  /*27810*/  FFMA.FTZ R29, R10, R9, -R7 ;  /* 0x000000090a1d7223 */ /* 0x000fc60000010807 */
[----:B------:R-:W-:Y:S02]  /*27820*/  PRMT R8, R82, 0x5432, R3 ;  /* 0x0000543252087816 */ /* 0x000fe40000000003 */
[----:B------:R-:W-:Y:S02]  /*27830*/  LOP3.LUT R3, R13, 0xffff0000, RZ, 0xc0, !PT ;  /* 0xffff00000d037812 */ /* 0x000fe400078ec0ff */
[----:B------:R-:W-:Y:S02]  /*27840*/  LOP3.LUT R13, R2, 0xffff0000, RZ, 0xc0, !PT ;  /* 0xffff0000020d7812 */ /* 0x000fe400078ec0ff */
[----:B------:R-:W-:Y:S02]  /*27850*/  LOP3.LUT R12, R4, 0xffff0000, RZ, 0xc0, !PT ;  /* 0xffff0000040c7812 */ /* 0x000fe400078ec0ff */
[----:B------:R-:W-:Y:S01]  /*27860*/  SHF.R.U64 R7, R46, 0x10, R47 ;  /* 0x000000102e077819 */ /* 0x000fe2000000122f */
[----:B------:R-:W-:Y:S01]  /*27870*/  FMUL.FTZ R4, R3, R13 ;  /* 0x0000000d03047220 */ /* 0x000fe20000410000 */
[----:B------:R-:W-:Y:S01]  /*27880*/  LOP3.LUT R2, R17, 0xffff0000, RZ, 0xc0, !PT ;  /* 0xffff000011027812 */ /* 0x000fe200078ec0ff */
[----:B------:R-:W-:Y:S01]  /*27890*/  FMUL.FTZ R3, R3, R12 ;  /* 0x0000000c03037220 */ /* 0x000fe20000410000 */
[----:B------:R-:W-:-:S03]  /*278a0*/  PRMT R7, R82, 0x5410, R7 ;  /* 0x0000541052077816 */ /* 0x000fc60000000007 */
[C---:B------:R-:W-:Y:S02]  /*278b0*/  FFMA.FTZ R17, R2.reuse, R12, -R4 ;  /* 0x0000000c02117223 */ /* 0x040fe40000010804 */
[----:B------:R-:W-:Y:S02]  /*278c0*/  FFMA.FTZ R27, R2, R13, R3 ;  /* 0x0000000d021b7223 */ /* 0x000fe40000010003 */
[----:B------:R-:W-:Y:S02]  /*278d0*/  IMAD.U32 R4, R7, 0x10000, RZ ;  /* 0x0001000007047824 */ /* 0x000fe400078e00ff */
[----:B------:R-:W-:Y:S02]  /*278e0*/  IMAD.U32 R2, R14, 0x10000, RZ ;  /* 0x000100000e027824 */ /* 0x000fe400078e00ff */
[----:B------:R-:W-:Y:S02]  /*278f0*/  IMAD.U32 R12, R8, 0x10000, RZ ;  /* 0x00010000080c7824 */ /* 0x000fe400078e00ff */
[----:B------:R-:W-:Y:S01]  /*27900*/  FMUL.FTZ R3, R2, R4 ;  /* 0x0000000402037220 */ /* 0x000fe20000410000 */
[----:B------:R-:W-:Y:S01]  /*27910*/  SHF.R.U32.HI R10, RZ, 0x10, R47 ;  /* 0x00000010ff0a7819 */ /* 0x000fe2000001162f */
[----:B------:R-:W-:-:S02]  /*27920*/  IMAD.U32 R13, R18, 0x10000, RZ ;  /* 0x00010000120d7824 */ /* 0x000fc400078e00ff */
[----:B------:R-:W-:Y:S01]  /*27930*/  FMUL.FTZ R2, R2, R12 ;  /* 0x0000000c02027220 */ /* 0x000fe20000410000 */
[----:B------:R-:W-:-:S03]  /*27940*/  SHF.R.U32.HI R9, RZ, 0x10, R43 ;  /* 0x00000010ff097819 */ /* 0x000fc6000001162b */
[----:B------:R-:W-:Y:S01]  /*27950*/  FFMA.FTZ R25, R13, R4, R2 ;  /* 0x000000040d197223 */ /* 0x000fe20000010002 */
[----:B------:R-:W-:Y:S01]  /*27960*/  PRMT R2, R83, 0x5410, R10 ;  /* 0x0000541053027816 */ /* 0x000fe2000000000a */
[----:B------:R-:W-:Y:S01]  /*27970*/  FFMA.FTZ R26, R13, R12, -R3 ;  /* 0x0000000c0d1a7223 */ /* 0x000fe20000010803 */
[----:B------:R-:W-:Y:S01]  /*27980*/  PRMT R4, R83, 0x5432, R9 ;  /* 0x0000543253047816 */ /* 0x000fe20000000009 */
[----:B------:R-:W-:Y:S02]  /*27990*/  IMAD.U32 R3, R15, 0x10000, RZ ;  /* 0x000100000f037824 */ /* 0x000fe400078e00ff */
[----:B------:R-:W-:Y:S02]  /*279a0*/  IMAD.U32 R12, R2, 0x10000, RZ ;  /* 0x00010000020c7824 */ /* 0x000fe400078e00ff */
[----:B------:R-:W-:Y:S02]  /*279b0*/  IMAD.U32 R10, R4, 0x10000, RZ ;  /* 0x00010000040a7824 */ /* 0x000fe400078e00ff */
[----:B------:R-:W-:-:S02]  /*279c0*/  IMAD.U32 R13, R19, 0x10000, RZ ;  /* 0x00010000130d7824 */ /* 0x000fc400078e00ff */
[C---:B------:R-:W-:Y:S02]  /*279d0*/  FMUL.FTZ R9, R3.reuse, R12 ;  /* 0x0000000c03097220 */ /* 0x040fe40000410000 */
[-C--:B------:R-:W-:Y:S02]  /*279e0*/  FMUL.FTZ R3, R3, R10.reuse ;  /* 0x0000000a03037220 */ /* 0x080fe40000410000 */
[----:B------:R-:W-:Y:S01]  /*279f0*/  FFMA.FTZ R24, R13, R10, -R9 ;  /* 0x0000000a0d187223 */ /* 0x000fe20000010809 */
[----:B------:R-:W-:Y:S02]  /*27a00*/  LOP3.LUT R9, R7, 0xffff0000, RZ, 0xc0, !PT ;  /* 0xffff000007097812 */ /* 0x000fe400078ec0ff */
[----:B------:R-:W-:Y:S02]  /*27a10*/  LOP3.LUT R7, R14, 0xffff0000, RZ, 0xc0, !PT ;  /* 0xffff00000e077812 */ /* 0x000fe400078ec0ff */
[----:B------:R-:W-:Y:S01]  /*27a20*/  LOP3.LUT R8, R8, 0xffff0000, RZ, 0xc0, !PT ;  /* 0xffff000008087812 */ /* 0x000fe200078ec0ff */
[----:B------:R-:W-:Y:S01]  /*27a30*/  FFMA.FTZ R10, R13, R12, R3 ;  /* 0x0000000c0d0a7223 */ /* 0x000fe20000010003 */
[----:B------:R-:W-:Y:S01]  /*27a40*/  LOP3.LUT R12, R18, 0xffff0000, RZ, 0xc0, !PT ;  /* 0xffff0000120c7812 */ /* 0x000fe200078ec0ff */
[----:B------:R-:W-:-:S02]  /*27a50*/  FMUL.FTZ R3, R7, R9 ;  /* 0x0000000907037220 */ /* 0x000fc40000410000 */
[-C--:B------:R-:W-:Y:S01]  /*27a60*/  FMUL.FTZ R7, R7, R8.reuse ;  /* 0x0000000807077220 */ /* 0x080fe20000410000 */
[----:B------:R-:W-:Y:S01]  /*27a70*/  LOP3.LUT R13, R2, 0xffff0000, RZ, 0xc0, !PT ;  /* 0xffff0000020d7812 */ /* 0x000fe200078ec0ff */
[C---:B------:R-:W-:Y:S01]  /*27a80*/  FFMA.FTZ R8, R12.reuse, R8, -R3 ;  /* 0x000000080c087223 */ /* 0x040fe20000010803 */
[----:B------:R-:W-:Y:S01]  /*27a90*/  LOP3.LUT R3, R15, 0xffff0000, RZ, 0xc0, !PT ;  /* 0xffff00000f037812 */ /* 0x000fe200078ec0ff */
[----:B------:R-:W-:Y:S01]  /*27aa0*/  FFMA.FTZ R9, R12, R9, R7 ;  /* 0x000000090c097223 */ /* 0x000fe20000010007 */
[----:B------:R-:W-:Y:S02]  /*27ab0*/  LOP3.LUT R12, R4, 0xffff0000, RZ, 0xc0, !PT ;  /* 0xffff0000040c7812 */ /* 0x000fe400078ec0ff */
[----:B------:R-:W-:Y:S01]  /*27ac0*/  LOP3.LUT R2, R19, 0xffff0000, RZ, 0xc0, !PT ;  /* 0xffff000013027812 */ /* 0x000fe200078ec0ff */
[C---:B------:R-:W-:Y:S02]  /*27ad0*/  FMUL.FTZ R7, R3.reuse, R13 ;  /* 0x0000000d03077220 */ /* 0x040fe40000410000 */
[----:B------:R-:W-:-:S02]  /*27ae0*/  FMUL.FTZ R4, R3, R12 ;  /* 0x0000000c03047220 */ /* 0x000fc40000410000 */
[C---:B------:R-:W-:Y:S02]  /*27af0*/  FFMA.FTZ R3, R2.reuse, R12, -R7 ;  /* 0x0000000c02037223 */ /* 0x040fe40000010807 */
[----:B------:R-:W-:Y:S01]  /*27b00*/  FFMA.FTZ R2, R2, R13, R4 ;  /* 0x0000000d02027223 */ /* 0x000fe20000010004 */
[----:B------:R-:W-:Y:S02]  /*27b10*/  F2FP.BF16.PACK_AB R16, R16, R32 ;  /* 0x000000201010723e */ /* 0x000fe400000010ff */
[----:B------:R-:W-:Y:S02]  /*27b20*/  F2FP.BF16.PACK_AB R17, R17, R29 ;  /* 0x0000001d1111723e */ /* 0x000fe400000010ff */
[----:B------:R-:W-:Y:S02]  /*27b30*/  F2FP.BF16.PACK_AB R18, R8, R26 ;  /* 0x0000001a0812723e */ /* 0x000fe400000010ff */
[----:B------:R-:W-:Y:S02]  /*27b40*/  F2FP.BF16.PACK_AB R19, R3, R24 ;  /* 0x000000180313723e */ /* 0x000fe400000010ff */
[----:B------:R-:W-:-:S02]  /*27b50*/  F2FP.BF16.PACK_AB R12, R30, R31 ;  /* 0x0000001f1e0c723e */ /* 0x000fc400000010ff */
[----:B------:R-:W-:Y:S02]  /*27b60*/  F2FP.BF16.PACK_AB R13, R27, R28 ;  /* 0x0000001c1b0d723e */ /* 0x000fe400000010ff */
[----:B------:R-:W-:Y:S02]  /*27b70*/  F2FP.BF16.PACK_AB R14, R9, R25 ;  /* 0x00000019090e723e */ /* 0x000fe400000010ff */
[----:B------:R-:W-:Y:S01]  /*27b80*/  F2FP.BF16.PACK_AB R15, R2, R10 ;  /* 0x0000000a020f723e */ /* 0x000fe200000010ff */
[----:B------:R1:W-:Y:S04]  /*27b90*/  ST.E.128 [R20.64], R16 ;  /* 0x0000001014007985 */ /* 0x0003e8000c101d04 */
[----:B------:R1:W-:Y:S02]  /*27ba0*/  ST.E.128 [R22.64], R12 ;  /* 0x0000000c16007985 */ /* 0x0003e4000c101d04 */
.L_x_2118:
[----:B---3--:R-:W-:Y:S05]  /*27bb0*/  BSYNC B1 ;  /* 0x0000000000017941 */ /* 0x008fea0003800000 */
.L_x_2117:
[----:B------:R-:W-:Y:S01]  /*27bc0*/  IADD3 R42, R80, 0x20, RZ ;  /* 0x00000020502a7810 */ /* 0x000fe20007ffe0ff */
[----:B------:R-:W-:Y:S03]  /*27bd0*/  BSSY B1, `(.L_x_2121) ;  /* 0x00000f1000017945 */ /* 0x000fe60003800000 */
[----:B------:R-:W-:-:S13]  /*27be0*/  ISETP.GE.AND P0, PT, R42, R58, PT ;  /* 0x0000003a2a00720c */ /* 0x000fda0003f06270 */
[----:B------:R-:W-:Y:S05]  /*27bf0*/  @P0 BRA `(.L_x_2122) ;  /* 0x00000ee000000947 */ /* 0x000fea0003800000 */
[----:B------:R-:W-:Y:S01]  /*27c00*/  ISETP.GE.AND P0, PT, R57, R0, PT ;  /* 0x000000003900720c */ /* 0x000fe20003f06270 */
[----:B------:R-:W-:-:S12]  /*27c10*/  BSSY B0, `(.L_x_2123) ;  /* 0x0000072000007945 */ /* 0x000fd80003800000 */
[----:B------:R-:W-:Y:S05]  /*27c20*/  @P0 BRA `(.L_x_2124) ;  /* 0x0000070000000947 */ /* 0x000fea0003800000 */
[----:B------:R-:W-:Y:S01]  /*27c30*/  SHF.R.S32.HI R3, RZ, 0x1f, R42 ;  /* 0x0000001fff037819 */ /* 0x000fe2000001142a */
[----:B------:R-:W-:Y:S01]  /*27c40*/  IMAD.SHL.U32 R2, R42, 0x40, RZ ;  /* 0x000000402a027824 */ /* 0x000fe200078e00ff */
[----:B------:R-:W-:Y:S02]  /*27c50*/  LEA.HI R7, R0, R56, RZ, 0x1d ;  /* 0x0000003800077211 */ /* 0x000fe400078fe8ff */
[----:B------:R-:W-:Y:S02]  /*27c60*/  LEA.HI R3, R3, R42, RZ, 0x3 ;  /* 0x0000002a03037211 */ /* 0x000fe400078f18ff */
[----:B------:R-:W-:Y:S02]  /*27c70*/  SHF.R.S32.HI R8, RZ, 0x1f, R7 ;  /* 0x0000001fff087819 */ /* 0x000fe40000011407 */
[----:B------:R-:W-:Y:S01]  /*27c80*/  LOP3.LUT R2, R2, 0x1c0, RZ, 0xc0, !PT ;  /* 0x000001c002027812 */ /* 0x000fe200078ec0ff */
[----:B------:R-:W-:Y:S01]  /*27c90*/  IMAD.SHL.U32 R4, R3, 0x40, RZ ;  /* 0x0000004003047824 */ /* 0x000fe200078e00ff */
[----:B------:R-:W-:Y:S01]  /*27ca0*/  LEA.HI R8, R8, R7, RZ, 0x3 ;  /* 0x0000000708087211 */ /* 0x000fe200078f18ff */
[----:B------:R-:W-:Y:S01]  /*27cb0*/  IMAD.SHL.U32 R7, R7, 0x8, RZ ;  /* 0x0000000807077824 */ /* 0x000fe200078e00ff */
[----:B------:R-:W-:-:S02]  /*27cc0*/  LOP3.LUT R9, R2, 0x38, R57, 0xf8, !PT ;  /* 0x0000003802097812 */ /* 0x000fc400078ef839 */
[----:B------:R-:W-:Y:S02]  /*27cd0*/  SHF.R.U32.HI R3, RZ, 0x3, R2 ;  /* 0x00000003ff037819 */ /* 0x000fe40000011602 */
[----:B------:R-:W-:Y:S02]  /*27ce0*/  LOP3.LUT R4, R4, 0xfffffe00, RZ, 0xc0, !PT ;  /* 0xfffffe0004047812 */ /* 0x000fe400078ec0ff */
[----:B------:R-:W-:Y:S01]  /*27cf0*/  LOP3.LUT R2, R2, 0x38, R7, 0xf8, !PT ;  /* 0x0000003802027812 */ /* 0x000fe200078ef807 */
[----:B------:R-:W-:Y:S01]  /*27d00*/  IMAD.SHL.U32 R7, R8, 0x400, RZ ;  /* 0x0000040008077824 */ /* 0x000fe200078e00ff */
[----:B------:R-:W-:Y:S02]  /*27d10*/  LOP3.LUT R8, R4, R9, R3, 0xf6, !PT ;  /* 0x0000000904087212 */ /* 0x000fe400078ef603 */
[----:B------:R-:W-:Y:S02]  /*27d20*/  LOP3.LUT R3, R2, R3, RZ, 0x3c, !PT ;  /* 0x0000000302037212 */ /* 0x000fe400078e3cff */
[----:B------:R-:W-:Y:S01]  /*27d30*/  LOP3.LUT R2, R7, 0xffffe000, RZ, 0xc0, !PT ;  /* 0xffffe00007027812 */ /* 0x000fe200078ec0ff */
[----:B-----5:R-:W-:-:S03]  /*27d40*/  IMAD.WIDE.U32 R36, R8, 0x2, R38 ;  /* 0x0000000208247825 */ /* 0x020fc600078e0026 */
[----:B------:R-:W-:Y:S02]  /*27d50*/  IADD3 R2, R3, R2, R4 ;  /* 0x0000000203027210 */ /* 0x000fe40007ffe004 */
[----:B-1--4-:R-:W2:Y:S03]  /*27d60*/  LD.E.128 R16, [R36.64] ;  /* 0x0000000424107980 */ /* 0x012ea6000c101d00 */
[----:B------:R-:W-:-:S05]  /*27d70*/  IMAD.WIDE.U32 R34, R2, 0x2, R38 ;  /* 0x0000000202227825 */ /* 0x000fca00078e0026 */
[----:B------:R-:W3:Y:S01]  /*27d80*/  LD.E.128 R12, [R34.64] ;  /* 0x00000004220c7980 */ /* 0x000ee2000c101d00 */
[----:B------:R-:W-:Y:S02]  /*27d90*/  SHF.R.U64 R8, R52, 0x10, R53 ;  /* 0x0000001034087819 */ /* 0x000fe40000001235 */
[----:B------:R-:W-:Y:S02]  /*27da0*/  SHF.R.U64 R2, R48, 0x10, R49 ;  /* 0x0000001030027819 */ /* 0x000fe40000001231 */
[----:B------:R-:W-:Y:S02]  /*27db0*/  PRMT R26, R105, 0x5432, R8 ;  /* 0x00005432691a7816 */ /* 0x000fe40000000008 */
[----:B------:R-:W-:Y:S02]  /*27dc0*/  SHF.R.U32.HI R9, RZ, 0x10, R53 ;  /* 0x00000010ff097819 */ /* 0x000fe40000011635 */
[----:B------:R-:W-:Y:S01]  /*27dd0*/  SHF.R.U64 R10, R54, 0x10, R55 ;  /* 0x00000010360a7819 */ /* 0x000fe20000001237 */
[----:B------:R-:W-:Y:S01]  /*27de0*/  IMAD.U32 R40, R26, 0x10000, RZ ;  /* 0x000100001a287824 */ /* 0x000fe200078e00ff */
[----:B------:R-:W-:-:S02]  /*27df0*/  PRMT R33, R107, 0x5432, R2 ;  /* 0x000054326b217816 */ /* 0x000fc40000000002 */
[----:B------:R-:W-:Y:S02]  /*27e00*/  SHF.R.U32.HI R3, RZ, 0x10, R49 ;  /* 0x00000010ff037819 */ /* 0x000fe40000011631 */
[----:B------:R-:W-:Y:S02]  /*27e10*/  PRMT R25, R105, 0x5410, R9 ;  /* 0x0000541069197816 */ /* 0x000fe40000000009 */
[----:B------:R-:W-:Y:S02]  /*27e20*/  PRMT R24, R106, 0x5432, R10 ;  /* 0x000054326a187816 */ /* 0x000fe4000000000a */
[----:B------:R-:W-:Y:S02]  /*27e30*/  LOP3.LUT R26, R26, 0xffff0000, RZ, 0xc0, !PT ;  /* 0xffff00001a1a7812 */ /* 0x000fe400078ec0ff */
[----:B------:R-:W-:Y:S02]  /*27e40*/  PRMT R29, R107, 0x5410, R3 ;  /* 0x000054106b1d7816 */ /* 0x000fe40000000003 */
[----:B------:R-:W-:-:S02]  /*27e50*/  SHF.R.U64 R4, R50, 0x10, R51 ;  /* 0x0000001032047819 */ /* 0x000fc40000001233 */
[----:B------:R-:W-:Y:S02]  /*27e60*/  SHF.R.U32.HI R7, RZ, 0x10, R51 ;  /* 0x00000010ff077819 */ /* 0x000fe40000011633 */
[C---:B------:R-:W-:Y:S02]  /*27e70*/  PRMT R28, R108.reuse, 0x5432, R4 ;  /* 0x000054326c1c7816 */ /* 0x040fe40000000004 */
[----:B------:R-:W-:Y:S02]  /*27e80*/  PRMT R27, R108, 0x5410, R7 ;  /* 0x000054106c1b7816 */ /* 0x000fe40000000007 */
[----:B------:R-:W-:-:S04]  /*27e90*/  SHF.R.U32.HI R23, RZ, 0x10, R55 ;  /* 0x00000010ff177819 */ /* 0x000fc80000011637 */
[----:B------:R-:W-:Y:S01]  /*27ea0*/  PRMT R23, R106, 0x5410, R23 ;  /* 0x000054106a177816 */ /* 0x000fe20000000017 */
[C---:B--2---:R-:W-:Y:S01]  /*27eb0*/  IMAD.U32 R32, R16.reuse, 0x10000, RZ ;  /* 0x0001000010207824 */ /* 0x044fe200078e00ff */
[----:B------:R-:W-:Y:S01]  /*27ec0*/  LOP3.LUT R31, R16, 0xffff0000, RZ, 0xc0, !PT ;  /* 0xffff0000101f7812 */ /* 0x000fe200078ec0ff */
[C---:B------:R-:W-:Y:S01]  /*27ed0*/  IMAD.U32 R30, R17.reuse, 0x10000, RZ ;  /* 0x00010000111e7824 */ /* 0x040fe200078e00ff */
[----:B------:R-:W-:Y:S01]  /*27ee0*/  LOP3.LUT R22, R17, 0xffff0000, RZ, 0xc0, !PT ;  /* 0xffff000011167812 */ /* 0x000fe200078ec0ff */
[C---:B------:R-:W-:Y:S01]  /*27ef0*/  IMAD.U32 R21, R18.reuse, 0x10000, RZ ;  /* 0x0001000012157824 */ /* 0x040fe200078e00ff */
[----:B------:R-:W-:Y:S01]  /*27f00*/  LOP3.LUT R20, R18, 0xffff0000, RZ, 0xc0, !PT ;  /* 0xffff000012147812 */ /* 0x000fe200078ec0ff */
[C---:B------:R-:W-:Y:S01]  /*27f10*/  IMAD.U32 R17, R19.reuse, 0x10000, RZ ;  /* 0x0001000013117824 */ /* 0x040fe200078e00ff */
[----:B------:R-:W-:Y:S01]  /*27f20*/  LOP3.LUT R18, R19, 0xffff0000, RZ, 0xc0, !PT ;  /* 0xffff000013127812 */ /* 0x000fe200078ec0ff */
[C---:B---3--:R-:W-:Y:S01]  /*27f30*/  IMAD.U32 R16, R12.reuse, 0x10000, RZ ;  /* 0x000100000c107824 */ /* 0x048fe200078e00ff */
[C---:B------:R-:W-:Y:S01]  /*27f40*/  LOP3.LUT R8, R13.reuse, 0xffff0000, RZ, 0xc0, !PT ;  /* 0xffff00000d087812 */ /* 0x040fe200078ec0ff */
[----:B------:R-:W-:Y:S01]  /*27f50*/  IMAD.U32 R9, R13, 0x10000, RZ ;  /* 0x000100000d097824 */ /* 0x000fe200078e00ff */
[----:B------:R-:W-:Y:S01]  /*27f60*/  LOP3.LUT R10, R12, 0xffff0000, RZ, 0xc0, !PT ;  /* 0xffff00000c0a7812 */ /* 0x000fe200078ec0ff */
[----:B------:R-:W-:Y:S01]  /*27f70*/  IMAD.U32 R19, R33, 0x10000, RZ ;  /* 0x0001000021137824 */ /* 0x000fe200078e00ff */
[C---:B------:R-:W-:Y:S01]  /*27f80*/  LOP3.LUT R2, R15.reuse, 0xffff0000, RZ, 0xc0, !PT ;  /* 0xffff00000f027812 */ /* 0x040fe200078ec0ff */
[----:B------:R-:W-:Y:S01]  /*27f90*/  FMUL.FTZ R13, R16, R40 ;  /* 0x00000028100d7220 */ /* 0x000fe20000410000 */
[----:B------:R-:W-:Y:S01]  /*27fa0*/  LOP3.LUT R4, R14, 0xffff0000, RZ, 0xc0, !PT ;  /* 0xffff00000e047812 */ /* 0x000fe200078ec0ff */
[----:B------:R-:W-:Y:S01]  /*27fb0*/  IMAD.U32 R3, R15, 0x10000, RZ ;  /* 0x000100000f037824 */ /* 0x000fe200078e00ff */
[----:B------:R-:W-:Y:S01]  /*27fc0*/  LOP3.LUT R15, R33, 0xffff0000, RZ, 0xc0, !PT ;  /* 0xffff0000210f7812 */ /* 0x000fe200078ec0ff */
[----:B------:R-:W-:-:S02]  /*27fd0*/  FMUL.FTZ R12, R16, R19 ;  /* 0x00000013100c7220 */ /* 0x000fc40000410000 */
[----:B------:R-:W-:Y:S02]  /*27fe0*/  FFMA.FTZ R41, R32, R19, -R13 ;  /* 0x0000001320297223 */ /* 0x000fe4000001080d */
[----:B------:R-:W-:Y:S02]  /*27ff0*/  FMUL.FTZ R13, R10, R26 ;  /* 0x0000001a0a0d7220 */ /* 0x000fe40000410000 */
[----:B------:R-:W-:Y:S02]  /*28000*/  IMAD.U32 R16, R25, 0x10000, RZ ;  /* 0x0001000019107824 */ /* 0x000fe400078e00ff */
[----:B------:R-:W-:Y:S02]  /*28010*/  FFMA.FTZ R33, R32, R40, R12 ;  /* 0x0000002820217223 */ /* 0x000fe4000001000c */
[----:B------:R-:W-:Y:S02]  /*28020*/  IMAD.U32 R7, R14, 0x10000, RZ ;  /* 0x000100000e077824 */ /* 0x000fe400078e00ff */
[----:B------:R-:W-:-:S02]  /*28030*/  FMUL.FTZ R12, R10, R15 ;  /* 0x0000000f0a0c7220 */ /* 0x000fc40000410000 */
[----:B------:R-:W-:Y:S01]  /*28040*/  FFMA.FTZ R32, R31, R15, -R13 ;  /* 0x0000000f1f207223 */ /* 0x000fe2000001080d */
[----:B------:R-:W-:Y:S01]  /*28050*/  LOP3.LUT R13, R25, 0xffff0000, RZ, 0xc0, !PT ;  /* 0xffff0000190d7812 */ /* 0x000fe200078ec0ff */
[----:B------:R-:W-:Y:S02]  /*28060*/  IMAD.U32 R14, R29, 0x10000, RZ ;  /* 0x000100001d0e7824 */ /* 0x000fe400078e00ff */
[----:B------:R-:W-:Y:S02]  /*28070*/  FMUL.FTZ R10, R9, R16 ;  /* 0x00000010090a7220 */ /* 0x000fe40000410000 */
[----:B------:R-:W-:Y:S01]  /*28080*/  FFMA.FTZ R31, R31, R26, R12 ;  /* 0x0000001a1f1f7223 */ /* 0x000fe2000001000c */
[----:B------:R-:W-:Y:S01]  /*28090*/  LOP3.LUT R12, R29, 0xffff0000, RZ, 0xc0, !PT ;  /* 0xffff00001d0c7812 */ /* 0x000fe200078ec0ff */
[-C--:B------:R-:W-:Y:S02]  /*280a0*/  FMUL.FTZ R9, R9, R14.reuse ;  /* 0x0000000e09097220 */ /* 0x080fe40000410000 */
[----:B------:R-:W-:-:S02]  /*280b0*/  FFMA.FTZ R26, R30, R14, -R10 ;  /* 0x0000000e1e1a7223 */ /* 0x000fc4000001080a */
[----:B------:R-:W-:Y:S02]  /*280c0*/  FMUL.FTZ R10, R8, R13 ;  /* 0x0000000d080a7220 */ /* 0x000fe40000410000 */
[----:B------:R-:W-:Y:S02]  /*280d0*/  IMAD.U32 R15, R28, 0x10000, RZ ;  /* 0x000100001c0f7824 */ /* 0x000fe400078e00ff */
[----:B------:R-:W-:Y:S02]  /*280e0*/  IMAD.U32 R14, R24, 0x10000, RZ ;  /* 0x00010000180e7824 */ /* 0x000fe400078e00ff */
[----:B------:R-:W-:Y:S01]  /*280f0*/  FFMA.FTZ R25, R30, R16, R9 ;  /* 0x000000101e197223 */ /* 0x000fe20000010009 */
[----:B------:R-:W-:Y:S01]  /*28100*/  LOP3.LUT R16, R28, 0xffff0000, RZ, 0xc0, !PT ;  /* 0xffff00001c107812 */ /* 0x000fe200078ec0ff */
[C---:B------:R-:W-:Y:S01]  /*28110*/  IMAD.U32 R29, R23.reuse, 0x10000, RZ ;  /* 0x00010000171d7824 */ /* 0x040fe200078e00ff */
[----:B------:R-:W-:Y:S01]  /*28120*/  LOP3.LUT R23, R23, 0xffff0000, RZ, 0xc0, !PT ;  /* 0xffff000017177812 */ /* 0x000fe200078ec0ff */
[----:B------:R-:W-:-:S02]  /*28130*/  FMUL.FTZ R9, R8, R12 ;  /* 0x0000000c08097220 */ /* 0x000fc40000410000 */
[----:B------:R-:W-:Y:S02]  /*28140*/  FFMA.FTZ R19, R22, R12, -R10 ;  /* 0x0000000c16137223 */ /* 0x000fe4000001080a */
[C---:B------:R-:W-:Y:S02]  /*28150*/  FMUL.FTZ R10, R7.reuse, R14 ;  /* 0x0000000e070a7220 */ /* 0x040fe40000410000 */
[----:B------:R-:W-:Y:S02]  /*28160*/  FMUL.FTZ R8, R7, R15 ;  /* 0x0000000f07087220 */ /* 0x000fe40000410000 */
[----:B------:R-:W-:Y:S02]  /*28170*/  IMAD.U32 R12, R27, 0x10000, RZ ;  /* 0x000100001b0c7824 */ /* 0x000fe400078e00ff */
[----:B------:R-:W-:Y:S02]  /*28180*/  FMUL.FTZ R7, R3, R29 ;  /* 0x0000001d03077220 */ /* 0x000fe40000410000 */
[----:B------:R-:W-:-:S02]  /*28190*/  FFMA.FTZ R15, R21, R15, -R10 ;  /* 0x0000000f150f7223 */ /* 0x000fc4000001080a */
[----:B------:R-:W-:Y:S01]  /*281a0*/  FFMA.FTZ R14, R21, R14, R8 ;  /* 0x0000000e150e7223 */ /* 0x000fe20000010008 */
[----:B------:R-:W-:Y:S01]  /*281b0*/  LOP3.LUT R21, R24, 0xffff0000, RZ, 0xc0, !PT ;  /* 0xffff000018157812 */ /* 0x000fe200078ec0ff */
[-C--:B------:R-:W-:Y:S02]  /*281c0*/  FMUL.FTZ R3, R3, R12.reuse ;  /* 0x0000000c03037220 */ /* 0x080fe40000410000 */
[----:B------:R-:W-:Y:S01]  /*281d0*/  FFMA.FTZ R10, R17, R12, -R7 ;  /* 0x0000000c110a7223 */ /* 0x000fe20000010807 */
[----:B------:R-:W-:Y:S01]  /*281e0*/  LOP3.LUT R12, R27, 0xffff0000, RZ, 0xc0, !PT ;  /* 0xffff00001b0c7812 */ /* 0x000fe200078ec0ff */
[----:B------:R-:W-:Y:S01]  /*281f0*/  FFMA.FTZ R8, R17, R29, R3 ;  /* 0x0000001d11087223 */ /* 0x000fe20000010003 */
[----:B------:R-:W-:Y:S01]  /*28200*/  F2FP.BF16.PACK_AB R17, R19, R26 ;  /* 0x0000001a1311723e */ /* 0x000fe200000010ff */
[----:B------:R-:W-:Y:S02]  /*28210*/  FMUL.FTZ R3, R4, R21 ;  /* 0x0000001504037220 */ /* 0x000fe40000410000 */
[----:B------:R-:W-:-:S02]  /*28220*/  FFMA.FTZ R13, R22, R13, R9 ;  /* 0x0000000d160d7223 */ /* 0x000fc40000010009 */
[----:B------:R-:W-:Y:S02]  /*28230*/  FMUL.FTZ R4, R4, R16 ;  /* 0x0000001004047220 */ /* 0x000fe40000410000 */
[C---:B------:R-:W-:Y:S01]  /*28240*/  FMUL.FTZ R7, R2.reuse, R23 ;  /* 0x0000001702077220 */ /* 0x040fe20000410000 */
[----:B------:R-:W-:Y:S01]  /*28250*/  F2FP.BF16.PACK_AB R13, R13, R25 ;  /* 0x000000190d0d723e */ /* 0x000fe200000010ff */
        /* <DEDUP_REMOVED lines=9> */
[----:B------:R-:W-:Y:S02]  /*282f0*/  F2FP.BF16.PACK_AB R14, R2, R14 ;  /* 0x0000000e020e723e */ /* 0x000fe400000010ff */
[----:B------:R-:W-:Y:S01]  /*28300*/  F2FP.BF16.PACK_AB R15, R4, R8 ;  /* 0x00000008040f723e */ /* 0x000fe200000010ff */
[----:B------:R1:W-:Y:S04]  /*28310*/  ST.E.128 [R36.64], R16 ;  /* 0x0000001024007985 */ /* 0x0003e8000c101d04 */
[----:B------:R1:W-:Y:S02]  /*28320*/  ST.E.128 [R34.64], R12 ;  /* 0x0000000c22007985 */ /* 0x0003e4000c101d04 */
.L_x_2124:
[----:B------:R-:W-:Y:S05]  /*28330*/  BSYNC B0 ;  /* 0x0000000000007941 */ /* 0x000fea0003800000 */
.L_x_2123:
        /* <DEDUP_REMOVED lines=10> */
[----:B------:R-:W-:Y:S01]  /*283e0*/  LOP3.LUT R2, R9, 0x1c0, RZ, 0xc0, !PT ;  /* 0x000001c009027812 */ /* 0x000fe200078ec0ff */
[----:B------:R-:W-:Y:S01]  /*283f0*/  IMAD.SHL.U32 R9, R3, 0x80, RZ ;  /* 0x0000008003097824 */ /* 0x000fe200078e00ff */
[----:B------:R-:W-:Y:S01]  /*28400*/  LEA.HI R3, R0, R8, RZ, 0x1d ;  /* 0x0000000800037211 */ /* 0x000fe200078fe8ff */
[----:B------:R-:W-:Y:S01]  /*28410*/  IMAD.SHL.U32 R10, R7, 0x40, RZ ;  /* 0x00000040070a7824 */ /* 0x000fe200078e00ff */
[----:B------:R-:W-:Y:S02]  /*28420*/  LOP3.LUT R8, R2, 0x38, R4, 0xf8, !PT ;  /* 0x0000003802087812 */ /* 0x000fe400078ef804 */
[----:B-1----:R-:W-:Y:S02]  /*28430*/  SHF.R.U32.HI R13, RZ, 0x3, R2 ;  /* 0x00000003ff0d7819 */ /* 0x002fe40000011602 */
[----:B------:R-:W-:Y:S02]  /*28440*/  SHF.R.S32.HI R7, RZ, 0x1f, R3 ;  /* 0x0000001fff077819 */ /* 0x000fe40000011403 */
[----:B------:R-:W-:-:S02]  /*28450*/  LOP3.LUT R12, R9, 0xffffe000, RZ, 0xc0, !PT ;  /* 0xffffe000090c7812 */ /* 0x000fc400078ec0ff */
[----:B------:R-:W-:Y:S01]  /*28460*/  LOP3.LUT R9, R8, R13, RZ, 0x3c, !PT ;  /* 0x0000000d08097212 */ /* 0x000fe200078e3cff */
[----:B------:R-:W-:Y:S01]  /*28470*/  IMAD.SHL.U32 R8, R3, 0x8, RZ ;  /* 0x0000000803087824 */ /* 0x000fe200078e00ff */
[----:B------:R-:W-:Y:S02]  /*28480*/  LEA.HI R3, R7, R3, RZ, 0x3 ;  /* 0x0000000307037211 */ /* 0x000fe400078f18ff */
[----:B------:R-:W-:Y:S02]  /*28490*/  LOP3.LUT R4, R10, 0xfffffe00, RZ, 0xc0, !PT ;  /* 0xfffffe000a047812 */ /* 0x000fe400078ec0ff */
[----:B------:R-:W-:Y:S01]  /*284a0*/  LOP3.LUT R7, R2, 0x38, R8, 0xf8, !PT ;  /* 0x0000003802077812 */ /* 0x000fe200078ef808 */
[----:B------:R-:W-:Y:S01]  /*284b0*/  IMAD.SHL.U32 R2, R3, 0x400, RZ ;  /* 0x0000040003027824 */ /* 0x000fe200078e00ff */
[----:B------:R-:W-:Y:S02]  /*284c0*/  IADD3 R9, R9, R12, R4 ;  /* 0x0000000c09097210 */ /* 0x000fe40007ffe004 */
[----:B------:R-:W-:-:S02]  /*284d0*/  LOP3.LUT R3, R7, R13, RZ, 0x3c, !PT ;  /* 0x0000000d07037212 */ /* 0x000fc400078e3cff */
[----:B------:R-:W-:Y:S01]  /*284e0*/  LOP3.LUT R2, R2, 0xffffe000, RZ, 0xc0, !PT ;  /* 0xffffe00002027812 */ /* 0x000fe200078ec0ff */
[----:B-----5:R-:W-:-:S03]  /*284f0*/  IMAD.WIDE.U32 R36, R9, 0x2, R38 ;  /* 0x0000000209247825 */ /* 0x020fc600078e0026 */
[----:B------:R-:W-:Y:S02]  /*28500*/  IADD3 R2, R3, R2, R4 ;  /* 0x0000000203027210 */ /* 0x000fe40007ffe004 */
[----:B----4-:R-:W2:Y:S03]  /*28510*/  LD.E.128 R16, [R36.64] ;  /* 0x0000000424107980 */ /* 0x010ea6000c101d00 */
        /* <DEDUP_REMOVED lines=92> */
.L_x_2122:
[----:B------:R-:W-:Y:S05]  /*28ae0*/  BSYNC B1 ;  /* 0x0000000000017941 */ /* 0x000fea0003800000 */
.L_x_2121:
        /* <DEDUP_REMOVED lines=24> */
[----:B-1---5:R-:W-:-:S03]  /*28c70*/  IMAD.WIDE.U32 R36, R8, 0x2, R38 ;  /* 0x0000000208247825 */ /* 0x022fc600078e0026 */
        /* <DEDUP_REMOVED lines=94> */
.L_x_2128:
[----:B------:R-:W-:Y:S05]  /*29260*/  BSYNC B0 ;  /* 0x0000000000007941 */ /* 0x000fea0003800000 */
.L_x_2127:
        /* <DEDUP_REMOVED lines=122> */
.L_x_2126:
[----:B------:R-:W-:Y:S05]  /*29a10*/  BSYNC B1 ;  /* 0x0000000000017941 */ /* 0x000fea0003800000 */
.L_x_2125:
[----:B------:R-:W-:Y:S01]  /*29a20*/  IADD3 R4, R80, 0x60, RZ ;  /* 0x0000006050047810 */ /* 0x000fe20007ffe0ff */
[----:B------:R-:W-:-:S02]  /*29a30*/  IMAD.MOV.U32 R2, RZ, RZ, R131 ;  /* 0x000000ffff027224 */ /* 0x000fc400078e0083 */
[----:B------:R-:W-:Y:S01]  /*29a40*/  IMAD.MOV.U32 R3, RZ, RZ, 0x0 ;  /* 0x00000000ff037424 */ /* 0x000fe200078e00ff */
[----:B------:R-:W-:-:S13]  /*29a50*/  ISETP.GE.AND P0, PT, R4, R58, PT ;  /* 0x0000003a0400720c */ /* 0x000fda0003f06270 */
[----:B------:R-:W-:Y:S05]  /*29a60*/  @P0 RET.REL.NODEC R2 `(_ZN7cutlass13device_kernelIN5flash19enable_sm80_to_sm89INS1_16FlashAttnFwdSm80INS1_25CollectiveMainloopFwdSm80ILi8ELi1ELb0EN4cute5tupleIJNS5_1CILi128EEENS7_ILi48EEENS7_ILi256EEEEEELi256ENS_10bfloat16_tEfNS_4arch4Sm80ELb0ELb1ELb1ELb1ELb0ELb1ELb1ELb1EEENS1_21CollectiveEpilogueFwdINS6_IJS8_SA_S9_EEENS6_IJNS7_ILi1EEESI_SI_EEESC_SE_Li256ELb1ELb1ELb1ELb0EEENS1_36VarlenDynamicPersistentTileSchedulerILi128ELi48ELi256ELi256ELb1ELb1ELb0ELb1ELb0ELb1EEEEEEEEEvNT_6ParamsE) ;  /* 0xfffd659002000950 */ /* 0x000fea0003c3ffff */
        /* <DEDUP_REMOVED lines=27> */
[----:B------:R-:W-:Y:S02]  /*29c20*/  SHF.R.U64 R20, R94, 0x10, R95 ;  /* 0x000000105e147819 */ /* 0x000fe4000000125f */
[----:B------:R-:W-:Y:S02]  /*29c30*/  PRMT R26, R81, 0x5432, R9 ;  /* 0x00005432511a7816 */ /* 0x000fe40000000009 */
[----:B------:R-:W-:Y:S02]  /*29c40*/  PRMT R33, R123, 0x5432, R2 ;  /* 0x000054327b217816 */ /* 0x000fe40000000002 */
[--C-:B------:R-:W-:Y:S01]  /*29c50*/  SHF.R.U64 R7, R70, 0x10, R71.reuse ;  /* 0x0000001046077819 */ /* 0x100fe20000001247 */
[----:B------:R-:W-:Y:S01]  /*29c60*/  IMAD.U32 R40, R26, 0x10000, RZ ;  /* 0x000100001a287824 */ /* 0x000fe200078e00ff */
[----:B------:R-:W-:-:S02]  /*29c70*/  SHF.R.U32.HI R8, RZ, 0x10, R71 ;  /* 0x00000010ff087819 */ /* 0x000fc40000011647 */
[----:B------:R-:W-:Y:S02]  /*29c80*/  PRMT R24, R122, 0x5432, R20 ;  /* 0x000054327a187816 */ /* 0x000fe40000000014 */
[----:B------:R-:W-:Y:S02]  /*29c90*/  SHF.R.U32.HI R10, RZ, 0x10, R93 ;  /* 0x00000010ff0a7819 */ /* 0x000fe4000001165d */
[----:B------:R-:W-:Y:S02]  /*29ca0*/  SHF.R.U32.HI R3, RZ, 0x10, R69 ;  /* 0x00000010ff037819 */ /* 0x000fe40000011645 */
[C---:B------:R-:W-:Y:S02]  /*29cb0*/  PRMT R28, R124.reuse, 0x5432, R7 ;  /* 0x000054327c1c7816 */ /* 0x040fe40000000007 */
[----:B------:R-:W-:Y:S02]  /*29cc0*/  PRMT R27, R124, 0x5410, R8 ;  /* 0x000054107c1b7816 */ /* 0x000fe40000000008 */
[----:B------:R-:W-:-:S02]  /*29cd0*/  PRMT R25, R81, 0x5410, R10 ;  /* 0x0000541051197816 */ /* 0x000fc4000000000a */
[----:B------:R-:W-:Y:S02]  /*29ce0*/  PRMT R29, R123, 0x5410, R3 ;  /* 0x000054107b1d7816 */ /* 0x000fe40000000003 */
[----:B------:R-:W-:Y:S02]  /*29cf0*/  LOP3.LUT R26, R26, 0xffff0000, RZ, 0xc0, !PT ;  /* 0xffff00001a1a7812 */ /* 0x000fe400078ec0ff */
[----:B------:R-:W-:Y:S02]  /*29d00*/  LOP3.LUT R41, R25, 0xffff0000, RZ, 0xc0, !PT ;  /* 0xffff000019297812 */ /* 0x000fe400078ec0ff */
        /* <DEDUP_REMOVED lines=10> */
[----:B---3--:R-:W-:Y:S01]  /*29db0*/  IMAD.U32 R16, R12, 0x10000, RZ ;  /* 0x000100000c107824 */ /* 0x008fe200078e00ff */
[C---:B------:R-:W-:Y:S01]  /*29dc0*/  LOP3.LUT R7, R14.reuse, 0xffff0000, RZ, 0xc0, !PT ;  /* 0xffff00000e077812 */ /* 0x040fe200078ec0ff */
[----:B------:R-:W-:Y:S01]  /*29dd0*/  IMAD.U32 R19, R33, 0x10000, RZ ;  /* 0x0001000021137824 */ /* 0x000fe200078e00ff */
[----:B------:R-:W-:Y:S01]  /*29de0*/  LOP3.LUT R9, R13, 0xffff0000, RZ, 0xc0, !PT ;  /* 0xffff00000d097812 */ /* 0x000fe200078ec0ff */
[----:B------:R-:W-:Y:S01]  /*29df0*/  IMAD.U32 R8, R14, 0x10000, RZ ;  /* 0x000100000e087824 */ /* 0x000fe200078e00ff */
[----:B------:R-:W-:Y:S01]  /*29e00*/  LOP3.LUT R12, R12, 0xffff0000, RZ, 0xc0, !PT ;  /* 0xffff00000c0c7812 */ /* 0x000fe200078ec0ff */
[----:B------:R-:W-:Y:S01]  /*29e10*/  FMUL.FTZ R14, R16, R40 ;  /* 0x00000028100e7220 */ /* 0x000fe20000410000 */
[----:B------:R-:W-:Y:S01]  /*29e20*/  LOP3.LUT R2, R15, 0xffff0000, RZ, 0xc0, !PT ;  /* 0xffff00000f027812 */ /* 0x000fe200078ec0ff */
[----:B------:R-:W-:-:S02]  /*29e30*/  IMAD.U32 R10, R13, 0x10000, RZ ;  /* 0x000100000d0a7824 */ /* 0x000fc400078e00ff */
[-C--:B------:R-:W-:Y:S01]  /*29e40*/  FMUL.FTZ R13, R16, R19.reuse ;  /* 0x00000013100d7220 */ /* 0x080fe20000410000 */
[----:B------:R-:W-:Y:S01]  /*29e50*/  LOP3.LUT R16, R33, 0xffff0000, RZ, 0xc0, !PT ;  /* 0xffff000021107812 */ /* 0x000fe200078ec0ff */
[C---:B------:R-:W-:Y:S02]  /*29e60*/  FFMA.FTZ R42, R32.reuse, R19, -R14 ;  /* 0x00000013202a7223 */ /* 0x040fe4000001080e */
[----:B------:R-:W-:Y:S02]  /*29e70*/  IMAD.U32 R3, R15, 0x10000, RZ ;  /* 0x000100000f037824 */ /* 0x000fe400078e00ff */
[----:B------:R-:W-:Y:S02]  /*29e80*/  IMAD.U32 R19, R25, 0x10000, RZ ;  /* 0x0001000019137824 */ /* 0x000fe400078e00ff */
[----:B------:R-:W-:Y:S02]  /*29e90*/  IMAD.U32 R15, R29, 0x10000, RZ ;  /* 0x000100001d0f7824 */ /* 0x000fe400078e00ff */
[----:B------:R-:W-:-:S02]  /*29ea0*/  FFMA.FTZ R40, R32, R40, R13 ;  /* 0x0000002820287223 */ /* 0x000fc4000001000d */
[C---:B------:R-:W-:Y:S02]  /*29eb0*/  FMUL.FTZ R14, R12.reuse, R26 ;  /* 0x0000001a0c0e7220 */ /* 0x040fe40000410000 */
[-C--:B------:R-:W-:Y:S02]  /*29ec0*/  FMUL.FTZ R13, R12, R16.reuse ;  /* 0x000000100c0d7220 */ /* 0x080fe40000410000 */
[C---:B------:R-:W-:Y:S02]  /*29ed0*/  FMUL.FTZ R12, R10.reuse, R19 ;  /* 0x000000130a0c7220 */ /* 0x040fe40000410000 */
[----:B------:R-:W-:Y:S02]  /*29ee0*/  FMUL.FTZ R10, R10, R15 ;  /* 0x0000000f0a0a7220 */ /* 0x000fe40000410000 */
[C---:B------:R-:W-:Y:S02]  /*29ef0*/  FFMA.FTZ R33, R31.reuse, R16, -R14 ;  /* 0x000000101f217223 */ /* 0x040fe4000001080e */
[----:B------:R-:W-:-:S02]  /*29f00*/  FFMA.FTZ R32, R31, R26, R13 ;  /* 0x0000001a1f207223 */ /* 0x000fc4000001000d */
[C---:B------:R-:W-:Y:S01]  /*29f10*/  FFMA.FTZ R31, R30.reuse, R15, -R12 ;  /* 0x0000000f1e1f7223 */ /* 0x040fe2000001080c */
[----:B------:R-:W-:Y:S01]  /*29f20*/  LOP3.LUT R12, R29, 0xffff0000, RZ, 0xc0, !PT ;  /* 0xffff00001d0c7812 */ /* 0x000fe200078ec0ff */
[----:B------:R-:W-:Y:S02]  /*29f30*/  FFMA.FTZ R26, R30, R19, R10 ;  /* 0x000000131e1a7223 */ /* 0x000fe4000001000a */
[C---:B------:R-:W-:Y:S02]  /*29f40*/  FMUL.FTZ R10, R9.reuse, R41 ;  /* 0x00000029090a7220 */ /* 0x040fe40000410000 */
[----:B------:R-:W-:Y:S02]  /*29f50*/  IMAD.U32 R16, R24, 0x10000, RZ ;  /* 0x0001000018107824 */ /* 0x000fe400078e00ff */
[----:B------:R-:W-:Y:S02]  /*29f60*/  IMAD.U32 R14, R28, 0x10000, RZ ;  /* 0x000100001c0e7824 */ /* 0x000fe400078e00ff */
[----:B------:R-:W-:-:S02]  /*29f70*/  FMUL.FTZ R9, R9, R12 ;  /* 0x0000000c09097220 */ /* 0x000fc40000410000 */
[----:B------:R-:W-:Y:S02]  /*29f80*/  FFMA.FTZ R25, R22, R12, -R10 ;  /* 0x0000000c16197223 */ /* 0x000fe4000001080a */
[C---:B------:R-:W-:Y:S02]  /*29f90*/  FMUL.FTZ R12, R8.reuse, R16 ;  /* 0x00000010080c7220 */ /* 0x040fe40000410000 */
[C---:B------:R-:W-:Y:S01]  /*29fa0*/  IMAD.U32 R29, R23.reuse, 0x10000, RZ ;  /* 0x00010000171d7824 */ /* 0x040fe200078e00ff */
[----:B------:R-:W-:Y:S01]  /*29fb0*/  LOP3.LUT R23, R23, 0xffff0000, RZ, 0xc0, !PT ;  /* 0xffff000017177812 */ /* 0x000fe200078ec0ff */
[-C--:B------:R-:W-:Y:S02]  /*29fc0*/  FMUL.FTZ R10, R8, R14.reuse ;  /* 0x0000000e080a7220 */ /* 0x080fe40000410000 */
[----:B------:R-:W-:Y:S02]  /*29fd0*/  IMAD.U32 R15, R27, 0x10000, RZ ;  /* 0x000100001b0f7824 */ /* 0x000fe400078e00ff */
[----:B------:R-:W-:Y:S01]  /*29fe0*/  FFMA.FTZ R19, R21, R14, -R12 ;  /* 0x0000000e15137223 */ /* 0x000fe2000001080c */
[----:B------:R-:W-:Y:S01]  /*29ff0*/  LOP3.LUT R12, R27, 0xffff0000, RZ, 0xc0, !PT ;  /* 0xffff00001b0c7812 */ /* 0x000fe200078ec0ff */
[----:B------:R-:W-:-:S02]  /*2a000*/  FMUL.FTZ R8, R3, R29 ;  /* 0x0000001d03087220 */ /* 0x000fc40000410000 */
[----:B------:R-:W-:Y:S01]  /*2a010*/  FFMA.FTZ R14, R21, R16, R10 ;  /* 0x00000010150e7223 */ /* 0x000fe2000001000a */
[----:B------:R-:W-:Y:S01]  /*2a020*/  LOP3.LUT R21, R24, 0xffff0000, RZ, 0xc0, !PT ;  /* 0xffff000018157812 */ /* 0x000fe200078ec0ff */
[----:B------:R-:W-:Y:S01]  /*2a030*/  FMUL.FTZ R3, R3, R15 ;  /* 0x0000000f03037220 */ /* 0x000fe20000410000 */
[----:B------:R-:W-:Y:S01]  /*2a040*/  LOP3.LUT R16, R28, 0xffff0000, RZ, 0xc0, !PT ;  /* 0xffff00001c107812 */ /* 0x000fe200078ec0ff */
[----:B------:R-:W-:Y:S02]  /*2a050*/  FFMA.FTZ R13, R22, R41, R9 ;  /* 0x00000029160d7223 */ /* 0x000fe40000010009 */
[C---:B------:R-:W-:Y:S02]  /*2a060*/  FFMA.FTZ R9, R17.reuse, R29, R3 ;  /* 0x0000001d11097223 */ /* 0x040fe40000010003 */
[----:B------:R-:W-:Y:S01]  /*2a070*/  FFMA.FTZ R15, R17, R15, -R8 ;  /* 0x0000000f110f7223 */ /* 0x000fe20000010808 */
[----:B------:R-:W-:Y:S01]  /*2a080*/  F2FP.BF16.PACK_AB R17, R25, R31 ;  /* 0x0000001f1911723e */ /* 0x000fe200000010ff */
[----:B------:R-:W-:Y:S01]  /*2a090*/  FMUL.FTZ R3, R7, R21 ;  /* 0x0000001507037220 */ /* 0x000fe20000410000 */
[----:B------:R-:W-:Y:S01]  /*2a0a0*/  F2FP.BF16.PACK_AB R13, R13, R26 ;  /* 0x0000001a0d0d723e */ /* 0x000fe200000010ff */
[----:B------:R-:W-:-:S02]  /*2a0b0*/  FMUL.FTZ R7, R7, R16 ;  /* 0x0000001007077220 */ /* 0x000fc40000410000 */
[C---:B------:R-:W-:Y:S02]  /*2a0c0*/  FMUL.FTZ R8, R2.reuse, R23 ;  /* 0x0000001702087220 */ /* 0x040fe40000410000 */
[----:B------:R-:W-:Y:S02]  /*2a0d0*/  FMUL.FTZ R10, R2, R12 ;  /* 0x0000000c020a7220 */ /* 0x000fe40000410000 */
[C---:B------:R-:W-:Y:S01]  /*2a0e0*/  FFMA.FTZ R3, R20.reuse, R16, -R3 ;  /* 0x0000001014037223 */ /* 0x040fe20000010803 */
[----:B------:R-:W-:Y:S01]  /*2a0f0*/  F2FP.BF16.PACK_AB R16, R33, R42 ;  /* 0x0000002a2110723e */ /* 0x000fe200000010ff */
[----:B------:R-:W-:Y:S02]  /*2a100*/  FFMA.FTZ R2, R20, R21, R7 ;  /* 0x0000001514027223 */ /* 0x000fe40000010007 */
[----:B------:R-:W-:Y:S01]  /*2a110*/  FFMA.FTZ R8, R18, R12, -R8 ;  /* 0x0000000c12087223 */ /* 0x000fe20000010808 */
        /* <DEDUP_REMOVED lines=8> */
.L_x_2130:
[----:B------:R-:W-:Y:S05]  /*2a1a0*/  BSYNC B0 ;  /* 0x0000000000007941 */ /* 0x000fea0003800000 */
.L_x_2129:
[----:B------:R-:W-:Y:S01]  /*2a1b0*/  IADD3 R7, R57, 0x40, RZ ;  /* 0x0000004039077810 */ /* 0x000fe20007ffe0ff */
[----:B------:R-:W-:-:S02]  /*2a1c0*/  IMAD.MOV.U32 R2, RZ, RZ, R131 ;  /* 0x000000ffff027224 */ /* 0x000fc400078e0083 */
[----:B------:R-:W-:Y:S01]  /*2a1d0*/  IMAD.MOV.U32 R3, RZ, RZ, 0x0 ;  /* 0x00000000ff037424 */ /* 0x000fe200078e00ff */
[----:B------:R-:W-:-:S13]  /*2a1e0*/  ISETP.GE.AND P0, PT, R7, R0, PT ;  /* 0x000000000700720c */ /* 0x000fda0003f06270 */
[----:B------:R-:W-:Y:S05]  /*2a1f0*/  @P0 RET.REL.NODEC R2 `(_ZN7cutlass13device_kernelIN5flash19enable_sm80_to_sm89INS1_16FlashAttnFwdSm80INS1_25CollectiveMainloopFwdSm80ILi8ELi1ELb0EN4cute5tupleIJNS5_1CILi128EEENS7_ILi48EEENS7_ILi256EEEEEELi256ENS_10bfloat16_tEfNS_4arch4Sm80ELb0ELb1ELb1ELb1ELb0ELb1ELb1ELb1EEENS1_21CollectiveEpilogueFwdINS6_IJS8_SA_S9_EEENS6_IJNS7_ILi1EEESI_SI_EEESC_SE_Li256ELb1ELb1ELb1ELb0EEENS1_36VarlenDynamicPersistentTileSchedulerILi128ELi48ELi256ELi256ELb1ELb1ELb0ELb1ELb0ELb1EEEEEEEEEvNT_6ParamsE) ;  /* 0xfffd5e0002000950 */ /* 0x000fea0003c3ffff */
[----:B------:R-:W-:Y:S01]  /*2a200*/  SHF.R.S32.HI R2, RZ, 0x1f, R7 ;  /* 0x0000001fff027819 */ /* 0x000fe20000011407 */
[----:B------:R-:W-:Y:S01]  /*2a210*/  IMAD.SHL.U32 R9, R4, 0x40, RZ ;  /* 0x0000004004097824 */ /* 0x000fe200078e00ff */
[----:B------:R-:W-:Y:S02]  /*2a220*/  SHF.R.S32.HI R10, RZ, 0x1f, R4 ;  /* 0x0000001fff0a7819 */ /* 0x000fe40000011404 */
[CC--:B------:R-:W-:Y:S02]  /*2a230*/  LEA.HI R3, R2.reuse, R7.reuse, RZ, 0x3 ;  /* 0x0000000702037211 */ /* 0x0c0fe400078f18ff */
[----:B------:R-:W-:Y:S02]  /*2a240*/  LEA.HI R7, R2, R7, RZ, 0x6 ;  /* 0x0000000702077211 */ /* 0x000fe400078f30ff */
[----:B------:R-:W-:Y:S02]  /*2a250*/  SHF.R.S32.HI R8, RZ, 0x3, R3 ;  /* 0x00000003ff087819 */ /* 0x000fe40000011403 */
[----:B------:R-:W-:-:S02]  /*2a260*/  LOP3.LUT R2, R9, 0x1c0, RZ, 0xc0, !PT ;  /* 0x000001c009027812 */ /* 0x000fc400078ec0ff */
[----:B------:R-:W-:Y:S01]  /*2a270*/  LEA.HI R9, R10, R4, RZ, 0x3 ;  /* 0x000000040a097211 */ /* 0x000fe200078f18ff */
[----:B------:R-:W-:Y:S01]  /*2a280*/  IMAD.SHL.U32 R4, R7, 0x80, RZ ;  /* 0x0000008007047824 */ /* 0x000fe200078e00ff */
[----:B------:R-:W-:Y:S02]  /*2a290*/  LEA.HI R0, R0, R8, RZ, 0x1d ;  /* 0x0000000800007211 */ /* 0x000fe400078fe8ff */
[----:B------:R-:W-:Y:S01]  /*2a2a0*/  LOP3.LUT R7, R2, 0x38, R3, 0xf8, !PT ;  /* 0x0000003802077812 */ /* 0x000fe200078ef803 */
[----:B------:R-:W-:Y:S01]  /*2a2b0*/  IMAD.SHL.U32 R3, R9, 0x40, RZ ;  /* 0x0000004009037824 */ /* 0x000fe200078e00ff */
[----:B------:R-:W-:Y:S02]  /*2a2c0*/  SHF.R.S32.HI R8, RZ, 0x1f, R0 ;  /* 0x0000001fff087819 */ /* 0x000fe40000011400 */
[----:B------:R-:W-:Y:S01]  /*2a2d0*/  LOP3.LUT R9, R4, 0xffffe000, RZ, 0xc0, !PT ;  /* 0xffffe00004097812 */ /* 0x000fe200078ec0ff */
[----:B------:R-:W-:Y:S01]  /*2a2e0*/  IMAD.SHL.U32 R4, R0, 0x8, RZ ;  /* 0x0000000800047824 */ /* 0x000fe200078e00ff */
[----:B------:R-:W-:-:S02]  /*2a2f0*/  LEA.HI R0, R8, R0, RZ, 0x3 ;  /* 0x0000000008007211 */ /* 0x000fc400078f18ff */
[----:B------:R-:W-:Y:S02]  /*2a300*/  SHF.R.U32.HI R10, RZ, 0x3, R2 ;  /* 0x00000003ff0a7819 */ /* 0x000fe40000011602 */
[----:B------:R-:W-:Y:S01]  /*2a310*/  LOP3.LUT R2, R2, 0x38, R4, 0xf8, !PT ;  /* 0x0000003802027812 */ /* 0x000fe200078ef804 */
[----:B------:R-:W-:Y:S01]  /*2a320*/  IMAD.SHL.U32 R0, R0, 0x400, RZ ;  /* 0x0000040000007824 */ /* 0x000fe200078e00ff */
[----:B------:R-:W-:Y:S02]  /*2a330*/  LOP3.LUT R3, R3, 0xfffffe00, RZ, 0xc0, !PT ;  /* 0xfffffe0003037812 */ /* 0x000fe400078ec0ff */
[-C--:B------:R-:W-:Y:S02]  /*2a340*/  LOP3.LUT R7, R7, R10.reuse, RZ, 0x3c, !PT ;  /* 0x0000000a07077212 */ /* 0x080fe400078e3cff */
[----:B------:R-:W-:Y:S02]  /*2a350*/  LOP3.LUT R2, R2, R10, RZ, 0x3c, !PT ;  /* 0x0000000a02027212 */ /* 0x000fe400078e3cff */
[----:B------:R-:W-:-:S02]  /*2a360*/  LOP3.LUT R0, R0, 0xffffe000, RZ, 0xc0, !PT ;  /* 0xffffe00000007812 */ /* 0x000fc400078ec0ff */
[--C-:B------:R-:W-:Y:S02]  /*2a370*/  IADD3 R7, R7, R9, R3.reuse ;  /* 0x0000000907077210 */ /* 0x100fe40007ffe003 */
[----:B------:R-:W-:-:S03]  /*2a380*/  IADD3 R0, R2, R0, R3 ;  /* 0x0000000002007210 */ /* 0x000fc60007ffe003 */
[----:B-1---5:R-:W-:-:S04]  /*2a390*/  IMAD.WIDE.U32 R34, R7, 0x2, R38 ;  /* 0x0000000207227825 */ /* 0x022fc800078e0026 */
[----:B------:R-:W-:Y:S01]  /*2a3a0*/  IMAD.WIDE.U32 R32, R0, 0x2, R38 ;  /* 0x0000000200207825 */ /* 0x000fe200078e0026 */
[----:B----4-:R-:W2:Y:S04]  /*2a3b0*/  LD.E.128 R16, [R34.64] ;  /* 0x0000000422107980 */ /* 0x010ea8000c101d00 */
[----:B------:R-:W3:Y:S01]  /*2a3c0*/  LD.E.128 R12, [R32.64] ;  /* 0x00000004200c7980 */ /* 0x000ee2000c101d00 */
[----:B------:R-:W-:Y:S02]  /*2a3d0*/  SHF.R.U64 R7, R96, 0x10, R97 ;  /* 0x0000001060077819 */ /* 0x000fe40000001261 */
[----:B------:R-:W-:Y:S02]  /*2a3e0*/  SHF.R.U64 R0, R100, 0x10, R101 ;  /* 0x0000001064007819 */ /* 0x000fe40000001265 */
[----:B------:R-:W-:-:S02]  /*2a3f0*/  PRMT R23, R125, 0x5432, R7 ;  /* 0x000054327d177816 */ /* 0x000fc40000000007 */
[----:B------:R-:W-:Y:S02]  /*2a400*/  SHF.R.U32.HI R4, RZ, 0x10, R103 ;  /* 0x00000010ff047819 */ /* 0x000fe40000011667 */
[----:B------:R-:W-:Y:S01]  /*2a410*/  PRMT R30, R127, 0x5432, R0 ;  /* 0x000054327f1e7816 */ /* 0x000fe20000000000 */
[----:B------:R-:W-:Y:S01]  /*2a420*/  IMAD.U32 R31, R23, 0x10000, RZ ;  /* 0x00010000171f7824 */ /* 0x000fe200078e00ff */
[----:B------:R-:W-:Y:S02]  /*2a430*/  SHF.R.U32.HI R22, RZ, 0x10, R97 ;  /* 0x00000010ff167819 */ /* 0x000fe40000011661 */
[----:B------:R-:W-:Y:S02]  /*2a440*/  SHF.R.U32.HI R2, RZ, 0x10, R101 ;  /* 0x00000010ff027819 */ /* 0x000fe40000011665 */
[----:B------:R-:W-:Y:S02]  /*2a450*/  PRMT R24, R129, 0x5410, R4 ;  /* 0x0000541081187816 */ /* 0x000fe40000000004 */
[----:B------:R-:W-:-:S02]  /*2a460*/  SHF.R.U64 R3, R102, 0x10, R103 ;  /* 0x0000001066037819 */ /* 0x000fc40000001267 */
[----:B------:R-:W-:Y:S02]  /*2a470*/  PRMT R22, R125, 0x5410, R22 ;  /* 0x000054107d167816 */ /* 0x000fe40000000016 */
[----:B------:R-:W-:Y:S02]  /*2a480*/  LOP3.LUT R23, R23, 0xffff0000, RZ, 0xc0, !PT ;  /* 0xffff000017177812 */ /* 0x000fe400078ec0ff */
[----:B------:R-:W-:Y:S02]  /*2a490*/  PRMT R26, R127, 0x5410, R2 ;  /* 0x000054107f1a7816 */ /* 0x000fe40000000002 */
[----:B------:R-:W-:Y:S02]  /*2a4a0*/  PRMT R25, R129, 0x5432, R3 ;  /* 0x0000543281197816 */ /* 0x000fe40000000003 */
[--C-:B------:R-:W-:Y:S02]  /*2a4b0*/  SHF.R.U64 R21, R98, 0x10, R99.reuse ;  /* 0x0000001062157819 */ /* 0x100fe40000001263 */
[----:B------:R-:W-:-:S02]  /*2a4c0*/  SHF.R.U32.HI R20, RZ, 0x10, R99 ;  /* 0x00000010ff147819 */ /* 0x000fc40000011663 */
[C---:B------:R-:W-:Y:S02]  /*2a4d0*/  PRMT R21, R126.reuse, 0x5432, R21 ;  /* 0x000054327e157816 */ /* 0x040fe40000000015 */
[----:B------:R-:W-:Y:S01]  /*2a4e0*/  PRMT R20, R126, 0x5410, R20 ;  /* 0x000054107e147816 */ /* 0x000fe20000000014 */
[C---:B--2---:R-:W-:Y:S01]  /*2a4f0*/  IMAD.U32 R29, R16.reuse, 0x10000, RZ ;  /* 0x00010000101d7824 */ /* 0x044fe200078e00ff */
[----:B------:R-:W-:Y:S01]  /*2a500*/  LOP3.LUT R28, R16, 0xffff0000, RZ, 0xc0, !PT ;  /* 0xffff0000101c7812 */ /* 0x000fe200078ec0ff */
[C---:B------:R-:W-:Y:S01]  /*2a510*/  IMAD.U32 R16, R18.reuse, 0x10000, RZ ;  /* 0x0001000012107824 */ /* 0x040fe200078e00ff */
[----:B------:R-:W-:Y:S01]  /*2a520*/  LOP3.LUT R10, R18, 0xffff0000, RZ, 0xc0, !PT ;  /* 0xffff0000120a7812 */ /* 0x000fe200078ec0ff */
[C---:B---3--:R-:W-:Y:S01]  /*2a530*/  IMAD.U32 R8, R12.reuse, 0x10000, RZ ;  /* 0x000100000c087824 */ /* 0x048fe200078e00ff */
[C---:B------:R-:W-:Y:S01]  /*2a540*/  LOP3.LUT R18, R19.reuse, 0xffff0000, RZ, 0xc0, !PT ;  /* 0xffff000013127812 */ /* 0x040fe200078ec0ff */
[----:B------:R-:W-:Y:S01]  /*2a550*/  IMAD.U32 R9, R19, 0x10000, RZ ;  /* 0x0001000013097824 */ /* 0x000fe200078e00ff */
[----:B------:R-:W-:Y:S01]  /*2a560*/  LOP3.LUT R7, R12, 0xffff0000, RZ, 0xc0, !PT ;  /* 0xffff00000c077812 */ /* 0x000fe200078ec0ff */
[C---:B------:R-:W-:Y:S01]  /*2a570*/  IMAD.U32 R4, R13.reuse, 0x10000, RZ ;  /* 0x000100000d047824 */ /* 0x040fe200078e00ff */
[----:B------:R-:W-:Y:S01]  /*2a580*/  LOP3.LUT R12, R13, 0xffff0000, RZ, 0xc0, !PT ;  /* 0xffff00000d0c7812 */ /* 0x000fe200078ec0ff */
[C---:B------:R-:W-:Y:S01]  /*2a590*/  IMAD.U32 R19, R30.reuse, 0x10000, RZ ;  /* 0x000100001e137824 */ /* 0x040fe200078e00ff */
[----:B------:R-:W-:Y:S01]  /*2a5a0*/  LOP3.LUT R30, R30, 0xffff0000, RZ, 0xc0, !PT ;  /* 0xffff00001e1e7812 */ /* 0x000fe200078ec0ff */
[----:B------:R-:W-:Y:S01]  /*2a5b0*/  FMUL.FTZ R13, R8, R31 ;  /* 0x0000001f080d7220 */ /* 0x000fe20000410000 */
[----:B------:R-:W-:Y:S01]  /*2a5c0*/  LOP3.LUT R2, R14, 0xffff0000, RZ, 0xc0, !PT ;  /* 0xffff00000e027812 */ /* 0x000fe200078ec0ff */
[----:B------:R-:W-:-:S02]  /*2a5d0*/  FMUL.FTZ R8, R8, R19 ;  /* 0x0000001308087220 */ /* 0x000fc40000410000 */
[----:B------:R-:W-:Y:S01]  /*2a5e0*/  IMAD.U32 R3, R14, 0x10000, RZ ;  /* 0x000100000e037824 */ /* 0x000fe200078e00ff */
[----:B------:R-:W-:Y:S01]  /*2a5f0*/  LOP3.LUT R14, R15, 0xffff0000, RZ, 0xc0, !PT ;  /* 0xffff00000f0e7812 */ /* 0x000fe200078ec0ff */
[----:B------:R-:W-:Y:S02]  /*2a600*/  FFMA.FTZ R36, R29, R19, -R13 ;  /* 0x000000131d247223 */ /* 0x000fe4000001080d */
[----:B------:R-:W-:Y:S02]  /*2a610*/  IMAD.U32 R0, R15, 0x10000, RZ ;  /* 0x000100000f007824 */ /* 0x000fe400078e00ff */
[----:B------:R-:W-:Y:S02]  /*2a620*/  IMAD.U32 R19, R22, 0x10000, RZ ;  /* 0x0001000016137824 */ /* 0x000fe400078e00ff */
[----:B------:R-:W-:Y:S02]  /*2a630*/  FMUL.FTZ R13, R7, R23 ;  /* 0x00000017070d7220 */ /* 0x000fe40000410000 */
[----:B------:R-:W-:-:S02]  /*2a640*/  IMAD.U32 R15, R26, 0x10000, RZ ;  /* 0x000100001a0f7824 */ /* 0x000fc400078e00ff */
[----:B------:R-:W-:Y:S02]  /*2a650*/  FFMA.FTZ R29, R29, R31, R8 ;  /* 0x0000001f1d1d7223 */ /* 0x000fe40000010008 */
[-C--:B------:R-:W-:Y:S02]  /*2a660*/  FMUL.FTZ R8, R7, R30.reuse ;  /* 0x0000001e07087220 */ /* 0x080fe40000410000 */
[C---:B------:R-:W-:Y:S01]  /*2a670*/  IMAD.U32 R27, R17.reuse, 0x10000, RZ ;  /* 0x00010000111b7824 */ /* 0x040fe200078e00ff */
[----:B------:R-:W-:Y:S01]  /*2a680*/  LOP3.LUT R17, R17, 0xffff0000, RZ, 0xc0, !PT ;  /* 0xffff000011117812 */ /* 0x000fe200078ec0ff */
[----:B------:R-:W-:Y:S01]  /*2a690*/  FFMA.FTZ R30, R28, R30, -R13 ;  /* 0x0000001e1c1e7223 */ /* 0x000fe2000001080d */
[----:B------:R-:W-:Y:S01]  /*2a6a0*/  LOP3.LUT R13, R22, 0xffff0000, RZ, 0xc0, !PT ;  /* 0xffff0000160d7812 */ /* 0x000fe200078ec0ff */
[C---:B------:R-:W-:Y:S02]  /*2a6b0*/  FMUL.FTZ R7, R4.reuse, R19 ;  /* 0x0000001304077220 */ /* 0x040fe40000410000 */
[----:B------:R-:W-:-:S02]  /*2a6c0*/  FMUL.FTZ R4, R4, R15 ;  /* 0x0000000f04047220 */ /* 0x000fc40000410000 */
[----:B------:R-:W-:Y:S01]  /*2a6d0*/  FFMA.FTZ R28, R28, R23, R8 ;  /* 0x000000171c1c7223 */ /* 0x000fe20000010008 */
[----:B------:R-:W-:Y:S01]  /*2a6e0*/  LOP3.LUT R8, R26, 0xffff0000, RZ, 0xc0, !PT ;  /* 0xffff00001a087812 */ /* 0x000fe200078ec0ff */
[C---:B------:R-:W-:Y:S02]  /*2a6f0*/  FFMA.FTZ R23, R27.reuse, R15, -R7 ;  /* 0x0000000f1b177223 */ /* 0x040fe40000010807 */
[----:B------:R-:W-:Y:S02]  /*2a700*/  FFMA.FTZ R27, R27, R19, R4 ;  /* 0x000000131b1b7223 */ /* 0x000fe40000010004 */
[----:B------:R-:W-:Y:S02]  /*2a710*/  FMUL.FTZ R4, R12, R13 ;  /* 0x0000000d0c047220 */ /* 0x000fe40000410000 */
[C---:B------:R-:W-:Y:S01]  /*2a720*/  IMAD.U32 R19, R25.reuse, 0x10000, RZ ;  /* 0x0001000019137824 */ /* 0x040fe200078e00ff */
[----:B------:R-:W-:Y:S01]  /*2a730*/  LOP3.LUT R25, R25, 0xffff0000, RZ, 0xc0, !PT ;  /* 0xffff000019197812 */ /* 0x000fe200078ec0ff */
[C---:B------:R-:W-:Y:S01]  /*2a740*/  IMAD.U32 R22, R21.reuse, 0x10000, RZ ;  /* 0x0001000015167824 */ /* 0x040fe200078e00ff */
[----:B------:R-:W-:Y:S01]  /*2a750*/  LOP3.LUT R21, R21, 0xffff0000, RZ, 0xc0, !PT ;  /* 0xffff000015157812 */ /* 0x000fe200078ec0ff */
[C---:B------:R-:W-:Y:S01]  /*2a760*/  IMAD.U32 R26, R20.reuse, 0x10000, RZ ;  /* 0x00010000141a7824 */ /* 0x040fe200078e00ff */
[----:B------:R-:W-:Y:S01]  /*2a770*/  LOP3.LUT R20, R20, 0xffff0000, RZ, 0xc0, !PT ;  /* 0xffff000014147812 */ /* 0x000fe200078ec0ff */
[----:B------:R-:W-:-:S02]  /*2a780*/  FMUL.FTZ R12, R12, R8 ;  /* 0x000000080c0c7220 */ /* 0x000fc40000410000 */
[C---:B------:R-:W-:Y:S01]  /*2a790*/  IMAD.U32 R15, R24.reuse, 0x10000, RZ ;  /* 0x00010000180f7824 */ /* 0x040fe200078e00ff */
[----:B------:R-:W-:Y:S01]  /*2a7a0*/  LOP3.LUT R24, R24, 0xffff0000, RZ, 0xc0, !PT ;  /* 0xffff000018187812 */ /* 0x000fe200078ec0ff */
[----:B------:R-:W-:Y:S02]  /*2a7b0*/  FFMA.FTZ R8, R17, R8, -R4 ;  /* 0x0000000811087223 */ /* 0x000fe40000010804 */
[C---:B------:R-:W-:Y:S02]  /*2a7c0*/  FMUL.FTZ R7, R3.reuse, R22 ;  /* 0x0000001603077220 */ /* 0x040fe40000410000 */
[----:B------:R-:W-:Y:S02]  /*2a7d0*/  FMUL.FTZ R4, R3, R19 ;  /* 0x0000001303047220 */ /* 0x000fe40000410000 */
[C---:B------:R-:W-:Y:S02]  /*2a7e0*/  FMUL.FTZ R3, R0.reuse, R26 ;  /* 0x0000001a00037220 */ /* 0x040fe40000410000 */
[----:B------:R-:W-:-:S02]  /*2a7f0*/  FMUL.FTZ R0, R0, R15 ;  /* 0x0000000f00007220 */ /* 0x000fc40000410000 */
[C---:B------:R-:W-:Y:S02]  /*2a800*/  FFMA.FTZ R3, R9.reuse, R15, -R3 ;  /* 0x0000000f09037223 */ /* 0x040fe40000010803 */
[----:B------:R-:W-:Y:S02]  /*2a810*/  FFMA.FTZ R7, R16, R19, -R7 ;  /* 0x0000001310077223 */ /* 0x000fe40000010807 */
[----:B------:R-:W-:Y:S02]  /*2a820*/  FFMA.FTZ R9, R9, R26, R0 ;  /* 0x0000001a09097223 */ /* 0x000fe40000010000 */
[----:B------:R-:W-:Y:S02]  /*2a830*/  FMUL.FTZ R0, R2, R21 ;  /* 0x0000001502007220 */ /* 0x000fe40000410000 */
[----:B------:R-:W-:Y:S02]  /*2a840*/  FMUL.FTZ R19, R14, R20 ;  /* 0x000000140e137220 */ /* 0x000fe40000410000 */
[----:B------:R-:W-:-:S02]  /*2a850*/  FMUL.FTZ R2, R2, R25 ;  /* 0x0000001902027220 */ /* 0x000fc40000410000 */
[-C--:B------:R-:W-:Y:S02]  /*2a860*/  FMUL.FTZ R15, R14, R24.reuse ;  /* 0x000000180e0f7220 */ /* 0x080fe40000410000 */
[----:B------:R-:W-:Y:S02]  /*2a870*/  FFMA.FTZ R0, R10, R25, -R0 ;  /* 0x000000190a007223 */ /* 0x000fe40000010800 */
[----:B------:R-:W-:Y:S02]  /*2a880*/  FFMA.FTZ R19, R18, R24, -R19 ;  /* 0x0000001812137223 */ /* 0x000fe40000010813 */
[----:B------:R-:W-:Y:S01]  /*2a890*/  FFMA.FTZ R13, R17, R13, R12 ;  /* 0x0000000d110d7223 */ /* 0x000fe2000001000c */
[----:B------:R-:W-:Y:S01]  /*2a8a0*/  F2FP.BF16.PACK_AB R17, R8, R23 ;  /* 0x000000170811723e */ /* 0x000fe200000010ff */
[----:B------:R-:W-:Y:S01]  /*2a8b0*/  FFMA.FTZ R4, R16, R22, R4 ;  /* 0x0000001610047223 */ /* 0x000fe20000010004 */
[----:B------:R-:W-:Y:S01]  /*2a8c0*/  F2FP.BF16.PACK_AB R16, R30, R36 ;  /* 0x000000241e10723e */ /* 0x000fe200000010ff */
[----:B------:R-:W-:Y:S01]  /*2a8d0*/  FFMA.FTZ R14, R10, R21, R2 ;  /* 0x000000150a0e7223 */ /* 0x000fe20000010002 */
[----:B------:R-:W-:Y:S01]  /*2a8e0*/  F2FP.BF16.PACK_AB R19, R19, R3 ;  /* 0x000000031313723e */ /* 0x000fe200000010ff */
[----:B------:R-:W-:Y:S01]  /*2a8f0*/  FFMA.FTZ R15, R18, R20, R15 ;  /* 0x00000014120f7223 */ /* 0x000fe2000001000f */
[----:B------:R-:W-:Y:S01]  /*2a900*/  F2FP.BF16.PACK_AB R18, R0, R7 ;  /* 0x000000070012723e */ /* 0x000fe200000010ff */
[----:B------:R-:W-:Y:S01]  /*2a910*/  IMAD.MOV.U32 R2, RZ, RZ, R131 ;  /* 0x000000ffff027224 */ /* 0x000fe200078e0083 */
[----:B------:R-:W-:Y:S01]  /*2a920*/  F2FP.BF16.PACK_AB R12, R28, R29 ;  /* 0x0000001d1c0c723e */ /* 0x000fe200000010ff */
[----:B------:R-:W-:Y:S01]  /*2a930*/  IMAD.MOV.U32 R3, RZ, RZ, 0x0 ;  /* 0x00000000ff037424 */ /* 0x000fe200078e00ff */
[----:B------:R-:W-:Y:S01]  /*2a940*/  F2FP.BF16.PACK_AB R13, R13, R27 ;  /* 0x0000001b0d0d723e */ /* 0x000fe200000010ff */
[----:B------:R1:W-:Y:S01]  /*2a950*/  ST.E.128 [R34.64], R16 ;  /* 0x0000001022007985 */ /* 0x0003e2000c101d04 */
[----:B------:R-:W-:-:S02]  /*2a960*/  F2FP.BF16.PACK_AB R14, R14, R4 ;  /* 0x000000040e0e723e */ /* 0x000fc400000010ff */
[----:B------:R-:W-:-:S05]  /*2a970*/  F2FP.BF16.PACK_AB R15, R15, R9 ;  /* 0x000000090f0f723e */ /* 0x000fca00000010ff */
[----:B------:R1:W-:Y:S01]  /*2a980*/  ST.E.128 [R32.64], R12 ;  /* 0x0000000c20007985 */ /* 0x0003e2000c101d04 */
[----:B------:R-:W-:Y:S05]  /*2a990*/  RET.REL.NODEC R2 `(_ZN7cutlass13device_kernelIN5flash19enable_sm80_to_sm89INS1_16FlashAttnFwdSm80INS1_25CollectiveMainloopFwdSm80ILi8ELi1ELb0EN4cute5tupleIJNS5_1CILi128EEENS7_ILi48EEENS7_ILi256EEEEEELi256ENS_10bfloat16_tEfNS_4arch4Sm80ELb0ELb1ELb1ELb1ELb0ELb1ELb1ELb1EEENS1_21CollectiveEpilogueFwdINS6_IJS8_SA_S9_EEENS6_IJNS7_ILi1EEESI_SI_EEESC_SE_Li256ELb1ELb1ELb1ELb0EEENS1_36VarlenDynamicPersistentTileSchedulerILi128ELi48ELi256ELi256ELb1ELb1ELb0ELb1ELb0ELb1EEEEEEEEEvNT_6ParamsE) ;  /* 0xfffd566002007950 */ /* 0x000fea0003c3ffff */
.L_x_2057:
[----:B------:R-:W-:Y:S01]  /*2a9a0*/  IMAD.MOV.U32 R12, RZ, RZ, R31 ;  /* 0x000000ffff0c7224 */ /* 0x000fe200078e001f */
[----:B------:R-:W-:Y:S01]  /*2a9b0*/  MOV R3, 0x181f ;  /* 0x0000181f00037802 */ /* 0x000fe20000000f00 */
[----:B------:R-:W-:Y:S01]  /*2a9c0*/  IMAD.MOV.U32 R10, RZ, RZ, RZ ;  /* 0x000000ffff0a7224 */ /* 0x000fe200078e00ff */
[----:B------:R-:W-:Y:S02]  /*2a9d0*/  MOV R172, 0xffffffff ;  /* 0xffffffff00ac7802 */ /* 0x000fe40000000f00 */
[----:B------:R-:W-:Y:S02]  /*2a9e0*/  MOV R2, 0x2aa00 ;  /* 0x0002aa0000027802 */ /* 0x000fe40000000f00 */
[----:B------:R-:W-:Y:S05]  /*2a9f0*/  CALL.REL.NOINC `($__internal_39_$__cuda_sm70_shflsync_idx_p) ;  /* 0x00000f3000007944 */ /* 0x000fea0003c00000 */
[----:B------:R-:W-:Y:S01]  /*2aa00*/  MOV R7, R13 ;  /* 0x0000000d00077202 */ /* 0x000fe20000000f00 */
[----:B------:R-:W-:Y:S05]  /*2aa10*/  BRA `(.L_x_2131) ;  /* 0xffff63e000007947 */ /* 0x000fea000383ffff */
.L_x_2058:
[----:B------:R-:W-:Y:S01]  /*2aa20*/  IMAD.MOV.U32 R12, RZ, RZ, R33 ;  /* 0x000000ffff0c7224 */ /* 0x000fe200078e0021 */
[----:B------:R-:W-:Y:S01]  /*2aa30*/  MOV R3, 0x181f ;  /* 0x0000181f00037802 */ /* 0x000fe20000000f00 */
[----:B------:R-:W-:Y:S01]  /*2aa40*/  IMAD.MOV.U32 R10, RZ, RZ, RZ ;  /* 0x000000ffff0a7224 */ /* 0x000fe200078e00ff */
[----:B------:R-:W-:-:S02]  /*2aa50*/  MOV R172, 0xffffffff ;  /* 0xffffffff00ac7802 */ /* 0x000fc40000000f00 */
[----:B------:R-:W-:Y:S02]  /*2aa60*/  MOV R2, 0x2aa80 ;  /* 0x0002aa8000027802 */ /* 0x000fe40000000f00 */
[----:B-12---:R-:W-:Y:S05]  /*2aa70*/  CALL.REL.NOINC `($__internal_39_$__cuda_sm70_shflsync_idx_p) ;  /* 0x00000eb000007944 */ /* 0x006fea0003c00000 */
[----:B------:R-:W-:Y:S01]  /*2aa80*/  IMAD.MOV.U32 R12, RZ, RZ, R30 ;  /* 0x000000ffff0c7224 */ /* 0x000fe200078e001e */
[----:B------:R-:W-:Y:S01]  /*2aa90*/  MOV R3, 0x181f ;  /* 0x0000181f00037802 */ /* 0x000fe20000000f00 */
[----:B------:R-:W-:Y:S01]  /*2aaa0*/  IMAD.MOV.U32 R10, RZ, RZ, RZ ;  /* 0x000000ffff0a7224 */ /* 0x000fe200078e00ff */
[----:B------:R-:W-:Y:S01]  /*2aab0*/  MOV R8, R13 ;  /* 0x0000000d00087202 */ /* 0x000fe20000000f00 */
[----:B------:R-:W-:Y:S01]  /*2aac0*/  IMAD.MOV.U32 R172, RZ, RZ, -0x1 ;  /* 0xffffffffffac7424 */ /* 0x000fe200078e00ff */
[----:B------:R-:W-:Y:S02]  /*2aad0*/  MOV R9, R7 ;  /* 0x0000000700097202 */ /* 0x000fe40000000f00 */
        /* <DEDUP_REMOVED lines=11> */
.L_x_2061:
[----:B------:R-:W-:Y:S01]  /*2ab90*/  IMAD.MOV.U32 R12, RZ, RZ, R31 ;  /* 0x000000ffff0c7224 */ /* 0x000fe200078e001f */
[----:B------:R-:W-:Y:S01]  /*2aba0*/  MOV R3, 0x181f ;  /* 0x0000181f00037802 */ /* 0x000fe20000000f00 */
[----:B------:R-:W-:Y:S01]  /*2abb0*/  IMAD.MOV.U32 R10, RZ, RZ, 0x1 ;  /* 0x00000001ff0a7424 */ /* 0x000fe200078e00ff */
[----:B------:R-:W-:-:S02]  /*2abc0*/  MOV R172, 0xffffffff ;  /* 0xffffffff00ac7802 */ /* 0x000fc40000000f00 */
[----:B------:R-:W-:Y:S02]  /*2abd0*/  MOV R2, 0x2abf0 ;  /* 0x0002abf000027802 */ /* 0x000fe40000000f00 */
[----:B---3--:R-:W-:Y:S05]  /*2abe0*/  CALL.REL.NOINC `($__internal_39_$__cuda_sm70_shflsync_idx_p) ;  /* 0x00000d4000007944 */ /* 0x008fea0003c00000 */
[----:B------:R-:W-:Y:S01]  /*2abf0*/  IMAD.MOV.U32 R7, RZ, RZ, R13 ;  /* 0x000000ffff077224 */ /* 0x000fe200078e000d */
[----:B------:R-:W-:Y:S01]  /*2ac00*/  MOV R12, R33 ;  /* 0x00000021000c7202 */ /* 0x000fe20000000f00 */
[----:B------:R-:W-:Y:S01]  /*2ac10*/  IMAD.MOV.U32 R10, RZ, RZ, 0x1 ;  /* 0x00000001ff0a7424 */ /* 0x000fe200078e00ff */
[----:B------:R-:W-:Y:S01]  /*2ac20*/  MOV R3, 0x181f ;  /* 0x0000181f00037802 */ /* 0x000fe20000000f00 */
[----:B------:R-:W-:Y:S01]  /*2ac30*/  IMAD.MOV.U32 R172, RZ, RZ, -0x1 ;  /* 0xffffffffffac7424 */ /* 0x000fe200078e00ff */
[----:B------:R-:W-:Y:S02]  /*2ac40*/  MOV R2, 0x2ac60 ;  /* 0x0002ac6000027802 */ /* 0x000fe40000000f00 */
[----:B------:R-:W-:Y:S05]  /*2ac50*/  CALL.REL.NOINC `($__internal_39_$__cuda_sm70_shflsync_idx_p) ;  /* 0x00000cd000007944 */ /* 0x000fea0003c00000 */
[----:B------:R-:W-:Y:S01]  /*2ac60*/  IMAD.MOV.U32 R12, RZ, RZ, R30 ;  /* 0x000000ffff0c7224 */ /* 0x000fe200078e001e */
[----:B------:R-:W-:Y:S01]  /*2ac70*/  MOV R3, 0x181f ;  /* 0x0000181f00037802 */ /* 0x000fe20000000f00 */
[----:B------:R-:W-:Y:S01]  /*2ac80*/  IMAD.MOV.U32 R10, RZ, RZ, 0x1 ;  /* 0x00000001ff0a7424 */ /* 0x000fe200078e00ff */
[----:B------:R-:W-:Y:S01]  /*2ac90*/  MOV R8, R13 ;  /* 0x0000000d00087202 */ /* 0x000fe20000000f00 */
[----:B------:R-:W-:Y:S01]  /*2aca0*/  IMAD.MOV.U32 R172, RZ, RZ, -0x1 ;  /* 0xffffffffffac7424 */ /* 0x000fe200078e00ff */
[----:B------:R-:W-:-:S02]  /*2acb0*/  MOV R9, R7 ;  /* 0x0000000700097202 */ /* 0x000fc40000000f00 */
[----:B------:R-:W-:Y:S02]  /*2acc0*/  MOV R2, 0x2ace0 ;  /* 0x0002ace000027802 */ /* 0x000fe40000000f00 */
[----:B------:R-:W-:Y:S05]  /*2acd0*/  CALL.REL.NOINC `($__internal_39_$__cuda_sm70_shflsync_idx_p) ;  /* 0x00000c5000007944 */ /* 0x000fea0003c00000 */
        /* <DEDUP_REMOVED lines=9> */
.L_x_2064:
[----:B------:R-:W-:Y:S01]  /*2ad70*/  IMAD.MOV.U32 R12, RZ, RZ, R31 ;  /* 0x000000ffff0c7224 */ /* 0x000fe200078e001f */
[----:B------:R-:W-:Y:S01]  /*2ad80*/  MOV R3, 0x181f ;  /* 0x0000181f00037802 */ /* 0x000fe20000000f00 */
[----:B------:R-:W-:Y:S01]  /*2ad90*/  IMAD.MOV.U32 R10, RZ, RZ, 0x2 ;  /* 0x00000002ff0a7424 */ /* 0x000fe200078e00ff */
[----:B------:R-:W-:Y:S02]  /*2ada0*/  MOV R172, 0xffffffff ;  /* 0xffffffff00ac7802 */ /* 0x000fe40000000f00 */
[----:B------:R-:W-:-:S02]  /*2adb0*/  MOV R2, 0x2add0 ;  /* 0x0002add000027802 */ /* 0x000fc40000000f00 */
[----:B--2---:R-:W-:Y:S05]  /*2adc0*/  CALL.REL.NOINC `($__internal_39_$__cuda_sm70_shflsync_idx_p) ;  /* 0x00000b6000007944 */ /* 0x004fea0003c00000 */
[----:B------:R-:W-:Y:S01]  /*2add0*/  MOV R7, R13 ;  /* 0x0000000d00077202 */ /* 0x000fe20000000f00 */
[----:B------:R-:W-:Y:S05]  /*2ade0*/  BRA `(.L_x_2134) ;  /* 0xffff6ad000007947 */ /* 0x000fea000383ffff */
.L_x_2065:
[----:B------:R-:W-:Y:S01]  /*2adf0*/  IMAD.MOV.U32 R12, RZ, RZ, R33 ;  /* 0x000000ffff0c7224 */ /* 0x000fe200078e0021 */
[----:B------:R-:W-:Y:S01]  /*2ae00*/  MOV R3, 0x181f ;  /* 0x0000181f00037802 */ /* 0x000fe20000000f00 */
[----:B------:R-:W-:Y:S01]  /*2ae10*/  IMAD.MOV.U32 R10, RZ, RZ, 0x2 ;  /* 0x00000002ff0a7424 */ /* 0x000fe200078e00ff */
[----:B------:R-:W-:-:S02]  /*2ae20*/  MOV R172, 0xffffffff ;  /* 0xffffffff00ac7802 */ /* 0x000fc40000000f00 */
[----:B------:R-:W-:Y:S02]  /*2ae30*/  MOV R2, 0x2ae50 ;  /* 0x0002ae5000027802 */ /* 0x000fe40000000f00 */
[----:B-123--:R-:W-:Y:S05]  /*2ae40*/  CALL.REL.NOINC `($__internal_39_$__cuda_sm70_shflsync_idx_p) ;  /* 0x00000ae000007944 */ /* 0x00efea0003c00000 */
[----:B------:R-:W-:Y:S01]  /*2ae50*/  IMAD.MOV.U32 R12, RZ, RZ, R30 ;  /* 0x000000ffff0c7224 */ /* 0x000fe200078e001e */
[----:B------:R-:W-:Y:S01]  /*2ae60*/  MOV R3, 0x181f ;  /* 0x0000181f00037802 */ /* 0x000fe20000000f00 */
[----:B------:R-:W-:Y:S01]  /*2ae70*/  IMAD.MOV.U32 R10, RZ, RZ, 0x2 ;  /* 0x00000002ff0a7424 */ /* 0x000fe200078e00ff */
[----:B------:R-:W-:Y:S01]  /*2ae80*/  MOV R8, R13 ;  /* 0x0000000d00087202 */ /* 0x000fe20000000f00 */
[----:B------:R-:W-:Y:S01]  /*2ae90*/  IMAD.MOV.U32 R172, RZ, RZ, -0x1 ;  /* 0xffffffffffac7424 */ /* 0x000fe200078e00ff */
[----:B------:R-:W-:Y:S02]  /*2aea0*/  MOV R9, R7 ;  /* 0x0000000700097202 */ /* 0x000fe40000000f00 */
[----:B------:R-:W-:Y:S02]  /*2aeb0*/  MOV R2, 0x2aed0 ;  /* 0x0002aed000027802 */ /* 0x000fe40000000f00 */
[----:B------:R-:W-:Y:S05]  /*2aec0*/  CALL.REL.NOINC `($__internal_39_$__cuda_sm70_shflsync_idx_p) ;  /* 0x00000a6000007944 */ /* 0x000fea0003c00000 */
        /* <DEDUP_REMOVED lines=9> */
.L_x_2068:
[----:B------:R-:W-:Y:S01]  /*2af60*/  IMAD.MOV.U32 R12, RZ, RZ, R31 ;  /* 0x000000ffff0c7224 */ /* 0x000fe200078e001f */
[----:B------:R-:W-:Y:S01]  /*2af70*/  MOV R3, 0x181f ;  /* 0x0000181f00037802 */ /* 0x000fe20000000f00 */
[----:B------:R-:W-:Y:S01]  /*2af80*/  IMAD.MOV.U32 R10, RZ, RZ, 0x3 ;  /* 0x00000003ff0a7424 */ /* 0x000fe200078e00ff */
[----:B------:R-:W-:-:S02]  /*2af90*/  MOV R172, 0xffffffff ;  /* 0xffffffff00ac7802 */ /* 0x000fc40000000f00 */
[----:B------:R-:W-:Y:S02]  /*2afa0*/  MOV R2, 0x2afc0 ;  /* 0x0002afc000027802 */ /* 0x000fe40000000f00 */
[----:B----4-:R-:W-:Y:S05]  /*2afb0*/  CALL.REL.NOINC `($__internal_39_$__cuda_sm70_shflsync_idx_p) ;  /* 0x0000097000007944 */ /* 0x010fea0003c00000 */
[----:B------:R-:W-:Y:S01]  /*2afc0*/  MOV R9, R13 ;  /* 0x0000000d00097202 */ /* 0x000fe20000000f00 */
[----:B------:R-:W-:Y:S05]  /*2afd0*/  BRA `(.L_x_2136) ;  /* 0xffff6eb000007947 */ /* 0x000fea000383ffff */
.L_x_2069:
[----:B------:R-:W-:Y:S01]  /*2afe0*/  IMAD.MOV.U32 R12, RZ, RZ, R33 ;  /* 0x000000ffff0c7224 */ /* 0x000fe200078e0021 */
[----:B------:R-:W-:Y:S01]  /*2aff0*/  MOV R3, 0x181f ;  /* 0x0000181f00037802 */ /* 0x000fe20000000f00 */
[----:B------:R-:W-:Y:S01]  /*2b000*/  IMAD.MOV.U32 R10, RZ, RZ, 0x3 ;  /* 0x00000003ff0a7424 */ /* 0x000fe200078e00ff */
[----:B------:R-:W-:Y:S02]  /*2b010*/  MOV R172, 0xffffffff ;  /* 0xffffffff00ac7802 */ /* 0x000fe40000000f00 */
[----:B------:R-:W-:Y:S02]  /*2b020*/  MOV R2, 0x2b040 ;  /* 0x0002b04000027802 */ /* 0x000fe40000000f00 */
[----:B-12-4-:R-:W-:Y:S05]  /*2b030*/  CALL.REL.NOINC `($__internal_39_$__cuda_sm70_shflsync_idx_p) ;  /* 0x000008f000007944 */ /* 0x016fea0003c00000 */
[----:B------:R-:W-:Y:S01]  /*2b040*/  IMAD.MOV.U32 R12, RZ, RZ, R30 ;  /* 0x000000ffff0c7224 */ /* 0x000fe200078e001e */
[----:B------:R-:W-:Y:S01]  /*2b050*/  MOV R10, 0x3 ;  /* 0x00000003000a7802 */ /* 0x000fe20000000f00 */
[----:B------:R-:W-:Y:S01]  /*2b060*/  IMAD.MOV.U32 R3, RZ, RZ, 0x181f ;  /* 0x0000181fff037424 */ /* 0x000fe200078e00ff */
[----:B------:R-:W-:Y:S01]  /*2b070*/  MOV R172, 0xffffffff ;  /* 0xffffffff00ac7802 */ /* 0x000fe20000000f00 */
[----:B------:R-:W-:Y:S01]  /*2b080*/  IMAD.MOV.U32 R8, RZ, RZ, R13 ;  /* 0x000000ffff087224 */ /* 0x000fe200078e000d */
[----:B------:R-:W-:-:S02]  /*2b090*/  MOV R2, 0x2b0b0 ;  /* 0x0002b0b000027802 */ /* 0x000fc40000000f00 */
        /* <DEDUP_REMOVED lines=10> */
.L_x_2102:
        /* <DEDUP_REMOVED lines=8> */
.L_x_2103:
[----:B------:R-:W-:Y:S01]  /*2b1c0*/  IMAD.MOV.U32 R12, RZ, RZ, R21 ;  /* 0x000000ffff0c7224 */ /* 0x000fe200078e0015 */
[----:B------:R-:W-:Y:S01]  /*2b1d0*/  MOV R3, 0x181f ;  /* 0x0000181f00037802 */ /* 0x000fe20000000f00 */
[----:B------:R-:W-:Y:S01]  /*2b1e0*/  IMAD.MOV.U32 R10, RZ, RZ, RZ ;  /* 0x000000ffff0a7224 */ /* 0x000fe200078e00ff */
[----:B------:R-:W-:Y:S02]  /*2b1f0*/  MOV R172, 0xffffffff ;  /* 0xffffffff00ac7802 */ /* 0x000fe40000000f00 */
[----:B------:R-:W-:Y:S02]  /*2b200*/  MOV R2, 0x2b220 ;  /* 0x0002b22000027802 */ /* 0x000fe40000000f00 */
[----:B-12---:R-:W-:Y:S05]  /*2b210*/  CALL.REL.NOINC `($__internal_39_$__cuda_sm70_shflsync_idx_p) ;  /* 0x0000071000007944 */ /* 0x006fea0003c00000 */
[----:B------:R-:W-:Y:S01]  /*2b220*/  IMAD.MOV.U32 R12, RZ, RZ, R16 ;  /* 0x000000ffff0c7224 */ /* 0x000fe200078e0010 */
[----:B------:R-:W-:Y:S01]  /*2b230*/  MOV R3, 0x181f ;  /* 0x0000181f00037802 */ /* 0x000fe20000000f00 */
[----:B------:R-:W-:Y:S01]  /*2b240*/  IMAD.MOV.U32 R10, RZ, RZ, RZ ;  /* 0x000000ffff0a7224 */ /* 0x000fe200078e00ff */
[----:B------:R-:W-:Y:S01]  /*2b250*/  MOV R8, R13 ;  /* 0x0000000d00087202 */ /* 0x000fe20000000f00 */
[----:B------:R-:W-:Y:S01]  /*2b260*/  IMAD.MOV.U32 R172, RZ, RZ, -0x1 ;  /* 0xffffffffffac7424 */ /* 0x000fe200078e00ff */
[----:B------:R-:W-:-:S02]  /*2b270*/  MOV R9, R4 ;  /* 0x0000000400097202 */ /* 0x000fc40000000f00 */
[----:B------:R-:W-:Y:S02]  /*2b280*/  MOV R2, 0x2b2a0 ;  /* 0x0002b2a000027802 */ /* 0x000fe40000000f00 */
[----:B------:R-:W-:Y:S05]  /*2b290*/  CALL.REL.NOINC `($__internal_39_$__cuda_sm70_shflsync_idx_p) ;  /* 0x0000069000007944 */ /* 0x000fea0003c00000 */
[----:B------:R-:W-:Y:S01]  /*2b2a0*/  IMAD.MOV.U32 R7, RZ, RZ, R13 ;  /* 0x000000ffff077224 */ /* 0x000fe200078e000d */
[----:B------:R-:W-:Y:S01]  /*2b2b0*/  MOV R12, R22 ;  /* 0x00000016000c7202 */ /* 0x000fe20000000f00 */
[----:B------:R-:W-:Y:S01]  /*2b2c0*/  IMAD.MOV.U32 R10, RZ, RZ, RZ ;  /* 0x000000ffff0a7224 */ /* 0x000fe200078e00ff */
[----:B------:R-:W-:Y:S01]  /*2b2d0*/  MOV R3, 0x181f ;  /* 0x0000181f00037802 */ /* 0x000fe20000000f00 */
[----:B------:R-:W-:Y:S01]  /*2b2e0*/  IMAD.MOV.U32 R172, RZ, RZ, -0x1 ;  /* 0xffffffffffac7424 */ /* 0x000fe200078e00ff */
[----:B------:R-:W-:Y:S02]  /*2b2f0*/  MOV R2, 0x2b310 ;  /* 0x0002b31000027802 */ /* 0x000fe40000000f00 */
[----:B------:R-:W-:Y:S05]  /*2b300*/  CALL.REL.NOINC `($__internal_39_$__cuda_sm70_shflsync_idx_p) ;  /* 0x0000062000007944 */ /* 0x000fea0003c00000 */
[----:B------:R-:W-:Y:S01]  /*2b310*/  MOV R2, R13 ;  /* 0x0000000d00027202 */ /* 0x000fe20000000f00 */
[----:B------:R-:W-:Y:S05]  /*2b320*/  BRA `(.L_x_2139) ;  /* 0xffffa7d000007947 */ /* 0x000fea000383ffff */
.L_x_2106:
[----:B------:R-:W-:Y:S01]  /*2b330*/  IMAD.MOV.U32 R12, RZ, RZ, R18 ;  /* 0x000000ffff0c7224 */ /* 0x000fe200078e0012 */
[----:B------:R-:W-:Y:S01]  /*2b340*/  MOV R3, 0x181f ;  /* 0x0000181f00037802 */ /* 0x000fe20000000f00 */
[----:B------:R-:W-:Y:S01]  /*2b350*/  IMAD.MOV.U32 R10, RZ, RZ, 0x1 ;  /* 0x00000001ff0a7424 */ /* 0x000fe200078e00ff */
[----:B------:R-:W-:Y:S02]  /*2b360*/  MOV R172, 0xffffffff ;  /* 0xffffffff00ac7802 */ /* 0x000fe40000000f00 */
[----:B------:R-:W-:-:S02]  /*2b370*/  MOV R2, 0x2b390 ;  /* 0x0002b39000027802 */ /* 0x000fc40000000f00 */
[----:B---34-:R-:W-:Y:S05]  /*2b380*/  CALL.REL.NOINC `($__internal_39_$__cuda_sm70_shflsync_idx_p) ;  /* 0x000005a000007944 */ /* 0x018fea0003c00000 */
[----:B------:R-:W-:Y:S01]  /*2b390*/  IMAD.MOV.U32 R9, RZ, RZ, R13 ;  /* 0x000000ffff097224 */ /* 0x000fe200078e000d */
[----:B------:R-:W-:Y:S01]  /*2b3a0*/  MOV R12, R21 ;  /* 0x00000015000c7202 */ /* 0x000fe20000000f00 */
[----:B------:R-:W-:Y:S01]  /*2b3b0*/  IMAD.MOV.U32 R10, RZ, RZ, 0x1 ;  /* 0x00000001ff0a7424 */ /* 0x000fe200078e00ff */
[----:B------:R-:W-:Y:S01]  /*2b3c0*/  MOV R3, 0x181f ;  /* 0x0000181f00037802 */ /* 0x000fe20000000f00 */
[----:B------:R-:W-:Y:S01]  /*2b3d0*/  IMAD.MOV.U32 R172, RZ, RZ, -0x1 ;  /* 0xffffffffffac7424 */ /* 0x000fe200078e00ff */
[----:B------:R-:W-:-:S02]  /*2b3e0*/  MOV R2, 0x2b400 ;  /* 0x0002b40000027802 */ /* 0x000fc40000000f00 */
[----:B------:R-:W-:Y:S05]  /*2b3f0*/  CALL.REL.NOINC `($__internal_39_$__cuda_sm70_shflsync_idx_p) ;  /* 0x0000053000007944 */ /* 0x000fea0003c00000 */
        /* <DEDUP_REMOVED lines=16> */
.L_x_2109:
        /* <DEDUP_REMOVED lines=8> */
.L_x_2110:
        /* <DEDUP_REMOVED lines=23> */
.L_x_2113:
[----:B------:R-:W-:Y:S01]  /*2b6f0*/  IMAD.MOV.U32 R12, RZ, RZ, R18 ;  /* 0x000000ffff0c7224 */ /* 0x000fe200078e0012 */
[----:B------:R-:W-:Y:S01]  /*2b700*/  MOV R3, 0x181f ;  /* 0x0000181f00037802 */ /* 0x000fe20000000f00 */
[----:B------:R-:W-:Y:S01]  /*2b710*/  IMAD.MOV.U32 R10, RZ, RZ, 0x3 ;  /* 0x00000003ff0a7424 */ /* 0x000fe200078e00ff */
[----:B------:R-:W-:Y:S02]  /*2b720*/  MOV R172, 0xffffffff ;  /* 0xffffffff00ac7802 */ /* 0x000fe40000000f00 */
[----:B------:R-:W-:-:S02]  /*2b730*/  MOV R2, 0x2b750 ;  /* 0x0002b75000027802 */ /* 0x000fc40000000f00 */
[----:B---3--:R-:W-:Y:S05]  /*2b740*/  CALL.REL.NOINC `($__internal_39_$__cuda_sm70_shflsync_idx_p) ;  /* 0x000001e000007944 */ /* 0x008fea0003c00000 */
[----:B------:R-:W-:Y:S01]  /*2b750*/  MOV R4, R13 ;  /* 0x0000000d00047202 */ /* 0x000fe20000000f00 */
[----:B------:R-:W-:Y:S05]  /*2b760*/  BRA `(.L_x_2143) ;  /* 0xffffb09000007947 */ /* 0x000fea000383ffff */
.L_x_2114:
        /* <DEDUP_REMOVED lines=23> */
        .weak           $__internal_38_$__cuda_sm70_shflsync_bfly_p
        .type           $__internal_38_$__cuda_sm70_shflsync_bfly_p,@function
        .size           $__internal_38_$__cuda_sm70_shflsync_bfly_p,($__internal_39_$__cuda_sm70_shflsync_idx_p - $__internal_38_$__cuda_sm70_shflsync_bfly_p)
$__internal_38_$__cuda_sm70_shflsync_bfly_p:
[----:B------:R-:W-:Y:S04]  /*2b8e0*/  WARPSYNC R5 ;  /* 0x0000000500007348 */ /* 0x000fe80003800000 */
[----:B------:R1:W2:Y:S02]  /*2b8f0*/  SHFL.BFLY PT, R4, R2, R4, R7 ;  /* 0x0c00000402047389 */ /* 0x0002a400000e0007 */
[----:B-1----:R-:W-:-:S02]  /*2b900*/  MOV R2, R3 ;  /* 0x0000000300027202 */ /* 0x002fc40000000f00 */
[----:B------:R-:W-:-:S04]  /*2b910*/  MOV R3, 0x0 ;  /* 0x0000000000037802 */ /* 0x000fc80000000f00 */
[----:B--2---:R-:W-:Y:S05]  /*2b920*/  RET.REL.NODEC R2 `(_ZN7cutlass13device_kernelIN5flash19enable_sm80_to_sm89INS1_16FlashAttnFwdSm80INS1_25CollectiveMainloopFwdSm80ILi8ELi1ELb0EN4cute5tupleIJNS5_1CILi128EEENS7_ILi48EEENS7_ILi256EEEEEELi256ENS_10bfloat16_tEfNS_4arch4Sm80ELb0ELb1ELb1ELb1ELb0ELb1ELb1ELb1EEENS1_21CollectiveEpilogueFwdINS6_IJS8_SA_S9_EEENS6_IJNS7_ILi1EEESI_SI_EEESC_SE_Li256ELb1ELb1ELb1ELb0EEENS1_36VarlenDynamicPersistentTileSchedulerILi128ELi48ELi256ELi256ELb1ELb1ELb0ELb1ELb0ELb1EEEEEEEEEvNT_6ParamsE) ;  /* 0xfffd46d002007950 */ /* 0x004fea0003c3ffff */
        .weak           $__internal_39_$__cuda_sm70_shflsync_idx_p
        .type           $__internal_39_$__cuda_sm70_shflsync_idx_p,@function
        .size           $__internal_39_$__cuda_sm70_shflsync_idx_p,($__internal_40_$__cuda_sm70_shflsync_up_p - $__internal_39_$__cuda_sm70_shflsync_idx_p)
$__internal_39_$__cuda_sm70_shflsync_idx_p:
[----:B------:R-:W-:Y:S04]  /*2b930*/  WARPSYNC R172 ;  /* 0x000000ac00007348 */ /* 0x000fe80003800000 */
[----:B------:R1:W2:Y:S02]  /*2b940*/  SHFL.IDX PT, R13, R12, R10, R3 ;  /* 0x0000000a0c0d7389 */ /* 0x0002a400000e0003 */
[----:B-1----:R-:W-:-:S04]  /*2b950*/  MOV R3, 0x0 ;  /* 0x0000000000037802 */ /* 0x002fc80000000f00 */
[----:B--2---:R-:W-:Y:S05]  /*2b960*/  RET.REL.NODEC R2 `(_ZN7cutlass13device_kernelIN5flash19enable_sm80_to_sm89INS1_16FlashAttnFwdSm80INS1_25CollectiveMainloopFwdSm80ILi8ELi1ELb0EN4cute5tupleIJNS5_1CILi128EEENS7_ILi48EEENS7_ILi256EEEEEELi256ENS_10bfloat16_tEfNS_4arch4Sm80ELb0ELb1ELb1ELb1ELb0ELb1ELb1ELb1EEENS1_21CollectiveEpilogueFwdINS6_IJS8_SA_S9_EEENS6_IJNS7_ILi1EEESI_SI_EEESC_SE_Li256ELb1ELb1ELb1ELb0EEENS1_36VarlenDynamicPersistentTileSchedulerILi128ELi48ELi256ELi256ELb1ELb1ELb0ELb1ELb0ELb1EEEEEEEEEvNT_6ParamsE) ;  /* 0xfffd469002007950 */ /* 0x004fea0003c3ffff */
        .weak           $__internal_40_$__cuda_sm70_shflsync_up_p
        .type           $__internal_40_$__cuda_sm70_shflsync_up_p,@function
        .size           $__internal_40_$__cuda_sm70_shflsync_up_p,($__internal_41_$__cuda_sm70_votesync_ballot - $__internal_40_$__cuda_sm70_shflsync_up_p)
$__internal_40_$__cuda_sm70_shflsync_up_p:
[----:B------:R-:W-:Y:S02]  /*2b970*/  MOV R4, RZ ;  /* 0x000000ff00047202 */ /* 0x000fe40000000f00 */
[----:B------:R-:W-:-:S04]  /*2b980*/  MOV R10, 0xffffffff ;  /* 0xffffffff000a7802 */ /* 0x000fc80000000f00 */
[----:B------:R-:W-:Y:S04]  /*2b990*/  WARPSYNC R10 ;  /* 0x0000000a00007348 */ /* 0x000fe80003800000 */
[----:B------:R1:W2:Y:S02]  /*2b9a0*/  SHFL.UP PT, R4, R0, R3, R4 ;  /* 0x0400000300047389 */ /* 0x0002a400000e0004 */
[----:B-1----:R-:W-:-:S04]  /*2b9b0*/  MOV R3, 0x0 ;  /* 0x0000000000037802 */ /* 0x002fc80000000f00 */
[----:B--2---:R-:W-:Y:S05]  /*2b9c0*/  RET.REL.NODEC R2 `(_ZN7cutlass13device_kernelIN5flash19enable_sm80_to_sm89INS1_16FlashAttnFwdSm80INS1_25CollectiveMainloopFwdSm80ILi8ELi1ELb0EN4cute5tupleIJNS5_1CILi128EEENS7_ILi48EEENS7_ILi256EEEEEELi256ENS_10bfloat16_tEfNS_4arch4Sm80ELb0ELb1ELb1ELb1ELb0ELb1ELb1ELb1EEENS1_21CollectiveEpilogueFwdINS6_IJS8_SA_S9_EEENS6_IJNS7_ILi1EEESI_SI_EEESC_SE_Li256ELb1ELb1ELb1ELb0EEENS1_36VarlenDynamicPersistentTileSchedulerILi128ELi48ELi256ELi256ELb1ELb1ELb0ELb1ELb0ELb1EEEEEEEEEvNT_6ParamsE) ;  /* 0xfffd463002007950 */ /* 0x004fea0003c3ffff */
        .weak           $__internal_41_$__cuda_sm70_votesync_ballot
        .type           $__internal_41_$__cuda_sm70_votesync_ballot,@function
        .size           $__internal_41_$__cuda_sm70_votesync_ballot,(.L_x_5220 - $__internal_41_$__cuda_sm70_votesync_ballot)
$__internal_41_$__cuda_sm70_votesync_ballot:
[----:B------:R-:W-:Y:S01]  /*2b9d0*/  ISETP.NE.U32.AND P0, PT, R0, 0x1, PT ;  /* 0x000000010000780c */ /* 0x000fe20003f05070 */
[----:B------:R-:W-:-:S04]  /*2b9e0*/  IMAD.MOV.U32 R3, RZ, RZ, -0x1 ;  /* 0xffffffffff037424 */ /* 0x000fc800078e00ff */
[----:B------:R-:W-:Y:S08]  /*2b9f0*/  WARPSYNC R3 ;  /* 0x0000000300007348 */ /* 0x000ff00003800000 */
[----:B------:R-:W-:-:S04]  /*2ba00*/  VOTE.ANY R0, PT, !P0 ;  /* 0x0000000000007806 */ /* 0x000fc800040e0100 */
[----:B------:R-:W-:Y:S01]  /*2ba10*/  LOP3.LUT R0, R0, R3, RZ, 0xc0, !PT ;  /* 0x0000000300007212 */ /* 0x000fe200078ec0ff */
[----:B------:R-:W-:-:S04]  /*2ba20*/  IMAD.MOV.U32 R3, RZ, RZ, 0x0 ;  /* 0x00000000ff037424 */ /* 0x000fc800078e00ff */
[----:B------:R-:W-:Y:S05]  /*2ba30*/  RET.REL.NODEC R2 `(_ZN7cutlass13device_kernelIN5flash19enable_sm80_to_sm89INS1_16FlashAttnFwdSm80INS1_25CollectiveMainloopFwdSm80ILi8ELi1ELb0EN4cute5tupleIJNS5_1CILi128EEENS7_ILi48EEENS7_ILi256EEEEEELi256ENS_10bfloat16_tEfNS_4arch4Sm80ELb0ELb1ELb1ELb1ELb0ELb1ELb1ELb1EEENS1_21CollectiveEpilogueFwdINS6_IJS8_SA_S9_EEENS6_IJNS7_ILi1EEESI_SI_EEESC_SE_Li256ELb1ELb1ELb1ELb0EEENS1_36VarlenDynamicPersistentTileSchedulerILi128ELi48ELi256ELi256ELb1ELb1ELb0ELb1ELb0ELb1EEEEEEEEEvNT_6ParamsE) ;  /* 0xfffd45c002007950 */ /* 0x000fea0003c3ffff */
.L_x_2145:
        /* <DEDUP_REMOVED lines=12> */
.L_x_5220:


//--------------------- .text._ZN7cutlass13device_kernelIN5flash19enable_sm80_to_sm89INS1_16FlashAttnFwdSm80INS1_25CollectiveMainloopFwdSm80ILi8ELi1ELb0EN4cute5tupleIJNS5_1CILi128EEENS7_ILi96EEENS7_ILi256EEEEEELi256ENS_10bfloat16_tEfNS_4arch4Sm80ELb1ELb0ELb1ELb0ELb0ELb0ELb1ELb1EEENS1_21CollectiveEpilogueFwdINS6_IJS8_SA_S9_EEENS6_IJNS7_ILi1EEESI_SI_EEESC_SE_Li256ELb0ELb1ELb1ELb0EEENS1_30DynamicPersistentTileSchedulerILi256ELi256ELb1ELb1ELb0EEEEEEEEEvNT_6ParamsE --------------------------
	.section	.text._ZN7cutlass13device_kernelIN5flash19enable_sm80_to_sm89INS1_16FlashAttnFwdSm80INS1_25CollectiveMainloopFwdSm80ILi8ELi1ELb0EN4cute5tupleIJNS5_1CILi128EEENS7_ILi96EEENS7_ILi256EEEEEELi256ENS_10bfloat16_tEfNS_4arch4Sm80ELb1ELb0ELb1ELb0ELb0ELb0ELb1ELb1EEENS1_21CollectiveEpilogueFwdINS6_IJS8_SA_S9_EEENS6_IJNS7_ILi1EEESI_SI_EEESC_SE_Li256ELb0ELb1ELb1ELb0EEENS1_30DynamicPersistentTileSchedulerILi256ELi256ELb1ELb1ELb0EEEEEEEEEvNT_6ParamsE,"ax",@progbits
	.sectioninfo	@"SHI_REGISTERS=255"
	.align	128
.text._ZN7cutlass13device_kernelIN5flash19enable_sm80_to_sm89INS1_16FlashAttnFwdSm80INS1_25CollectiveMainloopFwdSm80ILi8ELi1ELb0EN4cute5tupleIJNS5_1CILi128EEENS7_ILi96EEENS7_ILi256EEEEEELi256ENS_10bfloat16_tEfNS_4arch4Sm80ELb1ELb0ELb1ELb0ELb0ELb0ELb1ELb1EEENS1_21CollectiveEpilogueFwdINS6_IJS8_SA_S9_EEENS6_IJNS7_ILi1EEESI_SI_EEESC_SE_Li256ELb0ELb1ELb1ELb0EEENS1_30DynamicPersistentTileSchedulerILi256ELi256ELb1ELb1ELb0EEEEEEEEEvNT_6ParamsE:
        .type           _ZN7cutlass13device_kernelIN5flash19enable_sm80_to_sm89INS1_16FlashAttnFwdSm80INS1_25CollectiveMainloopFwdSm80ILi8ELi1ELb0EN4cute5tupleIJNS5_1CILi128EEENS7_ILi96EEENS7_ILi256EEEEEELi256ENS_10bfloat16_tEfNS_4arch4Sm80ELb1ELb0ELb1ELb0ELb0ELb0ELb1ELb1EEENS1_21CollectiveEpilogueFwdINS6_IJS8_SA_S9_EEENS6_IJNS7_ILi1EEESI_SI_EEESC_SE_Li256ELb0ELb1ELb1ELb0EEENS1_30DynamicPersistentTileSchedulerILi256ELi256ELb1ELb1ELb0EEEEEEEEEvNT_6ParamsE,@function
        .size           _ZN7cutlass13device_kernelIN5flash19enable_sm80_to_sm89INS1_16FlashAttnFwdSm80INS1_25CollectiveMainloopFwdSm80ILi8ELi1ELb0EN4cute5tupleIJNS5_1CILi128EEENS7_ILi96EEENS7_ILi256EEEEEELi256ENS_10bfloat16_tEfNS_4arch4Sm80ELb1ELb0ELb1ELb0ELb0ELb0ELb1ELb1EEENS1_21CollectiveEpilogueFwdINS6_IJS8_SA_S9_EEENS6_IJNS7_ILi1EEESI_SI_EEESC_SE_Li256ELb0ELb1ELb1ELb0EEENS1_30DynamicPersistentTileSchedulerILi256ELi256ELb1ELb1ELb0EEEEEEEEEvNT_6ParamsE,(.L_x_5226 - _ZN7cutlass13device_kernelIN5flash19enable_sm80_to_sm89INS1_16FlashAttnFwdSm80INS1_25CollectiveMainloopFwdSm80ILi8ELi1ELb0EN4cute5tupleIJNS5_1CILi128EEENS7_ILi96EEENS7_ILi256EEEEEELi256ENS_10bfloat16_tEfNS_4arch4Sm80ELb1ELb0ELb1ELb0ELb0ELb0ELb1ELb1EEENS1_21CollectiveEpilogueFwdINS6_IJS8_SA_S9_EEENS6_IJNS7_ILi1EEESI_SI_EEESC_SE_Li256ELb0ELb1ELb1ELb0EEENS1_30DynamicPersistentTileSchedulerILi256ELi256ELb1ELb1ELb0EEEEEEEEEvNT_6ParamsE)
        .other          _ZN7cutlass13device_kernelIN5flash19enable_sm80_to_sm89INS1_16FlashAttnFwdSm80INS1_25CollectiveMainloopFwdSm80ILi8ELi1ELb0EN4cute5tupleIJNS5_1CILi128EEENS7_ILi96EEENS7_ILi256EEEEEELi256ENS_10bfloat16_tEfNS_4arch4Sm80ELb1ELb0ELb1ELb0ELb0ELb0ELb1ELb1EEENS1_21CollectiveEpilogueFwdINS6_IJS8_SA_S9_EEENS6_IJNS7_ILi1EEESI_SI_EEESC_SE_Li256ELb0ELb1ELb1ELb0EEENS1_30DynamicPersistentTileSchedulerILi256ELi256ELb1ELb1ELb0EEEEEEEEEvNT_6ParamsE,@"STO_CUDA_ENTRY STV_DEFAULT"
_ZN7cutlass13device_kernelIN5flash19enable_sm80_to_sm89INS1_16FlashAttnFwdSm80INS1_25CollectiveMainloopFwdSm80ILi8ELi1ELb0EN4cute5tupleIJNS5_1CILi128EEENS7_ILi96EEENS7_ILi256EEEEEELi256ENS_10bfloat16_tEfNS_4arch4Sm80ELb1ELb0ELb1ELb0ELb0ELb0ELb1ELb1EEENS1_21CollectiveEpilogueFwdINS6_IJS8_SA_S9_EEENS6_IJNS7_ILi1EEESI_SI_EEESC_SE_Li256ELb0ELb1ELb1ELb0EEENS1_30DynamicPersistentTileSchedulerILi256ELi256ELb1ELb1ELb0EEEEEEEEEvNT_6ParamsE:
        /* <DEDUP_REMOVED lines=12> */
[----:B------:R-:W-:Y:S01]  /*00c0*/  IMAD.MOV.U32 R218, RZ, RZ, 0x20 ;  /* 0x00000020ffda7424 */ /* 0x000fe200078e00ff */
[----:B------:R-:W-:Y:S01]  /*00d0*/  ULDC.64 UR6, c[0x0][0x118] ;  /* 0x0000460000067ab9 */ /* 0x000fe20000000a00 */
[----:B------:R-:W-:Y:S01]  /*00e0*/  IMAD.MOV.U32 R220, RZ, RZ, 0x40 ;  /* 0x00000040ffdc7424 */ /* 0x000fe200078e00ff */
[CC--:B------:R-:W-:Y:S02]  /*00f0*/  LEA.HI R10, R8.reuse, R16.reuse, RZ, 0x3 ;  /* 0x00000010080a7211 */ /* 0x0c0fe400078f18ff */
[CC--:B------:R-:W-:Y:S02]  /*0100*/  LEA.HI R0, R8.reuse, R16.reuse, RZ, 0x2 ;  /* 0x0000001008007211 */ /* 0x0c0fe400078f10ff */
[----:B------:R-:W-:Y:S02]  /*0110*/  LEA.HI R6, R8, R16, RZ, 0x4 ;  /* 0x0000001008067211 */ /* 0x000fe400078f20ff */
[----:B------:R-:W-:-:S02]  /*0120*/  SHF.R.S32.HI R20, RZ, 0x3, R10 ;  /* 0x00000003ff147819 */ /* 0x000fc4000001140a */
[----:B------:R-:W-:Y:S02]  /*0130*/  LOP3.LUT R2, R10, 0xfffffff8, RZ, 0xc0, !PT ;  /* 0xfffffff80a027812 */ /* 0x000fe400078ec0ff */
[----:B------:R-:W-:Y:S01]  /*0140*/  LOP3.LUT R4, R0, 0xfffffffc, RZ, 0xc0, !PT ;  /* 0xfffffffc00047812 */ /* 0x000fe200078ec0ff */
[----:B------:R-:W-:Y:S01]  /*0150*/  IMAD.SHL.U32 R7, R20, 0x40, RZ ;  /* 0x0000004014077824 */ /* 0x000fe200078e00ff */
[----:B------:R-:W-:Y:S01]  /*0160*/  LOP3.LUT R0, R6, 0xfffffff0, RZ, 0xc0, !PT ;  /* 0xfffffff006007812 */ /* 0x000fe200078ec0ff */
[C---:B------:R-:W-:Y:S01]  /*0170*/  IMAD.IADD R9, R16.reuse, 0x1, -R2 ;  /* 0x0000000110097824 */ /* 0x040fe200078e0a02 */
[----:B------:R-:W-:Y:S01]  /*0180*/  SHF.R.S32.HI R5, RZ, 0x4, R6 ;  /* 0x00000004ff057819 */ /* 0x000fe20000011406 */
[C---:B------:R-:W-:Y:S02]  /*0190*/  IMAD.IADD R4, R16.reuse, 0x1, -R4 ;  /* 0x0000000110047824 */ /* 0x040fe400078e0a04 */
[----:B------:R-:W-:Y:S01]  /*01a0*/  IMAD.IADD R3, R16, 0x1, -R0 ;  /* 0x0000000110037824 */ /* 0x000fe200078e0a00 */
[----:B------:R-:W-:Y:S01]  /*01b0*/  LEA.HI R2, R6, R5, RZ, 0x1 ;  /* 0x0000000506027211 */ /* 0x000fe200078f08ff */
[----:B------:R-:W-:Y:S01]  /*01c0*/  IMAD.SHL.U32 R18, R9, 0x8, RZ ;  /* 0x0000000809127824 */ /* 0x000fe200078e00ff */
[----:B------:R-:W-:-:S02]  /*01d0*/  LOP3.LUT R0, R7, 0x1c0, RZ, 0xc0, !PT ;  /* 0x000001c007007812 */ /* 0x000fc400078ec0ff */
[----:B------:R-:W-:Y:S02]  /*01e0*/  LOP3.LUT R6, R2, 0xfffffffe, RZ, 0xc0, !PT ;  /* 0xfffffffe02067812 */ /* 0x000fe400078ec0ff */
[----:B------:R-:W-:Y:S01]  /*01f0*/  SHF.R.S32.HI R11, RZ, 0x1f, R3 ;  /* 0x0000001fff0b7819 */ /* 0x000fe20000011403 */
[----:B------:R-:W-:Y:S01]  /*0200*/  STL [R1+0x40], R18 ;  /* 0x0000401201007387 */ /* 0x000fe20000100800 */
[----:B------:R-:W-:Y:S01]  /*0210*/  LOP3.LUT R7, R0, 0x38, R18, 0xf8, !PT ;  /* 0x0000003800077812 */ /* 0x000fe200078ef812 */
[----:B------:R-:W-:Y:S01]  /*0220*/  IMAD.IADD R12, R5, 0x1, -R6 ;  /* 0x00000001050c7824 */ /* 0x000fe200078e0a06 */
[----:B------:R-:W-:Y:S01]  /*0230*/  SHF.R.U32.HI R2, RZ, 0x3, R0 ;  /* 0x00000003ff027819 */ /* 0x000fe20000011600 */
[----:B------:R-:W-:Y:S01]  /*0240*/  IMAD.SHL.U32 R5, R9, 0x40, RZ ;  /* 0x0000004009057824 */ /* 0x000fe200078e00ff */
[----:B------:R-:W-:Y:S02]  /*0250*/  LEA.HI R0, R4, R4, RZ, 0x1 ;  /* 0x0000000404007211 */ /* 0x000fe400078f08ff */
[----:B------:R-:W-:-:S02]  /*0260*/  LEA.HI R11, R11, R3, RZ, 0x3 ;  /* 0x000000030b0b7211 */ /* 0x000fc400078f18ff */
[----:B------:R-:W-:Y:S02]  /*0270*/  LOP3.LUT R0, R0, 0x1ffffffe, RZ, 0xc0, !PT ;  /* 0x1ffffffe00007812 */ /* 0x000fe400078ec0ff */
[----:B------:R-:W-:Y:S02]  /*0280*/  LOP3.LUT R13, R7, R2, RZ, 0x3c, !PT ;  /* 0x00000002070d7212 */ /* 0x000fe400078e3cff */
[----:B------:R-:W-:Y:S01]  /*0290*/  LOP3.LUT R2, R11, 0xfffffff8, RZ, 0xc0, !PT ;  /* 0xfffffff80b027812 */ /* 0x000fe200078ec0ff */
[----:B------:R-:W-:Y:S01]  /*02a0*/  IMAD.IADD R14, R4, 0x1, -R0 ;  /* 0x00000001040e7824 */ /* 0x000fe200078e0a00 */
[----:B------:R-:W-:Y:S02]  /*02b0*/  LEA.HI R6, R8, R16, RZ, 0x5 ;  /* 0x0000001008067211 */ /* 0x000fe400078f28ff */
[----:B------:R-:W-:Y:S01]  /*02c0*/  LOP3.LUT R0, R5, 0x1c0, RZ, 0xc0, !PT ;  /* 0x000001c005007812 */ /* 0x000fe200078ec0ff */
[----:B------:R-:W-:Y:S01]  /*02d0*/  IMAD.IADD R7, R3, 0x1, -R2 ;  /* 0x0000000103077824 */ /* 0x000fe200078e0a02 */
[----:B------:R-:W-:-:S02]  /*02e0*/  LOP3.LUT R3, R6, 0xffffffe0, RZ, 0xc0, !PT ;  /* 0xffffffe006037812 */ /* 0x000fc400078ec0ff */
[----:B------:R-:W-:Y:S02]  /*02f0*/  LOP3.LUT R4, R0, 0x8, R10, 0xf8, !PT ;  /* 0x0000000800047812 */ /* 0x000fe400078ef80a */
[----:B------:R-:W-:Y:S01]  /*0300*/  SHF.R.U32.HI R2, RZ, 0x3, R0 ;  /* 0x00000003ff027819 */ /* 0x000fe20000011600 */
[----:B------:R-:W-:Y:S01]  /*0310*/  IMAD.IADD R17, R16, 0x1, -R3 ;  /* 0x0000000110117824 */ /* 0x000fe200078e0a03 */
[--C-:B------:R-:W-:Y:S02]  /*0320*/  SHF.R.S32.HI R223, RZ, 0x5, R6.reuse ;  /* 0x00000005ffdf7819 */ /* 0x100fe40000011406 */
[----:B------:R-:W-:Y:S02]  /*0330*/  SHF.R.S32.HI R0, RZ, 0x1f, R6 ;  /* 0x0000001fff007819 */ /* 0x000fe40000011406 */
[----:B------:R-:W-:Y:S02]  /*0340*/  LEA.HI R3, R8, R16, RZ, 0x6 ;  /* 0x0000001008037211 */ /* 0x000fe400078f30ff */
[----:B------:R-:W-:-:S02]  /*0350*/  LEA.HI R0, R0, R223, RZ, 0x3 ;  /* 0x000000df00007211 */ /* 0x000fc400078f18ff */
[----:B------:R-:W-:Y:S01]  /*0360*/  LOP3.LUT R216, R4, R2, RZ, 0x3c, !PT ;  /* 0x0000000204d87212 */ /* 0x000fe200078e3cff */
[----:B------:R-:W-:Y:S01]  /*0370*/  IMAD.SHL.U32 R10, R3, 0x8, RZ ;  /* 0x00000008030a7824 */ /* 0x000fe200078e00ff */
[----:B------:R-:W-:Y:S01]  /*0380*/  LOP3.LUT R2, R0, 0xffffff8, RZ, 0xc0, !PT ;  /* 0x0ffffff800027812 */ /* 0x000fe200078ec0ff */
[C---:B------:R-:W-:Y:S01]  /*0390*/  IMAD.SHL.U32 R3, R7.reuse, 0x40, RZ ;  /* 0x0000004007037824 */ /* 0x040fe200078e00ff */
[----:B------:R-:W-:Y:S01]  /*03a0*/  SHF.R.S32.HI R8, RZ, 0x1f, R17 ;  /* 0x0000001fff087819 */ /* 0x000fe20000011411 */
[----:B------:R-:W-:Y:S01]  /*03b0*/  IMAD.SHL.U32 R4, R12, 0x8, RZ ;  /* 0x000000080c047824 */ /* 0x000fe200078e00ff */
[----:B------:R-:W-:Y:S01]  /*03c0*/  LOP3.LUT P3, RZ, R7, 0x2, RZ, 0xc0, !PT ;  /* 0x0000000207ff7812 */ /* 0x000fe2000786c0ff */
[----:B------:R-:W-:Y:S01]  /*03d0*/  IMAD.IADD R6, R223, 0x1, -R2 ;  /* 0x00000001df067824 */ /* 0x000fe200078e0a02 */
[----:B------:R-:W-:Y:S01]  /*03e0*/  LOP3.LUT R0, R3, 0x1c0, RZ, 0xc0, !PT ;  /* 0x000001c003007812 */ /* 0x000fe200078ec0ff */
[----:B------:R-:W-:Y:S01]  /*03f0*/  IMAD.SHL.U32 R2, R11, 0x40, RZ ;  /* 0x000000400b027824 */ /* 0x000fe200078e00ff */
[----:B------:R-:W-:Y:S01]  /*0400*/  LEA.HI R8, R8, R17, RZ, 0x2 ;  /* 0x0000001108087211 */ /* 0x000fe200078f10ff */
[----:B------:R-:W-:Y:S01]  /*0410*/  IMAD R216, R12, 0x200, R216 ;  /* 0x000002000cd87824 */ /* 0x000fe200078e02d8 */
[----:B------:R-:W-:-:S02]  /*0420*/  LOP3.LUT R3, R0, 0x8, R4, 0xf8, !PT ;  /* 0x0000000800037812 */ /* 0x000fc400078ef804 */
[----:B------:R-:W-:Y:S02]  /*0430*/  SHF.R.U32.HI R0, RZ, 0x3, R0 ;  /* 0x00000003ff007819 */ /* 0x000fe40000011600 */
[----:B------:R-:W-:Y:S02]  /*0440*/  LOP3.LUT R2, R2, 0xfffffe00, RZ, 0xc0, !PT ;  /* 0xfffffe0002027812 */ /* 0x000fe400078ec0ff */
[----:B------:R-:W-:Y:S02]  /*0450*/  SHF.R.S32.HI R5, RZ, 0x2, R8 ;  /* 0x00000002ff057819 */ /* 0x000fe40000011408 */
[----:B------:R-:W-:Y:S01]  /*0460*/  LOP3.LUT R0, R3, R0, RZ, 0x3c, !PT ;  /* 0x0000000003007212 */ /* 0x000fe200078e3cff */
[----:B------:R-:W-:Y:S01]  /*0470*/  IMAD R223, R223, 0x400, R2 ;  /* 0x00000400dfdf7824 */ /* 0x000fe200078e0202 */
[----:B------:R-:W-:Y:S01]  /*0480*/  IADD3 R4, R18, 0xc0, RZ ;  /* 0x000000c012047810 */ /* 0x000fe20007ffe0ff */
[----:B------:R-:W-:Y:S01]  /*0490*/  IMAD R16, R6, 0x10, R5 ;  /* 0x0000001006107824 */ /* 0x000fe200078e0205 */
[----:B------:R-:W-:Y:S01]  /*04a0*/  LOP3.LUT R217, R0, R2, RZ, 0xfc, !PT ;  /* 0x0000000200d97212 */ /* 0x000fe200078efcff */
[----:B------:R-:W-:Y:S01]  /*04b0*/  IMAD.IADD R223, R223, 0x1, R0 ;  /* 0x00000001dfdf7824 */ /* 0x000fe200078e0200 */
[----:B------:R-:W-:Y:S01]  /*04c0*/  IADD3 R2, R18, 0x40, RZ ;  /* 0x0000004012027810 */ /* 0x000fe20007ffe0ff */
[----:B------:R-:W-:Y:S01]  /*04d0*/  IMAD R0, R9, 0x20, R20 ;  /* 0x0000002009007824 */ /* 0x000fe200078e0214 */
[----:B------:R-:W-:Y:S01]  /*04e0*/  STL [R1+0x7c], R16 ;  /* 0x00007c1001007387 */ /* 0x000fe20000100800 */
[----:B------:R-:W-:-:S02]  /*04f0*/  LOP3.LUT R3, R8, 0x7ffffffc, RZ, 0xc0, !PT ;  /* 0x7ffffffc08037812 */ /* 0x000fc400078ec0ff */
[----:B------:R-:W-:Y:S01]  /*0500*/  SHF.R.S32.HI R2, RZ, 0x1f, R2 ;  /* 0x0000001fff027819 */ /* 0x000fe20000011402 */
[----:B------:R-:W-:Y:S01]  /*0510*/  STL [R1+0x54], R15 ;  /* 0x0000540f01007387 */ /* 0x000fe20000100800 */
[----:B------:R-:W-:Y:S02]  /*0520*/  LOP3.LUT P0, RZ, R7, 0x4, RZ, 0xc0, !PT ;  /* 0x0000000407ff7812 */ /* 0x000fe4000780c0ff */
[----:B------:R-:W-:Y:S01]  /*0530*/  LEA R216, R216, 0xc100, 0x1 ;  /* 0x0000c100d8d87811 */ /* 0x000fe200078e08ff */
[----:B------:R1:W-:Y:S01]  /*0540*/  STL [R1+0x80], R0 ;  /* 0x0000800001007387 */ /* 0x0003e20000100800 */
[----:B------:R-:W-:Y:S02]  /*0550*/  R2P PR, R9, 0x6 ;  /* 0x0000000609007804 */ /* 0x000fe40000000000 */
[----:B------:R-:W-:Y:S01]  /*0560*/  SEL R218, R218, 0xffffffe0, !P3 ;  /* 0xffffffe0dada7807 */ /* 0x000fe20005800000 */
[----:B------:R2:W-:Y:S01]  /*0570*/  STL [R1+0x68], R2 ;  /* 0x0000680201007387 */ /* 0x0005e20000100800 */
[----:B------:R-:W-:-:S02]  /*0580*/  LEA R223, R223, 0x18100, 0x1 ;  /* 0x00018100dfdf7811 */ /* 0x000fc400078e08ff */
[----:B------:R-:W-:Y:S02]  /*0590*/  LEA R217, R217, 0x100, 0x1 ;  /* 0x00000100d9d97811 */ /* 0x000fe400078e08ff */
[C---:B------:R-:W-:Y:S01]  /*05a0*/  SEL R219, R220.reuse, 0xffffffc0, !P2 ;  /* 0xffffffc0dcdb7807 */ /* 0x040fe20005000000 */
[----:B------:R-:W-:Y:S01]  /*05b0*/  IMAD.IADD R224, R223, 0x1, R218 ;  /* 0x00000001dfe07824 */ /* 0x000fe200078e02da */
[----:B------:R-:W-:Y:S01]  /*05c0*/  SEL R220, R220, 0xffffffc0, !P0 ;  /* 0xffffffc0dcdc7807 */ /* 0x000fe20004000000 */
[----:B------:R-:W-:Y:S01]  /*05d0*/  IMAD.IADD R218, R218, 0x1, R217 ;  /* 0x00000001dada7824 */ /* 0x000fe200078e02d9 */
[C---:B------:R-:W-:Y:S01]  /*05e0*/  IADD3 R227, R216.reuse, 0x20, RZ ;  /* 0x00000020d8e37810 */ /* 0x040fe20007ffe0ff */
[C---:B------:R-:W-:Y:S01]  /*05f0*/  IMAD.IADD R222, R216.reuse, 0x1, R219 ;  /* 0x00000001d8de7824 */ /* 0x040fe200078e02db */
[----:B------:R-:W-:Y:S01]  /*0600*/  LOP3.LUT R10, R13, 0x7ffffe00, R10, 0xf8, !PT ;  /* 0x7ffffe000d0a7812 */ /* 0x000fe200078ef80a */
[----:B------:R-:W-:Y:S01]  /*0610*/  IMAD.IADD R226, R223, 0x1, R220 ;  /* 0x00000001dfe27824 */ /* 0x000fe200078e02dc */
[----:B------:R-:W-:Y:S01]  /*0620*/  @P1 IADD3 R227, R216, -0x20, RZ ;  /* 0xffffffe0d8e31810 */ /* 0x000fe20007ffe0ff */
[----:B------:R-:W-:-:S02]  /*0630*/  IMAD.IADD R221, R220, 0x1, R217 ;  /* 0x00000001dcdd7824 */ /* 0x000fc400078e02d9 */
[----:B------:R-:W-:Y:S01]  /*0640*/  IMAD.IADD R225, R224, 0x1, R220 ;  /* 0x00000001e0e17824 */ /* 0x000fe200078e02dc */
[C---:B------:R-:W-:Y:S01]  /*0650*/  IADD3 R250, R227.reuse, 0x800, RZ ;  /* 0x00000800e3fa7810 */ /* 0x040fe20007ffe0ff */
[----:B------:R-:W-:Y:S01]  /*0660*/  IMAD.SHL.U32 R251, R10, 0x2, RZ ;  /* 0x000000020afb7824 */ /* 0x000fe200078e00ff */
[----:B------:R-:W-:Y:S01]  /*0670*/  IADD3 R249, R227, 0x1000, RZ ;  /* 0x00001000e3f97810 */ /* 0x000fe20007ffe0ff */
[----:B------:R-:W-:Y:S01]  /*0680*/  IMAD.IADD R219, R219, 0x1, R227 ;  /* 0x00000001dbdb7824 */ /* 0x000fe200078e02e3 */
[----:B-1----:R-:W-:Y:S01]  /*0690*/  IADD3 R0, R18, 0x80, RZ ;  /* 0x0000008012007810 */ /* 0x002fe20007ffe0ff */
[----:B------:R-:W-:Y:S01]  /*06a0*/  IMAD.IADD R220, R220, 0x1, R218 ;  /* 0x00000001dcdc7824 */ /* 0x000fe200078e02da */
[----:B------:R-:W-:Y:S02]  /*06b0*/  IADD3 R248, R227, 0x1800, RZ ;  /* 0x00001800e3f87810 */ /* 0x000fe40007ffe0ff */
[----:B------:R-:W-:Y:S01]  /*06c0*/  SHF.R.S32.HI R5, RZ, 0x1f, R0 ;  /* 0x0000001fff057819 */ /* 0x000fe20000011400 */
[----:B------:R-:W-:Y:S01]  /*06d0*/  IMAD.IADD R0, R17, 0x1, -R3 ;  /* 0x0000000111007824 */ /* 0x000fe200078e0a03 */
[----:B--2---:R-:W-:-:S02]  /*06e0*/  SHF.R.S32.HI R2, RZ, 0x1f, R4 ;  /* 0x0000001fff027819 */ /* 0x004fc40000011404 */
[C---:B------:R-:W-:Y:S01]  /*06f0*/  IADD3 R247, R227.reuse, 0x2000, RZ ;  /* 0x00002000e3f77810 */ /* 0x040fe20007ffe0ff */
[----:B------:R-:W-:Y:S01]  /*0700*/  STL [R1+0x64], R5 ;  /* 0x0000640501007387 */ /* 0x000fe20000100800 */
[----:B------:R-:W-:Y:S01]  /*0710*/  IMAD.SHL.U32 R0, R0, 0x2, RZ ;  /* 0x0000000200007824 */ /* 0x000fe200078e00ff */
[C---:B------:R-:W-:Y:S02]  /*0720*/  IADD3 R246, R227.reuse, 0x2800, RZ ;  /* 0x00002800e3f67810 */ /* 0x040fe40007ffe0ff */
[----:B------:R1:W-:Y:S01]  /*0730*/  STL [R1+0x60], R2 ;  /* 0x0000600201007387 */ /* 0x0003e20000100800 */
        /* <DEDUP_REMOVED lines=11> */
[C---:B------:R-:W-:Y:S01]  /*07f0*/  IADD3 R234, R227.reuse, 0x8800, RZ ;  /* 0x00008800e3ea7810 */ /* 0x040fe20007ffe0ff */
[----:B-1----:R-:W-:Y:S01]  /*0800*/  IMAD R2, R14, 0x8, R16 ;  /* 0x000000080e027824 */ /* 0x002fe200078e0210 */
[C---:B------:R-:W-:Y:S02]  /*0810*/  IADD3 R233, R227.reuse, 0x9000, RZ ;  /* 0x00009000e3e97810 */ /* 0x040fe40007ffe0ff */
[C---:B------:R-:W-:Y:S02]  /*0820*/  IADD3 R232, R227.reuse, 0x9800, RZ ;  /* 0x00009800e3e87810 */ /* 0x040fe40007ffe0ff */
[----:B------:R1:W-:Y:S01]  /*0830*/  STL [R1+0x74], R2 ;  /* 0x0000740201007387 */ /* 0x0003e20000100800 */
[----:B------:R-:W-:-:S02]  /*0840*/  IADD3 R231, R227, 0xa000, RZ ;  /* 0x0000a000e3e77810 */ /* 0x000fc40007ffe0ff */
[C---:B------:R-:W-:Y:S01]  /*0850*/  IADD3 R230, R227.reuse, 0xa800, RZ ;  /* 0x0000a800e3e67810 */ /* 0x040fe20007ffe0ff */
[----:B------:R2:W-:Y:S01]  /*0860*/  STL [R1+0x1c], R0 ;  /* 0x00001c0001007387 */ /* 0x0005e20000100800 */
[C---:B------:R-:W-:Y:S02]  /*0870*/  IADD3 R229, R227.reuse, 0xb000, RZ ;  /* 0x0000b000e3e57810 */ /* 0x040fe40007ffe0ff */
[----:B------:R-:W-:Y:S02]  /*0880*/  IADD3 R228, R227, 0xb800, RZ ;  /* 0x0000b800e3e47810 */ /* 0x000fe40007ffe0ff */
[C---:B-1----:R-:W-:Y:S02]  /*0890*/  IADD3 R2, R0.reuse, 0xf0, RZ ;  /* 0x000000f000027810 */ /* 0x042fe40007ffe0ff */
[----:B--2---:R-:W-:-:S03]  /*08a0*/  IADD3 R0, R0, 0xf8, RZ ;  /* 0x000000f800007810 */ /* 0x004fc60007ffe0ff */
[----:B------:R1:W-:Y:S04]  /*08b0*/  STL [R1+0x5c], R2 ;  /* 0x00005c0201007387 */ /* 0x0003e80000100800 */
[----:B------:R2:W-:Y:S01]  /*08c0*/  STL [R1+0x58], R0 ;  /* 0x0000580001007387 */ /* 0x0005e20000100800 */
[----:B-1----:R-:W-:Y:S02]  /*08d0*/  SHF.R.S32.HI R2, RZ, 0x1f, R2 ;  /* 0x0000001fff027819 */ /* 0x002fe40000011402 */
[----:B--2---:R-:W-:-:S03]  /*08e0*/  SHF.R.S32.HI R0, RZ, 0x1f, R0 ;  /* 0x0000001fff007819 */ /* 0x004fc60000011400 */
[----:B------:R1:W-:Y:S04]  /*08f0*/  STL [R1+0x70], R2 ;  /* 0x0000700201007387 */ /* 0x0003e80000100800 */
[----:B------:R1:W-:Y:S02]  /*0900*/  STL [R1+0x6c], R0 ;  /* 0x00006c0001007387 */ /* 0x0003e40000100800 */
.L_x_2183:
[----:B------:R-:W2:Y:S01]  /*0910*/  LDL R4, [R1+0x54] ;  /* 0x0000540001047983 */ /* 0x000ea20000100800 */
[----:B-1----:R-:W-:Y:S01]  /*0920*/  IMAD.MOV.U32 R0, RZ, RZ, c[0x0][0x560] ;  /* 0x00015800ff007624 */ /* 0x002fe200078e00ff */
        /* <DEDUP_REMOVED lines=17> */
.L_x_2147:
[----:B------:R-:W-:-:S04]  /*0a40*/  MOV R0, c[0x0][0x554] ;  /* 0x0001550000007a02 */ /* 0x000fc80000000f00 */
[----:B------:R-:W-:Y:S02]  /*0a50*/  ISETP.NE.AND P0, PT, R0, 0x1, PT ;  /* 0x000000010000780c */ /* 0x000fe40003f05270 */
[----:B------:R-:W-:-:S11]  /*0a60*/  MOV R0, R2 ;  /* 0x0000000200007202 */ /* 0x000fd60000000f00 */
[----:B------:R-:W-:-:S05]  /*0a70*/  @P0 IMAD.HI.U32 R4, R2, c[0x0][0x558], RZ ;  /* 0x0001560002040a27 */ /* 0x000fca00078e00ff */
[----:B------:R-:W-:-:S05]  /*0a80*/  @P0 SHF.R.U32.HI R0, RZ, c[0x0][0x55c], R4 ;  /* 0x00015700ff000a19 */ /* 0x000fca0000011604 */
[----:B------:R-:W-:Y:S02]  /*0a90*/  IMAD R4, R0, c[0x0][0x554], RZ ;  /* 0x0001550000047a24 */ /* 0x000fe400078e02ff */
.L_x_2148:
[----:B------:R-:W-:Y:S05]  /*0aa0*/  BSYNC B0 ;  /* 0x0000000000007941 */ /* 0x000fea0003800000 */
.L_x_2146:
[----:B------:R-:W2:Y:S01]  /*0ab0*/  LDL.LU R11, [R1+0xc] ;  /* 0x00000c00010b7983 */ /* 0x000ea20000300800 */
[----:B------:R-:W-:Y:S01]  /*0ac0*/  IMAD.MOV.U32 R5, RZ, RZ, c[0x0][0x53c] ;  /* 0x00014f00ff057624 */ /* 0x000fe200078e00ff */
[----:B------:R-:W-:Y:S01]  /*0ad0*/  ULDC UR4, c[0x0][0x1d0] ;  /* 0x0000740000047ab9 */ /* 0x000fe20000000800 */
[----:B------:R-:W-:Y:S01]  /*0ae0*/  IMAD.MOV.U32 R12, RZ, RZ, R0 ;  /* 0x000000ffff0c7224 */ /* 0x000fe200078e0000 */
[----:B------:R-:W-:Y:S01]  /*0af0*/  UIADD3 UR4, UR4, 0x5f, URZ ;  /* 0x0000005f04047890 */ /* 0x000fe2000fffe03f */
[----:B------:R-:W-:Y:S01]  /*0b00*/  IMAD.MOV.U32 R7, RZ, RZ, c[0x0][0x2c4] ;  /* 0x0000b100ff077624 */ /* 0x000fe200078e00ff */
[----:B------:R-:W-:Y:S01]  /*0b10*/  ISETP.NE.AND P0, PT, R5, 0x1, PT ;  /* 0x000000010500780c */ /* 0x000fe20003f05270 */
[----:B------:R-:W-:Y:S01]  /*0b20*/  BSSY B0, `(.L_x_2149) ;  /* 0x0000047000007945 */ /* 0x000fe20003800000 */
[----:B------:R-:W-:Y:S01]  /*0b30*/  LOP3.LUT R5, RZ, R0, RZ, 0x33, !PT ;  /* 0x00000000ff057212 */ /* 0x000fe200078e33ff */
[----:B------:R-:W-:Y:S01]  /*0b40*/  UIMAD.WIDE UR4, UR4, 0x2aaaaaab, URZ ;  /* 0x2aaaaaab040478a5 */ /* 0x000fe2000f8e023f */
[----:B------:R-:W-:Y:S01]  /*0b50*/  ISETP.NE.AND P3, PT, R7, 0x1, PT ;  /* 0x000000010700780c */ /* 0x000fe20003f65270 */
[----:B------:R-:W-:-:S02]  /*0b60*/  IMAD.MOV.U32 R7, RZ, RZ, c[0x0][0x548] ;  /* 0x00015200ff077624 */ /* 0x000fc400078e00ff */
[----:B------:R-:W-:-:S04]  /*0b70*/  USHF.R.U32.HI UR4, URZ, 0x1f, UR5 ;  /* 0x0000001f3f047899 */ /* 0x000fc80008011605 */
[----:B------:R-:W-:Y:S02]  /*0b80*/  ULEA.HI.SX32 UR4, UR5, UR4, 0x1c ;  /* 0x0000000405047291 */ /* 0x000fe4000f8fe23f */
[----:B------:R-:W-:Y:S01]  /*0b90*/  @P0 IMAD.HI.U32 R6, R0, c[0x0][0x540], RZ ;  /* 0x0001500000060a27 */ /* 0x000fe200078e00ff */
[----:B------:R-:W-:-:S04]  /*0ba0*/  IADD3 R0, R5, c[0x0][0x53c], RZ ;  /* 0x00014f0005007a10 */ /* 0x000fc80007ffe0ff */
[----:B------:R-:W-:Y:S01]  /*0bb0*/  @P0 SHF.R.U32.HI R12, RZ, c[0x0][0x544], R6 ;  /* 0x00015100ff0c0a19 */ /* 0x000fe20000011606 */
[----:B------:R-:W-:Y:S01]  /*0bc0*/  IMAD.MOV.U32 R6, RZ, RZ, c[0x0][0x168] ;  /* 0x00005a00ff067624 */ /* 0x000fe200078e00ff */
        /* <DEDUP_REMOVED lines=8> */
[----:B------:R-:W-:-:S04]  /*0c50*/  IADD3 R5, -R6, 0x60, RZ ;  /* 0x0000006006057810 */ /* 0x000fc80007ffe1ff */
[----:B------:R-:W-:Y:S01]  /*0c60*/  IADD3 R5, R0, c[0x0][0x1d0], R5 ;  /* 0x0000740000057a10 */ /* 0x000fe20007ffe005 */
[----:B------:R-:W-:-:S04]  /*0c70*/  IMAD.IADD R0, R2, 0x1, -R4 ;  /* 0x0000000102007824 */ /* 0x000fc800078e0a04 */
[----:B------:R-:W-:Y:S02]  /*0c80*/  IMAD R0, R3, c[0x0][0x554], R0 ;  /* 0x0001550003007a24 */ /* 0x000fe400078e0200 */
[----:B------:R-:W-:-:S04]  /*0c90*/  IMAD.HI R5, R5, 0x2aaaaaab, RZ ;  /* 0x2aaaaaab05057827 */ /* 0x000fc800078e02ff */
[----:B------:R-:W-:Y:S01]  /*0ca0*/  @P0 IMAD.HI.U32 R2, R0, c[0x0][0x54c], RZ ;  /* 0x0001530000020a27 */ /* 0x000fe200078e00ff */
[----:B------:R-:W-:-:S03]  /*0cb0*/  SHF.R.U32.HI R6, RZ, 0x1f, R5 ;  /* 0x0000001fff067819 */ /* 0x000fc60000011605 */
[----:B------:R-:W-:Y:S01]  /*0cc0*/  IMAD.MOV.U32 R18, RZ, RZ, R0 ;  /* 0x000000ffff127224 */ /* 0x000fe200078e0000 */
[----:B------:R-:W-:Y:S01]  /*0cd0*/  @P0 SHF.R.U32.HI R18, RZ, c[0x0][0x550], R2 ;  /* 0x00015400ff120a19 */ /* 0x000fe20000011602 */
[----:B------:R-:W-:Y:S01]  /*0ce0*/  IMAD.MOV.U32 R2, RZ, RZ, RZ ;  /* 0x000000ffff027224 */ /* 0x000fe200078e00ff */
[----:B------:R-:W-:-:S03]  /*0cf0*/  LEA.HI.SX32 R6, R5, R6, 0x1c ;  /* 0x0000000605067211 */ /* 0x000fc600078fe2ff */
[----:B------:R-:W-:Y:S01]  /*0d00*/  IMAD.MOV R3, RZ, RZ, -R18 ;  /* 0x000000ffff037224 */ /* 0x000fe200078e0a12 */
[----:B------:R-:W-:-:S03]  /*0d10*/  IMNMX R6, R6, UR4, PT ;  /* 0x0000000406067c17 */ /* 0x000fc6000b800200 */
[----:B------:R-:W-:Y:S01]  /*0d20*/  IMAD R19, R3, c[0x0][0x548], R0 ;  /* 0x0001520003137a24 */ /* 0x000fe200078e0200 */
[----:B------:R-:W-:Y:S02]  /*0d30*/  ISETP.GE.AND P0, PT, R6, 0x1, PT ;  /* 0x000000010600780c */ /* 0x000fe40003f06270 */
[----:B--2---:R-:W-:-:S04]  /*0d40*/  LOP3.LUT R11, R11, 0xfffffff7, RZ, 0xc0, !PT ;  /* 0xfffffff70b0b7812 */ /* 0x004fc800078ec0ff */
[----:B------:R-:W-:-:S05]  /*0d50*/  @P3 LOP3.LUT R11, R11, 0x8, RZ, 0xfc, !PT ;  /* 0x000000080b0b3812 */ /* 0x000fca00078efcff */
[----:B------:R1:W-:Y:S04]  /*0d60*/  STL [R1+0xc], R11 ;  /* 0x00000c0b01007387 */ /* 0x0003e80000100800 */
[----:B------:R1:W-:Y:S04]  /*0d70*/  STL [R1+0x48], R18 ;  /* 0x0000481201007387 */ /* 0x0003e80000100800 */
[----:B------:R1:W-:Y:S01]  /*0d80*/  STL [R1+0x3c], R19 ;  /* 0x00003c1301007387 */ /* 0x0003e20000100800 */
        /* <DEDUP_REMOVED lines=32> */
.L_x_2150:
[----:B------:R-:W-:Y:S05]  /*0f90*/  BSYNC B0 ;  /* 0x0000000000007941 */ /* 0x000fea0003800000 */
.L_x_2149:
        /* <DEDUP_REMOVED lines=77> */
[----:B------:R4:W3:Y:S01]  /*1470*/  LDL.64 R24, [R1+0x40] ;  /* 0x0000400001187983 */ /* 0x0008e20000100a00 */
[----:B------:R-:W-:-:S04]  /*1480*/  ISETP.NE.U32.AND P0, PT, RZ, c[0x0][0x340], PT ;  /* 0x0000d000ff007a0c */ /* 0x000fc80003f05070 */
[----:B------:R-:W-:-:S13]  /*1490*/  ISETP.NE.AND.EX P0, PT, RZ, c[0x0][0x344], PT, P0 ;  /* 0x0000d100ff007a0c */ /* 0x000fda0003f05300 */
[----:B------:R-:W-:-:S04]  /*14a0*/  @P0 IMAD.MOV.U32 R2, RZ, RZ, 0x4 ;  /* 0x00000004ff020424 */ /* 0x000fc800078e00ff */
[----:B------:R-:W-:-:S05]  /*14b0*/  @P0 IMAD.WIDE R2, R18, R2, c[0x0][0x340] ;  /* 0x0000d00012020625 */ /* 0x000fca00078e0202 */
[----:B------:R5:W4:Y:S01]  /*14c0*/  @P0 LDG.E R17, [R2.64] ;  /* 0x0000000602110981 */ /* 0x000b22000c1e1900 */
[----:B------:R-:W-:Y:S02]  /*14d0*/  SHF.R.S32.HI R14, RZ, 0x1f, R19 ;  /* 0x0000001fff0e7819 */ /* 0x000fe40000011413 */
[----:B------:R-:W-:Y:S01]  /*14e0*/  SHF.R.S32.HI R16, RZ, 0x1f, R18 ;  /* 0x0000001fff107819 */ /* 0x000fe20000011412 */
[----:B------:R-:W1:Y:S01]  /*14f0*/  S2R R7, SR_TID.X ;  /* 0x0000000000077919 */ /* 0x000e620000002100 */
[----:B------:R-:W-:Y:S01]  /*1500*/  MOV R23, R11 ;  /* 0x0000000b00177202 */ /* 0x000fe20000000f00 */
[----:B------:R-:W-:Y:S01]  /*1510*/  IMAD R5, R14, c[0x0][0x1b8], RZ ;  /* 0x00006e000e057a24 */ /* 0x000fe200078e02ff */
[----:B------:R-:W-:Y:S02]  /*1520*/  IADD3 R148, R22, -0x1, RZ ;  /* 0xffffffff16947810 */ /* 0x000fe40007ffe0ff */
[----:B------:R-:W-:Y:S01]  /*1530*/  LOP3.LUT R23, R23, 0xfffffffd, RZ, 0xc0, !PT ;  /* 0xfffffffd17177812 */ /* 0x000fe200078ec0ff */
[----:B------:R-:W-:-:S02]  /*1540*/  IMAD R5, R19, c[0x0][0x1bc], R5 ;  /* 0x00006f0013057a24 */ /* 0x000fc400078e0205 */
[----:B-----5:R-:W-:Y:S01]  /*1550*/  IMAD.WIDE.U32 R2, R19, c[0x0][0x1b8], RZ ;  /* 0x00006e0013027a25 */ /* 0x020fe200078e00ff */
[----:B-1----:R-:W-:-:S03]  /*1560*/  SHF.R.S32.HI R20, RZ, 0x1f, R7 ;  /* 0x0000001fff147819 */ /* 0x002fc60000011407 */
[----:B------:R-:W-:Y:S02]  /*1570*/  IMAD.IADD R3, R3, 0x1, R5 ;  /* 0x0000000103037824 */ /* 0x000fe400078e0205 */
[----:B------:R-:W-:Y:S01]  /*1580*/  IMAD R5, R16, c[0x0][0x1c0], RZ ;  /* 0x0000700010057a24 */ /* 0x000fe200078e02ff */
[----:B------:R-:W-:Y:S01]  /*1590*/  LEA.HI R20, R20, R7, RZ, 0x3 ;  /* 0x0000000714147211 */ /* 0x000fe200078f18ff */
[----:B------:R-:W-:-:S03]  /*15a0*/  IMAD.WIDE.U32 R2, R18, c[0x0][0x1c0], R2 ;  /* 0x0000700012027a25 */ /* 0x000fc600078e0002 */
[----:B------:R-:W-:Y:S01]  /*15b0*/  SHF.R.S32.HI R20, RZ, 0x3, R20 ;  /* 0x00000003ff147819 */ /* 0x000fe20000011414 */
[----:B------:R-:W-:-:S04]  /*15c0*/  IMAD R5, R18, c[0x0][0x1c4], R5 ;  /* 0x0000710012057a24 */ /* 0x000fc800078e0205 */
[----:B------:R-:W-:Y:S02]  /*15d0*/  IMAD.IADD R3, R3, 0x1, R5 ;  /* 0x0000000103037824 */ /* 0x000fe400078e0205 */
[----:B--2---:R-:W-:-:S04]  /*15e0*/  IMAD.IADD R4, R4, 0x1, R21 ;  /* 0x0000000104047824 */ /* 0x004fc800078e0215 */
[----:B------:R-:W-:-:S04]  /*15f0*/  @P3 IMAD.HI.U32 R6, R4, c[0x0][0x2c8], RZ ;  /* 0x0000b20004063a27 */ /* 0x000fc800078e00ff */
[----:B------:R-:W-:Y:S01]  /*1600*/  IMAD.MOV.U32 R0, RZ, RZ, R4 ;  /* 0x000000ffff007224 */ /* 0x000fe200078e0004 */
[----:B------:R-:W-:Y:S01]  /*1610*/  @P3 SHF.R.U32.HI R0, RZ, c[0x0][0x2cc], R6 ;  /* 0x0000b300ff003a19 */ /* 0x000fe20000011606 */
[----:B---3--:R-:W-:-:S03]  /*1620*/  IMAD.MOV.U32 R24, RZ, RZ, R8 ;  /* 0x000000ffff187224 */ /* 0x008fc600078e0008 */
[----:B------:R-:W-:Y:S01]  /*1630*/  SHF.R.S32.HI R6, RZ, 0x1f, R0 ;  /* 0x0000001fff067819 */ /* 0x000fe20000011400 */
[C---:B------:R-:W-:Y:S01]  /*1640*/  IMAD.WIDE.U32 R2, R0.reuse, c[0x0][0x1b0], R2 ;  /* 0x00006c0000027a25 */ /* 0x040fe200078e0002 */
[----:B------:R-:W-:Y:S02]  /*1650*/  IADD3 R10, -R0, RZ, RZ ;  /* 0x000000ff000a7210 */ /* 0x000fe40007ffe1ff */
[----:B------:R-:W-:Y:S01]  /*1660*/  SHF.R.S32.HI R25, RZ, 0x1f, R24 ;  /* 0x0000001fff197819 */ /* 0x000fe20000011418 */
[----:B------:R-:W-:Y:S01]  /*1670*/  IMAD R5, R6, c[0x0][0x1b0], RZ ;  /* 0x00006c0006057a24 */ /* 0x000fe200078e02ff */
[----:B------:R-:W-:Y:S01]  /*1680*/  SHF.R.S32.HI R6, RZ, 0x1f, R20 ;  /* 0x0000001fff067819 */ /* 0x000fe20000011414 */
[----:B------:R-:W-:Y:S01]  /*1690*/  IMAD R10, R10, c[0x0][0x2c4], R4 ;  /* 0x0000b1000a0a7a24 */ /* 0x000fe200078e0204 */
[----:B------:R-:W-:Y:S01]  /*16a0*/  ISETP.GE.AND P5, PT, R24, c[0x0][0x1d4], PT ;  /* 0x0000750018007a0c */ /* 0x000fe20003fa6270 */
[----:B------:R-:W-:Y:S01]  /*16b0*/  IMAD.WIDE.U32 R8, R20, c[0x0][0x1e0], R24 ;  /* 0x0000780014087a25 */ /* 0x000fe200078e0018 */
[----:B------:R1:W-:Y:S02]  /*16c0*/  STL [R1+0x44], R25 ;  /* 0x0000441901007387 */ /* 0x0003e40000100800 */
[----:B------:R-:W-:Y:S01]  /*16d0*/  SEL R12, RZ, 0x1, P5 ;  /* 0x00000001ff0c7807 */ /* 0x000fe20002800000 */
[----:B------:R-:W-:-:S02]  /*16e0*/  IMAD R4, R6, c[0x0][0x1e0], RZ ;  /* 0x0000780006047a24 */ /* 0x000fc400078e02ff */
[----:B------:R-:W-:Y:S01]  /*16f0*/  IMAD R13, R0, c[0x0][0x1b4], R5 ;  /* 0x00006d00000d7a24 */ /* 0x000fe200078e0205 */
[----:B------:R-:W-:Y:S01]  /*1700*/  IADD3 R0, R24, 0x40, RZ ;  /* 0x0000004018007810 */ /* 0x000fe20007ffe0ff */
[----:B------:R-:W-:Y:S02]  /*1710*/  IMAD R4, R20, c[0x0][0x1e4], R4 ;  /* 0x0000790014047a24 */ /* 0x000fe400078e0204 */
[----:B------:R-:W-:Y:S01]  /*1720*/  IMAD.IADD R3, R3, 0x1, R13 ;  /* 0x0000000103037824 */ /* 0x000fe200078e020d */
[----:B------:R-:W-:Y:S01]  /*1730*/  ISETP.GE.AND P1, PT, R0, c[0x0][0x1d4], PT ;  /* 0x0000750000007a0c */ /* 0x000fe20003f26270 */
[----:B------:R-:W-:Y:S01]  /*1740*/  IMAD R5, R6, c[0x0][0x208], RZ ;  /* 0x0000820006057a24 */ /* 0x000fe200078e02ff */
[----:B------:R-:W-:Y:S01]  /*1750*/  IADD3 R9, R9, R4, RZ ;  /* 0x0000000409097210 */ /* 0x000fe20007ffe0ff */
[C---:B------:R-:W-:Y:S01]  /*1760*/  IMAD.WIDE.U32 R6, R20.reuse, c[0x0][0x208], R24 ;  /* 0x0000820014067a25 */ /* 0x040fe200078e0018 */
[----:B------:R-:W-:Y:S02]  /*1770*/  SHF.R.S32.HI R4, RZ, 0x1f, R10 ;  /* 0x0000001fff047819 */ /* 0x000fe4000001140a */
[----:B------:R-:W-:Y:S01]  /*1780*/  SEL R11, RZ, 0xffffffff, P1 ;  /* 0xffffffffff0b7807 */ /* 0x000fe20000800000 */
[----:B------:R-:W-:Y:S01]  /*1790*/  IMAD R5, R20, c[0x0][0x20c], R5 ;  /* 0x0000830014057a24 */ /* 0x000fe200078e0205 */
[----:B------:R-:W-:Y:S01]  /*17a0*/  ISETP.GE.AND P4, PT, R0, c[0x0][0x198], PT ;  /* 0x0000660000007a0c */ /* 0x000fe20003f86270 */
[----:B------:R-:W-:Y:S01]  /*17b0*/  IMAD R4, R4, c[0x0][0x1a8], RZ ;  /* 0x00006a0004047a24 */ /* 0x000fe200078e02ff */
[----:B------:R-:W-:Y:S01]  /*17c0*/  SHF.L.U32 R11, R11, 0x1, RZ ;  /* 0x000000010b0b7819 */ /* 0x000fe200000006ff */
[----:B------:R-:W-:-:S02]  /*17d0*/  IMAD.WIDE.U32 R8, R19, c[0x0][0x1e8], R8 ;  /* 0x00007a0013087a25 */ /* 0x000fc400078e0008 */
[----:B------:R-:W-:Y:S02]  /*17e0*/  @P1 LOP3.LUT R23, R23, 0x2, RZ, 0xfc, !PT ;  /* 0x0000000217171812 */ /* 0x000fe400078efcff */
[----:B------:R-:W-:Y:S01]  /*17f0*/  IMAD R15, R10, c[0x0][0x1ac], R4 ;  /* 0x00006b000a0f7a24 */ /* 0x000fe200078e0204 */
[----:B------:R-:W-:Y:S01]  /*1800*/  IADD3 R4, R24, 0x80, RZ ;  /* 0x0000008018047810 */ /* 0x000fe20007ffe0ff */
[----:B------:R-:W-:Y:S01]  /*1810*/  IMAD.IADD R7, R7, 0x1, R5 ;  /* 0x0000000107077824 */ /* 0x000fe200078e0205 */
[----:B------:R-:W-:Y:S01]  /*1820*/  LOP3.LUT R28, R11, 0x2, R12, 0xe2, !PT ;  /* 0x000000020b1c7812 */ /* 0x000fe200078ee20c */
[----:B------:R-:W-:Y:S01]  /*1830*/  IMAD.WIDE.U32 R10, R10, c[0x0][0x1a8], R2 ;  /* 0x00006a000a0a7a25 */ /* 0x000fe200078e0002 */
[----:B------:R-:W-:Y:S02]  /*1840*/  ISETP.GE.AND P1, PT, R4, c[0x0][0x1d4], PT ;  /* 0x0000750004007a0c */ /* 0x000fe40003f26270 */
[----:B------:R-:W-:Y:S01]  /*1850*/  IADD3 R5, R24, 0xc0, RZ ;  /* 0x000000c018057810 */ /* 0x000fe20007ffe0ff */
[C---:B------:R-:W-:Y:S01]  /*1860*/  IMAD R2, R14.reuse, c[0x0][0x1e8], RZ ;  /* 0x00007a000e027a24 */ /* 0x040fe200078e02ff */
[----:B------:R-:W-:Y:S01]  /*1870*/  LOP3.LUT R23, R23, 0xfffffffe, RZ, 0xc0, !PT ;  /* 0xfffffffe17177812 */ /* 0x000fe200078ec0ff */
[----:B------:R-:W-:Y:S01]  /*1880*/  IMAD R12, R14, c[0x0][0x210], RZ ;  /* 0x000084000e0c7a24 */ /* 0x000fe200078e02ff */
[----:B------:R-:W-:Y:S01]  /*1890*/  ISETP.GE.AND P6, PT, R5, c[0x0][0x1d4], PT ;  /* 0x0000750005007a0c */ /* 0x000fe20003fc6270 */
[C---:B------:R-:W-:Y:S01]  /*18a0*/  IMAD R2, R19.reuse, c[0x0][0x1ec], R2 ;  /* 0x00007b0013027a24 */ /* 0x040fe200078e0202 */
[----:B------:R-:W-:Y:S01]  /*18b0*/  SEL R14, RZ, 0x4, P1 ;  /* 0x00000004ff0e7807 */ /* 0x000fe20000800000 */
[C---:B------:R-:W-:Y:S01]  /*18c0*/  IMAD R12, R19.reuse, c[0x0][0x214], R12 ;  /* 0x00008500130c7a24 */ /* 0x040fe200078e020c */
[----:B----4-:R-:W-:Y:S01]  /*18d0*/  @P0 SHF.R.S32.HI R3, RZ, 0x1f, R17 ;  /* 0x0000001fff030819 */ /* 0x010fe20000011411 */
[----:B------:R-:W-:Y:S01]  /*18e0*/  IMAD.WIDE.U32 R6, R19, c[0x0][0x210], R6 ;  /* 0x0000840013067a25 */ /* 0x000fe200078e0006 */
[----:B------:R-:W-:-:S02]  /*18f0*/  IADD3 R9, R9, R2, RZ ;  /* 0x0000000209097210 */ /* 0x000fc40007ffe0ff */
[----:B------:R-:W-:Y:S01]  /*1900*/  @P1 LOP3.LUT R23, R23, 0x1, RZ, 0xfc, !PT ;  /* 0x0000000117171812 */ /* 0x000fe200078efcff */
[----:B------:R-:W-:Y:S01]  /*1910*/  @!P0 IMAD.MOV.U32 R3, RZ, RZ, R16 ;  /* 0x000000ffff038224 */ /* 0x000fe200078e0010 */
[----:B------:R-:W-:Y:S01]  /*1920*/  IADD3 R2, R11, R15, RZ ;  /* 0x0000000f0b027210 */ /* 0x000fe20007ffe0ff */
[----:B------:R-:W-:Y:S01]  /*1930*/  IMAD.IADD R7, R7, 0x1, R12 ;  /* 0x0000000107077824 */ /* 0x000fe200078e020c */
[C---:B------:R-:W-:Y:S01]  /*1940*/  LEA R11, P1, R10.reuse, c[0x0][0x160], 0x1 ;  /* 0x000058000a0b7a11 */ /* 0x040fe200078208ff */
[----:B------:R-:W-:Y:S01]  /*1950*/  IMAD R12, R3, c[0x0][0x1f0], RZ ;  /* 0x00007c00030c7a24 */ /* 0x000fe200078e02ff */
[----:B------:R-:W-:Y:S01]  /*1960*/  SEL R13, RZ, 0x8, P6 ;  /* 0x00000008ff0d7807 */ /* 0x000fe20003000000 */
[----:B------:R1:W-:Y:S01]  /*1970*/  STL [R1+0xc], R23 ;  /* 0x00000c1701007387 */ /* 0x0003e20000100800 */
[----:B------:R-:W-:Y:S01]  /*1980*/  LEA.HI.X R10, R10, c[0x0][0x164], R2, 0x1, P1 ;  /* 0x000059000a0a7a11 */ /* 0x000fe200008f0c02 */
[----:B------:R-:W-:Y:S01]  /*1990*/  @P0 IMAD.MOV.U32 R2, RZ, RZ, R17 ;  /* 0x000000ffff020224 */ /* 0x000fe200078e0011 */
[----:B------:R-:W-:-:S02]  /*19a0*/  @!P0 MOV R2, R18 ;  /* 0x0000001200028202 */ /* 0x000fc40000000f00 */
[----:B------:R-:W-:Y:S01]  /*19b0*/  LOP3.LUT R28, R13, R28, R14, 0xfe, !PT ;  /* 0x0000001c0d1c7212 */ /* 0x000fe200078efe0e */
[----:B------:R-:W-:Y:S01]  /*19c0*/  IMAD R13, R3, c[0x0][0x218], RZ ;  /* 0x00008600030d7a24 */ /* 0x000fe200078e02ff */
[----:B------:R-:W-:Y:S01]  /*19d0*/  ISETP.GE.AND P0, PT, R24, c[0x0][0x198], PT ;  /* 0x0000660018007a0c */ /* 0x000fe20003f06270 */
[----:B------:R-:W-:Y:S01]  /*19e0*/  IMAD.WIDE.U32 R18, R2, c[0x0][0x1f0], R8 ;  /* 0x00007c0002127a25 */ /* 0x000fe200078e0008 */
[----:B------:R-:W-:Y:S02]  /*19f0*/  ISETP.GE.AND P3, PT, R4, c[0x0][0x198], PT ;  /* 0x0000660004007a0c */ /* 0x000fe40003f66270 */
[----:B------:R-:W-:Y:S01]  /*1a00*/  P2R R8, PR, RZ, 0x1 ;  /* 0x00000001ff087803 */ /* 0x000fe20000000000 */
[----:B------:R-:W-:Y:S01]  /*1a10*/  IMAD.WIDE.U32 R14, R2, c[0x0][0x218], R6 ;  /* 0x00008600020e7a25 */ /* 0x000fe200078e0006 */
[----:B------:R1:W-:Y:S01]  /*1a20*/  STL.64 [R1+0x20], R18 ;  /* 0x0000201201007387 */ /* 0x0003e20000100a00 */
[----:B------:R-:W-:Y:S02]  /*1a30*/  IADD3 R7, R20, R21, RZ ;  /* 0x0000001514077210 */ /* 0x000fe40007ffe0ff */
[C---:B------:R-:W-:Y:S01]  /*1a40*/  IMAD R3, R2.reuse, c[0x0][0x1f4], R12 ;  /* 0x00007d0002037a24 */ /* 0x040fe200078e020c */
[----:B------:R1:W-:Y:S01]  /*1a50*/  STL.64 [R1+0x28], R14 ;  /* 0x0000280e01007387 */ /* 0x0003e20000100a00 */
[----:B------:R-:W-:Y:S01]  /*1a60*/  IMAD R2, R2, c[0x0][0x21c], R13 ;  /* 0x0000870002027a24 */ /* 0x000fe200078e020d */
[----:B------:R-:W-:Y:S01]  /*1a70*/  ISETP.GE.AND P2, PT, R5, c[0x0][0x198], PT ;  /* 0x0000660005007a0c */ /* 0x000fe20003f46270 */
[----:B------:R-:W-:-:S03]  /*1a80*/  IMAD.IADD R3, R19, 0x1, R3 ;  /* 0x0000000113037824 */ /* 0x000fc600078e0203 */
[----:B------:R-:W-:Y:S02]  /*1a90*/  IADD3 R2, R15, R2, RZ ;  /* 0x000000020f027210 */ /* 0x000fe40007ffe0ff */
[----:B------:R1:W-:Y:S04]  /*1aa0*/  STL [R1+0x30], R3 ;  /* 0x0000300301007387 */ /* 0x0003e80000100800 */
[----:B------:R1:W-:Y:S01]  /*1ab0*/  STL [R1+0x34], R2 ;  /* 0x0000340201007387 */ /* 0x0003e20000100800 */
[----:B------:R-:W-:Y:S05]  /*1ac0*/  BRA.DIV ~URZ, `(.L_x_2152) ;  /* 0x000139e27f007947 */ /* 0x000fea000b800000 */
[----:B------:R2:W3:Y:S02]  /*1ad0*/  SHFL.IDX PT, R6, R10, RZ, 0x181f ;  /* 0x00181fff0a067589 */ /* 0x0004e400000e0000 */
.L_x_2184:
[----:B------:R-:W-:Y:S05]  /*1ae0*/  BRA.DIV ~URZ, `(.L_x_2153) ;  /* 0x00013a327f007947 */ /* 0x000fea000b800000 */
[----:B-1----:R1:W4:Y:S02]  /*1af0*/  SHFL.IDX PT, R2, R11, RZ, 0x181f ;  /* 0x00181fff0b027589 */ /* 0x00232400000e0000 */
.L_x_2185:
[----:B------:R-:W-:Y:S01]  /*1b00*/  MOV R18, c[0x0][0x168] ;  /* 0x00005a0000127a02 */ /* 0x000fe20000000f00 */
[----:B------:R-:W-:Y:S04]  /*1b10*/  BSSY B0, `(.L_x_2154) ;  /* 0x0000018000007945 */ /* 0x000fe80003800000 */
[----:B------:R-:W-:-:S05]  /*1b20*/  IMAD R18, R18, c[0x0][0x2c4], RZ ;  /* 0x0000b10012127a24 */ /* 0x000fca00078e02ff */
[----:B------:R-:W-:-:S13]  /*1b30*/  ISETP.GE.AND P0, PT, R7, R18, PT ;  /* 0x000000120700720c */ /* 0x000fda0003f06270 */
[----:B------:R-:W-:Y:S05]  /*1b40*/  @P0 BRA `(.L_x_2155) ;  /* 0x0000014000000947 */ /* 0x000fea0003800000 */
[----:B------:R-:W5:Y:S04]  /*1b50*/  LDL R12, [R1+0x68] ;  /* 0x00006800010c7983 */ /* 0x000f680000100800 */
[----:B--2---:R-:W2:Y:S04]  /*1b60*/  LDL R9, [R1+0x64] ;  /* 0x0000640001097983 */ /* 0x004ea80000100800 */
[----:B----4-:R-:W4:Y:S04]  /*1b70*/  LDL R3, [R1+0x60] ;  /* 0x0000600001037983 */ /* 0x010f280000100800 */
[----:B---3--:R-:W3:Y:S01]  /*1b80*/  LDL.64 R20, [R1+0x40] ;  /* 0x0000400001147983 */ /* 0x008ee20000100a00 */
[----:B------:R-:W-:-:S02]  /*1b90*/  LEA R16, P0, R0, R2, 0x1 ;  /* 0x0000000200107211 */ /* 0x000fc400078008ff */
[----:B------:R-:W-:Y:S02]  /*1ba0*/  ISETP.NE.AND P1, PT, R8, RZ, PT ;  /* 0x000000ff0800720c */ /* 0x000fe40003f25270 */
[----:B-----5:R-:W-:Y:S02]  /*1bb0*/  LEA.HI.X R17, R0, R6, R12, 0x1, P0 ;  /* 0x0000000600117211 */ /* 0x020fe400000f0c0c */
[----:B------:R-:W-:-:S04]  /*1bc0*/  LEA R14, P0, R4, R2, 0x1 ;  /* 0x00000002040e7211 */ /* 0x000fc800078008ff */
[----:B--2---:R-:W-:Y:S02]  /*1bd0*/  LEA.HI.X R15, R4, R6, R9, 0x1, P0 ;  /* 0x00000006040f7211 */ /* 0x004fe400000f0c09 */
[----:B------:R-:W-:-:S04]  /*1be0*/  LEA R12, P0, R5, R2, 0x1 ;  /* 0x00000002050c7211 */ /* 0x000fc800078008ff */
[----:B----4-:R-:W-:Y:S01]  /*1bf0*/  LEA.HI.X R13, R5, R6, R3, 0x1, P0 ;  /* 0x00000006050d7211 */ /* 0x010fe200000f0c03 */
[----:B------:R-:W-:-:S04]  /*1c00*/  IMAD.MOV.U32 R3, RZ, RZ, R6 ;  /* 0x000000ffff037224 */ /* 0x000fc800078e0006 */
[----:B---3--:R-:W-:-:S05]  /*1c10*/  IMAD.WIDE R2, R20, 0x2, R2 ;  /* 0x0000000214027825 */ /* 0x008fca00078e0202 */
[----:B------:R-:W-:Y:S01]  /*1c20*/  @!PT LDS RZ, [RZ] ;  /* 0x00000000fffff984 */ /* 0x000fe20000000800 */
[----:B------:R-:W-:Y:S01]  /*1c30*/  @!PT LDS RZ, [RZ] ;  /* 0x00000000fffff984 */ /* 0x000fe20000000800 */
[----:B------:R-:W-:Y:S01]  /*1c40*/  @!PT LDS RZ, [RZ] ;  /* 0x00000000fffff984 */ /* 0x000fe20000000800 */
[----:B------:R2:W-:Y:S04]  /*1c50*/  LDGSTS.E.BYPASS.LTC128B.128 [R251+0x18100], [R2.64], !P1 ;  /* 0x1810000002fb7fae */ /* 0x0005e8000c901d46 */
[----:B------:R2:W-:Y:S04]  /*1c60*/  LDGSTS.E.BYPASS.LTC128B.128 [R251+0x1c100], [R16.64], !P4 ;  /* 0x1c10000010fb7fae */ /* 0x0005e8000e101d46 */
[----:B------:R2:W-:Y:S04]  /*1c70*/  LDGSTS.E.BYPASS.LTC128B.128 [R251+0x20100], [R14.64], !P3 ;  /* 0x201000000efb7fae */ /* 0x0005e8000d901d46 */
[----:B------:R2:W-:Y:S02]  /*1c80*/  LDGSTS.E.BYPASS.LTC128B.128 [R251+0x24100], [R12.64], !P2 ;  /* 0x241000000cfb7fae */ /* 0x0005e4000d101d46 */
.L_x_2155:
[----:B------:R-:W-:Y:S05]  /*1c90*/  BSYNC B0 ;  /* 0x0000000000007941 */ /* 0x000fea0003800000 */
.L_x_2154:
[----:B------:R-:W-:Y:S05]  /*1ca0*/  BRA.DIV ~URZ, `(.L_x_2156) ;  /* 0x000138e27f007947 */ /* 0x000fea000b800000 */
[----:B---3--:R3:W1:Y:S04]  /*1cb0*/  SHFL.IDX PT, R6, R10, 0x1, 0x181f ;  /* 0x00381f000a067f89 */ /* 0x00866800000e0000 */
[----:B--2-4-:R3:W2:Y:S02]  /*1cc0*/  SHFL.IDX PT, R2, R11, 0x1, 0x181f ;  /* 0x00381f000b027f89 */ /* 0x0146a400000e0000 */
.L_x_2186:
[----:B------:R-:W-:Y:S01]  /*1cd0*/  IADD3 R3, R7, 0x20, RZ ;  /* 0x0000002007037810 */ /* 0x000fe20007ffe0ff */
[----:B------:R-:W-:Y:S03]  /*1ce0*/  BSSY B0, `(.L_x_2157) ;  /* 0x0000017000007945 */ /* 0x000fe60003800000 */
[----:B------:R-:W-:-:S13]  /*1cf0*/  ISETP.GE.AND P0, PT, R3, R18, PT ;  /* 0x000000120300720c */ /* 0x000fda0003f06270 */
[----:B------:R-:W-:Y:S05]  /*1d00*/  @P0 BRA `(.L_x_2158) ;  /* 0x0000014000000947 */ /* 0x000fea0003800000 */
[----:B------:R-:W4:Y:S04]  /*1d10*/  LDL R13, [R1+0x68] ;  /* 0x00006800010d7983 */ /* 0x000f280000100800 */
[----:B------:R-:W5:Y:S04]  /*1d20*/  LDL R12, [R1+0x64] ;  /* 0x00006400010c7983 */ /* 0x000f680000100800 */
[----:B---3--:R-:W3:Y:S04]  /*1d30*/  LDL.64 R20, [R1+0x40] ;  /* 0x0000400001147983 */ /* 0x008ee80000100a00 */
[----:B--2---:R-:W2:Y:S01]  /*1d40*/  LDL R9, [R1+0x60] ;  /* 0x0000600001097983 */ /* 0x004ea20000100800 */
[----:B------:R-:W-:-:S02]  /*1d50*/  LEA R16, P0, R0, R2, 0x1 ;  /* 0x0000000200107211 */ /* 0x000fc400078008ff */
[----:B------:R-:W-:Y:S01]  /*1d60*/  ISETP.NE.AND P1, PT, R8, RZ, PT ;  /* 0x000000ff0800720c */ /* 0x000fe20003f25270 */
[----:B-1----:R-:W-:Y:S01]  /*1d70*/  IMAD.MOV.U32 R3, RZ, RZ, R6 ;  /* 0x000000ffff037224 */ /* 0x002fe200078e0006 */
[----:B----4-:R-:W-:Y:S02]  /*1d80*/  LEA.HI.X R17, R0, R6, R13, 0x1, P0 ;  /* 0x0000000600117211 */ /* 0x010fe400000f0c0d */
[----:B------:R-:W-:-:S04]  /*1d90*/  LEA R14, P0, R4, R2, 0x1 ;  /* 0x00000002040e7211 */ /* 0x000fc800078008ff */
[----:B-----5:R-:W-:Y:S02]  /*1da0*/  LEA.HI.X R15, R4, R6, R12, 0x1, P0 ;  /* 0x00000006040f7211 */ /* 0x020fe400000f0c0c */
[----:B------:R-:W-:Y:S01]  /*1db0*/  LEA R12, P0, R5, R2, 0x1 ;  /* 0x00000002050c7211 */ /* 0x000fe200078008ff */
[----:B---3--:R-:W-:-:S03]  /*1dc0*/  IMAD.WIDE R2, R20, 0x2, R2 ;  /* 0x0000000214027825 */ /* 0x008fc600078e0202 */
[----:B--2---:R-:W-:Y:S02]  /*1dd0*/  LEA.HI.X R13, R5, R6, R9, 0x1, P0 ;  /* 0x00000006050d7211 */ /* 0x004fe400000f0c09 */
[----:B------:R-:W-:Y:S01]  /*1de0*/  @!PT LDS RZ, [RZ] ;  /* 0x00000000fffff984 */ /* 0x000fe20000000800 */
[----:B------:R-:W-:Y:S01]  /*1df0*/  @!PT LDS RZ, [RZ] ;  /* 0x00000000fffff984 */ /* 0x000fe20000000800 */
[----:B------:R-:W-:Y:S01]  /*1e00*/  @!PT LDS RZ, [RZ] ;  /* 0x00000000fffff984 */ /* 0x000fe20000000800 */
[----:B------:R1:W-:Y:S04]  /*1e10*/  LDGSTS.E.BYPASS.LTC128B.128 [R251+0x19100], [R2.64], !P1 ;  /* 0x1910000002fb7fae */ /* 0x0003e8000c901d46 */
[----:B------:R1:W-:Y:S04]  /*1e20*/  LDGSTS.E.BYPASS.LTC128B.128 [R251+0x1d100], [R16.64], !P4 ;  /* 0x1d10000010fb7fae */ /* 0x0003e8000e101d46 */
[----:B------:R1:W-:Y:S04]  /*1e30*/  LDGSTS.E.BYPASS.LTC128B.128 [R251+0x21100], [R14.64], !P3 ;  /* 0x211000000efb7fae */ /* 0x0003e8000d901d46 */
[----:B------:R1:W-:Y:S02]  /*1e40*/  LDGSTS.E.BYPASS.LTC128B.128 [R251+0x25100], [R12.64], !P2 ;  /* 0x251000000cfb7fae */ /* 0x0003e4000d101d46 */
.L_x_2158:
[----:B------:R-:W-:Y:S05]  /*1e50*/  BSYNC B0 ;  /* 0x0000000000007941 */ /* 0x000fea0003800000 */
.L_x_2157:
[----:B------:R-:W-:Y:S05]  /*1e60*/  BRA.DIV ~URZ, `(.L_x_2159) ;  /* 0x000137f27f007947 */ /* 0x000fea000b800000 */
[----:B-1----:R1:W4:Y:S02]  /*1e70*/  SHFL.IDX PT, R6, R10, 0x2, 0x181f ;  /* 0x00581f000a067f89 */ /* 0x00232400000e0000 */
.L_x_2187:
[----:B------:R-:W-:Y:S05]  /*1e80*/  BRA.DIV ~URZ, `(.L_x_2160) ;  /* 0x000138427f007947 */ /* 0x000fea000b800000 */
[----:B--2---:R2:W1:Y:S02]  /*1e90*/  SHFL.IDX PT, R2, R11, 0x2, 0x181f ;  /* 0x00581f000b027f89 */ /* 0x00446400000e0000 */
.L_x_2188:
[----:B------:R-:W-:Y:S01]  /*1ea0*/  IADD3 R3, R7, 0x40, RZ ;  /* 0x0000004007037810 */ /* 0x000fe20007ffe0ff */
[----:B------:R-:W-:Y:S03]  /*1eb0*/  BSSY B0, `(.L_x_2161) ;  /* 0x0000017000007945 */ /* 0x000fe60003800000 */
[----:B------:R-:W-:-:S13]  /*1ec0*/  ISETP.GE.AND P0, PT, R3, R18, PT ;  /* 0x000000120300720c */ /* 0x000fda0003f06270 */
[----:B------:R-:W-:Y:S05]  /*1ed0*/  @P0 BRA `(.L_x_2162) ;  /* 0x0000014000000947 */ /* 0x000fea0003800000 */
[----:B------:R-:W5:Y:S04]  /*1ee0*/  LDL R13, [R1+0x68] ;  /* 0x00006800010d7983 */ /* 0x000f680000100800 */
[----:B--2---:R-:W2:Y:S04]  /*1ef0*/  LDL R12, [R1+0x64] ;  /* 0x00006400010c7983 */ /* 0x004ea80000100800 */
[----:B---3--:R-:W3:Y:S04]  /*1f00*/  LDL.64 R20, [R1+0x40] ;  /* 0x0000400001147983 */ /* 0x008ee80000100a00 */
[----:B----4-:R-:W4:Y:S01]  /*1f10*/  LDL R9, [R1+0x60] ;  /* 0x0000600001097983 */ /* 0x010f220000100800 */
[----:B-1----:R-:W-:-:S02]  /*1f20*/  LEA R16, P0, R0, R2, 0x1 ;  /* 0x0000000200107211 */ /* 0x002fc400078008ff */
[----:B------:R-:W-:Y:S01]  /*1f30*/  ISETP.NE.AND P1, PT, R8, RZ, PT ;  /* 0x000000ff0800720c */ /* 0x000fe20003f25270 */
[----:B------:R-:W-:Y:S01]  /*1f40*/  IMAD.MOV.U32 R3, RZ, RZ, R6 ;  /* 0x000000ffff037224 */ /* 0x000fe200078e0006 */
[----:B-----5:R-:W-:Y:S02]  /*1f50*/  LEA.HI.X R17, R0, R6, R13, 0x1, P0 ;  /* 0x0000000600117211 */ /* 0x020fe400000f0c0d */
[----:B------:R-:W-:-:S04]  /*1f60*/  LEA R14, P0, R4, R2, 0x1 ;  /* 0x00000002040e7211 */ /* 0x000fc800078008ff */
[----:B--2---:R-:W-:Y:S02]  /*1f70*/  LEA.HI.X R15, R4, R6, R12, 0x1, P0 ;  /* 0x00000006040f7211 */ /* 0x004fe400000f0c0c */
[----:B------:R-:W-:Y:S01]  /*1f80*/  LEA R12, P0, R5, R2, 0x1 ;  /* 0x00000002050c7211 */ /* 0x000fe200078008ff */
[----:B---3--:R-:W-:-:S03]  /*1f90*/  IMAD.WIDE R2, R20, 0x2, R2 ;  /* 0x0000000214027825 */ /* 0x008fc600078e0202 */
[----:B----4-:R-:W-:Y:S02]  /*1fa0*/  LEA.HI.X R13, R5, R6, R9, 0x1, P0 ;  /* 0x00000006050d7211 */ /* 0x010fe400000f0c09 */
[----:B------:R-:W-:Y:S01]  /*1fb0*/  @!PT LDS RZ, [RZ] ;  /* 0x00000000fffff984 */ /* 0x000fe20000000800 */
[----:B------:R-:W-:Y:S01]  /*1fc0*/  @!PT LDS RZ, [RZ] ;  /* 0x00000000fffff984 */ /* 0x000fe20000000800 */
[----:B------:R-:W-:Y:S01]  /*1fd0*/  @!PT LDS RZ, [RZ] ;  /* 0x00000000fffff984 */ /* 0x000fe20000000800 */
[----:B------:R1:W-:Y:S04]  /*1fe0*/  LDGSTS.E.BYPASS.LTC128B.128 [R251+0x1a100], [R2.64], !P1 ;  /* 0x1a10000002fb7fae */ /* 0x0003e8000c901d46 */
[----:B------:R1:W-:Y:S04]  /*1ff0*/  LDGSTS.E.BYPASS.LTC128B.128 [R251+0x1e100], [R16.64], !P4 ;  /* 0x1e10000010fb7fae */ /* 0x0003e8000e101d46 */
[----:B------:R1:W-:Y:S04]  /*2000*/  LDGSTS.E.BYPASS.LTC128B.128 [R251+0x22100], [R14.64], !P3 ;  /* 0x221000000efb7fae */ /* 0x0003e8000d901d46 */
[----:B------:R1:W-:Y:S02]  /*2010*/  LDGSTS.E.BYPASS.LTC128B.128 [R251+0x26100], [R12.64], !P2 ;  /* 0x261000000cfb7fae */ /* 0x0003e4000d101d46 */
.L_x_2162:
[----:B------:R-:W-:Y:S05]  /*2020*/  BSYNC B0 ;  /* 0x0000000000007941 */ /* 0x000fea0003800000 */
.L_x_2161:
[----:B------:R-:W-:Y:S05]  /*2030*/  BRA.DIV ~URZ, `(.L_x_2163) ;  /* 0x000137027f007947 */ /* 0x000fea000b800000 */
[----:B----4-:R4:W2:Y:S04]  /*2040*/  SHFL.IDX PT, R6, R10, 0x3, 0x181f ;  /* 0x00781f000a067f89 */ /* 0x0108a800000e0000 */
[----:B-1----:R4:W1:Y:S02]  /*2050*/  SHFL.IDX PT, R2, R11, 0x3, 0x181f ;  /* 0x00781f000b027f89 */ /* 0x00286400000e0000 */
.L_x_2189:
[----:B---34-:R-:W3:Y:S04]  /*2060*/  LDL R10, [R1+0x68] ;  /* 0x00006800010a7983 */ /* 0x018ee80000100800 */
[----:B------:R-:W4:Y:S04]  /*2070*/  LDL R9, [R1+0x64] ;  /* 0x0000640001097983 */ /* 0x000f280000100800 */
[----:B------:R-:W5:Y:S04]  /*2080*/  LDL R3, [R1+0x60] ;  /* 0x0000600001037983 */ /* 0x000f680000100800 */
[----:B--2---:R-:W2:Y:S01]  /*2090*/  LDL.64 R154, [R1+0x40] ;  /* 0x00004000019a7983 */ /* 0x004ea20000100a00 */
[----:B------:R-:W-:-:S04]  /*20a0*/  IADD3 R7, R7, 0x60, RZ ;  /* 0x0000006007077810 */ /* 0x000fc80007ffe0ff */
[----:B------:R-:W-:-:S13]  /*20b0*/  ISETP.GE.AND P0, PT, R7, R18, PT ;  /* 0x000000120700720c */ /* 0x000fda0003f06270 */
[----:B-1----:R-:W-:-:S04]  /*20c0*/  @!P0 LEA R12, P1, R0, R2, 0x1 ;  /* 0x00000002000c8211 */ /* 0x002fc800078208ff */
[----:B---3--:R-:W-:Y:S02]  /*20d0*/  @!P0 LEA.HI.X R13, R0, R6, R10, 0x1, P1 ;  /* 0x00000006000d8211 */ /* 0x008fe400008f0c0a */
[----:B------:R-:W-:-:S04]  /*20e0*/  @!P0 LEA R10, P1, R4, R2, 0x1 ;  /* 0x00000002040a8211 */ /* 0x000fc800078208ff */
[----:B----4-:R-:W-:Y:S02]  /*20f0*/  @!P0 LEA.HI.X R11, R4, R6, R9, 0x1, P1 ;  /* 0x00000006040b8211 */ /* 0x010fe400008f0c09 */
[----:B------:R-:W-:-:S04]  /*2100*/  @!P0 LEA R4, P1, R5, R2, 0x1 ;  /* 0x0000000205048211 */ /* 0x000fc800078208ff */
[----:B-----5:R-:W-:Y:S01]  /*2110*/  @!P0 LEA.HI.X R5, R5, R6, R3, 0x1, P1 ;  /* 0x0000000605058211 */ /* 0x020fe200008f0c03 */
[----:B------:R-:W-:Y:S01]  /*2120*/  @!P0 IMAD.MOV.U32 R3, RZ, RZ, R6 ;  /* 0x000000ffff038224 */ /* 0x000fe200078e0006 */
[----:B------:R-:W-:-:S03]  /*2130*/  ISETP.NE.AND P1, PT, R8, RZ, PT ;  /* 0x000000ff0800720c */ /* 0x000fc60003f25270 */
[----:B--2---:R-:W-:-:S10]  /*2140*/  @!P0 IMAD.WIDE R2, R154, 0x2, R2 ;  /* 0x000000029a028825 */ /* 0x004fd400078e0202 */
[----:B------:R-:W-:Y:S01]  /*2150*/  @!PT LDS RZ, [RZ] ;  /* 0x00000000fffff984 */ /* 0x000fe20000000800 */
[----:B------:R-:W-:Y:S01]  /*2160*/  @!PT LDS RZ, [RZ] ;  /* 0x00000000fffff984 */ /* 0x000fe20000000800 */
[----:B------:R-:W-:Y:S01]  /*2170*/  @!PT LDS RZ, [RZ] ;  /* 0x00000000fffff984 */ /* 0x000fe20000000800 */
[----:B------:R1:W-:Y:S04]  /*2180*/  @!P0 LDGSTS.E.BYPASS.LTC128B.128 [R251+0x1b100], [R2.64], !P1 ;  /* 0x1b10000002fb8fae */ /* 0x0003e8000c901d46 */
[----:B------:R1:W-:Y:S04]  /*2190*/  @!P0 LDGSTS.E.BYPASS.LTC128B.128 [R251+0x1f100], [R12.64], !P4 ;  /* 0x1f1000000cfb8fae */ /* 0x0003e8000e101d46 */
[----:B------:R1:W-:Y:S04]  /*21a0*/  @!P0 LDGSTS.E.BYPASS.LTC128B.128 [R251+0x23100], [R10.64], !P3 ;  /* 0x231000000afb8fae */ /* 0x0003e8000d901d46 */
[----:B------:R1:W-:Y:S04]  /*21b0*/  @!P0 LDGSTS.E.BYPASS.LTC128B.128 [R251+0x27100], [R4.64], !P2 ;  /* 0x2710000004fb8fae */ /* 0x0003e8000d101d46 */
[----:B------:R-:W0:Y:S01]  /*21c0*/  LDGDEPBAR ;  /* 0x00000000000079af */ /* 0x000e220000000000 */
[----:B------:R-:W-:Y:S02]  /*21d0*/  WARPSYNC 0xffffffff ;  /* 0xffffffff00007948 */ /* 0x000fe40003800000 */
[----:B------:R-:W2:Y:S04]  /*21e0*/  LDL R156, [R1+0x38] ;  /* 0x00003800019c7983 */ /* 0x000ea80000100800 */
[----:B------:R-:W3:Y:S04]  /*21f0*/  LDL.64 R20, [R1+0x20] ;  /* 0x0000200001147983 */ /* 0x000ee80000100a00 */
[----:B------:R-:W4:Y:S04]  /*2200*/  LDL R9, [R1+0x30] ;  /* 0x0000300001097983 */ /* 0x000f280000100800 */
[----:B------:R-:W5:Y:S04]  /*2210*/  LDL R157, [R1+0xc] ;  /* 0x00000c00019d7983 */ /* 0x000f680000100800 */
[----:B------:R-:W5:Y:S04]  /*2220*/  LDL R16, [R1+0x34] ;  /* 0x0000340001107983 */ /* 0x000f680000100800 */
[----:B------:R-:W5:Y:S04]  /*2230*/  LDL.64 R14, [R1+0x28] ;  /* 0x00002800010e7983 */ /* 0x000f680000100a00 */
[----:B------:R-:W1:Y:S01]  /*2240*/  S2R R19, SR_TID.X ;  /* 0x0000000000137919 */ /* 0x000e620000002100 */
[----:B------:R-:W-:-:S02]  /*2250*/  MOV R149, 0xffffffa0 ;  /* 0xffffffa000957802 */ /* 0x000fc40000000f00 */
[----:B------:R-:W-:Y:S01]  /*2260*/  SHF.R.S32.HI R6, RZ, 0x1f, R148 ;  /* 0x0000001fff067819 */ /* 0x000fe20000011494 */
[----:B-1----:R-:W-:-:S04]  /*2270*/  IMAD.WIDE.U32 R4, R148, c[0x0][0x1e0], RZ ;  /* 0x0000780094047a25 */ /* 0x002fc800078e00ff */
[----:B------:R-:W-:Y:S01]  /*2280*/  IMAD R2, R6, c[0x0][0x1e0], RZ ;  /* 0x0000780006027a24 */ /* 0x000fe200078e02ff */
[----:B------:R-:W-:-:S04]  /*2290*/  SHF.R.S32.HI R17, RZ, 0x1f, R19 ;  /* 0x0000001fff117819 */ /* 0x000fc80000011413 */
[----:B------:R-:W-:-:S04]  /*22a0*/  LEA.HI R17, R17, R19, RZ, 0x3 ;  /* 0x0000001311117211 */ /* 0x000fc800078f18ff */
[----:B------:R-:W-:Y:S01]  /*22b0*/  SHF.R.S32.HI R17, RZ, 0x3, R17 ;  /* 0x00000003ff117819 */ /* 0x000fe20000011411 */
[----:B------:R-:W-:-:S05]  /*22c0*/  IMAD R2, R148, c[0x0][0x1e4], R2 ;  /* 0x0000790094027a24 */ /* 0x000fca00078e0202 */
[----:B------:R-:W-:-:S05]  /*22d0*/  IADD3 R2, R5, R2, RZ ;  /* 0x0000000205027210 */ /* 0x000fca0007ffe0ff */
[----:B------:R-:W-:Y:S01]  /*22e0*/  IMAD R3, R2, 0x60, RZ ;  /* 0x0000006002037824 */ /* 0x000fe200078e02ff */
[----:B------:R-:W-:Y:S01]  /*22f0*/  MOV R152, c[0x0][0x1e0] ;  /* 0x0000780000987a02 */ /* 0x000fe20000000f00 */
[----:B------:R-:W-:Y:S02]  /*2300*/  IMAD.MOV.U32 R153, RZ, RZ, c[0x0][0x1e4] ;  /* 0x00007900ff997624 */ /* 0x000fe400078e00ff */
[----:B------:R-:W-:-:S04]  /*2310*/  IMAD R6, R6, c[0x0][0x208], RZ ;  /* 0x0000820006067a24 */ /* 0x000fc800078e02ff */
[----:B------:R-:W-:Y:S01]  /*2320*/  IMAD R10, R148, c[0x0][0x20c], R6 ;  /* 0x00008300940a7a24 */ /* 0x000fe200078e0206 */
[----:B------:R-:W-:Y:S01]  /*2330*/  MOV R30, c[0x0][0x208] ;  /* 0x00008200001e7a02 */ /* 0x000fe20000000f00 */
[----:B------:R-:W-:-:S05]  /*2340*/  IMAD.MOV.U32 R29, RZ, RZ, 0x6 ;  /* 0x00000006ff1d7424 */ /* 0x000fca00078e00ff */
[C---:B------:R-:W-:Y:S02]  /*2350*/  SHF.L.U64.HI R29, R30.reuse, R29, c[0x0][0x20c] ;  /* 0x000083001e1d7619 */ /* 0x040fe4000001021d */
[----:B------:R-:W-:Y:S02]  /*2360*/  SHF.L.U32 R30, R30, 0x6, RZ ;  /* 0x000000061e1e7819 */ /* 0x000fe400000006ff */
[----:B------:R-:W-:Y:S01]  /*2370*/  LOP3.LUT P2, RZ, R28, 0x8, RZ, 0xc0, !PT ;  /* 0x000000081cff7812 */ /* 0x000fe2000784c0ff */
[----:B------:R-:W-:Y:S01]  /*2380*/  BAR.SYNC.DEFER_BLOCKING 0x0 ;  /* 0x0000000000007b1d */ /* 0x000fe20000010000 */
[----:B--2---:R-:W-:-:S05]  /*2390*/  IMAD R149, R156, R149, 0x60 ;  /* 0x000000609c957424 */ /* 0x004fca00078e0295 */
[----:B------:R-:W-:-:S04]  /*23a0*/  IADD3 R0, R149, c[0x0][0x1d0], -R17 ;  /* 0x0000740095007a10 */ /* 0x000fc80007ffe811 */
[----:B------:R-:W-:Y:S01]  /*23b0*/  ISETP.GE.AND P0, PT, R0, 0x1, PT ;  /* 0x000000010000780c */ /* 0x000fe20003f06270 */
[----:B----4-:R-:W-:Y:S01]  /*23c0*/  IMAD.MOV.U32 R151, RZ, RZ, R9 ;  /* 0x000000ffff977224 */ /* 0x010fe200078e0009 */
[----:B---3--:R-:W-:-:S05]  /*23d0*/  MOV R150, R20 ;  /* 0x0000001400967202 */ /* 0x008fca0000000f00 */
[----:B------:R-:W-:Y:S01]  /*23e0*/  IMAD.WIDE.U32 R4, R4, 0x60, R150 ;  /* 0x0000006004047825 */ /* 0x000fe200078e0096 */
[----:B-----5:R-:W-:-:S04]  /*23f0*/  LOP3.LUT P3, RZ, R157, 0x2, RZ, 0xc0, !PT ;  /* 0x000000029dff7812 */ /* 0x020fc8000786c0ff */
[----:B------:R-:W-:Y:S02]  /*2400*/  IADD3 R5, R5, R3, RZ ;  /* 0x0000000305057210 */ /* 0x000fe40007ffe0ff */
[----:B------:R-:W-:Y:S02]  /*2410*/  @P0 LEA R2, P1, R4, c[0x0][0x1c8], 0x1 ;  /* 0x0000720004020a11 */ /* 0x000fe400078208ff */
[----:B------:R-:W-:Y:S02]  /*2420*/  @P0 ISETP.GE.AND P5, PT, R154, c[0x0][0x1d4], PT ;  /* 0x000075009a000a0c */ /* 0x000fe40003fa6270 */
[----:B------:R-:W-:Y:S02]  /*2430*/  LOP3.LUT P4, RZ, R157, 0x1, RZ, 0xc0, !PT ;  /* 0x000000019dff7812 */ /* 0x000fe4000788c0ff */
[----:B------:R-:W-:Y:S02]  /*2440*/  @P0 LEA.HI.X R3, R4, c[0x0][0x1cc], R5, 0x1, P1 ;  /* 0x0000730004030a11 */ /* 0x000fe400008f0c05 */
[----:B------:R-:W-:-:S07]  /*2450*/  ISETP.GE.AND P1, PT, R0, 0x21, PT ;  /* 0x000000210000780c */ /* 0x000fce0003f26270 */
[----:B------:R-:W-:Y:S01]  /*2460*/  @!PT LDS RZ, [RZ] ;  /* 0x00000000fffff984 */ /* 0x000fe20000000800 */
[----:B------:R-:W-:Y:S01]  /*2470*/  @!PT LDS RZ, [RZ] ;  /* 0x00000000fffff984 */ /* 0x000fe20000000800 */
[----:B------:R-:W-:Y:S01]  /*2480*/  @!PT LDS RZ, [RZ] ;  /* 0x00000000fffff984 */ /* 0x000fe20000000800 */
[----:B------:R1:W-:Y:S04]  /*2490*/  @P0 LDGSTS.E.BYPASS.LTC128B.128 [R251+0xc100], [R2.64], !P5 ;  /* 0x0c10000002fb0fae */ /* 0x0003e8000e901d46 */
[----:B------:R1:W-:Y:S04]  /*24a0*/  @P0 LDGSTS.E.BYPASS.LTC128B.128 [R251+0xf100], [R2.64+0x80], !P3 ;  /* 0x0f10008002fb0fae */ /* 0x0003e8000d901d46 */
[----:B------:R1:W-:Y:S04]  /*24b0*/  @P0 LDGSTS.E.BYPASS.LTC128B.128 [R251+0x12100], [R2.64+0x100], !P4 ;  /* 0x1210010002fb0fae */ /* 0x0003e8000e101d46 */
[----:B------:R1:W-:Y:S01]  /*24c0*/  @P0 LDGSTS.E.BYPASS.LTC128B.128 [R251+0x15100], [R2.64+0x180], !P6 ;  /* 0x1510018002fb0fae */ /* 0x0003e2000f101d46 */
[----:B------:R-:W-:Y:S01]  /*24d0*/  @P1 ISETP.GE.AND P5, PT, R154, c[0x0][0x1d4], PT ;  /* 0x000075009a001a0c */ /* 0x000fe20003fa6270 */
[----:B------:R-:W-:Y:S01]  /*24e0*/  IMAD.WIDE.U32 R8, R148, c[0x0][0x208], RZ ;  /* 0x0000820094087a25 */ /* 0x000fe200078e00ff */
[----:B------:R-:W-:-:S03]  /*24f0*/  MOV R6, R14 ;  /* 0x0000000e00067202 */ /* 0x000fc60000000f00 */
[----:B------:R-:W-:Y:S02]  /*2500*/  IMAD.IADD R9, R9, 0x1, R10 ;  /* 0x0000000109097824 */ /* 0x000fe400078e020a */
[C---:B------:R-:W-:Y:S01]  /*2510*/  IMAD.WIDE.U32 R10, R152.reuse, 0x40, RZ ;  /* 0x00000040980a7825 */ /* 0x040fe200078e00ff */
[----:B-1----:R-:W-:-:S04]  /*2520*/  @P1 LEA R3, P0, R152, R4, 0x5 ;  /* 0x0000000498031211 */ /* 0x002fc800078028ff */
[----:B------:R-:W-:Y:S02]  /*2530*/  @P1 LEA.HI.X R7, R152, R5, R153, 0x5, P0 ;  /* 0x0000000598071211 */ /* 0x000fe400000f2c99 */
[----:B------:R-:W-:-:S04]  /*2540*/  @P1 LEA R2, P0, R3, c[0x0][0x1c8], 0x1 ;  /* 0x0000720003021a11 */ /* 0x000fc800078008ff */
[----:B------:R-:W-:Y:S02]  /*2550*/  @P1 LEA.HI.X R3, R3, c[0x0][0x1cc], R7, 0x1, P0 ;  /* 0x0000730003031a11 */ /* 0x000fe400000f0c07 */
[----:B------:R-:W-:Y:S02]  /*2560*/  ISETP.GE.AND P0, PT, R0, 0x41, PT ;  /* 0x000000410000780c */ /* 0x000fe40003f06270 */
[----:B------:R-:W-:Y:S01]  /*2570*/  MOV R7, R16 ;  /* 0x0000001000077202 */ /* 0x000fe20000000f00 */
[----:B------:R1:W-:Y:S04]  /*2580*/  @P1 LDGSTS.E.BYPASS.LTC128B.128 [R251+0xd100], [R2.64], !P5 ;  /* 0x0d10000002fb1fae */ /* 0x0003e8000e901d46 */
[----:B------:R1:W-:Y:S01]  /*2590*/  @P1 LDGSTS.E.BYPASS.LTC128B.128 [R251+0x10100], [R2.64+0x80], !P3 ;  /* 0x1010008002fb1fae */ /* 0x0003e2000d901d46 */
[----:B------:R-:W-:-:S03]  /*25a0*/  IMAD.WIDE.U32 R6, R8, 0x60, R6 ;  /* 0x0000006008067825 */ /* 0x000fc600078e0006 */
[----:B------:R1:W-:Y:S04]  /*25b0*/  @P1 LDGSTS.E.BYPASS.LTC128B.128 [R251+0x13100], [R2.64+0x100], !P4 ;  /* 0x1310010002fb1fae */ /* 0x0003e8000e101d46 */
[----:B------:R1:W-:Y:S01]  /*25c0*/  @P1 LDGSTS.E.BYPASS.LTC128B.128 [R251+0x16100], [R2.64+0x180], !P6 ;  /* 0x1610018002fb1fae */ /* 0x0003e2000f101d46 */
[----:B------:R-:W-:Y:S02]  /*25d0*/  @P0 IADD3 R8, P1, R4, R10, RZ ;  /* 0x0000000a04080210 */ /* 0x000fe40007f3e0ff */
[----:B------:R-:W-:Y:S02]  /*25e0*/  @P0 ISETP.GE.AND P5, PT, R154, c[0x0][0x1d4], PT ;  /* 0x000075009a000a0c */ /* 0x000fe40003fa6270 */
[----:B-1----:R-:W-:Y:S01]  /*25f0*/  SHF.L.U32 R2, R153, 0x6, RZ ;  /* 0x0000000699027819 */ /* 0x002fe200000006ff */
[----:B------:R-:W-:-:S03]  /*2600*/  IMAD R3, R9, 0x60, RZ ;  /* 0x0000006009037824 */ /* 0x000fc600078e02ff */
[----:B------:R-:W-:Y:S02]  /*2610*/  @P0 IADD3.X R5, R5, R11, R2, P1, !PT ;  /* 0x0000000b05050210 */ /* 0x000fe40000ffe402 */
[----:B------:R-:W-:Y:S02]  /*2620*/  LEA R2, P1, R6, c[0x0][0x1f8], 0x1 ;  /* 0x00007e0006027a11 */ /* 0x000fe400078208ff */
[----:B------:R-:W-:-:S04]  /*2630*/  IADD3 R3, R7, R3, RZ ;  /* 0x0000000307037210 */ /* 0x000fc80007ffe0ff */
[----:B------:R-:W-:Y:S02]  /*2640*/  LEA.HI.X R3, R6, c[0x0][0x1fc], R3, 0x1, P1 ;  /* 0x00007f0006037a11 */ /* 0x000fe400008f0c03 */
[----:B------:R-:W-:-:S04]  /*2650*/  @P0 LEA R4, P1, R8, c[0x0][0x1c8], 0x1 ;  /* 0x0000720008040a11 */ /* 0x000fc800078208ff */
[----:B------:R-:W-:-:S05]  /*2660*/  @P0 LEA.HI.X R5, R8, c[0x0][0x1cc], R5, 0x1, P1 ;  /* 0x0000730008050a11 */ /* 0x000fca00008f0c05 */
[----:B------:R1:W-:Y:S04]  /*2670*/  @P0 LDGSTS.E.BYPASS.LTC128B.128 [R251+0xe100], [R4.64], !P5 ;  /* 0x0e10000004fb0fae */ /* 0x0003e8000e901d46 */
[----:B------:R1:W-:Y:S04]  /*2680*/  @P0 LDGSTS.E.BYPASS.LTC128B.128 [R251+0x11100], [R4.64+0x80], !P3 ;  /* 0x1110008004fb0fae */ /* 0x0003e8000d901d46 */
[----:B------:R1:W-:Y:S04]  /*2690*/  @P0 LDGSTS.E.BYPASS.LTC128B.128 [R251+0x14100], [R4.64+0x100], !P4 ;  /* 0x1410010004fb0fae */ /* 0x0003e8000e101d46 */
[----:B------:R1:W-:Y:S04]  /*26a0*/  @P0 LDGSTS.E.BYPASS.LTC128B.128 [R251+0x17100], [R4.64+0x180], !P6 ;  /* 0x1710018004fb0fae */ /* 0x0003e8000f101d46 */
[----:B------:R-:W0:Y:S01]  /*26b0*/  LDGDEPBAR ;  /* 0x00000000000079af */ /* 0x000e220000000000 */
[----:B------:R-:W-:-:S04]  /*26c0*/  IADD3 R18, P1, P0, R30, 0x80, R2 ;  /* 0x000000801e127810 */ /* 0x000fc8000783e002 */
[----:B------:R-:W-:Y:S02]  /*26d0*/  IADD3.X R19, R29, RZ, R3, P1, P0 ;  /* 0x000000ff1d137210 */ /* 0x000fe40000fe0403 */
[----:B------:R-:W-:-:S04]  /*26e0*/  IADD3 R16, P1, P0, R30, 0x100, R2 ;  /* 0x000001001e107810 */ /* 0x000fc8000783e002 */
[----:B------:R-:W-:Y:S02]  /*26f0*/  IADD3.X R17, R29, RZ, R3, P1, P0 ;  /* 0x000000ff1d117210 */ /* 0x000fe40000fe0403 */
[----:B------:R-:W-:Y:S01]  /*2700*/  IADD3 R10, P1, P0, R30, 0x180, R2 ;  /* 0x000001801e0a7810 */ /* 0x000fe2000783e002 */
[----:B------:R-:W-:-:S04]  /*2710*/  DEPBAR.LE SB0, 0x1 ;  /* 0x000080400000791a */ /* 0x000fc80000000000 */
[----:B------:R-:W-:-:S04]  /*2720*/  DEPBAR.LE SB0, 0x0 ;  /* 0x000080000000791a */ /* 0x000fc80000000000 */
[----:B------:R-:W-:Y:S01]  /*2730*/  BAR.SYNC.DEFER_BLOCKING 0x0 ;  /* 0x0000000000007b1d */ /* 0x000fe20000010000 */
[----:B-1----:R-:W-:Y:S02]  /*2740*/  LOP3.LUT R4, R28, 0x1, RZ, 0xc0, !PT ;  /* 0x000000011c047812 */ /* 0x002fe400078ec0ff */
[----:B------:R-:W-:Y:S02]  /*2750*/  IADD3.X R11, R29, RZ, R3, P1, P0 ;  /* 0x000000ff1d0b7210 */ /* 0x000fe40000fe0403 */
[----:B------:R-:W-:-:S04]  /*2760*/  ISETP.NE.U32.AND P1, PT, R4, 0x1, PT ;  /* 0x000000010400780c */ /* 0x000fc80003f25070 */
[----:B------:R-:W-:Y:S02]  /*2770*/  ISETP.LT.OR P0, PT, R0, 0x1, P1 ;  /* 0x000000010000780c */ /* 0x000fe40000f01670 */
[----:B------:R-:W-:Y:S01]  /*2780*/  LOP3.LUT P4, RZ, R28, 0x2, RZ, 0xc0, !PT ;  /* 0x000000021cff7812 */ /* 0x000fe2000788c0ff */
[----:B------:R-:W-:Y:S04]  /*2790*/  LDSM.16.M88.4 R4, [R223] ;  /* 0x00000000df04783b */ /* 0x000fe80000000200 */
[----:B------:R-:W1:Y:S04]  /*27a0*/  LDSM.16.M88.4 R24, [R216] ;  /* 0x00000000d818783b */ /* 0x000e680000000200 */
[----:B------:R-:W2:Y:S04]  /*27b0*/  LDSM.16.M88.4 R20, [R216+0x800] ;  /* 0x00080000d814783b */ /* 0x000ea80000000200 */
[----:B------:R-:W3:Y:S04]  /*27c0*/  LDSM.16.M88.4 R40, [R216+0x1000] ;  /* 0x00100000d828783b */ /* 0x000ee80000000200 */
[----:B------:R-:W4:Y:S04]  /*27d0*/  LDSM.16.M88.4 R44, [R216+0x1800] ;  /* 0x00180000d82c783b */ /* 0x000f280000000200 */
[----:B------:R-:W5:Y:S04]  /*27e0*/  LDSM.16.M88.4 R48, [R216+0x2000] ;  /* 0x00200000d830783b */ /* 0x000f680000000200 */
[----:B------:R-:W-:Y:S04]  /*27f0*/  LDSM.16.M88.4 R60, [R216+0x2800] ;  /* 0x00280000d83c783b */ /* 0x000fe80000000200 */
[----:B------:R-:W-:Y:S04]  /*2800*/  LDSM.16.M88.4 R12, [R224] ;  /* 0x00000000e00c783b */ /* 0x000fe80000000200 */
[----:B------:R-:W-:Y:S04]  /*2810*/  LDSM.16.M88.4 R52, [R227] ;  /* 0x00000000e334783b */ /* 0x000fe80000000200 */
[----:B------:R-:W1:Y:S04]  /*2820*/  LDSM.16.M88.4 R64, [R250] ;  /* 0x00000000fa40783b */ /* 0x000e680000000200 */
[----:B------:R-:W-:Y:S04]  /*2830*/  LDSM.16.M88.4 R76, [R249] ;  /* 0x00000000f94c783b */ /* 0x000fe80000000200 */
[----:B------:R-:W1:Y:S04]  /*2840*/  LDSM.16.M88.4 R92, [R248] ;  /* 0x00000000f85c783b */ /* 0x000e680000000200 */
[----:B------:R-:W-:Y:S04]  /*2850*/  LDSM.16.M88.4 R96, [R247] ;  /* 0x00000000f760783b */ /* 0x000fe80000000200 */
        /* <DEDUP_REMOVED lines=8> */
[----:B------:R-:W-:-:S13]  /*28e0*/  ISETP.LT.OR P0, PT, R0, 0x1, !P3 ;  /* 0x000000010000780c */ /* 0x000fda0005f01670 */
[----:B------:R1:W-:Y:S01]  /*28f0*/  LDGSTS.E.BYPASS.LTC128B.128 [R251+0x6100], [R2.64+0x100], !P0 ;  /* 0x0610010002fb7fae */ /* 0x0003e2000c101d46 */
[----:B------:R-:W-:-:S13]  /*2900*/  ISETP.LT.OR P0, PT, R0, 0x1, !P2 ;  /* 0x000000010000780c */ /* 0x000fda0005701670 */
[----:B------:R1:W-:Y:S01]  /*2910*/  LDGSTS.E.BYPASS.LTC128B.128 [R251+0x9100], [R2.64+0x180], !P0 ;  /* 0x0910018002fb7fae */ /* 0x0003e2000c101d46 */
[----:B------:R-:W-:-:S04]  /*2920*/  IADD3 R8, P0, R30, R2, RZ ;  /* 0x000000021e087210 */ /* 0x000fc80007f1e0ff */
[----:B------:R-:W-:Y:S02]  /*2930*/  IADD3.X R9, R29, R3, RZ, P0, !PT ;  /* 0x000000031d097210 */ /* 0x000fe400007fe4ff */
[----:B-1----:R-:W-:-:S04]  /*2940*/  IADD3 R2, P0, R8, R30, RZ ;  /* 0x0000001e08027210 */ /* 0x002fc80007f1e0ff */
[----:B------:R-:W-:Y:S02]  /*2950*/  IADD3.X R3, R9, R29, RZ, P0, !PT ;  /* 0x0000001d09037210 */ /* 0x000fe400007fe4ff */
[----:B------:R-:W-:-:S13]  /*2960*/  ISETP.LT.OR P0, PT, R0, 0x21, P1 ;  /* 0x000000210000780c */ /* 0x000fda0000f01670 */
[----:B------:R4:W-:Y:S01]  /*2970*/  LDGSTS.E.BYPASS.LTC128B.128 [R251+0x1100], [R8.64], !P0 ;  /* 0x0110000008fb7fae */ /* 0x0009e2000c101d46 */
[----:B------:R-:W-:-:S13]  /*2980*/  ISETP.LT.OR P0, PT, R0, 0x21, !P4 ;  /* 0x000000210000780c */ /* 0x000fda0006701670 */
[----:B------:R3:W-:Y:S01]  /*2990*/  LDGSTS.E.BYPASS.LTC128B.128 [R251+0x4100], [R18.64], !P0 ;  /* 0x0410000012fb7fae */ /* 0x0007e2000c101d46 */
[----:B------:R-:W-:-:S13]  /*29a0*/  ISETP.LT.OR P0, PT, R0, 0x21, !P3 ;  /* 0x000000210000780c */ /* 0x000fda0005f01670 */
[----:B------:R3:W-:Y:S01]  /*29b0*/  LDGSTS.E.BYPASS.LTC128B.128 [R251+0x7100], [R16.64], !P0 ;  /* 0x0710000010fb7fae */ /* 0x0007e2000c101d46 */
[----:B------:R-:W-:-:S13]  /*29c0*/  ISETP.LT.OR P0, PT, R0, 0x21, !P2 ;  /* 0x000000210000780c */ /* 0x000fda0005701670 */
[----:B------:R4:W-:Y:S01]  /*29d0*/  LDGSTS.E.BYPASS.LTC128B.128 [R251+0xa100], [R10.64], !P0 ;  /* 0x0a1000000afb7fae */ /* 0x0009e2000c101d46 */
[C---:B------:R-:W-:Y:S01]  /*29e0*/  ISETP.LT.OR P0, PT, R0.reuse, 0x41, P1 ;  /* 0x000000410000780c */ /* 0x040fe20000f01670 */
[C---:B------:R-:W-:Y:S08]  /*29f0*/  HMMA.16816.F32.BF16 R36, R4.reuse, R24, RZ ;  /* 0x000000180424723c */ /* 0x040ff000000418ff */
[----:B------:R-:W-:Y:S04]  /*2a00*/  HMMA.16816.F32.BF16 R32, R4, R26, RZ ;  /* 0x0000001a0420723c */ /* 0x000fe800000418ff */
[----:B------:R1:W-:Y:S01]  /*2a10*/  LDGSTS.E.BYPASS.LTC128B.128 [R251+0x2100], [R2.64], !P0 ;  /* 0x0210000002fb7fae */ /* 0x0003e2000c101d46 */
[----:B------:R-:W-:-:S03]  /*2a20*/  ISETP.LT.OR P0, PT, R0, 0x41, !P4 ;  /* 0x000000410000780c */ /* 0x000fc60006701670 */
[C---:B--2---:R-:W-:Y:S08]  /*2a30*/  HMMA.16816.F32.BF16 R28, R4.reuse, R20, RZ ;  /* 0x00000014041c723c */ /* 0x044ff000000418ff */
[C---:B------:R-:W-:Y:S08]  /*2a40*/  HMMA.16816.F32.BF16 R24, R4.reuse, R22, RZ ;  /* 0x000000160418723c */ /* 0x040ff000000418ff */
[C---:B---3--:R-:W-:Y:S01]  /*2a50*/  HMMA.16816.F32.BF16 R16, R4.reuse, R42, RZ ;  /* 0x0000002a0410723c */ /* 0x048fe200000418ff */
[----:B------:R1:W-:Y:S07]  /*2a60*/  LDGSTS.E.BYPASS.LTC128B.128 [R251+0x5100], [R2.64+0x80], !P0 ;  /* 0x0510008002fb7fae */ /* 0x0003ee000c101d46 */
[C---:B------:R-:W-:Y:S08]  /*2a70*/  HMMA.16816.F32.BF16 R20, R4.reuse, R40, RZ ;  /* 0x000000280414723c */ /* 0x040ff000000418ff */
[C---:B----4-:R-:W-:Y:S08]  /*2a80*/  HMMA.16816.F32.BF16 R8, R4.reuse, R44, RZ ;  /* 0x0000002c0408723c */ /* 0x050ff000000418ff */
[----:B------:R-:W-:Y:S01]  /*2a90*/  HMMA.16816.F32.BF16 R40, R4, R46, RZ ;  /* 0x0000002e0428723c */ /* 0x000fe200000418ff */
[----:B------:R-:W-:-:S02]  /*2aa0*/  ISETP.LT.OR P1, PT, R0, 0x41, !P3 ;  /* 0x000000410000780c */ /* 0x000fc40005f21670 */
[----:B------:R-:W-:-:S05]  /*2ab0*/  ISETP.LT.OR P0, PT, R0, 0x41, !P2 ;  /* 0x000000410000780c */ /* 0x000fca0005701670 */
[C---:B-----5:R-:W-:Y:S06]  /*2ac0*/  HMMA.16816.F32.BF16 R56, R4.reuse, R48, RZ ;  /* 0x000000300438723c */ /* 0x060fec00000418ff */
[----:B------:R1:W-:Y:S02]  /*2ad0*/  LDGSTS.E.BYPASS.LTC128B.128 [R251+0x8100], [R2.64+0x100], !P1 ;  /* 0x0810010002fb7fae */ /* 0x0003e4000c901d46 */
[----:B------:R-:W-:Y:S02]  /*2ae0*/  HMMA.16816.F32.BF16 R84, R4, R50, RZ ;  /* 0x000000320454723c */ /* 0x000fe400000418ff */
[----:B------:R1:W-:Y:S04]  /*2af0*/  LDGSTS.E.BYPASS.LTC128B.128 [R251+0xb100], [R2.64+0x180], !P0 ;  /* 0x0b10018002fb7fae */ /* 0x0003e8000c101d46 */
[----:B------:R-:W-:Y:S02]  /*2b00*/  LDSM.16.M88.4 R44, [R222] ;  /* 0x00000000de2c783b */ /* 0x000fe40000000200 */
[C---:B------:R-:W-:Y:S02]  /*2b10*/  HMMA.16816.F32.BF16 R68, R12.reuse, R64, R28 ;  /* 0x000000400c44723c */ /* 0x040fe4000004181c */
[----:B------:R-:W-:Y:S04]  /*2b20*/  LDSM.16.M88.4 R28, [R222+0x2000] ;  /* 0x00200000de1c783b */ /* 0x000fe80000000200 */
[----:B------:R-:W-:Y:S02]  /*2b30*/  LDSM.16.M88.4 R100, [R222+0x2800] ;  /* 0x00280000de64783b */ /* 0x000fe40000000200 */
[C---:B------:R-:W-:Y:S02]  /*2b40*/  HMMA.16816.F32.BF16 R64, R12.reuse, R66, R24 ;  /* 0x000000420c40723c */ /* 0x040fe40000041818 */
[----:B------:R-:W-:Y:S04]  /*2b50*/  LDSM.16.M88.4 R108, [R219+0x1000] ;  /* 0x00100000db6c783b */ /* 0x000fe80000000200 */
[----:B------:R-:W-:Y:S02]  /*2b60*/  LDSM.16.M88.4 R116, [R219+0x1800] ;  /* 0x00180000db74783b */ /* 0x000fe40000000200 */
[C---:B------:R-:W-:Y:S02]  /*2b70*/  HMMA.16816.F32.BF16 R48, R12.reuse, R92, R8 ;  /* 0x0000005c0c30723c */ /* 0x040fe40000041808 */
[----:B------:R-:W2:Y:S04]  /*2b80*/  LDSM.16.M88.4 R8, [R226] ;  /* 0x00000000e208783b */ /* 0x000ea80000000200 */
[----:B------:R-:W-:Y:S02]  /*2b90*/  LDSM.16.M88.4 R112, [R216+0x3800] ;  /* 0x00380000d870783b */ /* 0x000fe40000000200 */
[C---:B------:R-:W-:Y:S02]  /*2ba0*/  HMMA.16816.F32.BF16 R24, R12.reuse, R94, R40 ;  /* 0x0000005e0c18723c */ /* 0x040fe40000041828 */
[----:B------:R-:W3:Y:S04]  /*2bb0*/  LDSM.16.M88.4 R40, [R222+0x800] ;  /* 0x00080000de28783b */ /* 0x000ee80000000200 */
[----:B------:R-:W-:Y:S02]  /*2bc0*/  LDSM.16.M88.4 R120, [R216+0x4000] ;  /* 0x00400000d878783b */ /* 0x000fe40000000200 */
[C---:B------:R-:W-:Y:S02]  /*2bd0*/  HMMA.16816.F32.BF16 R80, R12.reuse, R52, R36 ;  /* 0x000000340c50723c */ /* 0x040fe40000041824 */
[----:B------:R-:W4:Y:S04]  /*2be0*/  LDSM.16.M88.4 R36, [R222+0x1000] ;  /* 0x00100000de24783b */ /* 0x000f280000000200 */
[----:B------:R-:W-:Y:S02]  /*2bf0*/  LDSM.16.M88.4 R132, [R219+0x6800] ;  /* 0x00680000db84783b */ /* 0x000fe40000000200 */
[----:B------:R-:W-:Y:S02]  /*2c00*/  HMMA.16816.F32.BF16 R72, R12, R54, R32 ;  /* 0x000000360c48723c */ /* 0x000fe40000041820 */
[----:B------:R-:W5:Y:S04]  /*2c10*/  LDSM.16.M88.4 R32, [R222+0x1800] ;  /* 0x00180000de20783b */ /* 0x000f680000000200 */
[----:B------:R-:W-:Y:S02]  /*2c20*/  LDSM.16.M88.4 R140, [R233] ;  /* 0x00000000e98c783b */ /* 0x000fe40000000200 */
[C---:B------:R-:W-:Y:S02]  /*2c30*/  HMMA.16816.F32.BF16 R88, R4.reuse, R60, RZ ;  /* 0x0000003c0458723c */ /* 0x040fe400000418ff */
[----:B------:R-:W-:Y:S04]  /*2c40*/  LDSM.16.M88.4 R144, [R222+0x9000] ;  /* 0x00900000de90783b */ /* 0x000fe80000000200 */
[----:B------:R-:W-:Y:S02]  /*2c50*/  LDSM.16.M88.4 R128, [R232] ;  /* 0x00000000e880783b */ /* 0x000fe40000000200 */
[----:B------:R-:W-:Y:S02]  /*2c60*/  HMMA.16816.F32.BF16 R4, R4, R62, RZ ;  /* 0x0000003e0404723c */ /* 0x000fe400000418ff */
[----:B------:R-:W-:Y:S04]  /*2c70*/  LDSM.16.M88.4 R136, [R219+0x9000] ;  /* 0x00900000db88783b */ /* 0x000fe80000000200 */
[----:B------:R-:W0:Y:S02]  /*2c80*/  LDGDEPBAR ;  /* 0x00000000000079af */ /* 0x000e240000000000 */
[C---:B------:R-:W-:Y:S08]  /*2c90*/  HMMA.16816.F32.BF16 R52, R12.reuse, R78, R16 ;  /* 0x0000004e0c34723c */ /* 0x040ff00000041810 */
[C---:B------:R-:W-:Y:S08]  /*2ca0*/  HMMA.16816.F32.BF16 R60, R12.reuse, R76, R20 ;  /* 0x0000004c0c3c723c */ /* 0x040ff00000041814 */
[C---:B------:R-:W-:Y:S08]  /*2cb0*/  HMMA.16816.F32.BF16 R92, R12.reuse, R104, R88 ;  /* 0x000000680c5c723c */ /* 0x040ff00000041858 */
[C---:B------:R-:W-:Y:S08]  /*2cc0*/  HMMA.16816.F32.BF16 R20, R12.reuse, R96, R56 ;  /* 0x000000600c14723c */ /* 0x040ff00000041838 */
[C---:B------:R-:W-:Y:S01]  /*2cd0*/  HMMA.16816.F32.BF16 R16, R12.reuse, R98, R84 ;  /* 0x000000620c10723c */ /* 0x040fe20000041854 */
[----:B------:R-:W-:Y:S07]  /*2ce0*/  LDSM.16.M88.4 R96, [R219] ;  /* 0x00000000db60783b */ /* 0x000fee0000000200 */
[----:B------:R-:W-:Y:S01]  /*2cf0*/  HMMA.16816.F32.BF16 R88, R12, R106, R4 ;  /* 0x0000006a0c58723c */ /* 0x000fe20000041804 */
[----:B------:R-:W-:Y:S04]  /*2d00*/  LDSM.16.M88.4 R4, [R225] ;  /* 0x00000000e104783b */ /* 0x000fe80000000200 */
[----:B------:R-:W1:Y:S03]  /*2d10*/  LDSM.16.M88.4 R104, [R219+0x800] ;  /* 0x00080000db68783b */ /* 0x000e660000000200 */
[C---:B--2---:R-:W-:Y:S08]  /*2d20*/  HMMA.16816.F32.BF16 R84, R8.reuse, R44, R80 ;  /* 0x0000002c0854723c */ /* 0x044ff00000041850 */
[C---:B------:R-:W-:Y:S08]  /*2d30*/  HMMA.16816.F32.BF16 R80, R8.reuse, R46, R72 ;  /* 0x0000002e0850723c */ /* 0x040ff00000041848 */
[C---:B---3--:R-:W-:Y:S08]  /*2d40*/  HMMA.16816.F32.BF16 R12, R8.reuse, R42, R64 ;  /* 0x0000002a080c723c */ /* 0x048ff00000041840 */
[C---:B----4-:R-:W-:Y:S01]  /*2d50*/  HMMA.16816.F32.BF16 R72, R8.reuse, R38, R52 ;  /* 0x000000260848723c */ /* 0x050fe20000041834 */
[----:B------:R-:W2:Y:S07]  /*2d60*/  LDSM.16.M88.4 R52, [R219+0x2000] ;  /* 0x00200000db34783b */ /* 0x000eae0000000200 */
[C---:B-----5:R-:W-:Y:S01]  /*2d70*/  HMMA.16816.F32.BF16 R64, R8.reuse, R32, R48 ;  /* 0x000000200840723c */ /* 0x060fe20000041830 */
[----:B------:R-:W3:Y:S07]  /*2d80*/  LDSM.16.M88.4 R48, [R219+0x2800] ;  /* 0x00280000db30783b */ /* 0x000eee0000000200 */
[C---:B------:R-:W-:Y:S08]  /*2d90*/  HMMA.16816.F32.BF16 R76, R8.reuse, R40, R68 ;  /* 0x00000028084c723c */ /* 0x040ff00000041844 */
[C---:B------:R-:W-:Y:S01]  /*2da0*/  HMMA.16816.F32.BF16 R68, R8.reuse, R36, R60 ;  /* 0x000000240844723c */ /* 0x040fe2000004183c */
[----:B------:R-:W-:Y:S07]  /*2db0*/  LDSM.16.M88.4 R36, [R216+0x3000] ;  /* 0x00300000d824783b */ /* 0x000fee0000000200 */
[C---:B------:R-:W-:Y:S08]  /*2dc0*/  HMMA.16816.F32.BF16 R60, R8.reuse, R34, R24 ;  /* 0x00000022083c723c */ /* 0x040ff00000041818 */
[C---:B------:R-:W-:Y:S08]  /*2dd0*/  HMMA.16816.F32.BF16 R56, R8.reuse, R28, R20 ;  /* 0x0000001c0838723c */ /* 0x040ff00000041814 */
[C---:B------:R-:W-:Y:S01]  /*2de0*/  HMMA.16816.F32.BF16 R44, R8.reuse, R30, R16 ;  /* 0x0000001e082c723c */ /* 0x040fe20000041810 */
[----:B------:R-:W4:Y:S07]  /*2df0*/  LDSM.16.M88.4 R16, [R223+0x4000] ;  /* 0x00400000df10783b */ /* 0x000f2e0000000200 */
[C---:B------:R-:W-:Y:S01]  /*2e00*/  HMMA.16816.F32.BF16 R40, R8.reuse, R100, R92 ;  /* 0x000000640828723c */ /* 0x040fe2000004185c */
[----:B------:R-:W-:Y:S07]  /*2e10*/  LDSM.16.M88.4 R92, [R216+0x4800] ;  /* 0x00480000d85c783b */ /* 0x000fee0000000200 */
[----:B------:R-:W-:Y:S08]  /*2e20*/  HMMA.16816.F32.BF16 R32, R8, R102, R88 ;  /* 0x000000660820723c */ /* 0x000ff00000041858 */
[C---:B-1----:R-:W-:Y:S08]  /*2e30*/  HMMA.16816.F32.BF16 R12, R4.reuse, R106, R12 ;  /* 0x0000006a040c723c */ /* 0x042ff0000004180c */
[C---:B------:R-:W-:Y:S08]  /*2e40*/  HMMA.16816.F32.BF16 R28, R4.reuse, R96, R84 ;  /* 0x00000060041c723c */ /* 0x040ff00000041854 */
[C---:B------:R-:W-:Y:S08]  /*2e50*/  HMMA.16816.F32.BF16 R20, R4.reuse, R104, R76 ;  /* 0x000000680414723c */ /* 0x040ff0000004184c */
[C---:B------:R-:W-:Y:S08]  /*2e60*/  HMMA.16816.F32.BF16 R24, R4.reuse, R98, R80 ;  /* 0x000000620418723c */ /* 0x040ff00000041850 */
[C---:B------:R-:W-:Y:S08]  /*2e70*/  HMMA.16816.F32.BF16 R8, R4.reuse, R108, R68 ;  /* 0x0000006c0408723c */ /* 0x040ff00000041844 */
[C---:B------:R-:W-:Y:S08]  /*2e80*/  HMMA.16816.F32.BF16 R72, R4.reuse, R110, R72 ;  /* 0x0000006e0448723c */ /* 0x040ff00000041848 */
[C---:B------:R-:W-:Y:S08]  /*2e90*/  HMMA.16816.F32.BF16 R84, R4.reuse, R116, R64 ;  /* 0x000000740454723c */ /* 0x040ff00000041840 */
[C---:B------:R-:W-:Y:S01]  /*2ea0*/  HMMA.16816.F32.BF16 R76, R4.reuse, R118, R60 ;  /* 0x00000076044c723c */ /* 0x040fe2000004183c */
[----:B------:R-:W1:Y:S04]  /*2eb0*/  LDSM.16.M88.4 R116, [R216+0x5000] ;  /* 0x00500000d874783b */ /* 0x000e680000000200 */
[----:B------:R-:W5:Y:S03]  /*2ec0*/  LDSM.16.M88.4 R60, [R216+0x5800] ;  /* 0x00580000d83c783b */ /* 0x000f660000000200 */
[C---:B--2---:R-:W-:Y:S01]  /*2ed0*/  HMMA.16816.F32.BF16 R108, R4.reuse, R52, R56 ;  /* 0x00000034046c723c */ /* 0x044fe20000041838 */
[----:B------:R-:W-:Y:S07]  /*2ee0*/  LDSM.16.M88.4 R56, [R245] ;  /* 0x00000000f538783b */ /* 0x000fee0000000200 */
[C---:B------:R-:W-:Y:S01]  /*2ef0*/  HMMA.16816.F32.BF16 R100, R4.reuse, R54, R44 ;  /* 0x000000360464723c */ /* 0x040fe2000004182c */
[----:B------:R-:W-:Y:S04]  /*2f00*/  LDSM.16.M88.4 R52, [R244] ;  /* 0x00000000f434783b */ /* 0x000fe80000000200 */
[----:B------:R-:W-:Y:S03]  /*2f10*/  LDSM.16.M88.4 R44, [R242] ;  /* 0x00000000f22c783b */ /* 0x000fe60000000200 */
[C---:B---3--:R-:W-:Y:S01]  /*2f20*/  HMMA.16816.F32.BF16 R104, R4.reuse, R48, R40 ;  /* 0x000000300468723c */ /* 0x048fe20000041828 */
[----:B------:R-:W-:Y:S07]  /*2f30*/  LDSM.16.M88.4 R40, [R241] ;  /* 0x00000000f128783b */ /* 0x000fee0000000200 */
[----:B------:R-:W-:Y:S01]  /*2f40*/  HMMA.16816.F32.BF16 R96, R4, R50, R32 ;  /* 0x000000320460723c */ /* 0x000fe20000041820 */
[----:B------:R-:W2:Y:S04]  /*2f50*/  LDSM.16.M88.4 R4, [R224+0x4000] ;  /* 0x00400000e004783b */ /* 0x000ea80000000200 */
[----:B------:R-:W3:Y:S03]  /*2f60*/  LDSM.16.M88.4 R48, [R243] ;  /* 0x00000000f330783b */ /* 0x000ee60000000200 */
[C---:B----4-:R-:W-:Y:S01]  /*2f70*/  HMMA.16816.F32.BF16 R64, R16.reuse, R114, R12 ;  /* 0x000000721040723c */ /* 0x050fe2000004180c */
[----:B------:R-:W-:Y:S07]  /*2f80*/  LDSM.16.M88.4 R12, [R226+0x4000] ;  /* 0x00400000e20c783b */ /* 0x000fee0000000200 */
[C---:B------:R-:W-:Y:S01]  /*2f90*/  HMMA.16816.F32.BF16 R68, R16.reuse, R112, R20 ;  /* 0x000000701044723c */ /* 0x040fe20000041814 */
[----:B------:R-:W-:Y:S07]  /*2fa0*/  LDSM.16.M88.4 R112, [R222+0x3000] ;  /* 0x00300000de70783b */ /* 0x000fee0000000200 */
[C---:B------:R-:W-:Y:S08]  /*2fb0*/  HMMA.16816.F32.BF16 R80, R16.reuse, R38, R24 ;  /* 0x000000261050723c */ /* 0x040ff00000041818 */
[C---:B------:R-:W-:Y:S08]  /*2fc0*/  HMMA.16816.F32.BF16 R88, R16.reuse, R36, R28 ;  /* 0x000000241058723c */ /* 0x040ff0000004181c */
[C---:B------:R-:W-:Y:S08]  /*2fd0*/  HMMA.16816.F32.BF16 R32, R16.reuse, R122, R72 ;  /* 0x0000007a1020723c */ /* 0x040ff00000041848 */
[C---:B------:R-:W-:Y:S08]  /*2fe0*/  HMMA.16816.F32.BF16 R36, R16.reuse, R120, R8 ;  /* 0x000000781024723c */ /* 0x040ff00000041808 */
[C---:B-1----:R-:W-:Y:S01]  /*2ff0*/  HMMA.16816.F32.BF16 R20, R16.reuse, R116, R108 ;  /* 0x000000741014723c */ /* 0x042fe2000004186c */
[----:B------:R-:W1:Y:S07]  /*3000*/  LDSM.16.M88.4 R108, [R240] ;  /* 0x00000000f06c783b */ /* 0x000e6e0000000200 */
[C---:B-----5:R-:W-:Y:S08]  /*3010*/  HMMA.16816.F32.BF16 R72, R16.reuse, R60, R104 ;  /* 0x0000003c1048723c */ /* 0x060ff00000041868 */
[C---:B------:R-:W-:Y:S08]  /*3020*/  HMMA.16816.F32.BF16 R28, R16.reuse, R92, R84 ;  /* 0x0000005c101c723c */ /* 0x040ff00000041854 */
[C---:B------:R-:W-:Y:S08]  /*3030*/  HMMA.16816.F32.BF16 R24, R16.reuse, R94, R76 ;  /* 0x0000005e1018723c */ /* 0x040ff0000004184c */
[----:B------:R-:W-:Y:S08]  /*3040*/  HMMA.16816.F32.BF16 R8, R16, R118, R100 ;  /* 0x000000761008723c */ /* 0x000ff00000041864 */
[----:B--2---:R-:W-:Y:S01]  /*3050*/  HMMA.16816.F32.BF16 R104, R4, R54, R64 ;  /* 0x000000360468723c */ /* 0x004fe20000041840 */
[----:B------:R-:W2:Y:S07]  /*3060*/  LDSM.16.M88.4 R64, [R222+0x3800] ;  /* 0x00380000de40783b */ /* 0x000eae0000000200 */
[----:B------:R-:W-:Y:S01]  /*3070*/  HMMA.16816.F32.BF16 R16, R16, R62, R96 ;  /* 0x0000003e1010723c */ /* 0x000fe20000041860 */
[----:B------:R-:W4:Y:S07]  /*3080*/  LDSM.16.M88.4 R60, [R222+0x4000] ;  /* 0x00400000de3c783b */ /* 0x000f2e0000000200 */
[C---:B------:R-:W-:Y:S08]  /*3090*/  HMMA.16816.F32.BF16 R100, R4.reuse, R52, R68 ;  /* 0x000000340464723c */ /* 0x040ff00000041844 */
[C---:B------:R-:W-:Y:S08]  /*30a0*/  HMMA.16816.F32.BF16 R92, R4.reuse, R58, R80 ;  /* 0x0000003a045c723c */ /* 0x040ff00000041850 */
[C---:B------:R-:W-:Y:S01]  /*30b0*/  HMMA.16816.F32.BF16 R84, R4.reuse, R44, R28 ;  /* 0x0000002c0454723c */ /* 0x040fe2000004181c */
[----:B------:R-:W-:Y:S07]  /*30c0*/  LDSM.16.M88.4 R28, [R219+0x3800] ;  /* 0x00380000db1c783b */ /* 0x000fee0000000200 */
[C---:B------:R-:W-:Y:S01]  /*30d0*/  HMMA.16816.F32.BF16 R80, R4.reuse, R46, R24 ;  /* 0x0000002e0450723c */ /* 0x040fe20000041818 */
[----:B------:R-:W5:Y:S07]  /*30e0*/  LDSM.16.M88.4 R44, [R222+0x5000] ;  /* 0x00500000de2c783b */ /* 0x000f6e0000000200 */
[C---:B------:R-:W-:Y:S01]  /*30f0*/  HMMA.16816.F32.BF16 R52, R4.reuse, R42, R8 ;  /* 0x0000002a0434723c */ /* 0x040fe20000041808 */
[----:B------:R-:W2:Y:S07]  /*3100*/  LDSM.16.M88.4 R8, [R225+0x4000] ;  /* 0x00400000e108783b */ /* 0x000eae0000000200 */
[C---:B------:R-:W-:Y:S01]  /*3110*/  HMMA.16816.F32.BF16 R76, R4.reuse, R56, R88 ;  /* 0x00000038044c723c */ /* 0x040fe20000041858 */
[----:B------:R-:W4:Y:S07]  /*3120*/  LDSM.16.M88.4 R56, [R222+0x4800] ;  /* 0x00480000de38783b */ /* 0x000f2e0000000200 */
[C---:B------:R-:W-:Y:S01]  /*3130*/  HMMA.16816.F32.BF16 R68, R4.reuse, R40, R20 ;  /* 0x000000280444723c */ /* 0x040fe20000041814 */
[----:B------:R-:W4:Y:S07]  /*3140*/  LDSM.16.M88.4 R40, [R222+0x5800] ;  /* 0x00580000de28783b */ /* 0x000f2e0000000200 */
[C---:B---3--:R-:W-:Y:S01]  /*3150*/  HMMA.16816.F32.BF16 R88, R4.reuse, R50, R32 ;  /* 0x000000320458723c */ /* 0x048fe20000041820 */
[----:B------:R-:W3:Y:S07]  /*3160*/  LDSM.16.M88.4 R32, [R219+0x3000] ;  /* 0x00300000db20783b */ /* 0x000eee0000000200 */
[C---:B------:R-:W-:Y:S08]  /*3170*/  HMMA.16816.F32.BF16 R96, R4.reuse, R48, R36 ;  /* 0x000000300460723c */ /* 0x040ff00000041824 */
[----:B-1----:R-:W-:Y:S08]  /*3180*/  HMMA.16816.F32.BF16 R36, R4, R110, R16 ;  /* 0x0000006e0424723c */ /* 0x002ff00000041810 */
[----:B--2---:R-:W-:Y:S01]  /*3190*/  HMMA.16816.F32.BF16 R16, R12, R64, R100 ;  /* 0x000000400c10723c */ /* 0x004fe20000041864 */
[----:B------:R-:W1:Y:S07]  /*31a0*/  LDSM.16.M88.4 R100, [R219+0x4800] ;  /* 0x00480000db64783b */ /* 0x000e6e0000000200 */
[----:B------:R-:W-:Y:S01]  /*31b0*/  HMMA.16816.F32.BF16 R48, R4, R108, R72 ;  /* 0x0000006c0430723c */ /* 0x000fe20000041848 */
[----:B------:R-:W2:Y:S07]  /*31c0*/  LDSM.16.M88.4 R72, [R219+0x4000] ;  /* 0x00400000db48783b */ /* 0x000eae0000000200 */
[C---:B------:R-:W-:Y:S08]  /*31d0*/  HMMA.16816.F32.BF16 R20, R12.reuse, R114, R92 ;  /* 0x000000720c14723c */ /* 0x040ff0000004185c */
[C---:B------:R-:W-:Y:S08]  /*31e0*/  HMMA.16816.F32.BF16 R4, R12.reuse, R66, R104 ;  /* 0x000000420c04723c */ /* 0x040ff00000041868 */
[C---:B------:R-:W-:Y:S08]  /*31f0*/  HMMA.16816.F32.BF16 R24, R12.reuse, R112, R76 ;  /* 0x000000700c18723c */ /* 0x040ff0000004184c */
[C---:B----4-:R-:W-:Y:S08]  /*3200*/  HMMA.16816.F32.BF16 R64, R12.reuse, R60, R96 ;  /* 0x0000003c0c40723c */ /* 0x050ff00000041860 */
[C---:B------:R-:W-:Y:S08]  /*3210*/  HMMA.16816.F32.BF16 R60, R12.reuse, R62, R88 ;  /* 0x0000003e0c3c723c */ /* 0x040ff00000041858 */
[----:B-----5:R-:W-:Y:S08]  /*3220*/  HMMA.16816.F32.BF16 R108, R12, R44, R68 ;  /* 0x0000002c0c6c723c */ /* 0x020ff00000041844 */
[----:B------:R-:W-:Y:S01]  /*3230*/  HMMA.16816.F32.BF16 R76, R8, R28, R16 ;  /* 0x0000001c084c723c */ /* 0x000fe20000041810 */
[----:B------:R-:W4:Y:S07]  /*3240*/  LDSM.16.M88.4 R16, [R219+0x5000] ;  /* 0x00500000db10783b */ /* 0x000f2e0000000200 */
[C---:B------:R-:W-:Y:S08]  /*3250*/  HMMA.16816.F32.BF16 R88, R12.reuse, R56, R84 ;  /* 0x000000380c58723c */ /* 0x040ff00000041854 */
[C---:B------:R-:W-:Y:S01]  /*3260*/  HMMA.16816.F32.BF16 R80, R12.reuse, R58, R80 ;  /* 0x0000003a0c50723c */ /* 0x040fe20000041850 */
[----:B------:R-:W-:Y:S07]  /*3270*/  LDSM.16.M88.4 R56, [R216+0x6800] ;  /* 0x00680000d838783b */ /* 0x000fee0000000200 */
[C---:B------:R-:W-:Y:S01]  /*3280*/  HMMA.16816.F32.BF16 R68, R12.reuse, R46, R52 ;  /* 0x0000002e0c44723c */ /* 0x040fe20000041834 */
[----:B------:R-:W-:Y:S07]  /*3290*/  LDSM.16.M88.4 R52, [R216+0x7000] ;  /* 0x00700000d834783b */ /* 0x000fee0000000200 */
[C---:B------:R-:W-:Y:S01]  /*32a0*/  HMMA.16816.F32.BF16 R104, R12.reuse, R40, R48 ;  /* 0x000000280c68723c */ /* 0x040fe20000041830 */
[----:B------:R-:W-:Y:S07]  /*32b0*/  LDSM.16.M88.4 R48, [R216+0x7800] ;  /* 0x00780000d830783b */ /* 0x000fee0000000200 */
[----:B------:R-:W-:Y:S01]  /*32c0*/  HMMA.16816.F32.BF16 R96, R12, R42, R36 ;  /* 0x0000002a0c60723c */ /* 0x000fe20000041824 */
[----:B------:R-:W5:Y:S07]  /*32d0*/  LDSM.16.M88.4 R12, [R219+0x5800] ;  /* 0x00580000db0c783b */ /* 0x000f6e0000000200 */
[C---:B---3--:R-:W-:Y:S01]  /*32e0*/  HMMA.16816.F32.BF16 R84, R8.reuse, R34, R20 ;  /* 0x000000220854723c */ /* 0x048fe20000041814 */
[----:B------:R-:W-:Y:S07]  /*32f0*/  LDSM.16.M88.4 R20, [R216+0x6000] ;  /* 0x00600000d814783b */ /* 0x000fee0000000200 */
[C---:B------:R-:W-:Y:S01]  /*3300*/  HMMA.16816.F32.BF16 R44, R8.reuse, R30, R4 ;  /* 0x0000001e082c723c */ /* 0x040fe20000041804 */
[----:B------:R-:W3:Y:S04]  /*3310*/  LDSM.16.M88.4 R4, [R223+0x8000] ;  /* 0x00800000df04783b */ /* 0x000ee80000000200 */
[----:B------:R-:W-:Y:S03]  /*3320*/  LDSM.16.M88.4 R28, [R224+0x8000] ;  /* 0x00800000e01c783b */ /* 0x000fe60000000200 */
[C---:B------:R-:W-:Y:S08]  /*3330*/  HMMA.16816.F32.BF16 R92, R8.reuse, R32, R24 ;  /* 0x00000020085c723c */ /* 0x040ff00000041818 */
[C---:B-1----:R-:W-:Y:S01]  /*3340*/  HMMA.16816.F32.BF16 R32, R8.reuse, R100, R88 ;  /* 0x000000640820723c */ /* 0x042fe20000041858 */
[----:B------:R-:W1:Y:S07]  /*3350*/  LDSM.16.M88.4 R88, [R239] ;  /* 0x00000000ef58783b */ /* 0x000e6e0000000200 */
[C---:B------:R-:W-:Y:S01]  /*3360*/  HMMA.16816.F32.BF16 R24, R8.reuse, R102, R80 ;  /* 0x000000660818723c */ /* 0x040fe20000041850 */
[----:B------:R-:W1:Y:S07]  /*3370*/  LDSM.16.M88.4 R80, [R216+0x8800] ;  /* 0x00880000d850783b */ /* 0x000e6e0000000200 */
[C---:B--2---:R-:W-:Y:S08]  /*3380*/  HMMA.16816.F32.BF16 R36, R8.reuse, R74, R60 ;  /* 0x0000004a0824723c */ /* 0x044ff0000004183c */
[C---:B----4-:R-:W-:Y:S08]  /*3390*/  HMMA.16816.F32.BF16 R60, R8.reuse, R16, R108 ;  /* 0x00000010083c723c */ /* 0x050ff0000004186c */
[C---:B------:R-:W-:Y:S08]  /*33a0*/  HMMA.16816.F32.BF16 R68, R8.reuse, R18, R68 ;  /* 0x000000120844723c */ /* 0x040ff00000041844 */
[C---:B-----5:R-:W-:Y:S08]  /*33b0*/  HMMA.16816.F32.BF16 R16, R8.reuse, R12, R104 ;  /* 0x0000000c0810723c */ /* 0x060ff00000041868 */
[C---:B------:R-:W-:Y:S01]  /*33c0*/  HMMA.16816.F32.BF16 R40, R8.reuse, R72, R64 ;  /* 0x000000480828723c */ /* 0x040fe20000041840 */
[----:B------:R-:W2:Y:S07]  /*33d0*/  LDSM.16.M88.4 R72, [R216+0x8000] ;  /* 0x00800000d848783b */ /* 0x000eae0000000200 */
[----:B------:R-:W-:Y:S08]  /*33e0*/  HMMA.16816.F32.BF16 R12, R8, R14, R96 ;  /* 0x0000000e080c723c */ /* 0x000ff00000041860 */
[C---:B---3--:R-:W-:Y:S08]  /*33f0*/  HMMA.16816.F32.BF16 R8, R4.reuse, R20, R92 ;  /* 0x000000140408723c */ /* 0x048ff0000004185c */
[C---:B------:R-:W-:Y:S01]  /*3400*/  HMMA.16816.F32.BF16 R64, R4.reuse, R22, R84 ;  /* 0x000000160440723c */ /* 0x040fe20000041854 */
[----:B------:R-:W-:Y:S07]  /*3410*/  LDSM.16.M88.4 R20, [R225+0x8000] ;  /* 0x00800000e114783b */ /* 0x000fee0000000200 */
[C---:B------:R-:W-:Y:S01]  /*3420*/  HMMA.16816.F32.BF16 R104, R4.reuse, R48, R32 ;  /* 0x000000300468723c */ /* 0x040fe20000041820 */
[----:B------:R-:W-:Y:S07]  /*3430*/  LDSM.16.M88.4 R32, [R222+0x6000] ;  /* 0x00600000de20783b */ /* 0x000fee0000000200 */
[----:B------:R-:W-:Y:S01]  /*3440*/  HMMA.16816.F32.BF16 R96, R4, R50, R24 ;  /* 0x000000320460723c */ /* 0x000fe20000041818 */
[----:B------:R-:W3:Y:S04]  /*3450*/  LDSM.16.M88.4 R24, [R226+0x8000] ;  /* 0x00800000e218783b */ /* 0x000ee80000000200 */
[----:B------:R-:W4:Y:S03]  /*3460*/  LDSM.16.M88.4 R48, [R237] ;  /* 0x00000000ed30783b */ /* 0x000f260000000200 */
[----:B-1----:R-:W-:Y:S08]  /*3470*/  HMMA.16816.F32.BF16 R8, R28, R88, R8 ;  /* 0x000000581c08723c */ /* 0x002ff00000041808 */
[----:B------:R-:W-:Y:S08]  /*3480*/  HMMA.16816.F32.BF16 R120, R4, R82, R12 ;  /* 0x000000520478723c */ /* 0x000ff0000004180c */
[----:B------:R-:W-:Y:S01]  /*3490*/  HMMA.16816.F32.BF16 R12, R28, R90, R64 ;  /* 0x0000005a1c0c723c */ /* 0x000fe20000041840 */
[----:B------:R-:W-:Y:S07]  /*34a0*/  LDSM.16.M88.4 R64, [R222+0x6800] ;  /* 0x00680000de40783b */ /* 0x000fee0000000200 */
[C---:B------:R-:W-:Y:S08]  /*34b0*/  HMMA.16816.F32.BF16 R76, R4.reuse, R56, R76 ;  /* 0x00000038044c723c */ /* 0x040ff0000004184c */
[C---:B------:R-:W-:Y:S01]  /*34c0*/  HMMA.16816.F32.BF16 R100, R4.reuse, R58, R44 ;  /* 0x0000003a0464723c */ /* 0x040fe2000004182c */
[----:B------:R-:W-:Y:S04]  /*34d0*/  LDSM.16.M88.4 R56, [R219+0x6000] ;  /* 0x00600000db38783b */ /* 0x000fe80000000200 */
[----:B------:R-:W-:Y:S03]  /*34e0*/  LDSM.16.M88.4 R44, [R236] ;  /* 0x00000000ec2c783b */ /* 0x000fe60000000200 */
[C---:B------:R-:W-:Y:S01]  /*34f0*/  HMMA.16816.F32.BF16 R112, R4.reuse, R52, R40 ;  /* 0x000000340470723c */ /* 0x040fe20000041828 */
[----:B------:R-:W-:Y:S07]  /*3500*/  LDSM.16.M88.4 R40, [R235] ;  /* 0x00000000eb28783b */ /* 0x000fee0000000200 */
[C---:B------:R-:W-:Y:S01]  /*3510*/  HMMA.16816.F32.BF16 R108, R4.reuse, R54, R36 ;  /* 0x00000036046c723c */ /* 0x040fe20000041824 */
[----:B------:R-:W1:Y:S07]  /*3520*/  LDSM.16.M88.4 R52, [R238] ;  /* 0x00000000ee34783b */ /* 0x000e6e0000000200 */
[C---:B--2---:R-:W-:Y:S08]  /*3530*/  HMMA.16816.F32.BF16 R92, R4.reuse, R72, R60 ;  /* 0x00000048045c723c */ /* 0x044ff0000004183c */
[C---:B------:R-:W-:Y:S01]  /*3540*/  HMMA.16816.F32.BF16 R84, R4.reuse, R74, R68 ;  /* 0x0000004a0454723c */ /* 0x040fe20000041844 */
[----:B------:R-:W-:Y:S04]  /*3550*/  LDSM.16.M88.4 R72, [R216+0x9000] ;  /* 0x00900000d848783b */ /* 0x000fe80000000200 */
[----:B------:R-:W-:Y:S03]  /*3560*/  LDSM.16.M88.4 R68, [R234] ;  /* 0x00000000ea44783b */ /* 0x000fe60000000200 */
[----:B------:R-:W-:Y:S01]  /*3570*/  HMMA.16816.F32.BF16 R124, R4, R80, R16 ;  /* 0x00000050047c723c */ /* 0x000fe20000041810 */
[----:B------:R-:W2:Y:S07]  /*3580*/  LDSM.16.M88.4 R16, [R223+0xc000] ;  /* 0x00c00000df10783b */ /* 0x000eae0000000200 */
[C---:B---3--:R-:W-:Y:S08]  /*3590*/  HMMA.16816.F32.BF16 R4, R24.reuse, R32, R8 ;  /* 0x000000201804723c */ /* 0x048ff00000041808 */
[----:B------:R-:W-:Y:S01]  /*35a0*/  HMMA.16816.F32.BF16 R8, R24, R34, R12 ;  /* 0x000000221808723c */ /* 0x000fe2000004180c */
[----:B------:R-:W-:Y:S07]  /*35b0*/  LDSM.16.M88.4 R12, [R224+0xc000] ;  /* 0x00c00000e00c783b */ /* 0x000fee0000000200 */
[C---:B----4-:R-:W-:Y:S08]  /*35c0*/  HMMA.16816.F32.BF16 R60, R28.reuse, R48, R112 ;  /* 0x000000301c3c723c */ /* 0x050ff00000041870 */
[C---:B------:R-:W-:Y:S01]  /*35d0*/  HMMA.16816.F32.BF16 R80, R28.reuse, R50, R108 ;  /* 0x000000321c50723c */ /* 0x040fe2000004186c */
[----:B------:R-:W3:Y:S07]  /*35e0*/  LDSM.16.M88.4 R48, [R222+0x7800] ;  /* 0x00780000de30783b */ /* 0x000eee0000000200 */
[----:B-1----:R-:W-:Y:S01]  /*35f0*/  HMMA.16816.F32.BF16 R36, R28, R52, R76 ;  /* 0x000000341c24723c */ /* 0x002fe2000004184c */
[----:B------:R-:W1:Y:S07]  /*3600*/  LDSM.16.M88.4 R76, [R222+0x7000] ;  /* 0x00700000de4c783b */ /* 0x000e6e0000000200 */
[C---:B------:R-:W-:Y:S08]  /*3610*/  HMMA.16816.F32.BF16 R4, R20.reuse, R56, R4 ;  /* 0x000000381404723c */ /* 0x040ff00000041804 */
[----:B------:R-:W-:Y:S01]  /*3620*/  HMMA.16816.F32.BF16 R32, R20, R58, R8 ;  /* 0x0000003a1420723c */ /* 0x000fe20000041808 */
[----:B------:R-:W-:Y:S07]  /*3630*/  LDSM.16.M88.4 R8, [R226+0xc000] ;  /* 0x00c00000e208783b */ /* 0x000fee0000000200 */
[----:B------:R-:W-:Y:S08]  /*3640*/  HMMA.16816.F32.BF16 R116, R28, R44, R104 ;  /* 0x0000002c1c74723c */ /* 0x000ff00000041868 */
[----:B------:R-:W-:Y:S08]  /*3650*/  HMMA.16816.F32.BF16 R36, R24, R64, R36 ;  /* 0x000000401824723c */ /* 0x000ff00000041824 */
[C---:B--2---:R-:W-:Y:S08]  /*3660*/  HMMA.16816.F32.BF16 R4, R16.reuse, R72, R4 ;  /* 0x000000481004723c */ /* 0x044ff00000041804 */
[----:B------:R-:W-:Y:S08]  /*3670*/  HMMA.16816.F32.BF16 R32, R16, R74, R32 ;  /* 0x0000004a1020723c */ /* 0x000ff00000041820 */
[----:B------:R-:W-:Y:S08]  /*3680*/  HMMA.16816.F32.BF16 R52, R28, R54, R100 ;  /* 0x000000361c34723c */ /* 0x000ff00000041864 */
[----:B---3--:R-:W-:Y:S01]  /*3690*/  HMMA.16816.F32.BF16 R72, R24, R48, R116 ;  /* 0x000000301848723c */ /* 0x008fe20000041874 */
[----:B------:R-:W2:Y:S07]  /*36a0*/  LDL R119, [R1+0x18] ;  /* 0x0000180001777983 */ /* 0x000eae0000100800 */
[C---:B------:R-:W-:Y:S01]  /*36b0*/  HMMA.16816.F32.BF16 R108, R28.reuse, R46, R96 ;  /* 0x0000002e1c6c723c */ /* 0x040fe20000041860 */
[----:B------:R-:W3:Y:S04]  /*36c0*/  LDSM.16.M88.4 R44, [R222+0x8000] ;  /* 0x00800000de2c783b */ /* 0x000ee80000000200 */
[----:B------:R-:W-:Y:S03]  /*36d0*/  LDSM.16.M88.4 R96, [R222+0x8800] ;  /* 0x00880000de60783b */ /* 0x000fe60000000200 */
[C---:B------:R-:W-:Y:S01]  /*36e0*/  HMMA.16816.F32.BF16 R56, R28.reuse, R68, R124 ;  /* 0x000000441c38723c */ /* 0x040fe2000004187c */
[----:B------:R-:W4:Y:S07]  /*36f0*/  LDSM.16.M88.4 R124, [R216+0x9800] ;  /* 0x00980000d87c783b */ /* 0x000f2e0000000200 */
[C---:B------:R-:W-:Y:S01]  /*3700*/  HMMA.16816.F32.BF16 R104, R28.reuse, R40, R92 ;  /* 0x000000281c68723c */ /* 0x040fe2000004185c */
[----:B------:R-:W-:Y:S07]  /*3710*/  LDSM.16.M88.4 R92, [R219+0x8000] ;  /* 0x00800000db5c783b */ /* 0x000fee0000000200 */
[----:B------:R-:W-:Y:S01]  /*3720*/  HMMA.16816.F32.BF16 R100, R28, R42, R84 ;  /* 0x0000002a1c64723c */ /* 0x000fe20000041854 */
[----:B------:R-:W-:Y:S07]  /*3730*/  LDSM.16.M88.4 R84, [R219+0x7800] ;  /* 0x00780000db54783b */ /* 0x000fee0000000200 */
[----:B------:R-:W-:Y:S08]  /*3740*/  HMMA.16816.F32.BF16 R36, R20, R132, R36 ;  /* 0x000000841424723c */ /* 0x000ff00000041824 */
[----:B------:R-:W-:Y:S01]  /*3750*/  HMMA.16816.F32.BF16 R40, R24, R66, R52 ;  /* 0x000000421828723c */ /* 0x000fe20000041834 */
[----:B------:R-:W5:Y:S07]  /*3760*/  LDSM.16.M88.4 R52, [R219+0x7000] ;  /* 0x00700000db34783b */ /* 0x000f6e0000000200 */
[----:B------:R-:W-:Y:S01]  /*3770*/  HMMA.16816.F32.BF16 R112, R28, R70, R120 ;  /* 0x000000461c70723c */ /* 0x000fe20000041878 */
[----:B------:R-:W4:Y:S07]  /*3780*/  LDSM.16.M88.4 R120, [R219+0x8800] ;  /* 0x00880000db78783b */ /* 0x000f2e0000000200 */
[----:B------:R-:W-:Y:S01]  /*3790*/  HMMA.16816.F32.BF16 R28, R12, R140, R4 ;  /* 0x0000008c0c1c723c */ /* 0x000fe20000041804 */
[----:B------:R-:W4:Y:S07]  /*37a0*/  LDSM.16.M88.4 R4, [R225+0xc000] ;  /* 0x00c00000e104783b */ /* 0x000f2e0000000200 */
[C---:B-1----:R-:W-:Y:S08]  /*37b0*/  HMMA.16816.F32.BF16 R88, R24.reuse, R76, R60 ;  /* 0x0000004c1858723c */ /* 0x042ff0000004183c */
[C---:B------:R-:W-:Y:S01]  /*37c0*/  HMMA.16816.F32.BF16 R64, R24.reuse, R78, R80 ;  /* 0x0000004e1840723c */ /* 0x040fe20000041850 */
[----:B------:R-:W1:Y:S07]  /*37d0*/  LDSM.16.M88.4 R80, [R216+0xa000] ;  /* 0x00a00000d850783b */ /* 0x000e6e0000000200 */
[C---:B---3--:R-:W-:Y:S08]  /*37e0*/  HMMA.16816.F32.BF16 R68, R24.reuse, R44, R104 ;  /* 0x0000002c1844723c */ /* 0x048ff00000041868 */
[C---:B------:R-:W-:Y:S01]  /*37f0*/  HMMA.16816.F32.BF16 R60, R24.reuse, R46, R100 ;  /* 0x0000002e183c723c */ /* 0x040fe20000041864 */
[----:B------:R-:W-:Y:S07]  /*3800*/  LDSM.16.M88.4 R100, [R216+0xa800] ;  /* 0x00a80000d864783b */ /* 0x000fee0000000200 */
[----:B------:R-:W-:Y:S08]  /*3810*/  HMMA.16816.F32.BF16 R76, R24, R50, R108 ;  /* 0x00000032184c723c */ /* 0x000ff0000004186c */
[----:B----4-:R-:W-:Y:S08]  /*3820*/  HMMA.16816.F32.BF16 R44, R16, R124, R36 ;  /* 0x0000007c102c723c */ /* 0x010ff00000041824 */
[----:B------:R-:W-:Y:S08]  /*3830*/  HMMA.16816.F32.BF16 R48, R20, R134, R40 ;  /* 0x000000861430723c */ /* 0x000ff00000041828 */
[----:B------:R-:W-:Y:S08]  /*3840*/  HMMA.16816.F32.BF16 R56, R24, R96, R56 ;  /* 0x000000601838723c */ /* 0x000ff00000041838 */
[----:B------:R-:W-:Y:S08]  /*3850*/  HMMA.16816.F32.BF16 R40, R12, R142, R32 ;  /* 0x0000008e0c28723c */ /* 0x000ff00000041820 */
[----:B------:R-:W-:Y:S08]  /*3860*/  HMMA.16816.F32.BF16 R32, R8, R144, R28 ;  /* 0x000000900820723c */ /* 0x000ff0000004181c */
[----:B------:R-:W-:Y:S01]  /*3870*/  HMMA.16816.F32.BF16 R28, R24, R98, R112 ;  /* 0x00000062181c723c */ /* 0x000fe20000041870 */
[----:B------:R-:W3:Y:S07]  /*3880*/  LDSM.16.M88.4 R96, [R222+0x9800] ;  /* 0x00980000de60783b */ /* 0x000eee0000000200 */
[----:B-----5:R-:W-:Y:S08]  /*3890*/  HMMA.16816.F32.BF16 R24, R20, R52, R88 ;  /* 0x000000341418723c */ /* 0x020ff00000041858 */
[----:B------:R-:W-:Y:S08]  /*38a0*/  HMMA.16816.F32.BF16 R44, R12, R128, R44 ;  /* 0x000000800c2c723c */ /* 0x000ff0000004182c */
[----:B------:R-:W-:Y:S08]  /*38b0*/  HMMA.16816.F32.BF16 R48, R16, R126, R48 ;  /* 0x0000007e1030723c */ /* 0x000ff00000041830 */
[C---:B------:R-:W-:Y:S01]  /*38c0*/  HMMA.16816.F32.BF16 R36, R20.reuse, R54, R64 ;  /* 0x000000361424723c */ /* 0x040fe20000041840 */
[----:B------:R-:W-:Y:S07]  /*38d0*/  LDSM.16.M88.4 R64, [R219+0x9800] ;  /* 0x00980000db40783b */ /* 0x000fee0000000200 */
[C---:B------:R-:W-:Y:S08]  /*38e0*/  HMMA.16816.F32.BF16 R52, R20.reuse, R84, R72 ;  /* 0x000000541434723c */ /* 0x040ff00000041848 */
[C---:B------:R-:W-:Y:S08]  /*38f0*/  HMMA.16816.F32.BF16 R76, R20.reuse, R86, R76 ;  /* 0x00000056144c723c */ /* 0x040ff0000004184c */
[C---:B------:R-:W-:Y:S08]  /*3900*/  HMMA.16816.F32.BF16 R88, R20.reuse, R120, R56 ;  /* 0x000000781458723c */ /* 0x040ff00000041838 */
[----:B------:R-:W-:Y:S01]  /*3910*/  HMMA.16816.F32.BF16 R84, R20, R92, R68 ;  /* 0x0000005c1454723c */ /* 0x000fe20000041844 */
[----:B------:R-:W4:Y:S07]  /*3920*/  LDSM.16.M88.4 R68, [R231] ;  /* 0x00000000e744783b */ /* 0x000f2e0000000200 */
[----:B------:R-:W-:Y:S08]  /*3930*/  HMMA.16816.F32.BF16 R56, R4, R136, R32 ;  /* 0x000000880438723c */ /* 0x000ff00000041820 */
[----:B------:R-:W-:Y:S08]  /*3940*/  HMMA.16816.F32.BF16 R32, R8, R146, R40 ;  /* 0x000000920820723c */ /* 0x000ff00000041828 */
[C---:B------:R-:W-:Y:S01]  /*3950*/  HMMA.16816.F32.BF16 R92, R20.reuse, R94, R60 ;  /* 0x0000005e145c723c */ /* 0x040fe2000004183c */
[----:B------:R-:W-:Y:S07]  /*3960*/  LDSM.16.M88.4 R60, [R219+0xa000] ;  /* 0x00a00000db3c783b */ /* 0x000fee0000000200 */
[----:B------:R-:W-:Y:S08]  /*3970*/  HMMA.16816.F32.BF16 R120, R20, R122, R28 ;  /* 0x0000007a1478723c */ /* 0x000ff0000004181c */
[----:B-1----:R-:W-:Y:S08]  /*3980*/  HMMA.16816.F32.BF16 R24, R16, R80, R24 ;  /* 0x000000501018723c */ /* 0x002ff00000041818 */
[----:B---3--:R-:W-:Y:S01]  /*3990*/  HMMA.16816.F32.BF16 R20, R8, R96, R44 ;  /* 0x000000600814723c */ /* 0x008fe2000004182c */
[----:B------:R-:W-:Y:S07]  /*39a0*/  LDSM.16.M88.4 R44, [R222+0xa000] ;  /* 0x00a00000de2c783b */ /* 0x000fee0000000200 */
[----:B------:R-:W-:Y:S01]  /*39b0*/  HMMA.16816.F32.BF16 R28, R12, R130, R48 ;  /* 0x000000820c1c723c */ /* 0x000fe20000041830 */
[----:B------:R-:W-:Y:S01]  /*39c0*/  FMUL.FTZ R0, R56, c[0x0][0x320] ;  /* 0x0000c80038007a20 */ /* 0x000fe20000410000 */
[----:B------:R-:W1:Y:S06]  /*39d0*/  LDSM.16.M88.4 R48, [R216+0xb000] ;  /* 0x00b00000d830783b */ /* 0x000e6c0000000200 */
[----:B------:R-:W-:Y:S01]  /*39e0*/  HMMA.16816.F32.BF16 R32, R4, R138, R32 ;  /* 0x0000008a0420723c */ /* 0x000fe20000041820 */
[----:B------:R3:W1:Y:S07]  /*39f0*/  MUFU.TANH R105, R0 ;  /* 0x0000000000697308 */ /* 0x00066e0000002400 */
[----:B------:R-:W-:Y:S01]  /*3a00*/  HMMA.16816.F32.BF16 R36, R16, R82, R36 ;  /* 0x000000521024723c */ /* 0x000fe20000041824 */
[----:B---3--:R-:W-:-:S07]  /*3a10*/  FMUL.FTZ R0, R57, c[0x0][0x320] ;  /* 0x0000c80039007a20 */ /* 0x008fce0000410000 */
[----:B------:R-:W-:Y:S01]  /*3a20*/  HMMA.16816.F32.BF16 R72, R16, R100, R52 ;  /* 0x000000641048723c */ /* 0x000fe20000041834 */
[----:B------:R-:W3:Y:S01]  /*3a30*/  LDSM.16.M88.4 R52, [R230] ;  /* 0x00000000e634783b */ /* 0x000ee20000000200 */
[----:B------:R5:W1:Y:S06]  /*3a40*/  MUFU.TANH R104, R0 ;  /* 0x0000000000687308 */ /* 0x000a6c0000002400 */
[----:B----4-:R-:W-:Y:S08]  /*3a50*/  HMMA.16816.F32.BF16 R24, R12, R68, R24 ;  /* 0x000000440c18723c */ /* 0x010ff00000041818 */
[----:B------:R-:W-:Y:S01]  /*3a60*/  HMMA.16816.F32.BF16 R76, R16, R102, R76 ;  /* 0x00000066104c723c */ /* 0x000fe2000004184c */
[----:B-----5:R-:W-:-:S04]  /*3a70*/  FMUL.FTZ R0, R58, c[0x0][0x320] ;  /* 0x0000c8003a007a20 */ /* 0x020fc80000410000 */
[----:B------:R4:W1:Y:S03]  /*3a80*/  MUFU.TANH R103, R0 ;  /* 0x0000000000677308 */ /* 0x0008660000002400 */
[----:B------:R-:W-:Y:S08]  /*3a90*/  HMMA.16816.F32.BF16 R40, R4, R64, R20 ;  /* 0x000000400428723c */ /* 0x000ff00000041814 */
[----:B------:R-:W-:Y:S01]  /*3aa0*/  HMMA.16816.F32.BF16 R20, R8, R98, R28 ;  /* 0x000000620814723c */ /* 0x000fe2000004181c */
[----:B----4-:R-:W-:-:S07]  /*3ab0*/  FMUL.FTZ R0, R59, c[0x0][0x320] ;  /* 0x0000c8003b007a20 */ /* 0x010fce0000410000 */
[----:B------:R-:W-:Y:S01]  /*3ac0*/  HMMA.16816.F32.BF16 R36, R12, R70, R36 ;  /* 0x000000460c24723c */ /* 0x000fe20000041824 */
[----:B------:R-:W4:Y:S01]  /*3ad0*/  LDSM.16.M88.4 R56, [R222+0xa800] ;  /* 0x00a80000de38783b */ /* 0x000f220000000200 */
[----:B------:R5:W1:Y:S03]  /*3ae0*/  MUFU.TANH R102, R0 ;  /* 0x0000000000667308 */ /* 0x000a660000002400 */
[----:B------:R-:W2:Y:S01]  /*3af0*/  LDSM.16.M88.4 R68, [R216+0xb800] ;  /* 0x00b80000d844783b */ /* 0x000ea20000000200 */
[----:B-----5:R-:W-:-:S04]  /*3b00*/  FMUL.FTZ R0, R32, c[0x0][0x320] ;  /* 0x0000c80020007a20 */ /* 0x020fc80000410000 */
[----:B------:R5:W1:Y:S06]  /*3b10*/  MUFU.TANH R100, R0 ;  /* 0x0000000000647308 */ /* 0x000a6c0000002400 */
[----:B------:R-:W-:Y:S01]  /*3b20*/  HMMA.16816.F32.BF16 R20, R4, R66, R20 ;  /* 0x000000420414723c */ /* 0x000fe20000041814 */
[----:B-----5:R-:W-:-:S04]  /*3b30*/  FMUL.FTZ R0, R33, c[0x0][0x320] ;  /* 0x0000c80021007a20 */ /* 0x020fc80000410000 */
[----:B------:R5:W2:Y:S03]  /*3b40*/  MUFU.TANH R98, R0 ;  /* 0x0000000000627308 */ /* 0x000aa60000002400 */
[----:B-1----:R-:W-:Y:S01]  /*3b50*/  HMMA.16816.F32.BF16 R80, R16, R48, R84 ;  /* 0x000000301050723c */ /* 0x002fe20000041854 */
[----:B-----5:R-:W-:-:S04]  /*3b60*/  FMUL.FTZ R0, R34, c[0x0][0x320] ;  /* 0x0000c80022007a20 */ /* 0x020fc80000410000 */
[----:B------:R1:W1:Y:S03]  /*3b70*/  MUFU.TANH R101, R0 ;  /* 0x0000000000657308 */ /* 0x0002660000002400 */
[----:B---3--:R-:W-:Y:S01]  /*3b80*/  HMMA.16816.F32.BF16 R28, R12, R52, R72 ;  /* 0x000000340c1c723c */ /* 0x008fe20000041848 */
[----:B-1----:R-:W-:-:S07]  /*3b90*/  FMUL.FTZ R0, R35, c[0x0][0x320] ;  /* 0x0000c80023007a20 */ /* 0x002fce0000410000 */
[----:B------:R-:W-:Y:S01]  /*3ba0*/  HMMA.16816.F32.BF16 R32, R8, R44, R24 ;  /* 0x0000002c0820723c */ /* 0x000fe20000041818 */
[----:B------:R1:W3:Y:S02]  /*3bb0*/  MUFU.TANH R99, R0 ;  /* 0x0000000000637308 */ /* 0x0002e40000002400 */
[----:B-1----:R-:W-:-:S06]  /*3bc0*/  FMUL.FTZ R0, R40, c[0x0][0x320] ;  /* 0x0000c80028007a20 */ /* 0x002fcc0000410000 */
[----:B------:R1:W1:Y:S01]  /*3bd0*/  MUFU.TANH R87, R0 ;  /* 0x0000000000577308 */ /* 0x0002620000002400 */
[----:B------:R-:W-:Y:S01]  /*3be0*/  HMMA.16816.F32.BF16 R24, R8, R46, R36 ;  /* 0x0000002e0818723c */ /* 0x000fe20000041824 */
[----:B------:R-:W-:Y:S01]  /*3bf0*/  LDSM.16.M88.4 R44, [R229] ;  /* 0x00000000e52c783b */ /* 0x000fe20000000200 */
[----:B-1----:R-:W-:-:S05]  /*3c00*/  FMUL.FTZ R0, R41, c[0x0][0x320] ;  /* 0x0000c80029007a20 */ /* 0x002fca0000410000 */
[----:B------:R1:W1:Y:S01]  /*3c10*/  MUFU.TANH R86, R0 ;  /* 0x0000000000567308 */ /* 0x0002620000002400 */
[----:B------:R-:W-:Y:S01]  /*3c20*/  HMMA.16816.F32.BF16 R36, R12, R54, R76 ;  /* 0x000000360c24723c */ /* 0x000fe2000004184c */
[----:B------:R-:W5:Y:S01]  /*3c30*/  LDSM.16.M88.4 R52, [R219+0xa800] ;  /* 0x00a80000db34783b */ /* 0x000f620000000200 */
[----:B-1----:R-:W-:-:S05]  /*3c40*/  FMUL.FTZ R0, R42, c[0x0][0x320] ;  /* 0x0000c8002a007a20 */ /* 0x002fca0000410000 */
[----:B------:R1:W1:Y:S02]  /*3c50*/  MUFU.TANH R97, R0 ;  /* 0x0000000000617308 */ /* 0x0002640000002400 */
[----:B-1----:R-:W-:Y:S02]  /*3c60*/  FMUL.FTZ R0, R43, c[0x0][0x320] ;  /* 0x0000c8002b007a20 */ /* 0x002fe40000410000 */
[----:B------:R-:W-:Y:S04]  /*3c70*/  HMMA.16816.F32.BF16 R40, R4, R60, R32 ;  /* 0x0000003c0428723c */ /* 0x000fe80000041820 */
[----:B------:R1:W1:Y:S02]  /*3c80*/  MUFU.TANH R96, R0 ;  /* 0x0000000000607308 */ /* 0x0002640000002400 */
[----:B-1----:R-:W-:-:S06]  /*3c90*/  FMUL.FTZ R0, R20, c[0x0][0x320] ;  /* 0x0000c80014007a20 */ /* 0x002fcc0000410000 */
[----:B------:R1:W1:Y:S01]  /*3ca0*/  MUFU.TANH R85, R0 ;  /* 0x0000000000557308 */ /* 0x0002620000002400 */
[----:B----4-:R-:W-:Y:S01]  /*3cb0*/  HMMA.16816.F32.BF16 R32, R8, R56, R28 ;  /* 0x000000380820723c */ /* 0x010fe2000004181c */
[----:B-1----:R-:W-:-:S06]  /*3cc0*/  FMUL.FTZ R0, R21, c[0x0][0x320] ;  /* 0x0000c80015007a20 */ /* 0x002fcc0000410000 */
[----:B------:R1:W4:Y:S02]  /*3cd0*/  MUFU.TANH R84, R0 ;  /* 0x0000000000547308 */ /* 0x0003240000002400 */
[----:B-1----:R-:W-:-:S06]  /*3ce0*/  FMUL.FTZ R0, R22, c[0x0][0x320] ;  /* 0x0000c80016007a20 */ /* 0x002fcc0000410000 */
[----:B------:R1:W1:Y:S02]  /*3cf0*/  MUFU.TANH R77, R0 ;  /* 0x00000000004d7308 */ /* 0x0002640000002400 */
[----:B-1----:R-:W-:Y:S02]  /*3d00*/  FMUL.FTZ R0, R23, c[0x0][0x320] ;  /* 0x0000c80017007a20 */ /* 0x002fe40000410000 */
[----:B------:R-:W-:Y:S01]  /*3d10*/  HMMA.16816.F32.BF16 R20, R4, R62, R24 ;  /* 0x0000003e0414723c */ /* 0x000fe20000041818 */
[----:B------:R-:W1:Y:S03]  /*3d20*/  LDSM.16.M88.4 R60, [R222+0xb000] ;  /* 0x00b00000de3c783b */ /* 0x000e660000000200 */
[----:B------:R2:W1:Y:S04]  /*3d30*/  MUFU.TANH R76, R0 ;  /* 0x00000000004c7308 */ /* 0x0004680000002400 */
[----:B------:R-:W-:Y:S01]  /*3d40*/  HMMA.16816.F32.BF16 R24, R8, R58, R36 ;  /* 0x0000003a0818723c */ /* 0x000fe20000041824 */
[----:B------:R-:W1:Y:S01]  /*3d50*/  LDSM.16.M88.4 R56, [R228] ;  /* 0x00000000e438783b */ /* 0x000e620000000200 */
[----:B--2---:R-:W-:-:S04]  /*3d60*/  FMUL.FTZ R0, R40, c[0x0][0x320] ;  /* 0x0000c80028007a20 */ /* 0x004fc80000410000 */
[----:B------:R2:W1:Y:S02]  /*3d70*/  MUFU.TANH R73, R0 ;  /* 0x0000000000497308 */ /* 0x0004640000002400 */
[C---:B------:R-:W-:Y:S08]  /*3d80*/  HMMA.16816.F32.BF16 R48, R16.reuse, R50, R92 ;  /* 0x000000321030723c */ /* 0x040ff0000004185c */
[----:B------:R-:W-:Y:S01]  /*3d90*/  HMMA.16816.F32.BF16 R64, R16, R68, R88 ;  /* 0x000000441040723c */ /* 0x000fe20000041858 */
[----:B--2---:R-:W-:-:S04]  /*3da0*/  FMUL.FTZ R0, R41, c[0x0][0x320] ;  /* 0x0000c80029007a20 */ /* 0x004fc80000410000 */
[----:B------:R2:W1:Y:S03]  /*3db0*/  MUFU.TANH R72, R0 ;  /* 0x0000000000487308 */ /* 0x0004660000002400 */
[----:B-----5:R-:W-:Y:S08]  /*3dc0*/  HMMA.16816.F32.BF16 R36, R4, R52, R32 ;  /* 0x000000340424723c */ /* 0x020ff00000041820 */
[----:B------:R-:W-:Y:S01]  /*3dd0*/  HMMA.16816.F32.BF16 R16, R16, R70, R120 ;  /* 0x000000461010723c */ /* 0x000fe20000041878 */
[----:B--2---:R-:W-:-:S07]  /*3de0*/  FMUL.FTZ R0, R42, c[0x0][0x320] ;  /* 0x0000c8002a007a20 */ /* 0x004fce0000410000 */
[----:B------:R-:W-:Y:S01]  /*3df0*/  HMMA.16816.F32.BF16 R28, R12, R44, R80 ;  /* 0x0000002c0c1c723c */ /* 0x000fe20000041850 */
[----:B------:R2:W1:Y:S02]  /*3e00*/  MUFU.TANH R75, R0 ;  /* 0x00000000004b7308 */ /* 0x0004640000002400 */
[----:B--2---:R-:W-:Y:S02]  /*3e10*/  FMUL.FTZ R0, R43, c[0x0][0x320] ;  /* 0x0000c8002b007a20 */ /* 0x004fe40000410000 */
[----:B------:R-:W2:Y:S04]  /*3e20*/  LDSM.16.M88.4 R40, [R222+0xb800] ;  /* 0x00b80000de28783b */ /* 0x000ea80000000200 */
[----:B------:R5:W1:Y:S02]  /*3e30*/  MUFU.TANH R74, R0 ;  /* 0x00000000004a7308 */ /* 0x000a640000002400 */
[----:B-----5:R-:W-:-:S06]  /*3e40*/  FMUL.FTZ R0, R20, c[0x0][0x320] ;  /* 0x0000c80014007a20 */ /* 0x020fcc0000410000 */
[----:B------:R5:W1:Y:S01]  /*3e50*/  MUFU.TANH R68, R0 ;  /* 0x0000000000447308 */ /* 0x000a620000002400 */
[----:B------:R-:W-:Y:S01]  /*3e60*/  HMMA.16816.F32.BF16 R32, R12, R46, R48 ;  /* 0x0000002e0c20723c */ /* 0x000fe20000041830 */
[----:B------:R-:W-:Y:S01]  /*3e70*/  FMUL.FTZ R37, R37, c[0x0][0x320] ;  /* 0x0000c80025257a20 */ /* 0x000fe20000410000 */
[----:B------:R-:W2:Y:S01]  /*3e80*/  LDSM.16.M88.4 R44, [R219+0xb000] ;  /* 0x00b00000db2c783b */ /* 0x000ea20000000200 */
[----:B-----5:R-:W-:-:S04]  /*3e90*/  FMUL.FTZ R0, R21, c[0x0][0x320] ;  /* 0x0000c80015007a20 */ /* 0x020fc80000410000 */
[----:B------:R5:W2:Y:S01]  /*3ea0*/  MUFU.TANH R52, R0 ;  /* 0x0000000000347308 */ /* 0x000aa20000002400 */
[----:B------:R-:W-:Y:S02]  /*3eb0*/  FMUL.FTZ R38, R38, c[0x0][0x320] ;  /* 0x0000c80026267a20 */ /* 0x000fe40000410000 */
[----:B------:R-:W-:Y:S01]  /*3ec0*/  FMUL.FTZ R39, R39, c[0x0][0x320] ;  /* 0x0000c80027277a20 */ /* 0x000fe20000410000 */
[----:B-1----:R-:W-:Y:S01]  /*3ed0*/  HMMA.16816.F32.BF16 R28, R8, R60, R28 ;  /* 0x0000003c081c723c */ /* 0x002fe2000004181c */
[----:B-----5:R-:W-:-:S04]  /*3ee0*/  FMUL.FTZ R0, R22, c[0x0][0x320] ;  /* 0x0000c80016007a20 */ /* 0x020fc80000410000 */
[----:B------:R1:W1:Y:S08]  /*3ef0*/  MUFU.TANH R69, R0 ;  /* 0x0000000000457308 */ /* 0x0002700000002400 */
[----:B------:R-:W2:Y:S01]  /*3f00*/  MUFU.TANH R48, R37 ;  /* 0x0000002500307308 */ /* 0x000ea20000002400 */
[----:B-1----:R-:W-:Y:S02]  /*3f10*/  FMUL.FTZ R0, R23, c[0x0][0x320] ;  /* 0x0000c80017007a20 */ /* 0x002fe40000410000 */
[C---:B------:R-:W-:Y:S05]  /*3f20*/  HMMA.16816.F32.BF16 R20, R12.reuse, R56, R64 ;  /* 0x000000380c14723c */ /* 0x040fea0000041840 */
[----:B------:R-:W1:Y:S03]  /*3f30*/  MUFU.TANH R53, R38 ;  /* 0x0000002600357308 */ /* 0x000e660000002400 */
[----:B------:R-:W-:Y:S05]  /*3f40*/  HMMA.16816.F32.BF16 R12, R12, R58, R16 ;  /* 0x0000003a0c0c723c */ /* 0x000fea0000041810 */
[----:B------:R5:W1:Y:S08]  /*3f50*/  MUFU.TANH R60, R0 ;  /* 0x00000000003c7308 */ /* 0x000a700000002400 */
[----:B------:R1:W1:Y:S01]  /*3f60*/  MUFU.TANH R51, R39 ;  /* 0x0000002700337308 */ /* 0x0002620000002400 */
[----:B-----5:R-:W-:-:S02]  /*3f70*/  FMUL.FTZ R0, R36, c[0x0][0x320] ;  /* 0x0000c80024007a20 */ /* 0x020fc40000410000 */
[----:B-1----:R-:W1:Y:S01]  /*3f80*/  LDSM.16.M88.4 R36, [R219+0xb800] ;  /* 0x00b80000db24783b */ /* 0x002e620000000200 */
[C---:B------:R-:W-:Y:S08]  /*3f90*/  HMMA.16816.F32.BF16 R32, R8.reuse, R62, R32 ;  /* 0x0000003e0820723c */ /* 0x040ff00000041820 */
[----:B--2---:R-:W-:Y:S08]  /*3fa0*/  HMMA.16816.F32.BF16 R16, R8, R40, R20 ;  /* 0x000000280810723c */ /* 0x004ff00000041814 */
[C---:B------:R-:W-:Y:S08]  /*3fb0*/  HMMA.16816.F32.BF16 R24, R4.reuse, R54, R24 ;  /* 0x000000360418723c */ /* 0x040ff00000041818 */
[----:B------:R-:W-:Y:S01]  /*3fc0*/  HMMA.16816.F32.BF16 R28, R4, R44, R28 ;  /* 0x0000002c041c723c */ /* 0x000fe2000004181c */
[----:B------:R-:W-:Y:S01]  /*3fd0*/  ISETP.GT.AND P0, PT, R148, R119, PT ;  /* 0x000000779400720c */ /* 0x000fe20003f04270 */
[----:B------:R2:W1:Y:S01]  /*3fe0*/  MUFU.TANH R49, R0 ;  /* 0x0000000000317308 */ /* 0x0004620000002400 */
[----:B------:R-:W-:-:S05]  /*3ff0*/  DEPBAR.LE SB0, 0x0 ;  /* 0x000080000000791a */ /* 0x000fca0000000000 */
[----:B------:R-:W-:Y:S08]  /*4000*/  HMMA.16816.F32.BF16 R8, R8, R42, R12 ;  /* 0x0000002a0808723c */ /* 0x000ff0000004180c */
[C---:B------:R-:W-:Y:S08]  /*4010*/  HMMA.16816.F32.BF16 R20, R4.reuse, R46, R32 ;  /* 0x0000002e0414723c */ /* 0x040ff00000041820 */
[C---:B-1----:R-:W-:Y:S08]  /*4020*/  HMMA.16816.F32.BF16 R12, R4.reuse, R36, R16 ;  /* 0x00000024040c723c */ /* 0x042ff00000041810 */
        /* <DEDUP_REMOVED lines=20> */
[----:B------:R-:W-:Y:S01]  /*4170*/  FMUL.FTZ R7, R7, c[0x0][0x320] ;  /* 0x0000c80007077a20 */ /* 0x000fe20000410000 */
[----:B------:R2:W1:Y:S08]  /*4180*/  MUFU.TANH R44, R25 ;  /* 0x00000019002c7308 */ /* 0x0004700000002400 */
        /* <DEDUP_REMOVED lines=20> */
[----:B------:R-:W-:Y:S06]  /*42d0*/  BAR.SYNC.DEFER_BLOCKING 0x0 ;  /* 0x0000000000007b1d */ /* 0x000fec0000010000 */
[----:B------:R-:W-:Y:S05]  /*42e0*/  @!P0 BRA `(.L_x_2165) ;  /* 0x0000029000008947 */ /* 0x000fea0003800000 */
[----:B--234-:R-:W-:Y:S01]  /*42f0*/  IADD3 R0, R156, -0x2, RZ ;  /* 0xfffffffe9c007810 */ /* 0x01cfe20007ffe0ff */
[----:B------:R-:W-:Y:S01]  /*4300*/  IMAD.SHL.U32 R7, R152, 0x40, RZ ;  /* 0x0000004098077824 */ /* 0x000fe200078e00ff */
[----:B------:R-:W-:-:S02]  /*4310*/  ISETP.GE.AND P5, PT, R154, c[0x0][0x1d4], PT ;  /* 0x000075009a007a0c */ /* 0x000fc40003fa6270 */
[----:B------:R-:W-:Y:S01]  /*4320*/  SHF.R.S32.HI R2, RZ, 0x1f, R0 ;  /* 0x0000001fff027819 */ /* 0x000fe20000011400 */
[----:B------:R-:W-:Y:S01]  /*4330*/  IMAD.WIDE.U32 R4, R0, c[0x0][0x1e0], RZ ;  /* 0x0000780000047a25 */ /* 0x000fe200078e00ff */
[C---:B------:R-:W-:Y:S02]  /*4340*/  LOP3.LUT P3, RZ, R157.reuse, 0x2, RZ, 0xc0, !PT ;  /* 0x000000029dff7812 */ /* 0x040fe4000786c0ff */
[----:B------:R-:W-:Y:S01]  /*4350*/  LOP3.LUT P4, RZ, R157, 0x1, RZ, 0xc0, !PT ;  /* 0x000000019dff7812 */ /* 0x000fe2000788c0ff */
[----:B------:R-:W-:-:S04]  /*4360*/  IMAD R2, R2, c[0x0][0x1e0], RZ ;  /* 0x0000780002027a24 */ /* 0x000fc800078e02ff */
[----:B------:R-:W-:-:S04]  /*4370*/  IMAD R0, R0, c[0x0][0x1e4], R2 ;  /* 0x0000790000007a24 */ /* 0x000fc800078e0202 */
[----:B------:R-:W-:Y:S02]  /*4380*/  IMAD.IADD R0, R5, 0x1, R0 ;  /* 0x0000000105007824 */ /* 0x000fe400078e0200 */
[----:B------:R-:W-:-:S04]  /*4390*/  IMAD.WIDE.U32 R4, R4, 0x60, R150 ;  /* 0x0000006004047825 */ /* 0x000fc800078e0096 */
[----:B------:R-:W-:Y:S01]  /*43a0*/  IMAD R0, R0, 0x60, RZ ;  /* 0x0000006000007824 */ /* 0x000fe200078e02ff */
[----:B------:R-:W-:-:S03]  /*43b0*/  LEA R2, P2, R4, c[0x0][0x1c8], 0x1 ;  /* 0x0000720004027a11 */ /* 0x000fc600078408ff */
[----:B------:R-:W-:Y:S01]  /*43c0*/  IMAD.IADD R0, R5, 0x1, R0 ;  /* 0x0000000105007824 */ /* 0x000fe200078e0200 */
[----:B------:R-:W-:Y:S02]  /*43d0*/  SHF.L.U64.HI R5, R152, 0x6, R153 ;  /* 0x0000000698057819 */ /* 0x000fe40000010299 */
[----:B------:R-:W-:Y:S02]  /*43e0*/  IADD3 R12, P1, P0, R7, 0x80, R2 ;  /* 0x00000080070c7810 */ /* 0x000fe4000783e002 */
[----:B------:R-:W-:-:S04]  /*43f0*/  LEA.HI.X R3, R4, c[0x0][0x1cc], R0, 0x1, P2 ;  /* 0x0000730004037a11 */ /* 0x000fc800010f0c00 */
[----:B------:R-:W-:Y:S01]  /*4400*/  IADD3.X R13, R5, RZ, R3, P1, P0 ;  /* 0x000000ff050d7210 */ /* 0x000fe20000fe0403 */
[----:B------:R-:W-:Y:S01]  /*4410*/  @!PT LDS RZ, [RZ] ;  /* 0x00000000fffff984 */ /* 0x000fe20000000800 */
[----:B------:R-:W-:Y:S01]  /*4420*/  @!PT LDS RZ, [RZ] ;  /* 0x00000000fffff984 */ /* 0x000fe20000000800 */
[----:B------:R-:W-:Y:S01]  /*4430*/  @!PT LDS RZ, [RZ] ;  /* 0x00000000fffff984 */ /* 0x000fe20000000800 */
[----:B------:R2:W-:Y:S01]  /*4440*/  LDGSTS.E.BYPASS.LTC128B.128 [R251+0xc100], [R2.64], !P5 ;  /* 0x0c10000002fb7fae */ /* 0x0005e2000e901d46 */
[----:B------:R-:W-:-:S03]  /*4450*/  IADD3 R10, P1, P0, R7, 0x100, R2 ;  /* 0x00000100070a7810 */ /* 0x000fc6000783e002 */
[----:B------:R2:W-:Y:S01]  /*4460*/  LDGSTS.E.BYPASS.LTC128B.128 [R251+0xf100], [R2.64+0x80], !P3 ;  /* 0x0f10008002fb7fae */ /* 0x0005e2000d901d46 */
[--C-:B------:R-:W-:Y:S02]  /*4470*/  IADD3.X R11, R5, RZ, R3.reuse, P1, P0 ;  /* 0x000000ff050b7210 */ /* 0x100fe40000fe0403 */
[----:B------:R-:W-:Y:S01]  /*4480*/  IADD3 R8, P1, P0, R7, 0x180, R2 ;  /* 0x0000018007087810 */ /* 0x000fe2000783e002 */
[----:B------:R2:W-:Y:S03]  /*4490*/  LDGSTS.E.BYPASS.LTC128B.128 [R251+0x12100], [R2.64+0x100], !P4 ;  /* 0x1210010002fb7fae */ /* 0x0005e6000e101d46 */
[----:B------:R-:W-:Y:S01]  /*44a0*/  IADD3.X R9, R5, RZ, R3, P1, P0 ;  /* 0x000000ff05097210 */ /* 0x000fe20000fe0403 */
[----:B------:R2:W-:Y:S01]  /*44b0*/  LDGSTS.E.BYPASS.LTC128B.128 [R251+0x15100], [R2.64+0x180], !P6 ;  /* 0x1510018002fb7fae */ /* 0x0005e2000f101d46 */
[----:B------:R-:W-:-:S04]  /*44c0*/  IADD3 R6, P1, R7, R2, RZ ;  /* 0x0000000207067210 */ /* 0x000fc80007f3e0ff */
[----:B------:R-:W-:Y:S01]  /*44d0*/  IADD3 R4, P0, R6, R7, RZ ;  /* 0x0000000706047210 */ /* 0x000fe20007f1e0ff */
[----:B------:R-:W-:-:S04]  /*44e0*/  IMAD.X R7, R5, 0x1, R3, P1 ;  /* 0x0000000105077824 */ /* 0x000fc800008e0603 */
[----:B------:R-:W-:Y:S01]  /*44f0*/  IMAD.X R5, R7, 0x1, R5, P0 ;  /* 0x0000000107057824 */ /* 0x000fe200000e0605 */
        /* <DEDUP_REMOVED lines=8> */
.L_x_2165:
[----:B---34-:R-:W-:Y:S05]  /*4580*/  BSYNC B0 ;  /* 0x0000000000007941 */ /* 0x018fea0003800000 */
.L_x_2164:
[----:B--2---:R-:W2:Y:S04]  /*4590*/  LDL R0, [R1+0x74] ;  /* 0x0000740001007983 */ /* 0x004ea80000100800 */
[----:B------:R-:W2:Y:S04]  /*45a0*/  LDL R88, [R1+0x50] ;  /* 0x0000500001587983 */ /* 0x000ea80000100800 */
[----:B------:R-:W3:Y:S01]  /*45b0*/  LDL R3, [R1+0x1c] ;  /* 0x00001c0001037983 */ /* 0x000ee20000100800 */
[----:B------:R-:W-:-:S03]  /*45c0*/  IMAD.MOV.U32 R2, RZ, RZ, c[0x0][0x2c4] ;  /* 0x0000b100ff027624 */ /* 0x000fc600078e00ff */
[----:B------:R-:W-:Y:S02]  /*45d0*/  LDSM.16.MT88.4 R64, [R218+0x3000] ;  /* 0x00300000da40783b */ /* 0x000fe40000004200 */
[----:B------:R-:W-:Y:S02]  /*45e0*/  ISETP.NE.AND P3, PT, R2, 0x1, PT ;  /* 0x000000010200780c */ /* 0x000fe40003f65270 */
[----:B------:R-:W-:Y:S04]  /*45f0*/  STL [R1+0xa8], R229 ;  /* 0x0000a8e501007387 */ /* 0x000fe80000100800 */
        /* <DEDUP_REMOVED lines=9> */
[----:B------:R-:W-:Y:S04]  /*4690*/  LDSM.16.MT88.4 R56, [R217+0x3000] ;  /* 0x00300000d938783b */ /* 0x000fe80000004200 */
[----:B------:R-:W0:Y:S01]  /*46a0*/  LDGDEPBAR ;  /* 0x00000000000079af */ /* 0x000e220000000000 */
[----:B--2---:R-:W-:-:S04]  /*46b0*/  IMAD.IADD R0, R0, 0x1, R88 ;  /* 0x0000000100007824 */ /* 0x004fc800078e0258 */
[----:B------:R-:W-:Y:S01]  /*46c0*/  @P3 IMAD.HI.U32 R2, R0, c[0x0][0x2c8], RZ ;  /* 0x0000b20000023a27 */ /* 0x000fe200078e00ff */
[----:B------:R2:W-:Y:S04]  /*46d0*/  STL [R1+0x8], R0 ;  /* 0x0000080001007387 */ /* 0x0005e80000100800 */
[----:B--2---:R-:W-:-:S05]  /*46e0*/  @P3 SHF.R.U32.HI R0, RZ, c[0x0][0x2cc], R2 ;  /* 0x0000b300ff003a19 */ /* 0x004fca0000011602 */
[----:B------:R-:W2:Y:S01]  /*46f0*/  SHFL.IDX PT, R5, R0, RZ, 0x1c1f ;  /* 0x001c1fff00057589 */ /* 0x000ea200000e0000 */
[----:B------:R-:W-:-:S04]  /*4700*/  IADD3 R2, R149, c[0x0][0x1d0], RZ ;  /* 0x0000740095027a10 */ /* 0x000fc80007ffe0ff */
[----:B---3--:R-:W-:-:S04]  /*4710*/  IADD3 R4, -R3, 0x1, R2 ;  /* 0x0000000103047810 */ /* 0x008fc80007ffe102 */
[----:B------:R-:W-:Y:S02]  /*4720*/  IADD3 R4, R4, -c[0x0][0x168], RZ ;  /* 0x80005a0004047a10 */ /* 0x000fe40007ffe0ff */
[----:B------:R-:W-:-:S03]  /*4730*/  IADD3 R3, -R3, R2, RZ ;  /* 0x0000000203037210 */ /* 0x000fc60007ffe1ff */
[----:B--2---:R-:W-:-:S05]  /*4740*/  IMAD.IADD R2, R4, 0x1, R5 ;  /* 0x0000000104027824 */ /* 0x004fca00078e0205 */
[----:B------:R-:W-:-:S04]  /*4750*/  IMNMX R2, R3, R2, PT ;  /* 0x0000000203027217 */ /* 0x000fc80003800200 */
[C---:B------:R-:W-:Y:S02]  /*4760*/  ISETP.GT.AND P0, PT, R2.reuse, RZ, PT ;  /* 0x000000ff0200720c */ /* 0x040fe40003f04270 */
[C---:B------:R-:W-:Y:S02]  /*4770*/  ISETP.GT.AND P1, PT, R2.reuse, 0x1, PT ;  /* 0x000000010200780c */ /* 0x040fe40003f24270 */
[----:B------:R-:W-:Y:S02]  /*4780*/  FSEL R5, R105, -INF , P0 ;  /* 0xff80000069057808 */ /* 0x000fe40000000000 */
[----:B------:R-:W-:Y:S02]  /*4790*/  ISETP.GT.AND P0, PT, R2, 0x8, PT ;  /* 0x000000080200780c */ /* 0x000fe40003f04270 */
[----:B------:R-:W-:Y:S02]  /*47a0*/  FSEL R6, R104, -INF , P1 ;  /* 0xff80000068067808 */ /* 0x000fe40000800000 */
[----:B------:R-:W-:-:S02]  /*47b0*/  ISETP.GT.AND P1, PT, R2, 0x9, PT ;  /* 0x000000090200780c */ /* 0x000fc40003f24270 */
[----:B------:R-:W-:Y:S02]  /*47c0*/  FSEL R9, R100, -INF , P0 ;  /* 0xff80000064097808 */ /* 0x000fe40000000000 */
[----:B------:R-:W-:Y:S02]  /*47d0*/  ISETP.GT.AND P0, PT, R2, 0x10, PT ;  /* 0x000000100200780c */ /* 0x000fe40003f04270 */
[----:B------:R-:W-:Y:S02]  /*47e0*/  FSEL R10, R98, -INF , P1 ;  /* 0xff800000620a7808 */ /* 0x000fe40000800000 */
[C---:B------:R-:W-:Y:S02]  /*47f0*/  ISETP.GT.AND P1, PT, R2.reuse, 0x11, PT ;  /* 0x000000110200780c */ /* 0x040fe40003f24270 */
[----:B------:R-:W-:Y:S02]  /*4800*/  FSEL R11, R87, -INF , P0 ;  /* 0xff800000570b7808 */ /* 0x000fe40000000000 */
[----:B------:R-:W-:-:S02]  /*4810*/  ISETP.GT.AND P0, PT, R2, 0x18, PT ;  /* 0x000000180200780c */ /* 0x000fc40003f04270 */
[----:B------:R-:W-:Y:S02]  /*4820*/  FSEL R19, R86, -INF , P1 ;  /* 0xff80000056137808 */ /* 0x000fe40000800000 */
[C---:B------:R-:W-:Y:S02]  /*4830*/  ISETP.GT.AND P1, PT, R2.reuse, 0x19, PT ;  /* 0x000000190200780c */ /* 0x040fe40003f24270 */
[----:B------:R-:W-:Y:S02]  /*4840*/  FSEL R20, R85, -INF , P0 ;  /* 0xff80000055147808 */ /* 0x000fe40000000000 */
[----:B------:R-:W-:Y:S02]  /*4850*/  ISETP.GT.AND P0, PT, R2, 0x20, PT ;  /* 0x000000200200780c */ /* 0x000fe40003f04270 */
[----:B------:R-:W-:Y:S02]  /*4860*/  FSEL R21, R84, -INF , P1 ;  /* 0xff80000054157808 */ /* 0x000fe40000800000 */
[----:B------:R-:W-:-:S02]  /*4870*/  ISETP.GT.AND P1, PT, R2, 0x21, PT ;  /* 0x000000210200780c */ /* 0x000fc40003f24270 */
[----:B------:R-:W-:Y:S02]  /*4880*/  FSEL R83, R73, -INF , P0 ;  /* 0xff80000049537808 */ /* 0x000fe40000000000 */
[----:B------:R-:W-:Y:S02]  /*4890*/  ISETP.GT.AND P0, PT, R2, 0x28, PT ;  /* 0x000000280200780c */ /* 0x000fe40003f04270 */
[----:B------:R-:W-:Y:S01]  /*48a0*/  FSEL R82, R72, -INF , P1 ;  /* 0xff80000048527808 */ /* 0x000fe20000800000 */
[----:B------:R-:W2:Y:S01]  /*48b0*/  SHFL.IDX PT, R0, R0, 0x1, 0x1c1f ;  /* 0x003c1f0000007f89 */ /* 0x000ea200000e0000 */
[----:B------:R-:W-:Y:S02]  /*48c0*/  ISETP.GT.AND P1, PT, R2, 0x29, PT ;  /* 0x000000290200780c */ /* 0x000fe40003f24270 */
        /* <DEDUP_REMOVED lines=8> */
[----:B-1----:R-:W-:Y:S02]  /*4950*/  FSEL R215, R45, -INF , P0 ;  /* 0xff8000002dd77808 */ /* 0x002fe40000000000 */
[----:B------:R-:W-:Y:S02]  /*4960*/  ISETP.GT.AND P0, PT, R2, 0x40, PT ;  /* 0x000000400200780c */ /* 0x000fe40003f04270 */
[----:B------:R-:W-:Y:S02]  /*4970*/  FSEL R214, R44, -INF , P1 ;  /* 0xff8000002cd67808 */ /* 0x000fe40000800000 */
[----:B------:R-:W-:Y:S01]  /*4980*/  ISETP.GT.AND P1, PT, R2, 0x41, PT ;  /* 0x000000410200780c */ /* 0x000fe20003f24270 */
[----:B--2---:R-:W-:Y:S01]  /*4990*/  IMAD.IADD R0, R4, 0x1, R0 ;  /* 0x0000000104007824 */ /* 0x004fe200078e0200 */
[----:B------:R-:W-:Y:S01]  /*49a0*/  FSEL R121, R28, -INF , P0 ;  /* 0xff8000001c797808 */ /* 0x000fe20000000000 */
[----:B------:R-:W-:Y:S01]  /*49b0*/  LDSM.16.MT88.4 R44, [R221] ;  /* 0x00000000dd2c783b */ /* 0x000fe20000004200 */
[----:B------:R-:W-:-:S02]  /*49c0*/  ISETP.GT.AND P0, PT, R2, 0x48, PT ;  /* 0x000000480200780c */ /* 0x000fc40003f04270 */
[----:B------:R-:W-:Y:S02]  /*49d0*/  FSEL R120, R29, -INF , P1 ;  /* 0xff8000001d787808 */ /* 0x000fe40000800000 */
[----:B------:R-:W-:Y:S02]  /*49e0*/  ISETP.GT.AND P1, PT, R2, 0x49, PT ;  /* 0x000000490200780c */ /* 0x000fe40003f24270 */
[----:B------:R-:W-:Y:S02]  /*49f0*/  FSEL R106, R24, -INF , P0 ;  /* 0xff800000186a7808 */ /* 0x000fe40000000000 */
[----:B------:R-:W-:Y:S02]  /*4a00*/  FMNMX.FTZ R133, R5, R6, !PT ;  /* 0x0000000605857209 */ /* 0x000fe40007810000 */
[----:B------:R-:W-:Y:S02]  /*4a10*/  ISETP.GT.AND P0, PT, R2, 0x50, PT ;  /* 0x000000500200780c */ /* 0x000fe40003f04270 */
[----:B------:R-:W-:-:S02]  /*4a20*/  FSEL R111, R18, -INF , P1 ;  /* 0xff800000126f7808 */ /* 0x000fc40000800000 */
[C---:B------:R-:W-:Y:S02]  /*4a30*/  ISETP.GT.AND P1, PT, R2.reuse, 0x51, PT ;  /* 0x000000510200780c */ /* 0x040fe40003f24270 */
[----:B------:R-:W-:Y:S02]  /*4a40*/  FMNMX.FTZ R133, R9, R133, !PT ;  /* 0x0000008509857209 */ /* 0x000fe40007810000 */
[----:B------:R-:W-:Y:S02]  /*4a50*/  FSEL R123, R17, -INF , P0 ;  /* 0xff800000117b7808 */ /* 0x000fe40000000000 */
[----:B------:R-:W-:Y:S02]  /*4a60*/  ISETP.GT.AND P0, PT, R2, 0x58, PT ;  /* 0x000000580200780c */ /* 0x000fe40003f04270 */
[----:B------:R-:W-:Y:S02]  /*4a70*/  FSEL R219, R16, -INF , P1 ;  /* 0xff80000010db7808 */ /* 0x000fe40000800000 */
[----:B------:R-:W-:-:S02]  /*4a80*/  IMNMX R0, R3, R0, PT ;  /* 0x0000000003007217 */ /* 0x000fc40003800200 */
[----:B------:R-:W-:Y:S02]  /*4a90*/  ISETP.GT.AND P1, PT, R2, 0x59, PT ;  /* 0x000000590200780c */ /* 0x000fe40003f24270 */
[----:B------:R-:W-:Y:S02]  /*4aa0*/  FMNMX.FTZ R133, R10, R133, !PT ;  /* 0x000000850a857209 */ /* 0x000fe40007810000 */
[----:B------:R-:W-:Y:S02]  /*4ab0*/  FSEL R216, R15, -INF , P0 ;  /* 0xff8000000fd87808 */ /* 0x000fe40000000000 */
[----:B------:R-:W-:Y:S02]  /*4ac0*/  ISETP.GT.AND P0, PT, R0, RZ, PT ;  /* 0x000000ff0000720c */ /* 0x000fe40003f04270 */
[----:B------:R-:W-:Y:S02]  /*4ad0*/  FSEL R112, R14, -INF , P1 ;  /* 0xff8000000e707808 */ /* 0x000fe40000800000 */
[----:B------:R-:W-:Y:S01]  /*4ae0*/  ISETP.GT.AND P1, PT, R0, 0x1, PT ;  /* 0x000000010000780c */ /* 0x000fe20003f24270 */
[----:B------:R-:W-:Y:S01]  /*4af0*/  LDSM.16.MT88.4 R12, [R217] ;  /* 0x00000000d90c783b */ /* 0x000fe20000004200 */
[----:B------:R-:W-:-:S02]  /*4b00*/  FMNMX.FTZ R133, R11, R133, !PT ;  /* 0x000000850b857209 */ /* 0x000fc40007810000 */
[----:B------:R-:W-:Y:S02]  /*4b10*/  FSEL R4, R103, -INF , P0 ;  /* 0xff80000067047808 */ /* 0x000fe40000000000 */
[----:B------:R-:W-:Y:S02]  /*4b20*/  ISETP.GT.AND P0, PT, R0, 0x8, PT ;  /* 0x000000080000780c */ /* 0x000fe40003f04270 */
[----:B------:R-:W-:Y:S02]  /*4b30*/  FSEL R8, R102, -INF , P1 ;  /* 0xff80000066087808 */ /* 0x000fe40000800000 */
[----:B------:R-:W-:Y:S02]  /*4b40*/  FMNMX.FTZ R133, R19, R133, !PT ;  /* 0x0000008513857209 */ /* 0x000fe40007810000 */
[----:B------:R-:W-:Y:S02]  /*4b50*/  ISETP.GT.AND P1, PT, R0, 0x9, PT ;  /* 0x000000090000780c */ /* 0x000fe40003f24270 */
[----:B------:R-:W-:-:S02]  /*4b60*/  FSEL R7, R101, -INF , P0 ;  /* 0xff80000065077808 */ /* 0x000fc40000000000 */
[----:B------:R-:W-:Y:S02]  /*4b70*/  FMNMX.FTZ R2, R4, R8, !PT ;  /* 0x0000000804027209 */ /* 0x000fe40007810000 */
[----:B------:R-:W-:Y:S02]  /*4b80*/  FMNMX.FTZ R133, R20, R133, !PT ;  /* 0x0000008514857209 */ /* 0x000fe40007810000 */
        /* <DEDUP_REMOVED lines=76> */
[----:B------:R-:W1:Y:S01]  /*5050*/  SHFL.BFLY PT, R3, R133, 0x2, 0x1f ;  /* 0x0c401f0085037f89 */ /* 0x000e6200000e0000 */
[C---:B------:R-:W-:Y:S02]  /*5060*/  ISETP.GT.AND P1, PT, R0.reuse, 0x58, PT ;  /* 0x000000580000780c */ /* 0x040fe40003f24270 */
[----:B------:R-:W-:Y:S02]  /*5070*/  FSEL R107, R25, -INF , P2 ;  /* 0xff800000196b7808 */ /* 0x000fe40001000000 */
[----:B------:R-:W-:Y:S01]  /*5080*/  FMNMX.FTZ R2, R115, R2, !PT ;  /* 0x0000000273027209 */ /* 0x000fe20007810000 */
[----:B------:R-:W-:Y:S01]  /*5090*/  LDSM.16.MT88.4 R24, [R220] ;  /* 0x00000000dc18783b */ /* 0x000fe20000004200 */
[----:B------:R-:W-:Y:S02]  /*50a0*/  ISETP.GT.AND P0, PT, R0, 0x59, PT ;  /* 0x000000590000780c */ /* 0x000fe40003f04270 */
[----:B------:R-:W-:-:S02]  /*50b0*/  FSEL R108, R23, -INF , P1 ;  /* 0xff800000176c7808 */ /* 0x000fc40000800000 */
[----:B------:R-:W-:Y:S02]  /*50c0*/  FMNMX.FTZ R0, R107, R2, !PT ;  /* 0x000000026b007209 */ /* 0x000fe40007810000 */
[----:B------:R-:W-:Y:S02]  /*50d0*/  FSEL R109, R22, -INF , P0 ;  /* 0xff800000166d7808 */ /* 0x000fe40000000000 */
[----:B------:R-:W-:-:S04]  /*50e0*/  FMNMX.FTZ R0, R108, R0, !PT ;  /* 0x000000006c007209 */ /* 0x000fc80007810000 */
[----:B------:R-:W-:-:S05]  /*50f0*/  FMNMX.FTZ R0, R109, R0, !PT ;  /* 0x000000006d007209 */ /* 0x000fca0007810000 */
[----:B------:R-:W2:Y:S01]  /*5100*/  SHFL.BFLY PT, R2, R0, 0x2, 0x1f ;  /* 0x0c401f0000027f89 */ /* 0x000ea200000e0000 */
[----:B-1----:R-:W-:-:S05]  /*5110*/  FMNMX.FTZ R133, R133, R3, !PT ;  /* 0x0000000385857209 */ /* 0x002fca0007810000 */
[----:B------:R-:W1:Y:S01]  /*5120*/  SHFL.BFLY PT, R3, R133, 0x1, 0x1f ;  /* 0x0c201f0085037f89 */ /* 0x000e6200000e0000 */
[----:B--2---:R-:W-:-:S05]  /*5130*/  FMNMX.FTZ R0, R0, R2, !PT ;  /* 0x0000000200007209 */ /* 0x004fca0007810000 */
[----:B------:R-:W2:Y:S01]  /*5140*/  SHFL.BFLY PT, R132, R0, 0x1, 0x1f ;  /* 0x0c201f0000847f89 */ /* 0x000ea200000e0000 */
[----:B-1----:R-:W-:-:S04]  /*5150*/  FMNMX.FTZ R133, R133, R3, !PT ;  /* 0x0000000385857209 */ /* 0x002fc80007810000 */
[C---:B------:R-:W-:Y:S01]  /*5160*/  FSETP.NEU.FTZ.AND P0, PT, R133.reuse, -INF , PT ;  /* 0xff8000008500780b */ /* 0x040fe20003f1d000 */
[----:B------:R-:W-:-:S05]  /*5170*/  FMUL.FTZ R2, R133, c[0x0][0x2d0] ;  /* 0x0000b40085027a20 */ /* 0x000fca0000410000 */
[----:B------:R-:W-:-:S05]  /*5180*/  FSEL R2, R2, RZ, P0 ;  /* 0x000000ff02027208 */ /* 0x000fca0000000000 */
[----:B------:R-:W-:-:S04]  /*5190*/  FFMA.FTZ R3, R5, c[0x0][0x2d0], -R2 ;  /* 0x0000b40005037a23 */ /* 0x000fc80000010802 */
[----:B------:R1:W-:Y:S01]  /*51a0*/  MUFU.EX2 R207, R3 ;  /* 0x0000000300cf7308 */ /* 0x0003e20000000800 */
[----:B--2---:R-:W-:Y:S01]  /*51b0*/  FMNMX.FTZ R132, R0, R132, !PT ;  /* 0x0000008400847209 */ /* 0x004fe20007810000 */
[----:B------:R-:W-:-:S06]  /*51c0*/  FFMA.FTZ R0, R9, c[0x0][0x2d0], -R2 ;  /* 0x0000b40009007a23 */ /* 0x000fcc0000010802 */
[----:B------:R2:W-:Y:S01]  /*51d0*/  MUFU.EX2 R209, R0 ;  /* 0x0000000000d17308 */ /* 0x0005e20000000800 */
[----:B------:R-:W-:Y:S01]  /*51e0*/  FSETP.NEU.FTZ.AND P0, PT, R132, -INF , PT ;  /* 0xff8000008400780b */ /* 0x000fe20003f1d000 */
[----:B-1----:R-:W-:-:S06]  /*51f0*/  FFMA.FTZ R3, R6, c[0x0][0x2d0], -R2 ;  /* 0x0000b40006037a23 */ /* 0x002fcc0000010802 */
[----:B------:R1:W3:Y:S01]  /*5200*/  MUFU.EX2 R206, R3 ;  /* 0x0000000300ce7308 */ /* 0x0002e20000000800 */
[----:B--2---:R-:W-:-:S05]  /*5210*/  FMUL.FTZ R0, R132, c[0x0][0x2d0] ;  /* 0x0000b40084007a20 */ /* 0x004fca0000410000 */
[----:B------:R-:W-:Y:S01]  /*5220*/  FSEL R0, R0, RZ, P0 ;  /* 0x000000ff00007208 */ /* 0x000fe20000000000 */
[----:B-1----:R-:W-:-:S04]  /*5230*/  FFMA.FTZ R3, R10, c[0x0][0x2d0], -R2 ;  /* 0x0000b4000a037a23 */ /* 0x002fc80000010802 */
[----:B------:R1:W2:Y:S02]  /*5240*/  MUFU.EX2 R208, R3 ;  /* 0x0000000300d07308 */ /* 0x0002a40000000800 */
[----:B-1----:R-:W-:-:S06]  /*5250*/  FFMA.FTZ R3, R11, c[0x0][0x2d0], -R2 ;  /* 0x0000b4000b037a23 */ /* 0x002fcc0000010802 */
[----:B------:R1:W-:Y:S02]  /*5260*/  MUFU.EX2 R118, R3 ;  /* 0x0000000300767308 */ /* 0x0003e40000000800 */
[----:B-1----:R-:W-:-:S06]  /*5270*/  FFMA.FTZ R3, R4, c[0x0][0x2d0], -R0 ;  /* 0x0000b40004037a23 */ /* 0x002fcc0000010800 */
[----:B------:R1:W-:Y:S02]  /*5280*/  MUFU.EX2 R135, R3 ;  /* 0x0000000300877308 */ /* 0x0003e40000000800 */
[----:B-1----:R-:W-:-:S06]  /*5290*/  FFMA.FTZ R3, R8, c[0x0][0x2d0], -R0 ;  /* 0x0000b40008037a23 */ /* 0x002fcc0000010800 */
[----:B------:R1:W4:Y:S02]  /*52a0*/  MUFU.EX2 R134, R3 ;  /* 0x0000000300867308 */ /* 0x0003240000000800 */
[--C-:B-1----:R-:W-:Y:S02]  /*52b0*/  FFMA.FTZ R3, R7, c[0x0][0x2d0], -R0.reuse ;  /* 0x0000b40007037a23 */ /* 0x102fe40000010800 */
[----:B------:R-:W1:Y:S04]  /*52c0*/  LDSM.16.MT88.4 R4, [R218] ;  /* 0x00000000da04783b */ /* 0x000e680000004200 */
[----:B------:R2:W-:Y:S02]  /*52d0*/  MUFU.EX2 R205, R3 ;  /* 0x0000000300cd7308 */ /* 0x0005e40000000800 */
[----:B--2---:R-:W-:-:S06]  /*52e0*/  FFMA.FTZ R3, R16, c[0x0][0x2d0], -R0 ;  /* 0x0000b40010037a23 */ /* 0x004fcc0000010800 */
[----:B------:R2:W1:Y:S02]  /*52f0*/  MUFU.EX2 R204, R3 ;  /* 0x0000000300cc7308 */ /* 0x0004640000000800 */
[----:B--2---:R-:W-:-:S06]  /*5300*/  FFMA.FTZ R3, R19, c[0x0][0x2d0], -R2 ;  /* 0x0000b40013037a23 */ /* 0x004fcc0000010802 */
[----:B------:R2:W1:Y:S02]  /*5310*/  MUFU.EX2 R113, R3 ;  /* 0x0000000300717308 */ /* 0x0004640000000800 */
[----:B--2---:R-:W-:-:S06]  /*5320*/  FFMA.FTZ R3, R20, c[0x0][0x2d0], -R2 ;  /* 0x0000b40014037a23 */ /* 0x004fcc0000010802 */
[----:B------:R2:W-:Y:S02]  /*5330*/  MUFU.EX2 R110, R3 ;  /* 0x00000003006e7308 */ /* 0x0005e40000000800 */
[----:B--2---:R-:W-:-:S06]  /*5340*/  FFMA.FTZ R3, R21, c[0x0][0x2d0], -R2 ;  /* 0x0000b40015037a23 */ /* 0x004fcc0000010802 */
[----:B------:R2:W-:Y:S01]  /*5350*/  MUFU.EX2 R91, R3 ;  /* 0x00000003005b7308 */ /* 0x0005e20000000800 */
[----:B---3--:R-:W-:Y:S02]  /*5360*/  F2FP.BF16.PACK_AB R8, R206, R207 ;  /* 0x000000cfce08723e */ /* 0x008fe400000010ff */
[----:B------:R-:W-:Y:S02]  /*5370*/  F2FP.BF16.PACK_AB R10, R208, R209 ;  /* 0x000000d1d00a723e */ /* 0x000fe400000010ff */
[----:B----4-:R-:W-:Y:S01]  /*5380*/  F2FP.BF16.PACK_AB R9, R134, R135 ;  /* 0x000000878609723e */ /* 0x010fe200000010ff */
[----:B--2---:R-:W-:-:S04]  /*5390*/  FFMA.FTZ R3, R18, c[0x0][0x2d0], -R0 ;  /* 0x0000b40012037a23 */ /* 0x004fc80000010800 */
[----:B------:R2:W-:Y:S01]  /*53a0*/  MUFU.EX2 R222, R3 ;  /* 0x0000000300de7308 */ /* 0x0005e20000000800 */
[----:B-1----:R-:W-:Y:S01]  /*53b0*/  F2FP.BF16.PACK_AB R11, R204, R205 ;  /* 0x000000cdcc0b723e */ /* 0x002fe200000010ff */
[----:B--2---:R-:W-:-:S06]  /*53c0*/  FFMA.FTZ R3, R17, c[0x0][0x2d0], -R0 ;  /* 0x0000b40011037a23 */ /* 0x004fcc0000010800 */
[----:B------:R1:W2:Y:S01]  /*53d0*/  MUFU.EX2 R114, R3 ;  /* 0x0000000300727308 */ /* 0x0002a20000000800 */
[----:B------:R-:W-:Y:S01]  /*53e0*/  HMMA.16816.F32.BF16 R36, R8, R14, RZ ;  /* 0x0000000e0824723c */ /* 0x000fe200000418ff */
[----:B-1----:R-:W-:-:S06]  /*53f0*/  FFMA.FTZ R3, R48, c[0x0][0x2d0], -R0 ;  /* 0x0000b40030037a23 */ /* 0x002fcc0000010800 */
[----:B------:R1:W-:Y:S01]  /*5400*/  MUFU.EX2 R122, R3 ;  /* 0x00000003007a7308 */ /* 0x0003e20000000800 */
[----:B------:R-:W-:Y:S01]  /*5410*/  HMMA.16816.F32.BF16 R40, R8, R12, RZ ;  /* 0x0000000c0828723c */ /* 0x000fe200000418ff */
[----:B-1----:R-:W-:-:S06]  /*5420*/  FFMA.FTZ R3, R49, c[0x0][0x2d0], -R0 ;  /* 0x0000b40031037a23 */ /* 0x002fcc0000010800 */
[----:B------:R-:W1:Y:S01]  /*5430*/  MUFU.EX2 R90, R3 ;  /* 0x00000003005a7308 */ /* 0x000e620000000800 */
[C---:B------:R-:W-:Y:S07]  /*5440*/  HMMA.16816.F32.BF16 R20, R8.reuse, R4, RZ ;  /* 0x000000040814723c */ /* 0x040fee00000418ff */
[----:B------:R-:W-:Y:S01]  /*5450*/  F2FP.BF16.PACK_AB R4, R113, R118 ;  /* 0x000000767104723e */ /* 0x000fe200000010ff */
[----:B------:R-:W-:Y:S01]  /*5460*/  HMMA.16816.F32.BF16 R16, R8, R6, RZ ;  /* 0x000000060810723c */ /* 0x000fe200000418ff */
[----:B--2---:R-:W-:-:S06]  /*5470*/  F2FP.BF16.PACK_AB R5, R114, R222 ;  /* 0x000000de7205723e */ /* 0x004fcc00000010ff */
[----:B------:R-:W-:Y:S02]  /*5480*/  F2FP.BF16.PACK_AB R6, R91, R110 ;  /* 0x0000006e5b06723e */ /* 0x000fe400000010ff */
[----:B-1----:R-:W-:Y:S01]  /*5490*/  F2FP.BF16.PACK_AB R7, R90, R122 ;  /* 0x0000007a5a07723e */ /* 0x002fe200000010ff */
[----:B------:R-:W-:Y:S08]  /*54a0*/  HMMA.16816.F32.BF16 R12, R8, R44, RZ ;  /* 0x0000002c080c723c */ /* 0x000ff000000418ff */
[C---:B------:R-:W-:Y:S01]  /*54b0*/  HMMA.16816.F32.BF16 R192, R4.reuse, R34, R36 ;  /* 0x0000002204c0723c */ /* 0x040fe20000041824 */
[----:B------:R-:W1:Y:S07]  /*54c0*/  LDSM.16.MT88.4 R36, [R218+0x3800] ;  /* 0x00380000da24783b */ /* 0x000e6e0000004200 */
[----:B------:R-:W-:Y:S01]  /*54d0*/  HMMA.16816.F32.BF16 R84, R4, R32, R40 ;  /* 0x000000200454723c */ /* 0x000fe20000041828 */
[----:B------:R-:W2:Y:S07]  /*54e0*/  LDSM.16.MT88.4 R40, [R217+0x3800] ;  /* 0x00380000d928783b */ /* 0x000eae0000004200 */
[----:B------:R-:W-:Y:S01]  /*54f0*/  HMMA.16816.F32.BF16 R60, R8, R46, RZ ;  /* 0x0000002e083c723c */ /* 0x000fe200000418ff */
[----:B------:R-:W-:Y:S07]  /*5500*/  LDSM.16.MT88.4 R44, [R220+0x800] ;  /* 0x00080000dc2c783b */ /* 0x000fee0000004200 */
[C---:B------:R-:W-:Y:S08]  /*5510*/  HMMA.16816.F32.BF16 R200, R4.reuse, R28, R20 ;  /* 0x0000001c04c8723c */ /* 0x040ff00000041814 */
[----:B------:R-:W-:Y:S08]  /*5520*/  HMMA.16816.F32.BF16 R188, R4, R30, R16 ;  /* 0x0000001e04bc723c */ /* 0x000ff00000041810 */
[C---:B------:R-:W-:Y:S08]  /*5530*/  HMMA.16816.F32.BF16 R48, R8.reuse, R24, RZ ;  /* 0x000000180830723c */ /* 0x040ff000000418ff */
[C---:B------:R-:W-:Y:S08]  /*5540*/  HMMA.16816.F32.BF16 R32, R8.reuse, R26, RZ ;  /* 0x0000001a0820723c */ /* 0x040ff000000418ff */
[C---:B------:R-:W-:Y:S08]  /*5550*/  HMMA.16816.F32.BF16 R20, R8.reuse, R64, RZ ;  /* 0x000000400814723c */ /* 0x040ff000000418ff */
[C---:B------:R-:W-:Y:S01]  /*5560*/  HMMA.16816.F32.BF16 R16, R8.reuse, R66, RZ ;  /* 0x000000420810723c */ /* 0x040fe200000418ff */
[----:B------:R-:W3:Y:S07]  /*5570*/  LDSM.16.MT88.4 R64, [R220+0x3000] ;  /* 0x00300000dc40783b */ /* 0x000eee0000004200 */
[----:B------:R-:W-:Y:S08]  /*5580*/  HMMA.16816.F32.BF16 R24, R8, R58, RZ ;  /* 0x0000003a0818723c */ /* 0x000ff000000418ff */
[----:B------:R-:W-:Y:S08]  /*5590*/  HMMA.16816.F32.BF16 R196, R4, R68, R12 ;  /* 0x0000004404c4723c */ /* 0x000ff0000004180c */
[C---:B------:R-:W-:Y:S08]  /*55a0*/  HMMA.16816.F32.BF16 R28, R8.reuse, R56, RZ ;  /* 0x00000038081c723c */ /* 0x040ff000000418ff */
[C---:B------:R-:W-:Y:S08]  /*55b0*/  HMMA.16816.F32.BF16 R12, R8.reuse, R72, RZ ;  /* 0x00000048080c723c */ /* 0x040ff000000418ff */
[----:B------:R-:W-:Y:S08]  /*55c0*/  HMMA.16816.F32.BF16 R56, R8, R74, RZ ;  /* 0x0000004a0838723c */ /* 0x000ff000000418ff */
[C---:B------:R-:W-:Y:S01]  /*55d0*/  HMMA.16816.F32.BF16 R72, R4.reuse, R70, R60 ;  /* 0x000000460448723c */ /* 0x040fe2000004183c */
[----:B------:R-:W4:Y:S07]  /*55e0*/  LDSM.16.MT88.4 R60, [R217+0x6000] ;  /* 0x00600000d93c783b */ /* 0x000f2e0000004200 */
[C---:B-1----:R-:W-:Y:S01]  /*55f0*/  HMMA.16816.F32.BF16 R176, R4.reuse, R36, R20 ;  /* 0x0000002404b0723c */ /* 0x042fe20000041814 */
[----:B------:R-:W1:Y:S07]  /*5600*/  LDSM.16.MT88.4 R20, [R220+0x3800] ;  /* 0x00380000dc14783b */ /* 0x000e6e0000004200 */
[C---:B--2---:R-:W-:Y:S01]  /*5610*/  HMMA.16816.F32.BF16 R168, R4.reuse, R42, R24 ;  /* 0x0000002a04a8723c */ /* 0x044fe20000041818 */
[----:B------:R-:W2:Y:S07]  /*5620*/  LDSM.16.MT88.4 R24, [R218+0x6000] ;  /* 0x00600000da18783b */ /* 0x000eae0000004200 */
[C---:B------:R-:W-:Y:S01]  /*5630*/  HMMA.16816.F32.BF16 R180, R4.reuse, R40, R28 ;  /* 0x0000002804b4723c */ /* 0x040fe2000004181c */
[----:B------:R-:W1:Y:S07]  /*5640*/  LDSM.16.MT88.4 R40, [R217+0x6800] ;  /* 0x00680000d928783b */ /* 0x000e6e0000004200 */
[C---:B------:R-:W-:Y:S08]  /*5650*/  HMMA.16816.F32.BF16 R172, R4.reuse, R52, R12 ;  /* 0x0000003404ac723c */ /* 0x040ff0000004180c */
[C---:B------:R-:W-:Y:S01]  /*5660*/  HMMA.16816.F32.BF16 R160, R4.reuse, R54, R56 ;  /* 0x0000003604a0723c */ /* 0x040fe20000041838 */
[----:B------:R-:W1:Y:S04]  /*5670*/  LDSM.16.MT88.4 R52, [R221+0x6000] ;  /* 0x00600000dd34783b */ /* 0x000e680000004200 */
[----:B------:R-:W-:Y:S03]  /*5680*/  LDSM.16.MT88.4 R56, [R220+0x6000] ;  /* 0x00600000dc38783b */ /* 0x000fe60000004200 */
[----:B------:R-:W-:Y:S01]  /*5690*/  HMMA.16816.F32.BF16 R164, R4, R38, R16 ;  /* 0x0000002604a4723c */ /* 0x000fe20000041810 */
[----:B------:R-:W1:Y:S07]  /*56a0*/  LDSM.16.MT88.4 R36, [R218+0x6800] ;  /* 0x00680000da24783b */ /* 0x000e6e0000004200 */
[C---:B---3--:R-:W-:Y:S08]  /*56b0*/  HMMA.16816.F32.BF16 R16, R8.reuse, R64, RZ ;  /* 0x000000400810723c */ /* 0x048ff000000418ff */
[----:B------:R-:W-:Y:S08]  /*56c0*/  HMMA.16816.F32.BF16 R12, R8, R66, RZ ;  /* 0x00000042080c723c */ /* 0x000ff000000418ff */
[----:B------:R-:W-:Y:S08]  /*56d0*/  HMMA.16816.F32.BF16 R68, R4, R46, R32 ;  /* 0x0000002e0444723c */ /* 0x000ff00000041820 */
[----:B----4-:R-:W-:Y:S08]  /*56e0*/  HMMA.16816.F32.BF16 R32, R8, R60, RZ ;  /* 0x0000003c0820723c */ /* 0x010ff000000418ff */
[C---:B------:R-:W-:Y:S01]  /*56f0*/  HMMA.16816.F32.BF16 R184, R4.reuse, R44, R48 ;  /* 0x0000002c04b8723c */ /* 0x040fe20000041830 */
[----:B------:R-:W3:Y:S04]  /*5700*/  LDSM.16.MT88.4 R48, [R221+0x6800] ;  /* 0x00680000dd30783b */ /* 0x000ee80000004200 */
[----:B------:R-:W-:Y:S03]  /*5710*/  LDSM.16.MT88.4 R44, [R220+0x6800] ;  /* 0x00680000dc2c783b */ /* 0x000fe60000004200 */
[----:B-1----:R-:W-:Y:S08]  /*5720*/  HMMA.16816.F32.BF16 R156, R4, R20, R16 ;  /* 0x00000014049c723c */ /* 0x002ff00000041810 */
[C---:B------:R-:W-:Y:S01]  /*5730*/  HMMA.16816.F32.BF16 R28, R8.reuse, R62, RZ ;  /* 0x0000003e081c723c */ /* 0x040fe200000418ff */
[----:B------:R-:W1:Y:S07]  /*5740*/  LDSM.16.MT88.4 R60, [R217+0x9000] ;  /* 0x00900000d93c783b */ /* 0x000e6e0000004200 */
[----:B--2---:R-:W-:Y:S08]  /*5750*/  HMMA.16816.F32.BF16 R16, R8, R24, RZ ;  /* 0x000000180810723c */ /* 0x004ff000000418ff */
[----:B------:R-:W-:Y:S08]  /*5760*/  HMMA.16816.F32.BF16 R152, R4, R22, R12 ;  /* 0x000000160498723c */ /* 0x000ff0000004180c */
[----:B------:R-:W-:Y:S08]  /*5770*/  HMMA.16816.F32.BF16 R12, R8, R26, RZ ;  /* 0x0000001a080c723c */ /* 0x000ff000000418ff */
[----:B------:R-:W-:Y:S01]  /*5780*/  HMMA.16816.F32.BF16 R148, R4, R40, R32 ;  /* 0x000000280494723c */ /* 0x000fe20000041820 */
[----:B------:R-:W2:Y:S07]  /*5790*/  LDSM.16.MT88.4 R32, [R218+0x9000] ;  /* 0x00900000da20783b */ /* 0x000eae0000004200 */
[----:B------:R-:W-:Y:S08]  /*57a0*/  HMMA.16816.F32.BF16 R24, R8, R54, RZ ;  /* 0x000000360818723c */ /* 0x000ff000000418ff */
[C---:B------:R-:W-:Y:S01]  /*57b0*/  HMMA.16816.F32.BF16 R92, R4.reuse, R42, R28 ;  /* 0x0000002a045c723c */ /* 0x040fe2000004181c */
[----:B------:R-:W4:Y:S07]  /*57c0*/  LDSM.16.MT88.4 R40, [R217+0x9800] ;  /* 0x00980000d928783b */ /* 0x000f2e0000004200 */
[----:B------:R-:W-:Y:S08]  /*57d0*/  HMMA.16816.F32.BF16 R144, R4, R36, R16 ;  /* 0x000000240490723c */ /* 0x000ff00000041810 */
[----:B------:R-:W-:Y:S01]  /*57e0*/  HMMA.16816.F32.BF16 R16, R8, R58, RZ ;  /* 0x0000003a0810723c */ /* 0x000fe200000418ff */
[----:B------:R-:W-:Y:S01]  /*57f0*/  MOV R37, R115 ;  /* 0x0000007300257202 */ /* 0x000fe20000000f00 */
[----:B------:R-:W-:-:S06]  /*5800*/  IMAD.MOV.U32 R36, RZ, RZ, R114 ;  /* 0x000000ffff247224 */ /* 0x000fcc00078e0072 */
[----:B------:R-:W-:Y:S08]  /*5810*/  HMMA.16816.F32.BF16 R28, R8, R52, RZ ;  /* 0x00000034081c723c */ /* 0x000ff000000418ff */
[----:B------:R-:W-:Y:S07]  /*5820*/  HMMA.16816.F32.BF16 R100, R4, R38, R12 ;  /* 0x000000260464723c */ /* 0x000fee000004180c */
[----:B------:R-:W-:Y:S01]  /*5830*/  IMAD.MOV.U32 R39, RZ, RZ, R113 ;  /* 0x000000ffff277224 */ /* 0x000fe200078e0071 */
[----:B------:R-:W-:-:S02]  /*5840*/  MOV R38, R112 ;  /* 0x0000007000267202 */ /* 0x000fc40000000f00 */
[----:B---3--:R-:W-:Y:S01]  /*5850*/  HMMA.16816.F32.BF16 R112, R4, R50, R24 ;  /* 0x000000320470723c */ /* 0x008fe20000041818 */
[----:B------:R-:W3:Y:S07]  /*5860*/  LDSM.16.MT88.4 R24, [R218+0x9800] ;  /* 0x00980000da18783b */ /* 0x000eee0000004200 */
[----:B-1----:R-:W-:Y:S08]  /*5870*/  HMMA.16816.F32.BF16 R12, R8, R60, RZ ;  /* 0x0000003c080c723c */ /* 0x002ff000000418ff */
[C---:B------:R-:W-:Y:S08]  /*5880*/  HMMA.16816.F32.BF16 R124, R4.reuse, R46, R16 ;  /* 0x0000002e047c723c */ /* 0x040ff00000041810 */
[----:B------:R-:W-:Y:S01]  /*5890*/  HMMA.16816.F32.BF16 R140, R4, R48, R28 ;  /* 0x00000030048c723c */ /* 0x000fe2000004181c */
[----:B------:R-:W1:Y:S07]  /*58a0*/  LDSM.16.MT88.4 R28, [R221+0x9000] ;  /* 0x00900000dd1c783b */ /* 0x000e6e0000004200 */
[----:B--2---:R-:W-:Y:S08]  /*58b0*/  HMMA.16816.F32.BF16 R16, R8, R32, RZ ;  /* 0x000000200810723c */ /* 0x004ff000000418ff */
[----:B----4-:R-:W-:Y:S01]  /*58c0*/  HMMA.16816.F32.BF16 R128, R4, R40, R12 ;  /* 0x000000280480723c */ /* 0x010fe2000004180c */
[----:B------:R-:W-:-:S07]  /*58d0*/  IMAD.MOV.U32 R52, RZ, RZ, R118 ;  /* 0x000000ffff347224 */ /* 0x000fce00078e0076 */
[----:B------:R-:W-:Y:S01]  /*58e0*/  HMMA.16816.F32.BF16 R12, R8, R34, RZ ;  /* 0x00000022080c723c */ /* 0x000fe200000418ff */
[----:B------:R-:W-:Y:S01]  /*58f0*/  MOV R55, R117 ;  /* 0x0000007500377202 */ /* 0x000fe20000000f00 */
[----:B------:R-:W-:-:S06]  /*5900*/  IMAD.MOV.U32 R54, RZ, RZ, R116 ;  /* 0x000000ffff367224 */ /* 0x000fcc00078e0074 */
[----:B------:R-:W-:Y:S07]  /*5910*/  HMMA.16816.F32.BF16 R20, R8, R56, RZ ;  /* 0x000000380814723c */ /* 0x000fee00000418ff */
[----:B------:R-:W-:Y:S02]  /*5920*/  MOV R56, R119 ;  /* 0x0000007700387202 */ /* 0x000fe40000000f00 */
[----:B---3--:R-:W-:Y:S01]  /*5930*/  HMMA.16816.F32.BF16 R116, R4, R24, R16 ;  /* 0x000000180474723c */ /* 0x008fe20000041810 */
[----:B------:R-:W2:Y:S01]  /*5940*/  LDSM.16.MT88.4 R16, [R221+0x9800] ;  /* 0x00980000dd10783b */ /* 0x000ea20000004200 */
[----:B------:R-:W-:Y:S01]  /*5950*/  IMAD.MOV.U32 R57, RZ, RZ, R111 ;  /* 0x000000ffff397224 */ /* 0x000fe200078e006f */
[----:B------:R-:W-:Y:S01]  /*5960*/  MOV R61, R108 ;  /* 0x0000006c003d7202 */ /* 0x000fe20000000f00 */
[----:B------:R-:W-:-:S02]  /*5970*/  IMAD.MOV.U32 R59, RZ, RZ, R110 ;  /* 0x000000ffff3b7224 */ /* 0x000fc400078e006e */
[----:B------:R-:W-:Y:S02]  /*5980*/  IMAD.MOV.U32 R58, RZ, RZ, R109 ;  /* 0x000000ffff3a7224 */ /* 0x000fe400078e006d */
[----:B------:R-:W-:Y:S08]  /*5990*/  HMMA.16816.F32.BF16 R108, R4, R26, R12 ;  /* 0x0000001a046c723c */ /* 0x000ff0000004180c */
[----:B-1----:R-:W-:Y:S01]  /*59a0*/  HMMA.16816.F32.BF16 R12, R8, R28, RZ ;  /* 0x0000001c080c723c */ /* 0x002fe200000418ff */
[----:B------:R-:W-:-:S02]  /*59b0*/  IMAD.MOV.U32 R60, RZ, RZ, R107 ;  /* 0x000000ffff3c7224 */ /* 0x000fc400078e006b */
[----:B------:R-:W-:Y:S11]  /*59c0*/  IMAD.MOV.U32 R66, RZ, RZ, R106 ;  /* 0x000000ffff427224 */ /* 0x000ff600078e006a */
[----:B------:R-:W-:Y:S10]  /*59d0*/  @!UPT UIADD3 URZ, URZ, URZ, URZ ;  /* 0x0000003f3f3ff290 */ /* 0x000ff4000fffe03f */
[----:B--2---:R-:W-:Y:S08]  /*59e0*/  HMMA.16816.F32.BF16 R104, R4, R16, R12 ;  /* 0x000000100468723c */ /* 0x004ff0000004180c */
[----:B------:R-:W-:Y:S11]  /*59f0*/  HMMA.16816.F32.BF16 R12, R8, R30, RZ ;  /* 0x0000001e080c723c */ /* 0x000ff600000418ff */
[----:B------:R-:W-:Y:S11]  /*5a00*/  @!UPT UIADD3 URZ, URZ, URZ, URZ ;  /* 0x0000003f3f3ff290 */ /* 0x000ff6000fffe03f */
[----:B------:R-:W-:Y:S02]  /*5a10*/  @!UPT UIADD3 URZ, URZ, URZ, URZ ;  /* 0x0000003f3f3ff290 */ /* 0x000fe4000fffe03f */
[C---:B------:R-:W-:Y:S01]  /*5a20*/  HMMA.16816.F32.BF16 R96, R4.reuse, R18, R12 ;  /* 0x000000120460723c */ /* 0x040fe2000004180c */
[----:B------:R-:W1:Y:S07]  /*5a30*/  LDSM.16.MT88.4 R12, [R220+0x9000] ;  /* 0x00900000dc0c783b */ /* 0x000e6e0000004200 */
[----:B------:R-:W-:Y:S08]  /*5a40*/  HMMA.16816.F32.BF16 R136, R4, R44, R20 ;  /* 0x0000002c0488723c */ /* 0x000ff00000041814 */
[----:B------:R-:W-:Y:S01]  /*5a50*/  HMMA.16816.F32.BF16 R20, R8, R62, RZ ;  /* 0x0000003e0814723c */ /* 0x000fe200000418ff */
[----:B------:R-:W-:-:S07]  /*5a60*/  FFMA.FTZ R3, R83, c[0x0][0x2d0], -R2 ;  /* 0x0000b40053037a23 */ /* 0x000fce0000010802 */
[C---:B-1----:R-:W-:Y:S08]  /*5a70*/  HMMA.16816.F32.BF16 R16, R8.reuse, R12, RZ ;  /* 0x0000000c0810723c */ /* 0x042ff000000418ff */
[----:B------:R-:W-:Y:S01]  /*5a80*/  HMMA.16816.F32.BF16 R8, R8, R14, RZ ;  /* 0x0000000e0808723c */ /* 0x000fe200000418ff */
[----:B------:R-:W1:Y:S01]  /*5a90*/  LDSM.16.MT88.4 R12, [R220+0x9800] ;  /* 0x00980000dc0c783b */ /* 0x000e620000004200 */
[----:B------:R2:W-:Y:S01]  /*5aa0*/  MUFU.EX2 R32, R3 ;  /* 0x0000000300207308 */ /* 0x0005e20000000800 */
[----:B------:R-:W-:Y:S01]  /*5ab0*/  MOV R67, R91 ;  /* 0x0000005b00437202 */ /* 0x000fe20000000f00 */
[----:B------:R-:W-:-:S02]  /*5ac0*/  IMAD.MOV.U32 R64, RZ, RZ, R90 ;  /* 0x000000ffff407224 */ /* 0x000fc400078e005a */
[----:B--2---:R-:W-:-:S04]  /*5ad0*/  FFMA.FTZ R3, R82, c[0x0][0x2d0], -R2 ;  /* 0x0000b40052037a23 */ /* 0x004fc80000010802 */
[----:B------:R2:W3:Y:S01]  /*5ae0*/  MUFU.EX2 R226, R3 ;  /* 0x0000000300e27308 */ /* 0x0004e20000000800 */
[----:B------:R-:W-:Y:S01]  /*5af0*/  IMAD.MOV.U32 R65, RZ, RZ, R89 ;  /* 0x000000ffff417224 */ /* 0x000fe200078e0059 */
[----:B------:R-:W-:Y:S01]  /*5b00*/  MOV R45, R88 ;  /* 0x00000058002d7202 */ /* 0x000fe20000000f00 */
[----:B--2---:R-:W-:-:S05]  /*5b10*/  FFMA.FTZ R3, R81, c[0x0][0x2d0], -R2 ;  /* 0x0000b40051037a23 */ /* 0x004fca0000010802 */
[----:B------:R2:W-:Y:S01]  /*5b20*/  MUFU.EX2 R224, R3 ;  /* 0x0000000300e07308 */ /* 0x0005e20000000800 */
[C---:B-1----:R-:W-:Y:S08]  /*5b30*/  HMMA.16816.F32.BF16 R88, R4.reuse, R12, R16 ;  /* 0x0000000c0458723c */ /* 0x042ff00000041810 */
[----:B------:R-:W-:Y:S01]  /*5b40*/  HMMA.16816.F32.BF16 R12, R4, R14, R8 ;  /* 0x0000000e040c723c */ /* 0x000fe20000041808 */
[----:B------:R-:W1:Y:S01]  /*5b50*/  LDSM.16.MT88.4 R8, [R217+0x1000] ;  /* 0x00100000d908783b */ /* 0x000e620000004200 */
[----:B--2---:R-:W-:-:S04]  /*5b60*/  FFMA.FTZ R3, R80, c[0x0][0x2d0], -R2 ;  /* 0x0000b40050037a23 */ /* 0x004fc80000010802 */
[----:B------:R2:W-:Y:S02]  /*5b70*/  MUFU.EX2 R229, R3 ;  /* 0x0000000300e57308 */ /* 0x0005e40000000800 */
[----:B--2---:R-:W-:-:S06]  /*5b80*/  FFMA.FTZ R3, R79, c[0x0][0x2d0], -R0 ;  /* 0x0000b4004f037a23 */ /* 0x004fcc0000010800 */
[----:B------:R2:W-:Y:S02]  /*5b90*/  MUFU.EX2 R228, R3 ;  /* 0x0000000300e47308 */ /* 0x0005e40000000800 */
[----:B--2---:R-:W-:-:S06]  /*5ba0*/  FFMA.FTZ R3, R78, c[0x0][0x2d0], -R0 ;  /* 0x0000b4004e037a23 */ /* 0x004fcc0000010800 */
[----:B------:R2:W4:Y:S02]  /*5bb0*/  MUFU.EX2 R227, R3 ;  /* 0x0000000300e37308 */ /* 0x0005240000000800 */
[----:B--2---:R-:W-:-:S06]  /*5bc0*/  FFMA.FTZ R3, R77, c[0x0][0x2d0], -R0 ;  /* 0x0000b4004d037a23 */ /* 0x004fcc0000010800 */
[----:B------:R2:W-:Y:S02]  /*5bd0*/  MUFU.EX2 R33, R3 ;  /* 0x0000000300217308 */ /* 0x0005e40000000800 */
[----:B--2---:R-:W-:-:S06]  /*5be0*/  FFMA.FTZ R3, R76, c[0x0][0x2d0], -R0 ;  /* 0x0000b4004c037a23 */ /* 0x004fcc0000010800 */
[----:B------:R-:W2:Y:S01]  /*5bf0*/  MUFU.EX2 R40, R3 ;  /* 0x0000000300287308 */ /* 0x000ea20000000800 */
[----:B------:R-:W-:Y:S01]  /*5c00*/  IMAD.MOV.U32 R41, RZ, RZ, R123 ;  /* 0x000000ffff297224 */ /* 0x000fe200078e007b */
[----:B------:R-:W-:Y:S01]  /*5c10*/  MOV R62, R121 ;  /* 0x00000079003e7202 */ /* 0x000fe20000000f00 */
[----:B------:R-:W-:Y:S02]  /*5c20*/  IMAD.MOV.U32 R63, RZ, RZ, R122 ;  /* 0x000000ffff3f7224 */ /* 0x000fe400078e007a */
[----:B------:R-:W-:Y:S02]  /*5c30*/  IMAD.MOV.U32 R53, RZ, RZ, R120 ;  /* 0x000000ffff357224 */ /* 0x000fe400078e0078 */
[----:B------:R-:W-:Y:S07]  /*5c40*/  HMMA.16816.F32.BF16 R120, R4, R42, R20 ;  /* 0x0000002a0478723c */ /* 0x000fee0000041814 */
[----:B---3--:R-:W-:-:S02]  /*5c50*/  F2FP.BF16.PACK_AB R4, R226, R32 ;  /* 0x00000020e204723e */ /* 0x008fc400000010ff */
[----:B----4-:R-:W-:Y:S02]  /*5c60*/  F2FP.BF16.PACK_AB R5, R227, R228 ;  /* 0x000000e4e305723e */ /* 0x010fe400000010ff */
[----:B------:R-:W-:Y:S02]  /*5c70*/  F2FP.BF16.PACK_AB R6, R229, R224 ;  /* 0x000000e0e506723e */ /* 0x000fe400000010ff */
[----:B--2---:R-:W-:-:S07]  /*5c80*/  F2FP.BF16.PACK_AB R7, R40, R33 ;  /* 0x000000212807723e */ /* 0x004fce00000010ff */
[C---:B-1----:R-:W-:Y:S08]  /*5c90*/  HMMA.16816.F32.BF16 R84, R4.reuse, R8, R84 ;  /* 0x000000080454723c */ /* 0x042ff00000041854 */
[C---:B------:R-:W-:Y:S01]  /*5ca0*/  HMMA.16816.F32.BF16 R48, R4.reuse, R10, R192 ;  /* 0x0000000a0430723c */ /* 0x040fe200000418c0 */
[----:B------:R-:W1:Y:S06]  /*5cb0*/  LDSM.16.MT88.4 R8, [R218+0x1000] ;  /* 0x00100000da08783b */ /* 0x000e6c0000004200 */
[----:B------:R-:W-:Y:S01]  /*5cc0*/  IMAD.MOV.U32 R193, RZ, RZ, R45 ;  /* 0x000000ffffc17224 */ /* 0x000fe200078e002d */
[C---:B-1----:R-:W-:Y:S08]  /*5cd0*/  HMMA.16816.F32.BF16 R80, R4.reuse, R8, R200 ;  /* 0x000000080450723c */ /* 0x042ff000000418c8 */
[C---:B------:R-:W-:Y:S01]  /*5ce0*/  HMMA.16816.F32.BF16 R44, R4.reuse, R10, R188 ;  /* 0x0000000a042c723c */ /* 0x040fe200000418bc */
[----:B------:R-:W1:Y:S07]  /*5cf0*/  LDSM.16.MT88.4 R8, [R221+0x1000] ;  /* 0x00100000dd08783b */ /* 0x000e6e0000004200 */
[----:B-1----:R-:W-:Y:S07]  /*5d00*/  HMMA.16816.F32.BF16 R76, R4, R8, R196 ;  /* 0x00000008044c723c */ /* 0x002fee00000418c4 */
[----:B------:R-:W-:Y:S01]  /*5d10*/  MOV R197, R40 ;  /* 0x0000002800c57202 */ /* 0x000fe20000000f00 */
[----:B------:R-:W-:-:S02]  /*5d20*/  IMAD.MOV.U32 R196, RZ, RZ, R41 ;  /* 0x000000ffffc47224 */ /* 0x000fc400078e0029 */
[C---:B------:R-:W-:Y:S01]  /*5d30*/  HMMA.16816.F32.BF16 R40, R4.reuse, R10, R72 ;  /* 0x0000000a0428723c */ /* 0x040fe20000041848 */
[----:B------:R-:W1:Y:S01]  /*5d40*/  LDSM.16.MT88.4 R8, [R220+0x1000] ;  /* 0x00100000dc08783b */ /* 0x000e620000004200 */
[----:B------:R-:W-:Y:S01]  /*5d50*/  IMAD.MOV.U32 R188, RZ, RZ, R38 ;  /* 0x000000ffffbc7224 */ /* 0x000fe200078e0026 */
[----:B------:R-:W-:Y:S01]  /*5d60*/  MOV R189, R39 ;  /* 0x0000002700bd7202 */ /* 0x000fe20000000f00 */
[----:B------:R-:W-:Y:S02]  /*5d70*/  IMAD.MOV.U32 R190, RZ, RZ, R36 ;  /* 0x000000ffffbe7224 */ /* 0x000fe400078e0024 */
[----:B------:R-:W-:Y:S02]  /*5d80*/  IMAD.MOV.U32 R191, RZ, RZ, R37 ;  /* 0x000000ffffbf7224 */ /* 0x000fe400078e0025 */
[C---:B-1----:R-:W-:Y:S08]  /*5d90*/  HMMA.16816.F32.BF16 R72, R4.reuse, R8, R184 ;  /* 0x000000080448723c */ /* 0x042ff000000418b8 */
[----:B------:R-:W-:Y:S01]  /*5da0*/  HMMA.16816.F32.BF16 R36, R4, R10, R68 ;  /* 0x0000000a0424723c */ /* 0x000fe20000041844 */
[----:B------:R-:W1:Y:S01]  /*5db0*/  LDSM.16.MT88.4 R8, [R217+0x4000] ;  /* 0x00400000d908783b */ /* 0x000e620000004200 */
[----:B------:R-:W-:Y:S01]  /*5dc0*/  IMAD.MOV.U32 R199, RZ, RZ, R32 ;  /* 0x000000ffffc77224 */ /* 0x000fe200078e0020 */
[----:B------:R-:W-:-:S05]  /*5dd0*/  MOV R194, R33 ;  /* 0x0000002100c27202 */ /* 0x000fca0000000f00 */
[C---:B-1----:R-:W-:Y:S08]  /*5de0*/  HMMA.16816.F32.BF16 R68, R4.reuse, R8, R180 ;  /* 0x000000080444723c */ /* 0x042ff000000418b4 */
[----:B------:R-:W-:Y:S01]  /*5df0*/  HMMA.16816.F32.BF16 R32, R4, R10, R168 ;  /* 0x0000000a0420723c */ /* 0x000fe200000418a8 */
[----:B------:R-:W1:Y:S01]  /*5e00*/  LDSM.16.MT88.4 R8, [R218+0x4000] ;  /* 0x00400000da08783b */ /* 0x000e620000004200 */
[----:B------:R-:W-:Y:S01]  /*5e10*/  IMAD.MOV.U32 R192, RZ, RZ, R66 ;  /* 0x000000ffffc07224 */ /* 0x000fe200078e0042 */
[----:B------:R-:W-:Y:S01]  /*5e20*/  MOV R180, R64 ;  /* 0x0000004000b47202 */ /* 0x000fe20000000f00 */
[----:B------:R-:W-:-:S02]  /*5e30*/  IMAD.MOV.U32 R181, RZ, RZ, R67 ;  /* 0x000000ffffb57224 */ /* 0x000fc400078e0043 */
[----:B------:R-:W-:Y:S02]  /*5e40*/  IMAD.MOV.U32 R3, RZ, RZ, R65 ;  /* 0x000000ffff037224 */ /* 0x000fe400078e0041 */
        /* <DEDUP_REMOVED lines=17> */
[----:B------:R-:W-:Y:S01]  /*5f60*/  MOV R200, R54 ;  /* 0x0000003600c87202 */ /* 0x000fe20000000f00 */
[----:B------:R-:W-:Y:S01]  /*5f70*/  IMAD.MOV.U32 R201, RZ, RZ, R55 ;  /* 0x000000ffffc97224 */ /* 0x000fe200078e0037 */
[----:B------:R-:W-:Y:S01]  /*5f80*/  MOV R203, R53 ;  /* 0x0000003500cb7202 */ /* 0x000fe20000000f00 */
[----:B------:R-:W-:-:S03]  /*5f90*/  IMAD.MOV.U32 R202, RZ, RZ, R52 ;  /* 0x000000ffffca7224 */ /* 0x000fc600078e0034 */
        /* <DEDUP_REMOVED lines=18> */
[----:B------:R-:W-:-:S06]  /*60c0*/  FFMA.FTZ R3, R3, c[0x0][0x2d0], -R2 ;  /* 0x0000b40003037a23 */ /* 0x000fcc0000010802 */
[C---:B-1----:R-:W-:Y:S08]  /*60d0*/  HMMA.16816.F32.BF16 R140, R4.reuse, R8, R104 ;  /* 0x00000008048c723c */ /* 0x042ff00000041868 */
[----:B------:R-:W-:Y:S01]  /*60e0*/  HMMA.16816.F32.BF16 R116, R4, R10, R96 ;  /* 0x0000000a0474723c */ /* 0x000fe20000041860 */
[----:B------:R-:W1:Y:S01]  /*60f0*/  LDSM.16.MT88.4 R8, [R220+0xa000] ;  /* 0x00a00000dc08783b */ /* 0x000e620000004200 */
[----:B------:R2:W-:Y:S02]  /*6100*/  MUFU.EX2 R99, R3 ;  /* 0x0000000300637308 */ /* 0x0005e40000000800 */
[----:B--2---:R-:W-:-:S06]  /*6110*/  FFMA.FTZ R3, R252, c[0x0][0x2d0], -R2 ;  /* 0x0000b400fc037a23 */ /* 0x004fcc0000010802 */
[----:B------:R2:W-:Y:S02]  /*6120*/  MUFU.EX2 R98, R3 ;  /* 0x0000000300627308 */ /* 0x0005e40000000800 */
[--C-:B--2---:R-:W-:Y:S01]  /*6130*/  FFMA.FTZ R3, R215, c[0x0][0x2d0], -R2.reuse ;  /* 0x0000b400d7037a23 */ /* 0x104fe20000010802 */
[C---:B-1----:R-:W-:Y:S05]  /*6140*/  HMMA.16816.F32.BF16 R136, R4.reuse, R8, R88 ;  /* 0x000000080488723c */ /* 0x042fea0000041858 */
[----:B------:R1:W-:Y:S03]  /*6150*/  MUFU.EX2 R88, R3 ;  /* 0x0000000300587308 */ /* 0x0003e60000000800 */
[----:B------:R-:W-:Y:S01]  /*6160*/  HMMA.16816.F32.BF16 R12, R4, R10, R12 ;  /* 0x0000000a040c723c */ /* 0x000fe2000004180c */
[----:B------:R-:W2:Y:S01]  /*6170*/  LDSM.16.MT88.4 R8, [R217+0x1800] ;  /* 0x00180000d908783b */ /* 0x000ea20000004200 */
[----:B-1----:R-:W-:-:S04]  /*6180*/  FFMA.FTZ R3, R214, c[0x0][0x2d0], -R2 ;  /* 0x0000b400d6037a23 */ /* 0x002fc80000010802 */
[----:B------:R1:W3:Y:S01]  /*6190*/  MUFU.EX2 R97, R3 ;  /* 0x0000000300617308 */ /* 0x0002e20000000800 */
[----:B------:R-:W-:Y:S02]  /*61a0*/  IMAD.MOV.U32 R170, RZ, RZ, R226 ;  /* 0x000000ffffaa7224 */ /* 0x000fe400078e00e2 */
[----:B-1----:R-:W-:-:S05]  /*61b0*/  FFMA.FTZ R3, R212, c[0x0][0x2d0], -R0 ;  /* 0x0000b400d4037a23 */ /* 0x002fca0000010800 */
[----:B------:R1:W-:Y:S02]  /*61c0*/  MUFU.EX2 R96, R3 ;  /* 0x0000000300607308 */ /* 0x0003e40000000800 */
[----:B-1----:R-:W-:-:S06]  /*61d0*/  FFMA.FTZ R3, R210, c[0x0][0x2d0], -R0 ;  /* 0x0000b400d2037a23 */ /* 0x002fcc0000010800 */
[----:B------:R1:W4:Y:S02]  /*61e0*/  MUFU.EX2 R252, R3 ;  /* 0x0000000300fc7308 */ /* 0x0003240000000800 */
[----:B-1----:R-:W-:-:S06]  /*61f0*/  FFMA.FTZ R3, R213, c[0x0][0x2d0], -R0 ;  /* 0x0000b400d5037a23 */ /* 0x002fcc0000010800 */
[----:B------:R1:W-:Y:S01]  /*6200*/  MUFU.EX2 R226, R3 ;  /* 0x0000000300e27308 */ /* 0x0003e20000000800 */
[----:B------:R-:W-:Y:S02]  /*6210*/  FADD.FTZ R4, R207, R206 ;  /* 0x000000cecf047221 */ /* 0x000fe40000010000 */
[----:B-1----:R-:W-:-:S05]  /*6220*/  FFMA.FTZ R3, R211, c[0x0][0x2d0], -R0 ;  /* 0x0000b400d3037a23 */ /* 0x002fca0000010800 */
[----:B------:R1:W1:Y:S01]  /*6230*/  MUFU.EX2 R91, R3 ;  /* 0x00000003005b7308 */ /* 0x0002620000000800 */
[----:B------:R-:W-:Y:S02]  /*6240*/  FADD.FTZ R5, R135, R134 ;  /* 0x0000008687057221 */ /* 0x000fe40000010000 */
[----:B------:R-:W-:Y:S01]  /*6250*/  FADD.FTZ R4, R209, R4 ;  /* 0x00000004d1047221 */ /* 0x000fe20000010000 */
[----:B---3--:R-:W-:-:S03]  /*6260*/  F2FP.BF16.PACK_AB R6, R97, R88 ;  /* 0x000000586106723e */ /* 0x008fc600000010ff */
[----:B------:R-:W-:Y:S01]  /*6270*/  FADD.FTZ R134, R208, R4 ;  /* 0x00000004d0867221 */ /* 0x000fe20000010000 */
[----:B------:R-:W-:Y:S01]  /*6280*/  F2FP.BF16.PACK_AB R4, R98, R99 ;  /* 0x000000636204723e */ /* 0x000fe200000010ff */
[----:B------:R-:W-:Y:S01]  /*6290*/  IMAD.MOV.U32 R90, RZ, RZ, R180 ;  /* 0x000000ffff5a7224 */ /* 0x000fe200078e00b4 */
[----:B------:R-:W-:Y:S01]  /*62a0*/  MOV R89, R181 ;  /* 0x000000b500597202 */ /* 0x000fe20000000f00 */
[----:B-1----:R-:W-:Y:S01]  /*62b0*/  FADD.FTZ R3, R205, R5 ;  /* 0x00000005cd037221 */ /* 0x002fe20000010000 */
[----:B----4-:R-:W-:Y:S02]  /*62c0*/  F2FP.BF16.PACK_AB R5, R252, R96 ;  /* 0x00000060fc05723e */ /* 0x010fe400000010ff */
[----:B------:R-:W-:Y:S01]  /*62d0*/  F2FP.BF16.PACK_AB R7, R91, R226 ;  /* 0x000000e25b07723e */ /* 0x000fe200000010ff */
[----:B------:R-:W-:Y:S01]  /*62e0*/  IMAD.MOV.U32 R181, RZ, RZ, R196 ;  /* 0x000000ffffb57224 */ /* 0x000fe200078e00c4 */
[----:B------:R-:W-:Y:S01]  /*62f0*/  MOV R171, R198 ;  /* 0x000000c600ab7202 */ /* 0x000fe20000000f00 */
[----:B------:R-:W-:-:S02]  /*6300*/  IMAD.MOV.U32 R180, RZ, RZ, R197 ;  /* 0x000000ffffb47224 */ /* 0x000fc400078e00c5 */
[----:B------:R-:W-:Y:S02]  /*6310*/  IMAD.MOV.U32 R169, RZ, RZ, R199 ;  /* 0x000000ffffa97224 */ /* 0x000fe400078e00c7 */
[----:B------:R-:W-:Y:S01]  /*6320*/  FADD.FTZ R135, R204, R3 ;  /* 0x00000003cc877221 */ /* 0x000fe20000010000 */
[C---:B--2---:R-:W-:Y:S08]  /*6330*/  HMMA.16816.F32.BF16 R196, R4.reuse, R10, R48 ;  /* 0x0000000a04c4723c */ /* 0x044ff00000041830 */
        /* <DEDUP_REMOVED lines=8> */
[----:B------:R-:W-:Y:S02]  /*63c0*/  IMAD.MOV.U32 R44, RZ, RZ, R191 ;  /* 0x000000ffff2c7224 */ /* 0x000fe400078e00bf */
[C---:B-1----:R-:W-:Y:S08]  /*63d0*/  HMMA.16816.F32.BF16 R188, R4.reuse, R8, R76 ;  /* 0x0000000804bc723c */ /* 0x042ff0000004184c */
[C---:B------:R-:W-:Y:S01]  /*63e0*/  HMMA.16816.F32.BF16 R172, R4.reuse, R10, R40 ;  /* 0x0000000a04ac723c */ /* 0x040fe20000041828 */
[----:B------:R-:W1:Y:S07]  /*63f0*/  LDSM.16.MT88.4 R8, [R220+0x1800] ;  /* 0x00180000dc08783b */ /* 0x000e6e0000004200 */
[C---:B-1----:R-:W-:Y:S08]  /*6400*/  HMMA.16816.F32.BF16 R164, R4.reuse, R8, R72 ;  /* 0x0000000804a4723c */ /* 0x042ff00000041848 */
[----:B------:R-:W-:Y:S01]  /*6410*/  HMMA.16816.F32.BF16 R160, R4, R10, R36 ;  /* 0x0000000a04a0723c */ /* 0x000fe20000041824 */
[----:B------:R-:W1:Y:S01]  /*6420*/  LDSM.16.MT88.4 R8, [R217+0x4800] ;  /* 0x00480000d908783b */ /* 0x000e620000004200 */
[----:B------:R-:W-:Y:S01]  /*6430*/  IMAD.MOV.U32 R51, RZ, RZ, R200 ;  /* 0x000000ffff337224 */ /* 0x000fe200078e00c8 */
[----:B------:R-:W-:Y:S01]  /*6440*/  MOV R84, R201 ;  /* 0x000000c900547202 */ /* 0x000fe20000000f00 */
[----:B------:R-:W-:Y:S01]  /*6450*/  IMAD.MOV.U32 R85, RZ, RZ, R202 ;  /* 0x000000ffff557224 */ /* 0x000fe200078e00ca */
[----:B------:R-:W-:Y:S01]  /*6460*/  MOV R87, R192 ;  /* 0x000000c000577202 */ /* 0x000fe20000000f00 */
[----:B------:R-:W-:Y:S01]  /*6470*/  IMAD.MOV.U32 R86, RZ, RZ, R203 ;  /* 0x000000ffff567224 */ /* 0x000fe200078e00cb */
[----:B------:R-:W-:Y:S01]  /*6480*/  MOV R75, R195 ;  /* 0x000000c3004b7202 */ /* 0x000fe20000000f00 */
[----:B------:R-:W-:-:S02]  /*6490*/  IMAD.MOV.U32 R41, RZ, RZ, R193 ;  /* 0x000000ffff297224 */ /* 0x000fc400078e00c1 */
[----:B------:R-:W-:Y:S01]  /*64a0*/  IMAD.MOV.U32 R43, RZ, RZ, R194 ;  /* 0x000000ffff2b7224 */ /* 0x000fe200078e00c2 */
        /* <DEDUP_REMOVED lines=12> */
[C---:B-1----:R-:W-:Y:S08]  /*6570*/  HMMA.16816.F32.BF16 R180, R4.reuse, R8, R64 ;  /* 0x0000000804b4723c */ /* 0x042ff00000041840 */
[C---:B------:R-:W-:Y:S01]  /*6580*/  HMMA.16816.F32.BF16 R184, R4.reuse, R10, R28 ;  /* 0x0000000a04b8723c */ /* 0x040fe2000004181c */
[----:B------:R-:W1:Y:S07]  /*6590*/  LDSM.16.MT88.4 R8, [R221+0x4800] ;  /* 0x00480000dd08783b */ /* 0x000e6e0000004200 */
[C---:B-1----:R-:W-:Y:S08]  /*65a0*/  HMMA.16816.F32.BF16 R176, R4.reuse, R8, R60 ;  /* 0x0000000804b0723c */ /* 0x042ff0000004183c */
[----:B------:R-:W-:Y:S01]  /*65b0*/  HMMA.16816.F32.BF16 R108, R4, R10, R24 ;  /* 0x0000000a046c723c */ /* 0x000fe20000041818 */
[----:B------:R-:W1:Y:S01]  /*65c0*/  LDSM.16.MT88.4 R8, [R220+0x4800] ;  /* 0x00480000dc08783b */ /* 0x000e620000004200 */
[----:B------:R-:W-:Y:S01]  /*65d0*/  MOV R49, R169 ;  /* 0x000000a900317202 */ /* 0x000fe20000000f00 */
[----:B------:R-:W-:-:S02]  /*65e0*/  IMAD.MOV.U32 R48, RZ, RZ, R170 ;  /* 0x000000ffff307224 */ /* 0x000fc400078e00aa */
[----:B------:R-:W-:-:S03]  /*65f0*/  IMAD.MOV.U32 R3, RZ, RZ, R171 ;  /* 0x000000ffff037224 */ /* 0x000fc600078e00ab */
        /* <DEDUP_REMOVED lines=10> */
[----:B-1----:R-:W-:Y:S07]  /*66a0*/  HMMA.16816.F32.BF16 R52, R4, R8, R92 ;  /* 0x000000080434723c */ /* 0x002fee000004185c */
[----:B------:R-:W-:Y:S01]  /*66b0*/  IMAD.MOV.U32 R92, RZ, RZ, R40 ;  /* 0x000000ffff5c7224 */ /* 0x000fe200078e0028 */
[----:B------:R-:W-:Y:S01]  /*66c0*/  MOV R93, R41 ;  /* 0x00000029005d7202 */ /* 0x000fe20000000f00 */
[----:B------:R-:W-:-:S02]  /*66d0*/  IMAD.MOV.U32 R94, RZ, RZ, R42 ;  /* 0x000000ffff5e7224 */ /* 0x000fc400078e002a */
[----:B------:R-:W-:Y:S02]  /*66e0*/  IMAD.MOV.U32 R95, RZ, RZ, R43 ;  /* 0x000000ffff5f7224 */ /* 0x000fe400078e002b */
[----:B------:R-:W-:Y:S01]  /*66f0*/  HMMA.16816.F32.BF16 R40, R4, R10, R100 ;  /* 0x0000000a0428723c */ /* 0x000fe20000041864 */
[----:B------:R-:W1:Y:S01]  /*6700*/  LDSM.16.MT88.4 R8, [R221+0x7800] ;  /* 0x00780000dd08783b */ /* 0x000e620000004200 */
        /* <DEDUP_REMOVED lines=16> */
[----:B------:R-:W-:-:S02]  /*6810*/  IMAD.MOV.U32 R17, RZ, RZ, R48 ;  /* 0x000000ffff117224 */ /* 0x000fc400078e0030 */
[----:B------:R-:W-:Y:S02]  /*6820*/  IMAD.MOV.U32 R18, RZ, RZ, R49 ;  /* 0x000000ffff127224 */ /* 0x000fe400078e0031 */
[----:B------:R-:W-:Y:S02]  /*6830*/  IMAD.MOV.U32 R156, RZ, RZ, R50 ;  /* 0x000000ffff9c7224 */ /* 0x000fe400078e0032 */
[----:B------:R-:W-:Y:S02]  /*6840*/  IMAD.MOV.U32 R157, RZ, RZ, R51 ;  /* 0x000000ffff9d7224 */ /* 0x000fe400078e0033 */
        /* <DEDUP_REMOVED lines=16> */
[----:B------:R-:W-:-:S02]  /*6950*/  FFMA.FTZ R3, R3, c[0x0][0x2d0], -R2 ;  /* 0x0000b40003037a23 */ /* 0x000fc40000010802 */
[----:B------:R-:W-:Y:S01]  /*6960*/  IMAD.MOV.U32 R114, RZ, RZ, R115 ;  /* 0x000000ffff727224 */ /* 0x000fe200078e0073 */
[----:B------:R-:W-:Y:S01]  /*6970*/  MOV R115, R156 ;  /* 0x0000009c00737202 */ /* 0x000fe20000000f00 */
[----:B------:R-:W-:Y:S02]  /*6980*/  IMAD.MOV.U32 R100, RZ, RZ, R46 ;  /* 0x000000ffff647224 */ /* 0x000fe400078e002e */
[----:B------:R-:W-:Y:S01]  /*6990*/  IMAD.MOV.U32 R156, RZ, RZ, R157 ;  /* 0x000000ffff9c7224 */ /* 0x000fe200078e009d */
[----:B------:R2:W-:Y:S01]  /*69a0*/  MUFU.EX2 R124, R3 ;  /* 0x00000003007c7308 */ /* 0x0005e20000000800 */
[----:B------:R-:W-:Y:S01]  /*69b0*/  IMAD.MOV.U32 R157, RZ, RZ, R158 ;  /* 0x000000ffff9d7224 */ /* 0x000fe200078e009e */
[----:B------:R-:W-:Y:S01]  /*69c0*/  MOV R158, R159 ;  /* 0x0000009f009e7202 */ /* 0x000fe20000000f00 */
[----:B------:R-:W-:Y:S02]  /*69d0*/  IMAD.MOV.U32 R159, RZ, RZ, R100 ;  /* 0x000000ffff9f7224 */ /* 0x000fe400078e0064 */
[----:B------:R-:W-:Y:S01]  /*69e0*/  IMAD.MOV.U32 R100, RZ, RZ, R101 ;  /* 0x000000ffff647224 */ /* 0x000fe200078e0065 */
[----:B------:R-:W-:Y:S01]  /*69f0*/  MOV R101, R102 ;  /* 0x0000006600657202 */ /* 0x000fe20000000f00 */
[----:B------:R-:W-:-:S02]  /*6a00*/  IMAD.MOV.U32 R102, RZ, RZ, R103 ;  /* 0x000000ffff667224 */ /* 0x000fc400078e0067 */
[----:B------:R-:W-:Y:S01]  /*6a10*/  IMAD.MOV.U32 R103, RZ, RZ, R16 ;  /* 0x000000ffff677224 */ /* 0x000fe200078e0010 */
[----:B------:R-:W-:Y:S01]  /*6a20*/  MOV R16, R229 ;  /* 0x000000e500107202 */ /* 0x000fe20000000f00 */
[----:B------:R-:W-:Y:S01]  /*6a30*/  IMAD.MOV.U32 R21, RZ, RZ, R44 ;  /* 0x000000ffff157224 */ /* 0x000fe200078e002c */
[----:B------:R3:W5:Y:S01]  /*6a40*/  LDL.LU R229, [R1+0xa8] ;  /* 0x0000a80001e57983 */ /* 0x0007620000300800 */
[----:B--2---:R-:W-:Y:S02]  /*6a50*/  FFMA.FTZ R3, R113, c[0x0][0x2d0], -R2 ;  /* 0x0000b40071037a23 */ /* 0x004fe40000010802 */
[----:B------:R-:W-:Y:S02]  /*6a60*/  IMAD.MOV.U32 R113, RZ, RZ, R114 ;  /* 0x000000ffff717224 */ /* 0x000fe400078e0072 */
[----:B------:R-:W-:Y:S01]  /*6a70*/  IMAD.MOV.U32 R114, RZ, RZ, R115 ;  /* 0x000000ffff727224 */ /* 0x000fe200078e0073 */
[C---:B-1----:R-:W-:Y:S08]  /*6a80*/  HMMA.16816.F32.BF16 R68, R4.reuse, R8, R140 ;  /* 0x000000080444723c */ /* 0x042ff0000004188c */
[----:B------:R-:W-:Y:S01]  /*6a90*/  HMMA.16816.F32.BF16 R56, R4, R10, R116 ;  /* 0x0000000a0438723c */ /* 0x000fe20000041874 */
[----:B------:R-:W1:Y:S01]  /*6aa0*/  LDSM.16.MT88.4 R8, [R220+0xa800] ;  /* 0x00a80000dc08783b */ /* 0x000e620000004200 */
[----:B------:R-:W-:Y:S01]  /*6ab0*/  MOV R115, R156 ;  /* 0x0000009c00737202 */ /* 0x000fe20000000f00 */
[----:B------:R-:W-:Y:S01]  /*6ac0*/  IMAD.MOV.U32 R156, RZ, RZ, R157 ;  /* 0x000000ffff9c7224 */ /* 0x000fe200078e009d */
[----:B------:R2:W-:Y:S01]  /*6ad0*/  MUFU.EX2 R152, R3 ;  /* 0x0000000300987308 */ /* 0x0005e20000000800 */
[----:B------:R-:W-:Y:S01]  /*6ae0*/  IMAD.MOV.U32 R157, RZ, RZ, R158 ;  /* 0x000000ffff9d7224 */ /* 0x000fe200078e009e */
[----:B------:R-:W-:Y:S01]  /*6af0*/  MOV R158, R159 ;  /* 0x0000009f009e7202 */ /* 0x000fe20000000f00 */
[----:B------:R-:W-:-:S02]  /*6b00*/  IMAD.MOV.U32 R159, RZ, RZ, R100 ;  /* 0x000000ffff9f7224 */ /* 0x000fc400078e0064 */
[----:B------:R-:W-:Y:S01]  /*6b10*/  IMAD.MOV.U32 R100, RZ, RZ, R101 ;  /* 0x000000ffff647224 */ /* 0x000fe200078e0065 */
[----:B------:R-:W-:Y:S01]  /*6b20*/  MOV R101, R102 ;  /* 0x0000006600657202 */ /* 0x000fe20000000f00 */
[----:B------:R-:W-:Y:S02]  /*6b30*/  IMAD.MOV.U32 R102, RZ, RZ, R16 ;  /* 0x000000ffff667224 */ /* 0x000fe400078e0010 */
[----:B------:R-:W-:Y:S01]  /*6b40*/  IMAD.MOV.U32 R16, RZ, RZ, R17 ;  /* 0x000000ffff107224 */ /* 0x000fe200078e0011 */
[----:B------:R-:W-:Y:S01]  /*6b50*/  MOV R17, R228 ;  /* 0x000000e400117202 */ /* 0x000fe20000000f00 */
[----:B------:R-:W-:Y:S01]  /*6b60*/  IMAD.MOV.U32 R22, RZ, RZ, R47 ;  /* 0x000000ffff167224 */ /* 0x000fe200078e002f */
[----:B------:R3:W5:Y:S01]  /*6b70*/  LDL.LU R228, [R1+0xa4] ;  /* 0x0000a40001e47983 */ /* 0x0007620000300800 */
[----:B--2---:R-:W-:Y:S02]  /*6b80*/  FFMA.FTZ R3, R113, c[0x0][0x2d0], -R2 ;  /* 0x0000b40071037a23 */ /* 0x004fe40000010802 */
[----:B------:R-:W-:-:S02]  /*6b90*/  IMAD.MOV.U32 R113, RZ, RZ, R114 ;  /* 0x000000ffff717224 */ /* 0x000fc400078e0072 */
[----:B------:R-:W-:Y:S01]  /*6ba0*/  IMAD.MOV.U32 R114, RZ, RZ, R115 ;  /* 0x000000ffff727224 */ /* 0x000fe200078e0073 */
[----:B------:R-:W-:Y:S01]  /*6bb0*/  MOV R115, R156 ;  /* 0x0000009c00737202 */ /* 0x000fe20000000f00 */
        /* <DEDUP_REMOVED lines=8> */
[----:B------:R-:W-:Y:S02]  /*6c40*/  IMAD.MOV.U32 R16, RZ, RZ, R17 ;  /* 0x000000ffff107224 */ /* 0x000fe400078e0011 */
[----:B--2---:R-:W-:Y:S02]  /*6c50*/  FFMA.FTZ R3, R113, c[0x0][0x2d0], -R2 ;  /* 0x0000b40071037a23 */ /* 0x004fe40000010802 */
[----:B------:R-:W-:Y:S01]  /*6c60*/  IMAD.MOV.U32 R113, RZ, RZ, R114 ;  /* 0x000000ffff717224 */ /* 0x000fe200078e0072 */
[----:B------:R-:W-:Y:S01]  /*6c70*/  MOV R114, R115 ;  /* 0x0000007300727202 */ /* 0x000fe20000000f00 */
[----:B------:R-:W-:Y:S01]  /*6c80*/  IMAD.MOV.U32 R115, RZ, RZ, R156 ;  /* 0x000000ffff737224 */ /* 0x000fe200078e009c */
[----:B------:R2:W4:Y:S01]  /*6c90*/  MUFU.EX2 R130, R3 ;  /* 0x0000000300827308 */ /* 0x0005220000000800 */
        /* <DEDUP_REMOVED lines=8> */
[----:B-1----:R-:W-:Y:S01]  /*6d20*/  HMMA.16816.F32.BF16 R44, R4, R8, R136 ;  /* 0x00000008042c723c */ /* 0x002fe20000041888 */
[----:B------:R-:W-:Y:S02]  /*6d30*/  IMAD.MOV.U32 R102, RZ, RZ, R16 ;  /* 0x000000ffff667224 */ /* 0x000fe400078e0010 */
[----:B--2---:R-:W-:Y:S01]  /*6d40*/  FFMA.FTZ R3, R113, c[0x0][0x2d0], -R0 ;  /* 0x0000b40071037a23 */ /* 0x004fe20000010800 */
[----:B------:R3:W5:Y:S01]  /*6d50*/  LDL.LU R227, [R1+0xa0] ;  /* 0x0000a00001e37983 */ /* 0x0007620000300800 */
[----:B------:R-:W-:Y:S02]  /*6d60*/  IMAD.MOV.U32 R113, RZ, RZ, R114 ;  /* 0x000000ffff717224 */ /* 0x000fe400078e0072 */
        /* <DEDUP_REMOVED lines=14> */
[----:B------:R3:W5:Y:S01]  /*6e50*/  LDL.LU R226, [R1+0x9c] ;  /* 0x00009c0001e27983 */ /* 0x0007620000300800 */
[----:B------:R-:W-:Y:S01]  /*6e60*/  IMAD.MOV.U32 R16, RZ, RZ, R17 ;  /* 0x000000ffff107224 */ /* 0x000fe200078e0011 */
[----:B------:R-:W-:Y:S01]  /*6e70*/  MOV R17, R18 ;  /* 0x0000001200117202 */ /* 0x000fe20000000f00 */
[----:B------:R-:W-:Y:S01]  /*6e80*/  IMAD.MOV.U32 R18, RZ, RZ, R19 ;  /* 0x000000ffff127224 */ /* 0x000fe200078e0013 */
[----:B------:R-:W1:Y:S01]  /*6e90*/  LDSM.16.MT88.4 R8, [R217+0x2000] ;  /* 0x00200000d908783b */ /* 0x000e620000004200 */
[----:B------:R-:W-:Y:S01]  /*6ea0*/  IMAD.MOV.U32 R19, RZ, RZ, R23 ;  /* 0x000000ffff137224 */ /* 0x000fe200078e0017 */
[----:B------:R-:W-:Y:S01]  /*6eb0*/  MOV R23, R252 ;  /* 0x000000fc00177202 */ /* 0x000fe20000000f00 */
[----:B------:R-:W-:Y:S01]  /*6ec0*/  FFMA.FTZ R4, R113, c[0x0][0x2d0], -R0 ;  /* 0x0000b40071047a23 */ /* 0x000fe20000010800 */
[----:B------:R2:W-:Y:S01]  /*6ed0*/  MUFU.EX2 R252, R3 ;  /* 0x0000000300fc7308 */ /* 0x0005e20000000800 */
[----:B------:R-:W-:-:S02]  /*6ee0*/  IMAD.MOV.U32 R113, RZ, RZ, R114 ;  /* 0x000000ffff717224 */ /* 0x000fc400078e0072 */
[----:B------:R-:W-:Y:S02]  /*6ef0*/  FADD.FTZ R5, R222, R135 ;  /* 0x00000087de057221 */ /* 0x000fe40000010000 */
[--C-:B------:R-:W-:Y:S02]  /*6f00*/  FFMA.FTZ R25, R25, c[0x0][0x2d0], -R2.reuse ;  /* 0x0000b40019197a23 */ /* 0x100fe40000010802 */
[----:B------:R-:W-:Y:S01]  /*6f10*/  FFMA.FTZ R22, R22, c[0x0][0x2d0], -R2 ;  /* 0x0000b40016167a23 */ /* 0x000fe20000010802 */
[----:B----4-:R-:W-:Y:S01]  /*6f20*/  F2FP.BF16.PACK_AB R6, R130, R128 ;  /* 0x000000808206723e */ /* 0x010fe200000010ff */
[----:B------:R-:W-:Y:S01]  /*6f30*/  IMAD.MOV.U32 R114, RZ, RZ, R115 ;  /* 0x000000ffff727224 */ /* 0x000fe200078e0073 */
[----:B------:R-:W-:Y:S01]  /*6f40*/  MOV R115, R156 ;  /* 0x0000009c00737202 */ /* 0x000fe20000000f00 */
[----:B------:R-:W-:Y:S01]  /*6f50*/  IMAD.MOV.U32 R156, RZ, RZ, R157 ;  /* 0x000000ffff9c7224 */ /* 0x000fe200078e009d */
[----:B------:R-:W4:Y:S01]  /*6f60*/  LDSM.16.MT88.4 R12, [R221+0x2000] ;  /* 0x00200000dd0c783b */ /* 0x000f220000004200 */
[----:B--2---:R-:W-:-:S02]  /*6f70*/  FFMA.FTZ R3, R225, c[0x0][0x2d0], -R0 ;  /* 0x0000b400e1037a23 */ /* 0x004fc40000010800 */
[----:B------:R-:W-:Y:S01]  /*6f80*/  IMAD.MOV.U32 R157, RZ, RZ, R158 ;  /* 0x000000ffff9d7224 */ /* 0x000fe200078e009e */
[----:B------:R3:W5:Y:S01]  /*6f90*/  LDL.LU R225, [R1+0x98] ;  /* 0x0000980001e17983 */ /* 0x0007620000300800 */
[----:B------:R2:W-:Y:S01]  /*6fa0*/  MUFU.EX2 R129, R3 ;  /* 0x0000000300817308 */ /* 0x0005e20000000800 */
[----:B------:R-:W-:Y:S01]  /*6fb0*/  MOV R158, R159 ;  /* 0x0000009f009e7202 */ /* 0x000fe20000000f00 */
[----:B------:R-:W-:Y:S02]  /*6fc0*/  IMAD.MOV.U32 R159, RZ, RZ, R100 ;  /* 0x000000ffff9f7224 */ /* 0x000fe400078e0064 */
[----:B------:R-:W-:Y:S01]  /*6fd0*/  IMAD.MOV.U32 R100, RZ, RZ, R101 ;  /* 0x000000ffff647224 */ /* 0x000fe200078e0065 */
[----:B------:R-:W-:Y:S01]  /*6fe0*/  MOV R101, R102 ;  /* 0x0000006600657202 */ /* 0x000fe20000000f00 */
[----:B------:R-:W-:Y:S02]  /*6ff0*/  IMAD.MOV.U32 R102, RZ, RZ, R16 ;  /* 0x000000ffff667224 */ /* 0x000fe400078e0010 */
[----:B------:R-:W-:Y:S01]  /*7000*/  IMAD.MOV.U32 R16, RZ, RZ, R17 ;  /* 0x000000ffff107224 */ /* 0x000fe200078e0011 */
[----:B------:R-:W-:Y:S01]  /*7010*/  MOV R17, R18 ;  /* 0x0000001200117202 */ /* 0x000fe20000000f00 */
[----:B--2---:R-:W-:-:S02]  /*7020*/  FADD.FTZ R3, R113, R134 ;  /* 0x0000008671037221 */ /* 0x004fc40000010000 */
[----:B------:R-:W-:Y:S01]  /*7030*/  IMAD.MOV.U32 R113, RZ, RZ, R114 ;  /* 0x000000ffff717224 */ /* 0x000fe200078e0072 */
[----:B------:R-:W-:Y:S01]  /*7040*/  MOV R114, R115 ;  /* 0x0000007300727202 */ /* 0x000fe20000000f00 */
[----:B------:R-:W-:Y:S02]  /*7050*/  IMAD.MOV.U32 R115, RZ, RZ, R156 ;  /* 0x000000ffff737224 */ /* 0x000fe400078e009c */
        /* <DEDUP_REMOVED lines=12> */
[----:B------:R-:W-:Y:S01]  /*7120*/  IMAD.MOV.U32 R17, RZ, RZ, R18 ;  /* 0x000000ffff117224 */ /* 0x000fe200078e0012 */
[----:B------:R2:W1:Y:S01]  /*7130*/  MUFU.EX2 R131, R4 ;  /* 0x0000000400837308 */ /* 0x0004620000000800 */
[----:B------:R-:W-:Y:S01]  /*7140*/  IMAD.MOV.U32 R18, RZ, RZ, R19 ;  /* 0x000000ffff127224 */ /* 0x000fe200078e0013 */
[----:B------:R-:W-:Y:S01]  /*7150*/  MOV R19, R23 ;  /* 0x0000001700137202 */ /* 0x000fe20000000f00 */
[----:B------:R-:W-:Y:S01]  /*7160*/  IMAD.MOV.U32 R23, RZ, RZ, R24 ;  /* 0x000000ffff177224 */ /* 0x000fe200078e0018 */
[----:B------:R3:W5:Y:S01]  /*7170*/  LDL.LU R224, [R1+0x94] ;  /* 0x0000940001e07983 */ /* 0x0007620000300800 */
[----:B------:R-:W-:Y:S01]  /*7180*/  IMAD.MOV.U32 R24, RZ, RZ, R28 ;  /* 0x000000ffff187224 */ /* 0x000fe200078e001c */
[----:B------:R-:W-:Y:S01]  /*7190*/  MOV R28, R29 ;  /* 0x0000001d001c7202 */ /* 0x000fe20000000f00 */
[----:B------:R-:W-:-:S02]  /*71a0*/  IMAD.MOV.U32 R29, RZ, RZ, R30 ;  /* 0x000000ffff1d7224 */ /* 0x000fc400078e001e */
[----:B--2---:R-:W-:Y:S02]  /*71b0*/  FFMA.FTZ R4, R223, c[0x0][0x2d0], -R0 ;  /* 0x0000b400df047a23 */ /* 0x004fe40000010800 */
[----:B------:R3:W5:Y:S04]  /*71c0*/  LDL.LU R223, [R1+0x90] ;  /* 0x0000900001df7983 */ /* 0x0007680000300800 */
[----:B------:R3:W5:Y:S04]  /*71d0*/  LDL.LU R222, [R1+0x8c] ;  /* 0x00008c0001de7983 */ /* 0x0007680000300800 */
[----:B------:R-:W2:Y:S01]  /*71e0*/  LDL.LU R30, [R1+0x38] ;  /* 0x00003800011e7983 */ /* 0x000ea20000300800 */
[----:B------:R-:W-:Y:S01]  /*71f0*/  IMAD.MOV.U32 R112, RZ, RZ, R113 ;  /* 0x000000ffff707224 */ /* 0x000fe200078e0071 */
[----:B------:R-:W-:Y:S01]  /*7200*/  MOV R113, R114 ;  /* 0x0000007200717202 */ /* 0x000fe20000000f00 */
[----:B------:R-:W-:-:S02]  /*7210*/  IMAD.MOV.U32 R114, RZ, RZ, R115 ;  /* 0x000000ffff727224 */ /* 0x000fc400078e0073 */
[----:B------:R-:W-:Y:S01]  /*7220*/  IMAD.MOV.U32 R115, RZ, RZ, R156 ;  /* 0x000000ffff737224 */ /* 0x000fe200078e009c */
[----:B------:R-:W-:Y:S01]  /*7230*/  MOV R156, R157 ;  /* 0x0000009d009c7202 */ /* 0x000fe20000000f00 */
[----:B------:R-:W-:Y:S01]  /*7240*/  IMAD.MOV.U32 R157, RZ, RZ, R158 ;  /* 0x000000ffff9d7224 */ /* 0x000fe200078e009e */
[----:B------:R-:W-:Y:S01]  /*7250*/  MOV R155, R112 ;  /* 0x00000070009b7202 */ /* 0x000fe20000000f00 */
[----:B------:R-:W-:Y:S01]  /*7260*/  IMAD.MOV.U32 R158, RZ, RZ, R159 ;  /* 0x000000ffff9e7224 */ /* 0x000fe200078e009f */
[----:B------:R1:W1:Y:S01]  /*7270*/  MUFU.EX2 R134, R4 ;  /* 0x0000000400867308 */ /* 0x0002620000000800 */
[----:B------:R-:W-:Y:S01]  /*7280*/  IMAD.MOV.U32 R112, RZ, RZ, R113 ;  /* 0x000000ffff707224 */ /* 0x000fe200078e0071 */
[----:B------:R-:W-:Y:S01]  /*7290*/  MOV R159, R100 ;  /* 0x00000064009f7202 */ /* 0x000fe20000000f00 */
        /* <DEDUP_REMOVED lines=15> */
[----:B------:R-:W-:Y:S02]  /*7390*/  IMAD.MOV.U32 R23, RZ, RZ, R24 ;  /* 0x000000ffff177224 */ /* 0x000fe400078e0018 */
[----:B------:R-:W-:Y:S02]  /*73a0*/  IMAD.MOV.U32 R101, RZ, RZ, R102 ;  /* 0x000000ffff657224 */ /* 0x000fe400078e0066 */
[----:B------:R-:W-:Y:S01]  /*73b0*/  IMAD.MOV.U32 R102, RZ, RZ, R16 ;  /* 0x000000ffff667224 */ /* 0x000fe200078e0010 */
[----:B------:R-:W-:Y:S01]  /*73c0*/  MOV R16, R17 ;  /* 0x0000001100107202 */ /* 0x000fe20000000f00 */
[----:B------:R-:W-:-:S02]  /*73d0*/  IMAD.MOV.U32 R17, RZ, RZ, R18 ;  /* 0x000000ffff117224 */ /* 0x000fc400078e0012 */
[----:B------:R-:W-:Y:S01]  /*73e0*/  IMAD.MOV.U32 R18, RZ, RZ, R19 ;  /* 0x000000ffff127224 */ /* 0x000fe200078e0013 */
[----:B------:R-:W-:Y:S01]  /*73f0*/  MOV R19, R23 ;  /* 0x0000001700137202 */ /* 0x000fe20000000f00 */
[--C-:B------:R-:W-:Y:S02]  /*7400*/  FFMA.FTZ R24, R219, c[0x0][0x2d0], -R2.reuse ;  /* 0x0000b400db187a23 */ /* 0x100fe40000010802 */
[----:B------:R-:W-:Y:S01]  /*7410*/  FFMA.FTZ R23, R216, c[0x0][0x2d0], -R2 ;  /* 0x0000b400d8177a23 */ /* 0x000fe20000010802 */
[----:B-1----:R-:W-:Y:S01]  /*7420*/  F2FP.BF16.PACK_AB R4, R152, R124 ;  /* 0x0000007c9804723e */ /* 0x002fe200000010ff */
[----:B------:R-:W-:Y:S01]  /*7430*/  FADD.FTZ R2, R112, R5 ;  /* 0x0000000570027221 */ /* 0x000fe20000010000 */
[----:B------:R-:W-:Y:S01]  /*7440*/  F2FP.BF16.PACK_AB R5, R131, R252 ;  /* 0x000000fc8305723e */ /* 0x000fe200000010ff */
[----:B------:R-:W-:Y:S01]  /*7450*/  FADD.FTZ R3, R155, R3 ;  /* 0x000000039b037221 */ /* 0x000fe20000010000 */
[----:B------:R-:W-:Y:S01]  /*7460*/  F2FP.BF16.PACK_AB R7, R134, R129 ;  /* 0x000000818607723e */ /* 0x000fe200000010ff */
[----:B------:R-:W-:-:S02]  /*7470*/  FFMA.FTZ R21, R21, c[0x0][0x2d0], -R0 ;  /* 0x0000b40015157a23 */ /* 0x000fc40000010800 */
[--C-:B------:R-:W-:Y:S02]  /*7480*/  FFMA.FTZ R20, R20, c[0x0][0x2d0], -R0.reuse ;  /* 0x0000b40014147a23 */ /* 0x100fe40000010800 */
[--C-:B------:R-:W-:Y:S02]  /*7490*/  FFMA.FTZ R26, R26, c[0x0][0x2d0], -R0.reuse ;  /* 0x0000b4001a1a7a23 */ /* 0x100fe40000010800 */
[----:B------:R-:W-:Y:S01]  /*74a0*/  FFMA.FTZ R27, R27, c[0x0][0x2d0], -R0 ;  /* 0x0000b4001b1b7a23 */ /* 0x000fe20000010800 */
[----:B------:R-:W-:Y:S01]  /*74b0*/  MOV R112, R100 ;  /* 0x0000006400707202 */ /* 0x000fe20000000f00 */
[----:B------:R-:W-:Y:S01]  /*74c0*/  FADD.FTZ R0, R113, R3 ;  /* 0x0000000371007221 */ /* 0x000fe20000010000 */
[----:B------:R-:W-:Y:S01]  /*74d0*/  MOV R126, R157 ;  /* 0x0000009d007e7202 */ /* 0x000fe20000000f00 */
[----:B------:R-:W-:Y:S01]  /*74e0*/  FADD.FTZ R2, R114, R2 ;  /* 0x0000000272027221 */ /* 0x000fe20000010000 */
[----:B------:R-:W-:Y:S01]  /*74f0*/  MOV R137, R103 ;  /* 0x0000006700897202 */ /* 0x000fe20000000f00 */
[----:B------:R-:W-:Y:S01]  /*7500*/  IMAD.MOV.U32 R155, RZ, RZ, R159 ;  /* 0x000000ffff9b7224 */ /* 0x000fe200078e009f */
[----:B------:R-:W-:Y:S01]  /*7510*/  MOV R159, R28 ;  /* 0x0000001c009f7202 */ /* 0x000fe20000000f00 */
        /* <DEDUP_REMOVED lines=9> */
[----:B------:R-:W-:Y:S01]  /*75b0*/  MOV R115, R16 ;  /* 0x0000001000737202 */ /* 0x000fe20000000f00 */
[----:B------:R-:W-:Y:S01]  /*75c0*/  IMAD.MOV.U32 R153, RZ, RZ, R156 ;  /* 0x000000ffff997224 */ /* 0x000fe200078e009c */
[----:B------:R3:W5:Y:S01]  /*75d0*/  LDL.LU R219, [R1+0x88] ;  /* 0x0000880001db7983 */ /* 0x0007620000300800 */
[----:B------:R-:W-:-:S02]  /*75e0*/  IMAD.MOV.U32 R127, RZ, RZ, R158 ;  /* 0x000000ffff7f7224 */ /* 0x000fc400078e009e */
[----:B------:R-:W-:Y:S02]  /*75f0*/  IMAD.MOV.U32 R156, RZ, RZ, R17 ;  /* 0x000000ffff9c7224 */ /* 0x000fe400078e0011 */
[----:B------:R-:W-:Y:S01]  /*7600*/  IMAD.MOV.U32 R135, RZ, RZ, R100 ;  /* 0x000000ffff877224 */ /* 0x000fe200078e0064 */
[----:B------:R-:W-:Y:S01]  /*7610*/  MOV R145, R126 ;  /* 0x0000007e00917202 */ /* 0x000fe20000000f00 */
[----:B------:R-:W-:Y:S01]  /*7620*/  IMAD.MOV.U32 R158, RZ, RZ, R19 ;  /* 0x000000ffff9e7224 */ /* 0x000fe200078e0013 */
[----:B------:R-:W-:Y:S01]  /*7630*/  MOV R121, R157 ;  /* 0x0000009d00797202 */ /* 0x000fe20000000f00 */
[----:B------:R-:W1:Y:S01]  /*7640*/  LDSM.16.MT88.4 R16, [R218+0x2000] ;  /* 0x00200000da10783b */ /* 0x000e620000004200 */
[----:B------:R-:W-:Y:S02]  /*7650*/  IMAD.MOV.U32 R144, RZ, RZ, R127 ;  /* 0x000000ffff907224 */ /* 0x000fe400078e007f */
        /* <DEDUP_REMOVED lines=8> */
[C---:B----4-:R-:W-:Y:S01]  /*76e0*/  HMMA.16816.F32.BF16 R156, R4.reuse, R12, R188 ;  /* 0x0000000c049c723c */ /* 0x050fe200000418bc */
[----:B------:R-:W-:Y:S01]  /*76f0*/  IMAD.MOV.U32 R147, RZ, RZ, R112 ;  /* 0x000000ffff937224 */ /* 0x000fe200078e0070 */
[----:B------:R-:W-:Y:S01]  /*7700*/  MOV R146, R155 ;  /* 0x0000009b00927202 */ /* 0x000fe20000000f00 */
[----:B------:R-:W-:Y:S01]  /*7710*/  IMAD.MOV.U32 R123, RZ, RZ, R114 ;  /* 0x000000ffff7b7224 */ /* 0x000fe200078e0072 */
[----:B------:R3:W5:Y:S04]  /*7720*/  LDL.LU R216, [R1+0x84] ;  /* 0x0000840001d87983 */ /* 0x0007680000300800 */
[C---:B------:R-:W-:Y:S01]  /*7730*/  HMMA.16816.F32.BF16 R92, R4.reuse, R14, R172 ;  /* 0x0000000e045c723c */ /* 0x040fe200000418ac */
[----:B------:R-:W4:Y:S07]  /*7740*/  LDSM.16.MT88.4 R12, [R218+0x5000] ;  /* 0x00500000da0c783b */ /* 0x000f2e0000004200 */
[C---:B-1----:R-:W-:Y:S08]  /*7750*/  HMMA.16816.F32.BF16 R148, R4.reuse, R16, R212 ;  /* 0x000000100494723c */ /* 0x042ff000000418d4 */
[C---:B------:R-:W-:Y:S01]  /*7760*/  HMMA.16816.F32.BF16 R116, R4.reuse, R18, R208 ;  /* 0x000000120474723c */ /* 0x040fe200000418d0 */
[----:B------:R-:W1:Y:S07]  /*7770*/  LDSM.16.MT88.4 R16, [R217+0x5000] ;  /* 0x00500000d910783b */ /* 0x000e6e0000004200 */
[C---:B----4-:R-:W-:Y:S11]  /*7780*/  HMMA.16816.F32.BF16 R180, R4.reuse, R12, R180 ;  /* 0x0000000c04b4723c */ /* 0x050ff600000418b4 */
[----:B------:R-:W-:Y:S05]  /*7790*/  @!UPT UIADD3 URZ, URZ, URZ, URZ ;  /* 0x0000003f3f3ff290 */ /* 0x000fea000fffe03f */
[----:B------:R-:W-:Y:S01]  /*77a0*/  MOV R204, R117 ;  /* 0x0000007500cc7202 */ /* 0x000fe20000000f00 */
[C---:B-1----:R-:W-:Y:S08]  /*77b0*/  HMMA.16816.F32.BF16 R172, R4.reuse, R16, R200 ;  /* 0x0000001004ac723c */ /* 0x042ff000000418c8 */
[----:B------:R-:W-:Y:S01]  /*77c0*/  HMMA.16816.F32.BF16 R112, R4, R18, R192 ;  /* 0x000000120470723c */ /* 0x000fe200000418c0 */
[----:B------:R-:W-:Y:S01]  /*77d0*/  LDSM.16.MT88.4 R16, [R220+0x5000] ;  /* 0x00500000dc10783b */ /* 0x000fe20000004200 */
[----:B--2---:R-:W-:-:S06]  /*77e0*/  MOV R101, R30 ;  /* 0x0000001e00657202 */ /* 0x004fcc0000000f00 */
[----:B------:R-:W-:Y:S01]  /*77f0*/  HMMA.16816.F32.BF16 R28, R4, R10, R196 ;  /* 0x0000000a041c723c */ /* 0x000fe200000418c4 */
[----:B------:R-:W1:Y:S01]  /*7800*/  LDSM.16.MT88.4 R8, [R220+0x2000] ;  /* 0x00200000dc08783b */ /* 0x000e620000004200 */
[----:B------:R-:W-:-:S06]  /*7810*/  MOV R136, R101 ;  /* 0x0000006500887202 */ /* 0x000fcc0000000f00 */
[C---:B-1----:R-:W-:Y:S08]  /*7820*/  HMMA.16816.F32.BF16 R164, R4.reuse, R8, R164 ;  /* 0x0000000804a4723c */ /* 0x042ff000000418a4 */
[----:B------:R-:W-:Y:S01]  /*7830*/  HMMA.16816.F32.BF16 R100, R4, R10, R160 ;  /* 0x0000000a0464723c */ /* 0x000fe200000418a0 */
[----:B------:R-:W1:Y:S01]  /*7840*/  LDSM.16.MT88.4 R8, [R221+0x5000] ;  /* 0x00500000dd08783b */ /* 0x000e620000004200 */
[----:B------:R-:W-:Y:S01]  /*7850*/  IMAD.MOV.U32 R198, RZ, RZ, R118 ;  /* 0x000000ffffc67224 */ /* 0x000fe200078e0076 */
[----:B------:R-:W-:Y:S01]  /*7860*/  MOV R197, R119 ;  /* 0x0000007700c57202 */ /* 0x000fe20000000f00 */
[----:B------:R-:W-:-:S04]  /*7870*/  IMAD.MOV.U32 R196, RZ, RZ, R116 ;  /* 0x000000ffffc47224 */ /* 0x000fc800078e0074 */
[C---:B------:R-:W-:Y:S01]  /*7880*/  HMMA.16816.F32.BF16 R116, R4.reuse, R14, R184 ;  /* 0x0000000e0474723c */ /* 0x040fe200000418b8 */
[----:B------:R-:W2:Y:S07]  /*7890*/  LDSM.16.MT88.4 R12, [R217+0x8000] ;  /* 0x00800000d90c783b */ /* 0x000eae0000004200 */
[C---:B-1----:R-:W-:Y:S08]  /*78a0*/  HMMA.16816.F32.BF16 R176, R4.reuse, R8, R176 ;  /* 0x0000000804b0723c */ /* 0x042ff000000418b0 */
[----:B------:R-:W-:Y:S11]  /*78b0*/  HMMA.16816.F32.BF16 R8, R4, R10, R108 ;  /* 0x0000000a0408723c */ /* 0x000ff6000004186c */
[----:B------:R-:W-:Y:S05]  /*78c0*/  @!UPT UIADD3 URZ, URZ, URZ, URZ ;  /* 0x0000003f3f3ff290 */ /* 0x000fea000fffe03f */
[----:B------:R-:W-:Y:S01]  /*78d0*/  IMAD.MOV.U32 R162, RZ, RZ, R176 ;  /* 0x000000ffffa27224 */ /* 0x000fe200078e00b0 */
[----:B------:R-:W-:Y:S01]  /*78e0*/  MOV R161, R177 ;  /* 0x000000b100a17202 */ /* 0x000fe20000000f00 */
[----:B------:R-:W-:-:S06]  /*78f0*/  IMAD.MOV.U32 R160, RZ, RZ, R178 ;  /* 0x000000ffffa07224 */ /* 0x000fcc00078e00b2 */
[----:B------:R-:W-:Y:S01]  /*7900*/  IMAD.MOV.U32 R178, RZ, RZ, R8 ;  /* 0x000000ffffb27224 */ /* 0x000fe200078e0008 */
[----:B------:R-:W-:Y:S01]  /*7910*/  MOV R177, R9 ;  /* 0x0000000900b17202 */ /* 0x000fe20000000f00 */
[----:B------:R-:W-:Y:S01]  /*7920*/  IMAD.MOV.U32 R176, RZ, RZ, R10 ;  /* 0x000000ffffb07224 */ /* 0x000fe200078e000a */
[----:B------:R-:W-:Y:S02]  /*7930*/  MOV R163, R11 ;  /* 0x0000000b00a37202 */ /* 0x000fe40000000f00 */
[----:B------:R-:W1:Y:S01]  /*7940*/  LDSM.16.MT88.4 R8, [R218+0x8000] ;  /* 0x00800000da08783b */ /* 0x000e620000004200 */
[----:B------:R-:W-:Y:S01]  /*7950*/  IMAD.MOV.U32 R199, RZ, RZ, R206 ;  /* 0x000000ffffc77224 */ /* 0x000fe200078e00ce */
[----:B------:R-:W-:Y:S01]  /*7960*/  MOV R214, R207 ;  /* 0x000000cf00d67202 */ /* 0x000fe20000000f00 */
[----:B------:R-:W-:Y:S01]  /*7970*/  IMAD.MOV.U32 R207, RZ, RZ, R154 ;  /* 0x000000ffffcf7224 */ /* 0x000fe200078e009a */
[----:B------:R-:W-:Y:S01]  /*7980*/  MOV R206, R152 ;  /* 0x0000009800ce7202 */ /* 0x000fe20000000f00 */
[----:B------:R-:W-:Y:S01]  /*7990*/  IMAD.MOV.U32 R205, RZ, RZ, R131 ;  /* 0x000000ffffcd7224 */ /* 0x000fe200078e0083 */
[----:B------:R-:W-:Y:S01]  /*79a0*/  MOV R155, R179 ;  /* 0x000000b3009b7202 */ /* 0x000fe20000000f00 */
[----:B------:R-:W-:Y:S01]  /*79b0*/  HMMA.16816.F32.BF16 R108, R4, R16, R168 ;  /* 0x00000010046c723c */ /* 0x000fe200000418a8 */
[----:B------:R-:W-:-:S06]  /*79c0*/  MOV R179, R204 ;  /* 0x000000cc00b37202 */ /* 0x000fcc0000000f00 */
[----:B------:R-:W-:Y:S01]  /*79d0*/  MOV R170, R205 ;  /* 0x000000cd00aa7202 */ /* 0x000fe20000000f00 */
[C---:B------:R-:W-:Y:S01]  /*79e0*/  HMMA.16816.F32.BF16 R208, R4.reuse, R18, R104 ;  /* 0x0000001204d0723c */ /* 0x040fe20000041868 */
[----:B------:R-:W-:Y:S01]  /*79f0*/  IMAD.MOV.U32 R169, RZ, RZ, R206 ;  /* 0x000000ffffa97224 */ /* 0x000fe200078e00ce */
[----:B------:R-:W-:Y:S01]  /*7a00*/  MOV R168, R207 ;  /* 0x000000cf00a87202 */ /* 0x000fe20000000f00 */
[----:B------:R-:W4:Y:S05]  /*7a10*/  LDSM.16.MT88.4 R16, [R221+0x8000] ;  /* 0x00800000dd10783b */ /* 0x000f2a0000004200 */
[C---:B--2---:R-:W-:Y:S08]  /*7a20*/  HMMA.16816.F32.BF16 R204, R4.reuse, R12, R96 ;  /* 0x0000000c04cc723c */ /* 0x044ff00000041860 */
        /* <DEDUP_REMOVED lines=11> */
[C---:B----4-:R-:W-:Y:S07]  /*7ae0*/  HMMA.16816.F32.BF16 R40, R4.reuse, R16, R88 ;  /* 0x000000100428723c */ /* 0x050fee0000041858 */
[----:B------:R-:W-:Y:S01]  /*7af0*/  MOV R88, R123 ;  /* 0x0000007b00587202 */ /* 0x000fe20000000f00 */
[C---:B------:R-:W-:Y:S01]  /*7b00*/  HMMA.16816.F32.BF16 R188, R4.reuse, R18, R80 ;  /* 0x0000001204bc723c */ /* 0x040fe20000041850 */
[----:B------:R-:W-:Y:S07]  /*7b10*/  LDSM.16.MT88.4 R16, [R218+0xb000] ;  /* 0x00b00000da10783b */ /* 0x000fee0000004200 */
[C---:B--2---:R-:W-:Y:S08]  /*7b20*/  HMMA.16816.F32.BF16 R200, R4.reuse, R12, R72 ;  /* 0x0000000c04c8723c */ /* 0x044ff00000041848 */
[C---:B------:R-:W-:Y:S01]  /*7b30*/  HMMA.16816.F32.BF16 R120, R4.reuse, R14, R60 ;  /* 0x0000000e0478723c */ /* 0x040fe2000004183c */
[----:B------:R-:W2:Y:S07]  /*7b40*/  LDSM.16.MT88.4 R12, [R221+0xb000] ;  /* 0x00b00000dd0c783b */ /* 0x000eae0000004200 */
[C---:B-1----:R-:W-:Y:S08]  /*7b50*/  HMMA.16816.F32.BF16 R48, R4.reuse, R8, R48 ;  /* 0x000000080430723c */ /* 0x042ff00000041830 */
[----:B------:R-:W-:Y:S01]  /*7b60*/  HMMA.16816.F32.BF16 R36, R4, R10, R36 ;  /* 0x0000000a0424723c */ /* 0x000fe20000041824 */
[----:B------:R-:W1:Y:S01]  /*7b70*/  LDSM.16.MT88.4 R8, [R220+0xb000] ;  /* 0x00b00000dc08783b */ /* 0x000e620000004200 */
[----:B------:R-:W-:Y:S01]  /*7b80*/  MOV R83, R147 ;  /* 0x0000009300537202 */ /* 0x000fe20000000f00 */
[----:B------:R-:W-:Y:S01]  /*7b90*/  IMAD.MOV.U32 R144, RZ, RZ, R145 ;  /* 0x000000ffff907224 */ /* 0x000fe200078e0091 */
[----:B------:R-:W-:-:S03]  /*7ba0*/  MOV R145, R153 ;  /* 0x0000009900917202 */ /* 0x000fc60000000f00 */
[----:B------:R-:W-:Y:S01]  /*7bb0*/  FADD.FTZ R0, R83, R0 ;  /* 0x0000000053007221 */ /* 0x000fe20000010000 */
[----:B------:R-:W-:Y:S01]  /*7bc0*/  MOV R90, R145 ;  /* 0x00000091005a7202 */ /* 0x000fe20000000f00 */
[----:B------:R-:W-:Y:S01]  /*7bd0*/  IMAD.MOV.U32 R55, RZ, RZ, R199 ;  /* 0x000000ffff377224 */ /* 0x000fe200078e00c7 */
[----:B------:R-:W-:Y:S01]  /*7be0*/  MOV R154, R108 ;  /* 0x0000006c009a7202 */ /* 0x000fe20000000f00 */
[----:B------:R-:W-:Y:S01]  /*7bf0*/  FADD.FTZ R0, R88, R0 ;  /* 0x0000000058007221 */ /* 0x000fe20000010000 */
[----:B------:R-:W-:Y:S01]  /*7c00*/  MOV R152, R110 ;  /* 0x0000006e00987202 */ /* 0x000fe20000000f00 */
[----:B------:R-:W-:Y:S02]  /*7c10*/  IMAD.MOV.U32 R153, RZ, RZ, R109 ;  /* 0x000000ffff997224 */ /* 0x000fe400078e006d */
[----:B------:R-:W-:Y:S02]  /*7c20*/  FADD.FTZ R3, R3, R2 ;  /* 0x0000000203037221 */ /* 0x000fe40000010000 */
[----:B------:R-:W-:Y:S01]  /*7c30*/  FADD.FTZ R2, R90, R0 ;  /* 0x000000005a027221 */ /* 0x000fe20000010000 */
[----:B------:R-:W-:Y:S01]  /*7c40*/  MOV R90, R55 ;  /* 0x00000037005a7202 */ /* 0x000fe20000000f00 */
[----:B------:R-:W-:Y:S01]  /*7c50*/  IMAD.MOV.U32 R55, RZ, RZ, R155 ;  /* 0x000000ffff377224 */ /* 0x000fe200078e009b */
[----:B------:R-:W-:Y:S01]  /*7c60*/  MOV R72, R154 ;  /* 0x0000009a00487202 */ /* 0x000fe20000000f00 */
[----:B------:R-:W-:Y:S01]  /*7c70*/  IMAD.MOV.U32 R73, RZ, RZ, R153 ;  /* 0x000000ffff497224 */ /* 0x000fe200078e0099 */
[----:B------:R-:W-:Y:S01]  /*7c80*/  MOV R74, R152 ;  /* 0x00000098004a7202 */ /* 0x000fe20000000f00 */
[----:B------:R-:W-:Y:S01]  /*7c90*/  IMAD.MOV.U32 R83, RZ, RZ, R170 ;  /* 0x000000ffff537224 */ /* 0x000fe200078e00aa */
[----:B------:R-:W4:Y:S01]  /*7ca0*/  LDSM.16.MT88.4 R152, [R218+0x2800] ;  /* 0x00280000da98783b */ /* 0x000f220000004200 */
[----:B------:R-:W-:Y:S01]  /*7cb0*/  MOV R80, R130 ;  /* 0x0000008200507202 */ /* 0x000fe20000000f00 */
[----:B------:R-:W-:Y:S01]  /*7cc0*/  IMAD.MOV.U32 R81, RZ, RZ, R129 ;  /* 0x000000ffff517224 */ /* 0x000fe200078e0081 */
[----:B------:R-:W-:Y:S01]  /*7cd0*/  MOV R82, R128 ;  /* 0x0000008000527202 */ /* 0x000fe20000000f00 */
[----:B------:R-:W-:Y:S01]  /*7ce0*/  IMAD.MOV.U32 R186, RZ, RZ, R215 ;  /* 0x000000ffffba7224 */ /* 0x000fe200078e00d7 */
[----:B------:R-:W-:Y:S01]  /*7cf0*/  MOV R187, R214 ;  /* 0x000000d600bb7202 */ /* 0x000fe20000000f00 */
[----:B------:R-:W-:Y:S01]  /*7d00*/  IMAD.MOV.U32 R89, RZ, RZ, R144 ;  /* 0x000000ffff597224 */ /* 0x000fe200078e0090 */
[C---:B--2---:R-:W-:Y:S01]  /*7d10*/  HMMA.16816.F32.BF16 R212, R4.reuse, R14, R56 ;  /* 0x0000000e04d4723c */ /* 0x044fe20000041838 */
[----:B------:R-:W-:Y:S01]  /*7d20*/  IMAD.MOV.U32 R91, RZ, RZ, R146 ;  /* 0x000000ffff5b7224 */ /* 0x000fe200078e0092 */
[----:B------:R-:W-:Y:S01]  /*7d30*/  MOV R185, R197 ;  /* 0x000000c500b97202 */ /* 0x000fe20000000f00 */
[----:B------:R-:W-:Y:S01]  /*7d40*/  IMAD.MOV.U32 R184, RZ, RZ, R198 ;  /* 0x000000ffffb87224 */ /* 0x000fe200078e00c6 */
[----:B------:R-:W-:Y:S01]  /*7d50*/  MOV R65, R137 ;  /* 0x0000008900417202 */ /* 0x000fe20000000f00 */
[----:B------:R-:W-:Y:S01]  /*7d60*/  IMAD.MOV.U32 R171, RZ, RZ, R196 ;  /* 0x000000ffffab7224 */ /* 0x000fe200078e00c4 */
[----:B------:R-:W-:Y:S01]  /*7d70*/  MOV R67, R139 ;  /* 0x0000008b00437202 */ /* 0x000fe20000000f00 */
[----:B------:R-:W-:Y:S01]  /*7d80*/  IMAD.MOV.U32 R64, RZ, RZ, R136 ;  /* 0x000000ffff407224 */ /* 0x000fe200078e0088 */
[----:B------:R-:W2:Y:S01]  /*7d90*/  LDSM.16.MT88.4 R144, [R217+0x2800] ;  /* 0x00280000d990783b */ /* 0x000ea20000004200 */
[----:B------:R-:W-:Y:S01]  /*7da0*/  IMAD.MOV.U32 R66, RZ, RZ, R138 ;  /* 0x000000ffff427224 */ /* 0x000fe200078e008a */
[C---:B------:R-:W-:Y:S02]  /*7db0*/  HMMA.16816.F32.BF16 R196, R4.reuse, R12, R68 ;  /* 0x0000000c04c4723c */ /* 0x040fe40000041844 */
[----:B------:R-:W2:Y:S05]  /*7dc0*/  LDSM.16.MT88.4 R56, [R221+0x5800] ;  /* 0x00580000dd38783b */ /* 0x000eaa0000004200 */
[----:B------:R-:W-:Y:S01]  /*7dd0*/  IMAD.MOV.U32 R70, RZ, RZ, R80 ;  /* 0x000000ffff467224 */ /* 0x000fe200078e0050 */
[----:B------:R-:W-:Y:S01]  /*7de0*/  HMMA.16816.F32.BF16 R136, R4, R18, R76 ;  /* 0x000000120488723c */ /* 0x000fe2000004184c */
[----:B------:R-:W-:-:S06]  /*7df0*/  MOV R71, R81 ;  /* 0x0000005100477202 */ /* 0x000fcc0000000f00 */
[----:B------:R-:W-:Y:S01]  /*7e00*/  IMAD.MOV.U32 R18, RZ, RZ, R82 ;  /* 0x000000ffff127224 */ /* 0x000fe200078e0052 */
[----:B------:R-:W-:Y:S02]  /*7e10*/  MOV R19, R83 ;  /* 0x0000005300137202 */ /* 0x000fe40000000f00 */
[----:B------:R-:W2:Y:S01]  /*7e20*/  LDSM.16.MT88.4 R80, [R218+0x8800] ;  /* 0x00880000da50783b */ /* 0x000ea20000004200 */
[----:B------:R-:W-:Y:S01]  /*7e30*/  IMAD.MOV.U32 R131, RZ, RZ, R111 ;  /* 0x000000ffff837224 */ /* 0x000fe200078e006f */
[C---:B-1----:R-:W-:Y:S01]  /*7e40*/  HMMA.16816.F32.BF16 R44, R4.reuse, R8, R44 ;  /* 0x00000008042c723c */ /* 0x042fe2000004182c */
[----:B------:R-:W-:Y:S07]  /*7e50*/  MUFU.EX2 R12, R23 ;  /* 0x00000017000c7308 */ /* 0x000fee0000000800 */
[C---:B------:R-:W-:Y:S01]  /*7e60*/  HMMA.16816.F32.BF16 R108, R4.reuse, R16, R84 ;  /* 0x00000010046c723c */ /* 0x040fe20000041854 */
[----:B------:R-:W-:Y:S07]  /*7e70*/  MUFU.EX2 R13, R22 ;  /* 0x00000016000d7308 */ /* 0x000fee0000000800 */
[----:B------:R-:W-:Y:S01]  /*7e80*/  HMMA.16816.F32.BF16 R32, R4, R10, R32 ;  /* 0x0000000a0420723c */ /* 0x000fe20000041820 */
[----:B------:R-:W-:Y:S08]  /*7e90*/  MUFU.EX2 R10, R25 ;  /* 0x00000019000a7308 */ /* 0x000ff00000000800 */
[----:B------:R-:W1:Y:S08]  /*7ea0*/  MUFU.EX2 R11, R24 ;  /* 0x00000018000b7308 */ /* 0x000e700000000800 */
[----:B------:R-:W-:Y:S08]  /*7eb0*/  MUFU.EX2 R6, R21 ;  /* 0x0000001500067308 */ /* 0x000ff00000000800 */
[----:B------:R-:W1:Y:S08]  /*7ec0*/  MUFU.EX2 R8, R20 ;  /* 0x0000001400087308 */ /* 0x000e700000000800 */
[----:B------:R-:W-:Y:S08]  /*7ed0*/  MUFU.EX2 R9, R26 ;  /* 0x0000001a00097308 */ /* 0x000ff00000000800 */
[----:B------:R-:W2:Y:S01]  /*7ee0*/  MUFU.EX2 R7, R27 ;  /* 0x0000001b00077308 */ /* 0x000ea20000000800 */
[----:B------:R-:W-:Y:S01]  /*7ef0*/  FADD.FTZ R3, R89, R3 ;  /* 0x0000000359037221 */ /* 0x000fe20000010000 */
[----:B------:R-:W-:Y:S01]  /*7f00*/  MOV R60, R178 ;  /* 0x000000b2003c7202 */ /* 0x000fe20000000f00 */
[----:B------:R-:W-:Y:S01]  /*7f10*/  IMAD.MOV.U32 R75, RZ, RZ, R131 ;  /* 0x000000ffff4b7224 */ /* 0x000fe200078e0083 */
[----:B------:R-:W-:Y:S01]  /*7f20*/  MOV R62, R176 ;  /* 0x000000b0003e7202 */ /* 0x000fe20000000f00 */
[----:B------:R-:W-:Y:S01]  /*7f30*/  FADD.FTZ R0, R91, R3 ;  /* 0x000000035b007221 */ /* 0x000fe20000010000 */
[----:B-1----:R-:W-:Y:S01]  /*7f40*/  F2FP.BF16.PACK_AB R128, R11, R10 ;  /* 0x0000000a0b80723e */ /* 0x002fe200000010ff */
[----:B------:R-:W-:Y:S01]  /*7f50*/  IMAD.MOV.U32 R61, RZ, RZ, R177 ;  /* 0x000000ffff3d7224 */ /* 0x000fe200078e00b1 */
[----:B------:R-:W-:Y:S01]  /*7f60*/  F2FP.BF16.PACK_AB R129, R8, R6 ;  /* 0x000000060881723e */ /* 0x000fe200000010ff */
[----:B------:R-:W-:Y:S01]  /*7f70*/  IMAD.MOV.U32 R63, RZ, RZ, R163 ;  /* 0x000000ffff3f7224 */ /* 0x000fe200078e00a3 */
[----:B------:R-:W-:Y:S01]  /*7f80*/  F2FP.BF16.PACK_AB R130, R13, R12 ;  /* 0x0000000c0d82723e */ /* 0x000fe200000010ff */
[----:B------:R-:W-:Y:S01]  /*7f90*/  IMAD.MOV.U32 R77, RZ, RZ, R179 ;  /* 0x000000ffff4d7224 */ /* 0x000fe200078e00b3 */
[----:B------:R-:W-:Y:S01]  /*7fa0*/  MOV R76, R171 ;  /* 0x000000ab004c7202 */ /* 0x000fe20000000f00 */
[----:B------:R-:W-:Y:S01]  /*7fb0*/  IMAD.MOV.U32 R79, RZ, RZ, R185 ;  /* 0x000000ffff4f7224 */ /* 0x000fe200078e00b9 */
[----:B------:R-:W-:-:S02]  /*7fc0*/  MOV R78, R184 ;  /* 0x000000b8004e7202 */ /* 0x000fc40000000f00 */
[----:B--2---:R-:W-:Y:S01]  /*7fd0*/  F2FP.BF16.PACK_AB R131, R7, R9 ;  /* 0x000000090783723e */ /* 0x004fe200000010ff */
        /* <DEDUP_REMOVED lines=12> */
[C---:B----4-:R-:W-:Y:S01]  /*80a0*/  HMMA.16816.F32.BF16 R148, R128.reuse, R152, R148 ;  /* 0x000000988094723c */ /* 0x050fe20000041894 */
[----:B------:R-:W1:Y:S04]  /*80b0*/  LDSM.16.MT88.4 R160, [R221+0x2800] ;  /* 0x00280000dda0783b */ /* 0x000e680000004200 */
[----:B------:R-:W2:Y:S03]  /*80c0*/  LDSM.16.MT88.4 R176, [R217+0x5800] ;  /* 0x00580000d9b0783b */ /* 0x000ea60000004200 */
[----:B------:R-:W-:Y:S01]  /*80d0*/  HMMA.16816.F32.BF16 R152, R128, R154, R76 ;  /* 0x0000009a8098723c */ /* 0x000fe2000004184c */
[----:B------:R-:W-:Y:S01]  /*80e0*/  MOV R17, R65 ;  /* 0x0000004100117202 */ /* 0x000fe20000000f00 */
[----:B------:R-:W-:-:S02]  /*80f0*/  IMAD.MOV.U32 R84, RZ, RZ, R66 ;  /* 0x000000ffff547224 */ /* 0x000fc400078e0042 */
[----:B------:R-:W-:Y:S01]  /*8100*/  IMAD.MOV.U32 R86, RZ, RZ, R187 ;  /* 0x000000ffff567224 */ /* 0x000fe200078e00bb */
[----:B------:R-:W-:Y:S02]  /*8110*/  MOV R87, R186 ;  /* 0x000000ba00577202 */ /* 0x000fe40000000f00 */
[----:B------:R-:W-:Y:S01]  /*8120*/  MOV R85, R67 ;  /* 0x0000004300557202 */ /* 0x000fe20000000f00 */
[----:B------:R-:W-:Y:S01]  /*8130*/  IMAD.MOV.U32 R76, RZ, RZ, R88 ;  /* 0x000000ffff4c7224 */ /* 0x000fe200078e0058 */
[----:B------:R-:W-:Y:S01]  /*8140*/  MOV R77, R89 ;  /* 0x00000059004d7202 */ /* 0x000fe20000000f00 */
[----:B------:R-:W-:Y:S01]  /*8150*/  IMAD.MOV.U32 R78, RZ, RZ, R90 ;  /* 0x000000ffff4e7224 */ /* 0x000fe200078e005a */
[----:B------:R-:W-:Y:S01]  /*8160*/  MOV R79, R91 ;  /* 0x0000005b004f7202 */ /* 0x000fe20000000f00 */
[----:B------:R-:W-:Y:S01]  /*8170*/  HMMA.16816.F32.BF16 R140, R128, R144, R140 ;  /* 0x00000090808c723c */ /* 0x000fe2000004188c */
[----:B------:R-:W-:Y:S01]  /*8180*/  MOV R0, R77 ;  /* 0x0000004d00007202 */ /* 0x000fe20000000f00 */
[----:B------:R-:W-:Y:S01]  /*8190*/  IMAD.MOV.U32 R16, RZ, RZ, R64 ;  /* 0x000000ffff107224 */ /* 0x000fe200078e0040 */
[----:B------:R-:W-:-:S02]  /*81a0*/  MOV R27, R79 ;  /* 0x0000004f001b7202 */ /* 0x000fc40000000f00 */
[----:B------:R-:W-:Y:S01]  /*81b0*/  MOV R25, R71 ;  /* 0x0000004700197202 */ /* 0x000fe20000000f00 */
[----:B------:R-:W-:Y:S01]  /*81c0*/  IMAD.MOV.U32 R24, RZ, RZ, R18 ;  /* 0x000000ffff187224 */ /* 0x000fe200078e0012 */
[----:B------:R-:W-:Y:S01]  /*81d0*/  LDSM.16.MT88.4 R168, [R220+0x2800] ;  /* 0x00280000dca8783b */ /* 0x000fe20000004200 */
[C---:B------:R-:W-:Y:S01]  /*81e0*/  HMMA.16816.F32.BF16 R52, R128.reuse, R56, R52 ;  /* 0x000000388034723c */ /* 0x040fe20000041834 */
[----:B------:R-:W-:Y:S01]  /*81f0*/  MOV R4, R17 ;  /* 0x0000001100047202 */ /* 0x000fe20000000f00 */
[----:B------:R-:W-:Y:S01]  /*8200*/  IMAD.MOV.U32 R26, RZ, RZ, R84 ;  /* 0x000000ffff1a7224 */ /* 0x000fe200078e0054 */
[----:B------:R-:W-:Y:S01]  /*8210*/  LDSM.16.MT88.4 R184, [R218+0x5800] ;  /* 0x00580000dab8783b */ /* 0x000fe20000004200 */
[----:B------:R-:W-:Y:S01]  /*8220*/  IMAD.MOV.U32 R5, RZ, RZ, R86 ;  /* 0x000000ffff057224 */ /* 0x000fe200078e0056 */
[----:B------:R-:W-:Y:S01]  /*8230*/  MOV R61, R73 ;  /* 0x00000049003d7202 */ /* 0x000fe20000000f00 */
[----:B------:R-:W-:Y:S01]  /*8240*/  IMAD.MOV.U32 R60, RZ, RZ, R72 ;  /* 0x000000ffff3c7224 */ /* 0x000fe200078e0048 */
[----:B------:R-:W-:Y:S01]  /*8250*/  MOV R63, R75 ;  /* 0x0000004b003f7202 */ /* 0x000fe20000000f00 */
[----:B------:R-:W-:Y:S01]  /*8260*/  HMMA.16816.F32.BF16 R144, R128, R146, R28 ;  /* 0x000000928090723c */ /* 0x000fe2000004181c */
[----:B------:R-:W-:Y:S01]  /*8270*/  FADD.FTZ R0, R0, R3 ;  /* 0x0000000300007221 */ /* 0x000fe20000010000 */
[----:B------:R-:W-:Y:S01]  /*8280*/  LDSM.16.MT88.4 R64, [R220+0x5800] ;  /* 0x00580000dc40783b */ /* 0x000fe20000004200 */
[----:B------:R-:W-:-:S02]  /*8290*/  IMAD.MOV.U32 R62, RZ, RZ, R74 ;  /* 0x000000ffff3e7224 */ /* 0x000fc400078e004a */
[----:B------:R-:W-:Y:S01]  /*82a0*/  IMAD.MOV.U32 R14, RZ, RZ, R70 ;  /* 0x000000ffff0e7224 */ /* 0x000fe200078e0046 */
[----:B------:R-:W-:Y:S01]  /*82b0*/  LDSM.16.MT88.4 R72, [R217+0x8800] ;  /* 0x00880000d948783b */ /* 0x000fe20000004200 */
[----:B------:R-:W-:Y:S01]  /*82c0*/  IMAD.MOV.U32 R31, RZ, RZ, R78 ;  /* 0x000000ffff1f7224 */ /* 0x000fe200078e004e */
[----:B------:R-:W-:Y:S02]  /*82d0*/  HMMA.16816.F32.BF16 R56, R128, R58, R20 ;  /* 0x0000003a8038723c */ /* 0x000fe40000041814 */
[----:B------:R-:W-:Y:S05]  /*82e0*/  LDSM.16.MT88.4 R88, [R221+0x8800] ;  /* 0x00880000dd58783b */ /* 0x000fea0000004200 */
[----:B------:R-:W-:-:S02]  /*82f0*/  IMAD.MOV.U32 R22, RZ, RZ, R76 ;  /* 0x000000ffff167224 */ /* 0x000fc400078e004c */
[----:B------:R-:W-:Y:S01]  /*8300*/  HMMA.16816.F32.BF16 R76, R128, R80, R104 ;  /* 0x00000050804c723c */ /* 0x000fe20000041868 */
[----:B------:R-:W-:Y:S02]  /*8310*/  FADD.FTZ R2, R31, R2 ;  /* 0x000000021f027221 */ /* 0x000fe40000010000 */
[----:B------:R-:W-:Y:S01]  /*8320*/  FADD.FTZ R0, R27, R0 ;  /* 0x000000001b007221 */ /* 0x000fe20000010000 */
[----:B------:R-:W-:-:S04]  /*8330*/  MOV R20, R85 ;  /* 0x0000005500147202 */ /* 0x000fc80000000f00 */
[----:B------:R-:W-:Y:S01]  /*8340*/  HMMA.16816.F32.BF16 R80, R128, R82, R96 ;  /* 0x000000528050723c */ /* 0x000fe20000041860 */
[----:B------:R-:W4:Y:S01]  /*8350*/  LDSM.16.MT88.4 R96, [R220+0x8800] ;  /* 0x00880000dc60783b */ /* 0x000f220000004200 */
[----:B------:R-:W-:Y:S01]  /*8360*/  FADD.FTZ R4, R4, R2 ;  /* 0x0000000204047221 */ /* 0x000fe20000010000 */
[----:B------:R-:W-:Y:S01]  /*8370*/  MOV R21, R87 ;  /* 0x0000005700157202 */ /* 0x000fe20000000f00 */
[----:B------:R-:W-:Y:S01]  /*8380*/  FADD.FTZ R3, R26, R0 ;  /* 0x000000001a037221 */ /* 0x000fe20000010000 */
[----:B------:R-:W-:Y:S01]  /*8390*/  MOV R23, R19 ;  /* 0x0000001300177202 */ /* 0x000fe20000000f00 */
[----:B------:R-:W-:Y:S01]  /*83a0*/  FADD.FTZ R5, R5, R4 ;  /* 0x0000000405057221 */ /* 0x000fe20000010000 */
[----:B------:R-:W3:Y:S01]  /*83b0*/  LDSM.16.MT88.4 R104, [R217+0xb800] ;  /* 0x00b80000d968783b */ /* 0x000ee20000004200 */
[----:B------:R-:W-:-:S04]  /*83c0*/  @P3 IMAD.HI.U32 R2, R20, c[0x0][0x2c8], RZ ;  /* 0x0000b20014023a27 */ /* 0x000fc800078e00ff */
[----:B------:R-:W-:Y:S02]  /*83d0*/  FADD.FTZ R4, R21, R3 ;  /* 0x0000000315047221 */ /* 0x000fe40000010000 */
[----:B------:R-:W-:Y:S02]  /*83e0*/  FADD.FTZ R3, R125, R5 ;  /* 0x000000057d037221 */ /* 0x000fe40000010000 */
[----:B------:R-:W-:Y:S01]  /*83f0*/  IMAD.MOV.U32 R0, RZ, RZ, R20 ;  /* 0x000000ffff007224 */ /* 0x000fe200078e0014 */
[----:B------:R-:W-:Y:S01]  /*8400*/  @P3 SHF.R.U32.HI R0, RZ, c[0x0][0x2cc], R2 ;  /* 0x0000b300ff003a19 */ /* 0x000fe20000011602 */
[----:B------:R-:W-:Y:S02]  /*8410*/  FADD.FTZ R3, R127, R3 ;  /* 0x000000037f037221 */ /* 0x000fe40000010000 */
[----:B------:R-:W-:Y:S01]  /*8420*/  FADD.FTZ R2, R126, R4 ;  /* 0x000000047e027221 */ /* 0x000fe20000010000 */
[----:B------:R-:W-:Y:S01]  /*8430*/  MOV R4, c[0x0][0x168] ;  /* 0x00005a0000047a02 */ /* 0x000fe20000000f00 */
[----:B------:R-:W-:-:S02]  /*8440*/  FADD.FTZ R3, R252, R3 ;  /* 0x00000003fc037221 */ /* 0x000fc40000010000 */
[----:B------:R-:W-:Y:S01]  /*8450*/  FADD.FTZ R2, R124, R2 ;  /* 0x000000027c027221 */ /* 0x000fe20000010000 */
[----:B------:R-:W-:Y:S01]  /*8460*/  IADD3 R0, R0, c[0x0][0x1d0], -R4 ;  /* 0x0000740000007a10 */ /* 0x000fe20007ffe804 */
[----:B------:R-:W-:Y:S01]  /*8470*/  FADD.FTZ R3, R23, R3 ;  /* 0x0000000317037221 */ /* 0x000fe20000010000 */
[----:B-1----:R-:W-:Y:S01]  /*8480*/  HMMA.16816.F32.BF16 R156, R128, R160, R156 ;  /* 0x000000a0809c723c */ /* 0x002fe2000004189c */
[----:B------:R-:W-:Y:S02]  /*8490*/  FADD.FTZ R2, R22, R2 ;  /* 0x0000000216027221 */ /* 0x000fe40000010000 */
[----:B------:R-:W-:-:S05]  /*84a0*/  IMAD.HI R4, R0, 0x2aaaaaab, RZ ;  /* 0x2aaaaaab00047827 */ /* 0x000fca00078e02ff */
[C---:B------:R-:W-:Y:S01]  /*84b0*/  HMMA.16816.F32.BF16 R160, R128.reuse, R162, R92 ;  /* 0x000000a280a0723c */ /* 0x040fe2000004185c */
[----:B------:R-:W-:Y:S02]  /*84c0*/  FADD.FTZ R0, R25, R3 ;  /* 0x0000000319007221 */ /* 0x000fe40000010000 */
[----:B------:R-:W-:Y:S02]  /*84d0*/  IMAD.MOV.U32 R15, RZ, RZ, R16 ;  /* 0x000000ffff0f7224 */ /* 0x000fe400078e0010 */
[----:B------:R-:W-:Y:S01]  /*84e0*/  FADD.FTZ R2, R24, R2 ;  /* 0x0000000218027221 */ /* 0x000fe20000010000 */
[----:B------:R-:W-:Y:S02]  /*84f0*/  LDSM.16.MT88.4 R16, [R220+0xb800] ;  /* 0x00b80000dc10783b */ /* 0x000fe40000004200 */
[----:B--2---:R-:W-:Y:S01]  /*8500*/  HMMA.16816.F32.BF16 R172, R128, R176, R172 ;  /* 0x000000b080ac723c */ /* 0x004fe200000418ac */
[----:B------:R-:W-:-:S07]  /*8510*/  FADD.FTZ R0, R134, R0 ;  /* 0x0000000086007221 */ /* 0x000fce0000010000 */
[----:B----4-:R-:W-:Y:S01]  /*8520*/  HMMA.16816.F32.BF16 R92, R128, R96, R200 ;  /* 0x00000060805c723c */ /* 0x010fe200000418c8 */
[----:B------:R-:W-:-:S07]  /*8530*/  FADD.FTZ R2, R14, R2 ;  /* 0x000000020e027221 */ /* 0x000fce0000010000 */
[C---:B------:R-:W-:Y:S01]  /*8540*/  HMMA.16816.F32.BF16 R176, R128.reuse, R178, R112 ;  /* 0x000000b280b0723c */ /* 0x040fe20000041870 */
[----:B------:R-:W1:Y:S07]  /*8550*/  LDSM.16.MT88.4 R112, [R218+0xb800] ;  /* 0x00b80000da70783b */ /* 0x000e6e0000004200 */
[----:B------:R-:W-:Y:S01]  /*8560*/  HMMA.16816.F32.BF16 R96, R128, R98, R120 ;  /* 0x000000628060723c */ /* 0x000fe20000041878 */
[----:B------:R-:W2:Y:S01]  /*8570*/  LDSM.16.MT88.4 R120, [R221+0xb800] ;  /* 0x00b80000dd78783b */ /* 0x000ea20000004200 */
[----:B------:R-:W-:-:S02]  /*8580*/  FADD.FTZ R0, R6, R0 ;  /* 0x0000000006007221 */ /* 0x000fc40000010000 */
[----:B------:R-:W-:Y:S01]  /*8590*/  FADD.FTZ R2, R10, R2 ;  /* 0x000000020a027221 */ /* 0x000fe20000010000 */
[----:B------:R-:W-:Y:S01]  /*85a0*/  SHF.R.U32.HI R3, RZ, 0x1f, R4 ;  /* 0x0000001fff037819 */ /* 0x000fe20000011604 */
[----:B------:R-:W-:Y:S02]  /*85b0*/  FADD.FTZ R0, R8, R0 ;  /* 0x0000000008007221 */ /* 0x000fe40000010000 */
[----:B------:R-:W-:Y:S01]  /*85c0*/  FADD.FTZ R2, R11, R2 ;  /* 0x000000020b027221 */ /* 0x000fe20000010000 */
[----:B------:R-:W-:Y:S01]  /*85d0*/  LEA.HI.SX32 R3, R4, R3, 0x1c ;  /* 0x0000000304037211 */ /* 0x000fe200078fe2ff */
[----:B------:R-:W-:Y:S02]  /*85e0*/  FADD.FTZ R0, R9, R0 ;  /* 0x0000000009007221 */ /* 0x000fe40000010000 */
[----:B------:R-:W-:Y:S01]  /*85f0*/  FADD.FTZ R2, R12, R2 ;  /* 0x000000020c027221 */ /* 0x000fe20000010000 */
[----:B------:R-:W-:Y:S01]  /*8600*/  IMNMX R3, R135, R3, !PT ;  /* 0x0000000387037217 */ /* 0x000fe20007800200 */
[----:B------:R-:W-:-:S02]  /*8610*/  FADD.FTZ R0, R7, R0 ;  /* 0x0000000007007221 */ /* 0x000fc40000010000 */
[----:B------:R-:W-:Y:S02]  /*8620*/  FADD.FTZ R2, R13, R2 ;  /* 0x000000020d027221 */ /* 0x000fe40000010000 */
[----:B------:R4:W-:Y:S01]  /*8630*/  STL [R1], R3 ;  /* 0x0000000301007387 */ /* 0x0009e20000100800 */
[----:B------:R-:W-:-:S03]  /*8640*/  IADD3 R252, R15, -0x2, RZ ;  /* 0xfffffffe0ffc7810 */ /* 0x000fc60007ffe0ff */
[----:B------:R4:W-:Y:S04]  /*8650*/  STL [R1+0x14], R0 ;  /* 0x0000140001007387 */ /* 0x0009e80000100800 */
[----:B------:R4:W-:Y:S01]  /*8660*/  STL [R1+0x10], R2 ;  /* 0x0000100201007387 */ /* 0x0009e20000100800 */
[----:B------:R-:W-:Y:S01]  /*8670*/  ISETP.GE.AND P0, PT, R252, R3, PT ;  /* 0x00000003fc00720c */ /* 0x000fe20003f06270 */
[C---:B------:R-:W-:Y:S08]  /*8680*/  HMMA.16816.F32.BF16 R164, R128.reuse, R168, R164 ;  /* 0x000000a880a4723c */ /* 0x040ff000000418a4 */
[C---:B------:R-:W-:Y:S08]  /*8690*/  HMMA.16816.F32.BF16 R180, R128.reuse, R184, R180 ;  /* 0x000000b880b4723c */ /* 0x040ff000000418b4 */
[C---:B------:R-:W-:Y:S08]  /*86a0*/  HMMA.16816.F32.BF16 R168, R128.reuse, R170, R100 ;  /* 0x000000aa80a8723c */ /* 0x040ff00000041864 */
[C---:B------:R-:W-:Y:S08]  /*86b0*/  HMMA.16816.F32.BF16 R184, R128.reuse, R186, R116 ;  /* 0x000000ba80b8723c */ /* 0x040ff00000041874 */
[C---:B------:R-:W-:Y:S08]  /*86c0*/  HMMA.16816.F32.BF16 R60, R128.reuse, R64, R60 ;  /* 0x00000040803c723c */ /* 0x040ff0000004183c */
[C---:B------:R-:W-:Y:S08]  /*86d0*/  HMMA.16816.F32.BF16 R68, R128.reuse, R72, R204 ;  /* 0x000000488044723c */ /* 0x040ff000000418cc */
[C---:B------:R-:W-:Y:S08]  /*86e0*/  HMMA.16816.F32.BF16 R84, R128.reuse, R88, R40 ;  /* 0x000000588054723c */ /* 0x040ff00000041828 */
[C---:B---3--:R-:W-:Y:S08]  /*86f0*/  HMMA.16816.F32.BF16 R100, R128.reuse, R104, R48 ;  /* 0x000000688064723c */ /* 0x048ff00000041830 */
[C---:B-1----:R-:W-:Y:S08]  /*8700*/  HMMA.16816.F32.BF16 R108, R128.reuse, R112, R108 ;  /* 0x00000070806c723c */ /* 0x042ff0000004186c */
[C---:B--2---:R-:W-:Y:S08]  /*8710*/  HMMA.16816.F32.BF16 R116, R128.reuse, R120, R196 ;  /* 0x000000788074723c */ /* 0x044ff000000418c4 */
        /* <DEDUP_REMOVED lines=9> */
[----:B----4-:R-:W2:Y:S01]  /*87b0*/  LDL R135, [R1+0x8] ;  /* 0x0000080001877983 */ /* 0x010ea20000100800 */
[----:B------:R-:W-:-:S02]  /*87c0*/  MOV R136, R132 ;  /* 0x0000008400887202 */ /* 0x000fc40000000f00 */
[----:B------:R-:W-:Y:S01]  /*87d0*/  MOV R201, R252 ;  /* 0x000000fc00c97202 */ /* 0x000fe20000000f00 */
[----:B--2---:R-:W-:Y:S01]  /*87e0*/  @P3 IMAD.HI.U32 R0, R135, c[0x0][0x2c8], RZ ;  /* 0x0000b20087003a27 */ /* 0x004fe200078e00ff */
[----:B------:R-:W-:-:S04]  /*87f0*/  MOV R135, R133 ;  /* 0x0000008500877202 */ /* 0x000fc80000000f00 */
[----:B------:R-:W-:-:S05]  /*8800*/  @P3 SHF.R.U32.HI R0, RZ, c[0x0][0x2cc], R0 ;  /* 0x0000b300ff003a19 */ /* 0x000fca0000011600 */
[----:B------:R1:W-:Y:S02]  /*8810*/  @P3 STL [R1+0x4], R0 ;  /* 0x0000040001003387 */ /* 0x0003e40000100800 */
.L_x_2167:
[----:B------:R-:W-:Y:S04]  /*8820*/  DEPBAR.LE SB0, 0x0 ;  /* 0x000080000000791a */ /* 0x000fe80000000000 */
[----:B------:R-:W-:Y:S01]  /*8830*/  WARPSYNC 0xffffffff ;  /* 0xffffffff00007948 */ /* 0x000fe20003800000 */
[----:B------:R-:W-:Y:S01]  /*8840*/  BAR.SYNC.DEFER_BLOCKING 0x0 ;  /* 0x0000000000007b1d */ /* 0x000fe20000010000 */
[----:B------:R-:W-:Y:S07]  /*8850*/  MOV R198, c[0x0][0x2c4] ;  /* 0x0000b10000c67a02 */ /* 0x000fee0000000f00 */
[----:B-----5:R-:W-:Y:S08]  /*8860*/  LDSM.16.M88.4 R48, [R223] ;  /* 0x00000000df30783b */ /* 0x020ff00000000200 */
[----:B------:R-:W2:Y:S08]  /*8870*/  LDSM.16.M88.4 R8, [R216] ;  /* 0x00000000d808783b */ /* 0x000eb00000000200 */
[----:B------:R-:W3:Y:S08]  /*8880*/  LDSM.16.M88.4 R16, [R216+0x800] ;  /* 0x00080000d810783b */ /* 0x000ef00000000200 */
[----:B------:R-:W4:Y:S04]  /*8890*/  LDL R252, [R1+0x18] ;  /* 0x0000180001fc7983 */ /* 0x000f280000100800 */
[----:B------:R-:W1:Y:S08]  /*88a0*/  LDSM.16.M88.4 R24, [R216+0x1000] ;  /* 0x00100000d818783b */ /* 0x000e700000000200 */
[----:B------:R-:W4:Y:S06]  /*88b0*/  LDL.64 R132, [R1+0x28] ;  /* 0x0000280001847983 */ /* 0x000f2c0000100a00 */
[----:B------:R-:W1:Y:S01]  /*88c0*/  LDSM.16.M88.4 R32, [R216+0x1800] ;  /* 0x00180000d820783b */ /* 0x000e620000000200 */
[C---:B--2---:R-:W-:Y:S07]  /*88d0*/  HMMA.16816.F32.BF16 R4, R48.reuse, R8, RZ ;  /* 0x000000083004723c */ /* 0x044fee00000418ff */
[----:B------:R-:W2:Y:S04]  /*88e0*/  LDL R134, [R1+0x34] ;  /* 0x0000340001867983 */ /* 0x000ea80000100800 */
[----:B------:R1:W-:Y:S01]  /*88f0*/  STL [R1+0x84], R220 ;  /* 0x000084dc01007387 */ /* 0x0003e20000100800 */
[C---:B------:R-:W-:Y:S03]  /*8900*/  HMMA.16816.F32.BF16 R8, R48.reuse, R10, RZ ;  /* 0x0000000a3008723c */ /* 0x040fe600000418ff */
[----:B------:R-:W1:Y:S05]  /*8910*/  LDSM.16.M88.4 R40, [R216+0x2000] ;  /* 0x00200000d828783b */ /* 0x000e6a0000000200 */
[C---:B---3--:R-:W-:Y:S03]  /*8920*/  HMMA.16816.F32.BF16 R12, R48.reuse, R16, RZ ;  /* 0x00000010300c723c */ /* 0x048fe600000418ff */
[----:B------:R-:W3:Y:S05]  /*8930*/  LDSM.16.M88.4 R188, [R216+0x2800] ;  /* 0x00280000d8bc783b */ /* 0x000eea0000000200 */
[C---:B------:R-:W-:Y:S03]  /*8940*/  HMMA.16816.F32.BF16 R16, R48.reuse, R18, RZ ;  /* 0x000000123010723c */ /* 0x040fe600000418ff */
[----:B------:R-:W-:Y:S05]  /*8950*/  LDSM.16.M88.4 R192, [R227] ;  /* 0x00000000e3c0783b */ /* 0x000fea0000000200 */
[C---:B-1----:R-:W-:Y:S03]  /*8960*/  HMMA.16816.F32.BF16 R20, R48.reuse, R24, RZ ;  /* 0x000000183014723c */ /* 0x042fe600000418ff */
[----:B------:R-:W2:Y:S04]  /*8970*/  LDL R220, [R1+0xc] ;  /* 0x00000c0001dc7983 */ /* 0x000ea80000100800 */
[----:B------:R-:W2:Y:S01]  /*8980*/  LDL R197, [R1+0x4] ;  /* 0x0000040001c57983 */ /* 0x000ea20000100800 */
[C---:B------:R-:W-:Y:S03]  /*8990*/  HMMA.16816.F32.BF16 R24, R48.reuse, R26, RZ ;  /* 0x0000001a3018723c */ /* 0x040fe600000418ff */
[----:B------:R-:W2:Y:S05]  /*89a0*/  LDL R196, [R1+0x1c] ;  /* 0x00001c0001c47983 */ /* 0x000eaa0000100800 */
[C---:B------:R-:W-:Y:S08]  /*89b0*/  HMMA.16816.F32.BF16 R28, R48.reuse, R32, RZ ;  /* 0x00000020301c723c */ /* 0x040ff000000418ff */
[C---:B------:R-:W-:Y:S08]  /*89c0*/  HMMA.16816.F32.BF16 R32, R48.reuse, R34, RZ ;  /* 0x000000223020723c */ /* 0x040ff000000418ff */
[C---:B------:R-:W-:Y:S08]  /*89d0*/  HMMA.16816.F32.BF16 R36, R48.reuse, R40, RZ ;  /* 0x000000283024723c */ /* 0x040ff000000418ff */
[C---:B------:R-:W-:Y:S08]  /*89e0*/  HMMA.16816.F32.BF16 R40, R48.reuse, R42, RZ ;  /* 0x0000002a3028723c */ /* 0x040ff000000418ff */
[C---:B---3--:R-:W-:Y:S08]  /*89f0*/  HMMA.16816.F32.BF16 R44, R48.reuse, R188, RZ ;  /* 0x000000bc302c723c */ /* 0x048ff000000418ff */
[----:B------:R-:W-:Y:S01]  /*8a00*/  HMMA.16816.F32.BF16 R48, R48, R190, RZ ;  /* 0x000000be3030723c */ /* 0x000fe200000418ff */
        /* <DEDUP_REMOVED lines=10> */
[C---:B-1----:R-:W-:Y:S03]  /*8ab0*/  HMMA.16816.F32.BF16 R28, R188.reuse, R192, R28 ;  /* 0x000000c0bc1c723c */ /* 0x042fe6000004181c */
[----:B----4-:R-:W-:Y:S05]  /*8ac0*/  ISETP.GT.AND P0, PT, R252, R201, PT ;  /* 0x000000c9fc00720c */ /* 0x010fea0003f04270 */
[C---:B------:R-:W-:Y:S01]  /*8ad0*/  HMMA.16816.F32.BF16 R32, R188.reuse, R194, R32 ;  /* 0x000000c2bc20723c */ /* 0x040fe20000041820 */
[----:B------:R-:W1:Y:S07]  /*8ae0*/  LDSM.16.M88.4 R192, [R247] ;  /* 0x00000000f7c0783b */ /* 0x000e6e0000000200 */
[----:B------:R-:W-:Y:S01]  /*8af0*/  @!P0 SHF.R.S32.HI R0, RZ, 0x1f, R201 ;  /* 0x0000001fff008819 */ /* 0x000fe200000114c9 */
[C---:B------:R-:W-:Y:S03]  /*8b00*/  @!P0 IMAD.WIDE.U32 R2, R201.reuse, c[0x0][0x208], RZ ;  /* 0x00008200c9028a25 */ /* 0x040fe600078e00ff */
[----:B------:R-:W-:Y:S01]  /*8b10*/  @!P0 MOV R138, R132 ;  /* 0x00000084008a8202 */ /* 0x000fe20000000f00 */
[----:B------:R-:W-:Y:S04]  /*8b20*/  @!P0 IMAD R0, R0, c[0x0][0x208], RZ ;  /* 0x0000820000008a24 */ /* 0x000fe800078e02ff */
[----:B------:R-:W-:Y:S01]  /*8b30*/  @!P0 IMAD R0, R201, c[0x0][0x20c], R0 ;  /* 0x00008300c9008a24 */ /* 0x000fe200078e0200 */
[----:B--2---:R-:W-:Y:S04]  /*8b40*/  @!P0 MOV R139, R134 ;  /* 0x00000086008b8202 */ /* 0x004fe80000000f00 */
[----:B------:R-:W-:Y:S01]  /*8b50*/  @!P0 IADD3 R0, R3, R0, RZ ;  /* 0x0000000003008210 */ /* 0x000fe20007ffe0ff */
[----:B------:R-:W-:Y:S04]  /*8b60*/  @!P0 IMAD.WIDE.U32 R138, R2, 0x60, R138 ;  /* 0x00000060028a8825 */ /* 0x000fe800078e008a */
[----:B------:R-:W-:Y:S01]  /*8b70*/  @!P0 IMAD R0, R0, 0x60, RZ ;  /* 0x0000006000008824 */ /* 0x000fe200078e02ff */
[----:B------:R-:W-:Y:S04]  /*8b80*/  @!P0 SHF.L.U32 R132, R138, 0x1, RZ ;  /* 0x000000018a848819 */ /* 0x000fe800000006ff */
[----:B------:R-:W-:Y:S02]  /*8b90*/  @!P0 IADD3 R2, P1, R132, c[0x0][0x1f8], RZ ;  /* 0x00007e0084028a10 */ /* 0x000fe40007f3e0ff */
[----:B------:R-:W-:Y:S04]  /*8ba0*/  @!P0 IADD3 R0, R139, R0, RZ ;  /* 0x000000008b008210 */ /* 0x000fe80007ffe0ff */
[----:B------:R-:W-:Y:S02]  /*8bb0*/  @!P0 SHF.L.U64.HI R0, R138, 0x1, R0 ;  /* 0x000000018a008819 */ /* 0x000fe40000010200 */
[----:B------:R-:W-:Y:S01]  /*8bc0*/  @!P0 IADD3 R138, P2, R132, 0x80, RZ ;  /* 0x00000080848a8810 */ /* 0x000fe20007f5e0ff */
[C---:B-1----:R-:W-:Y:S03]  /*8bd0*/  HMMA.16816.F32.BF16 R36, R188.reuse, R192, R36 ;  /* 0x000000c0bc24723c */ /* 0x042fe60000041824 */
[----:B------:R-:W-:Y:S02]  /*8be0*/  @!P0 IADD3.X R3, R0, c[0x0][0x1fc], RZ, P1, !PT ;  /* 0x00007f0000038a10 */ /* 0x000fe40000ffe4ff */
[----:B------:R-:W-:Y:S03]  /*8bf0*/  @!P0 IADD3 R138, P1, R138, c[0x0][0x1f8], RZ ;  /* 0x00007e008a8a8a10 */ /* 0x000fe60007f3e0ff */
[C---:B------:R-:W-:Y:S01]  /*8c00*/  HMMA.16816.F32.BF16 R40, R188.reuse, R194, R40 ;  /* 0x000000c2bc28723c */ /* 0x040fe20000041828 */
[----:B------:R-:W1:Y:S02]  /*8c10*/  LDSM.16.M88.4 R192, [R246] ;  /* 0x00000000f6c0783b */ /* 0x000e640000000200 */
[C---:B------:R-:W-:Y:S02]  /*8c20*/  LOP3.LUT P4, RZ, R220.reuse, 0x2, RZ, 0xc0, !PT ;  /* 0x00000002dcff7812 */ /* 0x040fe4000788c0ff */
[--C-:B------:R-:W-:Y:S02]  /*8c30*/  @!P0 IADD3.X R139, RZ, c[0x0][0x1fc], R0.reuse, P1, P2 ;  /* 0x00007f00ff8b8a10 */ /* 0x100fe40000fe4400 */
[----:B------:R-:W-:Y:S02]  /*8c40*/  LOP3.LUT P3, RZ, R220, 0x1, RZ, 0xc0, !PT ;  /* 0x00000001dcff7812 */ /* 0x000fe4000786c0ff */
[----:B------:R-:W-:Y:S01]  /*8c50*/  @!PT LDS RZ, [RZ] ;  /* 0x00000000fffff984 */ /* 0x000fe20000000800 */
[----:B------:R-:W-:Y:S01]  /*8c60*/  @!PT LDS RZ, [RZ] ;  /* 0x00000000fffff984 */ /* 0x000fe20000000800 */
[----:B------:R-:W-:Y:S01]  /*8c70*/  @!PT LDS RZ, [RZ] ;  /* 0x00000000fffff984 */ /* 0x000fe20000000800 */
[----:B------:R2:W-:Y:S08]  /*8c80*/  @!P0 LDGSTS.E.BYPASS.LTC128B.128 [R251+0x100], [R2.64], !P5 ;  /* 0x0010000002fb8fae */ /* 0x0005f0000e901d46 */
[----:B------:R3:W-:Y:S01]  /*8c90*/  @!P0 LDGSTS.E.BYPASS.LTC128B.128 [R251+0x3100], [R138.64], !P4 ;  /* 0x031000008afb8fae */ /* 0x0007e2000e101d46 */
[C---:B-1----:R-:W-:Y:S03]  /*8ca0*/  HMMA.16816.F32.BF16 R44, R188.reuse, R192, R44 ;  /* 0x000000c0bc2c723c */ /* 0x042fe6000004182c */
[----:B---3--:R-:W-:Y:S04]  /*8cb0*/  @!P0 IADD3 R138, P2, R132, 0x100, RZ ;  /* 0x00000100848a8810 */ /* 0x008fe80007f5e0ff */
[----:B------:R-:W-:Y:S01]  /*8cc0*/  @!P0 IADD3 R138, P1, R138, c[0x0][0x1f8], RZ ;  /* 0x00007e008a8a8a10 */ /* 0x000fe20007f3e0ff */
[----:B------:R-:W-:Y:S04]  /*8cd0*/  HMMA.16816.F32.BF16 R48, R188, R194, R48 ;  /* 0x000000c2bc30723c */ /* 0x000fe80000041830 */
[--C-:B------:R-:W-:Y:S02]  /*8ce0*/  @!P0 IADD3.X R139, RZ, c[0x0][0x1fc], R0.reuse, P1, P2 ;  /* 0x00007f00ff8b8a10 */ /* 0x100fe40000fe4400 */
[----:B------:R-:W-:Y:S03]  /*8cf0*/  @!P0 IADD3 R132, P2, R132, 0x180, RZ ;  /* 0x0000018084848810 */ /* 0x000fe60007f5e0ff */
[----:B------:R1:W-:Y:S03]  /*8d00*/  @!P0 LDGSTS.E.BYPASS.LTC128B.128 [R251+0x6100], [R138.64], !P3 ;  /* 0x061000008afb8fae */ /* 0x0003e6000d901d46 */
[----:B------:R-:W-:Y:S04]  /*8d10*/  @!P0 IADD3 R132, P1, R132, c[0x0][0x1f8], RZ ;  /* 0x00007e0084848a10 */ /* 0x000fe80007f3e0ff */
[----:B------:R-:W-:Y:S02]  /*8d20*/  @!P0 IADD3.X R133, RZ, c[0x0][0x1fc], R0, P1, P2 ;  /* 0x00007f00ff858a10 */ /* 0x000fe40000fe4400 */
[----:B------:R-:W-:Y:S03]  /*8d30*/  @!P0 MOV R0, c[0x0][0x208] ;  /* 0x0000820000008a02 */ /* 0x000fe60000000f00 */
[----:B------:R3:W-:Y:S08]  /*8d40*/  @!P0 LDGSTS.E.BYPASS.LTC128B.128 [R251+0x9100], [R132.64], !P6 ;  /* 0x0910000084fb8fae */ /* 0x0007f0000f101d46 */
[----:B-1----:R-:W4:Y:S01]  /*8d50*/  LDL R138, [R1+0x30] ;  /* 0x00003000018a7983 */ /* 0x002f220000100800 */
[----:B---3--:R-:W-:Y:S02]  /*8d60*/  @!P0 MOV R133, 0x6 ;  /* 0x0000000600858802 */ /* 0x008fe40000000f00 */
[C---:B------:R-:W-:Y:S02]  /*8d70*/  @!P0 SHF.L.U32 R132, R0.reuse, 0x6, RZ ;  /* 0x0000000600848819 */ /* 0x040fe400000006ff */
[----:B------:R-:W-:Y:S02]  /*8d80*/  @!P0 SHF.L.U64.HI R0, R0, R133, c[0x0][0x20c] ;  /* 0x0000830000008619 */ /* 0x000fe40000010285 */
[----:B--2---:R-:W-:Y:S04]  /*8d90*/  @!P0 IADD3 R2, P1, R2, R132, RZ ;  /* 0x0000008402028210 */ /* 0x004fe80007f3e0ff */
[----:B------:R-:W-:Y:S02]  /*8da0*/  @!P0 IADD3.X R3, R3, R0, RZ, P1, !PT ;  /* 0x0000000003038210 */ /* 0x000fe40000ffe4ff */
[----:B------:R-:W-:Y:S03]  /*8db0*/  @!P0 IADD3 R132, P1, R132, R2, RZ ;  /* 0x0000000284848210 */ /* 0x000fe60007f3e0ff */
[----:B------:R1:W-:Y:S01]  /*8dc0*/  @!P0 LDGSTS.E.BYPASS.LTC128B.128 [R251+0x1100], [R2.64], !P5 ;  /* 0x0110000002fb8fae */ /* 0x0003e2000e901d46 */
[----:B------:R-:W-:Y:S02]  /*8dd0*/  @!P0 IADD3.X R133, R0, R3, RZ, P1, !PT ;  /* 0x0000000300858210 */ /* 0x000fe40000ffe4ff */
[----:B------:R-:W-:Y:S05]  /*8de0*/  ISETP.NE.AND P1, PT, R198, 0x1, PT ;  /* 0x00000001c600780c */ /* 0x000fea0003f25270 */
[----:B------:R1:W-:Y:S08]  /*8df0*/  @!P0 LDGSTS.E.BYPASS.LTC128B.128 [R251+0x4100], [R2.64+0x80], !P4 ;  /* 0x0410008002fb8fae */ /* 0x0003f0000e101d46 */
[----:B------:R1:W-:Y:S08]  /*8e00*/  @!P0 LDGSTS.E.BYPASS.LTC128B.128 [R251+0x7100], [R2.64+0x100], !P3 ;  /* 0x0710010002fb8fae */ /* 0x0003f0000d901d46 */
[----:B------:R1:W-:Y:S08]  /*8e10*/  @!P0 LDGSTS.E.BYPASS.LTC128B.128 [R251+0xa100], [R2.64+0x180], !P6 ;  /* 0x0a10018002fb8fae */ /* 0x0003f0000f101d46 */
[----:B------:R2:W-:Y:S08]  /*8e20*/  @!P0 LDGSTS.E.BYPASS.LTC128B.128 [R251+0x2100], [R132.64], !P5 ;  /* 0x0210000084fb8fae */ /* 0x0005f0000e901d46 */
[----:B------:R2:W-:Y:S08]  /*8e30*/  @!P0 LDGSTS.E.BYPASS.LTC128B.128 [R251+0x5100], [R132.64+0x80], !P4 ;  /* 0x0510008084fb8fae */ /* 0x0005f0000e101d46 */
[----:B------:R2:W-:Y:S01]  /*8e40*/  @!P0 LDGSTS.E.BYPASS.LTC128B.128 [R251+0x8100], [R132.64+0x100], !P3 ;  /* 0x0810010084fb8fae */ /* 0x0005e2000d901d46 */
[----:B-1----:R-:W-:Y:S07]  /*8e50*/  IMAD R2, R201, -0x60, RZ ;  /* 0xffffffa0c9027824 */ /* 0x002fee00078e02ff */
[----:B------:R2:W-:Y:S08]  /*8e60*/  @!P0 LDGSTS.E.BYPASS.LTC128B.128 [R251+0xb100], [R132.64+0x180], !P6 ;  /* 0x0b10018084fb8fae */ /* 0x0005f0000f101d46 */
[----:B------:R-:W-:Y:S08]  /*8e70*/  LDSM.16.M88.4 R188, [R226] ;  /* 0x00000000e2bc783b */ /* 0x000ff00000000200 */
[----:B------:R-:W1:Y:S08]  /*8e80*/  LDSM.16.M88.4 R192, [R222] ;  /* 0x00000000dec0783b */ /* 0x000e700000000200 */
[----:B------:R-:W0:Y:S08]  /*8e90*/  LDGDEPBAR ;  /* 0x00000000000079af */ /* 0x000e300000000000 */
[----:B------:R3:W2:Y:S01]  /*8ea0*/  LDL R0, [R1+0x8] ;  /* 0x0000080001007983 */ /* 0x0006a20000100800 */
        /* <DEDUP_REMOVED lines=18> */
[----:B------:R-:W1:Y:S03]  /*8fd0*/  LDSM.16.M88.4 R192, [R219] ;  /* 0x00000000dbc0783b */ /* 0x000e660000000200 */
[----:B--2---:R-:W-:Y:S05]  /*8fe0*/  @P1 MOV R0, R197 ;  /* 0x000000c500001202 */ /* 0x004fea0000000f00 */
[----:B------:R-:W-:Y:S01]  /*8ff0*/  SHFL.IDX PT, R3, R0, 0x1, 0x1c1f ;  /* 0x003c1f0000037f89 */ /* 0x000fe200000e0000 */
        /* <DEDUP_REMOVED lines=230> */
[----:B------:R-:W1:Y:S11]  /*9e60*/  LDSM.16.M88.4 R192, [R219+0x9800] ;  /* 0x00980000dbc0783b */ /* 0x000e760000000200 */
[----:B------:R-:W-:Y:S04]  /*9e70*/  @!UPT UIADD3 URZ, URZ, URZ, URZ ;  /* 0x0000003f3f3ff290 */ /* 0x000fe8000fffe03f */
[----:B------:R-:W-:Y:S02]  /*9e80*/  FMUL.FTZ R6, R6, c[0x0][0x320] ;  /* 0x0000c80006067a20 */ /* 0x000fe40000410000 */
[----:B------:R-:W-:Y:S02]  /*9e90*/  FMUL.FTZ R4, R4, c[0x0][0x320] ;  /* 0x0000c80004047a20 */ /* 0x000fe40000410000 */
[----:B------:R-:W-:Y:S01]  /*9ea0*/  MUFU.TANH R133, R6 ;  /* 0x0000000600857308 */ /* 0x000fe20000002400 */
[----:B------:R-:W-:Y:S02]  /*9eb0*/  FMUL.FTZ R5, R5, c[0x0][0x320] ;  /* 0x0000c80005057a20 */ /* 0x000fe40000410000 */
[----:B------:R-:W-:Y:S02]  /*9ec0*/  FMUL.FTZ R7, R7, c[0x0][0x320] ;  /* 0x0000c80007077a20 */ /* 0x000fe40000410000 */
[----:B------:R-:W-:Y:S02]  /*9ed0*/  FMUL.FTZ R11, R11, c[0x0][0x320] ;  /* 0x0000c8000b0b7a20 */ /* 0x000fe40000410000 */
[----:B------:R-:W-:Y:S02]  /*9ee0*/  FMUL.FTZ R9, R9, c[0x0][0x320] ;  /* 0x0000c80009097a20 */ /* 0x000fe40000410000 */
[----:B------:R-:W-:Y:S01]  /*9ef0*/  FMUL.FTZ R10, R10, c[0x0][0x320] ;  /* 0x0000c8000a0a7a20 */ /* 0x000fe20000410000 */
[----:B------:R2:W2:Y:S01]  /*9f00*/  MUFU.TANH R137, R4 ;  /* 0x0000000400897308 */ /* 0x0004a20000002400 */
[----:B------:R-:W-:Y:S09]  /*9f10*/  FMUL.FTZ R8, R8, c[0x0][0x320] ;  /* 0x0000c80008087a20 */ /* 0x000ff20000410000 */
[----:B------:R-:W-:Y:S01]  /*9f20*/  MUFU.TANH R9, R9 ;  /* 0x0000000900097308 */ /* 0x000fe20000002400 */
[C---:B-1----:R-:W-:Y:S08]  /*9f30*/  HMMA.16816.F32.BF16 R12, R188.reuse, R192, R12 ;  /* 0x000000c0bc0c723c */ /* 0x042ff0000004180c */
[C---:B------:R-:W-:Y:S01]  /*9f40*/  HMMA.16816.F32.BF16 R16, R188.reuse, R194, R16 ;  /* 0x000000c2bc10723c */ /* 0x040fe20000041810 */
[----:B------:R-:W1:Y:S01]  /*9f50*/  LDSM.16.M88.4 R192, [R219+0xa000] ;  /* 0x00a00000dbc0783b */ /* 0x000e620000000200 */
[----:B------:R1:W-:Y:S07]  /*9f60*/  MUFU.TANH R139, R11 ;  /* 0x0000000b008b7308 */ /* 0x0003ee0000002400 */
[----:B--2---:R2:W1:Y:S03]  /*9f70*/  SHFL.IDX PT, R4, R0, RZ, 0x1c1f ;  /* 0x001c1fff00047589 */ /* 0x00446600000e0000 */
[----:B------:R-:W-:Y:S04]  /*9f80*/  MUFU.TANH R8, R8 ;  /* 0x0000000800087308 */ /* 0x000fe80000002400 */
[----:B------:R-:W-:Y:S02]  /*9f90*/  FMUL.FTZ R15, R15, c[0x0][0x320] ;  /* 0x0000c8000f0f7a20 */ /* 0x000fe40000410000 */
        /* <DEDUP_REMOVED lines=8> */
[----:B------:R-:W-:Y:S01]  /*a020*/  MUFU.TANH R6, R15 ;  /* 0x0000000f00067308 */ /* 0x000fe20000002400 */
[----:B--2---:R-:W-:Y:S04]  /*a030*/  IADD3 R0, -R196, 0x1, R2 ;  /* 0x00000001c4007810 */ /* 0x004fe80007ffe102 */
[----:B------:R-:W-:Y:S01]  /*a040*/  IADD3 R0, R0, c[0x0][0x1d0], RZ ;  /* 0x0000740000007a10 */ /* 0x000fe20007ffe0ff */
[C---:B-1----:R-:W-:Y:S04]  /*a050*/  HMMA.16816.F32.BF16 R20, R188.reuse, R192, R20 ;  /* 0x000000c0bc14723c */ /* 0x042fe80000041814 */
[----:B------:R-:W-:Y:S01]  /*a060*/  MUFU.TANH R5, R18 ;  /* 0x0000001200057308 */ /* 0x000fe20000002400 */
[----:B------:R-:W-:Y:S04]  /*a070*/  IADD3 R0, R0, -c[0x0][0x168], RZ ;  /* 0x80005a0000007a10 */ /* 0x000fe80007ffe0ff */
[----:B------:R-:W-:Y:S01]  /*a080*/  IADD3 R2, R0, R4, RZ ;  /* 0x0000000400027210 */ /* 0x000fe20007ffe0ff */
[C---:B------:R-:W-:Y:S01]  /*a090*/  HMMA.16816.F32.BF16 R24, R188.reuse, R194, R24 ;  /* 0x000000c2bc18723c */ /* 0x040fe20000041818 */
[----:B------:R-:W1:Y:S02]  /*a0a0*/  LDSM.16.M88.4 R192, [R219+0xa800] ;  /* 0x00a80000dbc0783b */ /* 0x000e640000000200 */
[----:B------:R-:W-:Y:S01]  /*a0b0*/  ISETP.GT.AND P0, PT, R2, RZ, PT ;  /* 0x000000ff0200720c */ /* 0x000fe20003f04270 */
[----:B------:R-:W-:Y:S01]  /*a0c0*/  MUFU.TANH R17, R17 ;  /* 0x0000001100117308 */ /* 0x000fe20000002400 */
[----:B------:R-:W-:Y:S02]  /*a0d0*/  IADD3 R0, R0, R3, RZ ;  /* 0x0000000300007210 */ /* 0x000fe40007ffe0ff */
[----:B------:R-:W-:Y:S02]  /*a0e0*/  FSEL R11, R137, -INF , P0 ;  /* 0xff800000890b7808 */ /* 0x000fe40000000000 */
[C---:B------:R-:W-:Y:S02]  /*a0f0*/  ISETP.GT.AND P0, PT, R0.reuse, 0x1, PT ;  /* 0x000000010000780c */ /* 0x040fe40003f04270 */
[----:B------:R-:W-:Y:S02]  /*a100*/  ISETP.GT.AND P1, PT, R0, RZ, PT ;  /* 0x000000ff0000720c */ /* 0x000fe40003f24270 */
[----:B------:R-:W-:Y:S01]  /*a110*/  FMNMX.FTZ R3, R11, R135, !PT ;  /* 0x000000870b037209 */ /* 0x000fe20007810000 */
[----:B------:R-:W-:Y:S01]  /*a120*/  MUFU.TANH R19, R19 ;  /* 0x0000001300137308 */ /* 0x000fe20000002400 */
[----:B------:R-:W-:Y:S01]  /*a130*/  ISETP.GT.AND P2, PT, R2, 0x1, PT ;  /* 0x000000010200780c */ /* 0x000fe20003f44270 */
        /* <DEDUP_REMOVED lines=8> */
[----:B------:R-:W-:Y:S05]  /*a1c0*/  FMUL.FTZ R27, R27, c[0x0][0x320] ;  /* 0x0000c8001b1b7a20 */ /* 0x000fea0000410000 */
[----:B------:R-:W-:Y:S01]  /*a1d0*/  MUFU.TANH R24, R24 ;  /* 0x0000001800187308 */ /* 0x000fe20000002400 */
[C---:B-1----:R-:W-:Y:S09]  /*a1e0*/  HMMA.16816.F32.BF16 R28, R188.reuse, R192, R28 ;  /* 0x000000c0bc1c723c */ /* 0x042ff2000004181c */
[----:B------:R-:W-:Y:S01]  /*a1f0*/  MUFU.TANH R22, R22 ;  /* 0x0000001600167308 */ /* 0x000fe20000002400 */
[C---:B------:R-:W-:Y:S01]  /*a200*/  HMMA.16816.F32.BF16 R32, R188.reuse, R194, R32 ;  /* 0x000000c2bc20723c */ /* 0x040fe20000041820 */
[----:B------:R-:W1:Y:S08]  /*a210*/  LDSM.16.M88.4 R192, [R219+0xb000] ;  /* 0x00b00000dbc0783b */ /* 0x000e700000000200 */
[----:B------:R-:W-:Y:S10]  /*a220*/  MUFU.TANH R25, R25 ;  /* 0x0000001900197308 */ /* 0x000ff40000002400 */
        /* <DEDUP_REMOVED lines=14> */
[----:B------:R-:W1:Y:S01]  /*a310*/  LDSM.16.M88.4 R192, [R219+0xb800] ;  /* 0x00b80000dbc0783b */ /* 0x000e620000000200 */
[----:B------:R-:W-:Y:S07]  /*a320*/  DEPBAR.LE SB0, 0x0 ;  /* 0x000080000000791a */ /* 0x000fee0000000000 */
        /* <DEDUP_REMOVED lines=9> */
[----:B------:R-:W-:Y:S04]  /*a3c0*/  FMUL.FTZ R42, R42, c[0x0][0x320] ;  /* 0x0000c8002a2a7a20 */ /* 0x000fe80000410000 */
[----:B------:R-:W-:Y:S01]  /*a3d0*/  MUFU.TANH R41, R41 ;  /* 0x0000002900297308 */ /* 0x000fe20000002400 */
[C---:B-1----:R-:W-:Y:S09]  /*a3e0*/  HMMA.16816.F32.BF16 R44, R188.reuse, R192, R44 ;  /* 0x000000c0bc2c723c */ /* 0x042ff2000004182c */
[----:B------:R-:W-:Y:S01]  /*a3f0*/  MUFU.TANH R43, R43 ;  /* 0x0000002b002b7308 */ /* 0x000fe20000002400 */
[----:B------:R-:W-:Y:S01]  /*a400*/  HMMA.16816.F32.BF16 R48, R188, R194, R48 ;  /* 0x000000c2bc30723c */ /* 0x000fe20000041830 */
[----:B------:R-:W2:Y:S08]  /*a410*/  LDL.64 R188, [R1+0x20] ;  /* 0x0000200001bc7983 */ /* 0x000eb00000100a00 */
[----:B------:R-:W1:Y:S10]  /*a420*/  MUFU.TANH R132, R7 ;  /* 0x0000000700847308 */ /* 0x000e740000002400 */
[----:B------:R1:W1:Y:S01]  /*a430*/  MUFU.TANH R7, R10 ;  /* 0x0000000a00077308 */ /* 0x0002620000002400 */
[----:B------:R-:W-:Y:S02]  /*a440*/  FMUL.FTZ R45, R45, c[0x0][0x320] ;  /* 0x0000c8002d2d7a20 */ /* 0x000fe40000410000 */
[----:B------:R-:W-:Y:S02]  /*a450*/  FMUL.FTZ R46, R46, c[0x0][0x320] ;  /* 0x0000c8002e2e7a20 */ /* 0x000fe40000410000 */
[----:B------:R-:W-:Y:S02]  /*a460*/  FMUL.FTZ R44, R44, c[0x0][0x320] ;  /* 0x0000c8002c2c7a20 */ /* 0x000fe40000410000 */
[----:B------:R-:W-:Y:S02]  /*a470*/  FMUL.FTZ R47, R47, c[0x0][0x320] ;  /* 0x0000c8002f2f7a20 */ /* 0x000fe40000410000 */
[----:B------:R-:W-:Y:S01]  /*a480*/  FMUL.FTZ R51, R51, c[0x0][0x320] ;  /* 0x0000c80033337a20 */ /* 0x000fe20000410000 */
[----:B------:R3:W-:Y:S10]  /*a490*/  MUFU.TANH R192, R13 ;  /* 0x0000000d00c07308 */ /* 0x0007f40000002400 */
[----:B------:R4:W-:Y:S01]  /*a4a0*/  MUFU.TANH R193, R14 ;  /* 0x0000000e00c17308 */ /* 0x0009e20000002400 */
[----:B-1----:R-:W-:Y:S02]  /*a4b0*/  FSEL R10, R133, -INF , P1 ;  /* 0xff800000850a7808 */ /* 0x002fe40000800000 */
[----:B------:R-:W-:Y:S02]  /*a4c0*/  ISETP.GT.AND P1, PT, R2, 0x8, PT ;  /* 0x000000080200780c */ /* 0x000fe40003f24270 */
[----:B------:R-:W-:Y:S05]  /*a4d0*/  FMNMX.FTZ R4, R10, R136, !PT ;  /* 0x000000880a047209 */ /* 0x000fea0007810000 */
[----:B------:R1:W1:Y:S01]  /*a4e0*/  MUFU.TANH R191, R12 ;  /* 0x0000000c00bf7308 */ /* 0x0002620000002400 */
[----:B---3--:R-:W-:Y:S02]  /*a4f0*/  FSEL R13, R132, -INF , P0 ;  /* 0xff800000840d7808 */ /* 0x008fe40000000000 */
[----:B------:R-:W-:Y:S02]  /*a500*/  ISETP.GT.AND P0, PT, R2, 0x9, PT ;  /* 0x000000090200780c */ /* 0x000fe40003f04270 */
[----:B------:R-:W-:Y:S05]  /*a510*/  FMNMX.FTZ R4, R13, R4, !PT ;  /* 0x000000040d047209 */ /* 0x000fea0007810000 */
[----:B------:R-:W3:Y:S01]  /*a520*/  MUFU.TANH R16, R16 ;  /* 0x0000001000107308 */ /* 0x000ee20000002400 */
[----:B------:R-:W-:Y:S02]  /*a530*/  FSEL R15, R9, -INF , P0 ;  /* 0xff800000090f7808 */ /* 0x000fe40000000000 */
[----:B------:R-:W-:Y:S02]  /*a540*/  ISETP.GT.AND P0, PT, R0, 0x9, PT ;  /* 0x000000090000780c */ /* 0x000fe40003f04270 */
[----:B----4-:R-:W-:Y:S02]  /*a550*/  FSEL R14, R8, -INF , P1 ;  /* 0xff800000080e7808 */ /* 0x010fe40000800000 */
[----:B------:R-:W-:Y:S02]  /*a560*/  ISETP.GT.AND P1, PT, R0, 0x8, PT ;  /* 0x000000080000780c */ /* 0x000fe40003f24270 */
[----:B------:R-:W-:Y:S01]  /*a570*/  FSEL R139, R139, -INF , P0 ;  /* 0xff8000008b8b7808 */ /* 0x000fe20000000000 */
[----:B------:R-:W4:Y:S01]  /*a580*/  MUFU.TANH R20, R20 ;  /* 0x0000001400147308 */ /* 0x000f220000002400 */
[----:B------:R-:W-:Y:S01]  /*a590*/  FSEL R18, R7, -INF , P1 ;  /* 0xff80000007127808 */ /* 0x000fe20000800000 */
[----:B------:R-:W-:Y:S01]  /*a5a0*/  FMUL.FTZ R7, R48, c[0x0][0x320] ;  /* 0x0000c80030077a20 */ /* 0x000fe20000410000 */
[----:B------:R-:W-:Y:S02]  /*a5b0*/  ISETP.GT.AND P1, PT, R2, 0x10, PT ;  /* 0x000000100200780c */ /* 0x000fe40003f24270 */
[----:B-1----:R-:W-:Y:S02]  /*a5c0*/  FSEL R12, R134, -INF , P2 ;  /* 0xff800000860c7808 */ /* 0x002fe40001000000 */
[----:B------:R-:W-:Y:S02]  /*a5d0*/  ISETP.GT.AND P0, PT, R2, 0x11, PT ;  /* 0x000000110200780c */ /* 0x000fe40003f04270 */
[----:B------:R-:W-:Y:S01]  /*a5e0*/  FMNMX.FTZ R3, R12, R3, !PT ;  /* 0x000000030c037209 */ /* 0x000fe20007810000 */
[----:B------:R-:W1:Y:S01]  /*a5f0*/  MUFU.TANH R23, R23 ;  /* 0x0000001700177308 */ /* 0x000e620000002400 */
[----:B------:R-:W-:Y:S02]  /*a600*/  FSEL R191, R191, -INF , P1 ;  /* 0xff800000bfbf7808 */ /* 0x000fe40000800000 */
[----:B------:R-:W-:Y:S02]  /*a610*/  FSEL R192, R192, -INF , P0 ;  /* 0xff800000c0c07808 */ /* 0x000fe40000000000 */
[----:B------:R-:W-:Y:S02]  /*a620*/  FMNMX.FTZ R4, R18, R4, !PT ;  /* 0x0000000412047209 */ /* 0x000fe40007810000 */
[C---:B------:R-:W-:Y:S02]  /*a630*/  ISETP.GT.AND P1, PT, R0.reuse, 0x10, PT ;  /* 0x000000100000780c */ /* 0x040fe40003f24270 */
[----:B------:R-:W-:Y:S01]  /*a640*/  ISETP.GT.AND P0, PT, R0, 0x11, PT ;  /* 0x000000110000780c */ /* 0x000fe20003f04270 */
[----:B------:R-:W1:Y:S01]  /*a650*/  MUFU.TANH R30, R30 ;  /* 0x0000001e001e7308 */ /* 0x000e620000002400 */
[----:B------:R-:W-:Y:S02]  /*a660*/  FMNMX.FTZ R3, R14, R3, !PT ;  /* 0x000000030e037209 */ /* 0x000fe40007810000 */
[----:B------:R-:W-:Y:S02]  /*a670*/  FMNMX.FTZ R4, R139, R4, !PT ;  /* 0x000000048b047209 */ /* 0x000fe40007810000 */
[----:B------:R-:W-:Y:S02]  /*a680*/  FSEL R193, R193, -INF , P1 ;  /* 0xff800000c1c17808 */ /* 0x000fe40000800000 */
[----:B------:R-:W-:Y:S01]  /*a690*/  FSEL R194, R6, -INF , P0 ;  /* 0xff80000006c27808 */ /* 0x000fe20000000000 */
[----:B------:R-:W-:Y:S01]  /*a6a0*/  FMUL.FTZ R6, R49, c[0x0][0x320] ;  /* 0x0000c80031067a20 */ /* 0x000fe20000410000 */
[C---:B------:R-:W-:Y:S01]  /*a6b0*/  ISETP.GT.AND P0, PT, R2.reuse, 0x19, PT ;  /* 0x000000190200780c */ /* 0x040fe20003f04270 */
[----:B------:R-:W1:Y:S01]  /*a6c0*/  MUFU.TANH R31, R31 ;  /* 0x0000001f001f7308 */ /* 0x000e620000002400 */
[----:B------:R-:W-:Y:S02]  /*a6d0*/  ISETP.GT.AND P1, PT, R2, 0x18, PT ;  /* 0x000000180200780c */ /* 0x000fe40003f24270 */
[----:B------:R-:W-:Y:S02]  /*a6e0*/  FMNMX.FTZ R3, R15, R3, !PT ;  /* 0x000000030f037209 */ /* 0x000fe40007810000 */
[----:B------:R-:W-:Y:S02]  /*a6f0*/  FSEL R196, R17, -INF , P0 ;  /* 0xff80000011c47808 */ /* 0x000fe40000000000 */
[----:B---3--:R-:W-:Y:S02]  /*a700*/  FSEL R195, R16, -INF , P1 ;  /* 0xff80000010c37808 */ /* 0x008fe40000800000 */
[C---:B------:R-:W-:Y:S01]  /*a710*/  ISETP.GT.AND P0, PT, R0.reuse, 0x19, PT ;  /* 0x000000190000780c */ /* 0x040fe20003f04270 */
[----:B------:R-:W3:Y:S01]  /*a720*/  MUFU.TANH R33, R33 ;  /* 0x0000002100217308 */ /* 0x000ee20000002400 */
[----:B------:R-:W-:Y:S02]  /*a730*/  FMNMX.FTZ R4, R193, R4, !PT ;  /* 0x00000004c1047209 */ /* 0x000fe40007810000 */
[----:B------:R-:W-:Y:S02]  /*a740*/  ISETP.GT.AND P1, PT, R0, 0x18, PT ;  /* 0x000000180000780c */ /* 0x000fe40003f24270 */
[----:B------:R-:W-:Y:S02]  /*a750*/  FMNMX.FTZ R3, R191, R3, !PT ;  /* 0x00000003bf037209 */ /* 0x000fe40007810000 */
[----:B------:R-:W-:Y:S02]  /*a760*/  FSEL R198, R19, -INF , P0 ;  /* 0xff80000013c67808 */ /* 0x000fe40000000000 */
[----:B------:R-:W-:Y:S01]  /*a770*/  FSEL R197, R5, -INF , P1 ;  /* 0xff80000005c57808 */ /* 0x000fe20000800000 */
[----:B------:R-:W1:Y:S01]  /*a780*/  MUFU.TANH R34, R34 ;  /* 0x0000002200227308 */ /* 0x000e620000002400 */
[----:B------:R-:W-:Y:S01]  /*a790*/  FMNMX.FTZ R4, R194, R4, !PT ;  /* 0x00000004c2047209 */ /* 0x000fe20007810000 */
[----:B------:R-:W-:Y:S01]  /*a7a0*/  FMUL.FTZ R5, R50, c[0x0][0x320] ;  /* 0x0000c80032057a20 */ /* 0x000fe20000410000 */
[C---:B------:R-:W-:Y:S02]  /*a7b0*/  ISETP.GT.AND P0, PT, R2.reuse, 0x21, PT ;  /* 0x000000210200780c */ /* 0x040fe40003f04270 */
[----:B------:R-:W-:Y:S02]  /*a7c0*/  ISETP.GT.AND P1, PT, R2, 0x20, PT ;  /* 0x000000200200780c */ /* 0x000fe40003f24270 */
[----:B------:R-:W-:Y:S02]  /*a7d0*/  FMNMX.FTZ R3, R192, R3, !PT ;  /* 0x00000003c0037209 */ /* 0x000fe40007810000 */
[----:B------:R-:W-:Y:S01]  /*a7e0*/  FSEL R202, R21, -INF , P0 ;  /* 0xff80000015ca7808 */ /* 0x000fe20000000000 */
[----:B------:R-:W3:Y:S01]  /*a7f0*/  MUFU.TANH R35, R35 ;  /* 0x0000002300237308 */ /* 0x000ee20000002400 */
[----:B----4-:R-:W-:Y:S02]  /*a800*/  FSEL R203, R20, -INF , P1 ;  /* 0xff80000014cb7808 */ /* 0x010fe40000800000 */
[C---:B------:R-:W-:Y:S02]  /*a810*/  ISETP.GT.AND P1, PT, R0.reuse, 0x20, PT ;  /* 0x000000200000780c */ /* 0x040fe40003f24270 */
[----:B------:R-:W-:Y:S02]  /*a820*/  FMNMX.FTZ R4, R197, R4, !PT ;  /* 0x00000004c5047209 */ /* 0x000fe40007810000 */
[----:B------:R-:W-:Y:S02]  /*a830*/  ISETP.GT.AND P0, PT, R0, 0x21, PT ;  /* 0x000000210000780c */ /* 0x000fe40003f04270 */
[----:B------:R-:W-:Y:S01]  /*a840*/  FMNMX.FTZ R3, R195, R3, !PT ;  /* 0x00000003c3037209 */ /* 0x000fe20007810000 */
[----:B------:R-:W4:Y:S01]  /*a850*/  MUFU.TANH R36, R36 ;  /* 0x0000002400247308 */ /* 0x000f220000002400 */
[----:B------:R-:W-:Y:S02]  /*a860*/  FMNMX.FTZ R4, R198, R4, !PT ;  /* 0x00000004c6047209 */ /* 0x000fe40007810000 */
[----:B------:R-:W-:Y:S02]  /*a870*/  FSEL R204, R22, -INF , P1 ;  /* 0xff80000016cc7808 */ /* 0x000fe40000800000 */
[C---:B------:R-:W-:Y:S02]  /*a880*/  ISETP.GT.AND P1, PT, R2.reuse, 0x28, PT ;  /* 0x000000280200780c */ /* 0x040fe40003f24270 */
[----:B-1----:R-:W-:Y:S02]  /*a890*/  FSEL R200, R23, -INF , P0 ;  /* 0xff80000017c87808 */ /* 0x002fe40000000000 */
[----:B------:R-:W-:Y:S01]  /*a8a0*/  ISETP.GT.AND P0, PT, R2, 0x29, PT ;  /* 0x000000290200780c */ /* 0x000fe20003f04270 */
[----:B------:R-:W1:Y:S01]  /*a8b0*/  MUFU.TANH R37, R37 ;  /* 0x0000002500257308 */ /* 0x000e620000002400 */
[----:B------:R-:W-:Y:S02]  /*a8c0*/  FMNMX.FTZ R3, R196, R3, !PT ;  /* 0x00000003c4037209 */ /* 0x000fe40007810000 */
[----:B------:R-:W-:Y:S02]  /*a8d0*/  FSEL R205, R24, -INF , P1 ;  /* 0xff80000018cd7808 */ /* 0x000fe40000800000 */
[----:B------:R-:W-:Y:S01]  /*a8e0*/  FSEL R199, R25, -INF , P0 ;  /* 0xff80000019c77808 */ /* 0x000fe20000000000 */
[----:B------:R-:W2:Y:S01]  /*a8f0*/  LDL.LU R24, [R1+0x10] ;  /* 0x0000100001187983 */ /* 0x000ea20000300800 */
[C---:B------:R-:W-:Y:S02]  /*a900*/  ISETP.GT.AND P1, PT, R0.reuse, 0x28, PT ;  /* 0x000000280000780c */ /* 0x040fe40003f24270 */
[----:B------:R-:W-:Y:S01]  /*a910*/  ISETP.GT.AND P0, PT, R0, 0x29, PT ;  /* 0x000000290000780c */ /* 0x000fe20003f04270 */
[----:B------:R-:W1:Y:S01]  /*a920*/  MUFU.TANH R38, R38 ;  /* 0x0000002600267308 */ /* 0x000e620000002400 */
[----:B------:R-:W-:Y:S02]  /*a930*/  FMNMX.FTZ R4, R204, R4, !PT ;  /* 0x00000004cc047209 */ /* 0x000fe40007810000 */
[----:B------:R-:W-:Y:S02]  /*a940*/  FMNMX.FTZ R3, R203, R3, !PT ;  /* 0x00000003cb037209 */ /* 0x000fe40007810000 */
[----:B------:R-:W-:Y:S02]  /*a950*/  FSEL R206, R26, -INF , P1 ;  /* 0xff8000001ace7808 */ /* 0x000fe40000800000 */
[----:B------:R-:W-:Y:S02]  /*a960*/  FSEL R207, R27, -INF , P0 ;  /* 0xff8000001bcf7808 */ /* 0x000fe40000000000 */
[----:B------:R-:W-:Y:S01]  /*a970*/  ISETP.GT.AND P0, PT, R2, 0x31, PT ;  /* 0x000000310200780c */ /* 0x000fe20003f04270 */
[----:B------:R-:W1:Y:S01]  /*a980*/  MUFU.TANH R39, R39 ;  /* 0x0000002700277308 */ /* 0x000e620000002400 */
[----:B------:R-:W-:Y:S02]  /*a990*/  FMNMX.FTZ R4, R200, R4, !PT ;  /* 0x00000004c8047209 */ /* 0x000fe40007810000 */
[----:B------:R-:W-:Y:S02]  /*a9a0*/  ISETP.GT.AND P1, PT, R2, 0x30, PT ;  /* 0x000000300200780c */ /* 0x000fe40003f24270 */
[----:B------:R-:W-:Y:S02]  /*a9b0*/  FMNMX.FTZ R3, R202, R3, !PT ;  /* 0x00000003ca037209 */ /* 0x000fe40007810000 */
[----:B------:R-:W-:Y:S02]  /*a9c0*/  FSEL R29, R29, -INF , P0 ;  /* 0xff8000001d1d7808 */ /* 0x000fe40000000000 */
[----:B------:R-:W-:Y:S01]  /*a9d0*/  FSEL R211, R28, -INF , P1 ;  /* 0xff8000001cd37808 */ /* 0x000fe20000800000 */
[----:B------:R-:W1:Y:S01]  /*a9e0*/  MUFU.TANH R40, R40 ;  /* 0x0000002800287308 */ /* 0x000e620000002400 */
[----:B------:R-:W-:Y:S02]  /*a9f0*/  FMNMX.FTZ R4, R206, R4, !PT ;  /* 0x00000004ce047209 */ /* 0x000fe40007810000 */
[C---:B------:R-:W-:Y:S02]  /*aa00*/  ISETP.GT.AND P1, PT, R0.reuse, 0x30, PT ;  /* 0x000000300000780c */ /* 0x040fe40003f24270 */
[----:B------:R-:W-:Y:S02]  /*aa10*/  ISETP.GT.AND P0, PT, R0, 0x31, PT ;  /* 0x000000310000780c */ /* 0x000fe40003f04270 */
[----:B------:R-:W-:Y:S02]  /*aa20*/  FMNMX.FTZ R3, R205, R3, !PT ;  /* 0x00000003cd037209 */ /* 0x000fe40007810000 */
[----:B------:R-:W-:Y:S01]  /*aa30*/  FSEL R30, R30, -INF , P1 ;  /* 0xff8000001e1e7808 */ /* 0x000fe20000800000 */
[----:B------:R-:W1:Y:S01]  /*aa40*/  MUFU.TANH R42, R42 ;  /* 0x0000002a002a7308 */ /* 0x000e620000002400 */
[----:B------:R-:W-:Y:S02]  /*aa50*/  FSEL R31, R31, -INF , P0 ;  /* 0xff8000001f1f7808 */ /* 0x000fe40000000000 */
[C---:B------:R-:W-:Y:S02]  /*aa60*/  ISETP.GT.AND P1, PT, R2.reuse, 0x38, PT ;  /* 0x000000380200780c */ /* 0x040fe40003f24270 */
[----:B------:R-:W-:Y:S02]  /*aa70*/  ISETP.GT.AND P0, PT, R2, 0x39, PT ;  /* 0x000000390200780c */ /* 0x000fe40003f04270 */
[----:B------:R-:W-:Y:S02]  /*aa80*/  FMNMX.FTZ R4, R207, R4, !PT ;  /* 0x00000004cf047209 */ /* 0x000fe40007810000 */
[----:B------:R-:W-:Y:S01]  /*aa90*/  FMNMX.FTZ R3, R199, R3, !PT ;  /* 0x00000003c7037209 */ /* 0x000fe20007810000 */
[----:B------:R-:W1:Y:S01]  /*aaa0*/  MUFU.TANH R45, R45 ;  /* 0x0000002d002d7308 */ /* 0x000e620000002400 */
[----:B------:R-:W-:Y:S02]  /*aab0*/  FSEL R214, R32, -INF , P1 ;  /* 0xff80000020d67808 */ /* 0x000fe40000800000 */
[----:B---3--:R-:W-:Y:S02]  /*aac0*/  FSEL R213, R33, -INF , P0 ;  /* 0xff80000021d57808 */ /* 0x008fe40000000000 */
[----:B------:R-:W-:Y:S02]  /*aad0*/  FMNMX.FTZ R4, R30, R4, !PT ;  /* 0x000000041e047209 */ /* 0x000fe40007810000 */
[C---:B------:R-:W-:Y:S02]  /*aae0*/  ISETP.GT.AND P1, PT, R0.reuse, 0x38, PT ;  /* 0x000000380000780c */ /* 0x040fe40003f24270 */
[----:B------:R-:W-:Y:S01]  /*aaf0*/  ISETP.GT.AND P0, PT, R0, 0x39, PT ;  /* 0x000000390000780c */ /* 0x000fe20003f04270 */
[----:B------:R-:W3:Y:S01]  /*ab00*/  MUFU.TANH R46, R46 ;  /* 0x0000002e002e7308 */ /* 0x000ee20000002400 */
[----:B------:R-:W-:Y:S02]  /*ab10*/  FMNMX.FTZ R3, R211, R3, !PT ;  /* 0x00000003d3037209 */ /* 0x000fe40007810000 */
[----:B------:R-:W-:Y:S02]  /*ab20*/  FSEL R215, R34, -INF , P1 ;  /* 0xff80000022d77808 */ /* 0x000fe40000800000 */
[C---:B------:R-:W-:Y:S02]  /*ab30*/  ISETP.GT.AND P1, PT, R2.reuse, 0x40, PT ;  /* 0x000000400200780c */ /* 0x040fe40003f24270 */
[----:B------:R-:W-:Y:S02]  /*ab40*/  FSEL R35, R35, -INF , P0 ;  /* 0xff80000023237808 */ /* 0x000fe40000000000 */
[----:B------:R-:W-:Y:S01]  /*ab50*/  FMNMX.FTZ R4, R31, R4, !PT ;  /* 0x000000041f047209 */ /* 0x000fe20007810000 */
[----:B------:R-:W3:Y:S01]  /*ab60*/  MUFU.TANH R44, R44 ;  /* 0x0000002c002c7308 */ /* 0x000ee20000002400 */
[----:B------:R-:W-:Y:S02]  /*ab70*/  ISETP.GT.AND P0, PT, R2, 0x41, PT ;  /* 0x000000410200780c */ /* 0x000fe40003f04270 */
[----:B------:R-:W-:Y:S02]  /*ab80*/  FMNMX.FTZ R3, R29, R3, !PT ;  /* 0x000000031d037209 */ /* 0x000fe40007810000 */
[----:B----4-:R-:W-:Y:S02]  /*ab90*/  FSEL R36, R36, -INF , P1 ;  /* 0xff80000024247808 */ /* 0x010fe40000800000 */
[C---:B------:R-:W-:Y:S02]  /*aba0*/  ISETP.GT.AND P1, PT, R0.reuse, 0x40, PT ;  /* 0x000000400000780c */ /* 0x040fe40003f24270 */
[----:B-1----:R-:W-:Y:S01]  /*abb0*/  FSEL R37, R37, -INF , P0 ;  /* 0xff80000025257808 */ /* 0x002fe20000000000 */
[----:B------:R-:W1:Y:S01]  /*abc0*/  MUFU.TANH R47, R47 ;  /* 0x0000002f002f7308 */ /* 0x000e620000002400 */
[----:B------:R-:W-:Y:S02]  /*abd0*/  ISETP.GT.AND P0, PT, R0, 0x41, PT ;  /* 0x000000410000780c */ /* 0x000fe40003f04270 */
[----:B------:R-:W-:Y:S02]  /*abe0*/  FMNMX.FTZ R4, R215, R4, !PT ;  /* 0x00000004d7047209 */ /* 0x000fe40007810000 */
[----:B------:R-:W-:Y:S02]  /*abf0*/  FMNMX.FTZ R3, R214, R3, !PT ;  /* 0x00000003d6037209 */ /* 0x000fe40007810000 */
[----:B------:R-:W-:Y:S02]  /*ac00*/  FSEL R38, R38, -INF , P1 ;  /* 0xff80000026267808 */ /* 0x000fe40000800000 */
[----:B------:R-:W-:Y:S01]  /*ac10*/  FSEL R39, R39, -INF , P0 ;  /* 0xff80000027277808 */ /* 0x000fe20000000000 */
[----:B------:R-:W4:Y:S01]  /*ac20*/  MUFU.TANH R7, R7 ;  /* 0x0000000700077308 */ /* 0x000f220000002400 */
[----:B------:R-:W-:Y:S02]  /*ac30*/  FMNMX.FTZ R4, R35, R4, !PT ;  /* 0x0000000423047209 */ /* 0x000fe40007810000 */
[C---:B------:R-:W-:Y:S02]  /*ac40*/  ISETP.GT.AND P1, PT, R2.reuse, 0x48, PT ;  /* 0x000000480200780c */ /* 0x040fe40003f24270 */
[----:B------:R-:W-:Y:S02]  /*ac50*/  ISETP.GT.AND P0, PT, R2, 0x49, PT ;  /* 0x000000490200780c */ /* 0x000fe40003f04270 */
[----:B------:R-:W-:Y:S02]  /*ac60*/  FMNMX.FTZ R3, R213, R3, !PT ;  /* 0x00000003d5037209 */ /* 0x000fe40007810000 */
[----:B------:R-:W-:Y:S01]  /*ac70*/  FSEL R16, R40, -INF , P1 ;  /* 0xff80000028107808 */ /* 0x000fe20000800000 */
[----:B------:R-:W1:Y:S01]  /*ac80*/  MUFU.TANH R6, R6 ;  /* 0x0000000600067308 */ /* 0x000e620000002400 */
[----:B------:R-:W-:Y:S02]  /*ac90*/  FSEL R17, R41, -INF , P0 ;  /* 0xff80000029117808 */ /* 0x000fe40000000000 */
[----:B------:R-:W-:Y:S02]  /*aca0*/  ISETP.GT.AND P0, PT, R0, 0x49, PT ;  /* 0x000000490000780c */ /* 0x000fe40003f04270 */
[----:B------:R-:W-:Y:S02]  /*acb0*/  FMNMX.FTZ R4, R38, R4, !PT ;  /* 0x0000000426047209 */ /* 0x000fe40007810000 */
[----:B------:R-:W-:Y:S02]  /*acc0*/  ISETP.GT.AND P1, PT, R0, 0x48, PT ;  /* 0x000000480000780c */ /* 0x000fe40003f24270 */
[----:B------:R-:W-:Y:S01]  /*acd0*/  FMNMX.FTZ R3, R36, R3, !PT ;  /* 0x0000000324037209 */ /* 0x000fe20007810000 */
[----:B------:R-:W1:Y:S01]  /*ace0*/  MUFU.TANH R5, R5 ;  /* 0x0000000500057308 */ /* 0x000e620000002400 */
[----:B------:R-:W-:Y:S02]  /*acf0*/  FSEL R22, R43, -INF , P0 ;  /* 0xff8000002b167808 */ /* 0x000fe40000000000 */
[----:B------:R-:W-:Y:S02]  /*ad00*/  FSEL R19, R42, -INF , P1 ;  /* 0xff8000002a137808 */ /* 0x000fe40000800000 */
[----:B------:R-:W-:Y:S02]  /*ad10*/  ISETP.GT.AND P0, PT, R0, 0x50, PT ;  /* 0x000000500000780c */ /* 0x000fe40003f04270 */
[----:B------:R-:W-:Y:S02]  /*ad20*/  FMNMX.FTZ R4, R39, R4, !PT ;  /* 0x0000000427047209 */ /* 0x000fe40007810000 */
[C---:B------:R-:W-:Y:S01]  /*ad30*/  ISETP.GT.AND P1, PT, R2.reuse, 0x51, PT ;  /* 0x000000510200780c */ /* 0x040fe20003f24270 */
[----:B------:R-:W1:Y:S01]  /*ad40*/  MUFU.TANH R134, R51 ;  /* 0x0000003300867308 */ /* 0x000e620000002400 */
[----:B------:R-:W-:Y:S02]  /*ad50*/  FMNMX.FTZ R3, R37, R3, !PT ;  /* 0x0000000325037209 */ /* 0x000fe40007810000 */
[----:B------:R-:W-:Y:S02]  /*ad60*/  ISETP.GT.AND P2, PT, R2, 0x50, PT ;  /* 0x000000500200780c */ /* 0x000fe40003f44270 */
[----:B------:R-:W-:Y:S02]  /*ad70*/  FSEL R210, R45, -INF , P1 ;  /* 0xff8000002dd27808 */ /* 0x000fe40000800000 */
[----:B---3--:R-:W-:Y:S02]  /*ad80*/  FSEL R23, R46, -INF , P0 ;  /* 0xff8000002e177808 */ /* 0x008fe40000000000 */
[C---:B------:R-:W-:Y:S02]  /*ad90*/  ISETP.GT.AND P0, PT, R2.reuse, 0x59, PT ;  /* 0x000000590200780c */ /* 0x040fe40003f04270 */
[----:B------:R-:W-:Y:S02]  /*ada0*/  ISETP.GT.AND P1, PT, R2, 0x58, PT ;  /* 0x000000580200780c */ /* 0x000fe40003f24270 */
[----:B------:R-:W-:Y:S02]  /*adb0*/  FMNMX.FTZ R2, R19, R4, !PT ;  /* 0x0000000413027209 */ /* 0x000fe40007810000 */
[----:B------:R-:W-:Y:S02]  /*adc0*/  FMNMX.FTZ R3, R16, R3, !PT ;  /* 0x0000000310037209 */ /* 0x000fe40007810000 */
[----:B------:R-:W-:Y:S02]  /*add0*/  FSEL R212, R44, -INF , P2 ;  /* 0xff8000002cd47808 */ /* 0x000fe40001000000 */
[----:B------:R-:W-:Y:S02]  /*ade0*/  ISETP.GT.AND P2, PT, R0, 0x51, PT ;  /* 0x000000510000780c */ /* 0x000fe40003f44270 */
[----:B------:R-:W-:Y:S02]  /*adf0*/  FMNMX.FTZ R2, R22, R2, !PT ;  /* 0x0000000216027209 */ /* 0x000fe40007810000 */
[----:B------:R-:W-:Y:S02]  /*ae00*/  FMNMX.FTZ R3, R17, R3, !PT ;  /* 0x0000000311037209 */ /* 0x000fe40007810000 */
[----:B-1----:R-:W-:Y:S02]  /*ae10*/  FSEL R21, R47, -INF , P2 ;  /* 0xff8000002f157808 */ /* 0x002fe40001000000 */
[----:B------:R-:W-:Y:S02]  /*ae20*/  FMNMX.FTZ R2, R23, R2, !PT ;  /* 0x0000000217027209 */ /* 0x000fe40007810000 */
[----:B----4-:R-:W-:Y:S02]  /*ae30*/  FSEL R209, R7, -INF , P1 ;  /* 0xff80000007d17808 */ /* 0x010fe40000800000 */
[----:B------:R-:W-:Y:S02]  /*ae40*/  ISETP.GT.AND P1, PT, R0, 0x58, PT ;  /* 0x000000580000780c */ /* 0x000fe40003f24270 */
[----:B------:R-:W-:Y:S02]  /*ae50*/  FMNMX.FTZ R3, R212, R3, !PT ;  /* 0x00000003d4037209 */ /* 0x000fe40007810000 */
[----:B------:R-:W-:Y:S02]  /*ae60*/  FSEL R208, R6, -INF , P0 ;  /* 0xff80000006d07808 */ /* 0x000fe40000000000 */
[----:B------:R-:W-:Y:S02]  /*ae70*/  ISETP.GT.AND P0, PT, R0, 0x59, PT ;  /* 0x000000590000780c */ /* 0x000fe40003f04270 */
[----:B------:R-:W-:Y:S02]  /*ae80*/  FMNMX.FTZ R0, R21, R2, !PT ;  /* 0x0000000215007209 */ /* 0x000fe40007810000 */
[----:B------:R-:W-:Y:S02]  /*ae90*/  FSEL R20, R5, -INF , P1 ;  /* 0xff80000005147808 */ /* 0x000fe40000800000 */
[----:B------:R-:W-:Y:S02]  /*aea0*/  FMNMX.FTZ R3, R210, R3, !PT ;  /* 0x00000003d2037209 */ /* 0x000fe40007810000 */
[----:B------:R-:W-:Y:S02]  /*aeb0*/  FSEL R134, R134, -INF , P0 ;  /* 0xff80000086867808 */ /* 0x000fe40000000000 */
[----:B------:R-:W-:Y:S02]  /*aec0*/  FMNMX.FTZ R0, R20, R0, !PT ;  /* 0x0000000014007209 */ /* 0x000fe40007810000 */
[----:B------:R-:W-:Y:S02]  /*aed0*/  FMNMX.FTZ R3, R209, R3, !PT ;  /* 0x00000003d1037209 */ /* 0x000fe40007810000 */
[----:B------:R-:W-:Y:S02]  /*aee0*/  FMNMX.FTZ R0, R134, R0, !PT ;  /* 0x0000000086007209 */ /* 0x000fe40007810000 */
[----:B------:R-:W-:Y:S02]  /*aef0*/  FMNMX.FTZ R3, R208, R3, !PT ;  /* 0x00000003d0037209 */ /* 0x000fe40007810000 */
[C---:B------:R-:W-:Y:S01]  /*af00*/  ISETP.GT.AND P2, PT, R201.reuse, R252, PT ;  /* 0x000000fcc900720c */ /* 0x040fe20003f44270 */
[----:B------:R-:W1:Y:S01]  /*af10*/  SHFL.BFLY PT, R2, R0, 0x2, 0x1f ;  /* 0x0c401f0000027f89 */ /* 0x000e6200000e0000 */
[----:B------:R-:W-:Y:S07]  /*af20*/  IADD3 R252, R201, -0x1, RZ ;  /* 0xffffffffc9fc7810 */ /* 0x000fee0007ffe0ff */
[----:B------:R-:W3:Y:S04]  /*af30*/  SHFL.BFLY PT, R133, R3, 0x2, 0x1f ;  /* 0x0c401f0003857f89 */ /* 0x000ee800000e0000 */
[----:B------:R-:W-:Y:S02]  /*af40*/  @P2 SHF.R.S32.HI R6, RZ, 0x1f, R252 ;  /* 0x0000001fff062819 */ /* 0x000fe400000114fc */
[----:B------:R-:W-:Y:S03]  /*af50*/  @P2 MOV R7, R138 ;  /* 0x0000008a00072202 */ /* 0x000fe60000000f00 */
[----:B------:R-:W-:Y:S01]  /*af60*/  @P2 IMAD R6, R6, c[0x0][0x1e0], RZ ;  /* 0x0000780006062a24 */ /* 0x000fe200078e02ff */
[----:B-1----:R-:W-:Y:S02]  /*af70*/  FMNMX.FTZ R0, R0, R2, !PT ;  /* 0x0000000200007209 */ /* 0x002fe40007810000 */
[----:B---3--:R-:W-:Y:S03]  /*af80*/  FMNMX.FTZ R133, R3, R133, !PT ;  /* 0x0000008503857209 */ /* 0x008fe60007810000 */
[----:B------:R-:W1:Y:S08]  /*af90*/  SHFL.BFLY PT, R3, R0, 0x1, 0x1f ;  /* 0x0c201f0000037f89 */ /* 0x000e7000000e0000 */
[----:B------:R-:W3:Y:S01]  /*afa0*/  SHFL.BFLY PT, R4, R133, 0x1, 0x1f ;  /* 0x0c201f0085047f89 */ /* 0x000ee200000e0000 */
[----:B-1----:R-:W-:Y:S04]  /*afb0*/  FMNMX.FTZ R132, R0, R3, !PT ;  /* 0x0000000300847209 */ /* 0x002fe80007810000 */
[C---:B------:R-:W-:Y:S04]  /*afc0*/  FSETP.NEU.FTZ.AND P0, PT, R132.reuse, -INF , PT ;  /* 0xff8000008400780b */ /* 0x040fe80003f1d000 */
[----:B------:R-:W-:Y:S02]  /*afd0*/  FSEL R0, R132, RZ, P0 ;  /* 0x000000ff84007208 */ /* 0x000fe40000000000 */
[----:B---3--:R-:W-:Y:S01]  /*afe0*/  FMNMX.FTZ R133, R133, R4, !PT ;  /* 0x0000000485857209 */ /* 0x008fe20007810000 */
[----:B------:R-:W-:Y:S03]  /*aff0*/  @P2 IMAD.WIDE.U32 R4, R252, c[0x0][0x1e0], RZ ;  /* 0x00007800fc042a25 */ /* 0x000fe600078e00ff */
[C---:B------:R-:W-:Y:S01]  /*b000*/  FSETP.NEU.FTZ.AND P1, PT, R133.reuse, -INF , PT ;  /* 0xff8000008500780b */ /* 0x040fe20003f3d000 */
[----:B------:R-:W-:Y:S02]  /*b010*/  FADD.FTZ R3, -R0, R136 ;  /* 0x0000008800037221 */ /* 0x000fe40000010100 */
[----:B------:R-:W-:Y:S01]  /*b020*/  @P2 IMAD R0, R252, c[0x0][0x1e4], R6 ;  /* 0x00007900fc002a24 */ /* 0x000fe200078e0206 */
[----:B--2---:R-:W-:Y:S01]  /*b030*/  @P2 MOV R6, R188 ;  /* 0x000000bc00062202 */ /* 0x004fe20000000f00 */
[----:B------:R-:W-:Y:S01]  /*b040*/  FMUL.FTZ R188, R132, c[0x0][0x2d0] ;  /* 0x0000b40084bc7a20 */ /* 0x000fe20000410000 */
[----:B------:R-:W-:Y:S02]  /*b050*/  FSEL R2, R133, RZ, P1 ;  /* 0x000000ff85027208 */ /* 0x000fe40000800000 */
[----:B------:R-:W-:Y:S01]  /*b060*/  @P2 IADD3 R0, R5, R0, RZ ;  /* 0x0000000005002210 */ /* 0x000fe20007ffe0ff */
[----:B------:R-:W-:Y:S01]  /*b070*/  @P2 IMAD.WIDE.U32 R6, R4, 0x60, R6 ;  /* 0x0000006004062825 */ /* 0x000fe200078e0006 */
[----:B------:R-:W-:Y:S03]  /*b080*/  FSEL R188, R188, RZ, P0 ;  /* 0x000000ffbcbc7208 */ /* 0x000fe60000000000 */
[----:B------:R-:W-:Y:S02]  /*b090*/  @P2 IMAD R0, R0, 0x60, RZ ;  /* 0x0000006000002824 */ /* 0x000fe400078e02ff */
[----:B------:R-:W-:Y:S02]  /*b0a0*/  FADD.FTZ R2, -R2, R135 ;  /* 0x0000008702027221 */ /* 0x000fe40000010100 */
[----:B------:R-:W-:Y:S01]  /*b0b0*/  FMUL.FTZ R135, R133, c[0x0][0x2d0] ;  /* 0x0000b40085877a20 */ /* 0x000fe20000410000 */
[----:B------:R-:W-:Y:S04]  /*b0c0*/  @P2 IADD3 R0, R7, R0, RZ ;  /* 0x0000000007002210 */ /* 0x000fe80007ffe0ff */
[C---:B------:R-:W-:Y:S02]  /*b0d0*/  @P2 SHF.L.U64.HI R0, R6.reuse, 0x1, R0 ;  /* 0x0000000106002819 */ /* 0x040fe40000010200 */
[----:B------:R-:W-:Y:S02]  /*b0e0*/  @P2 SHF.L.U32 R6, R6, 0x1, RZ ;  /* 0x0000000106062819 */ /* 0x000fe400000006ff */
[----:B------:R-:W-:Y:S02]  /*b0f0*/  FSEL R135, R135, RZ, P1 ;  /* 0x000000ff87877208 */ /* 0x000fe40000800000 */
[C---:B------:R-:W-:Y:S02]  /*b100*/  @P2 IADD3 R4, P3, R6.reuse, c[0x0][0x1c8], RZ ;  /* 0x0000720006042a10 */ /* 0x040fe40007f7e0ff */
[----:B------:R-:W-:Y:S01]  /*b110*/  @P2 IADD3 R8, P4, R6, 0x80, RZ ;  /* 0x0000008006082810 */ /* 0x000fe20007f9e0ff */
[--C-:B------:R-:W-:Y:S01]  /*b120*/  FFMA.FTZ R15, R15, c[0x0][0x2d0], -R135.reuse ;  /* 0x0000b4000f0f7a23 */ /* 0x100fe20000010887 */
[----:B------:R-:W-:Y:S02]  /*b130*/  @P2 IADD3.X R5, R0, c[0x0][0x1cc], RZ, P3, !PT ;  /* 0x0000730000052a10 */ /* 0x000fe40001ffe4ff */
[----:B------:R-:W-:Y:S03]  /*b140*/  @P2 IADD3 R8, P3, R8, c[0x0][0x1c8], RZ ;  /* 0x0000720008082a10 */ /* 0x000fe60007f7e0ff */
[----:B------:R1:W-:Y:S01]  /*b150*/  @P2 LDGSTS.E.BYPASS.LTC128B.128 [R251+0xc100], [R4.64], !P5 ;  /* 0x0c10000004fb2fae */ /* 0x0003e2000e901d46 */
[--C-:B------:R-:W-:Y:S02]  /*b160*/  @P2 IADD3.X R9, RZ, c[0x0][0x1cc], R0.reuse, P3, P4 ;  /* 0x00007300ff092a10 */ /* 0x100fe40001fe8400 */
[----:B------:R-:W-:Y:S11]  /*b170*/  LOP3.LUT P4, RZ, R220, 0x2, RZ, 0xc0, !PT ;  /* 0x00000002dcff7812 */ /* 0x000ff6000788c0ff */
[----:B------:R-:W-:Y:S02]  /*b180*/  @!UPT UIADD3 URZ, URZ, URZ, URZ ;  /* 0x0000003f3f3ff290 */ /* 0x000fe4000fffe03f */
[----:B------:R2:W-:Y:S02]  /*b190*/  @P2 LDGSTS.E.BYPASS.LTC128B.128 [R251+0xf100], [R8.64], !P4 ;  /* 0x0f10000008fb2fae */ /* 0x0005e4000e101d46 */
[----:B--2---:R-:W-:Y:S04]  /*b1a0*/  @P2 IADD3 R8, P4, R6, 0x100, RZ ;  /* 0x0000010006082810 */ /* 0x004fe80007f9e0ff */
[----:B------:R-:W-:Y:S04]  /*b1b0*/  @P2 IADD3 R8, P3, R8, c[0x0][0x1c8], RZ ;  /* 0x0000720008082a10 */ /* 0x000fe80007f7e0ff */
[--C-:B------:R-:W-:Y:S02]  /*b1c0*/  @P2 IADD3.X R9, RZ, c[0x0][0x1cc], R0.reuse, P3, P4 ;  /* 0x00007300ff092a10 */ /* 0x100fe40001fe8400 */
[----:B------:R-:W-:Y:S11]  /*b1d0*/  LOP3.LUT P4, RZ, R220, 0x1, RZ, 0xc0, !PT ;  /* 0x00000001dcff7812 */ /* 0x000ff6000788c0ff */
[----:B------:R-:W-:Y:S02]  /*b1e0*/  @!UPT UIADD3 URZ, URZ, URZ, URZ ;  /* 0x0000003f3f3ff290 */ /* 0x000fe4000fffe03f */
[----:B------:R2:W-:Y:S01]  /*b1f0*/  @P2 LDGSTS.E.BYPASS.LTC128B.128 [R251+0x12100], [R8.64], !P4 ;  /* 0x1210000008fb2fae */ /* 0x0005e2000e101d46 */
[----:B------:R-:W-:Y:S04]  /*b200*/  @P2 IADD3 R6, P4, R6, 0x180, RZ ;  /* 0x0000018006062810 */ /* 0x000fe80007f9e0ff */
[----:B------:R-:W-:Y:S04]  /*b210*/  @P2 IADD3 R6, P3, R6, c[0x0][0x1c8], RZ ;  /* 0x0000720006062a10 */ /* 0x000fe80007f7e0ff */
[----:B------:R-:W-:Y:S01]  /*b220*/  @P2 IADD3.X R7, RZ, c[0x0][0x1cc], R0, P3, P4 ;  /* 0x00007300ff072a10 */ /* 0x000fe20001fe8400 */
[--C-:B------:R-:W-:Y:S01]  /*b230*/  FFMA.FTZ R0, R11, c[0x0][0x2d0], -R135.reuse ;  /* 0x0000b4000b007a23 */ /* 0x100fe20000010887 */
[----:B------:R-:W-:Y:S03]  /*b240*/  LOP3.LUT P4, RZ, R220, 0x1, RZ, 0xc0, !PT ;  /* 0x00000001dcff7812 */ /* 0x000fe6000788c0ff */
[----:B------:R3:W-:Y:S01]  /*b250*/  MUFU.EX2 R136, R0 ;  /* 0x0000000000887308 */ /* 0x0007e20000000800 */
[----:B------:R4:W-:Y:S01]  /*b260*/  @P2 LDGSTS.E.BYPASS.LTC128B.128 [R251+0x15100], [R6.64], !P6 ;  /* 0x1510000006fb2fae */ /* 0x0009e2000f101d46 */
[--C-:B---3--:R-:W-:Y:S08]  /*b270*/  FFMA.FTZ R0, R10, c[0x0][0x2d0], -R188.reuse ;  /* 0x0000b4000a007a23 */ /* 0x108ff000000108bc */
[----:B------:R3:W-:Y:S01]  /*b280*/  MUFU.EX2 R138, R0 ;  /* 0x00000000008a7308 */ /* 0x0007e20000000800 */
[----:B----4-:R-:W-:Y:S02]  /*b290*/  @P2 MOV R6, c[0x0][0x1e0] ;  /* 0x0000780000062a02 */ /* 0x010fe40000000f00 */
[----:B------:R-:W-:Y:S04]  /*b2a0*/  @P2 MOV R7, 0x6 ;  /* 0x0000000600072802 */ /* 0x000fe80000000f00 */
[C---:B------:R-:W-:Y:S02]  /*b2b0*/  @P2 SHF.L.U64.HI R7, R6.reuse, R7, c[0x0][0x1e4] ;  /* 0x0000790006072619 */ /* 0x040fe40000010207 */
[----:B------:R-:W-:Y:S04]  /*b2c0*/  @P2 SHF.L.U32 R6, R6, 0x6, RZ ;  /* 0x0000000606062819 */ /* 0x000fe800000006ff */
[----:B-1----:R-:W-:Y:S04]  /*b2d0*/  @P2 IADD3 R4, P3, R4, R6, RZ ;  /* 0x0000000604042210 */ /* 0x002fe80007f7e0ff */
[C---:B------:R-:W-:Y:S02]  /*b2e0*/  @P2 IADD3.X R5, R7.reuse, R5, RZ, P3, !PT ;  /* 0x0000000507052210 */ /* 0x040fe40001ffe4ff */
[----:B------:R-:W-:Y:S02]  /*b2f0*/  LOP3.LUT P3, RZ, R220, 0x2, RZ, 0xc0, !PT ;  /* 0x00000002dcff7812 */ /* 0x000fe4000786c0ff */
[----:B------:R-:W4:Y:S01]  /*b300*/  LDL.LU R220, [R1+0x84] ;  /* 0x0000840001dc7983 */ /* 0x000f220000300800 */
[----:B------:R-:W-:Y:S01]  /*b310*/  @P2 IADD3 R6, P0, R6, R4, RZ ;  /* 0x0000000406062210 */ /* 0x000fe20007f1e0ff */
[--C-:B---3--:R-:W-:Y:S02]  /*b320*/  FFMA.FTZ R0, R12, c[0x0][0x2d0], -R135.reuse ;  /* 0x0000b4000c007a23 */ /* 0x108fe40000010887 */
[----:B------:R1:W-:Y:S01]  /*b330*/  @P2 LDGSTS.E.BYPASS.LTC128B.128 [R251+0xd100], [R4.64], !P5 ;  /* 0x0d10000004fb2fae */ /* 0x0003e2000e901d46 */
[----:B------:R-:W-:Y:S01]  /*b340*/  @P2 IADD3.X R7, R7, R5, RZ, P0, !PT ;  /* 0x0000000507072210 */ /* 0x000fe200007fe4ff */
[----:B------:R3:W-:Y:S06]  /*b350*/  MUFU.EX2 R137, R0 ;  /* 0x0000000000897308 */ /* 0x0007ec0000000800 */
[----:B------:R1:W-:Y:S08]  /*b360*/  @P2 LDGSTS.E.BYPASS.LTC128B.128 [R251+0x10100], [R4.64+0x80], !P3 ;  /* 0x1010008004fb2fae */ /* 0x0003f0000d901d46 */
[----:B------:R1:W-:Y:S08]  /*b370*/  @P2 LDGSTS.E.BYPASS.LTC128B.128 [R251+0x13100], [R4.64+0x100], !P4 ;  /* 0x1310010004fb2fae */ /* 0x0003f0000e101d46 */
[----:B------:R1:W-:Y:S01]  /*b380*/  @P2 LDGSTS.E.BYPASS.LTC128B.128 [R251+0x16100], [R4.64+0x180], !P6 ;  /* 0x1610018004fb2fae */ /* 0x0003e2000f101d46 */
[----:B---3--:R-:W-:Y:S02]  /*b390*/  FMUL.FTZ R0, R2, c[0x0][0x2d0] ;  /* 0x0000b40002007a20 */ /* 0x008fe40000410000 */
[----:B------:R-:W-:Y:S05]  /*b3a0*/  FFMA.FTZ R2, R13, c[0x0][0x2d0], -R188 ;  /* 0x0000b4000d027a23 */ /* 0x000fea00000108bc */
[----:B------:R3:W-:Y:S01]  /*b3b0*/  @P2 LDGSTS.E.BYPASS.LTC128B.128 [R251+0xe100], [R6.64], !P5 ;  /* 0x0e10000006fb2fae */ /* 0x0007e2000e901d46 */
[----:B------:R-:W2:Y:S07]  /*b3c0*/  MUFU.EX2 R0, R0 ;  /* 0x0000000000007308 */ /* 0x000eae0000000800 */
[----:B------:R3:W-:Y:S03]  /*b3d0*/  @P2 LDGSTS.E.BYPASS.LTC128B.128 [R251+0x11100], [R6.64+0x80], !P3 ;  /* 0x1110008006fb2fae */ /* 0x0007e6000d901d46 */
[----:B------:R3:W-:Y:S05]  /*b3e0*/  MUFU.EX2 R190, R2 ;  /* 0x0000000200be7308 */ /* 0x0007ea0000000800 */
[----:B------:R3:W-:Y:S08]  /*b3f0*/  @P2 LDGSTS.E.BYPASS.LTC128B.128 [R251+0x14100], [R6.64+0x100], !P4 ;  /* 0x1410010006fb2fae */ /* 0x0007f0000e101d46 */
[----:B------:R3:W-:Y:S01]  /*b400*/  @P2 LDGSTS.E.BYPASS.LTC128B.128 [R251+0x17100], [R6.64+0x180], !P6 ;  /* 0x1710018006fb2fae */ /* 0x0007e2000f101d46 */
[C---:B--2---:R-:W-:Y:S01]  /*b410*/  FMUL.FTZ R8, R0.reuse, R144 ;  /* 0x0000009000087220 */ /* 0x044fe20000410000 */
[----:B------:R-:W-:Y:S01]  /*b420*/  MOV R144, R36 ;  /* 0x0000002400907202 */ /* 0x000fe20000000f00 */
[C---:B------:R-:W-:Y:S02]  /*b430*/  FMUL.FTZ R36, R0.reuse, R172 ;  /* 0x000000ac00247220 */ /* 0x040fe40000410000 */
[C---:B-1----:R-:W-:Y:S01]  /*b440*/  FMUL.FTZ R4, R0.reuse, R140 ;  /* 0x0000008c00047220 */ /* 0x042fe20000410000 */
[----:B------:R-:W-:Y:S01]  /*b450*/  MOV R140, R29 ;  /* 0x0000001d008c7202 */ /* 0x000fe20000000f00 */
[C---:B------:R-:W-:Y:S01]  /*b460*/  FMUL.FTZ R5, R0.reuse, R141 ;  /* 0x0000008d00057220 */ /* 0x040fe20000410000 */
[----:B------:R-:W2:Y:S01]  /*b470*/  LDL.LU R172, [R1+0x14] ;  /* 0x0000140001ac7983 */ /* 0x000ea20000300800 */
[----:B------:R-:W-:Y:S01]  /*b480*/  FMUL.FTZ R9, R0, R145 ;  /* 0x0000009100097220 */ /* 0x000fe20000410000 */
[----:B------:R-:W-:Y:S01]  /*b490*/  MOV R141, R38 ;  /* 0x00000026008d7202 */ /* 0x000fe20000000f00 */
[----:B---3--:R-:W-:Y:S01]  /*b4a0*/  FFMA.FTZ R2, R14, c[0x0][0x2d0], -R135 ;  /* 0x0000b4000e027a23 */ /* 0x008fe20000010887 */
[----:B------:R-:W-:Y:S01]  /*b4b0*/  MUFU.EX2 R145, R15 ;  /* 0x0000000f00917308 */ /* 0x000fe20000000800 */
        /* <DEDUP_REMOVED lines=8> */
[C---:B------:R-:W-:Y:S01]  /*b540*/  FMUL.FTZ R20, R0.reuse, R156 ;  /* 0x0000009c00147220 */ /* 0x040fe20000410000 */
[----:B------:R1:W-:Y:S01]  /*b550*/  MUFU.EX2 R189, R2 ;  /* 0x0000000200bd7308 */ /* 0x0003e20000000800 */
        /* <DEDUP_REMOVED lines=15> */
[----:B------:R-:W0:Y:S01]  /*b650*/  LDGDEPBAR ;  /* 0x00000000000079af */ /* 0x000e220000000000 */
        /* <DEDUP_REMOVED lines=8> */
[----:B-1----:R-:W-:Y:S01]  /*b6e0*/  FMUL.FTZ R2, R3, c[0x0][0x2d0] ;  /* 0x0000b40003027a20 */ /* 0x002fe20000410000 */
[----:B------:R-:W-:Y:S01]  /*b6f0*/  MOV R180, R165 ;  /* 0x000000a500b47202 */ /* 0x000fe20000000f00 */
[C---:B------:R-:W-:Y:S01]  /*b700*/  FFMA.FTZ R3, R0.reuse, R24, R136 ;  /* 0x0000001800037223 */ /* 0x040fe20000010088 */
[C---:B------:R-:W-:Y:S01]  /*b710*/  F2FP.BF16.PACK_AB R136, R137.reuse, R136 ;  /* 0x000000888988723e */ /* 0x040fe200000010ff */
[C---:B------:R-:W-:Y:S01]  /*b720*/  FMUL.FTZ R24, R0.reuse, R160 ;  /* 0x000000a000187220 */ /* 0x040fe20000410000 */
[----:B------:R-:W-:Y:S01]  /*b730*/  MOV R160, R22 ;  /* 0x0000001600a07202 */ /* 0x000fe20000000f00 */
[----:B------:R-:W1:Y:S01]  /*b740*/  MUFU.EX2 R2, R2 ;  /* 0x0000000200027308 */ /* 0x000e620000000800 */
        /* <DEDUP_REMOVED lines=44> */
[C---:B-1----:R-:W-:Y:S01]  /*ba10*/  FMUL.FTZ R35, R2.reuse, R171 ;  /* 0x000000ab02237220 */ /* 0x042fe20000410000 */
[----:B------:R-:W-:Y:S01]  /*ba20*/  MOV R171, R144 ;  /* 0x0000009000ab7202 */ /* 0x000fe20000000f00 */
[C---:B------:R-:W-:Y:S01]  /*ba30*/  FMUL.FTZ R6, R2.reuse, R142 ;  /* 0x0000008e02067220 */ /* 0x040fe20000410000 */
[----:B------:R1:W-:Y:S01]  /*ba40*/  MUFU.EX2 R144, R0 ;  /* 0x0000000000907308 */ /* 0x0003e20000000800 */
[C---:B------:R-:W-:Y:S02]  /*ba50*/  FMUL.FTZ R7, R2.reuse, R143 ;  /* 0x0000008f02077220 */ /* 0x040fe40000410000 */
[C---:B------:R-:W-:Y:S01]  /*ba60*/  FMUL.FTZ R42, R2.reuse, R178 ;  /* 0x000000b2022a7220 */ /* 0x040fe20000410000 */
[----:B------:R-:W-:Y:S01]  /*ba70*/  MOV R178, R140 ;  /* 0x0000008c00b27202 */ /* 0x000fe20000000f00 */
[C---:B------:R-:W-:Y:S01]  /*ba80*/  FMUL.FTZ R11, R2.reuse, R147 ;  /* 0x00000093020b7220 */ /* 0x040fe20000410000 */
[----:B------:R-:W3:Y:S01]  /*ba90*/  LDSM.16.MT88.4 R140, [R217] ;  /* 0x00000000d98c783b */ /* 0x000ee20000004200 */
[C---:B------:R-:W-:Y:S02]  /*baa0*/  FMUL.FTZ R43, R2.reuse, R179 ;  /* 0x000000b3022b7220 */ /* 0x040fe40000410000 */
[C---:B------:R-:W-:Y:S02]  /*bab0*/  FMUL.FTZ R50, R2.reuse, R186 ;  /* 0x000000ba02327220 */ /* 0x040fe40000410000 */
[C---:B------:R-:W-:Y:S02]  /*bac0*/  FMUL.FTZ R51, R2.reuse, R187 ;  /* 0x000000bb02337220 */ /* 0x040fe40000410000 */
[----:B------:R-:W-:Y:S02]  /*bad0*/  FMUL.FTZ R10, R2, R146 ;  /* 0x00000092020a7220 */ /* 0x000fe40000410000 */
[----:B------:R-:W-:Y:S01]  /*bae0*/  FADD.FTZ R146, R137, R3 ;  /* 0x0000000389927221 */ /* 0x000fe20000010000 */
[----:B------:R-:W-:Y:S01]  /*baf0*/  F2FP.BF16.PACK_AB R137, R190, R138 ;  /* 0x0000008abe89723e */ /* 0x000fe200000010ff */
        /* <DEDUP_REMOVED lines=63> */
[----:B------:R-:W-:Y:S02]  /*bef0*/  FFMA.FTZ R3, R197, c[0x0][0x2d0], -R188 ;  /* 0x0000b400c5037a23 */ /* 0x000fe400000108bc */
[----:B------:R1:W-:Y:S01]  /*bf00*/  MUFU.EX2 R150, R0 ;  /* 0x0000000000967308 */ /* 0x0003e20000000800 */
[--C-:B------:R-:W-:Y:S09]  /*bf10*/  FFMA.FTZ R191, R212, c[0x0][0x2d0], -R135.reuse ;  /* 0x0000b400d4bf7a23 */ /* 0x100ff20000010887 */
[----:B------:R-:W-:Y:S01]  /*bf20*/  MUFU.EX2 R191, R191 ;  /* 0x000000bf00bf7308 */ /* 0x000fe20000000800 */
[--C-:B-1----:R-:W-:Y:S02]  /*bf30*/  FFMA.FTZ R0, R192, c[0x0][0x2d0], -R135.reuse ;  /* 0x0000b400c0007a23 */ /* 0x102fe40000010887 */
[--C-:B------:R-:W-:Y:S07]  /*bf40*/  FFMA.FTZ R192, R210, c[0x0][0x2d0], -R135.reuse ;  /* 0x0000b400d2c07a23 */ /* 0x100fee0000010887 */
[----:B------:R1:W-:Y:S01]  /*bf50*/  MUFU.EX2 R149, R0 ;  /* 0x0000000000957308 */ /* 0x0003e20000000800 */
[----:B--2---:R-:W-:Y:S01]  /*bf60*/  FFMA.FTZ R2, R2, R172, R138 ;  /* 0x000000ac02027223 */ /* 0x004fe2000001008a */
[----:B------:R-:W-:Y:S02]  /*bf70*/  F2FP.BF16.PACK_AB R138, R145, R189 ;  /* 0x000000bd918a723e */ /* 0x000fe400000010ff */
[----:B------:R-:W-:Y:S01]  /*bf80*/  MOV R172, R156 ;  /* 0x0000009c00ac7202 */ /* 0x000fe20000000f00 */
[----:B------:R-:W-:Y:S05]  /*bf90*/  FADD.FTZ R2, R190, R2 ;  /* 0x00000002be027221 */ /* 0x000fea0000010000 */
[----:B------:R2:W-:Y:S01]  /*bfa0*/  MUFU.EX2 R156, R3 ;  /* 0x00000003009c7308 */ /* 0x0005e20000000800 */
[C---:B---3--:R-:W-:Y:S05]  /*bfb0*/  HMMA.16816.F32.BF16 R4, R136.reuse, R140, R4 ;  /* 0x0000008c8804723c */ /* 0x048fea0000041804 */
[----:B------:R-:W-:Y:S02]  /*bfc0*/  FADD.FTZ R2, R144, R2 ;  /* 0x0000000290027221 */ /* 0x000fe40000010000 */
[--C-:B------:R-:W-:Y:S01]  /*bfd0*/  FFMA.FTZ R190, R172, c[0x0][0x2d0], -R188.reuse ;  /* 0x0000b400acbe7a23 */ /* 0x100fe200000108bc */
[C---:B------:R-:W-:Y:S01]  /*bfe0*/  HMMA.16816.F32.BF16 R8, R136.reuse, R142, R8 ;  /* 0x0000008e8808723c */ /* 0x040fe20000041808 */
[----:B------:R-:W3:Y:S01]  /*bff0*/  LDSM.16.MT88.4 R140, [R218] ;  /* 0x00000000da8c783b */ /* 0x000ee20000004200 */
[----:B------:R-:W-:Y:S02]  /*c000*/  MUFU.EX2 R192, R192 ;  /* 0x000000c000c07308 */ /* 0x000fe40000000800 */
[----:B-1----:R-:W-:Y:S02]  /*c010*/  FFMA.FTZ R0, R193, c[0x0][0x2d0], -R188 ;  /* 0x0000b400c1007a23 */ /* 0x002fe400000108bc */
[----:B------:R-:W-:Y:S02]  /*c020*/  FADD.FTZ R2, R152, R2 ;  /* 0x0000000298027221 */ /* 0x000fe40000010000 */
[--C-:B------:R-:W-:Y:S04]  /*c030*/  FFMA.FTZ R152, R185, c[0x0][0x2d0], -R135.reuse ;  /* 0x0000b400b9987a23 */ /* 0x100fe80000010887 */
[----:B------:R1:W1:Y:S01]  /*c040*/  MUFU.EX2 R148, R0 ;  /* 0x0000000000947308 */ /* 0x0002620000000800 */
[--C-:B--2---:R-:W-:Y:S09]  /*c050*/  FFMA.FTZ R3, R206, c[0x0][0x2d0], -R188.reuse ;  /* 0x0000b400ce037a23 */ /* 0x104ff200000108bc */
[----:B------:R2:W-:Y:S10]  /*c060*/  MUFU.EX2 R161, R3 ;  /* 0x0000000300a17308 */ /* 0x0005f40000000800 */
[----:B------:R-:W-:Y:S01]  /*c070*/  MUFU.EX2 R190, R190 ;  /* 0x000000be00be7308 */ /* 0x000fe20000000800 */
[----:B-1----:R-:W-:Y:S01]  /*c080*/  FFMA.FTZ R0, R194, c[0x0][0x2d0], -R188 ;  /* 0x0000b400c2007a23 */ /* 0x002fe200000108bc */
[C---:B---3--:R-:W-:Y:S08]  /*c090*/  HMMA.16816.F32.BF16 R12, R136.reuse, R140, R12 ;  /* 0x0000008c880c723c */ /* 0x048ff0000004180c */
[----:B------:R1:W-:Y:S01]  /*c0a0*/  MUFU.EX2 R153, R0 ;  /* 0x0000000000997308 */ /* 0x0003e20000000800 */
[----:B--2---:R-:W-:Y:S03]  /*c0b0*/  FADD.FTZ R3, R148, R2 ;  /* 0x0000000294037221 */ /* 0x004fe60000010000 */
[--C-:B------:R-:W-:Y:S01]  /*c0c0*/  FFMA.FTZ R2, R178, c[0x0][0x2d0], -R135.reuse ;  /* 0x0000b400b2027a23 */ /* 0x100fe20000010887 */
[C---:B------:R-:W-:Y:S01]  /*c0d0*/  HMMA.16816.F32.BF16 R16, R136.reuse, R142, R16 ;  /* 0x0000008e8810723c */ /* 0x040fe20000041810 */
[----:B------:R-:W2:Y:S04]  /*c0e0*/  LDSM.16.MT88.4 R140, [R221] ;  /* 0x00000000dd8c783b */ /* 0x000ea80000004200 */
[----:B------:R3:W-:Y:S01]  /*c0f0*/  MUFU.EX2 R206, R2 ;  /* 0x0000000200ce7308 */ /* 0x0007e20000000800 */
[--C-:B-1----:R-:W-:Y:S09]  /*c100*/  FFMA.FTZ R0, R195, c[0x0][0x2d0], -R135.reuse ;  /* 0x0000b400c3007a23 */ /* 0x102ff20000010887 */
[----:B------:R1:W1:Y:S01]  /*c110*/  MUFU.EX2 R155, R0 ;  /* 0x00000000009b7308 */ /* 0x0002620000000800 */
[--C-:B---3--:R-:W-:Y:S01]  /*c120*/  FFMA.FTZ R2, R171, c[0x0][0x2d0], -R135.reuse ;  /* 0x0000b400ab027a23 */ /* 0x108fe20000010887 */
[C---:B--2---:R-:W-:Y:S03]  /*c130*/  HMMA.16816.F32.BF16 R20, R136.reuse, R140, R20 ;  /* 0x0000008c8814723c */ /* 0x044fe60000041814 */
[--C-:B-1----:R-:W-:Y:S05]  /*c140*/  FFMA.FTZ R0, R196, c[0x0][0x2d0], -R135.reuse ;  /* 0x0000b400c4007a23 */ /* 0x102fea0000010887 */
[C---:B------:R-:W-:Y:S01]  /*c150*/  HMMA.16816.F32.BF16 R24, R136.reuse, R142, R24 ;  /* 0x0000008e8818723c */ /* 0x040fe20000041818 */
[----:B----4-:R-:W1:Y:S01]  /*c160*/  LDSM.16.MT88.4 R140, [R220] ;  /* 0x00000000dc8c783b */ /* 0x010e620000004200 */
[----:B------:R2:W3:Y:S02]  /*c170*/  MUFU.EX2 R160, R0 ;  /* 0x0000000000a07308 */ /* 0x0004e40000000800 */
[----:B--2---:R-:W-:Y:S08]  /*c180*/  FFMA.FTZ R0, R198, c[0x0][0x2d0], -R188 ;  /* 0x0000b400c6007a23 */ /* 0x004ff000000108bc */
[----:B------:R-:W-:Y:S10]  /*c190*/  MUFU.EX2 R198, R152 ;  /* 0x0000009800c67308 */ /* 0x000ff40000000800 */
[----:B------:R2:W-:Y:S01]  /*c1a0*/  MUFU.EX2 R159, R0 ;  /* 0x00000000009f7308 */ /* 0x0005e20000000800 */
[C---:B-1----:R-:W-:Y:S08]  /*c1b0*/  HMMA.16816.F32.BF16 R28, R136.reuse, R140, R28 ;  /* 0x0000008c881c723c */ /* 0x042ff0000004181c */
[C---:B------:R-:W-:Y:S01]  /*c1c0*/  HMMA.16816.F32.BF16 R32, R136.reuse, R142, R32 ;  /* 0x0000008e8820723c */ /* 0x040fe20000041820 */
[----:B------:R-:W1:Y:S03]  /*c1d0*/  LDSM.16.MT88.4 R140, [R217+0x3000] ;  /* 0x00300000d98c783b */ /* 0x000e660000004200 */
[----:B--2---:R-:W-:Y:S02]  /*c1e0*/  FADD.FTZ R0, R189, R146 ;  /* 0x00000092bd007221 */ /* 0x004fe40000010000 */
[--C-:B------:R-:W-:Y:S02]  /*c1f0*/  FFMA.FTZ R189, R209, c[0x0][0x2d0], -R135.reuse ;  /* 0x0000b400d1bd7a23 */ /* 0x100fe40000010887 */
[----:B------:R-:W-:Y:S02]  /*c200*/  FADD.FTZ R151, R145, R0 ;  /* 0x0000000091977221 */ /* 0x000fe40000010000 */
[----:B------:R-:W-:Y:S02]  /*c210*/  LDSM.16.MT88.4 R144, [R218+0x1000] ;  /* 0x00100000da90783b */ /* 0x000fe40000004200 */
[--C-:B------:R-:W-:Y:S01]  /*c220*/  FFMA.FTZ R0, R203, c[0x0][0x2d0], -R135.reuse ;  /* 0x0000b400cb007a23 */ /* 0x100fe20000010887 */
[----:B------:R-:W-:Y:S10]  /*c230*/  MUFU.EX2 R189, R189 ;  /* 0x000000bd00bd7308 */ /* 0x000ff40000000800 */
[----:B------:R2:W4:Y:S01]  /*c240*/  MUFU.EX2 R158, R0 ;  /* 0x00000000009e7308 */ /* 0x0005220000000800 */
[C---:B-1----:R-:W-:Y:S08]  /*c250*/  HMMA.16816.F32.BF16 R36, R136.reuse, R140, R36 ;  /* 0x0000008c8824723c */ /* 0x042ff00000041824 */
[C---:B------:R-:W-:Y:S01]  /*c260*/  HMMA.16816.F32.BF16 R40, R136.reuse, R142, R40 ;  /* 0x0000008e8828723c */ /* 0x040fe20000041828 */
[----:B------:R-:W1:Y:S03]  /*c270*/  LDSM.16.MT88.4 R140, [R218+0x3000] ;  /* 0x00300000da8c783b */ /* 0x000e660000004200 */
[--C-:B--2---:R-:W-:Y:S04]  /*c280*/  FFMA.FTZ R0, R202, c[0x0][0x2d0], -R135.reuse ;  /* 0x0000b400ca007a23 */ /* 0x104fe80000010887 */
[----:B------:R2:W1:Y:S04]  /*c290*/  MUFU.EX2 R167, R0 ;  /* 0x0000000000a77308 */ /* 0x0004680000000800 */
[--C-:B--2---:R-:W-:Y:S06]  /*c2a0*/  FFMA.FTZ R0, R204, c[0x0][0x2d0], -R188.reuse ;  /* 0x0000b400cc007a23 */ /* 0x104fec00000108bc */
[----:B------:R2:W-:Y:S01]  /*c2b0*/  MUFU.EX2 R157, R0 ;  /* 0x00000000009d7308 */ /* 0x0005e20000000800 */
[C---:B-1----:R-:W-:Y:S08]  /*c2c0*/  HMMA.16816.F32.BF16 R44, R136.reuse, R140, R44 ;  /* 0x0000008c882c723c */ /* 0x042ff0000004182c */
[C---:B------:R-:W-:Y:S01]  /*c2d0*/  HMMA.16816.F32.BF16 R48, R136.reuse, R142, R48 ;  /* 0x0000008e8830723c */ /* 0x040fe20000041830 */
[----:B------:R-:W1:Y:S03]  /*c2e0*/  LDSM.16.MT88.4 R140, [R221+0x3000] ;  /* 0x00300000dd8c783b */ /* 0x000e660000004200 */
[--C-:B--2---:R-:W-:Y:S02]  /*c2f0*/  FFMA.FTZ R0, R200, c[0x0][0x2d0], -R188.reuse ;  /* 0x0000b400c8007a23 */ /* 0x104fe400000108bc */
[----:B------:R-:W-:Y:S10]  /*c300*/  MUFU.EX2 R200, R2 ;  /* 0x0000000200c87308 */ /* 0x000ff40000000800 */
[----:B------:R2:W-:Y:S01]  /*c310*/  MUFU.EX2 R163, R0 ;  /* 0x0000000000a37308 */ /* 0x0005e20000000800 */
[C---:B-1----:R-:W-:Y:S08]  /*c320*/  HMMA.16816.F32.BF16 R52, R136.reuse, R140, R52 ;  /* 0x0000008c8834723c */ /* 0x042ff00000041834 */
[C---:B------:R-:W-:Y:S01]  /*c330*/  HMMA.16816.F32.BF16 R56, R136.reuse, R142, R56 ;  /* 0x0000008e8838723c */ /* 0x040fe20000041838 */
[----:B------:R-:W1:Y:S03]  /*c340*/  LDSM.16.MT88.4 R140, [R220+0x3000] ;  /* 0x00300000dc8c783b */ /* 0x000e660000004200 */
[--C-:B--2---:R-:W-:Y:S04]  /*c350*/  FFMA.FTZ R0, R205, c[0x0][0x2d0], -R135.reuse ;  /* 0x0000b400cd007a23 */ /* 0x104fe80000010887 */
[----:B------:R2:W1:Y:S04]  /*c360*/  MUFU.EX2 R166, R0 ;  /* 0x0000000000a67308 */ /* 0x0004680000000800 */
[----:B--2---:R-:W-:Y:S06]  /*c370*/  FFMA.FTZ R0, R199, c[0x0][0x2d0], -R135 ;  /* 0x0000b400c7007a23 */ /* 0x004fec0000010887 */
[----:B------:R2:W2:Y:S01]  /*c380*/  MUFU.EX2 R168, R0 ;  /* 0x0000000000a87308 */ /* 0x0004a20000000800 */
[C---:B-1----:R-:W-:Y:S08]  /*c390*/  HMMA.16816.F32.BF16 R60, R136.reuse, R140, R60 ;  /* 0x0000008c883c723c */ /* 0x042ff0000004183c */
[C---:B------:R-:W-:Y:S01]  /*c3a0*/  HMMA.16816.F32.BF16 R64, R136.reuse, R142, R64 ;  /* 0x0000008e8840723c */ /* 0x040fe20000041840 */
[----:B------:R-:W1:Y:S03]  /*c3b0*/  LDSM.16.MT88.4 R140, [R217+0x6000] ;  /* 0x00600000d98c783b */ /* 0x000e660000004200 */
[----:B--2---:R-:W-:Y:S04]  /*c3c0*/  FFMA.FTZ R0, R207, c[0x0][0x2d0], -R188 ;  /* 0x0000b400cf007a23 */ /* 0x004fe800000108bc */
[----:B------:R2:W-:Y:S04]  /*c3d0*/  MUFU.EX2 R162, R0 ;  /* 0x0000000000a27308 */ /* 0x0005e80000000800 */
[----:B--2---:R-:W-:Y:S01]  /*c3e0*/  FADD.FTZ R0, R150, R151 ;  /* 0x0000009796007221 */ /* 0x004fe20000010000 */
[C---:B-1----:R-:W-:Y:S03]  /*c3f0*/  HMMA.16816.F32.BF16 R68, R136.reuse, R140, R68 ;  /* 0x0000008c8844723c */ /* 0x042fe60000041844 */
[----:B------:R-:W-:Y:S02]  /*c400*/  FADD.FTZ R154, R149, R0 ;  /* 0x00000000959a7221 */ /* 0x000fe40000010000 */
[--C-:B------:R-:W-:Y:S02]  /*c410*/  FFMA.FTZ R0, R211, c[0x0][0x2d0], -R135.reuse ;  /* 0x0000b400d3007a23 */ /* 0x100fe40000010887 */
[----:B------:R-:W-:Y:S01]  /*c420*/  FADD.FTZ R154, R155, R154 ;  /* 0x0000009a9b9a7221 */ /* 0x000fe20000010000 */
[C---:B------:R-:W-:Y:S01]  /*c430*/  HMMA.16816.F32.BF16 R72, R136.reuse, R142, R72 ;  /* 0x0000008e8848723c */ /* 0x040fe20000041848 */
[----:B------:R-:W1:Y:S01]  /*c440*/  LDSM.16.MT88.4 R140, [R218+0x6000] ;  /* 0x00600000da8c783b */ /* 0x000e620000004200 */
[----:B------:R-:W2:Y:S02]  /*c450*/  MUFU.EX2 R165, R0 ;  /* 0x0000000000a57308 */ /* 0x000ea40000000800 */
[----:B---3--:R-:W-:Y:S04]  /*c460*/  FADD.FTZ R2, R160, R154 ;  /* 0x0000009aa0027221 */ /* 0x008fe80000010000 */
[----:B----4-:R-:W-:Y:S04]  /*c470*/  FADD.FTZ R2, R158, R2 ;  /* 0x000000029e027221 */ /* 0x010fe80000010000 */
[----:B------:R-:W-:Y:S04]  /*c480*/  FADD.FTZ R2, R167, R2 ;  /* 0x00000002a7027221 */ /* 0x000fe80000010000 */
[----:B------:R-:W-:Y:S04]  /*c490*/  FADD.FTZ R2, R166, R2 ;  /* 0x00000002a6027221 */ /* 0x000fe80000010000 */
[----:B------:R-:W-:Y:S04]  /*c4a0*/  FADD.FTZ R2, R168, R2 ;  /* 0x00000002a8027221 */ /* 0x000fe80000010000 */
[----:B--2---:R-:W-:Y:S02]  /*c4b0*/  FADD.FTZ R2, R165, R2 ;  /* 0x00000002a5027221 */ /* 0x004fe40000010000 */
[----:B------:R-:W-:Y:S02]  /*c4c0*/  FFMA.FTZ R0, R164, c[0x0][0x2d0], -R188 ;  /* 0x0000b400a4007a23 */ /* 0x000fe400000108bc */
[----:B------:R-:W-:Y:S02]  /*c4d0*/  FADD.FTZ R2, R206, R2 ;  /* 0x00000002ce027221 */ /* 0x000fe40000010000 */
[----:B------:R2:W-:Y:S01]  /*c4e0*/  MUFU.EX2 R164, R0 ;  /* 0x0000000000a47308 */ /* 0x0005e20000000800 */
[C---:B-1----:R-:W-:Y:S08]  /*c4f0*/  HMMA.16816.F32.BF16 R76, R136.reuse, R140, R76 ;  /* 0x0000008c884c723c */ /* 0x042ff0000004184c */
[C---:B------:R-:W-:Y:S01]  /*c500*/  HMMA.16816.F32.BF16 R80, R136.reuse, R142, R80 ;  /* 0x0000008e8850723c */ /* 0x040fe20000041850 */
[----:B------:R-:W1:Y:S03]  /*c510*/  LDSM.16.MT88.4 R140, [R221+0x6000] ;  /* 0x00600000dd8c783b */ /* 0x000e660000004200 */
[----:B--2---:R-:W-:Y:S04]  /*c520*/  FFMA.FTZ R0, R175, c[0x0][0x2d0], -R188 ;  /* 0x0000b400af007a23 */ /* 0x004fe800000108bc */
[----:B------:R2:W-:Y:S04]  /*c530*/  MUFU.EX2 R204, R0 ;  /* 0x0000000000cc7308 */ /* 0x0005e80000000800 */
[--C-:B--2---:R-:W-:Y:S06]  /*c540*/  FFMA.FTZ R0, R214, c[0x0][0x2d0], -R135.reuse ;  /* 0x0000b400d6007a23 */ /* 0x104fec0000010887 */
[----:B------:R2:W3:Y:S01]  /*c550*/  MUFU.EX2 R205, R0 ;  /* 0x0000000000cd7308 */ /* 0x0004e20000000800 */
[C---:B-1----:R-:W-:Y:S08]  /*c560*/  HMMA.16816.F32.BF16 R84, R136.reuse, R140, R84 ;  /* 0x0000008c8854723c */ /* 0x042ff00000041854 */
[C---:B------:R-:W-:Y:S01]  /*c570*/  HMMA.16816.F32.BF16 R88, R136.reuse, R142, R88 ;  /* 0x0000008e8858723c */ /* 0x040fe20000041858 */
[----:B------:R-:W1:Y:S03]  /*c580*/  LDSM.16.MT88.4 R140, [R220+0x6000] ;  /* 0x00600000dc8c783b */ /* 0x000e660000004200 */
[----:B--2---:R-:W-:Y:S02]  /*c590*/  FFMA.FTZ R0, R213, c[0x0][0x2d0], -R135 ;  /* 0x0000b400d5007a23 */ /* 0x004fe40000010887 */
[----:B---3--:R-:W-:Y:S02]  /*c5a0*/  FADD.FTZ R2, R205, R2 ;  /* 0x00000002cd027221 */ /* 0x008fe40000010000 */
[----:B------:R2:W3:Y:S01]  /*c5b0*/  MUFU.EX2 R207, R0 ;  /* 0x0000000000cf7308 */ /* 0x0004e20000000800 */
[C---:B-1----:R-:W-:Y:S03]  /*c5c0*/  HMMA.16816.F32.BF16 R92, R136.reuse, R140, R92 ;  /* 0x0000008c885c723c */ /* 0x042fe6000004185c */
[----:B--2---:R-:W-:Y:S02]  /*c5d0*/  FFMA.FTZ R0, R215, c[0x0][0x2d0], -R188 ;  /* 0x0000b400d7007a23 */ /* 0x004fe400000108bc */
[----:B---3--:R-:W-:Y:S04]  /*c5e0*/  FADD.FTZ R2, R207, R2 ;  /* 0x00000002cf027221 */ /* 0x008fe80000010000 */
[----:B------:R1:W-:Y:S01]  /*c5f0*/  MUFU.EX2 R203, R0 ;  /* 0x0000000000cb7308 */ /* 0x0003e20000000800 */
[C---:B------:R-:W-:Y:S01]  /*c600*/  HMMA.16816.F32.BF16 R96, R136.reuse, R142, R96 ;  /* 0x0000008e8860723c */ /* 0x040fe20000041860 */
[----:B------:R-:W2:Y:S02]  /*c610*/  LDSM.16.MT88.4 R140, [R217+0x9000] ;  /* 0x00900000d98c783b */ /* 0x000ea40000004200 */
[----:B------:R-:W-:Y:S02]  /*c620*/  FADD.FTZ R2, R200, R2 ;  /* 0x00000002c8027221 */ /* 0x000fe40000010000 */
[--C-:B-1----:R-:W-:Y:S04]  /*c630*/  FFMA.FTZ R0, R174, c[0x0][0x2d0], -R188.reuse ;  /* 0x0000b400ae007a23 */ /* 0x102fe800000108bc */
[----:B------:R1:W-:Y:S01]  /*c640*/  MUFU.EX2 R202, R0 ;  /* 0x0000000000ca7308 */ /* 0x0003e20000000800 */
[C---:B--2---:R-:W-:Y:S08]  /*c650*/  HMMA.16816.F32.BF16 R100, R136.reuse, R140, R100 ;  /* 0x0000008c8864723c */ /* 0x044ff00000041864 */
[C---:B------:R-:W-:Y:S01]  /*c660*/  HMMA.16816.F32.BF16 R104, R136.reuse, R142, R104 ;  /* 0x0000008e8868723c */ /* 0x040fe20000041868 */
[----:B------:R-:W2:Y:S03]  /*c670*/  LDSM.16.MT88.4 R140, [R218+0x9000] ;  /* 0x00900000da8c783b */ /* 0x000ea60000004200 */
[----:B-1----:R-:W-:Y:S02]  /*c680*/  FADD.FTZ R0, R153, R3 ;  /* 0x0000000399007221 */ /* 0x002fe40000010000 */
[--C-:B------:R-:W-:Y:S04]  /*c690*/  FFMA.FTZ R3, R170, c[0x0][0x2d0], -R135.reuse ;  /* 0x0000b400aa037a23 */ /* 0x100fe80000010887 */
[----:B------:R1:W3:Y:S02]  /*c6a0*/  MUFU.EX2 R199, R3 ;  /* 0x0000000300c77308 */ /* 0x0002e40000000800 */
[----:B-1----:R-:W-:Y:S02]  /*c6b0*/  FFMA.FTZ R3, R173, c[0x0][0x2d0], -R188 ;  /* 0x0000b400ad037a23 */ /* 0x002fe400000108bc */
[----:B---3--:R-:W-:Y:S06]  /*c6c0*/  FADD.FTZ R2, R199, R2 ;  /* 0x00000002c7027221 */ /* 0x008fec0000010000 */
[----:B------:R-:W-:Y:S01]  /*c6d0*/  MUFU.EX2 R3, R3 ;  /* 0x0000000300037308 */ /* 0x000fe20000000800 */
[C---:B--2---:R-:W-:Y:S03]  /*c6e0*/  HMMA.16816.F32.BF16 R108, R136.reuse, R140, R108 ;  /* 0x0000008c886c723c */ /* 0x044fe6000004186c */
[----:B------:R-:W-:Y:S05]  /*c6f0*/  FADD.FTZ R2, R198, R2 ;  /* 0x00000002c6027221 */ /* 0x000fea0000010000 */
        /* <DEDUP_REMOVED lines=9> */
[----:B------:R-:W-:Y:S02]  /*c790*/  F2FP.BF16.PACK_AB R137, R153, R148 ;  /* 0x000000949989723e */ /* 0x000fe400000010ff */
[----:B------:R-:W-:Y:S01]  /*c7a0*/  LDSM.16.MT88.4 R148, [R221+0x1800] ;  /* 0x00180000dd94783b */ /* 0x000fe20000004200 */
[----:B------:R-:W-:Y:S01]  /*c7b0*/  F2FP.BF16.PACK_AB R138, R160, R155 ;  /* 0x0000009ba08a723e */ /* 0x000fe200000010ff */
[--C-:B------:R-:W-:Y:S01]  /*c7c0*/  FFMA.FTZ R153, R184, c[0x0][0x2d0], -R135.reuse ;  /* 0x0000b400b8997a23 */ /* 0x100fe20000010887 */
[----:B------:R-:W-:Y:S01]  /*c7d0*/  F2FP.BF16.PACK_AB R139, R159, R156 ;  /* 0x0000009c9f8b723e */ /* 0x000fe200000010ff */
[----:B------:R-:W-:Y:S02]  /*c7e0*/  FADD.FTZ R156, R156, R0 ;  /* 0x000000009c9c7221 */ /* 0x000fe40000010000 */
[----:B------:R2:W3:Y:S01]  /*c7f0*/  MUFU.EX2 R196, R153 ;  /* 0x0000009900c47308 */ /* 0x0004e20000000800 */
[----:B------:R-:W-:Y:S01]  /*c800*/  FFMA.FTZ R135, R208, c[0x0][0x2d0], -R135 ;  /* 0x0000b400d0877a23 */ /* 0x000fe20000010887 */
[----:B------:R-:W-:Y:S01]  /*c810*/  LDSM.16.MT88.4 R184, [R218+0x5800] ;  /* 0x00580000dab8783b */ /* 0x000fe20000004200 */
[--C-:B------:R-:W-:Y:S02]  /*c820*/  FFMA.FTZ R160, R169, c[0x0][0x2d0], -R188.reuse ;  /* 0x0000b400a9a07a23 */ /* 0x100fe400000108bc */
[----:B------:R-:W-:Y:S05]  /*c830*/  FFMA.FTZ R0, R181, c[0x0][0x2d0], -R188 ;  /* 0x0000b400b5007a23 */ /* 0x000fea00000108bc */
[----:B------:R-:W4:Y:S01]  /*c840*/  LDL R208, [R1] ;  /* 0x0000000001d07983 */ /* 0x000f220000100800 */
[----:B------:R-:W-:Y:S10]  /*c850*/  MUFU.EX2 R135, R135 ;  /* 0x0000008700877308 */ /* 0x000ff40000000800 */
[----:B------:R3:W3:Y:S01]  /*c860*/  MUFU.EX2 R195, R0 ;  /* 0x0000000000c37308 */ /* 0x0006e20000000800 */
[C---:B-1----:R-:W-:Y:S01]  /*c870*/  HMMA.16816.F32.BF16 R4, R136.reuse, R140, R4 ;  /* 0x0000008c8804723c */ /* 0x042fe20000041804 */
[----:B--2---:R-:W-:Y:S02]  /*c880*/  LDSM.16.MT88.4 R152, [R221+0x2000] ;  /* 0x00200000dd98783b */ /* 0x004fe40000004200 */
[----:B---3--:R-:W-:Y:S04]  /*c890*/  FADD.FTZ R2, R196, R2 ;  /* 0x00000002c4027221 */ /* 0x008fe80000010000 */
[----:B------:R-:W-:Y:S01]  /*c8a0*/  FADD.FTZ R2, R191, R2 ;  /* 0x00000002bf027221 */ /* 0x000fe20000010000 */
[C---:B------:R-:W-:Y:S01]  /*c8b0*/  HMMA.16816.F32.BF16 R8, R136.reuse, R142, R8 ;  /* 0x0000008e8808723c */ /* 0x040fe20000041808 */
[----:B------:R-:W1:Y:S03]  /*c8c0*/  LDSM.16.MT88.4 R140, [R218+0x800] ;  /* 0x00080000da8c783b */ /* 0x000e660000004200 */
[--C-:B------:R-:W-:Y:S04]  /*c8d0*/  FFMA.FTZ R0, R180, c[0x0][0x2d0], -R188.reuse ;  /* 0x0000b400b4007a23 */ /* 0x100fe800000108bc */
[----:B------:R2:W3:Y:S01]  /*c8e0*/  MUFU.EX2 R197, R0 ;  /* 0x0000000000c57308 */ /* 0x0004e20000000800 */
[C---:B-1----:R-:W-:Y:S03]  /*c8f0*/  HMMA.16816.F32.BF16 R12, R136.reuse, R140, R12 ;  /* 0x0000008c880c723c */ /* 0x042fe6000004180c */
[--C-:B--2---:R-:W-:Y:S06]  /*c900*/  FFMA.FTZ R0, R177, c[0x0][0x2d0], -R188.reuse ;  /* 0x0000b400b1007a23 */ /* 0x104fec00000108bc */
[----:B------:R1:W2:Y:S01]  /*c910*/  MUFU.EX2 R194, R0 ;  /* 0x0000000000c27308 */ /* 0x0002a20000000800 */
[C---:B------:R-:W-:Y:S01]  /*c920*/  HMMA.16816.F32.BF16 R16, R136.reuse, R142, R16 ;  /* 0x0000008e8810723c */ /* 0x040fe20000041810 */
[----:B------:R-:W2:Y:S02]  /*c930*/  LDSM.16.MT88.4 R140, [R221+0x800] ;  /* 0x00080000dd8c783b */ /* 0x000ea40000004200 */
[--C-:B-1----:R-:W-:Y:S06]  /*c940*/  FFMA.FTZ R0, R176, c[0x0][0x2d0], -R188.reuse ;  /* 0x0000b400b0007a23 */ /* 0x102fec00000108bc */
[----:B------:R-:W-:Y:S03]  /*c950*/  LDSM.16.MT88.4 R176, [R217+0x5800] ;  /* 0x00580000d9b0783b */ /* 0x000fe60000004200 */
[----:B------:R-:W-:Y:S01]  /*c960*/  FFMA.FTZ R188, R134, c[0x0][0x2d0], -R188 ;  /* 0x0000b40086bc7a23 */ /* 0x000fe200000108bc */
[----:B------:R1:W1:Y:S10]  /*c970*/  MUFU.EX2 R193, R0 ;  /* 0x0000000000c17308 */ /* 0x0002740000000800 */
[----:B------:R3:W-:Y:S01]  /*c980*/  MUFU.EX2 R134, R160 ;  /* 0x000000a000867308 */ /* 0x0007e20000000800 */
[C---:B--2---:R-:W-:Y:S09]  /*c990*/  HMMA.16816.F32.BF16 R20, R136.reuse, R140, R20 ;  /* 0x0000008c8814723c */ /* 0x044ff20000041814 */
[----:B------:R-:W2:Y:S01]  /*c9a0*/  MUFU.EX2 R188, R188 ;  /* 0x000000bc00bc7308 */ /* 0x000ea20000000800 */
[C---:B------:R-:W-:Y:S01]  /*c9b0*/  HMMA.16816.F32.BF16 R24, R136.reuse, R142, R24 ;  /* 0x0000008e8818723c */ /* 0x040fe20000041818 */
[----:B------:R-:W2:Y:S02]  /*c9c0*/  LDSM.16.MT88.4 R140, [R220+0x800] ;  /* 0x00080000dc8c783b */ /* 0x000ea40000004200 */
[----:B-1----:R-:W-:Y:S04]  /*c9d0*/  FADD.FTZ R0, R159, R156 ;  /* 0x0000009c9f007221 */ /* 0x002fe80000010000 */
[----:B------:R-:W-:Y:S05]  /*c9e0*/  FADD.FTZ R0, R157, R0 ;  /* 0x000000009d007221 */ /* 0x000fea0000010000 */
[----:B------:R-:W-:Y:S04]  /*c9f0*/  FADD.FTZ R0, R163, R0 ;  /* 0x00000000a3007221 */ /* 0x000fe80000010000 */
[----:B------:R-:W-:Y:S04]  /*ca00*/  FADD.FTZ R0, R161, R0 ;  /* 0x00000000a1007221 */ /* 0x000fe80000010000 */
[----:B------:R-:W-:Y:S04]  /*ca10*/  FADD.FTZ R0, R162, R0 ;  /* 0x00000000a2007221 */ /* 0x000fe80000010000 */
[----:B------:R-:W-:Y:S04]  /*ca20*/  FADD.FTZ R0, R164, R0 ;  /* 0x00000000a4007221 */ /* 0x000fe80000010000 */
[----:B------:R-:W-:Y:S04]  /*ca30*/  FADD.FTZ R0, R204, R0 ;  /* 0x00000000cc007221 */ /* 0x000fe80000010000 */
[----:B------:R-:W-:Y:S04]  /*ca40*/  FADD.FTZ R0, R203, R0 ;  /* 0x00000000cb007221 */ /* 0x000fe80000010000 */
[----:B------:R-:W-:Y:S04]  /*ca50*/  FADD.FTZ R0, R202, R0 ;  /* 0x00000000ca007221 */ /* 0x000fe80000010000 */
[----:B------:R-:W-:Y:S01]  /*ca60*/  FADD.FTZ R0, R195, R0 ;  /* 0x00000000c3007221 */ /* 0x000fe20000010000 */
[C---:B--2---:R-:W-:Y:S03]  /*ca70*/  HMMA.16816.F32.BF16 R28, R136.reuse, R140, R28 ;  /* 0x0000008c881c723c */ /* 0x044fe6000004181c */
[----:B---3--:R-:W-:Y:S04]  /*ca80*/  FADD.FTZ R0, R197, R0 ;  /* 0x00000000c5007221 */ /* 0x008fe80000010000 */
[----:B------:R-:W-:Y:S01]  /*ca90*/  FADD.FTZ R0, R194, R0 ;  /* 0x00000000c2007221 */ /* 0x000fe20000010000 */
[C---:B------:R-:W-:Y:S01]  /*caa0*/  HMMA.16816.F32.BF16 R32, R136.reuse, R142, R32 ;  /* 0x0000008e8820723c */ /* 0x040fe20000041820 */
[----:B------:R-:W1:Y:S03]  /*cab0*/  LDSM.16.MT88.4 R140, [R217+0x3800] ;  /* 0x00380000d98c783b */ /* 0x000e660000004200 */
[----:B------:R-:W-:Y:S04]  /*cac0*/  FADD.FTZ R0, R193, R0 ;  /* 0x00000000c1007221 */ /* 0x000fe80000010000 */
[C---:B-1----:R-:W-:Y:S08]  /*cad0*/  HMMA.16816.F32.BF16 R36, R136.reuse, R140, R36 ;  /* 0x0000008c8824723c */ /* 0x042ff00000041824 */
[C---:B------:R-:W-:Y:S01]  /*cae0*/  HMMA.16816.F32.BF16 R40, R136.reuse, R142, R40 ;  /* 0x0000008e8828723c */ /* 0x040fe20000041828 */
[----:B------:R-:W1:Y:S07]  /*caf0*/  LDSM.16.MT88.4 R140, [R218+0x3800] ;  /* 0x00380000da8c783b */ /* 0x000e6e0000004200 */
[C---:B-1----:R-:W-:Y:S08]  /*cb00*/  HMMA.16816.F32.BF16 R44, R136.reuse, R140, R44 ;  /* 0x0000008c882c723c */ /* 0x042ff0000004182c */
[C---:B------:R-:W-:Y:S01]  /*cb10*/  HMMA.16816.F32.BF16 R48, R136.reuse, R142, R48 ;  /* 0x0000008e8830723c */ /* 0x040fe20000041830 */
[----:B------:R-:W1:Y:S02]  /*cb20*/  LDSM.16.MT88.4 R140, [R221+0x3800] ;  /* 0x00380000dd8c783b */ /* 0x000e640000004200 */
[----:B----4-:R-:W-:Y:S02]  /*cb30*/  ISETP.GT.AND P0, PT, R201, R208, PT ;  /* 0x000000d0c900720c */ /* 0x010fe40003f04270 */
[----:B------:R-:W-:Y:S03]  /*cb40*/  MOV R201, R252 ;  /* 0x000000fc00c97202 */ /* 0x000fe60000000f00 */
        /* <DEDUP_REMOVED lines=33> */
[----:B------:R-:W-:Y:S02]  /*cd60*/  F2FP.BF16.PACK_AB R138, R168, R166 ;  /* 0x000000a6a88a723e */ /* 0x000fe400000010ff */
[----:B------:R-:W-:Y:S05]  /*cd70*/  F2FP.BF16.PACK_AB R139, R162, R161 ;  /* 0x000000a1a28b723e */ /* 0x000fea00000010ff */
[----:B------:R-:W-:Y:S08]  /*cd80*/  LDSM.16.MT88.4 R160, [R221+0x2800] ;  /* 0x00280000dda0783b */ /* 0x000ff00000004200 */
[----:B------:R-:W-:Y:S01]  /*cd90*/  LDSM.16.MT88.4 R168, [R220+0x2800] ;  /* 0x00280000dca8783b */ /* 0x000fe20000004200 */
        /* <DEDUP_REMOVED lines=50> */
[----:B------:R-:W-:Y:S02]  /*d0c0*/  F2FP.BF16.PACK_AB R138, R207, R205 ;  /* 0x000000cdcf8a723e */ /* 0x000fe400000010ff */
[----:B------:R-:W-:Y:S07]  /*d0d0*/  F2FP.BF16.PACK_AB R139, R202, R203 ;  /* 0x000000cbca8b723e */ /* 0x000fee00000010ff */
[C---:B-1----:R-:W-:Y:S08]  /*d0e0*/  HMMA.16816.F32.BF16 R4, R136.reuse, R140, R4 ;  /* 0x0000008c8804723c */ /* 0x042ff00000041804 */
[C---:B------:R-:W-:Y:S01]  /*d0f0*/  HMMA.16816.F32.BF16 R8, R136.reuse, R142, R8 ;  /* 0x0000008e8808723c */ /* 0x040fe20000041808 */
[----:B------:R-:W1:Y:S07]  /*d100*/  LDSM.16.MT88.4 R140, [R220+0x1800] ;  /* 0x00180000dc8c783b */ /* 0x000e6e0000004200 */
[C---:B--2---:R-:W-:Y:S08]  /*d110*/  HMMA.16816.F32.BF16 R12, R136.reuse, R144, R12 ;  /* 0x00000090880c723c */ /* 0x044ff0000004180c */
[C---:B------:R-:W-:Y:S01]  /*d120*/  HMMA.16816.F32.BF16 R16, R136.reuse, R146, R16 ;  /* 0x000000928810723c */ /* 0x040fe20000041810 */
[----:B------:R-:W2:Y:S07]  /*d130*/  LDSM.16.MT88.4 R144, [R217+0x4800] ;  /* 0x00480000d990783b */ /* 0x000eae0000004200 */
[C---:B------:R-:W-:Y:S08]  /*d140*/  HMMA.16816.F32.BF16 R20, R136.reuse, R148, R20 ;  /* 0x000000948814723c */ /* 0x040ff00000041814 */
        /* <DEDUP_REMOVED lines=39> */
[----:B------:R-:W-:Y:S01]  /*d3c0*/  HMMA.16816.F32.BF16 R128, R136, R142, R128 ;  /* 0x0000008e8880723c */ /* 0x000fe20000041880 */
[----:B------:R-:W1:Y:S06]  /*d3d0*/  LDSM.16.MT88.4 R140, [R220+0x2000] ;  /* 0x00200000dc8c783b */ /* 0x000e6c0000004200 */
[----:B------:R-:W-:Y:S02]  /*d3e0*/  F2FP.BF16.PACK_AB R136, R199, R200 ;  /* 0x000000c8c788723e */ /* 0x000fe400000010ff */
[----:B------:R-:W-:Y:S03]  /*d3f0*/  F2FP.BF16.PACK_AB R137, R197, R195 ;  /* 0x000000c3c589723e */ /* 0x000fe600000010ff */
[----:B------:R-:W-:Y:S02]  /*d400*/  F2FP.BF16.PACK_AB R138, R196, R198 ;  /* 0x000000c6c48a723e */ /* 0x000fe400000010ff */
[----:B------:R-:W-:Y:S07]  /*d410*/  F2FP.BF16.PACK_AB R139, R193, R194 ;  /* 0x000000c2c18b723e */ /* 0x000fee00000010ff */
[C---:B--2---:R-:W-:Y:S08]  /*d420*/  HMMA.16816.F32.BF16 R4, R136.reuse, R144, R4 ;  /* 0x000000908804723c */ /* 0x044ff00000041804 */
[C---:B------:R-:W-:Y:S01]  /*d430*/  HMMA.16816.F32.BF16 R8, R136.reuse, R146, R8 ;  /* 0x000000928808723c */ /* 0x040fe20000041808 */
[----:B------:R-:W2:Y:S07]  /*d440*/  LDSM.16.MT88.4 R144, [R217+0x5000] ;  /* 0x00500000d990783b */ /* 0x000eae0000004200 */
[C---:B---3--:R-:W-:Y:S08]  /*d450*/  HMMA.16816.F32.BF16 R12, R136.reuse, R148, R12 ;  /* 0x00000094880c723c */ /* 0x048ff0000004180c */
[C---:B------:R-:W-:Y:S01]  /*d460*/  HMMA.16816.F32.BF16 R16, R136.reuse, R150, R16 ;  /* 0x000000968810723c */ /* 0x040fe20000041810 */
[----:B------:R-:W3:Y:S07]  /*d470*/  LDSM.16.MT88.4 R148, [R221+0x5000] ;  /* 0x00500000dd94783b */ /* 0x000eee0000004200 */
[C---:B------:R-:W-:Y:S08]  /*d480*/  HMMA.16816.F32.BF16 R20, R136.reuse, R152, R20 ;  /* 0x000000988814723c */ /* 0x040ff00000041814 */
        /* <DEDUP_REMOVED lines=10> */
[----:B------:R-:W2:Y:S07]  /*d530*/  LDSM.16.MT88.4 R156, [R221+0x8000] ;  /* 0x00800000dd9c783b */ /* 0x000eae0000004200 */
[C---:B---3--:R-:W-:Y:S08]  /*d540*/  HMMA.16816.F32.BF16 R52, R136.reuse, R148, R52 ;  /* 0x000000948834723c */ /* 0x048ff00000041834 */
[C---:B------:R-:W-:Y:S01]  /*d550*/  HMMA.16816.F32.BF16 R56, R136.reuse, R150, R56 ;  /* 0x000000968838723c */ /* 0x040fe20000041838 */
[----:B------:R-:W3:Y:S07]  /*d560*/  LDSM.16.MT88.4 R148, [R220+0x8000] ;  /* 0x00800000dc94783b */ /* 0x000eee0000004200 */
[C---:B----4-:R-:W-:Y:S08]  /*d570*/  HMMA.16816.F32.BF16 R60, R136.reuse, R152, R60 ;  /* 0x00000098883c723c */ /* 0x050ff0000004183c */
[C---:B------:R-:W-:Y:S01]  /*d580*/  HMMA.16816.F32.BF16 R64, R136.reuse, R154, R64 ;  /* 0x0000009a8840723c */ /* 0x040fe20000041840 */
[----:B------:R-:W-:Y:S07]  /*d590*/  LDSM.16.MT88.4 R152, [R218+0xb000] ;  /* 0x00b00000da98783b */ /* 0x000fee0000004200 */
        /* <DEDUP_REMOVED lines=8> */
[----:B------:R-:W4:Y:S07]  /*d620*/  LDSM.16.MT88.4 R156, [R220+0xb000] ;  /* 0x00b00000dc9c783b */ /* 0x000f2e0000004200 */
[C---:B---3--:R-:W-:Y:S08]  /*d630*/  HMMA.16816.F32.BF16 R92, R136.reuse, R148, R92 ;  /* 0x00000094885c723c */ /* 0x048ff0000004185c */
[C---:B------:R-:W-:Y:S01]  /*d640*/  HMMA.16816.F32.BF16 R96, R136.reuse, R150, R96 ;  /* 0x000000968860723c */ /* 0x040fe20000041860 */
[----:B------:R-:W3:Y:S07]  /*d650*/  LDSM.16.MT88.4 R148, [R217+0x2800] ;  /* 0x00280000d994783b */ /* 0x000eee0000004200 */
[C---:B-1----:R-:W-:Y:S08]  /*d660*/  HMMA.16816.F32.BF16 R100, R136.reuse, R140, R100 ;  /* 0x0000008c8864723c */ /* 0x042ff00000041864 */
[C---:B------:R-:W-:Y:S08]  /*d670*/  HMMA.16816.F32.BF16 R104, R136.reuse, R142, R104 ;  /* 0x0000008e8868723c */ /* 0x040ff00000041868 */
[C---:B------:R-:W-:Y:S08]  /*d680*/  HMMA.16816.F32.BF16 R108, R136.reuse, R152, R108 ;  /* 0x00000098886c723c */ /* 0x040ff0000004186c */
[C---:B------:R-:W-:Y:S01]  /*d690*/  HMMA.16816.F32.BF16 R112, R136.reuse, R154, R112 ;  /* 0x0000009a8870723c */ /* 0x040fe20000041870 */
[----:B------:R-:W1:Y:S07]  /*d6a0*/  LDSM.16.MT88.4 R152, [R218+0x2800] ;  /* 0x00280000da98783b */ /* 0x000e6e0000004200 */
[C---:B--2---:R-:W-:Y:S08]  /*d6b0*/  HMMA.16816.F32.BF16 R116, R136.reuse, R144, R116 ;  /* 0x000000908874723c */ /* 0x044ff00000041874 */
[C---:B------:R-:W-:Y:S08]  /*d6c0*/  HMMA.16816.F32.BF16 R120, R136.reuse, R146, R120 ;  /* 0x000000928878723c */ /* 0x040ff00000041878 */
[C---:B----4-:R-:W-:Y:S08]  /*d6d0*/  HMMA.16816.F32.BF16 R124, R136.reuse, R156, R124 ;  /* 0x0000009c887c723c */ /* 0x050ff0000004187c */
[----:B------:R-:W-:Y:S07]  /*d6e0*/  HMMA.16816.F32.BF16 R128, R136, R158, R128 ;  /* 0x0000009e8880723c */ /* 0x000fee0000041880 */
[----:B------:R-:W-:Y:S02]  /*d6f0*/  F2FP.BF16.PACK_AB R136, R192, R191 ;  /* 0x000000bfc088723e */ /* 0x000fe400000010ff */
[----:B------:R-:W-:Y:S03]  /*d700*/  F2FP.BF16.PACK_AB R137, R190, R3 ;  /* 0x00000003be89723e */ /* 0x000fe600000010ff */
[----:B------:R-:W-:Y:S01]  /*d710*/  F2FP.BF16.PACK_AB R138, R135, R189 ;  /* 0x000000bd878a723e */ /* 0x000fe200000010ff */
[----:B------:R-:W-:Y:S01]  /*d720*/  FADD.FTZ R3, R3, R0 ;  /* 0x0000000003037221 */ /* 0x000fe20000010000 */
[----:B------:R-:W-:Y:S01]  /*d730*/  F2FP.BF16.PACK_AB R139, R188, R134 ;  /* 0x00000086bc8b723e */ /* 0x000fe200000010ff */
[----:B------:R-:W-:Y:S02]  /*d740*/  FADD.FTZ R0, R192, R2 ;  /* 0x00000002c0007221 */ /* 0x000fe40000010000 */
[----:B------:R-:W-:Y:S02]  /*d750*/  FADD.FTZ R3, R190, R3 ;  /* 0x00000003be037221 */ /* 0x000fe40000010000 */
[----:B------:R-:W-:Y:S02]  /*d760*/  FADD.FTZ R2, R189, R0 ;  /* 0x00000000bd027221 */ /* 0x000fe40000010000 */
[C---:B---3--:R-:W-:Y:S01]  /*d770*/  HMMA.16816.F32.BF16 R140, R136.reuse, R148, R4 ;  /* 0x00000094888c723c */ /* 0x048fe20000041804 */
[----:B------:R-:W2:Y:S02]  /*d780*/  LDSM.16.MT88.4 R4, [R221+0x5800] ;  /* 0x00580000dd04783b */ /* 0x000ea40000004200 */
[----:B------:R-:W-:Y:S01]  /*d790*/  FADD.FTZ R2, R135, R2 ;  /* 0x0000000287027221 */ /* 0x000fe20000010000 */
[----:B------:R-:W-:Y:S01]  /*d7a0*/  MOV R135, R133 ;  /* 0x0000008500877202 */ /* 0x000fe20000000f00 */
[----:B------:R-:W-:Y:S03]  /*d7b0*/  FADD.FTZ R0, R134, R3 ;  /* 0x0000000386007221 */ /* 0x000fe60000010000 */
[C---:B------:R-:W-:Y:S01]  /*d7c0*/  HMMA.16816.F32.BF16 R144, R136.reuse, R150, R8 ;  /* 0x000000968890723c */ /* 0x040fe20000041808 */
[----:B------:R-:W3:Y:S03]  /*d7d0*/  LDSM.16.MT88.4 R8, [R220+0x5800] ;  /* 0x00580000dc08783b */ /* 0x000ee60000004200 */
[----:B------:R-:W-:Y:S04]  /*d7e0*/  FADD.FTZ R0, R188, R0 ;  /* 0x00000000bc007221 */ /* 0x000fe80000010000 */
[C---:B-1----:R-:W-:Y:S01]  /*d7f0*/  HMMA.16816.F32.BF16 R148, R136.reuse, R152, R12 ;  /* 0x000000988894723c */ /* 0x042fe2000004180c */
[----:B------:R-:W1:Y:S07]  /*d800*/  LDSM.16.MT88.4 R12, [R217+0x8800] ;  /* 0x00880000d90c783b */ /* 0x000e6e0000004200 */
[C---:B------:R-:W-:Y:S01]  /*d810*/  HMMA.16816.F32.BF16 R152, R136.reuse, R154, R16 ;  /* 0x0000009a8898723c */ /* 0x040fe20000041810 */
[----:B------:R-:W4:Y:S07]  /*d820*/  LDSM.16.MT88.4 R16, [R218+0x8800] ;  /* 0x00880000da10783b */ /* 0x000f2e0000004200 */
[C---:B------:R-:W-:Y:S01]  /*d830*/  HMMA.16816.F32.BF16 R156, R136.reuse, R160, R20 ;  /* 0x000000a0889c723c */ /* 0x040fe20000041814 */
[----:B------:R-:W-:Y:S07]  /*d840*/  LDSM.16.MT88.4 R20, [R220+0x8800] ;  /* 0x00880000dc14783b */ /* 0x000fee0000004200 */
[C---:B------:R-:W-:Y:S01]  /*d850*/  HMMA.16816.F32.BF16 R160, R136.reuse, R162, R24 ;  /* 0x000000a288a0723c */ /* 0x040fe20000041818 */
[----:B------:R-:W-:Y:S07]  /*d860*/  LDSM.16.MT88.4 R24, [R217+0xb800] ;  /* 0x00b80000d918783b */ /* 0x000fee0000004200 */
[C---:B------:R-:W-:Y:S01]  /*d870*/  HMMA.16816.F32.BF16 R164, R136.reuse, R168, R28 ;  /* 0x000000a888a4723c */ /* 0x040fe2000004181c */
[----:B------:R-:W-:Y:S07]  /*d880*/  LDSM.16.MT88.4 R28, [R221+0xb800] ;  /* 0x00b80000dd1c783b */ /* 0x000fee0000004200 */
[C---:B------:R-:W-:Y:S01]  /*d890*/  HMMA.16816.F32.BF16 R168, R136.reuse, R170, R32 ;  /* 0x000000aa88a8723c */ /* 0x040fe20000041820 */
[----:B------:R-:W-:Y:S04]  /*d8a0*/  STL [R1+0x10], R2 ;  /* 0x0000100201007387 */ /* 0x000fe80000100800 */
[----:B------:R-:W-:Y:S03]  /*d8b0*/  STL [R1+0x14], R0 ;  /* 0x0000140001007387 */ /* 0x000fe60000100800 */
        /* <DEDUP_REMOVED lines=22> */
[C---:B------:R-:W-:Y:S08]  /*da20*/  HMMA.16816.F32.BF16 R112, R136.reuse, R10, R112 ;  /* 0x0000000a8870723c */ /* 0x040ff00000041870 */
[C---:B------:R-:W-:Y:S08]  /*da30*/  HMMA.16816.F32.BF16 R116, R136.reuse, R28, R116 ;  /* 0x0000001c8874723c */ /* 0x040ff00000041874 */
[C---:B------:R-:W-:Y:S08]  /*da40*/  HMMA.16816.F32.BF16 R120, R136.reuse, R30, R120 ;  /* 0x0000001e8878723c */ /* 0x040ff00000041878 */
[C---:B-1----:R-:W-:Y:S08]  /*da50*/  HMMA.16816.F32.BF16 R124, R136.reuse, R12, R124 ;  /* 0x0000000c887c723c */ /* 0x042ff0000004187c */
[----:B------:R-:W-:Y:S07]  /*da60*/  HMMA.16816.F32.BF16 R128, R136, R14, R128 ;  /* 0x0000000e8880723c */ /* 0x000fee0000041880 */
[----:B------:R-:W-:Y:S01]  /*da70*/  MOV R136, R132 ;  /* 0x0000008400887202 */ /* 0x000fe20000000f00 */
[----:B------:R-:W-:-:S05]  /*da80*/  @P0 BRA `(.L_x_2167) ;  /* 0xffffad9000000947 */ /* 0x000fca000383ffff */
.L_x_2166:
[----:B----4-:R-:W2:Y:S02]  /*da90*/  LDL R0, [R1+0x18] ;  /* 0x0000180001007983 */ /* 0x010ea40000100800 */
[----:B--2---:R-:W-:-:S13]  /*daa0*/  ISETP.GE.AND P0, PT, R252, R0, PT ;  /* 0x00000000fc00720c */ /* 0x004fda0003f06270 */
[----:B------:R-:W-:Y:S05]  /*dab0*/  @!P0 BRA `(.L_x_2168) ;  /* 0x00004f1000008947 */ /* 0x000fea0003800000 */
[----:B------:R-:W-:Y:S02]  /*dac0*/  MOV R135, R132 ;  /* 0x0000008400877202 */ /* 0x000fe40000000f00 */
[----:B------:R-:W-:Y:S02]  /*dad0*/  MOV R134, R133 ;  /* 0x0000008500867202 */ /* 0x000fe40000000f00 */
.L_x_2169:
[----:B-1----:R-:W2:Y:S01]  /*dae0*/  LDL R0, [R1+0xc] ;  /* 0x00000c0001007983 */ /* 0x002ea20000100800 */
[----:B------:R-:W-:Y:S04]  /*daf0*/  DEPBAR.LE SB0, 0x0 ;  /* 0x000080000000791a */ /* 0x000fe80000000000 */
[----:B------:R-:W3:Y:S01]  /*db00*/  LDL R14, [R1+0x34] ;  /* 0x00003400010e7983 */ /* 0x000ee20000100800 */
[----:B------:R-:W-:Y:S01]  /*db10*/  WARPSYNC 0xffffffff ;  /* 0xffffffff00007948 */ /* 0x000fe20003800000 */
[----:B------:R-:W-:Y:S02]  /*db20*/  IMAD.WIDE.U32 R12, R252, c[0x0][0x208], RZ ;  /* 0x00008200fc0c7a25 */ /* 0x000fe400078e00ff */
[----:B------:R-:W3:Y:S06]  /*db30*/  LDL.64 R2, [R1+0x28] ;  /* 0x0000280001027983 */ /* 0x000eec0000100a00 */
[----:B------:R-:W-:Y:S08]  /*db40*/  BAR.SYNC.DEFER_BLOCKING 0x0 ;  /* 0x0000000000007b1d */ /* 0x000ff00000010000 */
[----:B-----5:R-:W-:Y:S08]  /*db50*/  LDSM.16.M88.4 R48, [R223] ;  /* 0x00000000df30783b */ /* 0x020ff00000000200 */
[----:B------:R-:W1:Y:S08]  /*db60*/  LDSM.16.M88.4 R8, [R216] ;  /* 0x00000000d808783b */ /* 0x000e700000000200 */
[----:B------:R-:W4:Y:S08]  /*db70*/  LDSM.16.M88.4 R16, [R216+0x800] ;  /* 0x00080000d810783b */ /* 0x000f300000000200 */
[----:B------:R-:W2:Y:S08]  /*db80*/  LDSM.16.M88.4 R24, [R216+0x1000] ;  /* 0x00100000d818783b */ /* 0x000eb00000000200 */
[----:B------:R-:W2:Y:S08]  /*db90*/  LDSM.16.M88.4 R32, [R216+0x1800] ;  /* 0x00180000d820783b */ /* 0x000eb00000000200 */
[----:B------:R-:W2:Y:S01]  /*dba0*/  LDSM.16.M88.4 R40, [R216+0x2000] ;  /* 0x00200000d828783b */ /* 0x000ea20000000200 */
[C---:B-1----:R-:W-:Y:S07]  /*dbb0*/  HMMA.16816.F32.BF16 R4, R48.reuse, R8, RZ ;  /* 0x000000083004723c */ /* 0x042fee00000418ff */
[----:B------:R-:W1:Y:S01]  /*dbc0*/  LDSM.16.M88.4 R136, [R216+0x2800] ;  /* 0x00280000d888783b */ /* 0x000e620000000200 */
[C---:B------:R-:W-:Y:S07]  /*dbd0*/  HMMA.16816.F32.BF16 R8, R48.reuse, R10, RZ ;  /* 0x0000000a3008723c */ /* 0x040fee00000418ff */
[----:B------:R-:W-:Y:S08]  /*dbe0*/  LDSM.16.M88.4 R188, [R224] ;  /* 0x00000000e0bc783b */ /* 0x000ff00000000200 */
[----:B------:R-:W1:Y:S08]  /*dbf0*/  LDSM.16.M88.4 R192, [R227] ;  /* 0x00000000e3c0783b */ /* 0x000e700000000200 */
[----:B------:R-:W1:Y:S08]  /*dc00*/  LDSM.16.M88.4 R196, [R250] ;  /* 0x00000000fac4783b */ /* 0x000e700000000200 */
[----:B------:R-:W1:Y:S08]  /*dc10*/  LDSM.16.M88.4 R200, [R249] ;  /* 0x00000000f9c8783b */ /* 0x000e700000000200 */
[----:B------:R-:W1:Y:S08]  /*dc20*/  LDSM.16.M88.4 R204, [R248] ;  /* 0x00000000f8cc783b */ /* 0x000e700000000200 */
[----:B------:R-:W1:Y:S08]  /*dc30*/  LDSM.16.M88.4 R208, [R247] ;  /* 0x00000000f7d0783b */ /* 0x000e700000000200 */
[----:B------:R-:W1:Y:S01]  /*dc40*/  LDSM.16.M88.4 R212, [R246] ;  /* 0x00000000f6d4783b */ /* 0x000e620000000200 */
[C---:B--2---:R-:W-:Y:S02]  /*dc50*/  LOP3.LUT P4, RZ, R0.reuse, 0x2, RZ, 0xc0, !PT ;  /* 0x0000000200ff7812 */ /* 0x044fe4000788c0ff */
[----:B------:R-:W-:Y:S02]  /*dc60*/  LOP3.LUT P3, RZ, R0, 0x1, RZ, 0xc0, !PT ;  /* 0x0000000100ff7812 */ /* 0x000fe4000786c0ff */
[----:B------:R-:W-:Y:S05]  /*dc70*/  SHF.R.S32.HI R0, RZ, 0x1f, R252 ;  /* 0x0000001fff007819 */ /* 0x000fea00000114fc */
[----:B------:R-:W-:Y:S01]  /*dc80*/  IMAD R0, R0, c[0x0][0x208], RZ ;  /* 0x0000820000007a24 */ /* 0x000fe200078e02ff */
[----:B---3--:R-:W-:Y:S03]  /*dc90*/  MOV R3, R14 ;  /* 0x0000000e00037202 */ /* 0x008fe60000000f00 */
[----:B------:R-:W-:Y:S02]  /*dca0*/  IMAD R0, R252, c[0x0][0x20c], R0 ;  /* 0x00008300fc007a24 */ /* 0x000fe400078e0200 */
[----:B------:R-:W-:Y:S03]  /*dcb0*/  IMAD.WIDE.U32 R2, R12, 0x60, R2 ;  /* 0x000000600c027825 */ /* 0x000fe600078e0002 */
[----:B------:R-:W-:Y:S02]  /*dcc0*/  IADD3 R0, R13, R0, RZ ;  /* 0x000000000d007210 */ /* 0x000fe40007ffe0ff */
[C---:B----4-:R-:W-:Y:S03]  /*dcd0*/  HMMA.16816.F32.BF16 R12, R48.reuse, R16, RZ ;  /* 0x00000010300c723c */ /* 0x050fe600000418ff */
[----:B------:R-:W-:Y:S05]  /*dce0*/  IMAD R0, R0, 0x60, RZ ;  /* 0x0000006000007824 */ /* 0x000fea00078e02ff */
[C---:B------:R-:W-:Y:S01]  /*dcf0*/  HMMA.16816.F32.BF16 R16, R48.reuse, R18, RZ ;  /* 0x000000123010723c */ /* 0x040fe200000418ff */
[----:B------:R-:W-:Y:S03]  /*dd00*/  IADD3 R3, R3, R0, RZ ;  /* 0x0000000003037210 */ /* 0x000fe60007ffe0ff */
[C---:B------:R-:W-:Y:S02]  /*dd10*/  SHF.L.U32 R0, R2.reuse, 0x1, RZ ;  /* 0x0000000102007819 */ /* 0x040fe400000006ff */
[----:B------:R-:W-:Y:S02]  /*dd20*/  SHF.L.U64.HI R2, R2, 0x1, R3 ;  /* 0x0000000102027819 */ /* 0x000fe40000010203 */
[C---:B------:R-:W-:Y:S01]  /*dd30*/  HMMA.16816.F32.BF16 R20, R48.reuse, R24, RZ ;  /* 0x000000183014723c */ /* 0x040fe200000418ff */
[C---:B------:R-:W-:Y:S03]  /*dd40*/  IADD3 R132, P2, R0.reuse, c[0x0][0x1f8], RZ ;  /* 0x00007e0000847a10 */ /* 0x040fe60007f5e0ff */
[----:B------:R-:W-:Y:S02]  /*dd50*/  IADD3 R28, P1, R0, 0x80, RZ ;  /* 0x00000080001c7810 */ /* 0x000fe40007f3e0ff */
[----:B------:R-:W-:Y:S02]  /*dd60*/  IADD3.X R133, R2, c[0x0][0x1fc], RZ, P2, !PT ;  /* 0x00007f0002857a10 */ /* 0x000fe400017fe4ff */
[C---:B------:R-:W-:Y:S01]  /*dd70*/  HMMA.16816.F32.BF16 R24, R48.reuse, R26, RZ ;  /* 0x0000001a3018723c */ /* 0x040fe200000418ff */
[----:B------:R-:W-:Y:S02]  /*dd80*/  IADD3 R28, P0, R28, c[0x0][0x1f8], RZ ;  /* 0x00007e001c1c7a10 */ /* 0x000fe40007f1e0ff */
[----:B------:R-:W-:Y:S01]  /*dd90*/  @!PT LDS RZ, [RZ] ;  /* 0x00000000fffff984 */ /* 0x000fe20000000800 */
[----:B------:R-:W-:Y:S01]  /*dda0*/  @!PT LDS RZ, [RZ] ;  /* 0x00000000fffff984 */ /* 0x000fe20000000800 */
[----:B------:R-:W-:Y:S01]  /*ddb0*/  @!PT LDS RZ, [RZ] ;  /* 0x00000000fffff984 */ /* 0x000fe20000000800 */
[----:B------:R2:W-:Y:S01]  /*ddc0*/  LDGSTS.E.BYPASS.LTC128B.128 [R251+0x100], [R132.64], !P5 ;  /* 0x0010000084fb7fae */ /* 0x0005e2000e901d46 */
[----:B------:R-:W-:Y:S02]  /*ddd0*/  IADD3 R38, P2, R0, 0x100, RZ ;  /* 0x0000010000267810 */ /* 0x000fe40007f5e0ff */
[--C-:B------:R-:W-:Y:S02]  /*dde0*/  IADD3.X R29, RZ, c[0x0][0x1fc], R2.reuse, P0, P1 ;  /* 0x00007f00ff1d7a10 */ /* 0x100fe400007e2402 */
[----:B------:R-:W-:Y:S03]  /*ddf0*/  IADD3 R38, P0, R38, c[0x0][0x1f8], RZ ;  /* 0x00007e0026267a10 */ /* 0x000fe60007f1e0ff */
[----:B------:R3:W-:Y:S01]  /*de00*/  LDGSTS.E.BYPASS.LTC128B.128 [R251+0x3100], [R28.64], !P4 ;  /* 0x031000001cfb7fae */ /* 0x0007e2000e101d46 */
[--C-:B------:R-:W-:Y:S02]  /*de10*/  IADD3.X R39, RZ, c[0x0][0x1fc], R2.reuse, P0, P2 ;  /* 0x00007f00ff277a10 */ /* 0x100fe400007e4402 */
[----:B------:R-:W-:Y:S04]  /*de20*/  IADD3 R0, P1, R0, 0x180, RZ ;  /* 0x0000018000007810 */ /* 0x000fe80007f3e0ff */
[----:B------:R-:W-:Y:S01]  /*de30*/  IADD3 R36, P0, R0, c[0x0][0x1f8], RZ ;  /* 0x00007e0000247a10 */ /* 0x000fe20007f1e0ff */
[----:B------:R4:W-:Y:S01]  /*de40*/  LDGSTS.E.BYPASS.LTC128B.128 [R251+0x6100], [R38.64], !P3 ;  /* 0x0610000026fb7fae */ /* 0x0009e2000d901d46 */
[----:B------:R-:W-:Y:S02]  /*de50*/  MOV R0, c[0x0][0x208] ;  /* 0x0000820000007a02 */ /* 0x000fe40000000f00 */
[----:B------:R-:W-:Y:S02]  /*de60*/  IADD3.X R37, RZ, c[0x0][0x1fc], R2, P0, P1 ;  /* 0x00007f00ff257a10 */ /* 0x000fe400007e2402 */
[----:B------:R-:W-:Y:S03]  /*de70*/  SHF.L.U32 R3, R0, 0x6, RZ ;  /* 0x0000000600037819 */ /* 0x000fe600000006ff */
[----:B------:R4:W-:Y:S01]  /*de80*/  LDGSTS.E.BYPASS.LTC128B.128 [R251+0x9100], [R36.64], !P6 ;  /* 0x0910000024fb7fae */ /* 0x0009e2000f101d46 */
[----:B------:R-:W-:Y:S04]  /*de90*/  IADD3 R2, P1, R132, R3, RZ ;  /* 0x0000000384027210 */ /* 0x000fe80007f3e0ff */
[----:B--2---:R-:W-:Y:S01]  /*dea0*/  IADD3 R132, P0, R3, R2, RZ ;  /* 0x0000000203847210 */ /* 0x004fe20007f1e0ff */
[C---:B---3--:R-:W-:Y:S08]  /*deb0*/  HMMA.16816.F32.BF16 R28, R48.reuse, R32, RZ ;  /* 0x00000020301c723c */ /* 0x048ff000000418ff */
[C---:B------:R-:W-:Y:S08]  /*dec0*/  HMMA.16816.F32.BF16 R32, R48.reuse, R34, RZ ;  /* 0x000000223020723c */ /* 0x040ff000000418ff */
[C---:B----4-:R-:W-:Y:S08]  /*ded0*/  HMMA.16816.F32.BF16 R36, R48.reuse, R40, RZ ;  /* 0x000000283024723c */ /* 0x050ff000000418ff */
[C---:B------:R-:W-:Y:S08]  /*dee0*/  HMMA.16816.F32.BF16 R40, R48.reuse, R42, RZ ;  /* 0x0000002a3028723c */ /* 0x040ff000000418ff */
[C---:B-1----:R-:W-:Y:S07]  /*def0*/  HMMA.16816.F32.BF16 R44, R48.reuse, R136, RZ ;  /* 0x00000088302c723c */ /* 0x042fee00000418ff */
[----:B------:R-:W-:Y:S01]  /*df00*/  MOV R137, 0x6 ;  /* 0x0000000600897802 */ /* 0x000fe20000000f00 */
[----:B------:R-:W-:Y:S04]  /*df10*/  HMMA.16816.F32.BF16 R48, R48, R138, RZ ;  /* 0x0000008a3030723c */ /* 0x000fe800000418ff */
[----:B------:R-:W-:Y:S04]  /*df20*/  SHF.L.U64.HI R0, R0, R137, c[0x0][0x20c] ;  /* 0x0000830000007619 */ /* 0x000fe80000010289 */
[C---:B------:R-:W-:Y:S05]  /*df30*/  HMMA.16816.F32.BF16 R4, R188.reuse, R192, R4 ;  /* 0x000000c0bc04723c */ /* 0x040fea0000041804 */
[----:B------:R-:W-:Y:S03]  /*df40*/  IADD3.X R3, R133, R0, RZ, P1, !PT ;  /* 0x0000000085037210 */ /* 0x000fe60000ffe4ff */
[C---:B------:R-:W-:Y:S02]  /*df50*/  HMMA.16816.F32.BF16 R8, R188.reuse, R194, R8 ;  /* 0x000000c2bc08723c */ /* 0x040fe40000041808 */
[----:B------:R1:W-:Y:S02]  /*df60*/  LDGSTS.E.BYPASS.LTC128B.128 [R251+0x1100], [R2.64], !P5 ;  /* 0x0110000002fb7fae */ /* 0x0003e4000e901d46 */
[----:B------:R-:W-:Y:S04]  /*df70*/  IADD3.X R133, R0, R3, RZ, P0, !PT ;  /* 0x0000000300857210 */ /* 0x000fe800007fe4ff */
[C---:B------:R-:W-:Y:S02]  /*df80*/  HMMA.16816.F32.BF16 R12, R188.reuse, R196, R12 ;  /* 0x000000c4bc0c723c */ /* 0x040fe4000004180c */
[----:B------:R1:W-:Y:S06]  /*df90*/  LDGSTS.E.BYPASS.LTC128B.128 [R251+0x4100], [R2.64+0x80], !P4 ;  /* 0x0410008002fb7fae */ /* 0x0003ec000e101d46 */
[C---:B------:R-:W-:Y:S02]  /*dfa0*/  HMMA.16816.F32.BF16 R16, R188.reuse, R198, R16 ;  /* 0x000000c6bc10723c */ /* 0x040fe40000041810 */
[----:B------:R1:W-:Y:S06]  /*dfb0*/  LDGSTS.E.BYPASS.LTC128B.128 [R251+0x7100], [R2.64+0x100], !P3 ;  /* 0x0710010002fb7fae */ /* 0x0003ec000d901d46 */
[C---:B------:R-:W-:Y:S02]  /*dfc0*/  HMMA.16816.F32.BF16 R20, R188.reuse, R200, R20 ;  /* 0x000000c8bc14723c */ /* 0x040fe40000041814 */
[----:B------:R1:W-:Y:S06]  /*dfd0*/  LDGSTS.E.BYPASS.LTC128B.128 [R251+0xa100], [R2.64+0x180], !P6 ;  /* 0x0a10018002fb7fae */ /* 0x0003ec000f101d46 */
[C---:B------:R-:W-:Y:S02]  /*dfe0*/  HMMA.16816.F32.BF16 R24, R188.reuse, R202, R24 ;  /* 0x000000cabc18723c */ /* 0x040fe40000041818 */
[----:B------:R2:W-:Y:S06]  /*dff0*/  LDGSTS.E.BYPASS.LTC128B.128 [R251+0x2100], [R132.64], !P5 ;  /* 0x0210000084fb7fae */ /* 0x0005ec000e901d46 */
[C---:B------:R-:W-:Y:S02]  /*e000*/  HMMA.16816.F32.BF16 R28, R188.reuse, R204, R28 ;  /* 0x000000ccbc1c723c */ /* 0x040fe4000004181c */
[----:B------:R2:W-:Y:S06]  /*e010*/  LDGSTS.E.BYPASS.LTC128B.128 [R251+0x5100], [R132.64+0x80], !P4 ;  /* 0x0510008084fb7fae */ /* 0x0005ec000e101d46 */
[C---:B------:R-:W-:Y:S02]  /*e020*/  HMMA.16816.F32.BF16 R32, R188.reuse, R206, R32 ;  /* 0x000000cebc20723c */ /* 0x040fe40000041820 */
[----:B------:R2:W-:Y:S06]  /*e030*/  LDGSTS.E.BYPASS.LTC128B.128 [R251+0x8100], [R132.64+0x100], !P3 ;  /* 0x0810010084fb7fae */ /* 0x0005ec000d901d46 */
[C---:B------:R-:W-:Y:S02]  /*e040*/  HMMA.16816.F32.BF16 R36, R188.reuse, R208, R36 ;  /* 0x000000d0bc24723c */ /* 0x040fe40000041824 */
[----:B------:R2:W-:Y:S06]  /*e050*/  LDGSTS.E.BYPASS.LTC128B.128 [R251+0xb100], [R132.64+0x180], !P6 ;  /* 0x0b10018084fb7fae */ /* 0x0005ec000f101d46 */
[C---:B------:R-:W-:Y:S02]  /*e060*/  HMMA.16816.F32.BF16 R40, R188.reuse, R210, R40 ;  /* 0x000000d2bc28723c */ /* 0x040fe40000041828 */
[----:B------:R-:W-:Y:S06]  /*e070*/  LDSM.16.M88.4 R136, [R226] ;  /* 0x00000000e288783b */ /* 0x000fec0000000200 */
[C---:B------:R-:W-:Y:S02]  /*e080*/  HMMA.16816.F32.BF16 R44, R188.reuse, R212, R44 ;  /* 0x000000d4bc2c723c */ /* 0x040fe4000004182c */
[----:B------:R-:W3:Y:S06]  /*e090*/  LDSM.16.M88.4 R192, [R222] ;  /* 0x00000000dec0783b */ /* 0x000eec0000000200 */
[----:B------:R-:W-:Y:S02]  /*e0a0*/  HMMA.16816.F32.BF16 R48, R188, R214, R48 ;  /* 0x000000d6bc30723c */ /* 0x000fe40000041830 */
[----:B------:R-:W4:Y:S08]  /*e0b0*/  LDSM.16.M88.4 R196, [R222+0x800] ;  /* 0x00080000dec4783b */ /* 0x000f300000000200 */
[----:B------:R-:W1:Y:S08]  /*e0c0*/  LDSM.16.M88.4 R200, [R222+0x1000] ;  /* 0x00100000dec8783b */ /* 0x000e700000000200 */
[----:B------:R-:W0:Y:S08]  /*e0d0*/  LDGDEPBAR ;  /* 0x00000000000079af */ /* 0x000e300000000000 */
[----:B------:R-:W1:Y:S01]  /*e0e0*/  LDSM.16.M88.4 R204, [R222+0x1800] ;  /* 0x00180000decc783b */ /* 0x000e620000000200 */
[C---:B---3--:R-:W-:Y:S07]  /*e0f0*/  HMMA.16816.F32.BF16 R4, R136.reuse, R192, R4 ;  /* 0x000000c08804723c */ /* 0x048fee0000041804 */
[----:B------:R-:W3:Y:S01]  /*e100*/  LDSM.16.M88.4 R188, [R222+0x2000] ;  /* 0x00200000debc783b */ /* 0x000ee20000000200 */
[C---:B------:R-:W-:Y:S07]  /*e110*/  HMMA.16816.F32.BF16 R8, R136.reuse, R194, R8 ;  /* 0x000000c28808723c */ /* 0x040fee0000041808 */
[----:B------:R-:W2:Y:S01]  /*e120*/  LDSM.16.M88.4 R208, [R222+0x2800] ;  /* 0x00280000ded0783b */ /* 0x000ea20000000200 */
[C---:B----4-:R-:W-:Y:S07]  /*e130*/  HMMA.16816.F32.BF16 R12, R136.reuse, R196, R12 ;  /* 0x000000c4880c723c */ /* 0x050fee000004180c */
[----:B------:R-:W-:Y:S01]  /*e140*/  LDSM.16.M88.4 R192, [R219] ;  /* 0x00000000dbc0783b */ /* 0x000fe20000000200 */
[C---:B------:R-:W-:Y:S07]  /*e150*/  HMMA.16816.F32.BF16 R16, R136.reuse, R198, R16 ;  /* 0x000000c68810723c */ /* 0x040fee0000041810 */
[----:B------:R-:W-:Y:S01]  /*e160*/  LDSM.16.M88.4 R196, [R219+0x800] ;  /* 0x00080000dbc4783b */ /* 0x000fe20000000200 */
[C---:B-1----:R-:W-:Y:S08]  /*e170*/  HMMA.16816.F32.BF16 R20, R136.reuse, R200, R20 ;  /* 0x000000c88814723c */ /* 0x042ff00000041814 */
[C---:B------:R-:W-:Y:S01]  /*e180*/  HMMA.16816.F32.BF16 R24, R136.reuse, R202, R24 ;  /* 0x000000ca8818723c */ /* 0x040fe20000041818 */
[----:B------:R-:W-:Y:S07]  /*e190*/  LDSM.16.M88.4 R200, [R219+0x1000] ;  /* 0x00100000dbc8783b */ /* 0x000fee0000000200 */
[C---:B------:R-:W-:Y:S08]  /*e1a0*/  HMMA.16816.F32.BF16 R28, R136.reuse, R204, R28 ;  /* 0x000000cc881c723c */ /* 0x040ff0000004181c */
[C---:B------:R-:W-:Y:S01]  /*e1b0*/  HMMA.16816.F32.BF16 R32, R136.reuse, R206, R32 ;  /* 0x000000ce8820723c */ /* 0x040fe20000041820 */
[----:B------:R-:W-:Y:S07]  /*e1c0*/  LDSM.16.M88.4 R204, [R219+0x1800] ;  /* 0x00180000dbcc783b */ /* 0x000fee0000000200 */
[C---:B---3--:R-:W-:Y:S08]  /*e1d0*/  HMMA.16816.F32.BF16 R36, R136.reuse, R188, R36 ;  /* 0x000000bc8824723c */ /* 0x048ff00000041824 */
[C---:B------:R-:W-:Y:S01]  /*e1e0*/  HMMA.16816.F32.BF16 R40, R136.reuse, R190, R40 ;  /* 0x000000be8828723c */ /* 0x040fe20000041828 */
[----:B------:R-:W1:Y:S07]  /*e1f0*/  LDSM.16.M88.4 R188, [R225] ;  /* 0x00000000e1bc783b */ /* 0x000e6e0000000200 */
[C---:B--2---:R-:W-:Y:S08]  /*e200*/  HMMA.16816.F32.BF16 R44, R136.reuse, R208, R44 ;  /* 0x000000d0882c723c */ /* 0x044ff0000004182c */
        /* <DEDUP_REMOVED lines=160> */
[----:B------:R-:W-:Y:S07]  /*ec10*/  LDSM.16.M88.4 R196, [R223+0xc000] ;  /* 0x00c00000dfc4783b */ /* 0x000fee0000000200 */
[C---:B------:R-:W-:Y:S08]  /*ec20*/  HMMA.16816.F32.BF16 R20, R188.reuse, R200, R20 ;  /* 0x000000c8bc14723c */ /* 0x040ff00000041814 */
        /* <DEDUP_REMOVED lines=101> */
[----:B------:R-:W-:Y:S01]  /*f280*/  MUFU.TANH R197, R13 ;  /* 0x0000000d00c57308 */ /* 0x000fe20000002400 */
[----:B----4-:R-:W-:Y:S09]  /*f290*/  FMNMX.FTZ R2, R192, R2, !PT ;  /* 0x00000002c0027209 */ /* 0x010ff20007810000 */
[----:B------:R-:W3:Y:S01]  /*f2a0*/  MUFU.TANH R196, R12 ;  /* 0x0000000c00c47308 */ /* 0x000ee20000002400 */
[C---:B--2---:R-:W-:Y:S01]  /*f2b0*/  HMMA.16816.F32.BF16 R20, R200.reuse, R4, R20 ;  /* 0x00000004c814723c */ /* 0x044fe20000041814 */
[----:B-1----:R-:W1:Y:S02]  /*f2c0*/  LDSM.16.M88.4 R8, [R219+0xa800] ;  /* 0x00a80000db08783b */ /* 0x002e640000000200 */
[----:B------:R-:W-:Y:S06]  /*f2d0*/  FMNMX.FTZ R2, R193, R2, !PT ;  /* 0x00000002c1027209 */ /* 0x000fec0007810000 */
[----:B------:R-:W2:Y:S01]  /*f2e0*/  MUFU.TANH R198, R14 ;  /* 0x0000000e00c67308 */ /* 0x000ea20000002400 */
[C---:B------:R-:W-:Y:S01]  /*f2f0*/  HMMA.16816.F32.BF16 R24, R200.reuse, R6, R24 ;  /* 0x00000006c818723c */ /* 0x040fe20000041818 */
[----:B------:R-:W4:Y:S08]  /*f300*/  LDSM.16.M88.4 R4, [R219+0xb000] ;  /* 0x00b00000db04783b */ /* 0x000f300000000200 */
[----:B------:R-:W1:Y:S03]  /*f310*/  MUFU.TANH R204, R16 ;  /* 0x0000001000cc7308 */ /* 0x000e660000002400 */
[----:B---3--:R-:W-:Y:S02]  /*f320*/  FMNMX.FTZ R0, R196, R0, !PT ;  /* 0x00000000c4007209 */ /* 0x008fe40007810000 */
[----:B------:R-:W-:Y:S02]  /*f330*/  FMUL.FTZ R22, R22, c[0x0][0x320] ;  /* 0x0000c80016167a20 */ /* 0x000fe40000410000 */
[----:B------:R-:W-:Y:S01]  /*f340*/  FMNMX.FTZ R0, R197, R0, !PT ;  /* 0x00000000c5007209 */ /* 0x000fe20007810000 */
[----:B------:R-:W-:Y:S02]  /*f350*/  FMUL.FTZ R23, R23, c[0x0][0x320] ;  /* 0x0000c80017177a20 */ /* 0x000fe40000410000 */
[----:B------:R-:W3:Y:S01]  /*f360*/  MUFU.TANH R199, R15 ;  /* 0x0000000f00c77308 */ /* 0x000ee20000002400 */
[----:B------:R-:W-:Y:S02]  /*f370*/  FMUL.FTZ R20, R20, c[0x0][0x320] ;  /* 0x0000c80014147a20 */ /* 0x000fe40000410000 */
[----:B------:R-:W-:Y:S01]  /*f380*/  FMUL.FTZ R21, R21, c[0x0][0x320] ;  /* 0x0000c80015157a20 */ /* 0x000fe20000410000 */
[----:B--2---:R-:W-:Y:S01]  /*f390*/  FMNMX.FTZ R2, R198, R2, !PT ;  /* 0x00000002c6027209 */ /* 0x004fe20007810000 */
[----:B------:R-:W-:Y:S02]  /*f3a0*/  FMUL.FTZ R26, R26, c[0x0][0x320] ;  /* 0x0000c8001a1a7a20 */ /* 0x000fe40000410000 */
[----:B------:R-:W-:Y:S02]  /*f3b0*/  FMUL.FTZ R27, R27, c[0x0][0x320] ;  /* 0x0000c8001b1b7a20 */ /* 0x000fe40000410000 */
[----:B------:R-:W-:Y:S01]  /*f3c0*/  FMUL.FTZ R24, R24, c[0x0][0x320] ;  /* 0x0000c80018187a20 */ /* 0x000fe20000410000 */
[----:B------:R-:W-:Y:S01]  /*f3d0*/  MUFU.TANH R214, R22 ;  /* 0x0000001600d67308 */ /* 0x000fe20000002400 */
[----:B------:R-:W-:Y:S01]  /*f3e0*/  FMUL.FTZ R25, R25, c[0x0][0x320] ;  /* 0x0000c80019197a20 */ /* 0x000fe20000410000 */
[----:B-1----:R-:W-:Y:S01]  /*f3f0*/  FMNMX.FTZ R0, R204, R0, !PT ;  /* 0x00000000cc007209 */ /* 0x002fe20007810000 */
[C---:B------:R-:W-:Y:S07]  /*f400*/  HMMA.16816.F32.BF16 R28, R200.reuse, R8, R28 ;  /* 0x00000008c81c723c */ /* 0x040fee000004181c */
[----:B------:R-:W-:Y:S01]  /*f410*/  MUFU.TANH R215, R23 ;  /* 0x0000001700d77308 */ /* 0x000fe20000002400 */
[C---:B------:R-:W-:Y:S01]  /*f420*/  HMMA.16816.F32.BF16 R32, R200.reuse, R10, R32 ;  /* 0x0000000ac820723c */ /* 0x040fe20000041820 */
[----:B------:R-:W1:Y:S01]  /*f430*/  LDSM.16.M88.4 R8, [R219+0xb800] ;  /* 0x00b80000db08783b */ /* 0x000e620000000200 */
[----:B------:R-:W-:Y:S04]  /*f440*/  DEPBAR.LE SB0, 0x0 ;  /* 0x000080000000791a */ /* 0x000fe80000000000 */
[----:B---3--:R-:W-:Y:S02]  /*f450*/  FMNMX.FTZ R2, R199, R2, !PT ;  /* 0x00000002c7027209 */ /* 0x008fe40007810000 */
[C---:B----4-:R-:W-:Y:S01]  /*f460*/  HMMA.16816.F32.BF16 R36, R200.reuse, R4, R36 ;  /* 0x00000004c824723c */ /* 0x050fe20000041824 */
[----:B------:R-:W2:Y:S01]  /*f470*/  LDL R5, [R1+0x30] ;  /* 0x0000300001057983 */ /* 0x000ea20000100800 */
[----:B------:R-:W3:Y:S03]  /*f480*/  MUFU.TANH R205, R17 ;  /* 0x0000001100cd7308 */ /* 0x000ee60000002400 */
[----:B------:R-:W-:Y:S03]  /*f490*/  BAR.SYNC.DEFER_BLOCKING 0x0 ;  /* 0x0000000000007b1d */ /* 0x000fe60000010000 */
[C---:B------:R-:W-:Y:S04]  /*f4a0*/  HMMA.16816.F32.BF16 R40, R200.reuse, R6, R40 ;  /* 0x00000006c828723c */ /* 0x040fe80000041828 */
[----:B------:R-:W-:Y:S02]  /*f4b0*/  FMUL.FTZ R28, R28, c[0x0][0x320] ;  /* 0x0000c8001c1c7a20 */ /* 0x000fe40000410000 */
[----:B------:R-:W-:Y:S02]  /*f4c0*/  FMUL.FTZ R29, R29, c[0x0][0x320] ;  /* 0x0000c8001d1d7a20 */ /* 0x000fe40000410000 */
[----:B------:R-:W-:Y:S04]  /*f4d0*/  FMUL.FTZ R30, R30, c[0x0][0x320] ;  /* 0x0000c8001e1e7a20 */ /* 0x000fe80000410000 */
[----:B------:R-:W-:Y:S02]  /*f4e0*/  FMUL.FTZ R31, R31, c[0x0][0x320] ;  /* 0x0000c8001f1f7a20 */ /* 0x000fe40000410000 */
[----:B------:R-:W-:Y:S02]  /*f4f0*/  FMUL.FTZ R32, R32, c[0x0][0x320] ;  /* 0x0000c80020207a20 */ /* 0x000fe40000410000 */
[----:B------:R-:W-:Y:S02]  /*f500*/  FMUL.FTZ R38, R38, c[0x0][0x320] ;  /* 0x0000c80026267a20 */ /* 0x000fe40000410000 */
[----:B------:R-:W-:Y:S01]  /*f510*/  FMUL.FTZ R39, R39, c[0x0][0x320] ;  /* 0x0000c80027277a20 */ /* 0x000fe20000410000 */
[----:B---3--:R-:W-:Y:S01]  /*f520*/  FMNMX.FTZ R0, R205, R0, !PT ;  /* 0x00000000cd007209 */ /* 0x008fe20007810000 */
[----:B------:R-:W-:Y:S01]  /*f530*/  FMUL.FTZ R34, R34, c[0x0][0x320] ;  /* 0x0000c80022227a20 */ /* 0x000fe20000410000 */
[----:B------:R-:W3:Y:S01]  /*f540*/  LDL R6, [R1+0x18] ;  /* 0x0000180001067983 */ /* 0x000ee20000100800 */
[----:B------:R-:W4:Y:S01]  /*f550*/  MUFU.TANH R138, R28 ;  /* 0x0000001c008a7308 */ /* 0x000f220000002400 */
[----:B------:R-:W-:Y:S01]  /*f560*/  FMUL.FTZ R36, R36, c[0x0][0x320] ;  /* 0x0000c80024247a20 */ /* 0x000fe20000410000 */
[C---:B-1----:R-:W-:Y:S03]  /*f570*/  HMMA.16816.F32.BF16 R44, R200.reuse, R8, R44 ;  /* 0x00000008c82c723c */ /* 0x042fe6000004182c */
[----:B------:R-:W-:Y:S02]  /*f580*/  FMUL.FTZ R37, R37, c[0x0][0x320] ;  /* 0x0000c80025257a20 */ /* 0x000fe40000410000 */
[----:B------:R-:W-:Y:S03]  /*f590*/  FMUL.FTZ R40, R40, c[0x0][0x320] ;  /* 0x0000c80028287a20 */ /* 0x000fe60000410000 */
[----:B------:R-:W-:Y:S01]  /*f5a0*/  MUFU.TANH R132, R29 ;  /* 0x0000001d00847308 */ /* 0x000fe20000002400 */
[----:B------:R-:W-:Y:S01]  /*f5b0*/  HMMA.16816.F32.BF16 R48, R200, R10, R48 ;  /* 0x0000000ac830723c */ /* 0x000fe20000041830 */
[----:B------:R-:W2:Y:S02]  /*f5c0*/  LDL.64 R10, [R1+0x20] ;  /* 0x00002000010a7983 */ /* 0x000ea40000100a00 */
[----:B------:R-:W-:Y:S02]  /*f5d0*/  FMUL.FTZ R33, R33, c[0x0][0x320] ;  /* 0x0000c80021217a20 */ /* 0x000fe40000410000 */
[----:B------:R-:W-:Y:S02]  /*f5e0*/  FMUL.FTZ R35, R35, c[0x0][0x320] ;  /* 0x0000c80023237a20 */ /* 0x000fe40000410000 */
[----:B------:R-:W-:Y:S02]  /*f5f0*/  FMUL.FTZ R42, R42, c[0x0][0x320] ;  /* 0x0000c8002a2a7a20 */ /* 0x000fe40000410000 */
[----:B------:R-:W1:Y:S03]  /*f600*/  MUFU.TANH R206, R18 ;  /* 0x0000001200ce7308 */ /* 0x000e660000002400 */
[----:B------:R-:W-:Y:S01]  /*f610*/  FMUL.FTZ R41, R41, c[0x0][0x320] ;  /* 0x0000c80029297a20 */ /* 0x000fe20000410000 */
[----:B----4-:R-:W-:Y:S01]  /*f620*/  MOV R202, R138 ;  /* 0x0000008a00ca7202 */ /* 0x010fe20000000f00 */
[----:B------:R-:W-:Y:S02]  /*f630*/  FMUL.FTZ R43, R43, c[0x0][0x320] ;  /* 0x0000c8002b2b7a20 */ /* 0x000fe40000410000 */
[----:B------:R-:W-:Y:S02]  /*f640*/  FMUL.FTZ R44, R44, c[0x0][0x320] ;  /* 0x0000c8002c2c7a20 */ /* 0x000fe40000410000 */
[----:B------:R-:W-:Y:S01]  /*f650*/  FMUL.FTZ R45, R45, c[0x0][0x320] ;  /* 0x0000c8002d2d7a20 */ /* 0x000fe20000410000 */
[----:B------:R-:W4:Y:S01]  /*f660*/  MUFU.TANH R208, R20 ;  /* 0x0000001400d07308 */ /* 0x000f220000002400 */
[----:B------:R-:W-:Y:S02]  /*f670*/  FMUL.FTZ R46, R46, c[0x0][0x320] ;  /* 0x0000c8002e2e7a20 */ /* 0x000fe40000410000 */
[----:B------:R-:W-:Y:S02]  /*f680*/  FMUL.FTZ R47, R47, c[0x0][0x320] ;  /* 0x0000c8002f2f7a20 */ /* 0x000fe40000410000 */
[----:B------:R-:W-:Y:S02]  /*f690*/  FMUL.FTZ R50, R50, c[0x0][0x320] ;  /* 0x0000c80032327a20 */ /* 0x000fe40000410000 */
[----:B------:R-:W-:Y:S02]  /*f6a0*/  FMUL.FTZ R49, R49, c[0x0][0x320] ;  /* 0x0000c80031317a20 */ /* 0x000fe40000410000 */
[----:B------:R-:W-:Y:S01]  /*f6b0*/  FMUL.FTZ R48, R48, c[0x0][0x320] ;  /* 0x0000c80030307a20 */ /* 0x000fe20000410000 */
[----:B------:R-:W4:Y:S01]  /*f6c0*/  MUFU.TANH R209, R21 ;  /* 0x0000001500d17308 */ /* 0x000f220000002400 */
[----:B-1----:R-:W-:Y:S09]  /*f6d0*/  FMNMX.FTZ R2, R206, R2, !PT ;  /* 0x00000002ce027209 */ /* 0x002ff20007810000 */
[----:B------:R-:W1:Y:S01]  /*f6e0*/  MUFU.TANH R207, R19 ;  /* 0x0000001300cf7308 */ /* 0x000e620000002400 */
[----:B----4-:R-:W-:Y:S09]  /*f6f0*/  FMNMX.FTZ R0, R208, R0, !PT ;  /* 0x00000000d0007209 */ /* 0x010ff20007810000 */
[----:B------:R-:W4:Y:S01]  /*f700*/  MUFU.TANH R213, R24 ;  /* 0x0000001800d57308 */ /* 0x000f220000002400 */
[----:B------:R-:W-:Y:S09]  /*f710*/  FMNMX.FTZ R0, R209, R0, !PT ;  /* 0x00000000d1007209 */ /* 0x000ff20007810000 */
[----:B------:R-:W4:Y:S01]  /*f720*/  MUFU.TANH R136, R33 ;  /* 0x0000002100887308 */ /* 0x000f220000002400 */
[----:B-1----:R-:W-:Y:S04]  /*f730*/  FMNMX.FTZ R2, R207, R2, !PT ;  /* 0x00000002cf027209 */ /* 0x002fe80007810000 */
[----:B------:R-:W-:Y:S05]  /*f740*/  FMNMX.FTZ R2, R214, R2, !PT ;  /* 0x00000002d6027209 */ /* 0x000fea0007810000 */
[----:B------:R-:W1:Y:S01]  /*f750*/  MUFU.TANH R12, R26 ;  /* 0x0000001a000c7308 */ /* 0x000e620000002400 */
[----:B------:R-:W-:Y:S02]  /*f760*/  FMNMX.FTZ R2, R215, R2, !PT ;  /* 0x00000002d7027209 */ /* 0x000fe40007810000 */
[----:B----4-:R-:W-:Y:S07]  /*f770*/  FMNMX.FTZ R0, R213, R0, !PT ;  /* 0x00000000d5007209 */ /* 0x010fee0007810000 */
[----:B------:R-:W4:Y:S01]  /*f780*/  MUFU.TANH R212, R25 ;  /* 0x0000001900d47308 */ /* 0x000f220000002400 */
[----:B------:R-:W-:Y:S02]  /*f790*/  MOV R201, R136 ;  /* 0x0000008800c97202 */ /* 0x000fe40000000f00 */
[----:B------:R-:W-:Y:S07]  /*f7a0*/  MOV R33, R132 ;  /* 0x0000008400217202 */ /* 0x000fee0000000f00 */
[----:B------:R-:W4:Y:S01]  /*f7b0*/  MUFU.TANH R210, R27 ;  /* 0x0000001b00d27308 */ /* 0x000f220000002400 */
[----:B-1----:R-:W-:Y:S04]  /*f7c0*/  MOV R203, R12 ;  /* 0x0000000c00cb7202 */ /* 0x002fe80000000f00 */
[----:B------:R-:W-:Y:S05]  /*f7d0*/  FMNMX.FTZ R2, R203, R2, !PT ;  /* 0x00000002cb027209 */ /* 0x000fea0007810000 */
[----:B------:R-:W1:Y:S01]  /*f7e0*/  MUFU.TANH R137, R32 ;  /* 0x0000002000897308 */ /* 0x000e620000002400 */
[----:B----4-:R-:W-:Y:S04]  /*f7f0*/  FMNMX.FTZ R0, R212, R0, !PT ;  /* 0x00000000d4007209 */ /* 0x010fe80007810000 */
[----:B------:R-:W-:Y:S05]  /*f800*/  FMNMX.FTZ R0, R202, R0, !PT ;  /* 0x00000000ca007209 */ /* 0x000fea0007810000 */
[----:B------:R1:W-:Y:S01]  /*f810*/  MUFU.TANH R17, R35 ;  /* 0x0000002300117308 */ /* 0x0003e20000002400 */
[----:B------:R-:W-:Y:S02]  /*f820*/  FMNMX.FTZ R0, R33, R0, !PT ;  /* 0x0000000021007209 */ /* 0x000fe40007810000 */
[----:B------:R-:W-:Y:S07]  /*f830*/  FMNMX.FTZ R2, R210, R2, !PT ;  /* 0x00000002d2027209 */ /* 0x000fee0007810000 */
[----:B------:R-:W4:Y:S10]  /*f840*/  MUFU.TANH R18, R30 ;  /* 0x0000001e00127308 */ /* 0x000f340000002400 */
[----:B------:R-:W4:Y:S01]  /*f850*/  MUFU.TANH R211, R31 ;  /* 0x0000001f00d37308 */ /* 0x000f220000002400 */
[----:B-1----:R-:W-:Y:S04]  /*f860*/  MOV R35, R137 ;  /* 0x0000008900237202 */ /* 0x002fe80000000f00 */
[----:B------:R-:W-:Y:S05]  /*f870*/  FMNMX.FTZ R0, R35, R0, !PT ;  /* 0x0000000023007209 */ /* 0x000fea0007810000 */
[----:B------:R-:W1:Y:S01]  /*f880*/  MUFU.TANH R139, R34 ;  /* 0x00000022008b7308 */ /* 0x000e620000002400 */
[----:B------:R-:W-:Y:S02]  /*f890*/  FMNMX.FTZ R0, R201, R0, !PT ;  /* 0x00000000c9007209 */ /* 0x000fe40007810000 */
[----:B----4-:R-:W-:Y:S07]  /*f8a0*/  FMNMX.FTZ R2, R18, R2, !PT ;  /* 0x0000000212027209 */ /* 0x010fee0007810000 */
[----:B------:R-:W4:Y:S01]  /*f8b0*/  MUFU.TANH R16, R36 ;  /* 0x0000002400107308 */ /* 0x000f220000002400 */
[----:B------:R-:W-:Y:S09]  /*f8c0*/  FMNMX.FTZ R2, R211, R2, !PT ;  /* 0x00000002d3027209 */ /* 0x000ff20007810000 */
[----:B------:R-:W-:Y:S01]  /*f8d0*/  MUFU.TANH R24, R37 ;  /* 0x0000002500187308 */ /* 0x000fe20000002400 */
[----:B-1----:R-:W-:Y:S02]  /*f8e0*/  MOV R200, R139 ;  /* 0x0000008b00c87202 */ /* 0x002fe40000000f00 */
[----:B------:R-:W-:Y:S02]  /*f8f0*/  MOV R139, 0x6 ;  /* 0x00000006008b7802 */ /* 0x000fe40000000f00 */
[----:B------:R-:W-:Y:S05]  /*f900*/  FMNMX.FTZ R2, R200, R2, !PT ;  /* 0x00000002c8027209 */ /* 0x000fea0007810000 */
[----:B------:R-:W1:Y:S01]  /*f910*/  MUFU.TANH R3, R42 ;  /* 0x0000002a00037308 */ /* 0x000e620000002400 */
[----:B----4-:R-:W-:Y:S09]  /*f920*/  FMNMX.FTZ R0, R16, R0, !PT ;  /* 0x0000000010007209 */ /* 0x010ff20007810000 */
[----:B------:R1:W-:Y:S10]  /*f930*/  MUFU.TANH R136, R50 ;  /* 0x0000003200887308 */ /* 0x0003f40000002400 */
[----:B------:R-:W4:Y:S10]  /*f940*/  MUFU.TANH R25, R40 ;  /* 0x0000002800197308 */ /* 0x000f340000002400 */
[----:B------:R-:W4:Y:S01]  /*f950*/  MUFU.TANH R27, R38 ;  /* 0x00000026001b7308 */ /* 0x000f220000002400 */
[----:B-1----:R-:W-:Y:S02]  /*f960*/  MOV R50, R3 ;  /* 0x0000000300327202 */ /* 0x002fe40000000f00 */
[----:B------:R-:W-:Y:S02]  /*f970*/  FMNMX.FTZ R3, R17, R2, !PT ;  /* 0x0000000211037209 */ /* 0x000fe40007810000 */
[----:B------:R-:W-:Y:S01]  /*f980*/  FMNMX.FTZ R2, R24, R0, !PT ;  /* 0x0000000018027209 */ /* 0x000fe20007810000 */
[----:B------:R-:W-:Y:S04]  /*f990*/  FMUL.FTZ R0, R51, c[0x0][0x320] ;  /* 0x0000c80033007a20 */ /* 0x000fe80000410000 */
[----:B------:R-:W1:Y:S01]  /*f9a0*/  MUFU.TANH R133, R44 ;  /* 0x0000002c00857308 */ /* 0x000e620000002400 */
[----:B------:R-:W-:Y:S02]  /*f9b0*/  MOV R51, R16 ;  /* 0x0000001000337202 */ /* 0x000fe40000000f00 */
[----:B----4-:R-:W-:Y:S07]  /*f9c0*/  FMNMX.FTZ R2, R25, R2, !PT ;  /* 0x0000000219027209 */ /* 0x010fee0007810000 */
[----:B------:R1:W-:Y:S01]  /*f9d0*/  MUFU.TANH R9, R49 ;  /* 0x0000003100097308 */ /* 0x0003e20000002400 */
[----:B------:R-:W-:Y:S09]  /*f9e0*/  FMNMX.FTZ R3, R27, R3, !PT ;  /* 0x000000031b037209 */ /* 0x000ff20007810000 */
[----:B------:R-:W4:Y:S10]  /*f9f0*/  MUFU.TANH R19, R41 ;  /* 0x0000002900137308 */ /* 0x000f340000002400 */
[----:B------:R4:W-:Y:S01]  /*fa00*/  MUFU.TANH R137, R0 ;  /* 0x0000000000897308 */ /* 0x0009e20000002400 */
[----:B-1----:R-:W-:Y:S09]  /*fa10*/  MOV R49, R133 ;  /* 0x0000008500317202 */ /* 0x002ff20000000f00 */
[----:B------:R-:W1:Y:S10]  /*fa20*/  MUFU.TANH R26, R39 ;  /* 0x00000027001a7308 */ /* 0x000e740000002400 */
[----:B------:R-:W3:Y:S01]  /*fa30*/  MUFU.TANH R40, R45 ;  /* 0x0000002d00287308 */ /* 0x000ee20000002400 */
[----:B----4-:R-:W-:Y:S04]  /*fa40*/  FMNMX.FTZ R0, R19, R2, !PT ;  /* 0x0000000213007209 */ /* 0x010fe80007810000 */
[----:B------:R-:W-:Y:S05]  /*fa50*/  FMNMX.FTZ R0, R49, R0, !PT ;  /* 0x0000000031007209 */ /* 0x000fea0007810000 */
[----:B------:R-:W4:Y:S01]  /*fa60*/  MUFU.TANH R41, R43 ;  /* 0x0000002b00297308 */ /* 0x000f220000002400 */
[----:B-1----:R-:W-:Y:S04]  /*fa70*/  FMNMX.FTZ R3, R26, R3, !PT ;  /* 0x000000031a037209 */ /* 0x002fe80007810000 */
[----:B------:R-:W-:Y:S05]  /*fa80*/  FMNMX.FTZ R2, R50, R3, !PT ;  /* 0x0000000332027209 */ /* 0x000fea0007810000 */
[----:B------:R-:W1:Y:S01]  /*fa90*/  MUFU.TANH R20, R48 ;  /* 0x0000003000147308 */ /* 0x000e620000002400 */
[----:B---3--:R-:W-:Y:S02]  /*faa0*/  FMNMX.FTZ R0, R40, R0, !PT ;  /* 0x0000000028007209 */ /* 0x008fe40007810000 */
[C---:B------:R-:W-:Y:S07]  /*fab0*/  ISETP.GT.AND P0, PT, R252.reuse, R6, PT ;  /* 0x00000006fc00720c */ /* 0x040fee0003f04270 */
[----:B------:R-:W3:Y:S01]  /*fac0*/  MUFU.TANH R32, R46 ;  /* 0x0000002e00207308 */ /* 0x000ee20000002400 */
[----:B------:R-:W-:Y:S02]  /*fad0*/  IADD3 R252, R252, -0x1, RZ ;  /* 0xfffffffffcfc7810 */ /* 0x000fe40007ffe0ff */
[----:B----4-:R-:W-:Y:S07]  /*fae0*/  FMNMX.FTZ R2, R41, R2, !PT ;  /* 0x0000000229027209 */ /* 0x010fee0007810000 */
[----:B------:R-:W4:Y:S01]  /*faf0*/  MUFU.TANH R34, R47 ;  /* 0x0000002f00227308 */ /* 0x000f220000002400 */
[----:B------:R-:W-:Y:S01]  /*fb00*/  @P0 IMAD.WIDE.U32 R6, R252, c[0x0][0x1e0], RZ ;  /* 0x00007800fc060a25 */ /* 0x000fe200078e00ff */
[----:B-1----:R-:W-:Y:S04]  /*fb10*/  FMNMX.FTZ R133, R20, R0, !PT ;  /* 0x0000000014857209 */ /* 0x002fe80007810000 */
[----:B------:R-:W-:Y:S05]  /*fb20*/  FMNMX.FTZ R133, R9, R133, !PT ;  /* 0x0000008509857209 */ /* 0x000fea0007810000 */
[----:B------:R-:W1:Y:S01]  /*fb30*/  SHFL.BFLY PT, R3, R133, 0x2, 0x1f ;  /* 0x0c401f0085037f89 */ /* 0x000e6200000e0000 */
[----:B---3--:R-:W-:Y:S04]  /*fb40*/  FMNMX.FTZ R2, R32, R2, !PT ;  /* 0x0000000220027209 */ /* 0x008fe80007810000 */
[----:B----4-:R-:W-:Y:S04]  /*fb50*/  FMNMX.FTZ R0, R34, R2, !PT ;  /* 0x0000000222007209 */ /* 0x010fe80007810000 */
[----:B------:R-:W-:Y:S04]  /*fb60*/  FMNMX.FTZ R0, R136, R0, !PT ;  /* 0x0000000088007209 */ /* 0x000fe80007810000 */
[----:B------:R-:W-:Y:S05]  /*fb70*/  FMNMX.FTZ R0, R137, R0, !PT ;  /* 0x0000000089007209 */ /* 0x000fea0007810000 */
[----:B------:R-:W3:Y:S01]  /*fb80*/  SHFL.BFLY PT, R2, R0, 0x2, 0x1f ;  /* 0x0c401f0000027f89 */ /* 0x000ee200000e0000 */
[----:B-1----:R-:W-:Y:S07]  /*fb90*/  FMNMX.FTZ R133, R133, R3, !PT ;  /* 0x0000000385857209 */ /* 0x002fee0007810000 */
[----:B------:R-:W1:Y:S01]  /*fba0*/  SHFL.BFLY PT, R4, R133, 0x1, 0x1f ;  /* 0x0c201f0085047f89 */ /* 0x000e6200000e0000 */
[----:B---3--:R-:W-:Y:S07]  /*fbb0*/  FMNMX.FTZ R0, R0, R2, !PT ;  /* 0x0000000200007209 */ /* 0x008fee0007810000 */
[----:B------:R-:W3:Y:S01]  /*fbc0*/  SHFL.BFLY PT, R3, R0, 0x1, 0x1f ;  /* 0x0c201f0000037f89 */ /* 0x000ee200000e0000 */
[----:B-1----:R-:W-:Y:S02]  /*fbd0*/  FMNMX.FTZ R133, R133, R4, !PT ;  /* 0x0000000485857209 */ /* 0x002fe40007810000 */
[----:B------:R-:W-:Y:S03]  /*fbe0*/  @P0 SHF.R.S32.HI R4, RZ, 0x1f, R252 ;  /* 0x0000001fff040819 */ /* 0x000fe600000114fc */
[C---:B------:R-:W-:Y:S02]  /*fbf0*/  FMUL.FTZ R138, R133.reuse, c[0x0][0x2d0] ;  /* 0x0000b400858a7a20 */ /* 0x040fe40000410000 */
[----:B------:R-:W-:Y:S02]  /*fc00*/  @P0 IMAD R4, R4, c[0x0][0x1e0], RZ ;  /* 0x0000780004040a24 */ /* 0x000fe400078e02ff */
[----:B------:R-:W-:Y:S01]  /*fc10*/  FFMA.FTZ R8, R190, c[0x0][0x2d0], -R138 ;  /* 0x0000b400be087a23 */ /* 0x000fe2000001088a */
[----:B------:R-:W-:Y:S01]  /*fc20*/  MOV R190, R9 ;  /* 0x0000000900be7202 */ /* 0x000fe20000000f00 */
[----:B------:R-:W-:Y:S02]  /*fc30*/  FADD.FTZ R2, -R133, R134 ;  /* 0x0000008685027221 */ /* 0x000fe40000010100 */
[----:B------:R1:W-:Y:S01]  /*fc40*/  MUFU.EX2 R15, R8 ;  /* 0x00000008000f7308 */ /* 0x0003e20000000800 */
[----:B---3--:R-:W-:Y:S01]  /*fc50*/  FMNMX.FTZ R132, R0, R3, !PT ;  /* 0x0000000300847209 */ /* 0x008fe20007810000 */
[----:B------:R-:W-:Y:S01]  /*fc60*/  @P0 IMAD R3, R252, c[0x0][0x1e4], R4 ;  /* 0x00007900fc030a24 */ /* 0x000fe200078e0204 */
[----:B--2---:R-:W-:Y:S01]  /*fc70*/  @P0 MOV R4, R10 ;  /* 0x0000000a00040202 */ /* 0x004fe20000000f00 */
[----:B------:R-:W-:Y:S02]  /*fc80*/  FMUL.FTZ R0, R2, c[0x0][0x2d0] ;  /* 0x0000b40002007a20 */ /* 0x000fe40000410000 */
[----:B------:R-:W-:Y:S01]  /*fc90*/  FMUL.FTZ R134, R132, c[0x0][0x2d0] ;  /* 0x0000b40084867a20 */ /* 0x000fe20000410000 */
[----:B------:R-:W-:Y:S01]  /*fca0*/  @P0 IADD3 R3, R7, R3, RZ ;  /* 0x0000000307030210 */ /* 0x000fe20007ffe0ff */
[----:B------:R-:W-:Y:S01]  /*fcb0*/  @P0 IMAD.WIDE.U32 R4, R6, 0x60, R4 ;  /* 0x0000006006040825 */ /* 0x000fe200078e0004 */
[----:B------:R-:W-:Y:S01]  /*fcc0*/  @P0 MOV R7, c[0x0][0x1e0] ;  /* 0x0000780000070a02 */ /* 0x000fe20000000f00 */
[----:B------:R2:W3:Y:S02]  /*fcd0*/  MUFU.EX2 R2, R0 ;  /* 0x0000000000027308 */ /* 0x0004e40000000800 */
[----:B------:R-:W-:Y:S01]  /*fce0*/  @P0 IMAD R3, R3, 0x60, RZ ;  /* 0x0000006003030824 */ /* 0x000fe200078e02ff */
[----:B------:R-:W-:Y:S01]  /*fcf0*/  @P0 SHF.L.U32 R6, R4, 0x1, RZ ;  /* 0x0000000104060819 */ /* 0x000fe200000006ff */
[----:B------:R-:W-:Y:S01]  /*fd00*/  FFMA.FTZ R136, R136, c[0x0][0x2d0], -R134 ;  /* 0x0000b40088887a23 */ /* 0x000fe20000010886 */
[----:B------:R-:W-:Y:S02]  /*fd10*/  @P0 SHF.L.U64.HI R14, R7, R139, c[0x0][0x1e4] ;  /* 0x00007900070e0619 */ /* 0x000fe4000001028b */
[----:B------:R-:W-:Y:S01]  /*fd20*/  @P0 IADD3 R3, R5, R3, RZ ;  /* 0x0000000305030210 */ /* 0x000fe20007ffe0ff */
[--C-:B------:R-:W-:Y:S01]  /*fd30*/  FFMA.FTZ R5, R189, c[0x0][0x2d0], -R138.reuse ;  /* 0x0000b400bd057a23 */ /* 0x100fe2000001088a */
[----:B------:R-:W-:Y:S01]  /*fd40*/  @P0 IADD3 R10, P2, R6, 0x80, RZ ;  /* 0x00000080060a0810 */ /* 0x000fe20007f5e0ff */
[--C-:B-1----:R-:W-:Y:S01]  /*fd50*/  FFMA.FTZ R8, R188, c[0x0][0x2d0], -R138.reuse ;  /* 0x0000b400bc087a23 */ /* 0x102fe2000001088a */
[----:B------:R-:W-:Y:S01]  /*fd60*/  @P0 SHF.L.U64.HI R3, R4, 0x1, R3 ;  /* 0x0000000104030819 */ /* 0x000fe20000010203 */
[----:B------:R-:W1:Y:S01]  /*fd70*/  MUFU.EX2 R21, R5 ;  /* 0x0000000500157308 */ /* 0x000e620000000800 */
[----:B------:R-:W-:Y:S02]  /*fd80*/  @P0 IADD3 R10, P1, R10, c[0x0][0x1c8], RZ ;  /* 0x000072000a0a0a10 */ /* 0x000fe40007f3e0ff */
[----:B------:R-:W-:Y:S02]  /*fd90*/  @P0 SHF.L.U32 R7, R7, 0x6, RZ ;  /* 0x0000000607070819 */ /* 0x000fe400000006ff */
[----:B------:R-:W-:Y:S02]  /*fda0*/  @P0 IADD3.X R11, RZ, c[0x0][0x1cc], R3, P1, P2 ;  /* 0x00007300ff0b0a10 */ /* 0x000fe40000fe4403 */
[C---:B------:R-:W-:Y:S02]  /*fdb0*/  @P0 IADD3 R4, P1, R6.reuse, c[0x0][0x1c8], RZ ;  /* 0x0000720006040a10 */ /* 0x040fe40007f3e0ff */
[----:B------:R-:W-:Y:S01]  /*fdc0*/  @P0 IADD3 R12, P2, R6, 0x100, RZ ;  /* 0x00000100060c0810 */ /* 0x000fe20007f5e0ff */
[----:B------:R-:W-:Y:S01]  /*fdd0*/  MUFU.EX2 R43, R8 ;  /* 0x00000008002b7308 */ /* 0x000fe20000000800 */
[----:B------:R-:W-:Y:S01]  /*fde0*/  MOV R189, R32 ;  /* 0x0000002000bd7202 */ /* 0x000fe20000000f00 */
[----:B--2---:R-:W-:Y:S01]  /*fdf0*/  FADD.FTZ R0, -R132, R135 ;  /* 0x0000008784007221 */ /* 0x004fe20000010100 */
[----:B------:R-:W-:Y:S01]  /*fe00*/  MOV R135, R18 ;  /* 0x0000001200877202 */ /* 0x000fe20000000f00 */
[----:B---3--:R-:W-:Y:S01]  /*fe10*/  FMUL.FTZ R16, R2, R152 ;  /* 0x0000009802107220 */ /* 0x008fe20000410000 */
[----:B------:R-:W-:Y:S01]  /*fe20*/  MOV R152, R17 ;  /* 0x0000001100987202 */ /* 0x000fe20000000f00 */
[----:B------:R-:W-:Y:S02]  /*fe30*/  FMUL.FTZ R0, R0, c[0x0][0x2d0] ;  /* 0x0000b40000007a20 */ /* 0x000fe40000410000 */
[C---:B------:R-:W-:Y:S02]  /*fe40*/  FMUL.FTZ R17, R2.reuse, R153 ;  /* 0x0000009902117220 */ /* 0x040fe40000410000 */
[C---:B------:R-:W-:Y:S01]  /*fe50*/  FMUL.FTZ R32, R2.reuse, R168 ;  /* 0x000000a802207220 */ /* 0x040fe20000410000 */
[----:B------:R-:W-:Y:S01]  /*fe60*/  MOV R168, R33 ;  /* 0x0000002100a87202 */ /* 0x000fe20000000f00 */
[----:B------:R-:W2:Y:S01]  /*fe70*/  MUFU.EX2 R0, R0 ;  /* 0x0000000000007308 */ /* 0x000ea20000000800 */
[C---:B------:R-:W-:Y:S01]  /*fe80*/  FMUL.FTZ R33, R2.reuse, R169 ;  /* 0x000000a902217220 */ /* 0x040fe20000410000 */
[----:B-1----:R-:W-:Y:S01]  /*fe90*/  MOV R188, R21 ;  /* 0x0000001500bc7202 */ /* 0x002fe20000000f00 */
[----:B------:R-:W-:Y:S01]  /*fea0*/  FFMA.FTZ R5, R191, c[0x0][0x2d0], -R138 ;  /* 0x0000b400bf057a23 */ /* 0x000fe2000001088a */
[----:B------:R-:W-:Y:S01]  /*feb0*/  MOV R191, R19 ;  /* 0x0000001300bf7202 */ /* 0x000fe20000000f00 */
[C---:B------:R-:W-:Y:S02]  /*fec0*/  FMUL.FTZ R52, R2.reuse, R52 ;  /* 0x0000003402347220 */ /* 0x040fe40000410000 */
[C---:B------:R-:W-:Y:S02]  /*fed0*/  FMUL.FTZ R53, R2.reuse, R53 ;  /* 0x0000003502357220 */ /* 0x040fe40000410000 */
[C---:B------:R-:W-:Y:S01]  /*fee0*/  FMUL.FTZ R56, R2.reuse, R56 ;  /* 0x0000003802387220 */ /* 0x040fe20000410000 */
[----:B------:R1:W3:Y:S01]  /*fef0*/  MUFU.EX2 R36, R5 ;  /* 0x0000000500247308 */ /* 0x0002e20000000800 */
[C---:B------:R-:W-:Y:S02]  /*ff00*/  FMUL.FTZ R57, R2.reuse, R57 ;  /* 0x0000003902397220 */ /* 0x040fe40000410000 */
[C---:B------:R-:W-:Y:S02]  /*ff10*/  FMUL.FTZ R60, R2.reuse, R60 ;  /* 0x0000003c023c7220 */ /* 0x040fe40000410000 */
[C---:B------:R-:W-:Y:S02]  /*ff20*/  FMUL.FTZ R61, R2.reuse, R61 ;  /* 0x0000003d023d7220 */ /* 0x040fe40000410000 */
        /* <DEDUP_REMOVED lines=9> */
[----:B-1----:R-:W-:Y:S01]  /*ffc0*/  @P0 IADD3.X R5, R3, c[0x0][0x1cc], RZ, P1, !PT ;  /* 0x0000730003050a10 */ /* 0x002fe20000ffe4ff */
[----:B------:R-:W-:Y:S01]  /*ffd0*/  FMUL.FTZ R59, R0, R59 ;  /* 0x0000003b003b7220 */ /* 0x000fe20000410000 */
[----:B------:R-:W-:Y:S01]  /*ffe0*/  @P0 IADD3 R12, P1, R12, c[0x0][0x1c8], RZ ;  /* 0x000072000c0c0a10 */ /* 0x000fe20007f3e0ff */
[C---:B------:R-:W-:Y:S02]  /*fff0*/  FMUL.FTZ R62, R0.reuse, R62 ;  /* 0x0000003e003e7220 */ /* 0x040fe40000410000 */
[----:B------:R1:W-:Y:S01]  /*10000*/  @P0 LDGSTS.E.BYPASS.LTC128B.128 [R251+0xc100], [R4.64], !P5 ;  /* 0x0c10000004fb0fae */ /* 0x0003e2000e901d46 */
[--C-:B------:R-:W-:Y:S01]  /*10010*/  @P0 IADD3.X R13, RZ, c[0x0][0x1cc], R3.reuse, P1, P2 ;  /* 0x00007300ff0d0a10 */ /* 0x100fe20000fe4403 */
[----:B------:R-:W-:Y:S01]  /*10020*/  FMUL.FTZ R63, R0, R63 ;  /* 0x0000003f003f7220 */ /* 0x000fe20000410000 */
[----:B------:R-:W-:Y:S01]  /*10030*/  @P0 IADD3 R6, P2, R6, 0x180, RZ ;  /* 0x0000018006060810 */ /* 0x000fe20007f5e0ff */
[C---:B------:R-:W-:Y:S02]  /*10040*/  FMUL.FTZ R66, R0.reuse, R66 ;  /* 0x0000004200427220 */ /* 0x040fe40000410000 */
[----:B------:R-:W-:Y:S01]  /*10050*/  FMUL.FTZ R67, R0, R67 ;  /* 0x0000004300437220 */ /* 0x000fe20000410000 */
[----:B------:R-:W-:Y:S01]  /*10060*/  @P0 IADD3 R8, P1, R6, c[0x0][0x1c8], RZ ;  /* 0x0000720006080a10 */ /* 0x000fe20007f3e0ff */
[----:B------:R2:W-:Y:S01]  /*10070*/  @P0 LDGSTS.E.BYPASS.LTC128B.128 [R251+0xf100], [R10.64], !P4 ;  /* 0x0f1000000afb0fae */ /* 0x0005e2000e101d46 */
[--C-:B------:R-:W-:Y:S01]  /*10080*/  FFMA.FTZ R6, R194, c[0x0][0x2d0], -R134.reuse ;  /* 0x0000b400c2067a23 */ /* 0x100fe20000010886 */
[----:B------:R-:W-:Y:S01]  /*10090*/  MOV R194, R20 ;  /* 0x0000001400c27202 */ /* 0x000fe20000000f00 */
[C---:B------:R-:W-:Y:S01]  /*100a0*/  FMUL.FTZ R70, R0.reuse, R70 ;  /* 0x0000004600467220 */ /* 0x040fe20000410000 */
[----:B------:R-:W-:Y:S01]  /*100b0*/  @P0 IADD3.X R9, RZ, c[0x0][0x1cc], R3, P1, P2 ;  /* 0x00007300ff090a10 */ /* 0x000fe20000fe4403 */
[----:B------:R4:W-:Y:S01]  /*100c0*/  MUFU.EX2 R139, R6 ;  /* 0x00000006008b7308 */ /* 0x0009e20000000800 */
[--C-:B------:R-:W-:Y:S01]  /*100d0*/  FFMA.FTZ R3, R195, c[0x0][0x2d0], -R134.reuse ;  /* 0x0000b400c3037a23 */ /* 0x100fe20000010886 */
[----:B------:R-:W-:Y:S01]  /*100e0*/  MOV R195, R15 ;  /* 0x0000000f00c37202 */ /* 0x000fe20000000f00 */
[----:B------:R3:W-:Y:S01]  /*100f0*/  @P0 LDGSTS.E.BYPASS.LTC128B.128 [R251+0x12100], [R12.64], !P3 ;  /* 0x121000000cfb0fae */ /* 0x0007e2000d901d46 */
[----:B------:R-:W-:Y:S02]  /*10100*/  FMUL.FTZ R71, R0, R71 ;  /* 0x0000004700477220 */ /* 0x000fe40000410000 */
[C---:B------:R-:W-:Y:S02]  /*10110*/  FMUL.FTZ R72, R2.reuse, R72 ;  /* 0x0000004802487220 */ /* 0x040fe40000410000 */
[----:B------:R-:W-:Y:S02]  /*10120*/  FMUL.FTZ R73, R2, R73 ;  /* 0x0000004902497220 */ /* 0x000fe40000410000 */
[----:B------:R3:W3:Y:S01]  /*10130*/  MUFU.EX2 R37, R3 ;  /* 0x0000000300257308 */ /* 0x0006e20000000800 */
[----:B------:R3:W-:Y:S01]  /*10140*/  @P0 LDGSTS.E.BYPASS.LTC128B.128 [R251+0x15100], [R8.64], !P6 ;  /* 0x1510000008fb0fae */ /* 0x0007e2000f101d46 */
[----:B------:R-:W-:Y:S01]  /*10150*/  FMUL.FTZ R74, R0, R74 ;  /* 0x0000004a004a7220 */ /* 0x000fe20000410000 */
[----:B-1----:R-:W-:Y:S01]  /*10160*/  @P0 IADD3 R4, P2, R4, R7, RZ ;  /* 0x0000000704040210 */ /* 0x002fe20007f5e0ff */
[----:B------:R-:W-:Y:S02]  /*10170*/  FMUL.FTZ R75, R0, R75 ;  /* 0x0000004b004b7220 */ /* 0x000fe40000410000 */
[C---:B------:R-:W-:Y:S01]  /*10180*/  FMUL.FTZ R76, R2.reuse, R76 ;  /* 0x0000004c024c7220 */ /* 0x040fe20000410000 */
[----:B------:R-:W-:Y:S01]  /*10190*/  @P0 IADD3.X R5, R5, R14, RZ, P2, !PT ;  /* 0x0000000e05050210 */ /* 0x000fe200017fe4ff */
[----:B------:R-:W-:Y:S02]  /*101a0*/  FMUL.FTZ R77, R2, R77 ;  /* 0x0000004d024d7220 */ /* 0x000fe40000410000 */
[C---:B------:R-:W-:Y:S02]  /*101b0*/  FMUL.FTZ R78, R0.reuse, R78 ;  /* 0x0000004e004e7220 */ /* 0x040fe40000410000 */
[----:B------:R1:W-:Y:S01]  /*101c0*/  @P0 LDGSTS.E.BYPASS.LTC128B.128 [R251+0xd100], [R4.64], !P5 ;  /* 0x0d10000004fb0fae */ /* 0x0003e2000e901d46 */
[----:B----4-:R-:W-:Y:S01]  /*101d0*/  @P0 IADD3 R6, P1, R7, R4, RZ ;  /* 0x0000000407060210 */ /* 0x010fe20007f3e0ff */
[C---:B--2---:R-:W-:Y:S02]  /*101e0*/  FMUL.FTZ R10, R0.reuse, R146 ;  /* 0x00000092000a7220 */ /* 0x044fe40000410000 */
[----:B------:R-:W-:Y:S01]  /*101f0*/  FMUL.FTZ R11, R0, R147 ;  /* 0x00000093000b7220 */ /* 0x000fe20000410000 */
[----:B------:R-:W-:Y:S01]  /*10200*/  @P0 IADD3.X R7, R14, R5, RZ, P1, !PT ;  /* 0x000000050e070210 */ /* 0x000fe20000ffe4ff */
[----:B------:R-:W-:Y:S02]  /*10210*/  FMUL.FTZ R79, R0, R79 ;  /* 0x0000004f004f7220 */ /* 0x000fe40000410000 */
[----:B------:R1:W-:Y:S01]  /*10220*/  @P0 LDGSTS.E.BYPASS.LTC128B.128 [R251+0x10100], [R4.64+0x80], !P4 ;  /* 0x1010008004fb0fae */ /* 0x0003e2000e101d46 */
[----:B------:R-:W-:Y:S02]  /*10230*/  FMUL.FTZ R80, R2, R80 ;  /* 0x0000005002507220 */ /* 0x000fe40000410000 */
[--C-:B---3--:R-:W-:Y:S01]  /*10240*/  FFMA.FTZ R3, R192, c[0x0][0x2d0], -R134.reuse ;  /* 0x0000b400c0037a23 */ /* 0x108fe20000010886 */
[----:B------:R-:W-:Y:S01]  /*10250*/  MOV R192, R26 ;  /* 0x0000001a00c07202 */ /* 0x000fe20000000f00 */
[----:B------:R-:W-:Y:S02]  /*10260*/  FMUL.FTZ R26, R0, R162 ;  /* 0x000000a2001a7220 */ /* 0x000fe40000410000 */
[----:B------:R2:W-:Y:S01]  /*10270*/  MUFU.EX2 R42, R3 ;  /* 0x00000003002a7308 */ /* 0x0005e20000000800 */
[----:B------:R1:W-:Y:S01]  /*10280*/  @P0 LDGSTS.E.BYPASS.LTC128B.128 [R251+0x13100], [R4.64+0x100], !P3 ;  /* 0x1310010004fb0fae */ /* 0x0003e2000d901d46 */
[C---:B------:R-:W-:Y:S02]  /*10290*/  FMUL.FTZ R8, R2.reuse, R144 ;  /* 0x0000009002087220 */ /* 0x040fe40000410000 */
[C---:B------:R-:W-:Y:S02]  /*102a0*/  FMUL.FTZ R9, R2.reuse, R145 ;  /* 0x0000009102097220 */ /* 0x040fe40000410000 */
[----:B------:R-:W-:Y:S02]  /*102b0*/  FMUL.FTZ R81, R2, R81 ;  /* 0x0000005102517220 */ /* 0x000fe40000410000 */
[C---:B------:R-:W-:Y:S01]  /*102c0*/  FMUL.FTZ R82, R0.reuse, R82 ;  /* 0x0000005200527220 */ /* 0x040fe20000410000 */
[----:B------:R1:W-:Y:S01]  /*102d0*/  @P0 LDGSTS.E.BYPASS.LTC128B.128 [R251+0x16100], [R4.64+0x180], !P6 ;  /* 0x1610018004fb0fae */ /* 0x0003e2000f101d46 */
[----:B------:R-:W-:Y:S02]  /*102e0*/  FMUL.FTZ R83, R0, R83 ;  /* 0x0000005300537220 */ /* 0x000fe40000410000 */
[C---:B------:R-:W-:Y:S02]  /*102f0*/  FMUL.FTZ R84, R2.reuse, R84 ;  /* 0x0000005402547220 */ /* 0x040fe40000410000 */
[----:B------:R-:W-:Y:S02]  /*10300*/  FMUL.FTZ R85, R2, R85 ;  /* 0x0000005502557220 */ /* 0x000fe40000410000 */
[C---:B------:R-:W-:Y:S01]  /*10310*/  FMUL.FTZ R86, R0.reuse, R86 ;  /* 0x0000005600567220 */ /* 0x040fe20000410000 */
[----:B------:R3:W-:Y:S01]  /*10320*/  @P0 LDGSTS.E.BYPASS.LTC128B.128 [R251+0xe100], [R6.64], !P5 ;  /* 0x0e10000006fb0fae */ /* 0x0007e2000e901d46 */
[----:B------:R-:W-:Y:S02]  /*10330*/  FMUL.FTZ R87, R0, R87 ;  /* 0x0000005700577220 */ /* 0x000fe40000410000 */
[C---:B------:R-:W-:Y:S02]  /*10340*/  FMUL.FTZ R88, R2.reuse, R88 ;  /* 0x0000005802587220 */ /* 0x040fe40000410000 */
[----:B------:R-:W-:Y:S02]  /*10350*/  FMUL.FTZ R89, R2, R89 ;  /* 0x0000005902597220 */ /* 0x000fe40000410000 */
[----:B--2---:R-:W-:Y:S01]  /*10360*/  FFMA.FTZ R3, R193, c[0x0][0x2d0], -R134 ;  /* 0x0000b400c1037a23 */ /* 0x004fe20000010886 */
[----:B------:R3:W-:Y:S01]  /*10370*/  @P0 LDGSTS.E.BYPASS.LTC128B.128 [R251+0x11100], [R6.64+0x80], !P4 ;  /* 0x1110008006fb0fae */ /* 0x0007e2000e101d46 */
[----:B------:R-:W-:Y:S01]  /*10380*/  MOV R193, R27 ;  /* 0x0000001b00c17202 */ /* 0x000fe20000000f00 */
[C---:B------:R-:W-:Y:S01]  /*10390*/  FMUL.FTZ R27, R0.reuse, R163 ;  /* 0x000000a3001b7220 */ /* 0x040fe20000410000 */
[----:B------:R2:W4:Y:S01]  /*103a0*/  MUFU.EX2 R48, R3 ;  /* 0x0000000300307308 */ /* 0x0005220000000800 */
[C---:B------:R-:W-:Y:S02]  /*103b0*/  FMUL.FTZ R90, R0.reuse, R90 ;  /* 0x0000005a005a7220 */ /* 0x040fe40000410000 */
[----:B------:R-:W-:Y:S02]  /*103c0*/  FMUL.FTZ R91, R0, R91 ;  /* 0x0000005b005b7220 */ /* 0x000fe40000410000 */
[----:B------:R3:W-:Y:S01]  /*103d0*/  @P0 LDGSTS.E.BYPASS.LTC128B.128 [R251+0x14100], [R6.64+0x100], !P3 ;  /* 0x1410010006fb0fae */ /* 0x0007e2000d901d46 */
[C---:B------:R-:W-:Y:S02]  /*103e0*/  FMUL.FTZ R92, R2.reuse, R92 ;  /* 0x0000005c025c7220 */ /* 0x040fe40000410000 */
[----:B-1----:R-:W-:Y:S01]  /*103f0*/  FMUL.FTZ R4, R2, R140 ;  /* 0x0000008c02047220 */ /* 0x002fe20000410000 */
[----:B------:R-:W-:Y:S01]  /*10400*/  F2FP.BF16.PACK_AB R140, R36, R188 ;  /* 0x000000bc248c723e */ /* 0x000fe200000010ff */
[C---:B------:R-:W-:Y:S01]  /*10410*/  FMUL.FTZ R5, R2.reuse, R141 ;  /* 0x0000008d02057220 */ /* 0x040fe20000410000 */
[----:B------:R-:W-:Y:S01]  /*10420*/  F2FP.BF16.PACK_AB R141, R37, R139 ;  /* 0x0000008b258d723e */ /* 0x000fe200000010ff */
[----:B------:R-:W-:Y:S01]  /*10430*/  FMUL.FTZ R93, R2, R93 ;  /* 0x0000005d025d7220 */ /* 0x000fe20000410000 */
[----:B------:R3:W-:Y:S01]  /*10440*/  @P0 LDGSTS.E.BYPASS.LTC128B.128 [R251+0x17100], [R6.64+0x180], !P6 ;  /* 0x1710018006fb0fae */ /* 0x0007e2000f101d46 */
[C---:B------:R-:W-:Y:S02]  /*10450*/  FMUL.FTZ R94, R0.reuse, R94 ;  /* 0x0000005e005e7220 */ /* 0x040fe40000410000 */
[----:B------:R-:W-:Y:S02]  /*10460*/  FMUL.FTZ R95, R0, R95 ;  /* 0x0000005f005f7220 */ /* 0x000fe40000410000 */
[C---:B------:R-:W-:Y:S02]  /*10470*/  FMUL.FTZ R96, R2.reuse, R96 ;  /* 0x0000006002607220 */ /* 0x040fe40000410000 */
[----:B------:R-:W-:Y:S01]  /*10480*/  FMUL.FTZ R97, R2, R97 ;  /* 0x0000006102617220 */ /* 0x000fe20000410000 */
[----:B------:R-:W1:Y:S01]  /*10490*/  LDSM.16.MT88.4 R12, [R217] ;  /* 0x00000000d90c783b */ /* 0x000e620000004200 */
[----:B------:R-:W-:Y:S01]  /*104a0*/  FMUL.FTZ R98, R0, R98 ;  /* 0x0000006200627220 */ /* 0x000fe20000410000 */
[----:B--2---:R-:W-:Y:S01]  /*104b0*/  MOV R3, R24 ;  /* 0x0000001800037202 */ /* 0x004fe20000000f00 */
[----:B------:R-:W-:Y:S01]  /*104c0*/  FMUL.FTZ R24, R2, R160 ;  /* 0x000000a002187220 */ /* 0x000fe20000410000 */
[----:B------:R-:W-:Y:S01]  /*104d0*/  MOV R160, R195 ;  /* 0x000000c300a07202 */ /* 0x000fe20000000f00 */
[----:B------:R-:W-:Y:S03]  /*104e0*/  FMUL.FTZ R99, R0, R99 ;  /* 0x0000006300637220 */ /* 0x000fe60000410000 */
[----:B------:R-:W2:Y:S01]  /*104f0*/  LDSM.16.MT88.4 R20, [R218] ;  /* 0x00000000da14783b */ /* 0x000ea20000004200 */
[C---:B------:R-:W-:Y:S02]  /*10500*/  FMUL.FTZ R100, R2.reuse, R100 ;  /* 0x0000006402647220 */ /* 0x040fe40000410000 */
[----:B------:R-:W-:Y:S02]  /*10510*/  FMUL.FTZ R101, R2, R101 ;  /* 0x0000006502657220 */ /* 0x000fe40000410000 */
[C---:B------:R-:W-:Y:S02]  /*10520*/  FMUL.FTZ R102, R0.reuse, R102 ;  /* 0x0000006600667220 */ /* 0x040fe40000410000 */
[----:B------:R-:W-:Y:S01]  /*10530*/  FMUL.FTZ R103, R0, R103 ;  /* 0x0000006700677220 */ /* 0x000fe20000410000 */
[----:B------:R-:W2:Y:S01]  /*10540*/  LDSM.16.MT88.4 R28, [R221] ;  /* 0x00000000dd1c783b */ /* 0x000ea20000004200 */
[----:B------:R-:W-:Y:S02]  /*10550*/  FMUL.FTZ R104, R2, R104 ;  /* 0x0000006802687220 */ /* 0x000fe40000410000 */
[C---:B---3--:R-:W-:Y:S01]  /*10560*/  FMUL.FTZ R6, R0.reuse, R142 ;  /* 0x0000008e00067220 */ /* 0x048fe20000410000 */
[----:B------:R-:W-:Y:S01]  /*10570*/  F2FP.BF16.PACK_AB R142, R43, R195 ;  /* 0x000000c32b8e723e */ /* 0x000fe200000010ff */
[----:B------:R-:W-:Y:S01]  /*10580*/  FMUL.FTZ R7, R0, R143 ;  /* 0x0000008f00077220 */ /* 0x000fe20000410000 */
[----:B----4-:R-:W-:Y:S01]  /*10590*/  F2FP.BF16.PACK_AB R143, R48, R42 ;  /* 0x0000002a308f723e */ /* 0x010fe200000010ff */
[----:B------:R-:W-:Y:S01]  /*105a0*/  FMUL.FTZ R105, R2, R105 ;  /* 0x0000006902697220 */ /* 0x000fe20000410000 */
[----:B------:R-:W-:Y:S01]  /*105b0*/  LDSM.16.MT88.4 R44, [R217+0x3000] ;  /* 0x00300000d92c783b */ /* 0x000fe20000004200 */
[----:B------:R-:W-:Y:S01]  /*105c0*/  MOV R195, R194 ;  /* 0x000000c200c37202 */ /* 0x000fe20000000f00 */
[C---:B------:R-:W-:Y:S01]  /*105d0*/  FMUL.FTZ R106, R0.reuse, R106 ;  /* 0x0000006a006a7220 */ /* 0x040fe20000410000 */
[----:B------:R-:W-:Y:S01]  /*105e0*/  MOV R194, R190 ;  /* 0x000000be00c27202 */ /* 0x000fe20000000f00 */
[----:B------:R-:W-:Y:S01]  /*105f0*/  FMUL.FTZ R107, R0, R107 ;  /* 0x0000006b006b7220 */ /* 0x000fe20000410000 */
[----:B------:R-:W-:Y:S01]  /*10600*/  MOV R190, R40 ;  /* 0x0000002800be7202 */ /* 0x000fe20000000f00 */
[C---:B------:R-:W-:Y:S01]  /*10610*/  FMUL.FTZ R40, R2.reuse, R176 ;  /* 0x000000b002287220 */ /* 0x040fe20000410000 */
[----:B------:R-:W-:Y:S01]  /*10620*/  MOV R176, R160 ;  /* 0x000000a000b07202 */ /* 0x000fe20000000f00 */
[----:B------:R-:W-:Y:S01]  /*10630*/  LDSM.16.MT88.4 R144, [R218+0x3000] ;  /* 0x00300000da90783b */ /* 0x000fe20000004200 */
[C---:B------:R-:W-:Y:S02]  /*10640*/  FMUL.FTZ R108, R2.reuse, R108 ;  /* 0x0000006c026c7220 */ /* 0x040fe40000410000 */
[----:B------:R-:W-:Y:S02]  /*10650*/  FMUL.FTZ R109, R2, R109 ;  /* 0x0000006d026d7220 */ /* 0x000fe40000410000 */
[C---:B------:R-:W-:Y:S02]  /*10660*/  FMUL.FTZ R110, R0.reuse, R110 ;  /* 0x0000006e006e7220 */ /* 0x040fe40000410000 */
[----:B------:R-:W-:Y:S01]  /*10670*/  FMUL.FTZ R111, R0, R111 ;  /* 0x0000006f006f7220 */ /* 0x000fe20000410000 */
[C---:B-1----:R-:W-:Y:S01]  /*10680*/  HMMA.16816.F32.BF16 R4, R140.reuse, R12, R4 ;  /* 0x0000000c8c04723c */ /* 0x042fe20000041804 */
[----:B------:R-:W0:Y:S04]  /*10690*/  LDGDEPBAR ;  /* 0x00000000000079af */ /* 0x000e280000000000 */
[C---:B------:R-:W-:Y:S02]  /*106a0*/  FMUL.FTZ R112, R2.reuse, R112 ;  /* 0x0000007002707220 */ /* 0x040fe40000410000 */
[C---:B------:R-:W-:Y:S01]  /*106b0*/  FMUL.FTZ R12, R2.reuse, R148 ;  /* 0x00000094020c7220 */ /* 0x040fe20000410000 */
[C---:B------:R-:W-:Y:S04]  /*106c0*/  HMMA.16816.F32.BF16 R8, R140.reuse, R14, R8 ;  /* 0x0000000e8c08723c */ /* 0x040fe80000041808 */
[C---:B------:R-:W-:Y:S01]  /*106d0*/  FMUL.FTZ R13, R2.reuse, R149 ;  /* 0x00000095020d7220 */ /* 0x040fe20000410000 */
[----:B------:R-:W-:Y:S01]  /*106e0*/  MOV R148, R37 ;  /* 0x0000002500947202 */ /* 0x000fe20000000f00 */
[----:B------:R-:W-:Y:S01]  /*106f0*/  FMUL.FTZ R113, R2, R113 ;  /* 0x0000007102717220 */ /* 0x000fe20000410000 */
[----:B------:R-:W-:Y:S01]  /*10700*/  MOV R149, R36 ;  /* 0x0000002400957202 */ /* 0x000fe20000000f00 */
[C---:B------:R-:W-:Y:S01]  /*10710*/  FMUL.FTZ R14, R0.reuse, R150 ;  /* 0x00000096000e7220 */ /* 0x040fe20000410000 */
[----:B------:R-:W1:Y:S03]  /*10720*/  LDSM.16.MT88.4 R36, [R220] ;  /* 0x00000000dc24783b */ /* 0x000e660000004200 */
[----:B------:R-:W-:Y:S01]  /*10730*/  FMUL.FTZ R15, R0, R151 ;  /* 0x00000097000f7220 */ /* 0x000fe20000410000 */
[----:B------:R-:W-:Y:S01]  /*10740*/  MOV R151, R25 ;  /* 0x0000001900977202 */ /* 0x000fe20000000f00 */
[----:B------:R-:W-:Y:S01]  /*10750*/  FMUL.FTZ R25, R2, R161 ;  /* 0x000000a102197220 */ /* 0x000fe20000410000 */
[----:B------:R-:W-:Y:S01]  /*10760*/  MOV R150, R34 ;  /* 0x0000002200967202 */ /* 0x000fe20000000f00 */
[C---:B------:R-:W-:Y:S01]  /*10770*/  FMUL.FTZ R114, R0.reuse, R114 ;  /* 0x0000007200727220 */ /* 0x040fe20000410000 */
[----:B------:R-:W-:Y:S01]  /*10780*/  MOV R162, R149 ;  /* 0x0000009500a27202 */ /* 0x000fe20000000f00 */
[----:B------:R-:W-:Y:S01]  /*10790*/  FMUL.FTZ R115, R0, R115 ;  /* 0x0000007300737220 */ /* 0x000fe20000410000 */
[C---:B--2---:R-:W-:Y:S03]  /*107a0*/  HMMA.16816.F32.BF16 R12, R140.reuse, R20, R12 ;  /* 0x000000148c0c723c */ /* 0x044fe6000004180c */
[----:B------:R-:W-:Y:S01]  /*107b0*/  MOV R163, R150 ;  /* 0x0000009600a37202 */ /* 0x000fe20000000f00 */
[C---:B------:R-:W-:Y:S01]  /*107c0*/  FMUL.FTZ R116, R2.reuse, R116 ;  /* 0x0000007402747220 */ /* 0x040fe20000410000 */
[----:B------:R-:W-:Y:S01]  /*107d0*/  MOV R161, R148 ;  /* 0x0000009400a17202 */ /* 0x000fe20000000f00 */
[C---:B------:R-:W-:Y:S02]  /*107e0*/  FMUL.FTZ R117, R2.reuse, R117 ;  /* 0x0000007502757220 */ /* 0x040fe40000410000 */
[C---:B------:R-:W-:Y:S04]  /*107f0*/  HMMA.16816.F32.BF16 R16, R140.reuse, R22, R16 ;  /* 0x000000168c10723c */ /* 0x040fe80000041810 */
[C---:B------:R-:W-:Y:S01]  /*10800*/  FMUL.FTZ R20, R2.reuse, R156 ;  /* 0x0000009c02147220 */ /* 0x040fe20000410000 */
[----:B------:R-:W-:Y:S01]  /*10810*/  MOV R156, R41 ;  /* 0x00000029009c7202 */ /* 0x000fe20000000f00 */
[----:B------:R-:W-:Y:S01]  /*10820*/  FMUL.FTZ R21, R2, R157 ;  /* 0x0000009d02157220 */ /* 0x000fe20000410000 */
        /* <DEDUP_REMOVED lines=13> */
[----:B------:R-:W-:Y:S01]  /*10900*/  LDSM.16.MT88.4 R160, [R220+0x800] ;  /* 0x00080000dca0783b */ /* 0x000fe20000004200 */
[----:B------:R-:W-:Y:S02]  /*10910*/  FMUL.FTZ R118, R0, R118 ;  /* 0x0000007600767220 */ /* 0x000fe40000410000 */
[C---:B------:R-:W-:Y:S04]  /*10920*/  HMMA.16816.F32.BF16 R24, R140.reuse, R30, R24 ;  /* 0x0000001e8c18723c */ /* 0x040fe80000041818 */
[C---:B------:R-:W-:Y:S01]  /*10930*/  FMUL.FTZ R28, R2.reuse, R164 ;  /* 0x000000a4021c7220 */ /* 0x040fe20000410000 */
[----:B------:R-:W-:Y:S01]  /*10940*/  MOV R164, R151 ;  /* 0x0000009700a47202 */ /* 0x000fe20000000f00 */
[----:B------:R-:W-:Y:S01]  /*10950*/  FMUL.FTZ R29, R2, R165 ;  /* 0x000000a5021d7220 */ /* 0x000fe20000410000 */
[----:B------:R-:W2:Y:S01]  /*10960*/  LDSM.16.MT88.4 R148, [R221+0x3000] ;  /* 0x00300000dd94783b */ /* 0x000ea20000004200 */
[C---:B------:R-:W-:Y:S01]  /*10970*/  FMUL.FTZ R30, R0.reuse, R166 ;  /* 0x000000a6001e7220 */ /* 0x040fe20000410000 */
[----:B------:R-:W-:Y:S03]  /*10980*/  MOV R184, R164 ;  /* 0x000000a400b87202 */ /* 0x000fe60000000f00 */
[C---:B------:R-:W-:Y:S01]  /*10990*/  FMUL.FTZ R31, R0.reuse, R167 ;  /* 0x000000a7001f7220 */ /* 0x040fe20000410000 */
[----:B------:R-:W-:Y:S01]  /*109a0*/  MOV R164, R159 ;  /* 0x0000009f00a47202 */ /* 0x000fe20000000f00 */
[----:B------:R-:W-:Y:S01]  /*109b0*/  FMUL.FTZ R119, R0, R119 ;  /* 0x0000007700777220 */ /* 0x000fe20000410000 */
[----:B------:R-:W-:Y:S01]  /*109c0*/  MOV R165, R158 ;  /* 0x0000009e00a57202 */ /* 0x000fe20000000f00 */
[C---:B------:R-:W-:Y:S01]  /*109d0*/  FMUL.FTZ R120, R2.reuse, R120 ;  /* 0x0000007802787220 */ /* 0x040fe20000410000 */
[----:B------:R-:W-:Y:S01]  /*109e0*/  MOV R166, R157 ;  /* 0x0000009d00a67202 */ /* 0x000fe20000000f00 */
[----:B------:R-:W-:Y:S01]  /*109f0*/  FMUL.FTZ R121, R2, R121 ;  /* 0x0000007902797220 */ /* 0x000fe20000410000 */
[C---:B-1----:R-:W-:Y:S03]  /*10a00*/  HMMA.16816.F32.BF16 R28, R140.reuse, R36, R28 ;  /* 0x000000248c1c723c */ /* 0x042fe6000004181c */
[C---:B------:R-:W-:Y:S01]  /*10a10*/  FMUL.FTZ R34, R0.reuse, R170 ;  /* 0x000000aa00227220 */ /* 0x040fe20000410000 */
[----:B------:R-:W-:Y:S01]  /*10a20*/  MOV R170, R135 ;  /* 0x0000008700aa7202 */ /* 0x000fe20000000f00 */
[C---:B------:R-:W-:Y:S01]  /*10a30*/  FMUL.FTZ R122, R0.reuse, R122 ;  /* 0x0000007a007a7220 */ /* 0x040fe20000410000 */
[----:B------:R-:W-:Y:S01]  /*10a40*/  MOV R135, R35 ;  /* 0x0000002300877202 */ /* 0x000fe20000000f00 */
[----:B------:R-:W-:Y:S02]  /*10a50*/  FMUL.FTZ R35, R0, R171 ;  /* 0x000000ab00237220 */ /* 0x000fe40000410000 */
[C---:B------:R-:W-:Y:S03]  /*10a60*/  FMUL.FTZ R36, R2.reuse, R172 ;  /* 0x000000ac02247220 */ /* 0x040fe60000410000 */
[--C-:B------:R-:W-:Y:S02]  /*10a70*/  FFMA.FTZ R135, R135, c[0x0][0x2d0], -R138.reuse ;  /* 0x0000b40087877a23 */ /* 0x100fe4000001088a */
[C---:B------:R-:W-:Y:S03]  /*10a80*/  HMMA.16816.F32.BF16 R32, R140.reuse, R38, R32 ;  /* 0x000000268c20723c */ /* 0x040fe60000041820 */
[----:B------:R-:W-:Y:S01]  /*10a90*/  FMUL.FTZ R37, R2, R173 ;  /* 0x000000ad02257220 */ /* 0x000fe20000410000 */
[----:B------:R-:W-:Y:S01]  /*10aa0*/  MOV R173, R152 ;  /* 0x0000009800ad7202 */ /* 0x000fe20000000f00 */
[C---:B------:R-:W-:Y:S01]  /*10ab0*/  FMUL.FTZ R123, R0.reuse, R123 ;  /* 0x0000007b007b7220 */ /* 0x040fe20000410000 */
[----:B------:R-:W1:Y:S01]  /*10ac0*/  LDSM.16.MT88.4 R152, [R220+0x3000] ;  /* 0x00300000dc98783b */ /* 0x000e620000004200 */
[C---:B------:R-:W-:Y:S01]  /*10ad0*/  FMUL.FTZ R38, R0.reuse, R174 ;  /* 0x000000ae00267220 */ /* 0x040fe20000410000 */
[----:B------:R-:W-:Y:S01]  /*10ae0*/  MOV R174, R211 ;  /* 0x000000d300ae7202 */ /* 0x000fe20000000f00 */
[----:B------:R-:W-:Y:S03]  /*10af0*/  FMUL.FTZ R39, R0, R175 ;  /* 0x000000af00277220 */ /* 0x000fe60000410000 */
[C---:B------:R-:W-:Y:S02]  /*10b00*/  FMUL.FTZ R124, R2.reuse, R124 ;  /* 0x0000007c027c7220 */ /* 0x040fe40000410000 */
[----:B------:R-:W-:Y:S02]  /*10b10*/  FMUL.FTZ R125, R2, R125 ;  /* 0x0000007d027d7220 */ /* 0x000fe40000410000 */
[C---:B------:R-:W-:Y:S03]  /*10b20*/  HMMA.16816.F32.BF16 R36, R140.reuse, R44, R36 ;  /* 0x0000002c8c24723c */ /* 0x040fe60000041824 */
[C---:B------:R-:W-:Y:S02]  /*10b30*/  FMUL.FTZ R126, R0.reuse, R126 ;  /* 0x0000007e007e7220 */ /* 0x040fe40000410000 */
[----:B------:R-:W-:Y:S02]  /*10b40*/  FMUL.FTZ R127, R0, R127 ;  /* 0x0000007f007f7220 */ /* 0x000fe40000410000 */
[C---:B------:R-:W-:Y:S01]  /*10b50*/  FMUL.FTZ R44, R2.reuse, R180 ;  /* 0x000000b4022c7220 */ /* 0x040fe20000410000 */
[C---:B------:R-:W-:Y:S04]  /*10b60*/  HMMA.16816.F32.BF16 R40, R140.reuse, R46, R40 ;  /* 0x0000002e8c28723c */ /* 0x040fe80000041828 */
[----:B------:R-:W-:Y:S01]  /*10b70*/  MOV R180, R190 ;  /* 0x000000be00b47202 */ /* 0x000fe20000000f00 */
[C---:B------:R-:W-:Y:S01]  /*10b80*/  FMUL.FTZ R45, R2.reuse, R181 ;  /* 0x000000b5022d7220 */ /* 0x040fe20000410000 */
[----:B------:R-:W-:Y:S01]  /*10b90*/  MOV R190, R49 ;  /* 0x0000003100be7202 */ /* 0x000fe20000000f00 */
[----:B------:R-:W-:Y:S01]  /*10ba0*/  FMUL.FTZ R49, R2, R185 ;  /* 0x000000b902317220 */ /* 0x000fe20000410000 */
[----:B------:R-:W-:Y:S01]  /*10bb0*/  MOV R185, R3 ;  /* 0x0000000300b97202 */ /* 0x000fe20000000f00 */
[--C-:B------:R-:W-:Y:S03]  /*10bc0*/  FFMA.FTZ R3, R196, c[0x0][0x2d0], -R138.reuse ;  /* 0x0000b400c4037a23 */ /* 0x100fe6000001088a */
[C---:B------:R-:W-:Y:S01]  /*10bd0*/  FMUL.FTZ R47, R0.reuse, R183 ;  /* 0x000000b7002f7220 */ /* 0x040fe20000410000 */
[----:B------:R-:W-:Y:S01]  /*10be0*/  MOV R196, R212 ;  /* 0x000000d400c47202 */ /* 0x000fe20000000f00 */
[----:B------:R3:W-:Y:S01]  /*10bf0*/  MUFU.EX2 R183, R3 ;  /* 0x0000000300b77308 */ /* 0x0007e20000000800 */
[----:B------:R-:W-:Y:S01]  /*10c00*/  FMUL.FTZ R46, R0, R182 ;  /* 0x000000b6002e7220 */ /* 0x000fe20000410000 */
[----:B------:R-:W-:Y:S01]  /*10c10*/  MOV R181, R156 ;  /* 0x0000009c00b57202 */ /* 0x000fe20000000f00 */
[C---:B------:R-:W-:Y:S01]  /*10c20*/  FMUL.FTZ R128, R2.reuse, R128 ;  /* 0x0000008002807220 */ /* 0x040fe20000410000 */
[----:B------:R-:W-:Y:S01]  /*10c30*/  LDSM.16.MT88.4 R156, [R221+0x800] ;  /* 0x00080000dd9c783b */ /* 0x000fe20000004200 */
[----:B------:R-:W-:Y:S01]  /*10c40*/  MOV R182, R191 ;  /* 0x000000bf00b67202 */ /* 0x000fe20000000f00 */
[----:B------:R-:W-:Y:S01]  /*10c50*/  FMUL.FTZ R129, R2, R129 ;  /* 0x0000008102817220 */ /* 0x000fe20000410000 */
[----:B------:R-:W-:Y:S01]  /*10c60*/  MOV R191, R50 ;  /* 0x0000003200bf7202 */ /* 0x000fe20000000f00 */
[C---:B------:R-:W-:Y:S03]  /*10c70*/  HMMA.16816.F32.BF16 R44, R140.reuse, R144, R44 ;  /* 0x000000908c2c723c */ /* 0x040fe6000004182c */
[C---:B------:R-:W-:Y:S01]  /*10c80*/  FMUL.FTZ R50, R0.reuse, R186 ;  /* 0x000000ba00327220 */ /* 0x040fe20000410000 */
[----:B------:R-:W-:Y:S01]  /*10c90*/  MOV R186, R51 ;  /* 0x0000003300ba7202 */ /* 0x000fe20000000f00 */
[C---:B------:R-:W-:Y:S01]  /*10ca0*/  FMUL.FTZ R51, R0.reuse, R187 ;  /* 0x000000bb00337220 */ /* 0x040fe20000410000 */
[----:B------:R-:W-:Y:S01]  /*10cb0*/  MOV R187, R210 ;  /* 0x000000d200bb7202 */ /* 0x000fe20000000f00 */
[C---:B------:R-:W-:Y:S02]  /*10cc0*/  FMUL.FTZ R130, R0.reuse, R130 ;  /* 0x0000008200827220 */ /* 0x040fe40000410000 */
[----:B------:R-:W-:Y:S03]  /*10cd0*/  FMUL.FTZ R131, R0, R131 ;  /* 0x0000008300837220 */ /* 0x000fe60000410000 */
[C---:B------:R-:W-:Y:S01]  /*10ce0*/  HMMA.16816.F32.BF16 R48, R140.reuse, R146, R48 ;  /* 0x000000928c30723c */ /* 0x040fe20000041830 */
[----:B------:R-:W4:Y:S02]  /*10cf0*/  LDSM.16.MT88.4 R144, [R217+0x6000] ;  /* 0x00600000d990783b */ /* 0x000f240000004200 */
[----:B---3--:R-:W-:Y:S01]  /*10d00*/  FFMA.FTZ R3, R197, c[0x0][0x2d0], -R138 ;  /* 0x0000b400c5037a23 */ /* 0x008fe2000001088a */
[----:B------:R-:W-:Y:S04]  /*10d10*/  MOV R197, R213 ;  /* 0x000000d500c57202 */ /* 0x000fe80000000f00 */
[C---:B--2---:R-:W-:Y:S01]  /*10d20*/  HMMA.16816.F32.BF16 R52, R140.reuse, R148, R52 ;  /* 0x000000948c34723c */ /* 0x044fe20000041834 */
[----:B------:R2:W-:Y:S07]  /*10d30*/  MUFU.EX2 R172, R3 ;  /* 0x0000000300ac7308 */ /* 0x0005ee0000000800 */
[C---:B------:R-:W-:Y:S01]  /*10d40*/  HMMA.16816.F32.BF16 R56, R140.reuse, R150, R56 ;  /* 0x000000968c38723c */ /* 0x040fe20000041838 */
[----:B------:R-:W3:Y:S07]  /*10d50*/  LDSM.16.MT88.4 R148, [R218+0x6000] ;  /* 0x00600000da94783b */ /* 0x000eee0000004200 */
[C---:B-1----:R-:W-:Y:S08]  /*10d60*/  HMMA.16816.F32.BF16 R60, R140.reuse, R152, R60 ;  /* 0x000000988c3c723c */ /* 0x042ff0000004183c */
[C---:B------:R-:W-:Y:S01]  /*10d70*/  HMMA.16816.F32.BF16 R64, R140.reuse, R154, R64 ;  /* 0x0000009a8c40723c */ /* 0x040fe20000041840 */
[----:B------:R-:W1:Y:S03]  /*10d80*/  LDSM.16.MT88.4 R152, [R221+0x6000] ;  /* 0x00600000dd98783b */ /* 0x000e660000004200 */
[--C-:B--2---:R-:W-:Y:S04]  /*10d90*/  FFMA.FTZ R3, R198, c[0x0][0x2d0], -R134.reuse ;  /* 0x0000b400c6037a23 */ /* 0x104fe80000010886 */
[----:B------:R2:W-:Y:S01]  /*10da0*/  MUFU.EX2 R213, R3 ;  /* 0x0000000300d57308 */ /* 0x0005e20000000800 */
[C---:B----4-:R-:W-:Y:S08]  /*10db0*/  HMMA.16816.F32.BF16 R68, R140.reuse, R144, R68 ;  /* 0x000000908c44723c */ /* 0x050ff00000041844 */
[C---:B------:R-:W-:Y:S01]  /*10dc0*/  HMMA.16816.F32.BF16 R72, R140.reuse, R146, R72 ;  /* 0x000000928c48723c */ /* 0x040fe20000041848 */
[----:B------:R-:W4:Y:S07]  /*10dd0*/  LDSM.16.MT88.4 R144, [R220+0x6000] ;  /* 0x00600000dc90783b */ /* 0x000f2e0000004200 */
[C---:B---3--:R-:W-:Y:S04]  /*10de0*/  HMMA.16816.F32.BF16 R76, R140.reuse, R148, R76 ;  /* 0x000000948c4c723c */ /* 0x048fe8000004184c */
[----:B--2---:R-:W-:Y:S04]  /*10df0*/  FFMA.FTZ R3, R199, c[0x0][0x2d0], -R134 ;  /* 0x0000b400c7037a23 */ /* 0x004fe80000010886 */
[C---:B------:R-:W-:Y:S01]  /*10e00*/  HMMA.16816.F32.BF16 R80, R140.reuse, R150, R80 ;  /* 0x000000968c50723c */ /* 0x040fe20000041850 */
[----:B------:R-:W2:Y:S01]  /*10e10*/  LDSM.16.MT88.4 R148, [R217+0x9000] ;  /* 0x00900000d994783b */ /* 0x000ea20000004200 */
[----:B------:R3:W-:Y:S06]  /*10e20*/  MUFU.EX2 R212, R3 ;  /* 0x0000000300d47308 */ /* 0x0007ec0000000800 */
[C---:B-1----:R-:W-:Y:S08]  /*10e30*/  HMMA.16816.F32.BF16 R84, R140.reuse, R152, R84 ;  /* 0x000000988c54723c */ /* 0x042ff00000041854 */
[C---:B------:R-:W-:Y:S01]  /*10e40*/  HMMA.16816.F32.BF16 R88, R140.reuse, R154, R88 ;  /* 0x0000009a8c58723c */ /* 0x040fe20000041858 */
[----:B------:R-:W1:Y:S07]  /*10e50*/  LDSM.16.MT88.4 R152, [R218+0x9000] ;  /* 0x00900000da98783b */ /* 0x000e6e0000004200 */
[C---:B----4-:R-:W-:Y:S04]  /*10e60*/  HMMA.16816.F32.BF16 R92, R140.reuse, R144, R92 ;  /* 0x000000908c5c723c */ /* 0x050fe8000004185c */
[--C-:B---3--:R-:W-:Y:S04]  /*10e70*/  FFMA.FTZ R3, R204, c[0x0][0x2d0], -R138.reuse ;  /* 0x0000b400cc037a23 */ /* 0x108fe8000001088a */
[----:B------:R3:W-:Y:S01]  /*10e80*/  MUFU.EX2 R175, R3 ;  /* 0x0000000300af7308 */ /* 0x0007e20000000800 */
[C---:B------:R-:W-:Y:S01]  /*10e90*/  HMMA.16816.F32.BF16 R96, R140.reuse, R146, R96 ;  /* 0x000000928c60723c */ /* 0x040fe20000041860 */
[----:B------:R-:W4:Y:S07]  /*10ea0*/  LDSM.16.MT88.4 R144, [R221+0x9000] ;  /* 0x00900000dd90783b */ /* 0x000f2e0000004200 */
[C---:B--2---:R-:W-:Y:S08]  /*10eb0*/  HMMA.16816.F32.BF16 R100, R140.reuse, R148, R100 ;  /* 0x000000948c64723c */ /* 0x044ff00000041864 */
[C---:B------:R-:W-:Y:S01]  /*10ec0*/  HMMA.16816.F32.BF16 R104, R140.reuse, R150, R104 ;  /* 0x000000968c68723c */ /* 0x040fe20000041868 */
[----:B------:R-:W2:Y:S03]  /*10ed0*/  LDSM.16.MT88.4 R148, [R220+0x9000] ;  /* 0x00900000dc94783b */ /* 0x000ea60000004200 */
[----:B---3--:R-:W-:Y:S04]  /*10ee0*/  FFMA.FTZ R3, R205, c[0x0][0x2d0], -R138 ;  /* 0x0000b400cd037a23 */ /* 0x008fe8000001088a */
[C---:B-1----:R-:W-:Y:S01]  /*10ef0*/  HMMA.16816.F32.BF16 R108, R140.reuse, R152, R108 ;  /* 0x000000988c6c723c */ /* 0x042fe2000004186c */
[----:B------:R1:W3:Y:S07]  /*10f00*/  MUFU.EX2 R171, R3 ;  /* 0x0000000300ab7308 */ /* 0x0002ee0000000800 */
[C---:B------:R-:W-:Y:S01]  /*10f10*/  HMMA.16816.F32.BF16 R112, R140.reuse, R154, R112 ;  /* 0x0000009a8c70723c */ /* 0x040fe20000041870 */
[----:B------:R-:W-:Y:S07]  /*10f20*/  LDSM.16.MT88.4 R152, [R218+0x800] ;  /* 0x00080000da98783b */ /* 0x000fee0000004200 */
[C---:B----4-:R-:W-:Y:S08]  /*10f30*/  HMMA.16816.F32.BF16 R116, R140.reuse, R144, R116 ;  /* 0x000000908c74723c */ /* 0x050ff00000041874 */
[C---:B------:R-:W-:Y:S01]  /*10f40*/  HMMA.16816.F32.BF16 R120, R140.reuse, R146, R120 ;  /* 0x000000928c78723c */ /* 0x040fe20000041878 */
[----:B------:R-:W4:Y:S03]  /*10f50*/  LDSM.16.MT88.4 R144, [R217+0x800] ;  /* 0x00080000d990783b */ /* 0x000f260000004200 */
[--C-:B-1----:R-:W-:Y:S04]  /*10f60*/  FFMA.FTZ R3, R206, c[0x0][0x2d0], -R134.reuse ;  /* 0x0000b400ce037a23 */ /* 0x102fe80000010886 */
[C---:B--2---:R-:W-:Y:S01]  /*10f70*/  HMMA.16816.F32.BF16 R124, R140.reuse, R148, R124 ;  /* 0x000000948c7c723c */ /* 0x044fe2000004187c */
[----:B------:R1:W-:Y:S07]  /*10f80*/  MUFU.EX2 R211, R3 ;  /* 0x0000000300d37308 */ /* 0x0003ee0000000800 */
[----:B------:R-:W-:Y:S01]  /*10f90*/  HMMA.16816.F32.BF16 R128, R140, R150, R128 ;  /* 0x000000968c80723c */ /* 0x000fe20000041880 */
[----:B------:R-:W2:Y:S06]  /*10fa0*/  LDSM.16.MT88.4 R148, [R217+0x3800] ;  /* 0x00380000d994783b */ /* 0x000eac0000004200 */
[----:B---3--:R-:W-:Y:S02]  /*10fb0*/  F2FP.BF16.PACK_AB R142, R171, R175 ;  /* 0x000000afab8e723e */ /* 0x008fe400000010ff */
[----:B------:R-:W-:Y:S03]  /*10fc0*/  F2FP.BF16.PACK_AB R140, R172, R183 ;  /* 0x000000b7ac8c723e */ /* 0x000fe600000010ff */
[----:B------:R-:W-:Y:S01]  /*10fd0*/  F2FP.BF16.PACK_AB R141, R212, R213 ;  /* 0x000000d5d48d723e */ /* 0x000fe200000010ff */
[----:B-1----:R-:W-:Y:S04]  /*10fe0*/  FFMA.FTZ R3, R207, c[0x0][0x2d0], -R134 ;  /* 0x0000b400cf037a23 */ /* 0x002fe80000010886 */
[----:B------:R1:W3:Y:S02]  /*10ff0*/  MUFU.EX2 R210, R3 ;  /* 0x0000000300d27308 */ /* 0x0002e40000000800 */
[--C-:B-1----:R-:W-:Y:S01]  /*11000*/  FFMA.FTZ R3, R208, c[0x0][0x2d0], -R138.reuse ;  /* 0x0000b400d0037a23 */ /* 0x102fe2000001088a */
[----:B---3--:R-:W-:Y:S07]  /*11010*/  F2FP.BF16.PACK_AB R143, R210, R211 ;  /* 0x000000d3d28f723e */ /* 0x008fee00000010ff */
[----:B------:R1:W-:Y:S01]  /*11020*/  MUFU.EX2 R167, R3 ;  /* 0x0000000300a77308 */ /* 0x0003e20000000800 */
[C---:B----4-:R-:W-:Y:S08]  /*11030*/  HMMA.16816.F32.BF16 R4, R140.reuse, R144, R4 ;  /* 0x000000908c04723c */ /* 0x050ff00000041804 */
[C---:B------:R-:W-:Y:S01]  /*11040*/  HMMA.16816.F32.BF16 R8, R140.reuse, R146, R8 ;  /* 0x000000928c08723c */ /* 0x040fe20000041808 */
[----:B------:R-:W3:Y:S07]  /*11050*/  LDSM.16.MT88.4 R144, [R218+0x3800] ;  /* 0x00380000da90783b */ /* 0x000eee0000004200 */
[C---:B------:R-:W-:Y:S04]  /*11060*/  HMMA.16816.F32.BF16 R12, R140.reuse, R152, R12 ;  /* 0x000000988c0c723c */ /* 0x040fe8000004180c */
[----:B-1----:R-:W-:Y:S04]  /*11070*/  FFMA.FTZ R3, R209, c[0x0][0x2d0], -R138 ;  /* 0x0000b400d1037a23 */ /* 0x002fe8000001088a */
[C---:B------:R-:W-:Y:S01]  /*11080*/  HMMA.16816.F32.BF16 R16, R140.reuse, R154, R16 ;  /* 0x0000009a8c10723c */ /* 0x040fe20000041810 */
[----:B------:R1:W4:Y:S01]  /*11090*/  MUFU.EX2 R169, R3 ;  /* 0x0000000300a97308 */ /* 0x0003220000000800 */
[----:B------:R-:W3:Y:S06]  /*110a0*/  LDSM.16.MT88.4 R152, [R221+0x3800] ;  /* 0x00380000dd98783b */ /* 0x000eec0000004200 */
[C---:B------:R-:W-:Y:S08]  /*110b0*/  HMMA.16816.F32.BF16 R20, R140.reuse, R156, R20 ;  /* 0x0000009c8c14723c */ /* 0x040ff00000041814 */
[C---:B------:R-:W-:Y:S01]  /*110c0*/  HMMA.16816.F32.BF16 R24, R140.reuse, R158, R24 ;  /* 0x0000009e8c18723c */ /* 0x040fe20000041818 */
[----:B------:R-:W4:Y:S07]  /*110d0*/  LDSM.16.MT88.4 R156, [R220+0x3800] ;  /* 0x00380000dc9c783b */ /* 0x000f2e0000004200 */
[C---:B------:R-:W-:Y:S04]  /*110e0*/  HMMA.16816.F32.BF16 R28, R140.reuse, R160, R28 ;  /* 0x000000a08c1c723c */ /* 0x040fe8000004181c */
[--C-:B-1----:R-:W-:Y:S04]  /*110f0*/  FFMA.FTZ R3, R214, c[0x0][0x2d0], -R134.reuse ;  /* 0x0000b400d6037a23 */ /* 0x102fe80000010886 */
[C---:B------:R-:W-:Y:S01]  /*11100*/  HMMA.16816.F32.BF16 R32, R140.reuse, R162, R32 ;  /* 0x000000a28c20723c */ /* 0x040fe20000041820 */
[----:B------:R1:W-:Y:S01]  /*11110*/  MUFU.EX2 R207, R3 ;  /* 0x0000000300cf7308 */ /* 0x0003e20000000800 */
[----:B------:R-:W4:Y:S06]  /*11120*/  LDSM.16.MT88.4 R160, [R217+0x6800] ;  /* 0x00680000d9a0783b */ /* 0x000f2c0000004200 */
[C---:B--2---:R-:W-:Y:S08]  /*11130*/  HMMA.16816.F32.BF16 R36, R140.reuse, R148, R36 ;  /* 0x000000948c24723c */ /* 0x044ff00000041824 */
[C---:B------:R-:W-:Y:S01]  /*11140*/  HMMA.16816.F32.BF16 R40, R140.reuse, R150, R40 ;  /* 0x000000968c28723c */ /* 0x040fe20000041828 */
[----:B------:R-:W2:Y:S07]  /*11150*/  LDSM.16.MT88.4 R148, [R218+0x6800] ;  /* 0x00680000da94783b */ /* 0x000eae0000004200 */
[C---:B---3--:R-:W-:Y:S04]  /*11160*/  HMMA.16816.F32.BF16 R44, R140.reuse, R144, R44 ;  /* 0x000000908c2c723c */ /* 0x048fe8000004182c */
[----:B-1----:R-:W-:Y:S02]  /*11170*/  FFMA.FTZ R3, R215, c[0x0][0x2d0], -R134 ;  /* 0x0000b400d7037a23 */ /* 0x002fe40000010886 */
[----:B------:R-:W-:Y:S02]  /*11180*/  MUFU.EX2 R215, R135 ;  /* 0x0000008700d77308 */ /* 0x000fe40000000800 */
[C---:B------:R-:W-:Y:S01]  /*11190*/  HMMA.16816.F32.BF16 R48, R140.reuse, R146, R48 ;  /* 0x000000928c30723c */ /* 0x040fe20000041830 */
[----:B------:R-:W1:Y:S07]  /*111a0*/  LDSM.16.MT88.4 R144, [R221+0x6800] ;  /* 0x00680000dd90783b */ /* 0x000e6e0000004200 */
[C---:B------:R-:W-:Y:S01]  /*111b0*/  HMMA.16816.F32.BF16 R52, R140.reuse, R152, R52 ;  /* 0x000000988c34723c */ /* 0x040fe20000041834 */
[----:B------:R3:W-:Y:S07]  /*111c0*/  MUFU.EX2 R206, R3 ;  /* 0x0000000300ce7308 */ /* 0x0007ee0000000800 */
[C---:B------:R-:W-:Y:S01]  /*111d0*/  HMMA.16816.F32.BF16 R56, R140.reuse, R154, R56 ;  /* 0x0000009a8c38723c */ /* 0x040fe20000041838 */
[----:B------:R-:W1:Y:S02]  /*111e0*/  LDSM.16.MT88.4 R152, [R220+0x6800] ;  /* 0x00680000dc98783b */ /* 0x000e640000004200 */
[----:B------:R-:W-:Y:S05]  /*111f0*/  MUFU.EX2 R135, R136 ;  /* 0x0000008800877308 */ /* 0x000fea0000000800 */
[C---:B----4-:R-:W-:Y:S08]  /*11200*/  HMMA.16816.F32.BF16 R60, R140.reuse, R156, R60 ;  /* 0x0000009c8c3c723c */ /* 0x050ff0000004183c */
[C---:B------:R-:W-:Y:S01]  /*11210*/  HMMA.16816.F32.BF16 R64, R140.reuse, R158, R64 ;  /* 0x0000009e8c40723c */ /* 0x040fe20000041840 */
[----:B------:R-:W4:Y:S03]  /*11220*/  LDSM.16.MT88.4 R156, [R217+0x9800] ;  /* 0x00980000d99c783b */ /* 0x000f260000004200 */
[--C-:B---3--:R-:W-:Y:S01]  /*11230*/  FFMA.FTZ R3, R197, c[0x0][0x2d0], -R138.reuse ;  /* 0x0000b400c5037a23 */ /* 0x108fe2000001088a */
[----:B------:R-:W-:Y:S02]  /*11240*/  MOV R197, R196 ;  /* 0x000000c400c57202 */ /* 0x000fe40000000f00 */
[----:B------:R-:W-:Y:S01]  /*11250*/  MOV R196, R187 ;  /* 0x000000bb00c47202 */ /* 0x000fe20000000f00 */
[C---:B------:R-:W-:Y:S04]  /*11260*/  HMMA.16816.F32.BF16 R68, R140.reuse, R160, R68 ;  /* 0x000000a08c44723c */ /* 0x040fe80000041844 */
[----:B------:R-:W-:Y:S02]  /*11270*/  MOV R187, R173 ;  /* 0x000000ad00bb7202 */ /* 0x000fe40000000f00 */
[----:B------:R-:W-:Y:S02]  /*11280*/  MOV R173, R170 ;  /* 0x000000aa00ad7202 */ /* 0x000fe40000000f00 */
[C---:B------:R-:W-:Y:S01]  /*11290*/  HMMA.16816.F32.BF16 R72, R140.reuse, R162, R72 ;  /* 0x000000a28c48723c */ /* 0x040fe20000041848 */
[----:B------:R3:W-:Y:S01]  /*112a0*/  MUFU.EX2 R170, R3 ;  /* 0x0000000300aa7308 */ /* 0x0007e20000000800 */
[----:B------:R-:W-:Y:S06]  /*112b0*/  LDSM.16.MT88.4 R160, [R220+0x1000] ;  /* 0x00100000dca0783b */ /* 0x000fec0000004200 */
[C---:B--2---:R-:W-:Y:S08]  /*112c0*/  HMMA.16816.F32.BF16 R76, R140.reuse, R148, R76 ;  /* 0x000000948c4c723c */ /* 0x044ff0000004184c */
[C---:B------:R-:W-:Y:S01]  /*112d0*/  HMMA.16816.F32.BF16 R80, R140.reuse, R150, R80 ;  /* 0x000000968c50723c */ /* 0x040fe20000041850 */
[----:B------:R-:W2:Y:S07]  /*112e0*/  LDSM.16.MT88.4 R148, [R218+0x9800] ;  /* 0x00980000da94783b */ /* 0x000eae0000004200 */
[C---:B-1----:R-:W-:Y:S04]  /*112f0*/  HMMA.16816.F32.BF16 R84, R140.reuse, R144, R84 ;  /* 0x000000908c54723c */ /* 0x042fe80000041854 */
[----:B---3--:R-:W-:Y:S01]  /*11300*/  FFMA.FTZ R3, R197, c[0x0][0x2d0], -R138 ;  /* 0x0000b400c5037a23 */ /* 0x008fe2000001088a */
[----:B------:R-:W-:Y:S02]  /*11310*/  MOV R197, R196 ;  /* 0x000000c400c57202 */ /* 0x000fe40000000f00 */
[----:B------:R-:W-:Y:S01]  /*11320*/  MOV R196, R173 ;  /* 0x000000ad00c47202 */ /* 0x000fe20000000f00 */
[C---:B------:R-:W-:Y:S01]  /*11330*/  HMMA.16816.F32.BF16 R88, R140.reuse, R146, R88 ;  /* 0x000000928c58723c */ /* 0x040fe20000041858 */
[----:B------:R-:W1:Y:S03]  /*11340*/  LDSM.16.MT88.4 R144, [R221+0x9800] ;  /* 0x00980000dd90783b */ /* 0x000e660000004200 */
[----:B------:R-:W-:Y:S02]  /*11350*/  MOV R173, R168 ;  /* 0x000000a800ad7202 */ /* 0x000fe40000000f00 */
[----:B------:R3:W1:Y:S02]  /*11360*/  MUFU.EX2 R168, R3 ;  /* 0x0000000300a87308 */ /* 0x0006640000000800 */
[C---:B------:R-:W-:Y:S08]  /*11370*/  HMMA.16816.F32.BF16 R92, R140.reuse, R152, R92 ;  /* 0x000000988c5c723c */ /* 0x040ff0000004185c */
[C---:B------:R-:W-:Y:S01]  /*11380*/  HMMA.16816.F32.BF16 R96, R140.reuse, R154, R96 ;  /* 0x0000009a8c60723c */ /* 0x040fe20000041860 */
[----:B------:R-:W1:Y:S07]  /*11390*/  LDSM.16.MT88.4 R152, [R220+0x9800] ;  /* 0x00980000dc98783b */ /* 0x000e6e0000004200 */
[C---:B----4-:R-:W-:Y:S04]  /*113a0*/  HMMA.16816.F32.BF16 R100, R140.reuse, R156, R100 ;  /* 0x0000009c8c64723c */ /* 0x050fe80000041864 */
        /* <DEDUP_REMOVED lines=8> */
[----:B----4-:R-:W-:Y:S01]  /*11430*/  FFMA.FTZ R3, R197, c[0x0][0x2d0], -R134 ;  /* 0x0000b400c5037a23 */ /* 0x010fe20000010886 */
[----:B------:R-:W-:Y:S02]  /*11440*/  MOV R197, R196 ;  /* 0x000000c400c57202 */ /* 0x000fe40000000f00 */
[----:B------:R-:W-:Y:S01]  /*11450*/  MOV R196, R202 ;  /* 0x000000ca00c47202 */ /* 0x000fe20000000f00 */
[C---:B------:R-:W-:Y:S01]  /*11460*/  HMMA.16816.F32.BF16 R120, R140.reuse, R146, R120 ;  /* 0x000000928c78723c */ /* 0x040fe20000041878 */
[----:B------:R1:W4:Y:S01]  /*11470*/  MUFU.EX2 R202, R3 ;  /* 0x0000000300ca7308 */ /* 0x0003220000000800 */
[----:B------:R-:W2:Y:S06]  /*11480*/  LDSM.16.MT88.4 R144, [R221+0x1000] ;  /* 0x00100000dd90783b */ /* 0x000eac0000004200 */
[C---:B------:R-:W-:Y:S08]  /*11490*/  HMMA.16816.F32.BF16 R124, R140.reuse, R152, R124 ;  /* 0x000000988c7c723c */ /* 0x040ff0000004187c */
[----:B------:R-:W-:Y:S01]  /*114a0*/  HMMA.16816.F32.BF16 R128, R140, R154, R128 ;  /* 0x0000009a8c80723c */ /* 0x000fe20000041880 */
[----:B------:R-:W2:Y:S06]  /*114b0*/  LDSM.16.MT88.4 R152, [R217+0x4000] ;  /* 0x00400000d998783b */ /* 0x000eac0000004200 */
[----:B------:R-:W-:Y:S01]  /*114c0*/  F2FP.BF16.PACK_AB R140, R169, R167 ;  /* 0x000000a7a98c723e */ /* 0x000fe200000010ff */
[--C-:B-1----:R-:W-:Y:S01]  /*114d0*/  FFMA.FTZ R3, R196, c[0x0][0x2d0], -R138.reuse ;  /* 0x0000b400c4037a23 */ /* 0x102fe2000001088a */
[----:B------:R-:W-:Y:S03]  /*114e0*/  MOV R196, R174 ;  /* 0x000000ae00c47202 */ /* 0x000fe60000000f00 */
[----:B------:R1:W-:Y:S01]  /*114f0*/  MUFU.EX2 R174, R3 ;  /* 0x0000000300ae7308 */ /* 0x0003e20000000800 */
[----:B------:R-:W-:Y:S02]  /*11500*/  F2FP.BF16.PACK_AB R142, R168, R170 ;  /* 0x000000aaa88e723e */ /* 0x000fe400000010ff */
[----:B------:R-:W-:Y:S02]  /*11510*/  F2FP.BF16.PACK_AB R141, R206, R207 ;  /* 0x000000cfce8d723e */ /* 0x000fe400000010ff */
[----:B----4-:R-:W-:Y:S07]  /*11520*/  F2FP.BF16.PACK_AB R143, R202, R203 ;  /* 0x000000cbca8f723e */ /* 0x010fee00000010ff */
[C---:B---3--:R-:W-:Y:S08]  /*11530*/  HMMA.16816.F32.BF16 R4, R140.reuse, R156, R4 ;  /* 0x0000009c8c04723c */ /* 0x048ff00000041804 */
[C---:B------:R-:W-:Y:S01]  /*11540*/  HMMA.16816.F32.BF16 R8, R140.reuse, R158, R8 ;  /* 0x0000009e8c08723c */ /* 0x040fe20000041808 */
[----:B------:R-:W3:Y:S03]  /*11550*/  LDSM.16.MT88.4 R156, [R218+0x4000] ;  /* 0x00400000da9c783b */ /* 0x000ee60000004200 */
[----:B-1----:R-:W-:Y:S04]  /*11560*/  FFMA.FTZ R3, R173, c[0x0][0x2d0], -R138 ;  /* 0x0000b400ad037a23 */ /* 0x002fe8000001088a */
[C---:B--2---:R-:W-:Y:S01]  /*11570*/  HMMA.16816.F32.BF16 R12, R140.reuse, R148, R12 ;  /* 0x000000948c0c723c */ /* 0x044fe2000004180c */
[----:B------:R1:W2:Y:S07]  /*11580*/  MUFU.EX2 R173, R3 ;  /* 0x0000000300ad7308 */ /* 0x0002ae0000000800 */
[C---:B------:R-:W-:Y:S01]  /*11590*/  HMMA.16816.F32.BF16 R16, R140.reuse, R150, R16 ;  /* 0x000000968c10723c */ /* 0x040fe20000041810 */
[----:B------:R-:W4:Y:S07]  /*115a0*/  LDSM.16.MT88.4 R148, [R221+0x4000] ;  /* 0x00400000dd94783b */ /* 0x000f2e0000004200 */
[C---:B------:R-:W-:Y:S08]  /*115b0*/  HMMA.16816.F32.BF16 R20, R140.reuse, R144, R20 ;  /* 0x000000908c14723c */ /* 0x040ff00000041814 */
[C---:B------:R-:W-:Y:S01]  /*115c0*/  HMMA.16816.F32.BF16 R24, R140.reuse, R146, R24 ;  /* 0x000000928c18723c */ /* 0x040fe20000041818 */
[----:B------:R-:W2:Y:S03]  /*115d0*/  LDSM.16.MT88.4 R144, [R220+0x4000] ;  /* 0x00400000dc90783b */ /* 0x000ea60000004200 */
[--C-:B-1----:R-:W-:Y:S01]  /*115e0*/  FFMA.FTZ R3, R197, c[0x0][0x2d0], -R134.reuse ;  /* 0x0000b400c5037a23 */ /* 0x102fe20000010886 */
[----:B------:R-:W-:Y:S03]  /*115f0*/  MOV R197, R201 ;  /* 0x000000c900c57202 */ /* 0x000fe60000000f00 */
[C---:B------:R-:W-:Y:S01]  /*11600*/  HMMA.16816.F32.BF16 R28, R140.reuse, R160, R28 ;  /* 0x000000a08c1c723c */ /* 0x040fe2000004181c */
[----:B------:R1:W-:Y:S07]  /*11610*/  MUFU.EX2 R201, R3 ;  /* 0x0000000300c97308 */ /* 0x0003ee0000000800 */
[C---:B------:R-:W-:Y:S01]  /*11620*/  HMMA.16816.F32.BF16 R32, R140.reuse, R162, R32 ;  /* 0x000000a28c20723c */ /* 0x040fe20000041820 */
[----:B------:R-:W2:Y:S07]  /*11630*/  LDSM.16.MT88.4 R160, [R217+0x7000] ;  /* 0x00700000d9a0783b */ /* 0x000eae0000004200 */
[C---:B------:R-:W-:Y:S08]  /*11640*/  HMMA.16816.F32.BF16 R36, R140.reuse, R152, R36 ;  /* 0x000000988c24723c */ /* 0x040ff00000041824 */
[C---:B------:R-:W-:Y:S01]  /*11650*/  HMMA.16816.F32.BF16 R40, R140.reuse, R154, R40 ;  /* 0x0000009a8c28723c */ /* 0x040fe20000041828 */
[----:B------:R-:W2:Y:S03]  /*11660*/  LDSM.16.MT88.4 R152, [R218+0x7000] ;  /* 0x00700000da98783b */ /* 0x000ea60000004200 */
[----:B-1----:R-:W-:Y:S01]  /*11670*/  FFMA.FTZ R3, R196, c[0x0][0x2d0], -R134 ;  /* 0x0000b400c4037a23 */ /* 0x002fe20000010886 */
[----:B------:R-:W-:Y:S03]  /*11680*/  MOV R196, R200 ;  /* 0x000000c800c47202 */ /* 0x000fe60000000f00 */
[C---:B---3--:R-:W-:Y:S01]  /*11690*/  HMMA.16816.F32.BF16 R44, R140.reuse, R156, R44 ;  /* 0x0000009c8c2c723c */ /* 0x048fe2000004182c */
[----:B------:R1:W3:Y:S07]  /*116a0*/  MUFU.EX2 R200, R3 ;  /* 0x0000000300c87308 */ /* 0x0002ee0000000800 */
[C---:B------:R-:W-:Y:S01]  /*116b0*/  HMMA.16816.F32.BF16 R48, R140.reuse, R158, R48 ;  /* 0x0000009e8c30723c */ /* 0x040fe20000041830 */
[----:B------:R-:W3:Y:S07]  /*116c0*/  LDSM.16.MT88.4 R156, [R221+0x7000] ;  /* 0x00700000dd9c783b */ /* 0x000eee0000004200 */
[C---:B----4-:R-:W-:Y:S08]  /*116d0*/  HMMA.16816.F32.BF16 R52, R140.reuse, R148, R52 ;  /* 0x000000948c34723c */ /* 0x050ff00000041834 */
[C---:B------:R-:W-:Y:S01]  /*116e0*/  HMMA.16816.F32.BF16 R56, R140.reuse, R150, R56 ;  /* 0x000000968c38723c */ /* 0x040fe20000041838 */
[----:B------:R-:W4:Y:S03]  /*116f0*/  LDSM.16.MT88.4 R148, [R220+0x7000] ;  /* 0x00700000dc94783b */ /* 0x000f260000004200 */
[----:B-1----:R-:W-:Y:S04]  /*11700*/  FFMA.FTZ R3, R197, c[0x0][0x2d0], -R138 ;  /* 0x0000b400c5037a23 */ /* 0x002fe8000001088a */
[C---:B--2---:R-:W-:Y:S01]  /*11710*/  HMMA.16816.F32.BF16 R60, R140.reuse, R144, R60 ;  /* 0x000000908c3c723c */ /* 0x044fe2000004183c */
[----:B------:R1:W2:Y:S07]  /*11720*/  MUFU.EX2 R214, R3 ;  /* 0x0000000300d67308 */ /* 0x0002ae0000000800 */
[C---:B------:R-:W-:Y:S01]  /*11730*/  HMMA.16816.F32.BF16 R64, R140.reuse, R146, R64 ;  /* 0x000000928c40723c */ /* 0x040fe20000041840 */
[----:B------:R-:W2:Y:S07]  /*11740*/  LDSM.16.MT88.4 R144, [R217+0xa000] ;  /* 0x00a00000d990783b */ /* 0x000eae0000004200 */
[C---:B------:R-:W-:Y:S08]  /*11750*/  HMMA.16816.F32.BF16 R68, R140.reuse, R160, R68 ;  /* 0x000000a08c44723c */ /* 0x040ff00000041844 */
[C---:B------:R-:W-:Y:S01]  /*11760*/  HMMA.16816.F32.BF16 R72, R140.reuse, R162, R72 ;  /* 0x000000a28c48723c */ /* 0x040fe20000041848 */
[----:B------:R-:W-:Y:S03]  /*11770*/  LDSM.16.MT88.4 R160, [R221+0x1800] ;  /* 0x00180000dda0783b */ /* 0x000fe60000004200 */
[--C-:B-1----:R-:W-:Y:S04]  /*11780*/  FFMA.FTZ R3, R196, c[0x0][0x2d0], -R134.reuse ;  /* 0x0000b400c4037a23 */ /* 0x102fe80000010886 */
[C---:B------:R-:W-:Y:S01]  /*11790*/  HMMA.16816.F32.BF16 R76, R140.reuse, R152, R76 ;  /* 0x000000988c4c723c */ /* 0x040fe2000004184c */
[----:B------:R1:W-:Y:S07]  /*117a0*/  MUFU.EX2 R199, R3 ;  /* 0x0000000300c77308 */ /* 0x0003ee0000000800 */
[C---:B------:R-:W-:Y:S01]  /*117b0*/  HMMA.16816.F32.BF16 R80, R140.reuse, R154, R80 ;  /* 0x0000009a8c50723c */ /* 0x040fe20000041850 */
[----:B------:R-:W2:Y:S07]  /*117c0*/  LDSM.16.MT88.4 R152, [R218+0xa000] ;  /* 0x00a00000da98783b */ /* 0x000eae0000004200 */
[C---:B---3--:R-:W-:Y:S08]  /*117d0*/  HMMA.16816.F32.BF16 R84, R140.reuse, R156, R84 ;  /* 0x0000009c8c54723c */ /* 0x048ff00000041854 */
[C---:B------:R-:W-:Y:S01]  /*117e0*/  HMMA.16816.F32.BF16 R88, R140.reuse, R158, R88 ;  /* 0x0000009e8c58723c */ /* 0x040fe20000041858 */
[----:B------:R-:W3:Y:S03]  /*117f0*/  LDSM.16.MT88.4 R156, [R221+0xa000] ;  /* 0x00a00000dd9c783b */ /* 0x000ee60000004200 */
[----:B-1----:R-:W-:Y:S04]  /*11800*/  FFMA.FTZ R3, R187, c[0x0][0x2d0], -R134 ;  /* 0x0000b400bb037a23 */ /* 0x002fe80000010886 */
[C---:B----4-:R-:W-:Y:S01]  /*11810*/  HMMA.16816.F32.BF16 R92, R140.reuse, R148, R92 ;  /* 0x000000948c5c723c */ /* 0x050fe2000004185c */
[----:B------:R1:W4:Y:S07]  /*11820*/  MUFU.EX2 R198, R3 ;  /* 0x0000000300c67308 */ /* 0x00032e0000000800 */
[C---:B------:R-:W-:Y:S01]  /*11830*/  HMMA.16816.F32.BF16 R96, R140.reuse, R150, R96 ;  /* 0x000000968c60723c */ /* 0x040fe20000041860 */
[----:B------:R-:W4:Y:S07]  /*11840*/  LDSM.16.MT88.4 R148, [R220+0xa000] ;  /* 0x00a00000dc94783b */ /* 0x000f2e0000004200 */
[C---:B--2---:R-:W-:Y:S08]  /*11850*/  HMMA.16816.F32.BF16 R100, R140.reuse, R144, R100 ;  /* 0x000000908c64723c */ /* 0x044ff00000041864 */
[C---:B------:R-:W-:Y:S01]  /*11860*/  HMMA.16816.F32.BF16 R104, R140.reuse, R146, R104 ;  /* 0x000000928c68723c */ /* 0x040fe20000041868 */
[----:B------:R-:W2:Y:S03]  /*11870*/  LDSM.16.MT88.4 R144, [R217+0x1800] ;  /* 0x00180000d990783b */ /* 0x000ea60000004200 */
        /* <DEDUP_REMOVED lines=8> */
[----:B-1----:R-:W-:Y:S01]  /*11900*/  FFMA.FTZ R3, R185, c[0x0][0x2d0], -R138 ;  /* 0x0000b400b9037a23 */ /* 0x002fe2000001088a */
[----:B------:R-:W-:Y:S03]  /*11910*/  MOV R185, R188 ;  /* 0x000000bc00b97202 */ /* 0x000fe60000000f00 */
[C---:B----4-:R-:W-:Y:S01]  /*11920*/  HMMA.16816.F32.BF16 R124, R140.reuse, R148, R124 ;  /* 0x000000948c7c723c */ /* 0x050fe2000004187c */
[----:B------:R1:W-:Y:S07]  /*11930*/  MUFU.EX2 R208, R3 ;  /* 0x0000000300d07308 */ /* 0x0003ee0000000800 */
[----:B------:R-:W-:Y:S01]  /*11940*/  HMMA.16816.F32.BF16 R128, R140, R150, R128 ;  /* 0x000000968c80723c */ /* 0x000fe20000041880 */
[----:B------:R-:W4:Y:S06]  /*11950*/  LDSM.16.MT88.4 R148, [R217+0x4800] ;  /* 0x00480000d994783b */ /* 0x000f2c0000004200 */
[----:B------:R-:W-:Y:S02]  /*11960*/  F2FP.BF16.PACK_AB R140, R173, R174 ;  /* 0x000000aead8c723e */ /* 0x000fe400000010ff */
[----:B------:R-:W-:Y:S03]  /*11970*/  F2FP.BF16.PACK_AB R141, R200, R201 ;  /* 0x000000c9c88d723e */ /* 0x000fe600000010ff */
[----:B------:R-:W-:Y:S02]  /*11980*/  F2FP.BF16.PACK_AB R142, R214, R215 ;  /* 0x000000d7d68e723e */ /* 0x000fe400000010ff */
[----:B------:R-:W-:Y:S01]  /*11990*/  F2FP.BF16.PACK_AB R143, R198, R199 ;  /* 0x000000c7c68f723e */ /* 0x000fe200000010ff */
[--C-:B-1----:R-:W-:Y:S06]  /*119a0*/  FFMA.FTZ R3, R193, c[0x0][0x2d0], -R134.reuse ;  /* 0x0000b400c1037a23 */ /* 0x102fec0000010886 */
[C---:B--2---:R-:W-:Y:S01]  /*119b0*/  HMMA.16816.F32.BF16 R4, R140.reuse, R144, R4 ;  /* 0x000000908c04723c */ /* 0x044fe20000041804 */
[----:B------:R1:W-:Y:S07]  /*119c0*/  MUFU.EX2 R193, R3 ;  /* 0x0000000300c17308 */ /* 0x0003ee0000000800 */
[C---:B------:R-:W-:Y:S01]  /*119d0*/  HMMA.16816.F32.BF16 R8, R140.reuse, R146, R8 ;  /* 0x000000928c08723c */ /* 0x040fe20000041808 */
[----:B------:R-:W2:Y:S07]  /*119e0*/  LDSM.16.MT88.4 R144, [R218+0x4800] ;  /* 0x00480000da90783b */ /* 0x000eae0000004200 */
[C---:B------:R-:W-:Y:S08]  /*119f0*/  HMMA.16816.F32.BF16 R12, R140.reuse, R152, R12 ;  /* 0x000000988c0c723c */ /* 0x040ff0000004180c */
[C---:B------:R-:W-:Y:S01]  /*11a00*/  HMMA.16816.F32.BF16 R16, R140.reuse, R154, R16 ;  /* 0x0000009a8c10723c */ /* 0x040fe20000041810 */
[----:B------:R-:W2:Y:S03]  /*11a10*/  LDSM.16.MT88.4 R152, [R221+0x4800] ;  /* 0x00480000dd98783b */ /* 0x000ea60000004200 */
[----:B-1----:R-:W-:Y:S04]  /*11a20*/  FFMA.FTZ R3, R192, c[0x0][0x2d0], -R134 ;  /* 0x0000b400c0037a23 */ /* 0x002fe80000010886 */
[C---:B------:R-:W-:Y:S01]  /*11a30*/  HMMA.16816.F32.BF16 R20, R140.reuse, R160, R20 ;  /* 0x000000a08c14723c */ /* 0x040fe20000041814 */
[----:B------:R1:W-:Y:S07]  /*11a40*/  MUFU.EX2 R192, R3 ;  /* 0x0000000300c07308 */ /* 0x0003ee0000000800 */
[C---:B------:R-:W-:Y:S01]  /*11a50*/  HMMA.16816.F32.BF16 R24, R140.reuse, R162, R24 ;  /* 0x000000a28c18723c */ /* 0x040fe20000041818 */
[----:B------:R-:W-:Y:S07]  /*11a60*/  LDSM.16.MT88.4 R160, [R217+0x7800] ;  /* 0x00780000d9a0783b */ /* 0x000fee0000004200 */
[C---:B---3--:R-:W-:Y:S08]  /*11a70*/  HMMA.16816.F32.BF16 R28, R140.reuse, R156, R28 ;  /* 0x0000009c8c1c723c */ /* 0x048ff0000004181c */
[C---:B------:R-:W-:Y:S01]  /*11a80*/  HMMA.16816.F32.BF16 R32, R140.reuse, R158, R32 ;  /* 0x0000009e8c20723c */ /* 0x040fe20000041820 */
[----:B------:R-:W3:Y:S03]  /*11a90*/  LDSM.16.MT88.4 R156, [R220+0x4800] ;  /* 0x00480000dc9c783b */ /* 0x000ee60000004200 */
[--C-:B-1----:R-:W-:Y:S04]  /*11aa0*/  FFMA.FTZ R3, R184, c[0x0][0x2d0], -R138.reuse ;  /* 0x0000b400b8037a23 */ /* 0x102fe8000001088a */
[C---:B----4-:R-:W-:Y:S01]  /*11ab0*/  HMMA.16816.F32.BF16 R36, R140.reuse, R148, R36 ;  /* 0x000000948c24723c */ /* 0x050fe20000041824 */
[----:B------:R1:W-:Y:S01]  /*11ac0*/  MUFU.EX2 R205, R3 ;  /* 0x0000000300cd7308 */ /* 0x0003e20000000800 */
[----:B------:R-:W4:Y:S06]  /*11ad0*/  LDL.LU R184, [R1+0x10] ;  /* 0x0000100001b87983 */ /* 0x000f2c0000300800 */
[C---:B------:R-:W-:Y:S01]  /*11ae0*/  HMMA.16816.F32.BF16 R40, R140.reuse, R150, R40 ;  /* 0x000000968c28723c */ /* 0x040fe20000041828 */
[----:B------:R-:W3:Y:S07]  /*11af0*/  LDSM.16.MT88.4 R148, [R218+0x7800] ;  /* 0x00780000da94783b */ /* 0x000eee0000004200 */
[C---:B--2---:R-:W-:Y:S08]  /*11b00*/  HMMA.16816.F32.BF16 R44, R140.reuse, R144, R44 ;  /* 0x000000908c2c723c */ /* 0x044ff0000004182c */
[C---:B------:R-:W-:Y:S01]  /*11b10*/  HMMA.16816.F32.BF16 R48, R140.reuse, R146, R48 ;  /* 0x000000928c30723c */ /* 0x040fe20000041830 */
[----:B------:R-:W2:Y:S03]  /*11b20*/  LDSM.16.MT88.4 R144, [R221+0x7800] ;  /* 0x00780000dd90783b */ /* 0x000ea60000004200 */
[----:B-1----:R-:W-:Y:S01]  /*11b30*/  FFMA.FTZ R3, R182, c[0x0][0x2d0], -R138 ;  /* 0x0000b400b6037a23 */ /* 0x002fe2000001088a */
[----:B------:R-:W-:Y:S03]  /*11b40*/  MOV R182, R178 ;  /* 0x000000b200b67202 */ /* 0x000fe60000000f00 */
[C---:B------:R-:W-:Y:S01]  /*11b50*/  HMMA.16816.F32.BF16 R52, R140.reuse, R152, R52 ;  /* 0x000000988c34723c */ /* 0x040fe20000041834 */
[----:B------:R1:W-:Y:S07]  /*11b60*/  MUFU.EX2 R204, R3 ;  /* 0x0000000300cc7308 */ /* 0x0003ee0000000800 */
[C---:B------:R-:W-:Y:S01]  /*11b70*/  HMMA.16816.F32.BF16 R56, R140.reuse, R154, R56 ;  /* 0x0000009a8c38723c */ /* 0x040fe20000041838 */
[----:B------:R-:W2:Y:S07]  /*11b80*/  LDSM.16.MT88.4 R152, [R220+0x7800] ;  /* 0x00780000dc98783b */ /* 0x000eae0000004200 */
[C---:B---3--:R-:W-:Y:S08]  /*11b90*/  HMMA.16816.F32.BF16 R60, R140.reuse, R156, R60 ;  /* 0x0000009c8c3c723c */ /* 0x048ff0000004183c */
[C---:B------:R-:W-:Y:S01]  /*11ba0*/  HMMA.16816.F32.BF16 R64, R140.reuse, R158, R64 ;  /* 0x0000009e8c40723c */ /* 0x040fe20000041840 */
[----:B------:R-:W3:Y:S03]  /*11bb0*/  LDSM.16.MT88.4 R156, [R217+0xa800] ;  /* 0x00a80000d99c783b */ /* 0x000ee60000004200 */
[--C-:B-1----:R-:W-:Y:S04]  /*11bc0*/  FFMA.FTZ R3, R191, c[0x0][0x2d0], -R134.reuse ;  /* 0x0000b400bf037a23 */ /* 0x102fe80000010886 */
[C---:B------:R-:W-:Y:S01]  /*11bd0*/  HMMA.16816.F32.BF16 R68, R140.reuse, R160, R68 ;  /* 0x000000a08c44723c */ /* 0x040fe20000041844 */
[----:B------:R1:W-:Y:S07]  /*11be0*/  MUFU.EX2 R191, R3 ;  /* 0x0000000300bf7308 */ /* 0x0003ee0000000800 */
[C---:B------:R-:W-:Y:S01]  /*11bf0*/  HMMA.16816.F32.BF16 R72, R140.reuse, R162, R72 ;  /* 0x000000a28c48723c */ /* 0x040fe20000041848 */
[----:B------:R-:W-:Y:S07]  /*11c00*/  LDSM.16.MT88.4 R160, [R217+0x5000] ;  /* 0x00500000d9a0783b */ /* 0x000fee0000004200 */
[C---:B------:R-:W-:Y:S08]  /*11c10*/  HMMA.16816.F32.BF16 R76, R140.reuse, R148, R76 ;  /* 0x000000948c4c723c */ /* 0x040ff0000004184c */
[C---:B------:R-:W-:Y:S01]  /*11c20*/  HMMA.16816.F32.BF16 R80, R140.reuse, R150, R80 ;  /* 0x000000968c50723c */ /* 0x040fe20000041850 */
[----:B------:R-:W3:Y:S03]  /*11c30*/  LDSM.16.MT88.4 R148, [R218+0xa800] ;  /* 0x00a80000da94783b */ /* 0x000ee60000004200 */
[----:B-1----:R-:W-:Y:S01]  /*11c40*/  FFMA.FTZ R3, R181, c[0x0][0x2d0], -R134 ;  /* 0x0000b400b5037a23 */ /* 0x002fe20000010886 */
[----:B------:R-:W-:Y:S03]  /*11c50*/  MOV R181, R190 ;  /* 0x000000be00b57202 */ /* 0x000fe60000000f00 */
[C---:B--2---:R-:W-:Y:S01]  /*11c60*/  HMMA.16816.F32.BF16 R84, R140.reuse, R144, R84 ;  /* 0x000000908c54723c */ /* 0x044fe20000041854 */
[----:B------:R1:W-:Y:S07]  /*11c70*/  MUFU.EX2 R190, R3 ;  /* 0x0000000300be7308 */ /* 0x0003ee0000000800 */
[C---:B------:R-:W-:Y:S01]  /*11c80*/  HMMA.16816.F32.BF16 R88, R140.reuse, R146, R88 ;  /* 0x000000928c58723c */ /* 0x040fe20000041858 */
[----:B------:R-:W2:Y:S07]  /*11c90*/  LDSM.16.MT88.4 R144, [R221+0xa800] ;  /* 0x00a80000dd90783b */ /* 0x000eae0000004200 */
[C---:B------:R-:W-:Y:S08]  /*11ca0*/  HMMA.16816.F32.BF16 R92, R140.reuse, R152, R92 ;  /* 0x000000988c5c723c */ /* 0x040ff0000004185c */
[C---:B------:R-:W-:Y:S01]  /*11cb0*/  HMMA.16816.F32.BF16 R96, R140.reuse, R154, R96 ;  /* 0x0000009a8c60723c */ /* 0x040fe20000041860 */
[----:B------:R-:W2:Y:S03]  /*11cc0*/  LDSM.16.MT88.4 R152, [R220+0xa800] ;  /* 0x00a80000dc98783b */ /* 0x000ea60000004200 */
[--C-:B-1----:R-:W-:Y:S01]  /*11cd0*/  FFMA.FTZ R3, R181, c[0x0][0x2d0], -R138.reuse ;  /* 0x0000b400b5037a23 */ /* 0x102fe2000001088a */
[----:B------:R-:W-:Y:S03]  /*11ce0*/  MOV R181, R177 ;  /* 0x000000b100b57202 */ /* 0x000fe60000000f00 */
[C---:B---3--:R-:W-:Y:S01]  /*11cf0*/  HMMA.16816.F32.BF16 R100, R140.reuse, R156, R100 ;  /* 0x0000009c8c64723c */ /* 0x048fe20000041864 */
[----:B------:R1:W-:Y:S07]  /*11d00*/  MUFU.EX2 R197, R3 ;  /* 0x0000000300c57308 */ /* 0x0003ee0000000800 */
[C---:B------:R-:W-:Y:S01]  /*11d10*/  HMMA.16816.F32.BF16 R104, R140.reuse, R158, R104 ;  /* 0x0000009e8c68723c */ /* 0x040fe20000041868 */
[----:B------:R-:W3:Y:S07]  /*11d20*/  LDSM.16.MT88.4 R156, [R217+0x2000] ;  /* 0x00200000d99c783b */ /* 0x000eee0000004200 */
[C---:B------:R-:W-:Y:S08]  /*11d30*/  HMMA.16816.F32.BF16 R108, R140.reuse, R148, R108 ;  /* 0x000000948c6c723c */ /* 0x040ff0000004186c */
[C---:B------:R-:W-:Y:S01]  /*11d40*/  HMMA.16816.F32.BF16 R112, R140.reuse, R150, R112 ;  /* 0x000000968c70723c */ /* 0x040fe20000041870 */
[----:B------:R-:W3:Y:S03]  /*11d50*/  LDSM.16.MT88.4 R148, [R218+0x2000] ;  /* 0x00200000da94783b */ /* 0x000ee60000004200 */
[----:B-1----:R-:W-:Y:S01]  /*11d60*/  FFMA.FTZ R3, R180, c[0x0][0x2d0], -R138 ;  /* 0x0000b400b4037a23 */ /* 0x002fe2000001088a */
[----:B------:R-:W-:Y:S03]  /*11d70*/  MOV R180, R176 ;  /* 0x000000b000b47202 */ /* 0x000fe60000000f00 */
[C---:B--2---:R-:W-:Y:S01]  /*11d80*/  HMMA.16816.F32.BF16 R116, R140.reuse, R144, R116 ;  /* 0x000000908c74723c */ /* 0x044fe20000041874 */
[----:B------:R1:W2:Y:S07]  /*11d90*/  MUFU.EX2 R196, R3 ;  /* 0x0000000300c47308 */ /* 0x0002ae0000000800 */
[C---:B------:R-:W-:Y:S01]  /*11da0*/  HMMA.16816.F32.BF16 R120, R140.reuse, R146, R120 ;  /* 0x000000928c78723c */ /* 0x040fe20000041878 */
[----:B------:R-:W3:Y:S07]  /*11db0*/  LDSM.16.MT88.4 R144, [R221+0x2000] ;  /* 0x00200000dd90783b */ /* 0x000eee0000004200 */
[C---:B------:R-:W-:Y:S08]  /*11dc0*/  HMMA.16816.F32.BF16 R124, R140.reuse, R152, R124 ;  /* 0x000000988c7c723c */ /* 0x040ff0000004187c */
[----:B------:R-:W-:Y:S01]  /*11dd0*/  HMMA.16816.F32.BF16 R128, R140, R154, R128 ;  /* 0x0000009a8c80723c */ /* 0x000fe20000041880 */
[----:B------:R-:W3:Y:S03]  /*11de0*/  LDSM.16.MT88.4 R152, [R220+0x2000] ;  /* 0x00200000dc98783b */ /* 0x000ee60000004200 */
[--C-:B-1----:R-:W-:Y:S01]  /*11df0*/  FFMA.FTZ R3, R189, c[0x0][0x2d0], -R134.reuse ;  /* 0x0000b400bd037a23 */ /* 0x102fe20000010886 */
[----:B--2---:R-:W-:Y:S02]  /*11e00*/  F2FP.BF16.PACK_AB R136, R196, R197 ;  /* 0x000000c5c488723e */ /* 0x004fe400000010ff */
[----:B------:R-:W-:Y:S01]  /*11e10*/  F2FP.BF16.PACK_AB R140, R208, R209 ;  /* 0x000000d1d08c723e */ /* 0x000fe200000010ff */
[----:B------:R1:W-:Y:S01]  /*11e20*/  MUFU.EX2 R189, R3 ;  /* 0x0000000300bd7308 */ /* 0x0003e20000000800 */
[----:B------:R-:W-:Y:S03]  /*11e30*/  F2FP.BF16.PACK_AB R141, R192, R193 ;  /* 0x000000c1c08d723e */ /* 0x000fe600000010ff */
[----:B------:R-:W-:Y:S02]  /*11e40*/  F2FP.BF16.PACK_AB R142, R204, R205 ;  /* 0x000000cdcc8e723e */ /* 0x000fe400000010ff */
[----:B------:R-:W-:Y:S07]  /*11e50*/  F2FP.BF16.PACK_AB R143, R190, R191 ;  /* 0x000000bfbe8f723e */ /* 0x000fee00000010ff */
[C---:B---3--:R-:W-:Y:S08]  /*11e60*/  HMMA.16816.F32.BF16 R4, R140.reuse, R156, R4 ;  /* 0x0000009c8c04723c */ /* 0x048ff00000041804 */
[C---:B------:R-:W-:Y:S01]  /*11e70*/  HMMA.16816.F32.BF16 R8, R140.reuse, R158, R8 ;  /* 0x0000009e8c08723c */ /* 0x040fe20000041808 */
[----:B------:R-:W2:Y:S03]  /*11e80*/  LDSM.16.MT88.4 R156, [R218+0x5000] ;  /* 0x00500000da9c783b */ /* 0x000ea60000004200 */
[--C-:B-1----:R-:W-:Y:S02]  /*11e90*/  FFMA.FTZ R3, R179, c[0x0][0x2d0], -R134.reuse ;  /* 0x0000b400b3037a23 */ /* 0x102fe40000010886 */
[----:B------:R-:W-:Y:S02]  /*11ea0*/  FFMA.FTZ R134, R137, c[0x0][0x2d0], -R134 ;  /* 0x0000b40089867a23 */ /* 0x000fe40000010886 */
[C---:B------:R-:W-:Y:S01]  /*11eb0*/  HMMA.16816.F32.BF16 R12, R140.reuse, R148, R12 ;  /* 0x000000948c0c723c */ /* 0x040fe2000004180c */
[----:B------:R1:W3:Y:S01]  /*11ec0*/  MUFU.EX2 R188, R3 ;  /* 0x0000000300bc7308 */ /* 0x0002e20000000800 */
[----:B------:R-:W-:Y:S06]  /*11ed0*/  LDSM.16.MT88.4 R176, [R217+0x5800] ;  /* 0x00580000d9b0783b */ /* 0x000fec0000004200 */
[C---:B------:R-:W-:Y:S02]  /*11ee0*/  HMMA.16816.F32.BF16 R16, R140.reuse, R150, R16 ;  /* 0x000000968c10723c */ /* 0x040fe40000041810 */
[----:B------:R-:W2:Y:S01]  /*11ef0*/  LDSM.16.MT88.4 R148, [R221+0x5000] ;  /* 0x00500000dd94783b */ /* 0x000ea20000004200 */
[----:B------:R-:W-:Y:S05]  /*11f00*/  MUFU.EX2 R134, R134 ;  /* 0x0000008600867308 */ /* 0x000fea0000000800 */
[C---:B------:R-:W-:Y:S08]  /*11f10*/  HMMA.16816.F32.BF16 R20, R140.reuse, R144, R20 ;  /* 0x000000908c14723c */ /* 0x040ff00000041814 */
[C---:B------:R-:W-:Y:S01]  /*11f20*/  HMMA.16816.F32.BF16 R24, R140.reuse, R146, R24 ;  /* 0x000000928c18723c */ /* 0x040fe20000041818 */
[----:B------:R-:W4:Y:S03]  /*11f30*/  LDSM.16.MT88.4 R144, [R220+0x5000] ;  /* 0x00500000dc90783b */ /* 0x000f260000004200 */
[--C-:B-1----:R-:W-:Y:S01]  /*11f40*/  FFMA.FTZ R3, R195, c[0x0][0x2d0], -R138.reuse ;  /* 0x0000b400c3037a23 */ /* 0x102fe2000001088a */
[----:B---3--:R-:W-:Y:S03]  /*11f50*/  F2FP.BF16.PACK_AB R137, R188, R189 ;  /* 0x000000bdbc89723e */ /* 0x008fe600000010ff */
[C---:B------:R-:W-:Y:S01]  /*11f60*/  HMMA.16816.F32.BF16 R28, R140.reuse, R152, R28 ;  /* 0x000000988c1c723c */ /* 0x040fe2000004181c */
[----:B------:R1:W-:Y:S07]  /*11f70*/  MUFU.EX2 R195, R3 ;  /* 0x0000000300c37308 */ /* 0x0003ee0000000800 */
[C---:B------:R-:W-:Y:S01]  /*11f80*/  HMMA.16816.F32.BF16 R32, R140.reuse, R154, R32 ;  /* 0x0000009a8c20723c */ /* 0x040fe20000041820 */
[----:B------:R-:W3:Y:S07]  /*11f90*/  LDSM.16.MT88.4 R152, [R217+0x8000] ;  /* 0x00800000d998783b */ /* 0x000eee0000004200 */
[C---:B------:R-:W-:Y:S08]  /*11fa0*/  HMMA.16816.F32.BF16 R36, R140.reuse, R160, R36 ;  /* 0x000000a08c24723c */ /* 0x040ff00000041824 */
[C---:B------:R-:W-:Y:S01]  /*11fb0*/  HMMA.16816.F32.BF16 R40, R140.reuse, R162, R40 ;  /* 0x000000a28c28723c */ /* 0x040fe20000041828 */
[----:B------:R-:W3:Y:S03]  /*11fc0*/  LDSM.16.MT88.4 R160, [R218+0x8000] ;  /* 0x00800000daa0783b */ /* 0x000ee60000004200 */
[----:B-1----:R-:W-:Y:S04]  /*11fd0*/  FFMA.FTZ R3, R194, c[0x0][0x2d0], -R138 ;  /* 0x0000b400c2037a23 */ /* 0x002fe8000001088a */
[C---:B--2---:R-:W-:Y:S01]  /*11fe0*/  HMMA.16816.F32.BF16 R44, R140.reuse, R156, R44 ;  /* 0x0000009c8c2c723c */ /* 0x044fe2000004182c */
[----:B------:R-:W2:Y:S01]  /*11ff0*/  LDL.LU R138, [R1+0x14] ;  /* 0x00001400018a7983 */ /* 0x000ea20000300800 */
[----:B------:R1:W1:Y:S06]  /*12000*/  MUFU.EX2 R194, R3 ;  /* 0x0000000300c27308 */ /* 0x00026c0000000800 */
[C---:B------:R-:W-:Y:S01]  /*12010*/  HMMA.16816.F32.BF16 R48, R140.reuse, R158, R48 ;  /* 0x0000009e8c30723c */ /* 0x040fe20000041830 */
[----:B------:R-:W3:Y:S07]  /*12020*/  LDSM.16.MT88.4 R156, [R221+0x8000] ;  /* 0x00800000dd9c783b */ /* 0x000eee0000004200 */
[C---:B------:R-:W-:Y:S04]  /*12030*/  HMMA.16816.F32.BF16 R52, R140.reuse, R148, R52 ;  /* 0x000000948c34723c */ /* 0x040fe80000041834 */
[----:B----4-:R-:W-:Y:S02]  /*12040*/  FFMA.FTZ R2, R2, R184, R185 ;  /* 0x000000b802027223 */ /* 0x010fe400000100b9 */
[----:B------:R-:W-:Y:S02]  /*12050*/  LDSM.16.MT88.4 R184, [R218+0x5800] ;  /* 0x00580000dab8783b */ /* 0x000fe40000004200 */
[C---:B------:R-:W-:Y:S04]  /*12060*/  HMMA.16816.F32.BF16 R56, R140.reuse, R150, R56 ;  /* 0x000000968c38723c */ /* 0x040fe80000041838 */
[----:B-1----:R-:W-:Y:S02]  /*12070*/  MOV R3, R171 ;  /* 0x000000ab00037202 */ /* 0x002fe40000000f00 */
[----:B------:R-:W1:Y:S02]  /*12080*/  LDSM.16.MT88.4 R148, [R220+0x8000] ;  /* 0x00800000dc94783b */ /* 0x000e640000004200 */
[C---:B------:R-:W-:Y:S08]  /*12090*/  HMMA.16816.F32.BF16 R60, R140.reuse, R144, R60 ;  /* 0x000000908c3c723c */ /* 0x040ff0000004183c */
[C---:B------:R-:W-:Y:S01]  /*120a0*/  HMMA.16816.F32.BF16 R64, R140.reuse, R146, R64 ;  /* 0x000000928c40723c */ /* 0x040fe20000041840 */
[----:B------:R-:W4:Y:S07]  /*120b0*/  LDSM.16.MT88.4 R144, [R217+0xb000] ;  /* 0x00b00000d990783b */ /* 0x000f2e0000004200 */
[C---:B---3--:R-:W-:Y:S08]  /*120c0*/  HMMA.16816.F32.BF16 R68, R140.reuse, R152, R68 ;  /* 0x000000988c44723c */ /* 0x048ff00000041844 */
[C---:B------:R-:W-:Y:S01]  /*120d0*/  HMMA.16816.F32.BF16 R72, R140.reuse, R154, R72 ;  /* 0x0000009a8c48723c */ /* 0x040fe20000041848 */
[----:B------:R-:W3:Y:S07]  /*120e0*/  LDSM.16.MT88.4 R152, [R218+0xb000] ;  /* 0x00b00000da98783b */ /* 0x000eee0000004200 */
[C---:B------:R-:W-:Y:S08]  /*120f0*/  HMMA.16816.F32.BF16 R76, R140.reuse, R160, R76 ;  /* 0x000000a08c4c723c */ /* 0x040ff0000004184c */
[C---:B------:R-:W-:Y:S01]  /*12100*/  HMMA.16816.F32.BF16 R80, R140.reuse, R162, R80 ;  /* 0x000000a28c50723c */ /* 0x040fe20000041850 */
[----:B------:R-:W-:Y:S07]  /*12110*/  LDSM.16.MT88.4 R160, [R221+0x2800] ;  /* 0x00280000dda0783b */ /* 0x000fee0000004200 */
[C---:B------:R-:W-:Y:S08]  /*12120*/  HMMA.16816.F32.BF16 R84, R140.reuse, R156, R84 ;  /* 0x0000009c8c54723c */ /* 0x040ff00000041854 */
        /* <DEDUP_REMOVED lines=8> */
[C---:B---3--:R-:W-:Y:S08]  /*121b0*/  HMMA.16816.F32.BF16 R108, R140.reuse, R152, R108 ;  /* 0x000000988c6c723c */ /* 0x048ff0000004186c */
[C---:B------:R-:W-:Y:S01]  /*121c0*/  HMMA.16816.F32.BF16 R112, R140.reuse, R154, R112 ;  /* 0x0000009a8c70723c */ /* 0x040fe20000041870 */
[----:B------:R-:W3:Y:S07]  /*121d0*/  LDSM.16.MT88.4 R152, [R218+0x2800] ;  /* 0x00280000da98783b */ /* 0x000eee0000004200 */
[C---:B------:R-:W-:Y:S07]  /*121e0*/  HMMA.16816.F32.BF16 R116, R140.reuse, R156, R116 ;  /* 0x0000009c8c74723c */ /* 0x040fee0000041874 */
[----:B------:R-:W-:Y:S01]  /*121f0*/  MOV R156, R170 ;  /* 0x000000aa009c7202 */ /* 0x000fe20000000f00 */
[C---:B------:R-:W-:Y:S04]  /*12200*/  HMMA.16816.F32.BF16 R120, R140.reuse, R158, R120 ;  /* 0x0000009e8c78723c */ /* 0x040fe80000041878 */
[----:B------:R-:W-:Y:S03]  /*12210*/  MOV R157, R169 ;  /* 0x000000a9009d7202 */ /* 0x000fe60000000f00 */
[----:B------:R-:W-:Y:S01]  /*12220*/  MOV R159, R168 ;  /* 0x000000a8009f7202 */ /* 0x000fe20000000f00 */
[C---:B-1----:R-:W-:Y:S01]  /*12230*/  HMMA.16816.F32.BF16 R124, R140.reuse, R148, R124 ;  /* 0x000000948c7c723c */ /* 0x042fe2000004187c */
[----:B------:R-:W1:Y:S07]  /*12240*/  LDSM.16.MT88.4 R168, [R220+0x2800] ;  /* 0x00280000dca8783b */ /* 0x000e6e0000004200 */
[----:B------:R-:W-:Y:S04]  /*12250*/  HMMA.16816.F32.BF16 R128, R140, R150, R128 ;  /* 0x000000968c80723c */ /* 0x000fe80000041880 */
[----:B--2---:R-:W-:Y:S01]  /*12260*/  FFMA.FTZ R0, R0, R138, R139 ;  /* 0x0000008a00007223 */ /* 0x004fe2000001008b */
[----:B------:R-:W-:Y:S02]  /*12270*/  F2FP.BF16.PACK_AB R138, R194, R195 ;  /* 0x000000c3c28a723e */ /* 0x000fe400000010ff */
[----:B------:R-:W-:Y:S07]  /*12280*/  F2FP.BF16.PACK_AB R139, R134, R135 ;  /* 0x00000087868b723e */ /* 0x000fee00000010ff */
[C---:B----4-:R-:W-:Y:S01]  /*12290*/  HMMA.16816.F32.BF16 R140, R136.reuse, R144, R4 ;  /* 0x00000090888c723c */ /* 0x050fe20000041804 */
[----:B------:R-:W2:Y:S07]  /*122a0*/  LDSM.16.MT88.4 R4, [R221+0x5800] ;  /* 0x00580000dd04783b */ /* 0x000eae0000004200 */
[C---:B------:R-:W-:Y:S07]  /*122b0*/  HMMA.16816.F32.BF16 R144, R136.reuse, R146, R8 ;  /* 0x000000928890723c */ /* 0x040fee0000041808 */
[----:B------:R-:W-:Y:S01]  /*122c0*/  MOV R8, R159 ;  /* 0x0000009f00087202 */ /* 0x000fe20000000f00 */
[C---:B---3--:R-:W-:Y:S01]  /*122d0*/  HMMA.16816.F32.BF16 R148, R136.reuse, R152, R12 ;  /* 0x000000988894723c */ /* 0x048fe2000004180c */
[----:B------:R-:W-:Y:S03]  /*122e0*/  LDSM.16.MT88.4 R12, [R217+0x8800] ;  /* 0x00880000d90c783b */ /* 0x000fe60000004200 */
[----:B------:R-:W-:Y:S02]  /*122f0*/  MOV R9, R156 ;  /* 0x0000009c00097202 */ /* 0x000fe40000000f00 */
[----:B------:R-:W-:Y:S02]  /*12300*/  MOV R10, R157 ;  /* 0x0000009d000a7202 */ /* 0x000fe40000000f00 */
[C---:B------:R-:W-:Y:S01]  /*12310*/  HMMA.16816.F32.BF16 R152, R136.reuse, R154, R16 ;  /* 0x0000009a8898723c */ /* 0x040fe20000041810 */
[----:B------:R-:W-:Y:S03]  /*12320*/  LDSM.16.MT88.4 R16, [R218+0x8800] ;  /* 0x00880000da10783b */ /* 0x000fe60000004200 */
[----:B------:R-:W-:Y:S04]  /*12330*/  MOV R11, R167 ;  /* 0x000000a7000b7202 */ /* 0x000fe80000000f00 */
[C---:B------:R-:W-:Y:S07]  /*12340*/  HMMA.16816.F32.BF16 R156, R136.reuse, R160, R20 ;  /* 0x000000a0889c723c */ /* 0x040fee0000041814 */
[----:B------:R-:W-:Y:S01]  /*12350*/  MOV R21, R166 ;  /* 0x000000a600157202 */ /* 0x000fe20000000f00 */
[C---:B------:R-:W-:Y:S01]  /*12360*/  HMMA.16816.F32.BF16 R160, R136.reuse, R162, R24 ;  /* 0x000000a288a0723c */ /* 0x040fe20000041818 */
[----:B------:R-:W-:Y:S03]  /*12370*/  LDSM.16.MT88.4 R24, [R220+0x8800] ;  /* 0x00880000dc18783b */ /* 0x000fe60000004200 */
[----:B------:R-:W-:Y:S02]  /*12380*/  MOV R22, R165 ;  /* 0x000000a500167202 */ /* 0x000fe40000000f00 */
[----:B------:R-:W-:Y:S02]  /*12390*/  MOV R23, R164 ;  /* 0x000000a400177202 */ /* 0x000fe40000000f00 */
        /* <DEDUP_REMOVED lines=10> */
[----:B------:R-:W-:Y:S02]  /*12440*/  MOV R28, R10 ;  /* 0x0000000a001c7202 */ /* 0x000fe40000000f00 */
[----:B------:R-:W-:Y:S02]  /*12450*/  MOV R35, R11 ;  /* 0x0000000b00237202 */ /* 0x000fe40000000f00 */
[----:B------:R-:W1:Y:S01]  /*12460*/  LDSM.16.MT88.4 R8, [R220+0x5800] ;  /* 0x00580000dc08783b */ /* 0x000e620000004200 */
[C---:B------:R-:W-:Y:S04]  /*12470*/  HMMA.16816.F32.BF16 R176, R136.reuse, R178, R40 ;  /* 0x000000b288b0723c */ /* 0x040fe80000041828 */
[----:B------:R-:W-:Y:S02]  /*12480*/  MOV R39, R183 ;  /* 0x000000b700277202 */ /* 0x000fe40000000f00 */
[----:B------:R-:W-:Y:S02]  /*12490*/  MOV R36, R21 ;  /* 0x0000001500247202 */ /* 0x000fe40000000f00 */
[----:B------:R-:W-:Y:S04]  /*124a0*/  MOV R41, R182 ;  /* 0x000000b600297202 */ /* 0x000fe80000000f00 */
[----:B------:R-:W-:Y:S01]  /*124b0*/  MOV R42, R181 ;  /* 0x000000b5002a7202 */ /* 0x000fe20000000f00 */
[----:B------:R-:W-:Y:S01]  /*124c0*/  FADD.FTZ R2, R41, R2 ;  /* 0x0000000229027221 */ /* 0x000fe20000010000 */
[----:B------:R-:W-:Y:S02]  /*124d0*/  MOV R43, R180 ;  /* 0x000000b4002b7202 */ /* 0x000fe40000000f00 */
[C---:B------:R-:W-:Y:S03]  /*124e0*/  HMMA.16816.F32.BF16 R180, R136.reuse, R184, R44 ;  /* 0x000000b888b4723c */ /* 0x040fe6000004182c */
[----:B------:R-:W-:Y:S01]  /*124f0*/  MOV R37, R22 ;  /* 0x0000001600257202 */ /* 0x000fe20000000f00 */
[----:B------:R-:W-:Y:S01]  /*12500*/  FADD.FTZ R2, R43, R2 ;  /* 0x000000022b027221 */ /* 0x000fe20000010000 */
[----:B------:R-:W-:Y:S01]  /*12510*/  MOV R38, R23 ;  /* 0x0000001700267202 */ /* 0x000fe20000000f00 */
[----:B------:R-:W-:Y:S01]  /*12520*/  FADD.FTZ R0, R42, R0 ;  /* 0x000000002a007221 */ /* 0x000fe20000010000 */
[----:B------:R-:W3:Y:S01]  /*12530*/  LDSM.16.MT88.4 R20, [R221+0x8800] ;  /* 0x00880000dd14783b */ /* 0x000ee20000004200 */
[C---:B------:R-:W-:Y:S04]  /*12540*/  HMMA.16816.F32.BF16 R184, R136.reuse, R186, R48 ;  /* 0x000000ba88b8723c */ /* 0x040fe80000041830 */
[----:B------:R-:W-:Y:S02]  /*12550*/  FADD.FTZ R2, R37, R2 ;  /* 0x0000000225027221 */ /* 0x000fe40000010000 */
[----:B------:R-:W-:Y:S02]  /*12560*/  FADD.FTZ R0, R36, R0 ;  /* 0x0000000024007221 */ /* 0x000fe40000010000 */
[C---:B--2---:R-:W-:Y:S04]  /*12570*/  HMMA.16816.F32.BF16 R52, R136.reuse, R4, R52 ;  /* 0x000000048834723c */ /* 0x044fe80000041834 */
[----:B------:R-:W-:Y:S02]  /*12580*/  FADD.FTZ R2, R39, R2 ;  /* 0x0000000227027221 */ /* 0x000fe40000010000 */
[----:B------:R-:W-:Y:S02]  /*12590*/  FADD.FTZ R0, R38, R0 ;  /* 0x0000000026007221 */ /* 0x000fe40000010000 */
[C---:B------:R-:W-:Y:S01]  /*125a0*/  HMMA.16816.F32.BF16 R56, R136.reuse, R6, R56 ;  /* 0x000000068838723c */ /* 0x040fe20000041838 */
[----:B------:R-:W2:Y:S03]  /*125b0*/  LDSM.16.MT88.4 R4, [R217+0xb800] ;  /* 0x00b80000d904783b */ /* 0x000ea60000004200 */
        /* <DEDUP_REMOVED lines=54> */
[C---:B--2---:R-:W-:Y:S03]  /*12920*/  HMMA.16816.F32.BF16 R124, R136.reuse, R4, R124 ;  /* 0x00000004887c723c */ /* 0x044fe6000004187c */
[----:B------:R-:W-:Y:S02]  /*12930*/  FADD.FTZ R3, R188, R3 ;  /* 0x00000003bc037221 */ /* 0x000fe40000010000 */
[----:B------:R-:W-:Y:S02]  /*12940*/  FADD.FTZ R2, R194, R2 ;  /* 0x00000002c2027221 */ /* 0x000fe40000010000 */
[----:B------:R-:W-:Y:S01]  /*12950*/  FADD.FTZ R0, R135, R3 ;  /* 0x0000000387007221 */ /* 0x000fe20000010000 */
[----:B------:R-:W-:Y:S02]  /*12960*/  HMMA.16816.F32.BF16 R128, R136, R6, R128 ;  /* 0x000000068880723c */ /* 0x000fe40000041880 */
[----:B------:R1:W-:Y:S02]  /*12970*/  STL [R1+0x10], R2 ;  /* 0x0000100201007387 */ /* 0x0003e40000100800 */
[----:B------:R-:W-:Y:S01]  /*12980*/  FADD.FTZ R0, R134, R0 ;  /* 0x0000000086007221 */ /* 0x000fe20000010000 */
[----:B------:R-:W-:Y:S02]  /*12990*/  MOV R135, R132 ;  /* 0x0000008400877202 */ /* 0x000fe40000000f00 */
[----:B------:R-:W-:Y:S02]  /*129a0*/  MOV R134, R133 ;  /* 0x0000008500867202 */ /* 0x000fe40000000f00 */
[----:B------:R1:W-:Y:S01]  /*129b0*/  STL [R1+0x14], R0 ;  /* 0x0000140001007387 */ /* 0x0003e20000100800 */
[----:B------:R-:W-:-:S05]  /*129c0*/  @P0 BRA `(.L_x_2169) ;  /* 0xffffb11000000947 */ /* 0x000fca000383ffff */
.L_x_2168:
[----:B------:R-:W-:Y:S02]  /*129d0*/  MOV R7, 0x1f ;  /* 0x0000001f00077802 */ /* 0x000fe40000000f00 */
[----:B------:R-:W-:Y:S01]  /*129e0*/  MOV R6, 0xffffffff ;  /* 0xffffffff00067802 */ /* 0x000fe20000000f00 */
[----:B------:R-:W-:Y:S06]  /*129f0*/  BRA.DIV ~URZ, `(.L_x_2170) ;  /* 0x00002e127f007947 */ /* 0x000fec000b800000 */
[----:B-1----:R-:W2:Y:S04]  /*12a00*/  LDL R2, [R1+0x10] ;  /* 0x0000100001027983 */ /* 0x002ea80000100800 */
[----:B--2---:R1:W2:Y:S02]  /*12a10*/  SHFL.BFLY PT, R0, R2, 0x2, 0x1f ;  /* 0x0c401f0002007f89 */ /* 0x0042a400000e0000 */
.L_x_2190:
        /* <DEDUP_REMOVED lines=9> */
.L_x_2191:
        /* <DEDUP_REMOVED lines=149> */
.L_x_2151:
[----:B--2---:R-:W2:Y:S04]  /*13400*/  LDL.LU R2, [R1+0xc] ;  /* 0x00000c0001027983 */ /* 0x004ea80000300800 */
[----:B------:R-:W3:Y:S04]  /*13410*/  S2R R6, SR_TID.X ;  /* 0x0000000000067919 */ /* 0x000ee80000002100 */
[----:B------:R4:W5:Y:S01]  /*13420*/  LDL R7, [R1+0x54] ;  /* 0x0000540001077983 */ /* 0x0009620000100800 */
[----:B------:R-:W-:Y:S01]  /*13430*/  BSSY B0, `(.L_x_2172) ;  /* 0x0000014000007945 */ /* 0x000fe20003800000 */
[----:B---3--:R-:W-:-:S02]  /*13440*/  LOP3.LUT P0, RZ, R6, 0xff, RZ, 0xc0, !PT ;  /* 0x000000ff06ff7812 */ /* 0x008fc4000780c0ff */
[----:B--2---:R-:W-:-:S11]  /*13450*/  LOP3.LUT R2, R2, 0xfffffffd, RZ, 0xc0, !PT ;  /* 0xfffffffd02027812 */ /* 0x004fd600078ec0ff */
[----:B------:R-:W-:-:S05]  /*13460*/  @P0 LOP3.LUT R2, R2, 0x2, RZ, 0xfc, !PT ;  /* 0x0000000202020812 */ /* 0x000fca00078efcff */
[----:B------:R4:W-:Y:S01]  /*13470*/  STL [R1+0xc], R2 ;  /* 0x00000c0201007387 */ /* 0x0009e20000100800 */
[----:B------:R-:W-:Y:S05]  /*13480*/  @P0 BRA `(.L_x_2173) ;  /* 0x000000e000000947 */ /* 0x000fea0003800000 */
[----:B------:R-:W2:Y:S01]  /*13490*/  S2R R4, SR_LANEID ;  /* 0x0000000000047919 */ /* 0x000ea20000000000 */
[----:B------:R-:W-:Y:S01]  /*134a0*/  VOTEU.ANY UR4, UPT, PT ;  /* 0x0000000000047886 */ /* 0x000fe200038e0100 */
[----:B------:R-:W-:Y:S01]  /*134b0*/  IMAD.MOV.U32 R5, RZ, RZ, c[0x0][0x584] ;  /* 0x00016100ff057624 */ /* 0x000fe200078e00ff */
[----:B------:R-:W2:Y:S08]  /*134c0*/  FLO.U32 R3, UR4 ;  /* 0x0000000400037d00 */ /* 0x000eb000080e0000 */
[----:B----4-:R-:W3:Y:S01]  /*134d0*/  POPC R2, UR4 ;  /* 0x0000000400027d09 */ /* 0x010ee20008000000 */
        /* <DEDUP_REMOVED lines=9> */
.L_x_2173:
[----:B------:R-:W-:Y:S05]  /*13570*/  BSYNC B0 ;  /* 0x0000000000007941 */ /* 0x000fea0003800000 */
.L_x_2172:
[----:B------:R-:W-:Y:S01]  /*13580*/  PRMT R0, R0, 0x9910, RZ ;  /* 0x0000991000007816 */ /* 0x000fe200000000ff */
[----:B------:R-:W-:Y:S01]  /*13590*/  BSSY B1, `(.L_x_2174) ;  /* 0x00001db000017945 */ /* 0x000fe20003800000 */
[----:B-----5:R-:W-:Y:S02]  /*135a0*/  IMAD.MOV.U32 R69, RZ, RZ, R7 ;  /* 0x000000ffff457224 */ /* 0x020fe400078e0007 */
[----:B------:R-:W-:-:S13]  /*135b0*/  ISETP.NE.AND P0, PT, R0, RZ, PT ;  /* 0x000000ff0000720c */ /* 0x000fda0003f05270 */
[----:B------:R-:W-:Y:S05]  /*135c0*/  @!P0 BRA `(.L_x_2175) ;  /* 0x00001ab000008947 */ /* 0x000fea0003800000 */
[----:B------:R-:W-:Y:S01]  /*135d0*/  WARPSYNC 0xffffffff ;  /* 0xffffffff00007948 */ /* 0x000fe20003800000 */
[----:B------:R-:W-:Y:S06]  /*135e0*/  BAR.SYNC.DEFER_BLOCKING 0x1, 0x100 ;  /* 0x0044000000007b1d */ /* 0x000fec0000010000 */
[----:B------:R-:W-:Y:S05]  /*135f0*/  BRA.CONV ~URZ, `(.L_x_2176) ;  /* 0x000000737f007947 */ /* 0x000fea000b800000 */
[----:B-1----:R-:W-:Y:S01]  /*13600*/  SHF.R.S32.HI R12, RZ, 0x1f, R6 ;  /* 0x0000001fff0c7819 */ /* 0x002fe20000011406 */
[----:B------:R-:W-:Y:S01]  /*13610*/  IMAD.MOV.U32 R9, RZ, RZ, RZ ;  /* 0x000000ffff097224 */ /* 0x000fe200078e00ff */
[----:B----4-:R-:W-:Y:S01]  /*13620*/  MOV R2, 0x13670 ;  /* 0x0001367000027802 */ /* 0x010fe20000000f00 */
[----:B------:R-:W-:Y:S01]  /*13630*/  IMAD.MOV.U32 R3, RZ, RZ, 0x1f ;  /* 0x0000001fff037424 */ /* 0x000fe200078e00ff */
[----:B------:R-:W-:-:S04]  /*13640*/  LEA.HI R12, R12, R6, RZ, 0x7 ;  /* 0x000000060c0c7211 */ /* 0x000fc800078f38ff */
[----:B------:R-:W-:Y:S02]  /*13650*/  SHF.R.S32.HI R12, RZ, 0x7, R12 ;  /* 0x00000007ff0c7819 */ /* 0x000fe4000001140c */
[----:B--2---:R-:W-:Y:S05]  /*13660*/  CALL.REL.NOINC `($__internal_43_$__cuda_sm70_shflsync_idx_p) ;  /* 0x000023d000007944 */ /* 0x004fea0003c00000 */
.L_x_2176:
[----:B------:R-:W3:Y:S04]  /*13670*/  LDL R8, [R1+0x74] ;  /* 0x0000740001087983 */ /* 0x000ee80000100800 */
[----:B--2---:R-:W2:Y:S04]  /*13680*/  LDL.LU R5, [R1+0x3c] ;  /* 0x00003c0001057983 */ /* 0x004ea80000300800 */
[----:B-1--4-:R-:W4:Y:S04]  /*13690*/  LDL.LU R11, [R1+0x48] ;  /* 0x00004800010b7983 */ /* 0x012f280000300800 */
[----:B------:R-:W3:Y:S04]  /*136a0*/  LDL.LU R17, [R1+0x4c] ;  /* 0x00004c0001117983 */ /* 0x000ee80000300800 */
        /* <DEDUP_REMOVED lines=14> */
[----:B--2---:R-:W-:Y:S01]  /*13790*/  SHF.R.S32.HI R0, RZ, 0x1f, R5 ;  /* 0x0000001fff007819 */ /* 0x004fe20000011405 */
[----:B------:R-:W-:-:S04]  /*137a0*/  IMAD.WIDE.U32 R6, R5, c[0x0][0x4d0], RZ ;  /* 0x0001340005067a25 */ /* 0x000fc800078e00ff */
[C---:B------:R-:W-:Y:S02]  /*137b0*/  IMAD R2, R0.reuse, c[0x0][0x4d0], RZ ;  /* 0x0001340000027a24 */ /* 0x040fe400078e02ff */
[----:B------:R-:W-:Y:S02]  /*137c0*/  IMAD R4, R0, c[0x0][0x438], RZ ;  /* 0x00010e0000047a24 */ /* 0x000fe400078e02ff */
[----:B------:R-:W-:Y:S01]  /*137d0*/  IMAD R3, R5, c[0x0][0x4d4], R2 ;  /* 0x0001350005037a24 */ /* 0x000fe200078e0202 */
[----:B----4-:R-:W-:Y:S01]  /*137e0*/  SHF.R.S32.HI R2, RZ, 0x1f, R11 ;  /* 0x0000001fff027819 */ /* 0x010fe2000001140b */
        /* <DEDUP_REMOVED lines=50> */
[----:B------:R-:W-:Y:S02]  /*13b10*/  IMAD.IADD R17, R20, 0x1, -R17 ;  /* 0x0000000114117824 */ /* 0x000fe400078e0a11 */
[----:B------:R-:W-:Y:S01]  /*13b20*/  IMAD.IADD R3, R3, 0x1, R0 ;  /* 0x0000000103037824 */ /* 0x000fe200078e0200 */
[----:B------:R-:W-:Y:S01]  /*13b30*/  SHFL.IDX PT, R4, R10, 0x1, 0x1c1f ;  /* 0x003c1f000a047f89 */ /* 0x000fe200000e0000 */
[----:B------:R-:W-:-:S03]  /*13b40*/  IMAD.IADD R0, R18, 0x1, R19 ;  /* 0x0000000112007824 */ /* 0x000fc600078e0213 */
[----:B------:R2:W3:Y:S01]  /*13b50*/  SHFL.IDX PT, R5, R6, 0x1, 0x1c1f ;  /* 0x003c1f0006057f89 */ /* 0x0004e200000e0000 */
[----:B------:R-:W-:Y:S01]  /*13b60*/  LOP3.LUT P0, RZ, R17, 0x3, RZ, 0xc0, !PT ;  /* 0x0000000311ff7812 */ /* 0x000fe2000780c0ff */
[----:B------:R-:W-:-:S03]  /*13b70*/  IMAD.WIDE.U32 R2, R7, c[0x0][0x428], R2 ;  /* 0x00010a0007027a25 */ /* 0x000fc600078e0002 */
[----:B------:R-:W-:Y:S02]  /*13b80*/  ISETP.GE.OR P3, PT, R0, UR4, P0 ;  /* 0x0000000400007c0c */ /* 0x000fe40008766670 */
[----:B------:R-:W-:Y:S02]  /*13b90*/  LEA R43, P1, R2, c[0x0][0x400], 0x2 ;  /* 0x00010000022b7a11 */ /* 0x000fe400078210ff */
[----:B--2---:R-:W-:-:S05]  /*13ba0*/  SHF.R.S32.HI R6, RZ, 0x1f, R7 ;  /* 0x0000001fff067819 */ /* 0x004fca0000011407 */
[----:B------:R-:W-:Y:S01]  /*13bb0*/  IMAD R10, R6, c[0x0][0x428], RZ ;  /* 0x00010a00060a7a24 */ /* 0x000fe200078e02ff */
[----:B------:R-:W-:-:S03]  /*13bc0*/  IADD3 R6, R0, 0x8, RZ ;  /* 0x0000000800067810 */ /* 0x000fc60007ffe0ff */
[----:B------:R-:W-:Y:S01]  /*13bd0*/  IMAD R10, R7, c[0x0][0x42c], R10 ;  /* 0x00010b00070a7a24 */ /* 0x000fe200078e020a */
[----:B------:R-:W-:Y:S02]  /*13be0*/  ISETP.GE.OR P2, PT, R6, UR4, P0 ;  /* 0x0000000406007c0c */ /* 0x000fe40008746670 */
[----:B------:R-:W-:Y:S01]  /*13bf0*/  ISETP.GE.AND P0, PT, R0, UR4, PT ;  /* 0x0000000400007c0c */ /* 0x000fe2000bf06270 */
[----:B------:R-:W-:Y:S01]  /*13c00*/  IMAD.IADD R3, R3, 0x1, R10 ;  /* 0x0000000103037824 */ /* 0x000fe200078e020a */
[----:B-1----:R1:W-:Y:S01]  /*13c10*/  @!P3 ST.E [R8.64], R16 ;  /* 0x000000100800b985 */ /* 0x0023e2000c101906 */
[----:B------:R-:W-:-:S03]  /*13c20*/  ISETP.GE.AND P6, PT, R6, UR4, PT ;  /* 0x0000000406007c0c */ /* 0x000fc6000bfc6270 */
[----:B------:R-:W-:Y:S02]  /*13c30*/  LEA.HI.X R29, R2, c[0x0][0x404], R3, 0x2, P1 ;  /* 0x00010100021d7a11 */ /* 0x000fe400008f1403 */
[C---:B------:R-:W-:Y:S01]  /*13c40*/  IADD3 R28, R200.reuse, 0x8, RZ ;  /* 0x00000008c81c7810 */ /* 0x040fe20007ffe0ff */
[----:B------:R-:W2:Y:S01]  /*13c50*/  SHFL.IDX PT, R2, R43, RZ, 0x1c1f ;  /* 0x001c1fff2b027589 */ /* 0x000ea200000e0000 */
[C---:B------:R-:W-:Y:S02]  /*13c60*/  IADD3 R27, R200.reuse, 0x10, RZ ;  /* 0x00000010c81b7810 */ /* 0x040fe40007ffe0ff */
[C---:B------:R-:W-:Y:S01]  /*13c70*/  IADD3 R26, R200.reuse, 0x18, RZ ;  /* 0x00000018c81a7810 */ /* 0x040fe20007ffe0ff */
[----:B---3--:R3:W-:Y:S01]  /*13c80*/  @!P2 ST.E [R4.64], R15 ;  /* 0x0000000f0400a985 */ /* 0x0087e2000c101906 */
[C---:B------:R-:W-:Y:S02]  /*13c90*/  IADD3 R25, R200.reuse, 0x20, RZ ;  /* 0x00000020c8197810 */ /* 0x040fe40007ffe0ff */
[C---:B------:R-:W-:Y:S01]  /*13ca0*/  IADD3 R24, R200.reuse, 0x28, RZ ;  /* 0x00000028c8187810 */ /* 0x040fe20007ffe0ff */
[----:B------:R4:W2:Y:S01]  /*13cb0*/  SHFL.IDX PT, R3, R29, RZ, 0x1c1f ;  /* 0x001c1fff1d037589 */ /* 0x0008a200000e0000 */
[----:B------:R-:W-:-:S02]  /*13cc0*/  IADD3 R23, R200, 0x30, RZ ;  /* 0x00000030c8177810 */ /* 0x000fc40007ffe0ff */
[C---:B------:R-:W-:Y:S02]  /*13cd0*/  IADD3 R22, R200.reuse, 0x38, RZ ;  /* 0x00000038c8167810 */ /* 0x040fe40007ffe0ff */
[C---:B------:R-:W-:Y:S02]  /*13ce0*/  IADD3 R21, R200.reuse, 0x40, RZ ;  /* 0x00000040c8157810 */ /* 0x040fe40007ffe0ff */
[C---:B------:R-:W-:Y:S02]  /*13cf0*/  IADD3 R20, R200.reuse, 0x48, RZ ;  /* 0x00000048c8147810 */ /* 0x040fe40007ffe0ff */
[C---:B------:R-:W-:Y:S02]  /*13d00*/  IADD3 R19, R200.reuse, 0x58, RZ ;  /* 0x00000058c8137810 */ /* 0x040fe40007ffe0ff */
[C---:B------:R-:W-:Y:S02]  /*13d10*/  IADD3 R18, R200.reuse, 0x60, RZ ;  /* 0x00000060c8127810 */ /* 0x040fe40007ffe0ff */
[----:B------:R-:W-:-:S02]  /*13d20*/  IADD3 R17, R200, 0x68, RZ ;  /* 0x00000068c8117810 */ /* 0x000fc40007ffe0ff */
[C---:B-1----:R-:W-:Y:S02]  /*13d30*/  IADD3 R16, R200.reuse, 0x70, RZ ;  /* 0x00000070c8107810 */ /* 0x042fe40007ffe0ff */
[C---:B------:R-:W-:Y:S02]  /*13d40*/  IADD3 R14, R200.reuse, 0x80, RZ ;  /* 0x00000080c80e7810 */ /* 0x040fe40007ffe0ff */
[C---:B------:R-:W-:Y:S02]  /*13d50*/  IADD3 R13, R200.reuse, 0x88, RZ ;  /* 0x00000088c80d7810 */ /* 0x040fe40007ffe0ff */
[C---:B------:R-:W-:Y:S02]  /*13d60*/  IADD3 R0, R200.reuse, 0x90, RZ ;  /* 0x00000090c8007810 */ /* 0x040fe40007ffe0ff */
[C---:B---3--:R-:W-:Y:S02]  /*13d70*/  IADD3 R4, R200.reuse, 0x50, RZ ;  /* 0x00000050c8047810 */ /* 0x048fe40007ffe0ff */
        /* <DEDUP_REMOVED lines=11> */
[----:B------:R-:W-:Y:S02]  /*13e30*/  IADD3 R38, R200, 0xe8, RZ ;  /* 0x000000e8c8267810 */ /* 0x000fe40007ffe0ff */
        /* <DEDUP_REMOVED lines=28> */
[----:B------:R-:W-:Y:S01]  /*14000*/  SHF.R.S32.HI R68, RZ, 0x1f, R38 ;  /* 0x0000001fff447819 */ /* 0x000fe20000011426 */
[----:B------:R-:W-:Y:S05]  /*14010*/  @P0 BRA `(.L_x_2178) ;  /* 0x000007f000000947 */ /* 0x000fea0003800000 */
[----:B--2-4-:R-:W-:Y:S02]  /*14020*/  ISETP.GE.AND P0, PT, R200, c[0x0][0x3c8], PT ;  /* 0x0000f200c8007a0c */ /* 0x014fe40003f06270 */
[----:B------:R-:W-:Y:S02]  /*14030*/  ISETP.GE.AND P1, PT, R28, c[0x0][0x3c8], PT ;  /* 0x0000f2001c007a0c */ /* 0x000fe40003f26270 */
[----:B------:R-:W-:-:S02]  /*14040*/  ISETP.GE.AND P2, PT, R27, c[0x0][0x3c8], PT ;  /* 0x0000f2001b007a0c */ /* 0x000fc40003f46270 */
[----:B------:R-:W-:Y:S02]  /*14050*/  ISETP.GE.AND P3, PT, R23, c[0x0][0x3c8], PT ;  /* 0x0000f20017007a0c */ /* 0x000fe40003f66270 */
[----:B------:R-:W-:Y:S02]  /*14060*/  ISETP.GE.AND P4, PT, R4, c[0x0][0x3c8], PT ;  /* 0x0000f20004007a0c */ /* 0x000fe40003f86270 */
[----:B------:R-:W-:-:S03]  /*14070*/  ISETP.GE.AND P5, PT, R19, c[0x0][0x3c8], PT ;  /* 0x0000f20013007a0c */ /* 0x000fc60003fa6270 */
[----:B------:R-:W-:-:S05]  /*14080*/  @!P0 IMAD.WIDE R30, R200, 0x4, R2 ;  /* 0x00000004c81e8825 */ /* 0x000fca00078e0202 */
[----:B------:R1:W-:Y:S02]  /*14090*/  @!P0 ST.E.64 [R30.64], R140 ;  /* 0x0000008c1e008985 */ /* 0x0003e4000c101b06 */
[----:B-1----:R-:W-:-:S04]  /*140a0*/  @!P1 LEA R30, P0, R28, R2, 0x2 ;  /* 0x000000021c1e9211 */ /* 0x002fc800078010ff */
[----:B------:R-:W-:-:S05]  /*140b0*/  @!P1 LEA.HI.X R31, R28, R3, R40, 0x2, P0 ;  /* 0x000000031c1f9211 */ /* 0x000fca00000f1428 */
[----:B------:R1:W-:Y:S01]  /*140c0*/  @!P1 ST.E.64 [R30.64], R144 ;  /* 0x000000901e009985 */ /* 0x0003e2000c101b06 */
[----:B------:R-:W-:Y:S02]  /*140d0*/  ISETP.GE.AND P1, PT, R26, c[0x0][0x3c8], PT ;  /* 0x0000f2001a007a0c */ /* 0x000fe40003f26270 */
        /* <DEDUP_REMOVED lines=91> */
[----:B-1----:R-:W-:-:S04]  /*14690*/  @!P3 LEA R30, P0, R6, R2, 0x2 ;  /* 0x00000002061eb211 */ /* 0x002fc800078010ff */
[----:B------:R-:W-:Y:S02]  /*146a0*/  @!P3 LEA.HI.X R31, R6, R3, R65, 0x2, P0 ;  /* 0x00000003061fb211 */ /* 0x000fe400000f1441 */
[----:B--2---:R-:W-:-:S03]  /*146b0*/  @!P2 LEA R32, P1, R5, R2, 0x2 ;  /* 0x000000020520a211 */ /* 0x004fc600078210ff */
[----:B------:R1:W-:Y:S01]  /*146c0*/  @!P3 ST.E.64 [R30.64], R104 ;  /* 0x000000681e00b985 */ /* 0x0003e2000c101b06 */
[----:B------:R-:W-:Y:S02]  /*146d0*/  ISETP.GE.AND P3, PT, R38, c[0x0][0x3c8], PT ;  /* 0x0000f20026007a0c */ /* 0x000fe40003f66270 */
[----:B------:R-:W-:Y:S02]  /*146e0*/  @!P2 LEA.HI.X R33, R5, R3, R64, 0x2, P1 ;  /* 0x000000030521a211 */ /* 0x000fe400008f1440 */
[----:B-----5:R-:W-:-:S03]  /*146f0*/  ISETP.GE.AND P1, PT, R132, c[0x0][0x3c8], PT ;  /* 0x0000f20084007a0c */ /* 0x020fc60003f26270 */
        /* <DEDUP_REMOVED lines=17> */
.L_x_2178:
[----:B--2-4-:R-:W-:Y:S05]  /*14810*/  BSYNC B0 ;  /* 0x0000000000007941 */ /* 0x014fea0003800000 */
.L_x_2177:
[----:B------:R1:W2:Y:S04]  /*14820*/  SHFL.IDX PT, R3, R29, 0x1, 0x1c1f ;  /* 0x003c1f001d037f89 */ /* 0x0002a800000e0000 */
[----:B------:R1:W3:Y:S01]  /*14830*/  SHFL.IDX PT, R2, R43, 0x1, 0x1c1f ;  /* 0x003c1f002b027f89 */ /* 0x0002e200000e0000 */
[----:B------:R-:W-:Y:S05]  /*14840*/  @P6 BRA `(.L_x_2179) ;  /* 0x00000af000006947 */ /* 0x000fea0003800000 */
[----:B------:R-:W-:Y:S02]  /*14850*/  ISETP.GE.AND P0, PT, R28, c[0x0][0x3c8], PT ;  /* 0x0000f2001c007a0c */ /* 0x000fe40003f06270 */
[----:B------:R-:W-:Y:S02]  /*14860*/  ISETP.GE.AND P4, PT, R27, c[0x0][0x3c8], PT ;  /* 0x0000f2001b007a0c */ /* 0x000fe40003f86270 */
[----:B------:R-:W-:Y:S02]  /*14870*/  ISETP.GE.AND P1, PT, R200, c[0x0][0x3c8], PT ;  /* 0x0000f200c8007a0c */ /* 0x000fe40003f26270 */
[----:B------:R-:W-:-:S02]  /*14880*/  ISETP.GE.AND P5, PT, R25, c[0x0][0x3c8], PT ;  /* 0x0000f20019007a0c */ /* 0x000fc40003fa6270 */
[----:B------:R-:W-:-:S05]  /*14890*/  ISETP.GE.AND P6, PT, R26, c[0x0][0x3c8], PT ;  /* 0x0000f2001a007a0c */ /* 0x000fca0003fc6270 */
[CC--:B---3--:R-:W-:Y:S02]  /*148a0*/  @!P0 LEA R30, P3, R28.reuse, R2.reuse, 0x2 ;  /* 0x000000021c1e8211 */ /* 0x0c8fe400078610ff */
[C---:B------:R-:W-:Y:S02]  /*148b0*/  @!P4 LEA R36, P2, R27.reuse, R2, 0x2 ;  /* 0x000000021b24c211 */ /* 0x040fe400078410ff */
[-C--:B--2---:R-:W-:Y:S01]  /*148c0*/  @!P0 LEA.HI.X R31, R28, R3.reuse, R40, 0x2, P3 ;  /* 0x000000031c1f8211 */ /* 0x084fe200018f1428 */
[----:B------:R-:W-:Y:S01]  /*148d0*/  @!P1 IMAD.WIDE R32, R200, 0x4, R2 ;  /* 0x00000004c8209825 */ /* 0x000fe200078e0202 */
[----:B------:R-:W-:Y:S02]  /*148e0*/  ISETP.GE.AND P3, PT, R24, c[0x0][0x3c8], PT ;  /* 0x0000f20018007a0c */ /* 0x000fe40003f66270 */
[----:B------:R-:W-:Y:S02]  /*148f0*/  @!P4 LEA.HI.X R37, R27, R3, R39, 0x2, P2 ;  /* 0x000000031b25c211 */ /* 0x000fe400010f1427 */
[----:B------:R-:W-:Y:S01]  /*14900*/  ISETP.GE.AND P2, PT, R23, c[0x0][0x3c8], PT ;  /* 0x0000f20017007a0c */ /* 0x000fe20003f46270 */
[----:B------:R2:W-:Y:S04]  /*14910*/  @!P1 ST.E.64 [R32.64], R192 ;  /* 0x000000c020009985 */ /* 0x0005e8000c101b06 */
[----:B------:R3:W-:Y:S04]  /*14920*/  @!P0 ST.E.64 [R30.64], R146 ;  /* 0x000000921e008985 */ /* 0x0007e8000c101b06 */
[----:B------:R-:W-:Y:S01]  /*14930*/  @!P4 ST.E.64 [R36.64], R196 ;  /* 0x000000c42400c985 */ /* 0x000fe2000c101b06 */
[----:B------:R-:W-:-:S02]  /*14940*/  ISETP.GE.AND P4, PT, R18, c[0x0][0x3c8], PT ;  /* 0x0000f20012007a0c */ /* 0x000fc40003f86270 */
[CC--:B--2---:R-:W-:Y:S02]  /*14950*/  @!P6 LEA R32, P1, R26.reuse, R2.reuse, 0x2 ;  /* 0x000000021a20e211 */ /* 0x0c4fe400078210ff */
[CC--:B---3--:R-:W-:Y:S02]  /*14960*/  @!P5 LEA R30, P0, R25.reuse, R2.reuse, 0x2 ;  /* 0x00000002191ed211 */ /* 0x0c8fe400078010ff */
[-C--:B------:R-:W-:Y:S02]  /*14970*/  @!P6 LEA.HI.X R33, R26, R3.reuse, R41, 0x2, P1 ;  /* 0x000000031a21e211 */ /* 0x080fe400008f1429 */
[----:B------:R-:W-:Y:S02]  /*14980*/  @!P5 LEA.HI.X R31, R25, R3, R42, 0x2, P0 ;  /* 0x00000003191fd211 */ /* 0x000fe400000f142a */
[----:B------:R-:W-:Y:S01]  /*14990*/  @!P3 LEA R28, P0, R24, R2, 0x2 ;  /* 0x00000002181cb211 */ /* 0x000fe200078010ff */
[----:B------:R-:W-:Y:S01]  /*149a0*/  @!P6 ST.E.64 [R32.64], R154 ;  /* 0x0000009a2000e985 */ /* 0x000fe2000c101b06 */
[----:B------:R-:W-:-:S02]  /*149b0*/  ISETP.GE.AND P1, PT, R22, c[0x0][0x3c8], PT ;  /* 0x0000f20016007a0c */ /* 0x000fc40003f26270 */
[-C--:B-1----:R-:W-:Y:S01]  /*149c0*/  @!P3 LEA.HI.X R29, R24, R3.reuse, R44, 0x2, P0 ;  /* 0x00000003181db211 */ /* 0x082fe200000f142c */
[----:B------:R-:W-:Y:S01]  /*149d0*/  @!P5 ST.E.64 [R30.64], R158 ;  /* 0x0000009e1e00d985 */ /* 0x000fe2000c101b06 */
[CC--:B------:R-:W-:Y:S02]  /*149e0*/  @!P2 LEA R26, P0, R23.reuse, R2.reuse, 0x2 ;  /* 0x00000002171aa211 */ /* 0x0c0fe400078010ff */
[----:B------:R-:W-:Y:S01]  /*149f0*/  ISETP.GE.AND P5, PT, R20, c[0x0][0x3c8], PT ;  /* 0x0000f20014007a0c */ /* 0x000fe20003fa6270 */
[----:B------:R1:W-:Y:S01]  /*14a00*/  @!P3 ST.E.64 [R28.64], R162 ;  /* 0x000000a21c00b985 */ /* 0x0003e2000c101b06 */
[----:B------:R-:W-:Y:S02]  /*14a10*/  @!P2 LEA.HI.X R27, R23, R3, R45, 0x2, P0 ;  /* 0x00000003171ba211 */ /* 0x000fe400000f142d */
[----:B------:R-:W-:Y:S02]  /*14a20*/  ISETP.GE.AND P0, PT, R21, c[0x0][0x3c8], PT ;  /* 0x0000f20015007a0c */ /* 0x000fe40003f06270 */
[----:B------:R-:W-:Y:S01]  /*14a30*/  ISETP.GE.AND P6, PT, R19, c[0x0][0x3c8], PT ;  /* 0x0000f20013007a0c */ /* 0x000fe20003fc6270 */
[----:B------:R2:W-:Y:S01]  /*14a40*/  @!P2 ST.E.64 [R26.64], R166 ;  /* 0x000000a61a00a985 */ /* 0x0005e2000c101b06 */
[----:B------:R-:W-:-:S04]  /*14a50*/  @!P1 LEA R24, P3, R22, R2, 0x2 ;  /* 0x0000000216189211 */ /* 0x000fc800078610ff */
[----:B------:R-:W-:-:S05]  /*14a60*/  @!P1 LEA.HI.X R25, R22, R3, R46, 0x2, P3 ;  /* 0x0000000316199211 */ /* 0x000fca00018f142e */
[C---:B------:R-:W-:Y:S01]  /*14a70*/  @!P0 LEA R22, P3, R21.reuse, R2, 0x2 ;  /* 0x0000000215168211 */ /* 0x040fe200078610ff */
[----:B------:R3:W-:Y:S03]  /*14a80*/  @!P1 ST.E.64 [R24.64], R170 ;  /* 0x000000aa18009985 */ /* 0x0007e6000c101b06 */
[----:B------:R-:W-:Y:S02]  /*14a90*/  @!P0 LEA.HI.X R23, R21, R3, R47, 0x2, P3 ;  /* 0x0000000315178211 */ /* 0x000fe400018f142f */
[----:B------:R-:W-:-:S03]  /*14aa0*/  ISETP.GE.AND P3, PT, R4, c[0x0][0x3c8], PT ;  /* 0x0000f20004007a0c */ /* 0x000fc60003f66270 */
[----:B------:R4:W-:Y:S10]  /*14ab0*/  @!P0 ST.E.64 [R22.64], R174 ;  /* 0x000000ae16008985 */ /* 0x0009f4000c101b06 */
[----:B-1----:R-:W-:-:S02]  /*14ac0*/  @!P3 LEA R28, P1, R4, R2, 0x2 ;  /* 0x00000002041cb211 */ /* 0x002fc400078210ff */
[-C--:B--2---:R-:W-:Y:S02]  /*14ad0*/  @!P5 LEA R26, P2, R20, R2.reuse, 0x2 ;  /* 0x00000002141ad211 */ /* 0x084fe400078410ff */
[-C--:B------:R-:W-:Y:S02]  /*14ae0*/  @!P3 LEA.HI.X R29, R4, R3.reuse, R48, 0x2, P1 ;  /* 0x00000003041db211 */ /* 0x080fe400008f1430 */
[----:B------:R-:W-:Y:S02]  /*14af0*/  ISETP.GE.AND P3, PT, R17, c[0x0][0x3c8], PT ;  /* 0x0000f20011007a0c */ /* 0x000fe40003f66270 */
[----:B------:R-:W-:Y:S02]  /*14b00*/  @!P5 LEA.HI.X R27, R20, R3, R49, 0x2, P2 ;  /* 0x00000003141bd211 */ /* 0x000fe400010f1431 */
[----:B------:R-:W-:Y:S02]  /*14b10*/  ISETP.GE.AND P1, PT, R4, c[0x0][0x3c8], PT ;  /* 0x0000f20004007a0c */ /* 0x000fe40003f26270 */
[----:B---3--:R-:W-:Y:S01]  /*14b20*/  @!P6 LEA R24, P0, R19, R2, 0x2 ;  /* 0x000000021318e211 */ /* 0x008fe200078010ff */
[----:B------:R-:W-:Y:S01]  /*14b30*/  @!P5 ST.E.64 [R26.64], R178 ;  /* 0x000000b21a00d985 */ /* 0x000fe2000c101b06 */
[----:B------:R-:W-:-:S02]  /*14b40*/  ISETP.GE.AND P2, PT, R16, c[0x0][0x3c8], PT ;  /* 0x0000f20010007a0c */ /* 0x000fc40003f46270 */
[----:B------:R-:W-:Y:S02]  /*14b50*/  @!P6 LEA.HI.X R25, R19, R3, R50, 0x2, P0 ;  /* 0x000000031319e211 */ /* 0x000fe400000f1432 */
[----:B------:R-:W-:Y:S02]  /*14b60*/  ISETP.GE.AND P5, PT, R11, c[0x0][0x3c8], PT ;  /* 0x0000f2000b007a0c */ /* 0x000fe40003fa6270 */
[----:B----4-:R-:W-:-:S03]  /*14b70*/  @!P4 LEA R22, P0, R18, R2, 0x2 ;  /* 0x000000021216c211 */ /* 0x010fc600078010ff */
[----:B------:R-:W-:Y:S01]  /*14b80*/  @!P1 ST.E.64 [R28.64], R182 ;  /* 0x000000b61c009985 */ /* 0x000fe2000c101b06 */
[-C--:B------:R-:W-:Y:S02]  /*14b90*/  @!P4 LEA.HI.X R23, R18, R3.reuse, R51, 0x2, P0 ;  /* 0x000000031217c211 */ /* 0x080fe400000f1433 */
[-C--:B------:R-:W-:Y:S01]  /*14ba0*/  @!P3 LEA R18, P0, R17, R2.reuse, 0x2 ;  /* 0x000000021112b211 */ /* 0x080fe200078010ff */
[----:B------:R-:W-:Y:S01]  /*14bb0*/  @!P6 ST.E.64 [R24.64], R186 ;  /* 0x000000ba1800e985 */ /* 0x000fe2000c101b06 */
[----:B------:R-:W-:Y:S02]  /*14bc0*/  ISETP.GE.AND P1, PT, R15, c[0x0][0x3c8], PT ;  /* 0x0000f2000f007a0c */ /* 0x000fe40003f26270 */
[-C--:B------:R-:W-:Y:S01]  /*14bd0*/  @!P3 LEA.HI.X R19, R17, R3.reuse, R52, 0x2, P0 ;  /* 0x000000031113b211 */ /* 0x080fe200000f1434 */
[----:B------:R-:W-:Y:S01]  /*14be0*/  @!P4 ST.E.64 [R22.64], R150 ;  /* 0x000000961600c985 */ /* 0x000fe2000c101b06 */
[C---:B------:R-:W-:Y:S02]  /*14bf0*/  @!P2 LEA R20, P0, R16.reuse, R2, 0x2 ;  /* 0x000000021014a211 */ /* 0x040fe400078010ff */
[----:B------:R-:W-:Y:S01]  /*14c00*/  ISETP.GE.AND P4, PT, R13, c[0x0][0x3c8], PT ;  /* 0x0000f2000d007a0c */ /* 0x000fe20003f86270 */
[----:B------:R1:W-:Y:S01]  /*14c10*/  @!P3 ST.E.64 [R18.64], R116 ;  /* 0x000000741200b985 */ /* 0x0003e2000c101b06 */
[----:B------:R-:W-:-:S02]  /*14c20*/  @!P2 LEA.HI.X R21, R16, R3, R53, 0x2, P0 ;  /* 0x000000031015a211 */ /* 0x000fc400000f1435 */
[----:B------:R-:W-:Y:S02]  /*14c30*/  ISETP.GE.AND P0, PT, R14, c[0x0][0x3c8], PT ;  /* 0x0000f2000e007a0c */ /* 0x000fe40003f06270 */
[----:B------:R-:W-:Y:S01]  /*14c40*/  ISETP.GE.AND P6, PT, R12, c[0x0][0x3c8], PT ;  /* 0x0000f2000c007a0c */ /* 0x000fe20003fc6270 */
[----:B------:R2:W-:Y:S01]  /*14c50*/  @!P2 ST.E.64 [R20.64], R120 ;  /* 0x000000781400a985 */ /* 0x0005e2000c101b06 */
[----:B-1----:R-:W-:-:S04]  /*14c60*/  @!P1 LEA R18, P3, R15, R2, 0x2 ;  /* 0x000000020f129211 */ /* 0x002fc800078610ff */
[----:B------:R-:W-:-:S05]  /*14c70*/  @!P1 LEA.HI.X R19, R15, R3, R54, 0x2, P3 ;  /* 0x000000030f139211 */ /* 0x000fca00018f1436 */
[CC--:B------:R-:W-:Y:S02]  /*14c80*/  @!P0 LEA R16, P3, R14.reuse, R2.reuse, 0x2 ;  /* 0x000000020e108211 */ /* 0x0c0fe400078610ff */
[C---:B--2---:R-:W-:Y:S01]  /*14c90*/  @!P4 LEA R20, P2, R13.reuse, R2, 0x2 ;  /* 0x000000020d14c211 */ /* 0x044fe200078410ff */
[----:B------:R1:W-:Y:S01]  /*14ca0*/  @!P1 ST.E.64 [R18.64], R142 ;  /* 0x0000008e12009985 */ /* 0x0003e2000c101b06 */
[-C--:B------:R-:W-:Y:S02]  /*14cb0*/  @!P0 LEA.HI.X R17, R14, R3.reuse, R55, 0x2, P3 ;  /* 0x000000030e118211 */ /* 0x080fe400018f1437 */
[----:B------:R-:W-:Y:S02]  /*14cc0*/  ISETP.GE.AND P3, PT, R0, c[0x0][0x3c8], PT ;  /* 0x0000f20000007a0c */ /* 0x000fe40003f66270 */
[----:B------:R-:W-:Y:S01]  /*14cd0*/  @!P4 LEA.HI.X R21, R13, R3, R57, 0x2, P2 ;  /* 0x000000030d15c211 */ /* 0x000fe200010f1439 */
[----:B------:R2:W-:Y:S01]  /*14ce0*/  @!P0 ST.E.64 [R16.64], R70 ;  /* 0x0000004610008985 */ /* 0x0005e2000c101b06 */
[----:B------:R-:W-:-:S03]  /*14cf0*/  ISETP.GE.AND P2, PT, R10, c[0x0][0x3c8], PT ;  /* 0x0000f2000a007a0c */ /* 0x000fc60003f46270 */
[----:B------:R-:W-:Y:S01]  /*14d00*/  @!P4 ST.E.64 [R20.64], R74 ;  /* 0x0000004a1400c985 */ /* 0x000fe2000c101b06 */
[----:B------:R-:W-:-:S05]  /*14d10*/  ISETP.GE.AND P4, PT, R7, c[0x0][0x3c8], PT ;  /* 0x0000f20007007a0c */ /* 0x000fca0003f86270 */
[----:B------:R-:W-:-:S04]  /*14d20*/  @!P3 LEA R22, P1, R0, R2, 0x2 ;  /* 0x000000020016b211 */ /* 0x000fc800078210ff */
[C---:B------:R-:W-:Y:S02]  /*14d30*/  @!P3 LEA.HI.X R23, R0.reuse, R3, R56, 0x2, P1 ;  /* 0x000000030017b211 */ /* 0x040fe400008f1438 */
[----:B------:R-:W-:Y:S02]  /*14d40*/  ISETP.GE.AND P1, PT, R0, c[0x0][0x3c8], PT ;  /* 0x0000f20000007a0c */ /* 0x000fe40003f26270 */
[----:B------:R-:W-:Y:S02]  /*14d50*/  ISETP.GE.AND P3, PT, R9, c[0x0][0x3c8], PT ;  /* 0x0000f20009007a0c */ /* 0x000fe40003f66270 */
[----:B-1----:R-:W-:-:S04]  /*14d60*/  @!P6 LEA R18, P0, R12, R2, 0x2 ;  /* 0x000000020c12e211 */ /* 0x002fc800078010ff */
[----:B------:R-:W-:Y:S02]  /*14d70*/  @!P6 LEA.HI.X R19, R12, R3, R58, 0x2, P0 ;  /* 0x000000030c13e211 */ /* 0x000fe400000f143a */
[----:B--2---:R-:W-:-:S03]  /*14d80*/  @!P5 LEA R16, P0, R11, R2, 0x2 ;  /* 0x000000020b10d211 */ /* 0x004fc600078010ff */
[----:B------:R-:W-:Y:S01]  /*14d90*/  @!P1 ST.E.64 [R22.64], R78 ;  /* 0x0000004e16009985 */ /* 0x000fe2000c101b06 */
[----:B------:R-:W-:Y:S02]  /*14da0*/  ISETP.GE.AND P1, PT, R8, c[0x0][0x3c8], PT ;  /* 0x0000f20008007a0c */ /* 0x000fe40003f26270 */
[-C--:B------:R-:W-:Y:S01]  /*14db0*/  @!P5 LEA.HI.X R17, R11, R3.reuse, R59, 0x2, P0 ;  /* 0x000000030b11d211 */ /* 0x080fe200000f143b */
[----:B------:R-:W-:Y:S01]  /*14dc0*/  @!P6 ST.E.64 [R18.64], R82 ;  /* 0x000000521200e985 */ /* 0x000fe2000c101b06 */
[CC--:B------:R-:W-:Y:S02]  /*14dd0*/  @!P2 LEA R14, P0, R10.reuse, R2.reuse, 0x2 ;  /* 0x000000020a0ea211 */ /* 0x0c0fe400078010ff */
[----:B------:R-:W-:Y:S01]  /*14de0*/  ISETP.GE.AND P6, PT, R5, c[0x0][0x3c8], PT ;  /* 0x0000f20005007a0c */ /* 0x000fe20003fc6270 */
[----:B------:R-:W-:Y:S01]  /*14df0*/  @!P5 ST.E.64 [R16.64], R86 ;  /* 0x000000561000d985 */ /* 0x000fe2000c101b06 */
[----:B------:R-:W-:Y:S02]  /*14e00*/  @!P2 LEA.HI.X R15, R10, R3, R60, 0x2, P0 ;  /* 0x000000030a0fa211 */ /* 0x000fe400000f143c */
[----:B------:R-:W-:-:S02]  /*14e10*/  @!P3 LEA R12, P0, R9, R2, 0x2 ;  /* 0x00000002090cb211 */ /* 0x000fc400078010ff */
[----:B------:R-:W-:Y:S01]  /*14e20*/  ISETP.GE.AND P5, PT, R34, c[0x0][0x3c8], PT ;  /* 0x0000f20022007a0c */ /* 0x000fe20003fa6270 */
[----:B------:R-:W-:Y:S01]  /*14e30*/  @!P2 ST.E.64 [R14.64], R90 ;  /* 0x0000005a0e00a985 */ /* 0x000fe2000c101b06 */
[-C--:B------:R-:W-:Y:S02]  /*14e40*/  @!P3 LEA.HI.X R13, R9, R3.reuse, R61, 0x2, P0 ;  /* 0x00000003090db211 */ /* 0x080fe400000f143d */
[----:B------:R-:W-:Y:S02]  /*14e50*/  ISETP.GE.AND P0, PT, R6, c[0x0][0x3c8], PT ;  /* 0x0000f20006007a0c */ /* 0x000fe40003f06270 */
[C---:B------:R-:W-:Y:S01]  /*14e60*/  @!P1 LEA R10, P2, R8.reuse, R2, 0x2 ;  /* 0x00000002080a9211 */ /* 0x040fe200078410ff */
[----:B------:R1:W-:Y:S03]  /*14e70*/  @!P3 ST.E.64 [R12.64], R94 ;  /* 0x0000005e0c00b985 */ /* 0x0003e6000c101b06 */
[----:B------:R-:W-:-:S05]  /*14e80*/  @!P1 LEA.HI.X R11, R8, R3, R62, 0x2, P2 ;  /* 0x00000003080b9211 */ /* 0x000fca00010f143e */
[----:B------:R2:W-:Y:S01]  /*14e90*/  @!P1 ST.E.64 [R10.64], R98 ;  /* 0x000000620a009985 */ /* 0x0005e2000c101b06 */
[CC--:B------:R-:W-:Y:S02]  /*14ea0*/  @!P6 LEA R4, P1, R5.reuse, R2.reuse, 0x2 ;  /* 0x000000020504e211 */ /* 0x0c0fe400078210ff */
[CC--:B------:R-:W-:Y:S02]  /*14eb0*/  @!P0 LEA R8, P2, R6.reuse, R2.reuse, 0x2 ;  /* 0x0000000206088211 */ /* 0x0c0fe400078410ff */
[-C--:B------:R-:W-:Y:S02]  /*14ec0*/  @!P6 LEA.HI.X R5, R5, R3.reuse, R64, 0x2, P1 ;  /* 0x000000030505e211 */ /* 0x080fe400008f1440 */
[----:B------:R-:W-:Y:S02]  /*14ed0*/  @!P0 LEA.HI.X R9, R6, R3, R65, 0x2, P2 ;  /* 0x0000000306098211 */ /* 0x000fe400010f1441 */
[----:B------:R-:W-:Y:S02]  /*14ee0*/  ISETP.GE.AND P1, PT, R38, c[0x0][0x3c8], PT ;  /* 0x0000f20026007a0c */ /* 0x000fe40003f26270 */
[----:B-1----:R-:W-:-:S04]  /*14ef0*/  @!P4 LEA R12, P3, R7, R2, 0x2 ;  /* 0x00000002070cc211 */ /* 0x002fc800078610ff */
[-C--:B------:R-:W-:Y:S02]  /*14f00*/  @!P4 LEA.HI.X R13, R7, R3.reuse, R63, 0x2, P3 ;  /* 0x00000003070dc211 */ /* 0x080fe400018f143f */
[----:B------:R-:W-:Y:S02]  /*14f10*/  ISETP.GE.AND P3, PT, R35, c[0x0][0x3c8], PT ;  /* 0x0000f20023007a0c */ /* 0x000fe40003f66270 */
[-C--:B--2---:R-:W-:Y:S01]  /*14f20*/  @!P5 LEA R10, P2, R34, R2.reuse, 0x2 ;  /* 0x00000002220ad211 */ /* 0x084fe200078410ff */
[----:B------:R-:W-:Y:S02]  /*14f30*/  @!P4 ST.E.64 [R12.64], R102 ;  /* 0x000000660c00c985 */ /* 0x000fe4000c101b06 */
[----:B------:R-:W-:Y:S02]  /*14f40*/  @!P1 LEA R6, P4, R38, R2, 0x2 ;  /* 0x0000000226069211 */ /* 0x000fe400078810ff */
[----:B------:R-:W-:Y:S01]  /*14f50*/  @!P5 LEA.HI.X R11, R34, R3, R66, 0x2, P2 ;  /* 0x00000003220bd211 */ /* 0x000fe200010f1442 */
[----:B------:R1:W-:Y:S01]  /*14f60*/  @!P0 ST.E.64 [R8.64], R106 ;  /* 0x0000006a08008985 */ /* 0x0003e2000c101b06 */
[----:B-----5:R-:W-:-:S02]  /*14f70*/  ISETP.GE.AND P0, PT, R198, c[0x0][0x3c8], PT ;  /* 0x0000f200c6007a0c */ /* 0x020fc40003f06270 */
[----:B------:R-:W-:Y:S01]  /*14f80*/  @!P1 LEA.HI.X R7, R38, R3, R68, 0x2, P4 ;  /* 0x0000000326079211 */ /* 0x000fe200020f1444 */
[----:B------:R2:W-:Y:S04]  /*14f90*/  @!P6 ST.E.64 [R4.64], R110 ;  /* 0x0000006e0400e985 */ /* 0x0005e8000c101b06 */
[----:B------:R3:W-:Y:S01]  /*14fa0*/  @!P5 ST.E.64 [R10.64], R114 ;  /* 0x000000720a00d985 */ /* 0x0007e2000c101b06 */
[----:B-1----:R-:W-:-:S04]  /*14fb0*/  @!P3 LEA R8, P2, R35, R2, 0x2 ;  /* 0x000000022308b211 */ /* 0x002fc800078410ff */
[----:B------:R-:W-:Y:S02]  /*14fc0*/  @!P3 LEA.HI.X R9, R35, R3, R67, 0x2, P2 ;  /* 0x000000032309b211 */ /* 0x000fe400010f1443 */
[----:B--2---:R-:W-:-:S03]  /*14fd0*/  @!P0 LEA R4, P2, R198, R2, 0x2 ;  /* 0x00000002c6048211 */ /* 0x004fc600078410ff */
[----:B------:R3:W-:Y:S01]  /*14fe0*/  @!P3 ST.E.64 [R8.64], R118 ;  /* 0x000000760800b985 */ /* 0x0007e2000c101b06 */
[----:B------:R-:W-:-:S03]  /*14ff0*/  @!P0 LEA.HI.X R5, R198, R3, R199, 0x2, P2 ;  /* 0x00000003c6058211 */ /* 0x000fc600010f14c7 */
[----:B------:R3:W-:Y:S04]  /*15000*/  @!P1 ST.E.64 [R6.64], R122 ;  /* 0x0000007a06009985 */ /* 0x0007e8000c101b06 */
[----:B------:R3:W-:Y:S01]  /*15010*/  @!P0 ST.E.64 [R4.64], R126 ;  /* 0x0000007e04008985 */ /* 0x0007e2000c101b06 */
[----:B------:R-:W-:-:S13]  /*15020*/  ISETP.GE.AND P0, PT, R132, c[0x0][0x3c8], PT ;  /* 0x0000f20084007a0c */ /* 0x000fda0003f06270 */
[----:B------:R-:W-:Y:S05]  /*15030*/  @P0 BRA `(.L_x_2179) ;  /* 0x0000030000000947 */ /* 0x000fea0003800000 */
[----:B------:R-:W-:-:S04]  /*15040*/  LEA R2, P0, R132, R2, 0x2 ;  /* 0x0000000284027211 */ /* 0x000fc800078010ff */
[----:B------:R-:W-:-:S05]  /*15050*/  LEA.HI.X R3, R132, R3, R133, 0x2, P0 ;  /* 0x0000000384037211 */ /* 0x000fca00000f1485 */
[----:B------:R1:W-:Y:S01]  /*15060*/  ST.E.64 [R2.64], R130 ;  /* 0x0000008202007985 */ /* 0x0003e2000c101b06 */
[----:B------:R-:W-:Y:S05]  /*15070*/  BRA `(.L_x_2179) ;  /* 0x000002c000007947 */ /* 0x000fea0003800000 */
.L_x_2175:
[----:B------:R-:W3:Y:S02]  /*15080*/  S2R R4, SR_TID.X ;  /* 0x0000000000047919 */ /* 0x000ee40000002100 */
[----:B---3--:R-:W-:-:S13]  /*15090*/  ISETP.GT.AND P0, PT, R4, 0x7f, PT ;  /* 0x0000007f0400780c */ /* 0x008fda0003f04270 */
[----:B------:R-:W-:Y:S05]  /*150a0*/  @P0 BRA `(.L_x_2179) ;  /* 0x0000029000000947 */ /* 0x000fea0003800000 */
[----:B------:R-:W3:Y:S01]  /*150b0*/  LDL.LU R3, [R1+0x50] ;  /* 0x0000500001037983 */ /* 0x000ee20000300800 */
[----:B----4-:R-:W-:-:S05]  /*150c0*/  MOV R2, c[0x0][0x4e8] ;  /* 0x00013a0000027a02 */ /* 0x010fca0000000f00 */
[----:B------:R-:W-:Y:S01]  /*150d0*/  IMAD R0, R2, c[0x0][0x388], RZ ;  /* 0x0000e20002007a24 */ /* 0x000fe200078e02ff */
[----:B---3--:R-:W-:-:S04]  /*150e0*/  IADD3 R4, R3, R4, RZ ;  /* 0x0000000403047210 */ /* 0x008fc80007ffe0ff */
[----:B------:R-:W-:-:S13]  /*150f0*/  ISETP.GE.AND P0, PT, R4, R0, PT ;  /* 0x000000000400720c */ /* 0x000fda0003f06270 */
[----:B------:R-:W-:Y:S05]  /*15100*/  @P0 BRA `(.L_x_2179) ;  /* 0x0000023000000947 */ /* 0x000fea0003800000 */
[----:B------:R-:W3:Y:S04]  /*15110*/  LDL.LU R3, [R1+0x3c] ;  /* 0x00003c0001037983 */ /* 0x000ee80000300800 */
[----:B------:R-:W4:Y:S04]  /*15120*/  LDL.LU R9, [R1+0x48] ;  /* 0x0000480001097983 */ /* 0x000f280000300800 */
[----:B------:R-:W5:Y:S01]  /*15130*/  LDL.LU R8, [R1+0x4c] ;  /* 0x00004c0001087983 */ /* 0x000f620000300800 */
[----:B------:R-:W-:-:S13]  /*15140*/  ISETP.NE.AND P0, PT, R2, 0x1, PT ;  /* 0x000000010200780c */ /* 0x000fda0003f05270 */
[----:B--2---:R-:W-:Y:S01]  /*15150*/  @P0 IMAD.HI.U32 R7, R4, c[0x0][0x4ec], RZ ;  /* 0x00013b0004070a27 */ /* 0x004fe200078e00ff */
[----:B---3--:R-:W-:Y:S02]  /*15160*/  SHF.R.S32.HI R0, RZ, 0x1f, R3 ;  /* 0x0000001fff007819 */ /* 0x008fe40000011403 */
[----:B----4-:R-:W-:-:S03]  /*15170*/  SHF.R.S32.HI R6, RZ, 0x1f, R9 ;  /* 0x0000001fff067819 */ /* 0x010fc60000011409 */
[----:B------:R-:W-:-:S04]  /*15180*/  IMAD R0, R0, c[0x0][0x4d0], RZ ;  /* 0x0001340000007a24 */ /* 0x000fc800078e02ff */
[C---:B------:R-:W-:Y:S01]  /*15190*/  IMAD R5, R3.reuse, c[0x0][0x4d4], R0 ;  /* 0x0001350003057a24 */ /* 0x040fe200078e0200 */
[----:B------:R-:W-:Y:S01]  /*151a0*/  MOV R0, R4 ;  /* 0x0000000400007202 */ /* 0x000fe20000000f00 */
[----:B------:R-:W-:Y:S01]  /*151b0*/  IMAD.WIDE.U32 R2, R3, c[0x0][0x4d0], RZ ;  /* 0x0001340003027a25 */ /* 0x000fe200078e00ff */
[----:B------:R-:W-:-:S03]  /*151c0*/  @P0 SHF.R.U32.HI R0, RZ, c[0x0][0x4f0], R7 ;  /* 0x00013c00ff000a19 */ /* 0x000fc60000011607 */
[----:B------:R-:W-:Y:S01]  /*151d0*/  IMAD R6, R6, c[0x0][0x4d8], RZ ;  /* 0x0001360006067a24 */ /* 0x000fe200078e02ff */
[----:B------:R-:W-:Y:S02]  /*151e0*/  IADD3 R3, R3, R5, RZ ;  /* 0x0000000503037210 */ /* 0x000fe40007ffe0ff */
[----:B-----5:R-:W-:Y:S01]  /*151f0*/  SHF.R.S32.HI R5, RZ, 0x1f, R8 ;  /* 0x0000001fff057819 */ /* 0x020fe20000011408 */
        /* <DEDUP_REMOVED lines=20> */
.L_x_2179:
[----:B------:R-:W-:Y:S05]  /*15340*/  BSYNC B1 ;  /* 0x0000000000017941 */ /* 0x000fea0003800000 */
.L_x_2174:
        /* <DEDUP_REMOVED lines=9> */
[----:B--2---:R2:W1:Y:S02]  /*153e0*/  SHFL.IDX PT, R0, R69, RZ, 0x1f ;  /* 0x00001fff45007589 */ /* 0x00446400000e0000 */
.L_x_2192:
[----:B-1-34-:R-:W1:Y:S01]  /*153f0*/  S2R R2, SR_TID.X ;  /* 0x0000000000027919 */ /* 0x01ae620000002100 */
[----:B------:R-:W-:Y:S03]  /*15400*/  WARPSYNC 0xffffffff ;  /* 0xffffffff00007948 */ /* 0x000fe60003800000 */
[----:B------:R-:W-:Y:S06]  /*15410*/  BAR.SYNC.DEFER_BLOCKING 0x4, 0x100 ;  /* 0x0104000000007b1d */ /* 0x000fec0000010000 */
[----:B------:R3:W-:Y:S01]  /*15420*/  STL [R1+0x54], R0 ;  /* 0x0000540001007387 */ /* 0x0007e20000100800 */
[----:B-1----:R-:W-:-:S13]  /*15430*/  LOP3.LUT P0, RZ, R2, 0xff, RZ, 0xc0, !PT ;  /* 0x000000ff02ff7812 */ /* 0x002fda000780c0ff */
[----:B------:R3:W-:Y:S04]  /*15440*/  @!P0 STS [0x28100], R69 ;  /* 0x02810045ff008388 */ /* 0x0007e80000000800 */
[----:B------:R-:W-:Y:S06]  /*15450*/  BAR.ARV 0x5, 0x100 ;  /* 0x0144000000007b1d */ /* 0x000fec0000002000 */
.L_x_2180:
[----:B--23--:R-:W2:Y:S02]  /*15460*/  LDL R0, [R1+0x54] ;  /* 0x0000540001007983 */ /* 0x00cea40000100800 */
[----:B--2---:R-:W-:-:S13]  /*15470*/  ISETP.GE.AND P0, PT, R0, c[0x0][0x538], PT ;  /* 0x00014e0000007a0c */ /* 0x004fda0003f06270 */
[----:B-1--45:R-:W-:Y:S01]  /*15480*/  @P0 CALL.REL.NOINC `(.L_x_2182) ;  /* 0x0000001000000944 */ /* 0x032fe20003c00000 */
[----:B------:R-:W-:Y:S05]  /*15490*/  BRA `(.L_x_2183) ;  /* 0xfffeb47000007947 */ /* 0x000fea000383ffff */
.L_x_2182:
[----:B------:R-:W-:Y:S05]  /*154a0*/  EXIT ;  /* 0x000000000000794d */ /* 0x000fea0003800000 */
.L_x_2152:
[----:B------:R-:W-:Y:S01]  /*154b0*/  IMAD.MOV.U32 R12, RZ, RZ, R10 ;  /* 0x000000ffff0c7224 */ /* 0x000fe200078e000a */
[----:B------:R-:W-:Y:S01]  /*154c0*/  MOV R9, RZ ;  /* 0x000000ff00097202 */ /* 0x000fe20000000f00 */
[----:B-1----:R-:W-:Y:S01]  /*154d0*/  IMAD.MOV.U32 R3, RZ, RZ, 0x181f ;  /* 0x0000181fff037424 */ /* 0x002fe200078e00ff */
[----:B------:R-:W-:Y:S02]  /*154e0*/  MOV R2, 0x15500 ;  /* 0x0001550000027802 */ /* 0x000fe40000000f00 */
[----:B------:R-:W-:Y:S05]  /*154f0*/  CALL.REL.NOINC `($__internal_43_$__cuda_sm70_shflsync_idx_p) ;  /* 0x0000054000007944 */ /* 0x000fea0003c00000 */
[----:B------:R-:W-:Y:S01]  /*15500*/  MOV R6, R9 ;  /* 0x0000000900067202 */ /* 0x000fe20000000f00 */
[----:B------:R-:W-:Y:S05]  /*15510*/  BRA `(.L_x_2184) ;  /* 0xfffec5c000007947 */ /* 0x000fea000383ffff */
.L_x_2153:
[----:B------:R-:W-:Y:S01]  /*15520*/  IMAD.MOV.U32 R12, RZ, RZ, R11 ;  /* 0x000000ffff0c7224 */ /* 0x000fe200078e000b */
[----:B------:R-:W-:Y:S01]  /*15530*/  MOV R9, RZ ;  /* 0x000000ff00097202 */ /* 0x000fe20000000f00 */
[----:B-1----:R-:W-:Y:S01]  /*15540*/  IMAD.MOV.U32 R3, RZ, RZ, 0x181f ;  /* 0x0000181fff037424 */ /* 0x002fe200078e00ff */
[----:B------:R-:W-:Y:S02]  /*15550*/  MOV R2, 0x15570 ;  /* 0x0001557000027802 */ /* 0x000fe40000000f00 */
[----:B--23--:R-:W-:Y:S05]  /*15560*/  CALL.REL.NOINC `($__internal_43_$__cuda_sm70_shflsync_idx_p) ;  /* 0x000004d000007944 */ /* 0x00cfea0003c00000 */
[----:B------:R-:W-:Y:S01]  /*15570*/  MOV R2, R9 ;  /* 0x0000000900027202 */ /* 0x000fe20000000f00 */
[----:B------:R-:W-:Y:S05]  /*15580*/  BRA `(.L_x_2185) ;  /* 0xfffec57000007947 */ /* 0x000fea000383ffff */
.L_x_2156:
[----:B--2---:R-:W-:Y:S01]  /*15590*/  IMAD.MOV.U32 R12, RZ, RZ, R10 ;  /* 0x000000ffff0c7224 */ /* 0x004fe200078e000a */
[----:B------:R-:W-:Y:S01]  /*155a0*/  MOV R9, 0x1 ;  /* 0x0000000100097802 */ /* 0x000fe20000000f00 */
[----:B------:R-:W-:Y:S01]  /*155b0*/  IMAD.MOV.U32 R3, RZ, RZ, 0x181f ;  /* 0x0000181fff037424 */ /* 0x000fe200078e00ff */
[----:B----4-:R-:W-:-:S02]  /*155c0*/  MOV R2, 0x155e0 ;  /* 0x000155e000027802 */ /* 0x010fc40000000f00 */
[----:B-1-3--:R-:W-:Y:S05]  /*155d0*/  CALL.REL.NOINC `($__internal_43_$__cuda_sm70_shflsync_idx_p) ;  /* 0x0000046000007944 */ /* 0x00afea0003c00000 */
[----:B------:R-:W-:Y:S01]  /*155e0*/  IMAD.MOV.U32 R6, RZ, RZ, R9 ;  /* 0x000000ffff067224 */ /* 0x000fe200078e0009 */
[----:B------:R-:W-:Y:S01]  /*155f0*/  MOV R9, 0x1 ;  /* 0x0000000100097802 */ /* 0x000fe20000000f00 */
[----:B------:R-:W-:Y:S01]  /*15600*/  IMAD.MOV.U32 R12, RZ, RZ, R11 ;  /* 0x000000ffff0c7224 */ /* 0x000fe200078e000b */
[----:B------:R-:W-:-:S02]  /*15610*/  MOV R3, 0x181f ;  /* 0x0000181f00037802 */ /* 0x000fc40000000f00 */
[----:B------:R-:W-:Y:S02]  /*15620*/  MOV R2, 0x15640 ;  /* 0x0001564000027802 */ /* 0x000fe40000000f00 */
[----:B------:R-:W-:Y:S05]  /*15630*/  CALL.REL.NOINC `($__internal_43_$__cuda_sm70_shflsync_idx_p) ;  /* 0x0000040000007944 */ /* 0x000fea0003c00000 */
[----:B------:R-:W-:Y:S01]  /*15640*/  MOV R2, R9 ;  /* 0x0000000900027202 */ /* 0x000fe20000000f00 */
[----:B------:R-:W-:Y:S05]  /*15650*/  BRA `(.L_x_2186) ;  /* 0xfffec67000007947 */ /* 0x000fea000383ffff */
.L_x_2159:
[----:B-1----:R-:W-:Y:S01]  /*15660*/  IMAD.MOV.U32 R12, RZ, RZ, R10 ;  /* 0x000000ffff0c7224 */ /* 0x002fe200078e000a */
[----:B------:R-:W-:Y:S01]  /*15670*/  MOV R9, 0x2 ;  /* 0x0000000200097802 */ /* 0x000fe20000000f00 */
[----:B------:R-:W-:Y:S01]  /*15680*/  IMAD.MOV.U32 R3, RZ, RZ, 0x181f ;  /* 0x0000181fff037424 */ /* 0x000fe200078e00ff */
[----:B--2---:R-:W-:Y:S02]  /*15690*/  MOV R2, 0x156b0 ;  /* 0x000156b000027802 */ /* 0x004fe40000000f00 */
[----:B---3--:R-:W-:Y:S05]  /*156a0*/  CALL.REL.NOINC `($__internal_43_$__cuda_sm70_shflsync_idx_p) ;  /* 0x0000039000007944 */ /* 0x008fea0003c00000 */
[----:B------:R-:W-:Y:S01]  /*156b0*/  MOV R6, R9 ;  /* 0x0000000900067202 */ /* 0x000fe20000000f00 */
[----:B------:R-:W-:Y:S05]  /*156c0*/  BRA `(.L_x_2187) ;  /* 0xfffec7b000007947 */ /* 0x000fea000383ffff */
.L_x_2160:
[----:B------:R-:W-:Y:S01]  /*156d0*/  IMAD.MOV.U32 R12, RZ, RZ, R11 ;  /* 0x000000ffff0c7224 */ /* 0x000fe200078e000b */
[----:B------:R-:W-:Y:S01]  /*156e0*/  MOV R9, 0x2 ;  /* 0x0000000200097802 */ /* 0x000fe20000000f00 */
[----:B------:R-:W-:Y:S01]  /*156f0*/  IMAD.MOV.U32 R3, RZ, RZ, 0x181f ;  /* 0x0000181fff037424 */ /* 0x000fe200078e00ff */
[----:B--2---:R-:W-:Y:S02]  /*15700*/  MOV R2, 0x15720 ;  /* 0x0001572000027802 */ /* 0x004fe40000000f00 */
[----:B-1-34-:R-:W-:Y:S05]  /*15710*/  CALL.REL.NOINC `($__internal_43_$__cuda_sm70_shflsync_idx_p) ;  /* 0x0000032000007944 */ /* 0x01afea0003c00000 */
[----:B------:R-:W-:Y:S01]  /*15720*/  MOV R2, R9 ;  /* 0x0000000900027202 */ /* 0x000fe20000000f00 */
[----:B------:R-:W-:Y:S05]  /*15730*/  BRA `(.L_x_2188) ;  /* 0xfffec76000007947 */ /* 0x000fea000383ffff */
.L_x_2163:
[----:B-1----:R-:W-:Y:S01]  /*15740*/  IMAD.MOV.U32 R12, RZ, RZ, R10 ;  /* 0x000000ffff0c7224 */ /* 0x002fe200078e000a */
[----:B------:R-:W-:Y:S01]  /*15750*/  MOV R9, 0x3 ;  /* 0x0000000300097802 */ /* 0x000fe20000000f00 */
[----:B------:R-:W-:Y:S01]  /*15760*/  IMAD.MOV.U32 R3, RZ, RZ, 0x181f ;  /* 0x0000181fff037424 */ /* 0x000fe200078e00ff */
[----:B------:R-:W-:-:S02]  /*15770*/  MOV R2, 0x15790 ;  /* 0x0001579000027802 */ /* 0x000fc40000000f00 */
[----:B--234-:R-:W-:Y:S05]  /*15780*/  CALL.REL.NOINC `($__internal_43_$__cuda_sm70_shflsync_idx_p) ;  /* 0x000002b000007944 */ /* 0x01cfea0003c00000 */
        /* <DEDUP_REMOVED lines=8> */
.L_x_2170:
[----:B-1----:R1:W5:Y:S01]  /*15810*/  LDL R2, [R1+0x10] ;  /* 0x0000100001027983 */ /* 0x0023620000100800 */
[----:B------:R-:W-:Y:S02]  /*15820*/  MOV R5, 0x2 ;  /* 0x0000000200057802 */ /* 0x000fe40000000f00 */
[----:B------:R-:W-:Y:S02]  /*15830*/  MOV R3, 0x15850 ;  /* 0x0001585000037802 */ /* 0x000fe40000000f00 */
[----:B-1---5:R-:W-:Y:S05]  /*15840*/  CALL.REL.NOINC `($__internal_42_$__cuda_sm70_shflsync_bfly_p) ;  /* 0x000001a000007944 */ /* 0x022fea0003c00000 */
[----:B------:R-:W-:Y:S01]  /*15850*/  MOV R0, R5 ;  /* 0x0000000500007202 */ /* 0x000fe20000000f00 */
[----:B------:R-:W-:Y:S05]  /*15860*/  BRA `(.L_x_2190) ;  /* 0xffffd1b000007947 */ /* 0x000fea000383ffff */
.L_x_2171:
[----:B------:R-:W-:Y:S01]  /*15870*/  IMAD.MOV.U32 R2, RZ, RZ, R0 ;  /* 0x000000ffff027224 */ /* 0x000fe200078e0000 */
[----:B------:R-:W-:Y:S02]  /*15880*/  MOV R5, 0x1 ;  /* 0x0000000100057802 */ /* 0x000fe40000000f00 */
[----:B------:R-:W-:Y:S02]  /*15890*/  MOV R3, 0x158b0 ;  /* 0x000158b000037802 */ /* 0x000fe40000000f00 */
[----:B-----5:R-:W-:Y:S05]  /*158a0*/  CALL.REL.NOINC `($__internal_42_$__cuda_sm70_shflsync_bfly_p) ;  /* 0x0000014000007944 */ /* 0x020fea0003c00000 */
[----:B------:R1:W5:Y:S01]  /*158b0*/  LDL R2, [R1+0x14] ;  /* 0x0000140001027983 */ /* 0x0003620000100800 */
[----:B------:R-:W-:Y:S01]  /*158c0*/  FADD.FTZ R0, R0, R5 ;  /* 0x0000000500007221 */ /* 0x000fe20000010000 */
[----:B------:R-:W-:-:S02]  /*158d0*/  MOV R5, 0x2 ;  /* 0x0000000200057802 */ /* 0x000fc40000000f00 */
[----:B------:R-:W-:Y:S02]  /*158e0*/  MOV R3, 0x15900 ;  /* 0x0001590000037802 */ /* 0x000fe40000000f00 */
[----:B-1---5:R-:W-:Y:S05]  /*158f0*/  CALL.REL.NOINC `($__internal_42_$__cuda_sm70_shflsync_bfly_p) ;  /* 0x000000f000007944 */ /* 0x022fea0003c00000 */
[----:B------:R-:W2:Y:S01]  /*15900*/  LDL.LU R2, [R1+0x14] ;  /* 0x0000140001027983 */ /* 0x000ea20000300800 */
[----:B------:R-:W-:Y:S01]  /*15910*/  MOV R3, 0x15960 ;  /* 0x0001596000037802 */ /* 0x000fe20000000f00 */
[----:B--2---:R-:W-:Y:S01]  /*15920*/  FADD.FTZ R4, R2, R5 ;  /* 0x0000000502047221 */ /* 0x004fe20000010000 */
[----:B------:R-:W-:-:S04]  /*15930*/  MOV R5, 0x1 ;  /* 0x0000000100057802 */ /* 0x000fc80000000f00 */
[----:B------:R-:W-:Y:S02]  /*15940*/  MOV R2, R4 ;  /* 0x0000000400027202 */ /* 0x000fe40000000f00 */
[----:B------:R-:W-:Y:S05]  /*15950*/  CALL.REL.NOINC `($__internal_42_$__cuda_sm70_shflsync_bfly_p) ;  /* 0x0000009000007944 */ /* 0x000fea0003c00000 */
[----:B------:R-:W-:Y:S01]  /*15960*/  MOV R3, R5 ;  /* 0x0000000500037202 */ /* 0x000fe20000000f00 */
[----:B------:R-:W-:Y:S05]  /*15970*/  BRA `(.L_x_2191) ;  /* 0xffffd13000007947 */ /* 0x000fea000383ffff */
.L_x_2181:
[----:B-1----:R-:W-:Y:S01]  /*15980*/  IMAD.MOV.U32 R12, RZ, RZ, R69 ;  /* 0x000000ffff0c7224 */ /* 0x002fe200078e0045 */
[----:B---3--:R-:W-:Y:S01]  /*15990*/  MOV R9, RZ ;  /* 0x000000ff00097202 */ /* 0x008fe20000000f00 */
[----:B------:R-:W-:Y:S01]  /*159a0*/  IMAD.MOV.U32 R3, RZ, RZ, 0x1f ;  /* 0x0000001fff037424 */ /* 0x000fe200078e00ff */
[----:B----4-:R-:W-:Y:S02]  /*159b0*/  MOV R2, 0x159d0 ;  /* 0x000159d000027802 */ /* 0x010fe40000000f00 */
[----:B--2--5:R-:W-:Y:S05]  /*159c0*/  CALL.REL.NOINC `($__internal_43_$__cuda_sm70_shflsync_idx_p) ;  /* 0x0000007000007944 */ /* 0x024fea0003c00000 */
[----:B------:R-:W-:Y:S01]  /*159d0*/  MOV R0, R9 ;  /* 0x0000000900007202 */ /* 0x000fe20000000f00 */
[----:B------:R-:W-:Y:S05]  /*159e0*/  BRA `(.L_x_2192) ;  /* 0xfffffa0000007947 */ /* 0x000fea000383ffff */
        .weak           $__internal_42_$__cuda_sm70_shflsync_bfly_p
        .type           $__internal_42_$__cuda_sm70_shflsync_bfly_p,@function
        .size           $__internal_42_$__cuda_sm70_shflsync_bfly_p,($__internal_43_$__cuda_sm70_shflsync_idx_p - $__internal_42_$__cuda_sm70_shflsync_bfly_p)
$__internal_42_$__cuda_sm70_shflsync_bfly_p:
[----:B------:R-:W-:Y:S04]  /*159f0*/  WARPSYNC R6 ;  /* 0x0000000600007348 */ /* 0x000fe80003800000 */
[----:B------:R1:W2:Y:S02]  /*15a00*/  SHFL.BFLY PT, R5, R2, R5, R7 ;  /* 0x0c00000502057389 */ /* 0x0002a400000e0007 */
[----:B-1----:R-:W-:-:S02]  /*15a10*/  MOV R2, R3 ;  /* 0x0000000300027202 */ /* 0x002fc40000000f00 */
[----:B------:R-:W-:-:S04]  /*15a20*/  MOV R3, 0x0 ;  /* 0x0000000000037802 */ /* 0x000fc80000000f00 */
[----:B--2---:R-:W-:Y:S05]  /*15a30*/  RET.REL.NODEC R2 `(_ZN7cutlass13device_kernelIN5flash19enable_sm80_to_sm89INS1_16FlashAttnFwdSm80INS1_25CollectiveMainloopFwdSm80ILi8ELi1ELb0EN4cute5tupleIJNS5_1CILi128EEENS7_ILi96EEENS7_ILi256EEEEEELi256ENS_10bfloat16_tEfNS_4arch4Sm80ELb1ELb0ELb1ELb0ELb0ELb0ELb1ELb1EEENS1_21CollectiveEpilogueFwdINS6_IJS8_SA_S9_EEENS6_IJNS7_ILi1EEESI_SI_EEESC_SE_Li256ELb0ELb1ELb1ELb0EEENS1_30DynamicPersistentTileSchedulerILi256ELi256ELb1ELb1ELb0EEEEEEEEEvNT_6ParamsE) ;  /* 0xfffea5c002007950 */ /* 0x004fea0003c3ffff */
        .weak           $__internal_43_$__cuda_sm70_shflsync_idx_p
        .type           $__internal_43_$__cuda_sm70_shflsync_idx_p,@function
        .size           $__internal_43_$__cuda_sm70_shflsync_idx_p,(.L_x_5226 - $__internal_43_$__cuda_sm70_shflsync_idx_p)
$__internal_43_$__cuda_sm70_shflsync_idx_p:
[----:B------:R-:W-:-:S04]  /*15a40*/  MOV R13, 0xffffffff ;  /* 0xffffffff000d7802 */ /* 0x000fc80000000f00 */
[----:B------:R-:W-:Y:S04]  /*15a50*/  WARPSYNC R13 ;  /* 0x0000000d00007348 */ /* 0x000fe80003800000 */
[----:B------:R1:W2:Y:S02]  /*15a60*/  SHFL.IDX PT, R9, R12, R9, R3 ;  /* 0x000000090c097389 */ /* 0x0002a400000e0003 */
[----:B-1----:R-:W-:-:S04]  /*15a70*/  MOV R3, 0x0 ;  /* 0x0000000000037802 */ /* 0x002fc80000000f00 */
[----:B--2---:R-:W-:Y:S05]  /*15a80*/  RET.REL.NODEC R2 `(_ZN7cutlass13device_kernelIN5flash19enable_sm80_to_sm89INS1_16FlashAttnFwdSm80INS1_25CollectiveMainloopFwdSm80ILi8ELi1ELb0EN4cute5tupleIJNS5_1CILi128EEENS7_ILi96EEENS7_ILi256EEEEEELi256ENS_10bfloat16_tEfNS_4arch4Sm80ELb1ELb0ELb1ELb0ELb0ELb0ELb1ELb1EEENS1_21CollectiveEpilogueFwdINS6_IJS8_SA_S9_EEENS6_IJNS7_ILi1EEESI_SI_EEESC_SE_Li256ELb0ELb1ELb1ELb0EEENS1_30DynamicPersistentTileSchedulerILi256ELi256ELb1ELb1ELb0EEEEEEEEEvNT_6ParamsE) ;  /* 0xfffea57002007950 */ /* 0x004fea0003c3ffff */
.L_x_2193:
        /* <DEDUP_REMOVED lines=15> */
.L_x_5226:


//--------------------- .text._ZN7cutlass13device_kernelIN5flash19enable_sm80_to_sm89INS1_16FlashAttnFwdSm80INS1_25CollectiveMainloopFwdSm80ILi8ELi1ELb0EN4cute5tupleIJNS5_1CILi128EEENS7_ILi64EEENS7_ILi256EEEEEELi256ENS_10bfloat16_tEfNS_4arch4Sm80ELb1ELb0ELb1ELb1ELb0ELb0ELb1ELb1EEENS1_21CollectiveEpilogueFwdINS6_IJS8_SA_S9_EEENS6_IJNS7_ILi1EEESI_SI_EEESC_SE_Li256ELb1ELb1ELb1ELb0EEENS1_36VarlenDynamicPersistentTileSchedulerILi128ELi64ELi256ELi256ELb1ELb1ELb0ELb1ELb1ELb1EEEEEEEEEvNT_6ParamsE --------------------------
	.section	.text._ZN7cutlass13device_kernelIN5flash19enable_sm80_to_sm89INS1_16FlashAttnFwdSm80INS1_25CollectiveMainloopFwdSm80ILi8ELi1ELb0EN4cute5tupleIJNS5_1CILi128EEENS7_ILi64EEENS7_ILi256EEEEEELi256ENS_10bfloat16_tEfNS_4arch4Sm80ELb1ELb0ELb1ELb1ELb0ELb0ELb1ELb1EEENS1_21CollectiveEpilogueFwdINS6_IJS8_SA_S9_EEENS6_IJNS7_ILi1EEESI_SI_EEESC_SE_Li256ELb1ELb1ELb1ELb0EEENS1_36VarlenDynamicPersistentTileSchedulerILi128ELi64ELi256ELi256ELb1ELb1ELb0ELb1ELb1ELb1EEEEEEEEEvNT_6ParamsE,"ax",@progbits
	.sectioninfo	@"SHI_REGISTERS=255"
	.align	128
.text._ZN7cutlass13device_kernelIN5flash19enable_sm80_to_sm89INS1_16FlashAttnFwdSm80INS1_25CollectiveMainloopFwdSm80ILi8ELi1ELb0EN4cute5tupleIJNS5_1CILi128EEENS7_ILi64EEENS7_ILi256EEEEEELi256ENS_10bfloat16_tEfNS_4arch4Sm80ELb1ELb0ELb1ELb1ELb0ELb0ELb1ELb1EEENS1_21CollectiveEpilogueFwdINS6_IJS8_SA_S9_EEENS6_IJNS7_ILi1EEESI_SI_EEESC_SE_Li256ELb1ELb1ELb1ELb0EEENS1_36VarlenDynamicPersistentTileSchedulerILi128ELi64ELi256ELi256ELb1ELb1ELb0ELb1ELb1ELb1EEEEEEEEEvNT_6ParamsE:
        .type           _ZN7cutlass13device_kernelIN5flash19enable_sm80_to_sm89INS1_16FlashAttnFwdSm80INS1_25CollectiveMainloopFwdSm80ILi8ELi1ELb0EN4cute5tupleIJNS5_1CILi128EEENS7_ILi64EEENS7_ILi256EEEEEELi256ENS_10bfloat16_tEfNS_4arch4Sm80ELb1ELb0ELb1ELb1ELb0ELb0ELb1ELb1EEENS1_21CollectiveEpilogueFwdINS6_IJS8_SA_S9_EEENS6_IJNS7_ILi1EEESI_SI_EEESC_SE_Li256ELb1ELb1ELb1ELb0EEENS1_36VarlenDynamicPersistentTileSchedulerILi128ELi64ELi256ELi256ELb1ELb1ELb0ELb1ELb1ELb1EEEEEEEEEvNT_6ParamsE,@function
        .size           _ZN7cutlass13device_kernelIN5flash19enable_sm80_to_sm89INS1_16FlashAttnFwdSm80INS1_25CollectiveMainloopFwdSm80ILi8ELi1ELb0EN4cute5tupleIJNS5_1CILi128EEENS7_ILi64EEENS7_ILi256EEEEEELi256ENS_10bfloat16_tEfNS_4arch4Sm80ELb1ELb0ELb1ELb1ELb0ELb0ELb1ELb1EEENS1_21CollectiveEpilogueFwdINS6_IJS8_SA_S9_EEENS6_IJNS7_ILi1EEESI_SI_EEESC_SE_Li256ELb1ELb1ELb1ELb0EEENS1_36VarlenDynamicPersistentTileSchedulerILi128ELi64ELi256ELi256ELb1ELb1ELb0ELb1ELb1ELb1EEEEEEEEEvNT_6ParamsE,(.L_x_5229 - _ZN7cutlass13device_kernelIN5flash19enable_sm80_to_sm89INS1_16FlashAttnFwdSm80INS1_25CollectiveMainloopFwdSm80ILi8ELi1ELb0EN4cute5tupleIJNS5_1CILi128EEENS7_ILi64EEENS7_ILi256EEEEEELi256ENS_10bfloat16_tEfNS_4arch4Sm80ELb1ELb0ELb1ELb1ELb0ELb0ELb1ELb1EEENS1_21CollectiveEpilogueFwdINS6_IJS8_SA_S9_EEENS6_IJNS7_ILi1EEESI_SI_EEESC_SE_Li256ELb1ELb1ELb1ELb0EEENS1_36VarlenDynamicPersistentTileSchedulerILi128ELi64ELi256ELi256ELb1ELb1ELb0ELb1ELb1ELb1EEEEEEEEEvNT_6ParamsE)
        .other          _ZN7cutlass13device_kernelIN5flash19enable_sm80_to_sm89INS1_16FlashAttnFwdSm80INS1_25CollectiveMainloopFwdSm80ILi8ELi1ELb0EN4cute5tupleIJNS5_1CILi128EEENS7_ILi64EEENS7_ILi256EEEEEELi256ENS_10bfloat16_tEfNS_4arch4Sm80ELb1ELb0ELb1ELb1ELb0ELb0ELb1ELb1EEENS1_21CollectiveEpilogueFwdINS6_IJS8_SA_S9_EEENS6_IJNS7_ILi1EEESI_SI_EEESC_SE_Li256ELb1ELb1ELb1ELb0EEENS1_36VarlenDynamicPersistentTileSchedulerILi128ELi64ELi256ELi256ELb1ELb1ELb0ELb1ELb1ELb1EEEEEEEEEvNT_6ParamsE,@"STO_CUDA_ENTRY STV_DEFAULT"
_ZN7cutlass13device_kernelIN5flash19enable_sm80_to_sm89INS1_16FlashAttnFwdSm80INS1_25CollectiveMainloopFwdSm80ILi8ELi1ELb0EN4cute5tupleIJNS5_1CILi128EEENS7_ILi64EEENS7_ILi256EEEEEELi256ENS_10bfloat16_tEfNS_4arch4Sm80ELb1ELb0ELb1ELb1ELb0ELb0ELb1ELb1EEENS1_21CollectiveEpilogueFwdINS6_IJS8_SA_S9_EEENS6_IJNS7_ILi1EEESI_SI_EEESC_SE_Li256ELb1ELb1ELb1ELb0EEENS1_36VarlenDynamicPersistentTileSchedulerILi128ELi64ELi256ELi256ELb1ELb1ELb0ELb1ELb1ELb1EEEEEEEEEvNT_6ParamsE:
        /* <DEDUP_REMOVED lines=54> */
.L_x_2199:
        /* <DEDUP_REMOVED lines=16> */
.L_x_2296:
        /* <DEDUP_REMOVED lines=16> */
.L_x_2297:
[----:B--2---:R-:W-:-:S05]  /*0560*/  IMAD R0, R0, c[0x0][0x538], RZ ;  /* 0x00014e0000007a24 */ /* 0x004fca00078e02ff */
[----:B------:R-:W-:-:S04]  /*0570*/  IADD3 R7, R0, R7, RZ ;  /* 0x0000000700077210 */ /* 0x000fc80007ffe0ff */
[----:B------:R-:W-:-:S13]  /*0580*/  ISETP.GT.AND P0, PT, R7, UR4, PT ;  /* 0x0000000407007c0c */ /* 0x000fda000bf04270 */
[----:B-1----:R-:W-:Y:S05]  /*0590*/  @!P0 BRA `(.L_x_2199) ;  /* 0xfffffdc000008947 */ /* 0x002fea000383ffff */
.L_x_2195:
[----:B------:R-:W-:-:S05]  /*05a0*/  IADD3 R11, -R0, R7, RZ ;  /* 0x00000007000b7210 */ /* 0x000fca0007ffe1ff */
[----:B------:R-:W-:-:S05]  /*05b0*/  IMAD R0, R4, c[0x0][0x538], R11 ;  /* 0x00014e0004007a24 */ /* 0x000fca00078e020b */
[----:B------:R-:W-:Y:S01]  /*05c0*/  ISETP.GT.AND P0, PT, R0, UR4, PT ;  /* 0x0000000400007c0c */ /* 0x000fe2000bf04270 */
[----:B------:R-:W-:-:S12]  /*05d0*/  BRA.DIV ~URZ, `(.L_x_2200) ;  /* 0x000140927f007947 */ /* 0x000fd8000b800000 */
[----:B------:R-:W-:-:S04]  /*05e0*/  VOTE.ANY R10, PT, !P0 ;  /* 0x00000000000a7806 */ /* 0x000fc800040e0100 */
.L_x_2298:
[----:B------:R-:W1:Y:S02]  /*05f0*/  POPC R7, R10 ;  /* 0x0000000a00077309 */ /* 0x000e640000000000 */
[----:B-1----:R-:W-:-:S05]  /*0600*/  IADD3 R0, R7, R6, RZ ;  /* 0x0000000607007210 */ /* 0x002fca0007ffe0ff */
[----:B------:R1:W-:Y:S01]  /*0610*/  STL [R1+0x2c], R0 ;  /* 0x00002c0001007387 */ /* 0x0003e20000100800 */
[----:B------:R-:W-:Y:S05]  /*0620*/  BRA.DIV ~URZ, `(.L_x_2201) ;  /* 0x000140927f007947 */ /* 0x000fea000b800000 */
[----:B------:R2:W3:Y:S01]  /*0630*/  SHFL.IDX PT, R12, R9, R7, 0x1f ;  /* 0x00001f07090c7589 */ /* 0x0004e200000e0000 */
[----:B------:R-:W-:-:S03]  /*0640*/  MOV R6, RZ ;  /* 0x000000ff00067202 */ /* 0x000fc60000000f00 */
[----:B------:R2:W4:Y:S04]  /*0650*/  SHFL.IDX PT, R9, R8, R7, 0x1f ;  /* 0x00001f0708097589 */ /* 0x00052800000e0000 */
.L_x_2299:
[----:B------:R-:W-:Y:S01]  /*0660*/  ISETP.NE.AND P0, PT, R10, RZ, PT ;  /* 0x000000ff0a00720c */ /* 0x000fe20003f05270 */
[----:B------:R-:W-:-:S12]  /*0670*/  BSSY B0, `(.L_x_2202) ;  /* 0x0000005000007945 */ /* 0x000fd80003800000 */
[----:B------:R-:W-:Y:S05]  /*0680*/  @!P0 BRA `(.L_x_2203) ;  /* 0x0000003000008947 */ /* 0x000fea0003800000 */
[----:B------:R-:W-:Y:S01]  /*0690*/  IADD3 R3, R7, -0x1, RZ ;  /* 0xffffffff07037810 */ /* 0x000fe20007ffe0ff */
[----:B------:R-:W-:Y:S05]  /*06a0*/  BRA.DIV ~URZ, `(.L_x_2204) ;  /* 0x000140f27f007947 */ /* 0x000fea000b800000 */
[----:B------:R1:W2:Y:S02]  /*06b0*/  SHFL.IDX PT, R6, R4, R3, 0x1f ;  /* 0x00001f0304067589 */ /* 0x0002a400000e0000 */
.L_x_2203:
[----:B------:R-:W-:Y:S05]  /*06c0*/  BSYNC B0 ;  /* 0x0000000000007941 */ /* 0x000fea0003800000 */
.L_x_2202:
        /* <DEDUP_REMOVED lines=69> */
.L_x_2206:
        /* <DEDUP_REMOVED lines=70> */
.L_x_2207:
[----:B------:R-:W-:Y:S05]  /*0f80*/  BSYNC B0 ;  /* 0x0000000000007941 */ /* 0x000fea0003800000 */
.L_x_2205:
[----:B------:R-:W-:-:S04]  /*0f90*/  LOP3.LUT R0, RZ, R0, RZ, 0x33, !PT ;  /* 0x00000000ff007212 */ /* 0x000fc800078e33ff */
[----:B------:R-:W-:-:S05]  /*0fa0*/  IADD3 R0, R0, R12, RZ ;  /* 0x0000000c00007210 */ /* 0x000fca0007ffe0ff */
[----:B------:R2:W-:Y:S01]  /*0fb0*/  STL [R1+0x24], R0 ;  /* 0x0000240001007387 */ /* 0x0005e20000100800 */
[----:B------:R-:W-:Y:S05]  /*0fc0*/  BRA `(.L_x_2208) ;  /* 0x0000006000007947 */ /* 0x000fea0003800000 */
.L_x_2196:
[----:B------:R-:W-:Y:S01]  /*0fd0*/  MOV R0, UR4 ;  /* 0x0000000400007c02 */ /* 0x000fe20008000f00 */
[----:B------:R-:W-:Y:S04]  /*0fe0*/  STL [R1+0x24], RZ ;  /* 0x000024ff01007387 */ /* 0x000fe80000100800 */
[----:B------:R-:W-:Y:S04]  /*0ff0*/  STL [R1+0x28], RZ ;  /* 0x000028ff01007387 */ /* 0x000fe80000100800 */
[----:B------:R1:W-:Y:S02]  /*1000*/  STL [R1+0x20], R0 ;  /* 0x0000200001007387 */ /* 0x0003e40000100800 */
[----:B-1----:R-:W-:-:S05]  /*1010*/  MOV R0, c[0x0][0x53c] ;  /* 0x00014f0000007a02 */ /* 0x002fca0000000f00 */
[----:B------:R1:W-:Y:S02]  /*1020*/  STL [R1+0x2c], R0 ;  /* 0x00002c0001007387 */ /* 0x0003e40000100800 */
.L_x_2208:
        /* <DEDUP_REMOVED lines=8> */
.L_x_2194:
[----:B-12---:R-:W2:Y:S02]  /*10b0*/  LDL R0, [R1+0x2c] ;  /* 0x00002c0001007983 */ /* 0x006ea40000100800 */
[----:B--2---:R-:W-:-:S13]  /*10c0*/  ISETP.GE.AND P0, PT, R0, c[0x0][0x53c], PT ;  /* 0x00014f0000007a0c */ /* 0x004fda0003f06270 */
[----:B------:R-:W-:Y:S05]  /*10d0*/  @P0 EXIT ;  /* 0x000000000000094d */ /* 0x000fea0003800000 */
[----:B------:R-:W1:Y:S02]  /*10e0*/  S2R R16, SR_TID.X ;  /* 0x0000000000107919 */ /* 0x000e640000002100 */
[----:B-1----:R-:W-:-:S04]  /*10f0*/  SHF.R.S32.HI R8, RZ, 0x1f, R16 ;  /* 0x0000001fff087819 */ /* 0x002fc80000011410 */
[CC--:B------:R-:W-:Y:S02]  /*1100*/  LEA.HI R2, R8.reuse, R16.reuse, RZ, 0x4 ;  /* 0x0000001008027211 */ /* 0x0c0fe400078f20ff */
[----:B---3--:R-:W-:Y:S02]  /*1110*/  LEA.HI R7, R8, R16, RZ, 0x3 ;  /* 0x0000001008077211 */ /* 0x008fe400078f18ff */
        /* <DEDUP_REMOVED lines=29> */
[----:B------:R-:W-:Y:S01]  /*12f0*/  LOP3.LUT R15, R3, R0, RZ, 0x3c, !PT ;  /* 0x00000000030f7212 */ /* 0x000fe200078e3cff */
[----:B------:R-:W-:Y:S01]  /*1300*/  IMAD.IADD R11, R2, 0x1, -R4 ;  /* 0x00000001020b7824 */ /* 0x000fe200078e0a04 */
[----:B------:R-:W-:Y:S02]  /*1310*/  LEA.HI R7, R8, R16, RZ, 0x6 ;  /* 0x0000001008077211 */ /* 0x000fe400078f30ff */
        /* <DEDUP_REMOVED lines=15> */
[----:B------:R-:W-:-:S02]  /*1410*/  LOP3.LUT R5, R2, 0x8, R5, 0xf8, !PT ;  /* 0x0000000802057812 */ /* 0x000fc400078ef805 */
[----:B------:R-:W-:Y:S01]  /*1420*/  SHF.R.U32.HI R2, RZ, 0x3, R2 ;  /* 0x00000003ff027819 */ /* 0x000fe20000011602 */
[----:B------:R-:W-:Y:S01]  /*1430*/  IMAD.IADD R3, R8, 0x1, -R0 ;  /* 0x0000000108037824 */ /* 0x000fe200078e0a00 */
[----:B------:R-:W-:Y:S02]  /*1440*/  LEA.HI R12, R12, R17, RZ, 0x2 ;  /* 0x000000110c0c7211 */ /* 0x000fe400078f10ff */
[----:B------:R-:W-:Y:S01]  /*1450*/  LOP3.LUT R6, R5, R2, RZ, 0x3c, !PT ;  /* 0x0000000205067212 */ /* 0x000fe200078e3cff */
[C---:B------:R-:W-:Y:S01]  /*1460*/  IMAD.SHL.U32 R2, R9.reuse, 0x40, RZ ;  /* 0x0000004009027824 */ /* 0x040fe200078e00ff */
[----:B------:R-:W-:Y:S02]  /*1470*/  SHF.R.S32.HI R0, RZ, 0x2, R12 ;  /* 0x00000002ff007819 */ /* 0x000fe4000001140c */
[----:B------:R-:W-:Y:S02]  /*1480*/  LOP3.LUT R4, R9, 0x1, RZ, 0xc0, !PT ;  /* 0x0000000109047812 */ /* 0x000fe400078ec0ff */
[----:B------:R-:W-:Y:S01]  /*1490*/  LOP3.LUT R2, R2, 0x1c0, RZ, 0xc0, !PT ;  /* 0x000001c002027812 */ /* 0x000fe200078ec0ff */
[----:B------:R-:W-:Y:S01]  /*14a0*/  IMAD R16, R3, 0x10, R0 ;  /* 0x0000001003107824 */ /* 0x000fe200078e0200 */
[----:B------:R-:W-:Y:S01]  /*14b0*/  ISETP.NE.U32.AND P0, PT, R4, 0x1, PT ;  /* 0x000000010400780c */ /* 0x000fe20003f05070 */
[----:B------:R-:W-:Y:S01]  /*14c0*/  IMAD.SHL.U32 R4, R8, 0x400, RZ ;  /* 0x0000040008047824 */ /* 0x000fe200078e00ff */
[----:B------:R-:W-:Y:S01]  /*14d0*/  LEA.HI R0, R7, R7, RZ, 0x1 ;  /* 0x0000000707007211 */ /* 0x000fe200078f08ff */
[----:B------:R-:W-:Y:S01]  /*14e0*/  IMAD.SHL.U32 R3, R13, 0x40, RZ ;  /* 0x000000400d037824 */ /* 0x000fe200078e00ff */
[----:B------:R-:W-:Y:S01]  /*14f0*/  LEA.HI R2, R2, R2, RZ, 0x1d ;  /* 0x0000000202027211 */ /* 0x000fe200078fe8ff */
[----:B------:R-:W-:Y:S01]  /*1500*/  IMAD R5, R7, 0x2, R4 ;  /* 0x0000000207057824 */ /* 0x000fe200078e0204 */
[----:B------:R-:W-:Y:S01]  /*1510*/  LOP3.LUT R0, R0, 0x1ffffffe, RZ, 0xc0, !PT ;  /* 0x1ffffffe00007812 */ /* 0x000fe200078ec0ff */
[----:B------:R-:W-:Y:S01]  /*1520*/  STL [R1+0xe4], R16 ;  /* 0x0000e41001007387 */ /* 0x000fe20000100800 */
[----:B------:R-:W-:Y:S01]  /*1530*/  LOP3.LUT R3, R3, 0xfffffe00, RZ, 0xc0, !PT ;  /* 0xfffffe0003037812 */ /* 0x000fe200078ec0ff */
[----:B------:R-:W-:Y:S01]  /*1540*/  IMAD.IADD R8, R5, 0x1, R2 ;  /* 0x0000000105087824 */ /* 0x000fe200078e0202 */
[----:B------:R-:W-:Y:S01]  /*1550*/  R2P PR, R9, 0x6 ;  /* 0x0000000609007804 */ /* 0x000fe20000000000 */
[----:B------:R-:W-:Y:S01]  /*1560*/  IMAD.IADD R9, R7, 0x1, -R0 ;  /* 0x0000000107097824 */ /* 0x000fe200078e0a00 */
[-C--:B------:R-:W-:Y:S01]  /*1570*/  IADD3 R4, R6, R3.reuse, R4 ;  /* 0x0000000306047210 */ /* 0x080fe20007ffe004 */
[----:B------:R-:W-:Y:S01]  /*1580*/  IMAD R0, R14, 0x200, R15 ;  /* 0x000002000e007824 */ /* 0x000fe200078e020f */
[----:B------:R-:W-:Y:S01]  /*1590*/  LOP3.LUT R5, R6, R3, RZ, 0xfc, !PT ;  /* 0x0000000306057212 */ /* 0x000fe200078efcff */
[----:B------:R-:W-:Y:S01]  /*15a0*/  IMAD R3, R10, 0x20, R20 ;  /* 0x000000200a037824 */ /* 0x000fe200078e0214 */
[----:B------:R-:W-:Y:S01]  /*15b0*/  IADD3 R14, R18, 0x40, RZ ;  /* 0x00000040120e7810 */ /* 0x000fe20007ffe0ff */
[----:B------:R-:W-:Y:S01]  /*15c0*/  IMAD R9, R9, 0x8, R16 ;  /* 0x0000000809097824 */ /* 0x000fe200078e0210 */
[----:B------:R-:W-:Y:S01]  /*15d0*/  SHF.R.S32.HI R19, RZ, 0x1f, R18 ;  /* 0x0000001fff137819 */ /* 0x000fe20000011412 */
[----:B------:R-:W-:Y:S01]  /*15e0*/  IMAD.MOV.U32 R13, RZ, RZ, 0x20 ;  /* 0x00000020ff0d7424 */ /* 0x000fe200078e00ff */
[----:B------:R1:W-:Y:S01]  /*15f0*/  STL [R1+0xb8], R3 ;  /* 0x0000b80301007387 */ /* 0x0003e20000100800 */
[----:B------:R-:W-:-:S02]  /*1600*/  LOP3.LUT P3, RZ, R10, 0x4, RZ, 0xc0, !PT ;  /* 0x000000040aff7812 */ /* 0x000fc4000786c0ff */
[----:B------:R-:W-:Y:S01]  /*1610*/  LOP3.LUT P4, RZ, R10, 0x2, RZ, 0xc0, !PT ;  /* 0x000000020aff7812 */ /* 0x000fe2000788c0ff */
[----:B------:R-:W-:Y:S01]  /*1620*/  STL.64 [R1+0x30], R18 ;  /* 0x0000301201007387 */ /* 0x000fe20000100a00 */
[C---:B------:R-:W-:Y:S02]  /*1630*/  IADD3 R7, R18.reuse, 0x80, RZ ;  /* 0x0000008012077810 */ /* 0x040fe40007ffe0ff */
[----:B------:R-:W-:Y:S01]  /*1640*/  SHF.R.S32.HI R10, RZ, 0x1f, R14 ;  /* 0x0000001fff0a7819 */ /* 0x000fe2000001140e */
[----:B------:R-:W-:Y:S01]  /*1650*/  STL [R1+0x3c], R14 ;  /* 0x00003c0e01007387 */ /* 0x000fe20000100800 */
[----:B------:R-:W-:Y:S02]  /*1660*/  IADD3 R6, R18, 0xc0, RZ ;  /* 0x000000c012067810 */ /* 0x000fe40007ffe0ff */
[C---:B------:R-:W-:Y:S01]  /*1670*/  LOP3.LUT P6, RZ, R11.reuse, 0x2, RZ, 0xc0, !PT ;  /* 0x000000020bff7812 */ /* 0x040fe200078cc0ff */
[----:B------:R2:W-:Y:S01]  /*1680*/  STL [R1+0x38], R7 ;  /* 0x0000380701007387 */ /* 0x0005e20000100800 */
[----:B------:R-:W-:Y:S01]  /*1690*/  LOP3.LUT P5, RZ, R11, 0x4, RZ, 0xc0, !PT ;  /* 0x000000040bff7812 */ /* 0x000fe200078ac0ff */
[----:B------:R-:W-:Y:S01]  /*16a0*/  IMAD.MOV.U32 R11, RZ, RZ, 0x40 ;  /* 0x00000040ff0b7424 */ /* 0x000fe200078e00ff */
[----:B------:R-:W-:Y:S01]  /*16b0*/  LEA R192, R0, 0x8100, 0x1 ;  /* 0x0000810000c07811 */ /* 0x000fe200078e08ff */
[----:B------:R3:W-:Y:S01]  /*16c0*/  STL [R1+0x60], R10 ;  /* 0x0000600a01007387 */ /* 0x0007e20000100800 */
[----:B------:R-:W-:-:S02]  /*16d0*/  LEA R199, R4, 0x10100, 0x1 ;  /* 0x0001010004c77811 */ /* 0x000fc400078e08ff */
[C---:B------:R-:W-:Y:S01]  /*16e0*/  SEL R2, R11.reuse, 0xffffffc0, !P3 ;  /* 0xffffffc00b027807 */ /* 0x040fe20005800000 */
[----:B------:R4:W-:Y:S01]  /*16f0*/  STL [R1+0x40], R6 ;  /* 0x0000400601007387 */ /* 0x0009e20000100800 */
[----:B------:R-:W-:Y:S02]  /*1700*/  SEL R0, R11, 0xffffffc0, !P5 ;  /* 0xffffffc00b007807 */ /* 0x000fe40006800000 */
[C---:B------:R-:W-:Y:S01]  /*1710*/  IADD3 R203, R192.reuse, 0x20, RZ ;  /* 0x00000020c0cb7810 */ /* 0x040fe20007ffe0ff */
[----:B------:R-:W-:Y:S01]  /*1720*/  IMAD.IADD R198, R192, 0x1, R2 ;  /* 0x00000001c0c67824 */ /* 0x000fe200078e0202 */
[----:B-1----:R-:W-:Y:S01]  /*1730*/  LOP3.LUT R3, R12, 0x7ffffffc, RZ, 0xc0, !PT ;  /* 0x7ffffffc0c037812 */ /* 0x002fe200078ec0ff */
[----:B------:R-:W-:Y:S01]  /*1740*/  IMAD.IADD R202, R199, 0x1, R0 ;  /* 0x00000001c7ca7824 */ /* 0x000fe200078e0200 */
[----:B------:R-:W-:Y:S02]  /*1750*/  @P4 IADD3 R203, R192, -0x20, RZ ;  /* 0xffffffe0c0cb4810 */ /* 0x000fe40007ffe0ff */
[----:B------:R-:W-:Y:S01]  /*1760*/  LEA R193, R5, 0x100, 0x1 ;  /* 0x0000010005c17811 */ /* 0x000fe200078e08ff */
[----:B------:R-:W-:Y:S01]  /*1770*/  IMAD.IADD R3, R17, 0x1, -R3 ;  /* 0x0000000111037824 */ /* 0x000fe200078e0a03 */
[C---:B------:R-:W-:Y:S01]  /*1780*/  IADD3 R218, R203.reuse, 0x800, RZ ;  /* 0x00000800cbda7810 */ /* 0x040fe20007ffe0ff */
[----:B------:R-:W-:Y:S01]  /*1790*/  IMAD.IADD R195, R2, 0x1, R203 ;  /* 0x0000000102c37824 */ /* 0x000fe200078e02cb */
[C---:B------:R-:W-:Y:S01]  /*17a0*/  IADD3 R217, R203.reuse, 0x1000, RZ ;  /* 0x00001000cbd97810 */ /* 0x040fe20007ffe0ff */
[----:B------:R-:W-:Y:S01]  /*17b0*/  IMAD.IADD R197, R0, 0x1, R193 ;  /* 0x0000000100c57824 */ /* 0x000fe200078e02c1 */
[----:B------:R-:W-:-:S02]  /*17c0*/  IADD3 R216, R203, 0x1800, RZ ;  /* 0x00001800cbd87810 */ /* 0x000fc40007ffe0ff */
[----:B--2---:R-:W-:Y:S02]  /*17d0*/  SHF.R.S32.HI R7, RZ, 0x1f, R7 ;  /* 0x0000001fff077819 */ /* 0x004fe40000011407 */
[----:B------:R-:W-:Y:S01]  /*17e0*/  IADD3 R215, R203, 0x2000, RZ ;  /* 0x00002000cbd77810 */ /* 0x000fe20007ffe0ff */
[----:B---3--:R-:W-:Y:S02]  /*17f0*/  IMAD.SHL.U32 R10, R3, 0x2, RZ ;  /* 0x00000002030a7824 */ /* 0x008fe400078e00ff */
[----:B------:R1:W-:Y:S01]  /*1800*/  STL [R1+0x5c], R7 ;  /* 0x00005c0701007387 */ /* 0x0003e20000100800 */
[----:B------:R-:W-:Y:S02]  /*1810*/  SEL R3, R13, 0xffffffe0, !P6 ;  /* 0xffffffe00d037807 */ /* 0x000fe40007000000 */
[----:B----4-:R-:W-:Y:S02]  /*1820*/  SHF.R.S32.HI R6, RZ, 0x1f, R6 ;  /* 0x0000001fff067819 */ /* 0x010fe40000011406 */
[C---:B------:R-:W-:Y:S01]  /*1830*/  IADD3 R12, R10.reuse, 0x8, RZ ;  /* 0x000000080a0c7810 */ /* 0x040fe20007ffe0ff */
[----:B------:R-:W-:Y:S01]  /*1840*/  IMAD.IADD R200, R199, 0x1, R3 ;  /* 0x00000001c7c87824 */ /* 0x000fe200078e0203 */
[C---:B------:R-:W-:Y:S01]  /*1850*/  IADD3 R18, R10.reuse, 0xb8, RZ ;  /* 0x000000b80a127810 */ /* 0x040fe20007ffe0ff */
[----:B------:R2:W-:Y:S01]  /*1860*/  STL [R1+0x58], R6 ;  /* 0x0000580601007387 */ /* 0x0005e20000100800 */
[C---:B------:R-:W-:Y:S01]  /*1870*/  IADD3 R17, R10.reuse, 0xc0, RZ ;  /* 0x000000c00a117810 */ /* 0x040fe20007ffe0ff */
[----:B------:R-:W-:Y:S01]  /*1880*/  IMAD.IADD R194, R3, 0x1, R193 ;  /* 0x0000000103c27824 */ /* 0x000fe200078e02c1 */
[C---:B------:R-:W-:Y:S01]  /*1890*/  IADD3 R16, R10.reuse, 0xc8, RZ ;  /* 0x000000c80a107810 */ /* 0x040fe20007ffe0ff */
[----:B------:R3:W-:Y:S01]  /*18a0*/  STL [R1+0x50], R9 ;  /* 0x0000500901007387 */ /* 0x0007e20000100800 */
[----:B------:R-:W-:Y:S01]  /*18b0*/  IADD3 R15, R10, 0xd0, RZ ;  /* 0x000000d00a0f7810 */ /* 0x000fe20007ffe0ff */
[----:B------:R-:W-:Y:S01]  /*18c0*/  IMAD.IADD R201, R200, 0x1, R0 ;  /* 0x00000001c8c97824 */ /* 0x000fe200078e0200 */
[----:B------:R-:W-:Y:S01]  /*18d0*/  IADD3 R14, R10, 0xd8, RZ ;  /* 0x000000d80a0e7810 */ /* 0x000fe20007ffe0ff */
[----:B------:R-:W-:Y:S01]  /*18e0*/  STL [R1+0x10], R10 ;  /* 0x0000100a01007387 */ /* 0x000fe20000100800 */
[C---:B------:R-:W-:Y:S01]  /*18f0*/  IADD3 R214, R203.reuse, 0x2800, RZ ;  /* 0x00002800cbd67810 */ /* 0x040fe20007ffe0ff */
[----:B------:R-:W-:Y:S01]  /*1900*/  IMAD.IADD R196, R0, 0x1, R194 ;  /* 0x0000000100c47824 */ /* 0x000fe200078e02c2 */
[C---:B------:R-:W-:Y:S01]  /*1910*/  IADD3 R213, R203.reuse, 0x3000, RZ ;  /* 0x00003000cbd57810 */ /* 0x040fe20007ffe0ff */
[----:B------:R4:W-:Y:S01]  /*1920*/  STL [R1+0x8c], R12 ;  /* 0x00008c0c01007387 */ /* 0x0009e20000100800 */
[----:B------:R-:W-:-:S02]  /*1930*/  IADD3 R212, R203, 0x3800, RZ ;  /* 0x00003800cbd47810 */ /* 0x000fc40007ffe0ff */
[----:B------:R-:W-:Y:S02]  /*1940*/  IADD3 R211, R203, 0x4000, RZ ;  /* 0x00004000cbd37810 */ /* 0x000fe40007ffe0ff */
[----:B-1----:R-:W-:Y:S02]  /*1950*/  SEL R7, R13, 0xffffffe0, !P1 ;  /* 0xffffffe00d077807 */ /* 0x002fe40004800000 */
[----:B------:R-:W-:Y:S02]  /*1960*/  IADD3 R13, R10, 0xe0, RZ ;  /* 0x000000e00a0d7810 */ /* 0x000fe40007ffe0ff */
[C---:B------:R-:W-:Y:S02]  /*1970*/  IADD3 R210, R203.reuse, 0x4800, RZ ;  /* 0x00004800cbd27810 */ /* 0x040fe40007ffe0ff */
[----:B------:R-:W-:Y:S02]  /*1980*/  IADD3 R209, R203, 0x5000, RZ ;  /* 0x00005000cbd17810 */ /* 0x000fe40007ffe0ff */
[----:B--2---:R-:W-:-:S02]  /*1990*/  SEL R6, R11, 0xffffffc0, !P2 ;  /* 0xffffffc00b067807 */ /* 0x004fc40005000000 */
[C---:B------:R-:W-:Y:S02]  /*19a0*/  IADD3 R11, R10.reuse, 0x10, RZ ;  /* 0x000000100a0b7810 */ /* 0x040fe40007ffe0ff */
[C---:B---3--:R-:W-:Y:S02]  /*19b0*/  IADD3 R9, R10.reuse, 0xb0, RZ ;  /* 0x000000b00a097810 */ /* 0x048fe40007ffe0ff */
[C---:B------:R-:W-:Y:S01]  /*19c0*/  IADD3 R208, R203.reuse, 0x5800, RZ ;  /* 0x00005800cbd07810 */ /* 0x040fe20007ffe0ff */
[----:B------:R1:W-:Y:S01]  /*19d0*/  STL [R1+0x88], R11 ;  /* 0x0000880b01007387 */ /* 0x0003e20000100800 */
[C---:B------:R-:W-:Y:S02]  /*19e0*/  IADD3 R207, R203.reuse, 0x6000, RZ ;  /* 0x00006000cbcf7810 */ /* 0x040fe40007ffe0ff */
[----:B------:R-:W-:Y:S01]  /*19f0*/  IADD3 R206, R203, 0x6800, RZ ;  /* 0x00006800cbce7810 */ /* 0x000fe20007ffe0ff */
[----:B------:R2:W-:Y:S01]  /*1a00*/  STL [R1+0x84], R9 ;  /* 0x0000840901007387 */ /* 0x0005e20000100800 */
[----:B----4-:R-:W-:-:S02]  /*1a10*/  IADD3 R12, R10, 0xe8, RZ ;  /* 0x000000e80a0c7810 */ /* 0x010fc40007ffe0ff */
[C---:B------:R-:W-:Y:S01]  /*1a20*/  IADD3 R205, R203.reuse, 0x7000, RZ ;  /* 0x00007000cbcd7810 */ /* 0x040fe20007ffe0ff */
[----:B------:R3:W-:Y:S01]  /*1a30*/  STL [R1+0xb4], R18 ;  /* 0x0000b41201007387 */ /* 0x0007e20000100800 */
[----:B------:R-:W-:-:S03]  /*1a40*/  IADD3 R204, R203, 0x7800, RZ ;  /* 0x00007800cbcc7810 */ /* 0x000fc60007ffe0ff */
[----:B------:R-:W-:Y:S04]  /*1a50*/  STL [R1+0xb0], R17 ;  /* 0x0000b01101007387 */ /* 0x000fe80000100800 */
[----:B------:R4:W-:Y:S04]  /*1a60*/  STL [R1+0xac], R16 ;  /* 0x0000ac1001007387 */ /* 0x0009e80000100800 */
[----:B------:R5:W-:Y:S04]  /*1a70*/  STL [R1+0xa8], R15 ;  /* 0x0000a80f01007387 */ /* 0x000be80000100800 */
[----:B------:R-:W-:Y:S01]  /*1a80*/  STL [R1+0xa4], R14 ;  /* 0x0000a40e01007387 */ /* 0x000fe20000100800 */
[----:B-1----:R-:W-:-:S03]  /*1a90*/  IADD3 R11, R10, 0xf0, RZ ;  /* 0x000000f00a0b7810 */ /* 0x002fc60007ffe0ff */
[----:B------:R1:W-:Y:S01]  /*1aa0*/  STL [R1+0xa0], R13 ;  /* 0x0000a00d01007387 */ /* 0x0003e20000100800 */
[----:B--2---:R-:W-:Y:S02]  /*1ab0*/  IADD3 R9, R10, 0xf8, RZ ;  /* 0x000000f80a097810 */ /* 0x004fe40007ffe0ff */
[----:B------:R-:W-:Y:S01]  /*1ac0*/  LEA R10, R8, 0x80, 0x1 ;  /* 0x00000080080a7811 */ /* 0x000fe200078e08ff */
[----:B------:R2:W-:Y:S01]  /*1ad0*/  STL [R1+0x9c], R12 ;  /* 0x00009c0c01007387 */ /* 0x0005e20000100800 */
[----:B---3--:R-:W-:Y:S02]  /*1ae0*/  SHF.R.S32.HI R18, RZ, 0x1f, R18 ;  /* 0x0000001fff127819 */ /* 0x008fe40000011412 */
[----:B------:R-:W-:Y:S01]  /*1af0*/  SHF.R.S32.HI R8, RZ, 0x1f, R17 ;  /* 0x0000001fff087819 */ /* 0x000fe20000011411 */
[----:B------:R-:W-:Y:S04]  /*1b00*/  STL [R1+0x98], R11 ;  /* 0x0000980b01007387 */ /* 0x000fe80000100800 */
[----:B------:R3:W-:Y:S01]  /*1b10*/  STL [R1+0x94], R9 ;  /* 0x0000940901007387 */ /* 0x0007e20000100800 */
[----:B----4-:R-:W-:-:S03]  /*1b20*/  SHF.R.S32.HI R16, RZ, 0x1f, R16 ;  /* 0x0000001fff107819 */ /* 0x010fc60000011410 */
[----:B------:R-:W-:Y:S01]  /*1b30*/  STL [R1+0x64], R10 ;  /* 0x0000640a01007387 */ /* 0x000fe20000100800 */
[----:B-----5:R-:W-:-:S03]  /*1b40*/  SHF.R.S32.HI R15, RZ, 0x1f, R15 ;  /* 0x0000001fff0f7819 */ /* 0x020fc6000001140f */
[----:B------:R-:W-:Y:S04]  /*1b50*/  STL [R1+0xdc], R18 ;  /* 0x0000dc1201007387 */ /* 0x000fe80000100800 */
[----:B------:R4:W-:Y:S01]  /*1b60*/  STL [R1+0xd8], R8 ;  /* 0x0000d80801007387 */ /* 0x0009e20000100800 */
[----:B-1----:R-:W-:-:S03]  /*1b70*/  SHF.R.S32.HI R13, RZ, 0x1f, R13 ;  /* 0x0000001fff0d7819 */ /* 0x002fc6000001140d */
[----:B------:R-:W-:Y:S01]  /*1b80*/  STL [R1+0xd4], R16 ;  /* 0x0000d41001007387 */ /* 0x000fe20000100800 */
[----:B--2---:R-:W-:-:S03]  /*1b90*/  SHF.R.S32.HI R12, RZ, 0x1f, R12 ;  /* 0x0000001fff0c7819 */ /* 0x004fc6000001140c */
[----:B------:R-:W-:Y:S01]  /*1ba0*/  STL [R1+0xd0], R15 ;  /* 0x0000d00f01007387 */ /* 0x000fe20000100800 */
[----:B---3--:R-:W-:Y:S02]  /*1bb0*/  SHF.R.S32.HI R9, RZ, 0x1f, R9 ;  /* 0x0000001fff097819 */ /* 0x008fe40000011409 */
[----:B----4-:R-:W-:-:S05]  /*1bc0*/  SHF.R.S32.HI R8, RZ, 0x1f, R14 ;  /* 0x0000001fff087819 */ /* 0x010fca000001140e */
        /* <DEDUP_REMOVED lines=21> */
.L_x_2295:
        /* <DEDUP_REMOVED lines=20> */
[----:B------:R-:W-:-:S05]  /*1e60*/  @P0 LEA.HI.X R3, R115, c[0x0][0x374], R114, 0x2, P1 ;  /* 0x0000dd0073030a11 */ /* 0x000fca00008f1472 */
[----:B------:R2:W5:Y:S01]  /*1e70*/  @P0 LDG.E R10, [R2.64] ;  /* 0x00000006020a0981 */ /* 0x000562000c1e1900 */
[C---:B------:R-:W-:Y:S02]  /*1e80*/  @P4 LEA R8, P0, R115.reuse, c[0x0][0x360], 0x2 ;  /* 0x0000d80073084a11 */ /* 0x040fe400078010ff */
[C-C-:B------:R-:W-:Y:S02]  /*1e90*/  LEA.HI.X R5, R115.reuse, c[0x0][0x34c], R114.reuse, 0x2, P3 ;  /* 0x0000d30073057a11 */ /* 0x140fe400018f1472 */
[----:B------:R-:W-:-:S03]  /*1ea0*/  @P4 LEA.HI.X R9, R115, c[0x0][0x364], R114, 0x2, P0 ;  /* 0x0000d90073094a11 */ /* 0x000fc600000f1472 */
[----:B------:R1:W5:Y:S04]  /*1eb0*/  @P2 LDG.E R6, [R4.64] ;  /* 0x0000000604062981 */ /* 0x000368000c1e1900 */
[----:B------:R-:W4:Y:S01]  /*1ec0*/  @P4 LDG.E R0, [R8.64] ;  /* 0x0000000608004981 */ /* 0x000f22000c1e1900 */
[----:B--2---:R-:W-:-:S04]  /*1ed0*/  LEA R2, P1, R115, c[0x0][0x350], 0x2 ;  /* 0x0000d40073027a11 */ /* 0x004fc800078210ff */
[----:B------:R-:W-:-:S05]  /*1ee0*/  LEA.HI.X R3, R115, c[0x0][0x354], R114, 0x2, P1 ;  /* 0x0000d50073037a11 */ /* 0x000fca00008f1472 */
[----:B------:R1:W5:Y:S01]  /*1ef0*/  @P6 LDG.E R11, [R2.64] ;  /* 0x00000006020b6981 */ /* 0x000362000c1e1900 */
[----:B---3--:R-:W-:-:S05]  /*1f00*/  LOP3.LUT R107, R12, 0xffff, RZ, 0xc0, !PT ;  /* 0x0000ffff0c6b7812 */ /* 0x008fca00078ec0ff */
[----:B------:R1:W-:Y:S01]  /*1f10*/  STL [R1+0x4c], R107 ;  /* 0x00004c6b01007387 */ /* 0x0003e20000100800 */
[----:B------:R-:W-:Y:S03]  /*1f20*/  YIELD ;  /* 0x0000000000007946 */ /* 0x000fe60003800000 */
[----:B----4-:R1:W-:Y:S01]  /*1f30*/  @P4 STL [R1+0x1c], R0 ;  /* 0x00001c0001004387 */ /* 0x0103e20000100800 */
        /* <DEDUP_REMOVED lines=8> */
.L_x_2209:
[----:B------:R-:W-:-:S04]  /*1fc0*/  ISETP.NE.U32.AND P0, PT, RZ, c[0x0][0x368], PT ;  /* 0x0000da00ff007a0c */ /* 0x000fc80003f05070 */
[----:B------:R-:W-:-:S13]  /*1fd0*/  ISETP.NE.AND.EX P0, PT, RZ, c[0x0][0x36c], PT, P0 ;  /* 0x0000db00ff007a0c */ /* 0x000fda0003f05300 */
[----:B------:R-:W-:Y:S05]  /*1fe0*/  @!P0 BRA `(.L_x_2210) ;  /* 0x0000004000008947 */ /* 0x000fea0003800000 */
[----:B-1----:R-:W-:-:S04]  /*1ff0*/  LEA R2, P0, R115, c[0x0][0x368], 0x2 ;  /* 0x0000da0073027a11 */ /* 0x002fc800078010ff */
[----:B------:R-:W-:-:S05]  /*2000*/  LEA.HI.X R3, R115, c[0x0][0x36c], R114, 0x2, P0 ;  /* 0x0000db0073037a11 */ /* 0x000fca00000f1472 */
[----:B------:R1:W5:Y:S01]  /*2010*/  LDG.E R0, [R2.64] ;  /* 0x0000000602007981 */ /* 0x000362000c1e1900 */
[----:B------:R-:W-:Y:S05]  /*2020*/  BRA `(.L_x_2211) ;  /* 0x0000005000007947 */ /* 0x000fea0003800000 */
.L_x_2210:
[----:B-1----:R-:W-:Y:S01]  /*2030*/  MOV R0, c[0x0][0x1d0] ;  /* 0x0000740000007a02 */ /* 0x002fe20000000f00 */
[----:B------:R-:W-:Y:S05]  /*2040*/  @!P6 BRA `(.L_x_2211) ;  /* 0x000000300000e947 */ /* 0x000fea0003800000 */
[----:B------:R-:W2:Y:S04]  /*2050*/  LDG.E R4, [R2.64] ;  /* 0x0000000602047981 */ /* 0x000ea8000c1e1900 */
[----:B------:R-:W2:Y:S02]  /*2060*/  LDG.E R0, [R2.64+0x4] ;  /* 0x0000040602007981 */ /* 0x000ea4000c1e1900 */
[----:B--2---:R-:W-:Y:S02]  /*2070*/  IADD3 R0, -R4, R0, RZ ;  /* 0x0000000004007210 */ /* 0x004fe40007ffe1ff */
.L_x_2211:
[----:B-1----:R-:W2:Y:S04]  /*2080*/  LDL R2, [R1+0x1c] ;  /* 0x00001c0001027983 */ /* 0x002ea80000100800 */
[----:B------:R-:W3:Y:S01]  /*2090*/  LDL.LU R4, [R1+0x24] ;  /* 0x0000240001047983 */ /* 0x000ee20000300800 */
[----:B-----5:R-:W-:Y:S01]  /*20a0*/  IMAD.IADD R5, R0, 0x1, -R10 ;  /* 0x0000000100057824 */ /* 0x020fe200078e0a0a */
[----:B------:R-:W-:Y:S01]  /*20b0*/  BSSY B0, `(.L_x_2212) ;  /* 0x000003f000007945 */ /* 0x000fe20003800000 */
[----:B--2---:R-:W-:-:S02]  /*20c0*/  IMAD.MOV.U32 R3, RZ, RZ, R2 ;  /* 0x000000ffff037224 */ /* 0x004fc400078e0002 */
[----:B------:R-:W-:Y:S02]  /*20d0*/  IMAD.MOV.U32 R2, RZ, RZ, c[0x0][0x2c4] ;  /* 0x0000b100ff027624 */ /* 0x000fe400078e00ff */
[----:B---3--:R-:W-:Y:S01]  /*20e0*/  IMAD.SHL.U32 R103, R4, 0x80, RZ ;  /* 0x0000008004677824 */ /* 0x008fe200078e00ff */
[----:B------:R-:W-:Y:S02]  /*20f0*/  IADD3 R3, R5, 0x40, -R3 ;  /* 0x0000004005037810 */ /* 0x000fe40007ffe803 */
[----:B------:R-:W-:Y:S02]  /*2100*/  ISETP.NE.AND P1, PT, R2, 0x1, PT ;  /* 0x000000010200780c */ /* 0x000fe40003f25270 */
[----:B------:R-:W-:Y:S01]  /*2110*/  IADD3 R2, R103, 0x7f, RZ ;  /* 0x0000007f67027810 */ /* 0x000fe20007ffe0ff */
[----:B------:R-:W-:Y:S04]  /*2120*/  STL [R1+0x24], R103 ;  /* 0x0000246701007387 */ /* 0x000fe80000100800 */
[----:B------:R-:W-:Y:S01]  /*2130*/  IMAD.MOV.U32 R0, RZ, RZ, R2 ;  /* 0x000000ffff007224 */ /* 0x000fe200078e0002 */
[----:B------:R1:W-:Y:S05]  /*2140*/  STL [R1+0x18], R5 ;  /* 0x0000180501007387 */ /* 0x0003ea0000100800 */
[----:B------:R-:W-:Y:S01]  /*2150*/  @P1 IMAD.HI.U32 R4, R2, c[0x0][0x2c8], RZ ;  /* 0x0000b20002041a27 */ /* 0x000fe200078e00ff */
[----:B------:R-:W-:-:S04]  /*2160*/  IADD3 R2, R5, 0x3f, RZ ;  /* 0x0000003f05027810 */ /* 0x000fc80007ffe0ff */
[----:B------:R-:W-:-:S05]  /*2170*/  @P1 SHF.R.U32.HI R0, RZ, c[0x0][0x2cc], R4 ;  /* 0x0000b300ff001a19 */ /* 0x000fca0000011604 */
[----:B------:R-:W-:Y:S01]  /*2180*/  IMAD.IADD R0, R3, 0x1, R0 ;  /* 0x0000000103007824 */ /* 0x000fe200078e0200 */
[----:B------:R-:W-:-:S04]  /*2190*/  SHF.R.S32.HI R3, RZ, 0x1f, R2 ;  /* 0x0000001fff037819 */ /* 0x000fc80000011402 */
[----:B------:R-:W-:Y:S02]  /*21a0*/  SHF.R.S32.HI R4, RZ, 0x1f, R0 ;  /* 0x0000001fff047819 */ /* 0x000fe40000011400 */
[----:B------:R-:W-:Y:S02]  /*21b0*/  LEA.HI R2, R3, R2, RZ, 0x6 ;  /* 0x0000000203027211 */ /* 0x000fe400078f30ff */
[----:B------:R-:W-:Y:S02]  /*21c0*/  LEA.HI R0, R4, R0, RZ, 0x6 ;  /* 0x0000000004007211 */ /* 0x000fe400078f30ff */
[----:B------:R-:W-:Y:S02]  /*21d0*/  SHF.R.S32.HI R2, RZ, 0x6, R2 ;  /* 0x00000006ff027819 */ /* 0x000fe40000011402 */
[----:B------:R-:W-:Y:S02]  /*21e0*/  SHF.R.S32.HI R0, RZ, 0x6, R0 ;  /* 0x00000006ff007819 */ /* 0x000fe40000011400 */
[----:B------:R-:W-:-:S02]  /*21f0*/  LOP3.LUT R3, R12, 0xff000000, RZ, 0xc0, !PT ;  /* 0xff0000000c037812 */ /* 0x000fc400078ec0ff */
[----:B------:R-:W-:Y:S01]  /*2200*/  IMNMX R7, R2, R0, PT ;  /* 0x0000000002077217 */ /* 0x000fe20003800200 */
[----:B------:R-:W-:Y:S01]  /*2210*/  IMAD.MOV.U32 R2, RZ, RZ, RZ ;  /* 0x000000ffff027224 */ /* 0x000fe200078e00ff */
[----:B------:R-:W-:Y:S01]  /*2220*/  LOP3.LUT R4, R12, 0xff0000, RZ, 0xc0, !PT ;  /* 0x00ff00000c047812 */ /* 0x000fe200078ec0ff */
[----:B------:R-:W-:Y:S01]  /*2230*/  IMAD.IADD R12, R11, 0x1, R10 ;  /* 0x000000010b0c7824 */ /* 0x000fe200078e020a */
[----:B------:R-:W-:Y:S02]  /*2240*/  SHF.R.U32.HI R0, RZ, 0x8, R3 ;  /* 0x00000008ff007819 */ /* 0x000fe40000011603 */
[----:B------:R-:W-:Y:S02]  /*2250*/  ISETP.GE.AND P0, PT, R7, 0x1, PT ;  /* 0x000000010700780c */ /* 0x000fe40003f06270 */
[----:B------:R-:W-:-:S04]  /*2260*/  LEA.HI R0, R4, R0, RZ, 0x10 ;  /* 0x0000000004007211 */ /* 0x000fc800078f80ff */
[----:B------:R-:W-:Y:S02]  /*2270*/  LOP3.LUT R14, R0, 0xff, RZ, 0xc0, !PT ;  /* 0x000000ff000e7812 */ /* 0x000fe400078ec0ff */
[----:B-1----:R-:W-:-:S03]  /*2280*/  SHF.R.U32.HI R5, RZ, 0x10, R0 ;  /* 0x00000010ff057819 */ /* 0x002fc60000011600 */
[----:B------:R1:W-:Y:S04]  /*2290*/  STL [R1+0x90], R14 ;  /* 0x0000900e01007387 */ /* 0x0003e80000100800 */
[----:B------:R1:W-:Y:S01]  /*22a0*/  STL [R1+0x28], R5 ;  /* 0x0000280501007387 */ /* 0x0003e20000100800 */
        /* <DEDUP_REMOVED lines=31> */
.L_x_2213:
[----:B------:R-:W-:Y:S05]  /*24a0*/  BSYNC B0 ;  /* 0x0000000000007941 */ /* 0x000fea0003800000 */
.L_x_2212:
        /* <DEDUP_REMOVED lines=73> */
[----:B------:R-:W3:Y:S01]  /*2940*/  LDL R106, [R1+0x3c] ;  /* 0x00003c00016a7983 */ /* 0x000ee20000100800 */
[----:B------:R-:W-:-:S03]  /*2950*/  ISETP.NE.U32.AND P0, PT, RZ, c[0x0][0x340], PT ;  /* 0x0000d000ff007a0c */ /* 0x000fc60003f05070 */
[----:B------:R-:W4:Y:S01]  /*2960*/  LDL.64 R110, [R1+0x30] ;  /* 0x00003000016e7983 */ /* 0x000f220000100a00 */
[----:B------:R-:W-:-:S03]  /*2970*/  ISETP.NE.AND.EX P0, PT, RZ, c[0x0][0x344], PT, P0 ;  /* 0x0000d100ff007a0c */ /* 0x000fc60003f05300 */
[----:B------:R-:W5:Y:S04]  /*2980*/  LDL R20, [R1+0x38] ;  /* 0x0000380001147983 */ /* 0x000f680000100800 */
[----:B------:R-:W4:Y:S04]  /*2990*/  LDL R19, [R1+0x40] ;  /* 0x0000400001137983 */ /* 0x000f280000100800 */
[----:B------:R-:W5:Y:S02]  /*29a0*/  LDL.LU R18, [R1+0x44] ;  /* 0x0000440001127983 */ /* 0x000f640000300800 */
[----:B------:R-:W-:-:S05]  /*29b0*/  @P0 IMAD.WIDE R2, R115, R13, c[0x0][0x340] ;  /* 0x0000d00073020625 */ /* 0x000fca00078e020d */
[----:B------:R1:W5:Y:S04]  /*29c0*/  @P0 LDG.E R11, [R2.64] ;  /* 0x00000006020b0981 */ /* 0x000368000c1e1900 */
[----:B------:R-:W1:Y:S01]  /*29d0*/  S2R R7, SR_TID.X ;  /* 0x0000000000077919 */ /* 0x000e620000002100 */
[----:B------:R-:W-:-:S05]  /*29e0*/  SHF.R.S32.HI R0, RZ, 0x1f, R6 ;  /* 0x0000001fff007819 */ /* 0x000fca0000011406 */
[----:B------:R-:W-:-:S04]  /*29f0*/  IMAD R0, R0, c[0x0][0x178], RZ ;  /* 0x00005e0000007a24 */ /* 0x000fc800078e02ff */
[----:B------:R-:W-:Y:S01]  /*2a00*/  IMAD R0, R6, c[0x0][0x17c], R0 ;  /* 0x00005f0006007a24 */ /* 0x000fe200078e0200 */
[----:B-1----:R-:W-:Y:S01]  /*2a10*/  SEL R5, R114, RZ, !P2 ;  /* 0x000000ff72057207 */ /* 0x002fe20005000000 */
[----:B------:R-:W-:Y:S01]  /*2a20*/  IMAD.WIDE.U32 R2, R6, c[0x0][0x178], RZ ;  /* 0x00005e0006027a25 */ /* 0x000fe200078e00ff */
[----:B------:R-:W-:-:S03]  /*2a30*/  SHF.R.S32.HI R102, RZ, 0x1f, R7 ;  /* 0x0000001fff667819 */ /* 0x000fc60000011407 */
[----:B------:R-:W-:Y:S01]  /*2a40*/  IMAD.IADD R3, R3, 0x1, R0 ;  /* 0x0000000103037824 */ /* 0x000fe200078e0200 */
[----:B------:R-:W-:-:S03]  /*2a50*/  LEA.HI R102, R102, R7, RZ, 0x3 ;  /* 0x0000000766667211 */ /* 0x000fc600078f18ff */
[----:B------:R-:W-:-:S04]  /*2a60*/  IMAD.WIDE.U32 R2, R107, c[0x0][0x1b8], R2 ;  /* 0x00006e006b027a25 */ /* 0x000fc800078e0002 */
[----:B------:R-:W-:Y:S01]  /*2a70*/  IMAD R5, R5, c[0x0][0x1c0], RZ ;  /* 0x0000700005057a24 */ /* 0x000fe200078e02ff */
[----:B------:R-:W-:Y:S01]  /*2a80*/  SHF.R.S32.HI R102, RZ, 0x3, R102 ;  /* 0x00000003ff667819 */ /* 0x000fe20000011466 */
[----:B------:R-:W-:Y:S01]  /*2a90*/  IMAD R3, R107, c[0x0][0x1bc], R3 ;  /* 0x00006f006b037a24 */ /* 0x000fe200078e0203 */
[----:B------:R-:W-:Y:S01]  /*2aa0*/  IADD3 R92, R244, -0x1, RZ ;  /* 0xfffffffff45c7810 */ /* 0x000fe20007ffe0ff */
[----:B--2---:R-:W-:Y:S01]  /*2ab0*/  IMAD.IADD R10, R4, 0x1, R103 ;  /* 0x00000001040a7824 */ /* 0x004fe200078e0267 */
[----:B------:R-:W-:-:S05]  /*2ac0*/  SEL R4, R115, RZ, !P2 ;  /* 0x000000ff73047207 */ /* 0x000fca0005000000 */
[C---:B------:R-:W-:Y:S02]  /*2ad0*/  IMAD R14, R4.reuse, c[0x0][0x1c4], R5 ;  /* 0x00007100040e7a24 */ /* 0x040fe400078e0205 */
[----:B------:R-:W-:Y:S01]  /*2ae0*/  IMAD.WIDE.U32 R4, R4, c[0x0][0x1c0], R2 ;  /* 0x0000700004047a25 */ /* 0x000fe200078e0002 */
[----:B------:R-:W-:Y:S02]  /*2af0*/  SHF.R.S32.HI R3, RZ, 0x1f, R12 ;  /* 0x0000001fff037819 */ /* 0x000fe4000001140c */
[----:B------:R-:W-:Y:S01]  /*2b00*/  IADD3 R2, P2, R102, R12, RZ ;  /* 0x0000000c66027210 */ /* 0x000fe20007f5e0ff */
[----:B------:R-:W-:Y:S01]  /*2b10*/  @P1 IMAD.HI.U32 R6, R10, c[0x0][0x2c8], RZ ;  /* 0x0000b2000a061a27 */ /* 0x000fe200078e00ff */
[----:B---3--:R-:W-:Y:S02]  /*2b20*/  ISETP.GE.AND P4, PT, R106, c[0x0][0x1d4], PT ;  /* 0x000075006a007a0c */ /* 0x008fe40003f86270 */
[----:B------:R-:W-:Y:S01]  /*2b30*/  LEA.HI.X.SX32 R3, R102, R3, 0x1, P2 ;  /* 0x0000000366037211 */ /* 0x000fe200010f0eff */
[----:B------:R-:W-:Y:S01]  /*2b40*/  IMAD.MOV.U32 R0, RZ, RZ, R10 ;  /* 0x000000ffff007224 */ /* 0x000fe200078e000a */
[----:B------:R-:W-:-:S02]  /*2b50*/  @P1 SHF.R.U32.HI R0, RZ, c[0x0][0x2cc], R6 ;  /* 0x0000b300ff001a19 */ /* 0x000fc40000011606 */
[----:B----4-:R-:W-:Y:S02]  /*2b60*/  ISETP.GE.AND P5, PT, R110, c[0x0][0x1d4], PT ;  /* 0x000075006e007a0c */ /* 0x010fe40003fa6270 */
[----:B------:R-:W-:Y:S01]  /*2b70*/  SEL R12, RZ, 0xffffffff, P4 ;  /* 0xffffffffff0c7807 */ /* 0x000fe20002000000 */
[C---:B------:R-:W-:Y:S02]  /*2b80*/  IMAD R16, R3.reuse, c[0x0][0x1e0], RZ ;  /* 0x0000780003107a24 */ /* 0x040fe400078e02ff */
[----:B------:R-:W-:Y:S01]  /*2b90*/  IMAD R15, R3, c[0x0][0x208], RZ ;  /* 0x00008200030f7a24 */ /* 0x000fe200078e02ff */
[----:B------:R-:W-:Y:S01]  /*2ba0*/  SEL R13, RZ, 0x1, P5 ;  /* 0x00000001ff0d7807 */ /* 0x000fe20002800000 */
[----:B------:R-:W-:Y:S01]  /*2bb0*/  IMAD.IADD R3, R5, 0x1, R14 ;  /* 0x0000000105037824 */ /* 0x000fe200078e020e */
[----:B------:R-:W-:Y:S02]  /*2bc0*/  SHF.L.U32 R12, R12, 0x1, RZ ;  /* 0x000000010c0c7819 */ /* 0x000fe400000006ff */
[----:B------:R-:W-:Y:S01]  /*2bd0*/  SHF.R.S32.HI R5, RZ, 0x1f, R0 ;  /* 0x0000001fff057819 */ /* 0x000fe20000011400 */
[----:B------:R-:W-:Y:S01]  /*2be0*/  IMAD.WIDE.U32 R6, R2, c[0x0][0x1e0], R110 ;  /* 0x0000780002067a25 */ /* 0x000fe200078e006e */
[----:B-----5:R-:W-:-:S03]  /*2bf0*/  ISETP.GE.AND P3, PT, R20, c[0x0][0x1d4], PT ;  /* 0x0000750014007a0c */ /* 0x020fc60003f66270 */
[----:B------:R-:W-:Y:S01]  /*2c00*/  IMAD.WIDE.U32 R8, R2, c[0x0][0x208], R110 ;  /* 0x0000820002087a25 */ /* 0x000fe200078e006e */
[----:B------:R-:W-:-:S03]  /*2c10*/  ISETP.GE.AND P2, PT, R19, c[0x0][0x1d4], PT ;  /* 0x0000750013007a0c */ /* 0x000fc60003f46270 */
[C---:B------:R-:W-:Y:S02]  /*2c20*/  IMAD R16, R2.reuse, c[0x0][0x1e4], R16 ;  /* 0x0000790002107a24 */ /* 0x040fe400078e0210 */
[----:B------:R-:W-:Y:S01]  /*2c30*/  IMAD R17, R2, c[0x0][0x20c], R15 ;  /* 0x0000830002117a24 */ /* 0x000fe200078e020f */
[----:B------:R-:W-:Y:S01]  /*2c40*/  LOP3.LUT R15, R12, 0x2, R13, 0xe2, !PT ;  /* 0x000000020c0f7812 */ /* 0x000fe200078ee20d */
[----:B------:R-:W-:Y:S01]  /*2c50*/  IMAD.MOV.U32 R2, RZ, RZ, R4 ;  /* 0x000000ffff027224 */ /* 0x000fe200078e0004 */
[C---:B------:R-:W-:Y:S01]  /*2c60*/  IADD3 R12, -R0.reuse, RZ, RZ ;  /* 0x000000ff000c7210 */ /* 0x040fe20007ffe1ff */
[----:B------:R-:W-:Y:S01]  /*2c70*/  IMAD R4, R5, c[0x0][0x1b0], RZ ;  /* 0x00006c0005047a24 */ /* 0x000fe200078e02ff */
[----:B------:R-:W-:Y:S01]  /*2c80*/  SEL R13, RZ, 0x4, P3 ;  /* 0x00000004ff0d7807 */ /* 0x000fe20001800000 */
[----:B------:R-:W-:-:S04]  /*2c90*/  IMAD.WIDE.U32 R2, R0, c[0x0][0x1b0], R2 ;  /* 0x00006c0000027a25 */ /* 0x000fc800078e0002 */
[----:B------:R-:W-:Y:S01]  /*2ca0*/  IMAD R14, R0, c[0x0][0x1b4], R4 ;  /* 0x00006d00000e7a24 */ /* 0x000fe200078e0204 */
[----:B------:R-:W-:Y:S01]  /*2cb0*/  SEL R4, RZ, 0x8, P2 ;  /* 0x00000008ff047807 */ /* 0x000fe20001000000 */
[----:B------:R-:W-:Y:S02]  /*2cc0*/  IMAD R0, R12, c[0x0][0x2c4], R10 ;  /* 0x0000b1000c007a24 */ /* 0x000fe400078e020a */
[----:B------:R-:W-:Y:S01]  /*2cd0*/  IMAD.IADD R5, R7, 0x1, R16 ;  /* 0x0000000107057824 */ /* 0x000fe200078e0210 */
[----:B------:R-:W-:Y:S01]  /*2ce0*/  LOP3.LUT R28, R4, R15, R13, 0xfe, !PT ;  /* 0x0000000f041c7212 */ /* 0x000fe200078efe0d */
[----:B------:R-:W-:Y:S01]  /*2cf0*/  IMAD.MOV.U32 R4, RZ, RZ, R6 ;  /* 0x000000ffff047224 */ /* 0x000fe200078e0006 */
[----:B------:R-:W-:Y:S01]  /*2d00*/  SHF.R.S32.HI R12, RZ, 0x1f, R0 ;  /* 0x0000001fff0c7819 */ /* 0x000fe20000011400 */
[----:B------:R-:W-:Y:S02]  /*2d10*/  IMAD.IADD R7, R9, 0x1, R17 ;  /* 0x0000000109077824 */ /* 0x000fe400078e0211 */
[----:B------:R-:W-:Y:S01]  /*2d20*/  IMAD.MOV.U32 R6, RZ, RZ, R8 ;  /* 0x000000ffff067224 */ /* 0x000fe200078e0008 */
[----:B------:R-:W-:Y:S01]  /*2d30*/  IADD3 R3, R3, R14, RZ ;  /* 0x0000000e03037210 */ /* 0x000fe20007ffe0ff */
[----:B------:R-:W-:Y:S01]  /*2d40*/  IMAD.WIDE.U32 R8, R107, c[0x0][0x1e8], R4 ;  /* 0x00007a006b087a25 */ /* 0x000fe200078e0004 */
[----:B------:R-:W-:-:S03]  /*2d50*/  @P0 SHF.R.S32.HI R10, RZ, 0x1f, R11 ;  /* 0x0000001fff0a0819 */ /* 0x000fc6000001140b */
[----:B------:R-:W-:Y:S01]  /*2d60*/  IMAD R4, R12, c[0x0][0x1a8], RZ ;  /* 0x00006a000c047a24 */ /* 0x000fe200078e02ff */
[----:B------:R-:W-:Y:S01]  /*2d70*/  @!P0 MOV R11, R115 ;  /* 0x00000073000b8202 */ /* 0x000fe20000000f00 */
[----:B------:R-:W-:Y:S02]  /*2d80*/  @!P0 IMAD.MOV.U32 R10, RZ, RZ, R114 ;  /* 0x000000ffff0a8224 */ /* 0x000fe400078e0072 */
[C---:B------:R-:W-:Y:S02]  /*2d90*/  IMAD R12, R0.reuse, c[0x0][0x1ac], R4 ;  /* 0x00006b00000c7a24 */ /* 0x040fe400078e0204 */
[----:B------:R-:W-:Y:S01]  /*2da0*/  IMAD.WIDE.U32 R2, R0, c[0x0][0x1a8], R2 ;  /* 0x00006a0000027a25 */ /* 0x000fe200078e0002 */
[----:B------:R-:W-:-:S03]  /*2db0*/  SEL R0, R11, RZ, !P6 ;  /* 0x000000ff0b007207 */ /* 0x000fc60007000000 */
[----:B------:R-:W-:Y:S01]  /*2dc0*/  IMAD.WIDE.U32 R4, R107, c[0x0][0x210], R6 ;  /* 0x000084006b047a25 */ /* 0x000fe200078e0006 */
[----:B------:R-:W-:Y:S02]  /*2dd0*/  SEL R6, R10, RZ, !P6 ;  /* 0x000000ff0a067207 */ /* 0x000fe40007000000 */
[----:B------:R-:W-:Y:S01]  /*2de0*/  ISETP.GE.AND P6, PT, R110, c[0x0][0x198], PT ;  /* 0x000066006e007a0c */ /* 0x000fe20003fc6270 */
[----:B------:R-:W-:Y:S01]  /*2df0*/  IMAD.IADD R3, R3, 0x1, R12 ;  /* 0x0000000103037824 */ /* 0x000fe200078e020c */
[----:B------:R-:W-:Y:S02]  /*2e00*/  LEA R15, P0, R2, c[0x0][0x160], 0x1 ;  /* 0x00005800020f7a11 */ /* 0x000fe400078008ff */
[----:B------:R-:W-:Y:S02]  /*2e10*/  LOP3.LUT R18, R18, 0xfffffff7, RZ, 0xc0, !PT ;  /* 0xfffffff712127812 */ /* 0x000fe400078ec0ff */
[----:B------:R-:W-:Y:S02]  /*2e20*/  LEA.HI.X R14, R2, c[0x0][0x164], R3, 0x1, P0 ;  /* 0x00005900020e7a11 */ /* 0x000fe400000f0c03 */
[----:B------:R-:W-:-:S05]  /*2e30*/  ISETP.GE.AND P0, PT, R106, c[0x0][0x198], PT ;  /* 0x000066006a007a0c */ /* 0x000fca0003f06270 */
[----:B------:R-:W-:-:S04]  /*2e40*/  @P6 LOP3.LUT R18, R18, 0x8, RZ, 0xfc, !PT ;  /* 0x0000000812126812 */ /* 0x000fc800078efcff */
[----:B------:R-:W-:Y:S02]  /*2e50*/  LOP3.LUT R18, R18, 0xfffffffb, RZ, 0xc0, !PT ;  /* 0xfffffffb12127812 */ /* 0x000fe400078ec0ff */
[----:B------:R-:W-:Y:S02]  /*2e60*/  ISETP.GE.AND P6, PT, R20, c[0x0][0x198], PT ;  /* 0x0000660014007a0c */ /* 0x000fe40003fc6270 */
[----:B------:R-:W-:Y:S02]  /*2e70*/  @P0 LOP3.LUT R18, R18, 0x4, RZ, 0xfc, !PT ;  /* 0x0000000412120812 */ /* 0x000fe400078efcff */
[----:B------:R-:W-:Y:S01]  /*2e80*/  ISETP.GE.AND P0, PT, R19, c[0x0][0x198], PT ;  /* 0x0000660013007a0c */ /* 0x000fe20003f06270 */
[----:B------:R-:W-:Y:S01]  /*2e90*/  IMAD R7, R6, c[0x0][0x1f0], RZ ;  /* 0x00007c0006077a24 */ /* 0x000fe200078e02ff */
[----:B------:R-:W-:Y:S01]  /*2ea0*/  LOP3.LUT R18, R18, 0xfffffffe, RZ, 0xc0, !PT ;  /* 0xfffffffe12127812 */ /* 0x000fe200078ec0ff */
[C---:B------:R-:W-:Y:S02]  /*2eb0*/  IMAD R5, R107.reuse, c[0x0][0x214], R5 ;  /* 0x000085006b057a24 */ /* 0x040fe400078e0205 */
[----:B------:R-:W-:Y:S01]  /*2ec0*/  IMAD R6, R6, c[0x0][0x218], RZ ;  /* 0x0000860006067a24 */ /* 0x000fe200078e02ff */
[----:B------:R-:W-:Y:S01]  /*2ed0*/  LOP3.LUT R18, R18, 0xfffffffd, RZ, 0xc0, !PT ;  /* 0xfffffffd12127812 */ /* 0x000fe200078ec0ff */
[----:B------:R-:W-:-:S02]  /*2ee0*/  IMAD R9, R107, c[0x0][0x1ec], R9 ;  /* 0x00007b006b097a24 */ /* 0x000fc400078e0209 */
[C---:B------:R-:W-:Y:S02]  /*2ef0*/  IMAD R2, R0.reuse, c[0x0][0x21c], R6 ;  /* 0x0000870000027a24 */ /* 0x040fe400078e0206 */
[----:B------:R-:W-:Y:S01]  /*2f00*/  IMAD.WIDE.U32 R250, R0, c[0x0][0x218], R4 ;  /* 0x0000860000fa7a25 */ /* 0x000fe200078e0004 */
[----:B------:R-:W-:-:S03]  /*2f10*/  @P6 LOP3.LUT R18, R18, 0x2, RZ, 0xfc, !PT ;  /* 0x0000000212126812 */ /* 0x000fc600078efcff */
[C---:B------:R-:W-:Y:S02]  /*2f20*/  IMAD R3, R0.reuse, c[0x0][0x1f4], R7 ;  /* 0x00007d0000037a24 */ /* 0x040fe400078e0207 */
[----:B------:R-:W-:Y:S01]  /*2f30*/  IMAD.WIDE.U32 R248, R0, c[0x0][0x1f0], R8 ;  /* 0x00007c0000f87a25 */ /* 0x000fe200078e0008 */
[----:B------:R-:W-:Y:S02]  /*2f40*/  IADD3 R0, R251, R2, RZ ;  /* 0x00000002fb007210 */ /* 0x000fe40007ffe0ff */
[----:B------:R-:W-:-:S03]  /*2f50*/  @P0 LOP3.LUT R18, R18, 0x1, RZ, 0xfc, !PT ;  /* 0x0000000112120812 */ /* 0x000fc600078efcff */
[----:B------:R1:W-:Y:S04]  /*2f60*/  STL [R1], R0 ;  /* 0x0000000001007387 */ /* 0x0003e80000100800 */
[----:B------:R1:W-:Y:S01]  /*2f70*/  STL [R1+0x44], R18 ;  /* 0x0000441201007387 */ /* 0x0003e20000100800 */
[----:B------:R-:W-:Y:S01]  /*2f80*/  IADD3 R12, R102, R103, RZ ;  /* 0x00000067660c7210 */ /* 0x000fe20007ffe0ff */
[----:B------:R-:W-:Y:S01]  /*2f90*/  IMAD.IADD R252, R249, 0x1, R3 ;  /* 0x00000001f9fc7824 */ /* 0x000fe200078e0203 */
[----:B------:R-:W-:Y:S05]  /*2fa0*/  BRA.DIV ~URZ, `(.L_x_2215) ;  /* 0x000118527f007947 */ /* 0x000fea000b800000 */
[----:B------:R2:W3:Y:S02]  /*2fb0*/  SHFL.IDX PT, R4, R14, RZ, 0x181f ;  /* 0x00181fff0e047589 */ /* 0x0004e400000e0000 */
.L_x_2300:
[----:B------:R-:W-:Y:S05]  /*2fc0*/  BRA.DIV ~URZ, `(.L_x_2216) ;  /* 0x000118a27f007947 */ /* 0x000fea000b800000 */
[----:B-1----:R1:W4:Y:S02]  /*2fd0*/  SHFL.IDX PT, R0, R15, RZ, 0x181f ;  /* 0x00181fff0f007589 */ /* 0x00232400000e0000 */
.L_x_2301:
[----:B------:R-:W5:Y:S01]  /*2fe0*/  LDL R2, [R1+0x1c] ;  /* 0x00001c0001027983 */ /* 0x000f620000100800 */
[----:B------:R-:W-:Y:S01]  /*2ff0*/  BSSY B0, `(.L_x_2217) ;  /* 0x0000023000007945 */ /* 0x000fe20003800000 */
[----:B-----5:R-:W-:-:S05]  /*3000*/  IMAD R13, R2, c[0x0][0x2c4], RZ ;  /* 0x0000b100020d7a24 */ /* 0x020fca00078e02ff */
        /* <DEDUP_REMOVED lines=11> */
[----:B------:R-:W-:Y:S02]  /*30c0*/  P2R R5, PR, RZ, 0x2 ;  /* 0x00000002ff057803 */ /* 0x000fe40000000000 */
[----:B-----5:R-:W-:-:S04]  /*30d0*/  LEA R10, P0, R8, R0, 0x1 ;  /* 0x00000000080a7211 */ /* 0x020fc800078008ff */
[----:B------:R-:W-:Y:S02]  /*30e0*/  LEA.HI.X R11, R8, R4, R9, 0x1, P0 ;  /* 0x00000004080b7211 */ /* 0x000fe400000f0c09 */
[----:B--2---:R-:W-:-:S04]  /*30f0*/  LEA R8, P0, R6, R0, 0x1 ;  /* 0x0000000006087211 */ /* 0x004fc800078008ff */
[----:B----4-:R-:W-:Y:S02]  /*3100*/  LEA.HI.X R9, R6, R4, R7, 0x1, P0 ;  /* 0x0000000406097211 */ /* 0x010fe400000f0c07 */
[----:B---3--:R-:W-:-:S04]  /*3110*/  LEA R6, P0, R2, R0, 0x1 ;  /* 0x0000000002067211 */ /* 0x008fc800078008ff */
[----:B------:R-:W-:Y:S02]  /*3120*/  LEA.HI.X R7, R2, R4, R3, 0x1, P0 ;  /* 0x0000000402077211 */ /* 0x000fe400000f0c03 */
[C---:B------:R-:W-:Y:S02]  /*3130*/  LEA R2, P0, R18.reuse, R0, 0x1 ;  /* 0x0000000012027211 */ /* 0x040fe400078008ff */
[C---:B------:R-:W-:Y:S02]  /*3140*/  LOP3.LUT P2, RZ, R17.reuse, 0x8, RZ, 0xc0, !PT ;  /* 0x0000000811ff7812 */ /* 0x040fe4000784c0ff */
[C---:B------:R-:W-:Y:S02]  /*3150*/  LOP3.LUT P1, RZ, R17.reuse, 0x4, RZ, 0xc0, !PT ;  /* 0x0000000411ff7812 */ /* 0x040fe4000782c0ff */
[----:B------:R-:W-:Y:S02]  /*3160*/  LEA.HI.X R3, R18, R4, R19, 0x1, P0 ;  /* 0x0000000412037211 */ /* 0x000fe400000f0c13 */
[----:B------:R-:W-:-:S02]  /*3170*/  LOP3.LUT P0, RZ, R17, 0x2, RZ, 0xc0, !PT ;  /* 0x0000000211ff7812 */ /* 0x000fc4000780c0ff */
[----:B------:R-:W-:-:S05]  /*3180*/  LOP3.LUT P6, RZ, R17, 0x1, RZ, 0xc0, !PT ;  /* 0x0000000111ff7812 */ /* 0x000fca00078cc0ff */
[----:B------:R-:W-:Y:S01]  /*3190*/  @!PT LDS RZ, [RZ] ;  /* 0x00000000fffff984 */ /* 0x000fe20000000800 */
[----:B------:R-:W-:Y:S01]  /*31a0*/  @!PT LDS RZ, [RZ] ;  /* 0x00000000fffff984 */ /* 0x000fe20000000800 */
[----:B------:R-:W-:Y:S01]  /*31b0*/  @!PT LDS RZ, [RZ] ;  /* 0x00000000fffff984 */ /* 0x000fe20000000800 */
[----:B------:R2:W-:Y:S04]  /*31c0*/  LDGSTS.E.BYPASS.LTC128B.128 [R219+0x10100], [R10.64], !P2 ;  /* 0x101000000adb7fae */ /* 0x0005e8000d101d46 */
[----:B------:R2:W-:Y:S04]  /*31d0*/  LDGSTS.E.BYPASS.LTC128B.128 [R219+0x14100], [R8.64], !P1 ;  /* 0x1410000008db7fae */ /* 0x0005e8000c901d46 */
[----:B------:R2:W-:Y:S04]  /*31e0*/  LDGSTS.E.BYPASS.LTC128B.128 [R219+0x18100], [R6.64], !P0 ;  /* 0x1810000006db7fae */ /* 0x0005e8000c101d46 */
[----:B------:R2:W-:Y:S01]  /*31f0*/  LDGSTS.E.BYPASS.LTC128B.128 [R219+0x1c100], [R2.64], !P6 ;  /* 0x1c10000002db7fae */ /* 0x0005e2000f101d46 */
[----:B------:R-:W-:-:S02]  /*3200*/  ISETP.NE.AND P2, PT, R16, RZ, PT ;  /* 0x000000ff1000720c */ /* 0x000fc40003f45270 */
[----:B------:R-:W-:-:S08]  /*3210*/  ISETP.NE.AND P1, PT, R5, RZ, PT ;  /* 0x000000ff0500720c */ /* 0x000fd00003f25270 */
.L_x_2218:
[----:B------:R-:W-:Y:S05]  /*3220*/  BSYNC B0 ;  /* 0x0000000000007941 */ /* 0x000fea0003800000 */
.L_x_2217:
[----:B------:R-:W-:Y:S05]  /*3230*/  BRA.DIV ~URZ, `(.L_x_2219) ;  /* 0x000116927f007947 */ /* 0x000fea000b800000 */
[----:B---3--:R3:W1:Y:S04]  /*3240*/  SHFL.IDX PT, R4, R14, 0x1, 0x181f ;  /* 0x00381f000e047f89 */ /* 0x00866800000e0000 */
[----:B----4-:R3:W4:Y:S02]  /*3250*/  SHFL.IDX PT, R0, R15, 0x1, 0x181f ;  /* 0x00381f000f007f89 */ /* 0x01072400000e0000 */
.L_x_2302:
[----:B--2---:R-:W-:Y:S01]  /*3260*/  IADD3 R2, R12, 0x20, RZ ;  /* 0x000000200c027810 */ /* 0x004fe20007ffe0ff */
[----:B------:R-:W-:Y:S03]  /*3270*/  BSSY B0, `(.L_x_2220) ;  /* 0x0000022000007945 */ /* 0x000fe60003800000 */
[----:B------:R-:W-:-:S13]  /*3280*/  ISETP.GE.AND P0, PT, R2, R13, PT ;  /* 0x0000000d0200720c */ /* 0x000fda0003f06270 */
[----:B------:R-:W-:Y:S05]  /*3290*/  @P0 BRA `(.L_x_2221) ;  /* 0x000001f000000947 */ /* 0x000fea0003800000 */
[----:B------:R-:W2:Y:S04]  /*32a0*/  LDL.64 R8, [R1+0x30] ;  /* 0x0000300001087983 */ /* 0x000ea80000100a00 */
[----:B------:R-:W5:Y:S04]  /*32b0*/  LDL R6, [R1+0x3c] ;  /* 0x00003c0001067983 */ /* 0x000f680000100800 */
[----:B---3--:R-:W3:Y:S04]  /*32c0*/  LDL R7, [R1+0x60] ;  /* 0x0000600001077983 */ /* 0x008ee80000100800 */
[----:B----4-:R-:W4:Y:S04]  /*32d0*/  LDL R3, [R1+0x38] ;  /* 0x0000380001037983 */ /* 0x010f280000100800 */
[----:B------:R-:W4:Y:S04]  /*32e0*/  LDL R20, [R1+0x5c] ;  /* 0x00005c0001147983 */ /* 0x000f280000100800 */
[----:B------:R-:W4:Y:S04]  /*32f0*/  LDL R18, [R1+0x40] ;  /* 0x0000400001127983 */ /* 0x000f280000100800 */
[----:B------:R-:W4:Y:S04]  /*3300*/  LDL R17, [R1+0x44] ;  /* 0x0000440001117983 */ /* 0x000f280000100800 */
[----:B------:R-:W4:Y:S01]  /*3310*/  LDL R19, [R1+0x58] ;  /* 0x0000580001137983 */ /* 0x000f220000100800 */
[----:B------:R-:W-:-:S02]  /*3320*/  P2R R16, PR, RZ, 0x4 ;  /* 0x00000004ff107803 */ /* 0x000fc40000000000 */
[----:B------:R-:W-:Y:S02]  /*3330*/  P2R R5, PR, RZ, 0x2 ;  /* 0x00000002ff057803 */ /* 0x000fe40000000000 */
[----:B--2---:R-:W-:-:S04]  /*3340*/  LEA R10, P0, R8, R0, 0x1 ;  /* 0x00000000080a7211 */ /* 0x004fc800078008ff */
[----:B-1----:R-:W-:Y:S02]  /*3350*/  LEA.HI.X R11, R8, R4, R9, 0x1, P0 ;  /* 0x00000004080b7211 */ /* 0x002fe400000f0c09 */
[----:B-----5:R-:W-:-:S04]  /*3360*/  LEA R8, P0, R6, R0, 0x1 ;  /* 0x0000000006087211 */ /* 0x020fc800078008ff */
[----:B---3--:R-:W-:Y:S02]  /*3370*/  LEA.HI.X R9, R6, R4, R7, 0x1, P0 ;  /* 0x0000000406097211 */ /* 0x008fe400000f0c07 */
[----:B----4-:R-:W-:-:S04]  /*3380*/  LEA R6, P0, R3, R0, 0x1 ;  /* 0x0000000003067211 */ /* 0x010fc800078008ff */
        /* <DEDUP_REMOVED lines=16> */
.L_x_2221:
[----:B------:R-:W-:Y:S05]  /*3490*/  BSYNC B0 ;  /* 0x0000000000007941 */ /* 0x000fea0003800000 */
.L_x_2220:
[----:B------:R-:W-:Y:S05]  /*34a0*/  BRA.DIV ~URZ, `(.L_x_2222) ;  /* 0x000114e27f007947 */ /* 0x000fea000b800000 */
[----:B-1----:R1:W2:Y:S02]  /*34b0*/  SHFL.IDX PT, R4, R14, 0x2, 0x181f ;  /* 0x00581f000e047f89 */ /* 0x0022a400000e0000 */
.L_x_2303:
[----:B------:R-:W-:Y:S05]  /*34c0*/  BRA.DIV ~URZ, `(.L_x_2223) ;  /* 0x000115327f007947 */ /* 0x000fea000b800000 */
[----:B----4-:R4:W1:Y:S02]  /*34d0*/  SHFL.IDX PT, R0, R15, 0x2, 0x181f ;  /* 0x00581f000f007f89 */ /* 0x01086400000e0000 */
.L_x_2304:
        /* <DEDUP_REMOVED lines=13> */
[----:B------:R-:W-:Y:S02]  /*35b0*/  P2R R5, PR, RZ, 0x2 ;  /* 0x00000002ff057803 */ /* 0x000fe40000000000 */
[----:B-1---5:R-:W-:-:S04]  /*35c0*/  LEA R10, P0, R8, R0, 0x1 ;  /* 0x00000000080a7211 */ /* 0x022fc800078008ff */
[----:B------:R-:W-:Y:S02]  /*35d0*/  LEA.HI.X R11, R8, R4, R9, 0x1, P0 ;  /* 0x00000004080b7211 */ /* 0x000fe400000f0c09 */
[----:B---3--:R-:W-:-:S04]  /*35e0*/  LEA R8, P0, R6, R0, 0x1 ;  /* 0x0000000006087211 */ /* 0x008fc800078008ff */
[----:B----4-:R-:W-:Y:S02]  /*35f0*/  LEA.HI.X R9, R6, R4, R7, 0x1, P0 ;  /* 0x0000000406097211 */ /* 0x010fe400000f0c07 */
[----:B--2---:R-:W-:-:S04]  /*3600*/  LEA R6, P0, R3, R0, 0x1 ;  /* 0x0000000003067211 */ /* 0x004fc800078008ff */
        /* <DEDUP_REMOVED lines=16> */
.L_x_2225:
[----:B------:R-:W-:Y:S05]  /*3710*/  BSYNC B0 ;  /* 0x0000000000007941 */ /* 0x000fea0003800000 */
.L_x_2224:
[----:B------:R-:W-:Y:S05]  /*3720*/  BRA.DIV ~URZ, `(.L_x_2226) ;  /* 0x000113327f007947 */ /* 0x000fea000b800000 */
[----:B--2---:R2:W3:Y:S04]  /*3730*/  SHFL.IDX PT, R4, R14, 0x3, 0x181f ;  /* 0x00781f000e047f89 */ /* 0x0044e800000e0000 */
[----:B-1----:R2:W1:Y:S02]  /*3740*/  SHFL.IDX PT, R0, R15, 0x3, 0x181f ;  /* 0x00781f000f007f89 */ /* 0x00246400000e0000 */
.L_x_2305:
[----:B------:R-:W5:Y:S04]  /*3750*/  LDL.64 R8, [R1+0x30] ;  /* 0x0000300001087983 */ /* 0x000f680000100a00 */
[----:B--2---:R-:W2:Y:S04]  /*3760*/  LDL R6, [R1+0x3c] ;  /* 0x00003c0001067983 */ /* 0x004ea80000100800 */
[----:B----4-:R-:W4:Y:S04]  /*3770*/  LDL R7, [R1+0x60] ;  /* 0x0000600001077983 */ /* 0x010f280000100800 */
[----:B---3--:R-:W3:Y:S04]  /*3780*/  LDL R11, [R1+0x38] ;  /* 0x00003800010b7983 */ /* 0x008ee80000100800 */
[----:B------:R-:W3:Y:S04]  /*3790*/  LDL R16, [R1+0x5c] ;  /* 0x00005c0001107983 */ /* 0x000ee80000100800 */
[----:B------:R-:W3:Y:S04]  /*37a0*/  LDL R10, [R1+0x44] ;  /* 0x00004400010a7983 */ /* 0x000ee80000100800 */
[----:B------:R-:W3:Y:S04]  /*37b0*/  LDL R14, [R1+0x40] ;  /* 0x00004000010e7983 */ /* 0x000ee80000100800 */
[----:B------:R-:W3:Y:S04]  /*37c0*/  LDL R15, [R1+0x58] ;  /* 0x00005800010f7983 */ /* 0x000ee80000100800 */
[----:B------:R-:W3:Y:S01]  /*37d0*/  LDL R135, [R1+0x18] ;  /* 0x0000180001877983 */ /* 0x000ee20000100800 */
[----:B------:R-:W-:-:S02]  /*37e0*/  IADD3 R2, R12, 0x60, RZ ;  /* 0x000000600c027810 */ /* 0x000fc40007ffe0ff */
[----:B------:R-:W-:Y:S01]  /*37f0*/  P2R R5, PR, RZ, 0x4 ;  /* 0x00000004ff057803 */ /* 0x000fe20000000000 */
[----:B------:R-:W3:Y:S01]  /*3800*/  LDL R134, [R1+0x4] ;  /* 0x0000040001867983 */ /* 0x000ee20000100800 */
[----:B------:R-:W-:Y:S02]  /*3810*/  ISETP.GE.AND P6, PT, R2, R13, PT ;  /* 0x0000000d0200720c */ /* 0x000fe40003fc6270 */
[----:B------:R-:W-:-:S11]  /*3820*/  P2R R29, PR, RZ, 0x2 ;  /* 0x00000002ff1d7803 */ /* 0x000fd60000000000 */
[----:B-1---5:R-:W-:-:S04]  /*3830*/  @!P6 LEA R2, P0, R8, R0, 0x1 ;  /* 0x000000000802e211 */ /* 0x022fc800078008ff */
[----:B------:R-:W-:Y:S02]  /*3840*/  @!P6 LEA.HI.X R3, R8, R4, R9, 0x1, P0 ;  /* 0x000000040803e211 */ /* 0x000fe400000f0c09 */
[----:B--2---:R-:W-:-:S04]  /*3850*/  @!P6 LEA R8, P0, R6, R0, 0x1 ;  /* 0x000000000608e211 */ /* 0x004fc800078008ff */
[----:B----4-:R-:W-:Y:S02]  /*3860*/  @!P6 LEA.HI.X R9, R6, R4, R7, 0x1, P0 ;  /* 0x000000040609e211 */ /* 0x010fe400000f0c07 */
[----:B---3--:R-:W-:-:S04]  /*3870*/  @!P6 LEA R6, P0, R11, R0, 0x1 ;  /* 0x000000000b06e211 */ /* 0x008fc800078008ff */
[----:B------:R-:W-:Y:S02]  /*3880*/  @!P6 LEA.HI.X R7, R11, R4, R16, 0x1, P0 ;  /* 0x000000040b07e211 */ /* 0x000fe400000f0c10 */
[----:B------:R-:W1:Y:S01]  /*3890*/  S2R R11, SR_TID.X ;  /* 0x00000000000b7919 */ /* 0x000e620000002100 */
[C---:B------:R-:W-:Y:S02]  /*38a0*/  LOP3.LUT P0, RZ, R10.reuse, 0x8, RZ, 0xc0, !PT ;  /* 0x000000080aff7812 */ /* 0x040fe4000780c0ff */
[C---:B------:R-:W-:Y:S02]  /*38b0*/  LOP3.LUT P2, RZ, R10.reuse, 0x4, RZ, 0xc0, !PT ;  /* 0x000000040aff7812 */ /* 0x040fe4000784c0ff */
[----:B------:R-:W-:-:S09]  /*38c0*/  LOP3.LUT P1, RZ, R10, 0x1, RZ, 0xc0, !PT ;  /* 0x000000010aff7812 */ /* 0x000fd2000782c0ff */
[----:B------:R-:W-:Y:S01]  /*38d0*/  @!PT LDS RZ, [RZ] ;  /* 0x00000000fffff984 */ /* 0x000fe20000000800 */
[----:B------:R-:W-:Y:S01]  /*38e0*/  @!PT LDS RZ, [RZ] ;  /* 0x00000000fffff984 */ /* 0x000fe20000000800 */
[----:B------:R-:W-:Y:S01]  /*38f0*/  @!PT LDS RZ, [RZ] ;  /* 0x00000000fffff984 */ /* 0x000fe20000000800 */
[----:B------:R2:W-:Y:S04]  /*3900*/  @!P6 LDGSTS.E.BYPASS.LTC128B.128 [R219+0x13100], [R2.64], !P0 ;  /* 0x1310000002dbefae */ /* 0x0005e8000c101d46 */
[----:B------:R3:W-:Y:S01]  /*3910*/  @!P6 LDGSTS.E.BYPASS.LTC128B.128 [R219+0x17100], [R8.64], !P2 ;  /* 0x1710000008dbefae */ /* 0x0007e2000d101d46 */
[----:B--2---:R-:W-:-:S04]  /*3920*/  @!P6 LEA R2, P0, R14, R0, 0x1 ;  /* 0x000000000e02e211 */ /* 0x004fc800078008ff */
[----:B------:R-:W-:Y:S02]  /*3930*/  @!P6 LEA.HI.X R3, R14, R4, R15, 0x1, P0 ;  /* 0x000000040e03e211 */ /* 0x000fe400000f0c0f */
[----:B------:R-:W-:Y:S02]  /*3940*/  LOP3.LUT P0, RZ, R10, 0x2, RZ, 0xc0, !PT ;  /* 0x000000020aff7812 */ /* 0x000fe4000780c0ff */
[----:B-1----:R-:W-:-:S04]  /*3950*/  SHF.R.S32.HI R10, RZ, 0x1f, R11 ;  /* 0x0000001fff0a7819 */ /* 0x002fc8000001140b */
[----:B------:R-:W-:Y:S02]  /*3960*/  LEA.HI R10, R10, R11, RZ, 0x3 ;  /* 0x0000000b0a0a7211 */ /* 0x000fe400078f18ff */
[----:B------:R-:W2:Y:S02]  /*3970*/  LDL R11, [R1] ;  /* 0x00000000010b7983 */ /* 0x000ea40000100800 */
[----:B------:R-:W-:Y:S02]  /*3980*/  SHF.R.S32.HI R10, RZ, 0x3, R10 ;  /* 0x00000003ff0a7819 */ /* 0x000fe4000001140a */
[----:B------:R-:W-:Y:S01]  /*3990*/  ISETP.NE.AND P2, PT, R5, RZ, PT ;  /* 0x000000ff0500720c */ /* 0x000fe20003f45270 */
[----:B------:R1:W-:Y:S02]  /*39a0*/  @!P6 LDGSTS.E.BYPASS.LTC128B.128 [R219+0x1b100], [R6.64], !P0 ;  /* 0x1b10000006dbefae */ /* 0x0003e4000c101d46 */
[----:B------:R-:W-:Y:S02]  /*39b0*/  IMAD.IADD R0, R135, 0x1, -R10 ;  /* 0x0000000187007824 */ /* 0x000fe400078e0a0a */
[----:B------:R4:W-:Y:S02]  /*39c0*/  @!P6 LDGSTS.E.BYPASS.LTC128B.128 [R219+0x1f100], [R2.64], !P1 ;  /* 0x1f10000002dbefae */ /* 0x0009e4000c901d46 */
[----:B------:R-:W-:-:S02]  /*39d0*/  IMAD R5, R92, -0x40, R0 ;  /* 0xffffffc05c057824 */ /* 0x000fc400078e0200 */
[----:B------:R-:W0:Y:S01]  /*39e0*/  LDGDEPBAR ;  /* 0x00000000000079af */ /* 0x000e220000000000 */
[----:B------:R-:W-:Y:S02]  /*39f0*/  WARPSYNC 0xffffffff ;  /* 0xffffffff00007948 */ /* 0x000fe40003800000 */
[----:B------:R-:W-:Y:S01]  /*3a00*/  ISETP.GE.AND P0, PT, R5, 0x1, PT ;  /* 0x000000010500780c */ /* 0x000fe20003f06270 */
[----:B------:R-:W-:Y:S01]  /*3a10*/  BAR.SYNC.DEFER_BLOCKING 0x0 ;  /* 0x0000000000007b1d */ /* 0x000fe20000010000 */
[----:B-1----:R-:W-:-:S05]  /*3a20*/  SHF.R.S32.HI R6, RZ, 0x1f, R92 ;  /* 0x0000001fff067819 */ /* 0x002fca000001145c */
[----:B------:R-:W-:Y:S02]  /*3a30*/  IMAD R0, R6, c[0x0][0x1e0], RZ ;  /* 0x0000780006007a24 */ /* 0x000fe400078e02ff */
[----:B----4-:R-:W-:-:S04]  /*3a40*/  IMAD.WIDE.U32 R2, R92, c[0x0][0x1e0], RZ ;  /* 0x000078005c027a25 */ /* 0x010fc800078e00ff */
[----:B------:R-:W-:Y:S01]  /*3a50*/  IMAD R4, R92, c[0x0][0x1e4], R0 ;  /* 0x000079005c047a24 */ /* 0x000fe200078e0200 */
[----:B------:R-:W-:-:S03]  /*3a60*/  LEA R0, P6, R2, R248, 0x6 ;  /* 0x000000f802007211 */ /* 0x000fc600078c30ff */
[----:B------:R-:W-:-:S05]  /*3a70*/  IMAD.IADD R3, R3, 0x1, R4 ;  /* 0x0000000103037824 */ /* 0x000fca00078e0204 */
[----:B------:R-:W-:Y:S02]  /*3a80*/  LEA.HI.X R4, R2, R252, R3, 0x6, P6 ;  /* 0x000000fc02047211 */ /* 0x000fe400030f3403 */
[----:B------:R-:W-:-:S04]  /*3a90*/  @P0 LEA R2, P6, R0, c[0x0][0x1c8], 0x1 ;  /* 0x0000720000020a11 */ /* 0x000fc800078c08ff */
[C---:B------:R-:W-:Y:S02]  /*3aa0*/  @P0 LEA.HI.X R3, R0.reuse, c[0x0][0x1cc], R4, 0x1, P6 ;  /* 0x0000730000030a11 */ /* 0x040fe400030f0c04 */
[----:B------:R-:W-:Y:S01]  /*3ab0*/  ISETP.GE.AND P6, PT, R5, 0x21, PT ;  /* 0x000000210500780c */ /* 0x000fe20003fc6270 */
[----:B------:R-:W-:Y:S02]  /*3ac0*/  IMAD.MOV.U32 R7, RZ, RZ, 0x20 ;  /* 0x00000020ff077424 */ /* 0x000fe400078e00ff */
[----:B------:R-:W-:Y:S01]  /*3ad0*/  @!PT LDS RZ, [RZ] ;  /* 0x00000000fffff984 */ /* 0x000fe20000000800 */
[----:B------:R-:W-:Y:S01]  /*3ae0*/  @!PT LDS RZ, [RZ] ;  /* 0x00000000fffff984 */ /* 0x000fe20000000800 */
[----:B------:R-:W-:Y:S01]  /*3af0*/  @!PT LDS RZ, [RZ] ;  /* 0x00000000fffff984 */ /* 0x000fe20000000800 */
[----:B------:R1:W-:Y:S02]  /*3b00*/  @P0 LDGSTS.E.BYPASS.LTC128B.128 [R219+0x8100], [R2.64], !P5 ;  /* 0x0810000002db0fae */ /* 0x0003e4000e901d46 */
[C---:B---3--:R-:W-:Y:S02]  /*3b10*/  IMAD.WIDE.U32 R8, R7.reuse, c[0x0][0x1e0], RZ ;  /* 0x0000780007087a25 */ /* 0x048fe400078e00ff */
[----:B------:R1:W-:Y:S04]  /*3b20*/  @P0 LDGSTS.E.BYPASS.LTC128B.128 [R219+0xa100], [R2.64+0x80], !P4 ;  /* 0x0a10008002db0fae */ /* 0x0003e8000e101d46 */
[----:B------:R1:W-:Y:S04]  /*3b30*/  @P0 LDGSTS.E.BYPASS.LTC128B.128 [R219+0xc100], [R2.64+0x100], !P3 ;  /* 0x0c10010002db0fae */ /* 0x0003e8000d901d46 */
[----:B------:R1:W-:Y:S01]  /*3b40*/  @P0 LDGSTS.E.BYPASS.LTC128B.128 [R219+0xe100], [R2.64+0x180], !P2 ;  /* 0x0e10018002db0fae */ /* 0x0003e2000d101d46 */
[----:B------:R-:W-:Y:S01]  /*3b50*/  @P6 IADD3 R0, P0, R0, R8, RZ ;  /* 0x0000000800006210 */ /* 0x000fe20007f1e0ff */
[----:B-1----:R-:W-:-:S05]  /*3b60*/  IMAD R3, R7, c[0x0][0x1e4], RZ ;  /* 0x0000790007037a24 */ /* 0x002fca00078e02ff */
[----:B------:R-:W-:Y:S02]  /*3b70*/  @P6 IADD3.X R3, R4, R9, R3, P0, !PT ;  /* 0x0000000904036210 */ /* 0x000fe400007fe403 */
[----:B------:R-:W-:-:S04]  /*3b80*/  @P6 LEA R2, P0, R0, c[0x0][0x1c8], 0x1 ;  /* 0x0000720000026a11 */ /* 0x000fc800078008ff */
[----:B------:R-:W-:-:S05]  /*3b90*/  @P6 LEA.HI.X R3, R0, c[0x0][0x1cc], R3, 0x1, P0 ;  /* 0x0000730000036a11 */ /* 0x000fca00000f0c03 */
[----:B------:R1:W-:Y:S04]  /*3ba0*/  @P6 LDGSTS.E.BYPASS.LTC128B.128 [R219+0x9100], [R2.64], !P5 ;  /* 0x0910000002db6fae */ /* 0x0003e8000e901d46 */
[----:B------:R1:W-:Y:S04]  /*3bb0*/  @P6 LDGSTS.E.BYPASS.LTC128B.128 [R219+0xb100], [R2.64+0x80], !P4 ;  /* 0x0b10008002db6fae */ /* 0x0003e8000e101d46 */
[----:B------:R1:W-:Y:S04]  /*3bc0*/  @P6 LDGSTS.E.BYPASS.LTC128B.128 [R219+0xd100], [R2.64+0x100], !P3 ;  /* 0x0d10010002db6fae */ /* 0x0003e8000d901d46 */
[----:B------:R1:W-:Y:S04]  /*3bd0*/  @P6 LDGSTS.E.BYPASS.LTC128B.128 [R219+0xf100], [R2.64+0x180], !P2 ;  /* 0x0f10018002db6fae */ /* 0x0003e8000d101d46 */
[----:B------:R-:W0:Y:S01]  /*3be0*/  LDGDEPBAR ;  /* 0x00000000000079af */ /* 0x000e220000000000 */
[----:B------:R-:W-:-:S02]  /*3bf0*/  IMAD R6, R6, c[0x0][0x208], RZ ;  /* 0x0000820006067a24 */ /* 0x000fc400078e02ff */
[----:B------:R-:W-:-:S04]  /*3c00*/  IMAD.WIDE.U32 R4, R92, c[0x0][0x208], RZ ;  /* 0x000082005c047a25 */ /* 0x000fc800078e00ff */
[----:B------:R-:W-:Y:S01]  /*3c10*/  IMAD R6, R92, c[0x0][0x20c], R6 ;  /* 0x000083005c067a24 */ /* 0x000fe200078e0206 */
[----:B------:R-:W-:Y:S01]  /*3c20*/  LEA R0, P0, R4, R250, 0x6 ;  /* 0x000000fa04007211 */ /* 0x000fe200078030ff */
[----:B------:R-:W-:Y:S01]  /*3c30*/  IMAD R93, R92, -0x40, R135 ;  /* 0xffffffc05c5d7824 */ /* 0x000fe200078e0287 */
[----:B------:R-:W-:Y:S01]  /*3c40*/  P2R R14, PR, RZ, 0x20 ;  /* 0x00000020ff0e7803 */ /* 0x000fe20000000000 */
[----:B-1----:R-:W-:Y:S01]  /*3c50*/  IMAD.IADD R3, R5, 0x1, R6 ;  /* 0x0000000105037824 */ /* 0x002fe200078e0206 */
[----:B------:R-:W-:-:S04]  /*3c60*/  DEPBAR.LE SB0, 0x1 ;  /* 0x000080400000791a */ /* 0x000fc80000000000 */
[----:B------:R-:W-:-:S04]  /*3c70*/  DEPBAR.LE SB0, 0x0 ;  /* 0x000080000000791a */ /* 0x000fc80000000000 */
[----:B------:R-:W-:Y:S01]  /*3c80*/  BAR.SYNC.DEFER_BLOCKING 0x0 ;  /* 0x0000000000007b1d */ /* 0x000fe20000010000 */
[----:B------:R-:W-:-:S04]  /*3c90*/  LOP3.LUT R5, R28, 0x1, RZ, 0xc0, !PT ;  /* 0x000000011c057812 */ /* 0x000fc800078ec0ff */
[----:B------:R-:W-:Y:S01]  /*3ca0*/  ISETP.NE.U32.AND P5, PT, R5, 0x1, PT ;  /* 0x000000010500780c */ /* 0x000fe20003fa5070 */
[----:B------:R-:W-:Y:S01]  /*3cb0*/  IMAD.MOV.U32 R5, RZ, RZ, c[0x0][0x20c] ;  /* 0x00008300ff057624 */ /* 0x000fe200078e00ff */
[C---:B------:R-:W-:Y:S02]  /*3cc0*/  LOP3.LUT P1, RZ, R28.reuse, 0x2, RZ, 0xc0, !PT ;  /* 0x000000021cff7812 */ /* 0x040fe4000782c0ff */
[----:B------:R-:W-:Y:S01]  /*3cd0*/  LOP3.LUT P6, RZ, R28, 0x4, RZ, 0xc0, !PT ;  /* 0x000000041cff7812 */ /* 0x000fe200078cc0ff */
[----:B------:R-:W-:Y:S04]  /*3ce0*/  LDSM.16.M88.4 R20, [R192] ;  /* 0x00000000c014783b */ /* 0x000fe80000000200 */
[----:B------:R-:W-:Y:S04]  /*3cf0*/  LDSM.16.M88.4 R16, [R192+0x800] ;  /* 0x00080000c010783b */ /* 0x000fe80000000200 */
[----:B------:R-:W-:Y:S04]  /*3d00*/  LDSM.16.M88.4 R24, [R192+0x1000] ;  /* 0x00100000c018783b */ /* 0x000fe80000000200 */
[----:B------:R-:W-:Y:S04]  /*3d10*/  LDSM.16.M88.4 R36, [R192+0x1800] ;  /* 0x00180000c024783b */ /* 0x000fe80000000200 */
[----:B------:R-:W-:Y:S04]  /*3d20*/  LDSM.16.M88.4 R48, [R203] ;  /* 0x00000000cb30783b */ /* 0x000fe80000000200 */
[----:B------:R-:W-:Y:S04]  /*3d30*/  LDSM.16.M88.4 R60, [R218] ;  /* 0x00000000da3c783b */ /* 0x000fe80000000200 */
[----:B------:R-:W-:Y:S04]  /*3d40*/  LDSM.16.M88.4 R64, [R217] ;  /* 0x00000000d940783b */ /* 0x000fe80000000200 */
[----:B------:R-:W-:Y:S01]  /*3d50*/  LDSM.16.M88.4 R76, [R216] ;  /* 0x00000000d84c783b */ /* 0x000fe20000000200 */
[----:B------:R-:W-:-:S02]  /*3d60*/  P2R R15, PR, RZ, 0x10 ;  /* 0x00000010ff0f7803 */ /* 0x000fc40000000000 */
[----:B--2---:R-:W-:Y:S01]  /*3d70*/  LEA.HI.X R3, R4, R11, R3, 0x6, P0 ;  /* 0x0000000b04037211 */ /* 0x004fe200000f3403 */
[----:B------:R-:W-:Y:S01]  /*3d80*/  IMAD.MOV.U32 R4, RZ, RZ, c[0x0][0x208] ;  /* 0x00008200ff047624 */ /* 0x000fe200078e00ff */
[----:B------:R-:W-:-:S04]  /*3d90*/  LEA R2, P0, R0, c[0x0][0x1f8], 0x1 ;  /* 0x00007e0000027a11 */ /* 0x000fc800078008ff */
[----:B------:R-:W-:Y:S01]  /*3da0*/  LEA.HI.X R3, R0, c[0x0][0x1fc], R3, 0x1, P0 ;  /* 0x00007f0000037a11 */ /* 0x000fe200000f0c03 */
[----:B------:R-:W-:Y:S01]  /*3db0*/  IMAD.IADD R0, R93, 0x1, -R10 ;  /* 0x000000015d007824 */ /* 0x000fe200078e0a0a */
[C---:B------:R-:W-:Y:S01]  /*3dc0*/  LEA R12, P0, R4.reuse, R2, 0x6 ;  /* 0x00000002040c7211 */ /* 0x040fe200078030ff */
[----:B------:R-:W-:Y:S03]  /*3dd0*/  LDSM.16.M88.4 R8, [R200] ;  /* 0x00000000c808783b */ /* 0x000fe60000000200 */
[----:B------:R-:W-:Y:S02]  /*3de0*/  LEA.HI.X R13, R4, R3, R5, 0x6, P0 ;  /* 0x00000003040d7211 */ /* 0x000fe400000f3405 */
[----:B------:R-:W-:Y:S01]  /*3df0*/  ISETP.LT.OR P0, PT, R0, 0x1, P5 ;  /* 0x000000010000780c */ /* 0x000fe20002f01670 */
[----:B------:R-:W1:-:S12]  /*3e00*/  LDSM.16.M88.4 R4, [R199] ;  /* 0x00000000c704783b */ /* 0x000e580000000200 */
[----:B------:R-:W-:Y:S01]  /*3e10*/  @!PT LDS RZ, [RZ] ;  /* 0x00000000fffff984 */ /* 0x000fe20000000800 */
[----:B------:R-:W-:Y:S01]  /*3e20*/  @!PT LDS RZ, [RZ] ;  /* 0x00000000fffff984 */ /* 0x000fe20000000800 */
[----:B------:R-:W-:Y:S01]  /*3e30*/  @!PT LDS RZ, [RZ] ;  /* 0x00000000fffff984 */ /* 0x000fe20000000800 */
[----:B------:R2:W-:Y:S01]  /*3e40*/  LDGSTS.E.BYPASS.LTC128B.128 [R219+0x100], [R2.64], !P0 ;  /* 0x0010000002db7fae */ /* 0x0005e2000c101d46 */
[----:B------:R-:W-:-:S13]  /*3e50*/  ISETP.LT.OR P0, PT, R0, 0x1, !P1 ;  /* 0x000000010000780c */ /* 0x000fda0004f01670 */
        /* <DEDUP_REMOVED lines=8> */
[----:B------:R-:W-:-:S09]  /*3ee0*/  ISETP.LT.OR P0, PT, R0, 0x21, !P0 ;  /* 0x000000210000780c */ /* 0x000fd20004701670 */
[----:B------:R2:W-:Y:S04]  /*3ef0*/  LDGSTS.E.BYPASS.LTC128B.128 [R219+0x6100], [R2.64+0x180], !P4 ;  /* 0x0610018002db7fae */ /* 0x0005e8000e101d46 */
[----:B------:R3:W-:Y:S04]  /*3f00*/  LDGSTS.E.BYPASS.LTC128B.128 [R219+0x1100], [R12.64], !P5 ;  /* 0x011000000cdb7fae */ /* 0x0007e8000e901d46 */
[----:B------:R3:W-:Y:S01]  /*3f10*/  LDGSTS.E.BYPASS.LTC128B.128 [R219+0x3100], [R12.64+0x80], !P1 ;  /* 0x031000800cdb7fae */ /* 0x0007e2000c901d46 */
[----:B------:R-:W-:Y:S02]  /*3f20*/  ISETP.NE.AND P1, PT, R29, RZ, PT ;  /* 0x000000ff1d00720c */ /* 0x000fe40003f25270 */
[----:B-1----:R-:W-:Y:S01]  /*3f30*/  HMMA.16816.F32.BF16 R28, R4, R20, RZ ;  /* 0x00000014041c723c */ /* 0x002fe200000418ff */
[----:B------:R3:W-:Y:S01]  /*3f40*/  LDGSTS.E.BYPASS.LTC128B.128 [R219+0x5100], [R12.64+0x100], !P6 ;  /* 0x051001000cdb7fae */ /* 0x0007e2000f101d46 */
[----:B------:R-:W-:-:S02]  /*3f50*/  ISETP.NE.AND P4, PT, R15, RZ, PT ;  /* 0x000000ff0f00720c */ /* 0x000fc40003f85270 */
[----:B------:R-:W-:Y:S01]  /*3f60*/  ISETP.NE.AND P5, PT, R14, RZ, PT ;  /* 0x000000ff0e00720c */ /* 0x000fe20003fa5270 */
[----:B------:R3:W-:Y:S03]  /*3f70*/  LDGSTS.E.BYPASS.LTC128B.128 [R219+0x7100], [R12.64+0x180], !P0 ;  /* 0x071001800cdb7fae */ /* 0x0007e6000c101d46 */
[C---:B------:R-:W-:Y:S01]  /*3f80*/  HMMA.16816.F32.BF16 R20, R4.reuse, R22, RZ ;  /* 0x000000160414723c */ /* 0x040fe200000418ff */
[----:B------:R-:W-:Y:S04]  /*3f90*/  LDSM.16.M88.4 R68, [R198] ;  /* 0x00000000c644783b */ /* 0x000fe80000000200 */
[----:B------:R-:W-:Y:S03]  /*3fa0*/  LDSM.16.M88.4 R72, [R198+0x800] ;  /* 0x00080000c648783b */ /* 0x000fe60000000200 */
[C---:B------:R-:W-:Y:S01]  /*3fb0*/  HMMA.16816.F32.BF16 R32, R4.reuse, R16, RZ ;  /* 0x000000100420723c */ /* 0x040fe200000418ff */
[----:B------:R-:W-:Y:S04]  /*3fc0*/  LDSM.16.M88.4 R84, [R198+0x1000] ;  /* 0x00100000c654783b */ /* 0x000fe80000000200 */
[----:B------:R-:W-:Y:S03]  /*3fd0*/  LDSM.16.M88.4 R80, [R195+0x800] ;  /* 0x00080000c350783b */ /* 0x000fe60000000200 */
[C---:B------:R-:W-:Y:S01]  /*3fe0*/  HMMA.16816.F32.BF16 R40, R4.reuse, R18, RZ ;  /* 0x000000120428723c */ /* 0x040fe200000418ff */
[----:B------:R-:W-:Y:S04]  /*3ff0*/  LDSM.16.M88.4 R88, [R195+0x1000] ;  /* 0x00100000c358783b */ /* 0x000fe80000000200 */
[----:B------:R-:W0:Y:S04]  /*4000*/  LDGDEPBAR ;  /* 0x00000000000079af */ /* 0x000e280000000000 */
[----:B---3--:R-:W1:Y:S01]  /*4010*/  LDSM.16.M88.4 R12, [R202] ;  /* 0x00000000ca0c783b */ /* 0x008e620000000200 */
[C---:B------:R-:W-:Y:S08]  /*4020*/  HMMA.16816.F32.BF16 R44, R4.reuse, R24, RZ ;  /* 0x00000018042c723c */ /* 0x040ff000000418ff */
[C---:B------:R-:W-:Y:S08]  /*4030*/  HMMA.16816.F32.BF16 R52, R4.reuse, R26, RZ ;  /* 0x0000001a0434723c */ /* 0x040ff000000418ff */
[C---:B------:R-:W-:Y:S08]  /*4040*/  HMMA.16816.F32.BF16 R56, R4.reuse, R36, RZ ;  /* 0x000000240438723c */ /* 0x040ff000000418ff */
[----:B------:R-:W-:Y:S01]  /*4050*/  HMMA.16816.F32.BF16 R16, R4, R38, RZ ;  /* 0x000000260410723c */ /* 0x000fe200000418ff */
[----:B------:R-:W-:Y:S07]  /*4060*/  LDSM.16.M88.4 R4, [R201] ;  /* 0x00000000c904783b */ /* 0x000fee0000000200 */
[C---:B------:R-:W-:Y:S08]  /*4070*/  HMMA.16816.F32.BF16 R24, R8.reuse, R48, R28 ;  /* 0x000000300818723c */ /* 0x040ff0000004181c */
[C---:B------:R-:W-:Y:S01]  /*4080*/  HMMA.16816.F32.BF16 R28, R8.reuse, R50, R20 ;  /* 0x00000032081c723c */ /* 0x040fe20000041814 */
[----:B------:R-:W3:Y:S04]  /*4090*/  LDSM.16.M88.4 R20, [R198+0x1800] ;  /* 0x00180000c614783b */ /* 0x000ee80000000200 */
[----:B------:R-:W-:Y:S03]  /*40a0*/  LDSM.16.M88.4 R48, [R195+0x1800] ;  /* 0x00180000c330783b */ /* 0x000fe60000000200 */
[C---:B------:R-:W-:Y:S08]  /*40b0*/  HMMA.16816.F32.BF16 R32, R8.reuse, R60, R32 ;  /* 0x0000003c0820723c */ /* 0x040ff00000041820 */
[C---:B------:R-:W-:Y:S01]  /*40c0*/  HMMA.16816.F32.BF16 R36, R8.reuse, R62, R40 ;  /* 0x0000003e0824723c */ /* 0x040fe20000041828 */
[----:B------:R-:W4:Y:S07]  /*40d0*/  LDSM.16.M88.4 R60, [R195] ;  /* 0x00000000c33c783b */ /* 0x000f2e0000000200 */
[C---:B------:R-:W-:Y:S08]  /*40e0*/  HMMA.16816.F32.BF16 R40, R8.reuse, R64, R44 ;  /* 0x000000400828723c */ /* 0x040ff0000004182c */
[C---:B------:R-:W-:Y:S01]  /*40f0*/  HMMA.16816.F32.BF16 R44, R8.reuse, R66, R52 ;  /* 0x00000042082c723c */ /* 0x040fe20000041834 */
[----:B------:R-:W-:Y:S07]  /*4100*/  LDSM.16.M88.4 R64, [R192+0x2800] ;  /* 0x00280000c040783b */ /* 0x000fee0000000200 */
[C---:B------:R-:W-:Y:S01]  /*4110*/  HMMA.16816.F32.BF16 R52, R8.reuse, R76, R56 ;  /* 0x0000004c0834723c */ /* 0x040fe20000041838 */
[----:B------:R-:W-:Y:S07]  /*4120*/  LDSM.16.M88.4 R56, [R192+0x2000] ;  /* 0x00200000c038783b */ /* 0x000fee0000000200 */
[----:B------:R-:W-:Y:S01]  /*4130*/  HMMA.16816.F32.BF16 R16, R8, R78, R16 ;  /* 0x0000004e0810723c */ /* 0x000fe20000041810 */
[----:B------:R-:W5:Y:S04]  /*4140*/  LDSM.16.M88.4 R8, [R199+0x4000] ;  /* 0x00400000c708783b */ /* 0x000f680000000200 */
        /* <DEDUP_REMOVED lines=10> */
[C---:B---3--:R-:W-:Y:S08]  /*41f0*/  HMMA.16816.F32.BF16 R52, R12.reuse, R20, R52 ;  /* 0x000000140c34723c */ /* 0x048ff00000041834 */
[----:B------:R-:W-:Y:S01]  /*4200*/  HMMA.16816.F32.BF16 R12, R12, R22, R16 ;  /* 0x000000160c0c723c */ /* 0x000fe20000041810 */
[----:B------:R-:W3:Y:S04]  /*4210*/  LDSM.16.M88.4 R20, [R192+0x3800] ;  /* 0x00380000c014783b */ /* 0x000ee80000000200 */
[----:B------:R-:W-:Y:S03]  /*4220*/  LDSM.16.M88.4 R16, [R200+0x4000] ;  /* 0x00400000c810783b */ /* 0x000fe60000000200 */
[C---:B----4-:R-:W-:Y:S08]  /*4230*/  HMMA.16816.F32.BF16 R24, R4.reuse, R60, R24 ;  /* 0x0000003c0418723c */ /* 0x050ff00000041818 */
[C---:B------:R-:W-:Y:S01]  /*4240*/  HMMA.16816.F32.BF16 R28, R4.reuse, R62, R28 ;  /* 0x0000003e041c723c */ /* 0x040fe2000004181c */
[----:B------:R-:W4:Y:S07]  /*4250*/  LDSM.16.M88.4 R60, [R215] ;  /* 0x00000000d73c783b */ /* 0x000f2e0000000200 */
[C---:B------:R-:W-:Y:S08]  /*4260*/  HMMA.16816.F32.BF16 R32, R4.reuse, R80, R32 ;  /* 0x000000500420723c */ /* 0x040ff00000041820 */
[C---:B------:R-:W-:Y:S01]  /*4270*/  HMMA.16816.F32.BF16 R36, R4.reuse, R82, R36 ;  /* 0x000000520424723c */ /* 0x040fe20000041824 */
[----:B------:R-:W-:Y:S07]  /*4280*/  LDSM.16.M88.4 R80, [R198+0x3000] ;  /* 0x00300000c650783b */ /* 0x000fee0000000200 */
[C---:B------:R-:W-:Y:S08]  /*4290*/  HMMA.16816.F32.BF16 R40, R4.reuse, R88, R40 ;  /* 0x000000580428723c */ /* 0x040ff00000041828 */
[C---:B------:R-:W-:Y:S01]  /*42a0*/  HMMA.16816.F32.BF16 R44, R4.reuse, R90, R44 ;  /* 0x0000005a042c723c */ /* 0x040fe2000004182c */
[----:B------:R-:W1:Y:S07]  /*42b0*/  LDSM.16.M88.4 R88, [R213] ;  /* 0x00000000d558783b */ /* 0x000e6e0000000200 */
[C---:B------:R-:W-:Y:S08]  /*42c0*/  HMMA.16816.F32.BF16 R52, R4.reuse, R48, R52 ;  /* 0x000000300434723c */ /* 0x040ff00000041834 */
[----:B------:R-:W-:Y:S01]  /*42d0*/  HMMA.16816.F32.BF16 R12, R4, R50, R12 ;  /* 0x00000032040c723c */ /* 0x000fe2000004180c */
[----:B------:R-:W-:Y:S04]  /*42e0*/  LDSM.16.M88.4 R4, [R202+0x4000] ;  /* 0x00400000ca04783b */ /* 0x000fe80000000200 */
[----:B------:R-:W-:Y:S03]  /*42f0*/  LDSM.16.M88.4 R48, [R198+0x3800] ;  /* 0x00380000c630783b */ /* 0x000fe60000000200 */
[C---:B-----5:R-:W-:Y:S08]  /*4300*/  HMMA.16816.F32.BF16 R24, R8.reuse, R56, R24 ;  /* 0x000000380818723c */ /* 0x060ff00000041818 */
[C---:B------:R-:W-:Y:S01]  /*4310*/  HMMA.16816.F32.BF16 R28, R8.reuse, R58, R28 ;  /* 0x0000003a081c723c */ /* 0x040fe2000004181c */
[----:B------:R-:W5:Y:S07]  /*4320*/  LDSM.16.M88.4 R56, [R212] ;  /* 0x00000000d438783b */ /* 0x000f6e0000000200 */
[C---:B------:R-:W-:Y:S08]  /*4330*/  HMMA.16816.F32.BF16 R32, R8.reuse, R64, R32 ;  /* 0x000000400820723c */ /* 0x040ff00000041820 */
[C---:B------:R-:W-:Y:S01]  /*4340*/  HMMA.16816.F32.BF16 R36, R8.reuse, R66, R36 ;  /* 0x000000420824723c */ /* 0x040fe20000041824 */
[----:B------:R-:W-:Y:S07]  /*4350*/  LDSM.16.M88.4 R64, [R195+0x2000] ;  /* 0x00200000c340783b */ /* 0x000fee0000000200 */
[C---:B-1----:R-:W-:Y:S08]  /*4360*/  HMMA.16816.F32.BF16 R40, R8.reuse, R84, R40 ;  /* 0x000000540828723c */ /* 0x042ff00000041828 */
[C---:B------:R-:W-:Y:S01]  /*4370*/  HMMA.16816.F32.BF16 R44, R8.reuse, R86, R44 ;  /* 0x00000056082c723c */ /* 0x040fe2000004182c */
[----:B------:R-:W-:Y:S07]  /*4380*/  LDSM.16.M88.4 R84, [R192+0x5000] ;  /* 0x00500000c054783b */ /* 0x000fee0000000200 */
[C---:B---3--:R-:W-:Y:S08]  /*4390*/  HMMA.16816.F32.BF16 R52, R8.reuse, R20, R52 ;  /* 0x000000140834723c */ /* 0x048ff00000041834 */
[----:B------:R-:W-:Y:S01]  /*43a0*/  HMMA.16816.F32.BF16 R20, R8, R22, R12 ;  /* 0x000000160814723c */ /* 0x000fe2000004180c */
[----:B------:R-:W1:Y:S07]  /*43b0*/  LDSM.16.M88.4 R12, [R201+0x4000] ;  /* 0x00400000c90c783b */ /* 0x000e6e0000000200 */
[C---:B----4-:R-:W-:Y:S08]  /*43c0*/  HMMA.16816.F32.BF16 R8, R16.reuse, R60, R24 ;  /* 0x0000003c1008723c */ /* 0x050ff00000041818 */
        /* <DEDUP_REMOVED lines=8> */
[C---:B-----5:R-:W-:Y:S08]  /*4450*/  HMMA.16816.F32.BF16 R52, R16.reuse, R56, R52 ;  /* 0x000000381034723c */ /* 0x060ff00000041834 */
[----:B------:R-:W-:Y:S01]  /*4460*/  HMMA.16816.F32.BF16 R24, R16, R58, R20 ;  /* 0x0000003a1018723c */ /* 0x000fe20000041814 */
[----:B------:R-:W-:Y:S04]  /*4470*/  LDSM.16.M88.4 R16, [R199+0x8000] ;  /* 0x00800000c710783b */ /* 0x000fe80000000200 */
[----:B------:R-:W-:Y:S03]  /*4480*/  LDSM.16.M88.4 R56, [R192+0x5800] ;  /* 0x00580000c038783b */ /* 0x000fe60000000200 */
[C---:B------:R-:W-:Y:S08]  /*4490*/  HMMA.16816.F32.BF16 R20, R4.reuse, R68, R8 ;  /* 0x000000440414723c */ /* 0x040ff00000041808 */
[C---:B------:R-:W-:Y:S01]  /*44a0*/  HMMA.16816.F32.BF16 R8, R4.reuse, R70, R28 ;  /* 0x000000460408723c */ /* 0x040fe2000004181c */
[----:B------:R-:W5:Y:S07]  /*44b0*/  LDSM.16.M88.4 R68, [R192+0x4000] ;  /* 0x00400000c044783b */ /* 0x000f6e0000000200 */
[C---:B------:R-:W-:Y:S08]  /*44c0*/  HMMA.16816.F32.BF16 R32, R4.reuse, R72, R32 ;  /* 0x000000480420723c */ /* 0x040ff00000041820 */
[C---:B------:R-:W-:Y:S01]  /*44d0*/  HMMA.16816.F32.BF16 R36, R4.reuse, R74, R36 ;  /* 0x0000004a0424723c */ /* 0x040fe20000041824 */
[----:B------:R-:W2:Y:S07]  /*44e0*/  LDSM.16.M88.4 R72, [R192+0x4800] ;  /* 0x00480000c048783b */ /* 0x000eae0000000200 */
        /* <DEDUP_REMOVED lines=9> */
[C---:B---3--:R-:W-:Y:S08]  /*4580*/  HMMA.16816.F32.BF16 R4, R12.reuse, R76, R32 ;  /* 0x0000004c0c04723c */ /* 0x048ff00000041820 */
[C---:B------:R-:W-:Y:S01]  /*4590*/  HMMA.16816.F32.BF16 R36, R12.reuse, R78, R36 ;  /* 0x0000004e0c24723c */ /* 0x040fe20000041824 */
[----:B------:R-:W3:Y:S07]  /*45a0*/  LDSM.16.M88.4 R76, [R210] ;  /* 0x00000000d24c783b */ /* 0x000eee0000000200 */
[C---:B----4-:R-:W-:Y:S08]  /*45b0*/  HMMA.16816.F32.BF16 R40, R12.reuse, R88, R40 ;  /* 0x000000580c28723c */ /* 0x050ff00000041828 */
[C---:B------:R-:W-:Y:S01]  /*45c0*/  HMMA.16816.F32.BF16 R44, R12.reuse, R90, R44 ;  /* 0x0000005a0c2c723c */ /* 0x040fe2000004182c */
[----:B------:R-:W4:Y:S07]  /*45d0*/  LDSM.16.M88.4 R88, [R209] ;  /* 0x00000000d158783b */ /* 0x000f2e0000000200 */
[C---:B------:R-:W-:Y:S08]  /*45e0*/  HMMA.16816.F32.BF16 R52, R12.reuse, R60, R52 ;  /* 0x0000003c0c34723c */ /* 0x040ff00000041834 */
[----:B------:R-:W-:Y:S01]  /*45f0*/  HMMA.16816.F32.BF16 R32, R12, R62, R28 ;  /* 0x0000003e0c20723c */ /* 0x000fe2000004181c */
[----:B------:R-:W1:Y:S07]  /*4600*/  LDSM.16.M88.4 R60, [R208] ;  /* 0x00000000d03c783b */ /* 0x000e6e0000000200 */
[C---:B-----5:R-:W-:Y:S08]  /*4610*/  HMMA.16816.F32.BF16 R28, R16.reuse, R68, R24 ;  /* 0x00000044101c723c */ /* 0x060ff00000041818 */
[C---:B------:R-:W-:Y:S01]  /*4620*/  HMMA.16816.F32.BF16 R24, R16.reuse, R70, R20 ;  /* 0x000000461018723c */ /* 0x040fe20000041814 */
[----:B------:R-:W-:Y:S07]  /*4630*/  LDSM.16.M88.4 R68, [R195+0x4000] ;  /* 0x00400000c344783b */ /* 0x000fee0000000200 */
[C---:B--2---:R-:W-:Y:S01]  /*4640*/  HMMA.16816.F32.BF16 R20, R16.reuse, R72, R4 ;  /* 0x000000481014723c */ /* 0x044fe20000041804 */
[----:B------:R-:W-:Y:S07]  /*4650*/  LDSM.16.M88.4 R4, [R202+0x8000] ;  /* 0x00800000ca04783b */ /* 0x000fee0000000200 */
[C---:B------:R-:W-:Y:S01]  /*4660*/  HMMA.16816.F32.BF16 R12, R16.reuse, R74, R36 ;  /* 0x0000004a100c723c */ /* 0x040fe20000041824 */
[----:B------:R-:W2:Y:S07]  /*4670*/  LDSM.16.M88.4 R72, [R198+0x4000] ;  /* 0x00400000c648783b */ /* 0x000eae0000000200 */
        /* <DEDUP_REMOVED lines=8> */
[C---:B---3--:R-:W-:Y:S01]  /*4700*/  HMMA.16816.F32.BF16 R24, R8.reuse, R76, R20 ;  /* 0x0000004c0818723c */ /* 0x048fe20000041814 */
[----:B------:R-:W3:Y:S07]  /*4710*/  LDSM.16.M88.4 R20, [R201+0x8000] ;  /* 0x00800000c914783b */ /* 0x000eee0000000200 */
[C---:B------:R-:W-:Y:S01]  /*4720*/  HMMA.16816.F32.BF16 R16, R8.reuse, R78, R12 ;  /* 0x0000004e0810723c */ /* 0x040fe2000004180c */
[----:B------:R-:W1:Y:S07]  /*4730*/  LDSM.16.M88.4 R76, [R195+0x4800] ;  /* 0x00480000c34c783b */ /* 0x000e6e0000000200 */
[C---:B----4-:R-:W-:Y:S01]  /*4740*/  HMMA.16816.F32.BF16 R12, R8.reuse, R88, R40 ;  /* 0x00000058080c723c */ /* 0x050fe20000041828 */
[----:B------:R-:W-:Y:S07]  /*4750*/  LDSM.16.M88.4 R40, [R195+0x5000] ;  /* 0x00500000c328783b */ /* 0x000fee0000000200 */
[C---:B------:R-:W-:Y:S08]  /*4760*/  HMMA.16816.F32.BF16 R56, R8.reuse, R90, R48 ;  /* 0x0000005a0838723c */ /* 0x040ff00000041830 */
[C---:B------:R-:W-:Y:S08]  /*4770*/  HMMA.16816.F32.BF16 R48, R8.reuse, R60, R44 ;  /* 0x0000003c0830723c */ /* 0x040ff0000004182c */
[----:B------:R-:W-:Y:S01]  /*4780*/  HMMA.16816.F32.BF16 R44, R8, R62, R36 ;  /* 0x0000003e082c723c */ /* 0x000fe20000041824 */
[----:B------:R-:W-:Y:S07]  /*4790*/  LDSM.16.M88.4 R60, [R192+0x6000] ;  /* 0x00600000c03c783b */ /* 0x000fee0000000200 */
[C---:B--2---:R-:W-:Y:S08]  /*47a0*/  HMMA.16816.F32.BF16 R36, R4.reuse, R72, R32 ;  /* 0x000000480424723c */ /* 0x044ff00000041820 */
[C---:B------:R-:W-:Y:S01]  /*47b0*/  HMMA.16816.F32.BF16 R52, R4.reuse, R82, R16 ;  /* 0x000000520434723c */ /* 0x040fe20000041810 */
[----:B------:R-:W2:Y:S07]  /*47c0*/  LDSM.16.M88.4 R16, [R199+0xc000] ;  /* 0x00c00000c710783b */ /* 0x000eae0000000200 */
        /* <DEDUP_REMOVED lines=12> */
[C---:B---3--:R-:W-:Y:S01]  /*4890*/  HMMA.16816.F32.BF16 R4, R20.reuse, R68, R36 ;  /* 0x000000441404723c */ /* 0x048fe20000041824 */
[----:B------:R-:W1:Y:S07]  /*48a0*/  LDSM.16.M88.4 R36, [R207] ;  /* 0x00000000cf24783b */ /* 0x000e6e0000000200 */
[C---:B------:R-:W-:Y:S08]  /*48b0*/  HMMA.16816.F32.BF16 R28, R20.reuse, R70, R28 ;  /* 0x00000046141c723c */ /* 0x040ff0000004181c */
[----:B------:R-:W-:Y:S01]  /*48c0*/  HMMA.16816.F32.BF16 R68, R20, R78, R52 ;  /* 0x0000004e1444723c */ /* 0x000fe20000041834 */
[----:B------:R-:W3:Y:S07]  /*48d0*/  LDSM.16.M88.4 R52, [R192+0x6800] ;  /* 0x00680000c034783b */ /* 0x000eee0000000200 */
[----:B--2---:R-:W-:Y:S08]  /*48e0*/  HMMA.16816.F32.BF16 R4, R16, R60, R4 ;  /* 0x0000003c1004723c */ /* 0x004ff00000041804 */
[C---:B------:R-:W-:Y:S08]  /*48f0*/  HMMA.16816.F32.BF16 R32, R20.reuse, R76, R32 ;  /* 0x0000004c1420723c */ /* 0x040ff00000041820 */
[C---:B------:R-:W-:Y:S01]  /*4900*/  HMMA.16816.F32.BF16 R76, R20.reuse, R42, R8 ;  /* 0x0000002a144c723c */ /* 0x040fe20000041808 */
[----:B------:R-:W-:Y:S07]  /*4910*/  LDSM.16.M88.4 R8, [R202+0xc000] ;  /* 0x00c00000ca08783b */ /* 0x000fee0000000200 */
[----:B----4-:R-:W-:Y:S01]  /*4920*/  HMMA.16816.F32.BF16 R88, R20, R84, R48 ;  /* 0x000000541458723c */ /* 0x010fe20000041830 */
[----:B------:R-:W2:Y:S07]  /*4930*/  LDSM.16.M88.4 R48, [R198+0x6000] ;  /* 0x00600000c630783b */ /* 0x000eae0000000200 */
[----:B------:R-:W-:Y:S01]  /*4940*/  HMMA.16816.F32.BF16 R28, R16, R62, R28 ;  /* 0x0000003e101c723c */ /* 0x000fe2000004181c */
[----:B------:R-:W-:Y:S07]  /*4950*/  LDSM.16.M88.4 R60, [R198+0x6800] ;  /* 0x00680000c63c783b */ /* 0x000fee0000000200 */
[----:B------:R-:W-:Y:S08]  /*4960*/  HMMA.16816.F32.BF16 R80, R20, R40, R24 ;  /* 0x000000281450723c */ /* 0x000ff00000041818 */
[C---:B-1----:R-:W-:Y:S01]  /*4970*/  HMMA.16816.F32.BF16 R24, R12.reuse, R36, R4 ;  /* 0x000000240c18723c */ /* 0x042fe20000041804 */
[----:B------:R-:W1:Y:S07]  /*4980*/  LDSM.16.M88.4 R4, [R201+0xc000] ;  /* 0x00c00000c904783b */ /* 0x000e6e0000000200 */
[----:B------:R-:W-:Y:S08]  /*4990*/  HMMA.16816.F32.BF16 R28, R12, R38, R28 ;  /* 0x000000260c1c723c */ /* 0x000ff0000004181c */
[----:B---3--:R-:W-:Y:S08]  /*49a0*/  HMMA.16816.F32.BF16 R32, R16, R52, R32 ;  /* 0x000000341020723c */ /* 0x008ff00000041820 */
[----:B--2---:R-:W-:Y:S08]  /*49b0*/  HMMA.16816.F32.BF16 R24, R8, R48, R24 ;  /* 0x000000300818723c */ /* 0x004ff00000041818 */
        /* <DEDUP_REMOVED lines=128> */
.L_x_2228:
[----:B--234-:R-:W-:Y:S05]  /*51c0*/  BSYNC B0 ;  /* 0x0000000000007941 */ /* 0x01cfea0003800000 */
.L_x_2227:
[----:B-1----:R-:W2:Y:S04]  /*51d0*/  LDL R0, [R1+0x50] ;  /* 0x0000500001007983 */ /* 0x002ea80000100800 */
[----:B------:R-:W2:Y:S04]  /*51e0*/  LDL R246, [R1+0x24] ;  /* 0x0000240001f67983 */ /* 0x000ea80000100800 */
[----:B------:R-:W3:Y:S04]  /*51f0*/  LDL R3, [R1+0x10] ;  /* 0x0000100001037983 */ /* 0x000ee80000100800 */
[----:B------:R-:W4:Y:S04]  /*5200*/  LDL R245, [R1+0x1c] ;  /* 0x00001c0001f57983 */ /* 0x000f280000100800 */
[----:B------:R-:W-:Y:S04]  /*5210*/  LDSM.16.MT88.4 R36, [R197] ;  /* 0x00000000c524783b */ /* 0x000fe80000004200 */
[----:B------:R-:W-:Y:S04]  /*5220*/  LDSM.16.MT88.4 R44, [R196] ;  /* 0x00000000c42c783b */ /* 0x000fe80000004200 */
[----:B------:R-:W-:Y:S04]  /*5230*/  LDSM.16.MT88.4 R48, [R197+0x800] ;  /* 0x00080000c530783b */ /* 0x000fe80000004200 */
[----:B------:R-:W-:Y:S04]  /*5240*/  LDSM.16.MT88.4 R32, [R196+0x800] ;  /* 0x00080000c420783b */ /* 0x000fe80000004200 */
[----:B------:R-:W-:Y:S04]  /*5250*/  LDSM.16.MT88.4 R64, [R194+0x4000] ;  /* 0x00400000c240783b */ /* 0x000fe80000004200 */
[----:B------:R-:W-:Y:S04]  /*5260*/  LDSM.16.MT88.4 R60, [R196+0x2800] ;  /* 0x00280000c43c783b */ /* 0x000fe80000004200 */
[----:B------:R-:W0:Y:S01]  /*5270*/  LDGDEPBAR ;  /* 0x00000000000079af */ /* 0x000e220000000000 */
[----:B--2---:R-:W-:-:S04]  /*5280*/  IMAD.IADD R0, R0, 0x1, R246 ;  /* 0x0000000100007824 */ /* 0x004fc800078e02f6 */
[----:B------:R-:W-:-:S05]  /*5290*/  @P1 IMAD.HI.U32 R2, R0, c[0x0][0x2c8], RZ ;  /* 0x0000b20000021a27 */ /* 0x000fca00078e00ff */
[----:B------:R-:W-:-:S05]  /*52a0*/  @P1 SHF.R.U32.HI R0, RZ, c[0x0][0x2cc], R2 ;  /* 0x0000b300ff001a19 */ /* 0x000fca0000011602 */
[----:B------:R-:W1:Y:S01]  /*52b0*/  SHFL.IDX PT, R4, R0, RZ, 0x1c1f ;  /* 0x001c1fff00047589 */ /* 0x000e6200000e0000 */
[----:B------:R-:W-:-:S04]  /*52c0*/  IMAD.MOV.U32 R2, RZ, RZ, -0x40 ;  /* 0xffffffc0ff027424 */ /* 0x000fc800078e00ff */
[----:B------:R-:W-:Y:S01]  /*52d0*/  IMAD R2, R92, R2, 0x1 ;  /* 0x000000015c027424 */ /* 0x000fe200078e0202 */
[----:B------:R3:W2:Y:S04]  /*52e0*/  SHFL.IDX PT, R5, R0, 0x1, 0x1c1f ;  /* 0x003c1f0000057f89 */ /* 0x0006a800000e0000 */
[----:B---3--:R-:W-:Y:S01]  /*52f0*/  IADD3 R0, -R3, R2, R135 ;  /* 0x0000000203007210 */ /* 0x008fe20007ffe187 */
[----:B------:R-:W-:-:S04]  /*5300*/  IMAD.IADD R3, R93, 0x1, -R3 ;  /* 0x000000015d037824 */ /* 0x000fc800078e0a03 */
[----:B----4-:R-:W-:-:S04]  /*5310*/  IMAD.IADD R0, R0, 0x1, -R245 ;  /* 0x0000000100007824 */ /* 0x010fc800078e0af5 */
[----:B-1----:R-:W-:-:S05]  /*5320*/  IMAD.IADD R2, R0, 0x1, R4 ;  /* 0x0000000100027824 */ /* 0x002fca00078e0204 */
[----:B------:R-:W-:Y:S01]  /*5330*/  IMNMX R2, R3, R2, PT ;  /* 0x0000000203027217 */ /* 0x000fe20003800200 */
[----:B--2---:R-:W-:-:S03]  /*5340*/  IMAD.IADD R0, R0, 0x1, R5 ;  /* 0x0000000100007824 */ /* 0x004fc600078e0205 */
[C---:B------:R-:W-:Y:S02]  /*5350*/  ISETP.GT.AND P6, PT, R2.reuse, RZ, PT ;  /* 0x000000ff0200720c */ /* 0x040fe40003fc4270 */
[----:B------:R-:W-:Y:S02]  /*5360*/  ISETP.GT.AND P0, PT, R2, 0x1, PT ;  /* 0x000000010200780c */ /* 0x000fe40003f04270 */
[----:B------:R-:W-:Y:S02]  /*5370*/  FSEL R5, R76, -INF , P6 ;  /* 0xff8000004c057808 */ /* 0x000fe40003000000 */
[----:B------:R-:W-:Y:S02]  /*5380*/  ISETP.GT.AND P6, PT, R2, 0x8, PT ;  /* 0x000000080200780c */ /* 0x000fe40003fc4270 */
[----:B------:R-:W-:Y:S02]  /*5390*/  FSEL R9, R72, -INF , P0 ;  /* 0xff80000048097808 */ /* 0x000fe40000000000 */
[----:B------:R-:W-:-:S02]  /*53a0*/  ISETP.GT.AND P0, PT, R2, 0x9, PT ;  /* 0x000000090200780c */ /* 0x000fc40003f04270 */
[----:B------:R-:W-:Y:S02]  /*53b0*/  FSEL R7, R69, -INF , P6 ;  /* 0xff80000045077808 */ /* 0x000fe40003000000 */
[----:B------:R-:W-:Y:S02]  /*53c0*/  ISETP.GT.AND P6, PT, R2, 0x10, PT ;  /* 0x000000100200780c */ /* 0x000fe40003fc4270 */
[----:B------:R-:W-:Y:S02]  /*53d0*/  FSEL R8, R68, -INF , P0 ;  /* 0xff80000044087808 */ /* 0x000fe40000000000 */
[----:B------:R-:W-:Y:S02]  /*53e0*/  ISETP.GT.AND P0, PT, R2, 0x11, PT ;  /* 0x000000110200780c */ /* 0x000fe40003f04270 */
[----:B------:R-:W-:Y:S02]  /*53f0*/  IMNMX R0, R3, R0, PT ;  /* 0x0000000003007217 */ /* 0x000fe40003800200 */
[----:B------:R-:W-:-:S02]  /*5400*/  FSEL R11, R54, -INF , P6 ;  /* 0xff800000360b7808 */ /* 0x000fc40003000000 */
[----:B------:R-:W-:Y:S02]  /*5410*/  FMNMX.FTZ R3, R5, R9, !PT ;  /* 0x0000000905037209 */ /* 0x000fe40007810000 */
[----:B------:R-:W-:Y:S02]  /*5420*/  ISETP.GT.AND P6, PT, R2, 0x18, PT ;  /* 0x000000180200780c */ /* 0x000fe40003fc4270 */
[----:B------:R-:W-:Y:S02]  /*5430*/  FSEL R12, R52, -INF , P0 ;  /* 0xff800000340c7808 */ /* 0x000fe40000000000 */
[----:B------:R-:W-:Y:S02]  /*5440*/  ISETP.GT.AND P0, PT, R2, 0x19, PT ;  /* 0x000000190200780c */ /* 0x000fe40003f04270 */
[----:B------:R-:W-:Y:S02]  /*5450*/  FMNMX.FTZ R3, R7, R3, !PT ;  /* 0x0000000307037209 */ /* 0x000fe40007810000 */
[----:B------:R-:W-:-:S02]  /*5460*/  FSEL R13, R41, -INF , P6 ;  /* 0xff800000290d7808 */ /* 0x000fc40003000000 */
[----:B------:R-:W-:Y:S02]  /*5470*/  ISETP.GT.AND P6, PT, R2, 0x20, PT ;  /* 0x000000200200780c */ /* 0x000fe40003fc4270 */
[----:B------:R-:W-:Y:S02]  /*5480*/  FSEL R14, R40, -INF , P0 ;  /* 0xff800000280e7808 */ /* 0x000fe40000000000 */
[----:B------:R-:W-:Y:S02]  /*5490*/  ISETP.GT.AND P0, PT, R2, 0x21, PT ;  /* 0x000000210200780c */ /* 0x000fe40003f04270 */
[----:B------:R-:W-:Y:S02]  /*54a0*/  FMNMX.FTZ R3, R8, R3, !PT ;  /* 0x0000000308037209 */ /* 0x000fe40007810000 */
[----:B------:R-:W-:Y:S02]  /*54b0*/  FSEL R91, R28, -INF , P6 ;  /* 0xff8000001c5b7808 */ /* 0x000fe40003000000 */
[----:B------:R-:W-:-:S02]  /*54c0*/  ISETP.GT.AND P6, PT, R2, 0x28, PT ;  /* 0x000000280200780c */ /* 0x000fc40003fc4270 */
[----:B------:R-:W-:Y:S02]  /*54d0*/  FSEL R90, R26, -INF , P0 ;  /* 0xff8000001a5a7808 */ /* 0x000fe40000000000 */
[C---:B------:R-:W-:Y:S02]  /*54e0*/  ISETP.GT.AND P0, PT, R2.reuse, 0x29, PT ;  /* 0x000000290200780c */ /* 0x040fe40003f04270 */
[----:B------:R-:W-:Y:S02]  /*54f0*/  FMNMX.FTZ R3, R11, R3, !PT ;  /* 0x000000030b037209 */ /* 0x000fe40007810000 */
[----:B------:R-:W-:Y:S02]  /*5500*/  FSEL R89, R19, -INF , P6 ;  /* 0xff80000013597808 */ /* 0x000fe40003000000 */
[----:B------:R-:W-:Y:S02]  /*5510*/  ISETP.GT.AND P6, PT, R2, 0x30, PT ;  /* 0x000000300200780c */ /* 0x000fe40003fc4270 */
[----:B------:R-:W-:-:S02]  /*5520*/  FSEL R88, R18, -INF , P0 ;  /* 0xff80000012587808 */ /* 0x000fc40000000000 */
[----:B------:R-:W-:Y:S02]  /*5530*/  FMNMX.FTZ R3, R12, R3, !PT ;  /* 0x000000030c037209 */ /* 0x000fe40007810000 */
[C---:B------:R-:W-:Y:S02]  /*5540*/  ISETP.GT.AND P0, PT, R2.reuse, 0x31, PT ;  /* 0x000000310200780c */ /* 0x040fe40003f04270 */
[----:B------:R-:W-:Y:S02]  /*5550*/  FSEL R87, R17, -INF , P6 ;  /* 0xff80000011577808 */ /* 0x000fe40003000000 */
[----:B------:R-:W-:Y:S02]  /*5560*/  FMNMX.FTZ R3, R13, R3, !PT ;  /* 0x000000030d037209 */ /* 0x000fe40007810000 */
[----:B------:R-:W-:Y:S02]  /*5570*/  ISETP.GT.AND P6, PT, R2, 0x38, PT ;  /* 0x000000380200780c */ /* 0x000fe40003fc4270 */
[----:B------:R-:W-:-:S02]  /*5580*/  FSEL R86, R16, -INF , P0 ;  /* 0xff80000010567808 */ /* 0x000fc40000000000 */
[----:B------:R-:W-:Y:S02]  /*5590*/  ISETP.GT.AND P0, PT, R2, 0x39, PT ;  /* 0x000000390200780c */ /* 0x000fe40003f04270 */
[----:B------:R-:W-:Y:S02]  /*55a0*/  FMNMX.FTZ R3, R14, R3, !PT ;  /* 0x000000030e037209 */ /* 0x000fe40007810000 */
[----:B------:R-:W-:Y:S02]  /*55b0*/  FSEL R85, R15, -INF , P6 ;  /* 0xff8000000f557808 */ /* 0x000fe40003000000 */
[----:B------:R-:W-:Y:S02]  /*55c0*/  ISETP.GT.AND P6, PT, R0, RZ, PT ;  /* 0x000000ff0000720c */ /* 0x000fe40003fc4270 */
        /* <DEDUP_REMOVED lines=36> */
[----:B------:R-:W-:Y:S01]  /*5810*/  FMNMX.FTZ R3, R21, R3, !PT ;  /* 0x0000000315037209 */ /* 0x000fe20007810000 */
[----:B------:R-:W1:Y:S01]  /*5820*/  SHFL.BFLY PT, R4, R2, 0x2, 0x1f ;  /* 0x0c401f0002047f89 */ /* 0x000e6200000e0000 */
[----:B------:R-:W-:Y:S02]  /*5830*/  ISETP.GT.AND P6, PT, R0, 0x28, PT ;  /* 0x000000280000780c */ /* 0x000fe40003fc4270 */
[----:B------:R-:W-:Y:S02]  /*5840*/  FSEL R98, R30, -INF , P0 ;  /* 0xff8000001e627808 */ /* 0x000fe40000000000 */
[----:B------:R-:W-:Y:S02]  /*5850*/  FMNMX.FTZ R3, R96, R3, !PT ;  /* 0x0000000360037209 */ /* 0x000fe40007810000 */
[----:B------:R-:W-:Y:S02]  /*5860*/  ISETP.GT.AND P0, PT, R0, 0x29, PT ;  /* 0x000000290000780c */ /* 0x000fe40003f04270 */
[----:B------:R-:W-:-:S02]  /*5870*/  FSEL R102, R29, -INF , P6 ;  /* 0xff8000001d667808 */ /* 0x000fc40003000000 */
[----:B------:R-:W-:Y:S01]  /*5880*/  FMNMX.FTZ R3, R98, R3, !PT ;  /* 0x0000000362037209 */ /* 0x000fe20007810000 */
[----:B------:R-:W-:Y:S01]  /*5890*/  LDSM.16.MT88.4 R28, [R194] ;  /* 0x00000000c21c783b */ /* 0x000fe20000004200 */
[----:B------:R-:W-:Y:S02]  /*58a0*/  ISETP.GT.AND P6, PT, R0, 0x30, PT ;  /* 0x000000300000780c */ /* 0x000fe40003fc4270 */
[----:B------:R-:W-:Y:S02]  /*58b0*/  FSEL R101, R27, -INF , P0 ;  /* 0xff8000001b657808 */ /* 0x000fe40000000000 */
[----:B------:R-:W-:Y:S02]  /*58c0*/  FMNMX.FTZ R3, R102, R3, !PT ;  /* 0x0000000366037209 */ /* 0x000fe40007810000 */
[----:B------:R-:W-:Y:S02]  /*58d0*/  ISETP.GT.AND P0, PT, R0, 0x31, PT ;  /* 0x000000310000780c */ /* 0x000fe40003f04270 */
[----:B------:R-:W-:-:S02]  /*58e0*/  FSEL R103, R25, -INF , P6 ;  /* 0xff80000019677808 */ /* 0x000fc40003000000 */
[----:B------:R-:W-:Y:S02]  /*58f0*/  FMNMX.FTZ R3, R101, R3, !PT ;  /* 0x0000000365037209 */ /* 0x000fe40007810000 */
[----:B------:R-:W-:Y:S02]  /*5900*/  ISETP.GT.AND P6, PT, R0, 0x38, PT ;  /* 0x000000380000780c */ /* 0x000fe40003fc4270 */
[----:B------:R-:W-:Y:S02]  /*5910*/  FSEL R100, R24, -INF , P0 ;  /* 0xff80000018647808 */ /* 0x000fe40000000000 */
[----:B------:R-:W-:Y:S01]  /*5920*/  FMNMX.FTZ R3, R103, R3, !PT ;  /* 0x0000000367037209 */ /* 0x000fe20007810000 */
[----:B------:R-:W-:Y:S01]  /*5930*/  LDSM.16.MT88.4 R24, [R193+0x800] ;  /* 0x00080000c118783b */ /* 0x000fe20000004200 */
[----:B------:R-:W-:Y:S02]  /*5940*/  ISETP.GT.AND P0, PT, R0, 0x39, PT ;  /* 0x000000390000780c */ /* 0x000fe40003f04270 */
[----:B------:R-:W-:-:S02]  /*5950*/  FSEL R99, R23, -INF , P6 ;  /* 0xff80000017637808 */ /* 0x000fc40003000000 */
[----:B------:R-:W-:Y:S02]  /*5960*/  FMNMX.FTZ R0, R100, R3, !PT ;  /* 0x0000000364007209 */ /* 0x000fe40007810000 */
        /* <DEDUP_REMOVED lines=14> */
[----:B--2---:R-:W-:-:S06]  /*5a50*/  FFMA.FTZ R3, R9, c[0x0][0x2d0], -R2 ;  /* 0x0000b40009037a23 */ /* 0x004fcc0000010802 */
[----:B------:R2:W3:Y:S01]  /*5a60*/  MUFU.EX2 R72, R3 ;  /* 0x0000000300487308 */ /* 0x0004e20000000800 */
[----:B-1----:R-:W-:Y:S01]  /*5a70*/  FMNMX.FTZ R132, R0, R4, !PT ;  /* 0x0000000400847209 */ /* 0x002fe20007810000 */
[--C-:B------:R-:W-:Y:S02]  /*5a80*/  FFMA.FTZ R0, R12, c[0x0][0x2d0], -R2.reuse ;  /* 0x0000b4000c007a23 */ /* 0x100fe40000010802 */
[----:B--2---:R-:W-:-:S04]  /*5a90*/  FFMA.FTZ R3, R7, c[0x0][0x2d0], -R2 ;  /* 0x0000b40007037a23 */ /* 0x004fc80000010802 */
[----:B------:R1:W-:Y:S01]  /*5aa0*/  MUFU.EX2 R75, R3 ;  /* 0x00000003004b7308 */ /* 0x0003e20000000800 */
[----:B------:R-:W-:Y:S01]  /*5ab0*/  FSETP.NEU.FTZ.AND P0, PT, R132, -INF , PT ;  /* 0xff8000008400780b */ /* 0x000fe20003f1d000 */
[----:B-1----:R-:W-:-:S06]  /*5ac0*/  FFMA.FTZ R3, R8, c[0x0][0x2d0], -R2 ;  /* 0x0000b40008037a23 */ /* 0x002fcc0000010802 */
[----:B------:R1:W2:Y:S08]  /*5ad0*/  MUFU.EX2 R76, R3 ;  /* 0x00000003004c7308 */ /* 0x0002b00000000800 */
[----:B------:R4:W-:Y:S01]  /*5ae0*/  MUFU.EX2 R78, R0 ;  /* 0x00000000004e7308 */ /* 0x0009e20000000800 */
[----:B-1----:R-:W-:-:S07]  /*5af0*/  FFMA.FTZ R3, R11, c[0x0][0x2d0], -R2 ;  /* 0x0000b4000b037a23 */ /* 0x002fce0000010802 */
[----:B------:R1:W-:Y:S01]  /*5b00*/  MUFU.EX2 R77, R3 ;  /* 0x00000003004d7308 */ /* 0x0003e20000000800 */
[----:B----4-:R-:W-:-:S05]  /*5b10*/  FMUL.FTZ R0, R132, c[0x0][0x2d0] ;  /* 0x0000b40084007a20 */ /* 0x010fca0000410000 */
[----:B------:R-:W-:Y:S01]  /*5b20*/  FSEL R0, R0, RZ, P0 ;  /* 0x000000ff00007208 */ /* 0x000fe20000000000 */
[----:B-1----:R-:W-:-:S04]  /*5b30*/  FFMA.FTZ R3, R13, c[0x0][0x2d0], -R2 ;  /* 0x0000b4000d037a23 */ /* 0x002fc80000010802 */
[----:B------:R1:W-:Y:S02]  /*5b40*/  MUFU.EX2 R82, R3 ;  /* 0x0000000300527308 */ /* 0x0003e40000000800 */
[----:B-1----:R-:W-:Y:S02]  /*5b50*/  FFMA.FTZ R3, R14, c[0x0][0x2d0], -R2 ;  /* 0x0000b4000e037a23 */ /* 0x002fe40000010802 */
[----:B------:R-:W1:Y:S04]  /*5b60*/  LDSM.16.MT88.4 R12, [R193] ;  /* 0x00000000c10c783b */ /* 0x000e680000004200 */
[----:B------:R4:W-:Y:S02]  /*5b70*/  MUFU.EX2 R83, R3 ;  /* 0x0000000300537308 */ /* 0x0009e40000000800 */
[----:B----4-:R-:W-:-:S06]  /*5b80*/  FFMA.FTZ R3, R6, c[0x0][0x2d0], -R0 ;  /* 0x0000b40006037a23 */ /* 0x010fcc0000010800 */
[----:B------:R4:W-:Y:S02]  /*5b90*/  MUFU.EX2 R69, R3 ;  /* 0x0000000300457308 */ /* 0x0009e40000000800 */
[----:B----4-:R-:W-:-:S06]  /*5ba0*/  FFMA.FTZ R3, R20, c[0x0][0x2d0], -R0 ;  /* 0x0000b40014037a23 */ /* 0x010fcc0000010800 */
[----:B------:R4:W5:Y:S02]  /*5bb0*/  MUFU.EX2 R68, R3 ;  /* 0x0000000300447308 */ /* 0x0009640000000800 */
[----:B----4-:R-:W-:-:S06]  /*5bc0*/  FFMA.FTZ R3, R19, c[0x0][0x2d0], -R0 ;  /* 0x0000b40013037a23 */ /* 0x010fcc0000010800 */
[----:B------:R4:W-:Y:S02]  /*5bd0*/  MUFU.EX2 R70, R3 ;  /* 0x0000000300467308 */ /* 0x0009e40000000800 */
[----:B----4-:R-:W-:-:S06]  /*5be0*/  FFMA.FTZ R3, R18, c[0x0][0x2d0], -R0 ;  /* 0x0000b40012037a23 */ /* 0x010fcc0000010800 */
[----:B------:R4:W1:Y:S01]  /*5bf0*/  MUFU.EX2 R71, R3 ;  /* 0x0000000300477308 */ /* 0x0008620000000800 */
[--C-:B------:R-:W-:Y:S01]  /*5c00*/  FFMA.FTZ R4, R10, c[0x0][0x2d0], -R0.reuse ;  /* 0x0000b4000a047a23 */ /* 0x100fe20000010800 */
[----:B---3--:R-:W-:Y:S02]  /*5c10*/  F2FP.BF16.PACK_AB R8, R72, R74 ;  /* 0x0000004a4808723e */ /* 0x008fe400000010ff */
[----:B--2---:R-:W-:Y:S02]  /*5c20*/  F2FP.BF16.PACK_AB R10, R76, R75 ;  /* 0x0000004b4c0a723e */ /* 0x004fe400000010ff */
[----:B-----5:R-:W-:Y:S01]  /*5c30*/  F2FP.BF16.PACK_AB R9, R68, R69 ;  /* 0x000000454409723e */ /* 0x020fe200000010ff */
[----:B----4-:R-:W-:Y:S01]  /*5c40*/  FFMA.FTZ R3, R17, c[0x0][0x2d0], -R0 ;  /* 0x0000b40011037a23 */ /* 0x010fe20000010800 */
[----:B-1----:R-:W-:-:S03]  /*5c50*/  F2FP.BF16.PACK_AB R11, R71, R70 ;  /* 0x00000046470b723e */ /* 0x002fc600000010ff */
[----:B------:R1:W-:Y:S02]  /*5c60*/  MUFU.EX2 R73, R3 ;  /* 0x0000000300497308 */ /* 0x0003e40000000800 */
[----:B-1----:R-:W-:-:S06]  /*5c70*/  FFMA.FTZ R3, R16, c[0x0][0x2d0], -R0 ;  /* 0x0000b40010037a23 */ /* 0x002fcc0000010800 */
[----:B------:R1:W2:Y:S01]  /*5c80*/  MUFU.EX2 R79, R3 ;  /* 0x00000003004f7308 */ /* 0x0002a20000000800 */
[----:B------:R-:W-:Y:S07]  /*5c90*/  HMMA.16816.F32.BF16 R16, R8, R12, RZ ;  /* 0x0000000c0810723c */ /* 0x000fee00000418ff */
[----:B------:R3:W-:Y:S01]  /*5ca0*/  MUFU.EX2 R80, R4 ;  /* 0x0000000400507308 */ /* 0x0007e20000000800 */
[----:B-1----:R-:W-:-:S07]  /*5cb0*/  FFMA.FTZ R3, R21, c[0x0][0x2d0], -R0 ;  /* 0x0000b40015037a23 */ /* 0x002fce0000010800 */
[----:B------:R-:W1:Y:S01]  /*5cc0*/  MUFU.EX2 R81, R3 ;  /* 0x0000000300517308 */ /* 0x000e620000000800 */
[C---:B------:R-:W-:Y:S01]  /*5cd0*/  HMMA.16816.F32.BF16 R12, R8.reuse, R14, RZ ;  /* 0x0000000e080c723c */ /* 0x040fe200000418ff */
[----:B--2---:R-:W-:Y:S02]  /*5ce0*/  F2FP.BF16.PACK_AB R5, R79, R73 ;  /* 0x000000494f05723e */ /* 0x004fe400000010ff */
[----:B---3--:R-:W-:Y:S02]  /*5cf0*/  F2FP.BF16.PACK_AB R4, R78, R77 ;  /* 0x0000004d4e04723e */ /* 0x008fe400000010ff */
[----:B------:R-:W-:Y:S02]  /*5d00*/  F2FP.BF16.PACK_AB R6, R83, R82 ;  /* 0x000000525306723e */ /* 0x000fe400000010ff */
[----:B-1----:R-:W-:Y:S01]  /*5d10*/  F2FP.BF16.PACK_AB R7, R81, R80 ;  /* 0x000000505107723e */ /* 0x002fe200000010ff */
[----:B------:R-:W-:Y:S08]  /*5d20*/  HMMA.16816.F32.BF16 R20, R8, R28, RZ ;  /* 0x0000001c0814723c */ /* 0x000ff000000418ff */
[----:B------:R-:W-:Y:S08]  /*5d30*/  HMMA.16816.F32.BF16 R140, R4, R24, R16 ;  /* 0x00000018048c723c */ /* 0x000ff00000041810 */
[----:B------:R-:W-:Y:S01]  /*5d40*/  HMMA.16816.F32.BF16 R16, R8, R30, RZ ;  /* 0x0000001e0810723c */ /* 0x000fe200000418ff */
[----:B------:R-:W1:Y:S07]  /*5d50*/  LDSM.16.MT88.4 R28, [R193+0x2000] ;  /* 0x00200000c11c783b */ /* 0x000e6e0000004200 */
[----:B------:R-:W-:Y:S08]  /*5d60*/  HMMA.16816.F32.BF16 R240, R4, R26, R12 ;  /* 0x0000001a04f0723c */ /* 0x000ff0000004180c */
[----:B------:R-:W-:Y:S08]  /*5d70*/  HMMA.16816.F32.BF16 R12, R8, R36, RZ ;  /* 0x00000024080c723c */ /* 0x000ff000000418ff */
[C---:B------:R-:W-:Y:S08]  /*5d80*/  HMMA.16816.F32.BF16 R148, R4.reuse, R40, R20 ;  /* 0x000000280494723c */ /* 0x040ff00000041814 */
[----:B------:R-:W-:Y:S01]  /*5d90*/  HMMA.16816.F32.BF16 R156, R4, R42, R16 ;  /* 0x0000002a049c723c */ /* 0x000fe20000041810 */
[----:B------:R-:W-:Y:S07]  /*5da0*/  LDSM.16.MT88.4 R40, [R194+0x2000] ;  /* 0x00200000c228783b */ /* 0x000fee0000004200 */
[C---:B------:R-:W-:Y:S08]  /*5db0*/  HMMA.16816.F32.BF16 R20, R8.reuse, R44, RZ ;  /* 0x0000002c0814723c */ /* 0x040ff000000418ff */
[C---:B------:R-:W-:Y:S01]  /*5dc0*/  HMMA.16816.F32.BF16 R16, R8.reuse, R46, RZ ;  /* 0x0000002e0810723c */ /* 0x040fe200000418ff */
[----:B------:R-:W2:Y:S07]  /*5dd0*/  LDSM.16.MT88.4 R44, [R197+0x2000] ;  /* 0x00200000c52c783b */ /* 0x000eae0000004200 */
[----:B------:R-:W-:Y:S01]  /*5de0*/  HMMA.16816.F32.BF16 R24, R8, R38, RZ ;  /* 0x000000260818723c */ /* 0x000fe200000418ff */
[----:B------:R-:W3:Y:S07]  /*5df0*/  LDSM.16.MT88.4 R36, [R196+0x2000] ;  /* 0x00200000c424783b */ /* 0x000eee0000004200 */
[----:B------:R-:W-:Y:S08]  /*5e00*/  HMMA.16816.F32.BF16 R236, R4, R48, R12 ;  /* 0x0000003004ec723c */ /* 0x000ff0000004180c */
[----:B-1----:R-:W-:Y:S08]  /*5e10*/  HMMA.16816.F32.BF16 R12, R8, R28, RZ ;  /* 0x0000001c080c723c */ /* 0x002ff000000418ff */
[C---:B------:R-:W-:Y:S08]  /*5e20*/  HMMA.16816.F32.BF16 R164, R4.reuse, R32, R20 ;  /* 0x0000002004a4723c */ /* 0x040ff00000041814 */
[C---:B------:R-:W-:Y:S01]  /*5e30*/  HMMA.16816.F32.BF16 R228, R4.reuse, R34, R16 ;  /* 0x0000002204e4723c */ /* 0x040fe20000041810 */
[----:B------:R-:W1:Y:S07]  /*5e40*/  LDSM.16.MT88.4 R32, [R197+0x2800] ;  /* 0x00280000c520783b */ /* 0x000e6e0000004200 */
[----:B------:R-:W-:Y:S01]  /*5e50*/  HMMA.16816.F32.BF16 R232, R4, R50, R24 ;  /* 0x0000003204e8723c */ /* 0x000fe20000041818 */
[----:B------:R-:W4:Y:S07]  /*5e60*/  LDSM.16.MT88.4 R48, [R194+0x2800] ;  /* 0x00280000c230783b */ /* 0x000f2e0000004200 */
[----:B------:R-:W-:Y:S08]  /*5e70*/  HMMA.16816.F32.BF16 R28, R8, R30, RZ ;  /* 0x0000001e081c723c */ /* 0x000ff000000418ff */
[----:B------:R-:W-:Y:S08]  /*5e80*/  HMMA.16816.F32.BF16 R224, R4, R52, R12 ;  /* 0x0000003404e0723c */ /* 0x000ff0000004180c */
[C---:B--2---:R-:W-:Y:S08]  /*5e90*/  HMMA.16816.F32.BF16 R16, R8.reuse, R44, RZ ;  /* 0x0000002c0810723c */ /* 0x044ff000000418ff */
[C---:B------:R-:W-:Y:S01]  /*5ea0*/  HMMA.16816.F32.BF16 R12, R8.reuse, R46, RZ ;  /* 0x0000002e080c723c */ /* 0x040fe200000418ff */
[----:B------:R-:W-:Y:S07]  /*5eb0*/  LDSM.16.MT88.4 R44, [R197+0x4000] ;  /* 0x00400000c52c783b */ /* 0x000fee0000004200 */
[C---:B------:R-:W-:Y:S08]  /*5ec0*/  HMMA.16816.F32.BF16 R20, R8.reuse, R42, RZ ;  /* 0x0000002a0814723c */ /* 0x040ff000000418ff */
[----:B------:R-:W-:Y:S01]  /*5ed0*/  HMMA.16816.F32.BF16 R24, R8, R40, RZ ;  /* 0x000000280818723c */ /* 0x000fe200000418ff */
[----:B------:R-:W2:Y:S07]  /*5ee0*/  LDSM.16.MT88.4 R40, [R193+0x4800] ;  /* 0x00480000c128783b */ /* 0x000eae0000004200 */
[----:B------:R-:W-:Y:S01]  /*5ef0*/  HMMA.16816.F32.BF16 R188, R4, R54, R28 ;  /* 0x0000003604bc723c */ /* 0x000fe2000004181c */
[----:B------:R-:W5:Y:S07]  /*5f00*/  LDSM.16.MT88.4 R52, [R194+0x4800] ;  /* 0x00480000c234783b */ /* 0x000f6e0000004200 */
[----:B---3--:R-:W-:Y:S08]  /*5f10*/  HMMA.16816.F32.BF16 R28, R8, R36, RZ ;  /* 0x00000024081c723c */ /* 0x008ff000000418ff */
[C---:B-1----:R-:W-:Y:S08]  /*5f20*/  HMMA.16816.F32.BF16 R184, R4.reuse, R32, R16 ;  /* 0x0000002004b8723c */ /* 0x042ff00000041810 */
[C---:B------:R-:W-:Y:S01]  /*5f30*/  HMMA.16816.F32.BF16 R176, R4.reuse, R34, R12 ;  /* 0x0000002204b0723c */ /* 0x040fe2000004180c */
[----:B------:R-:W1:Y:S07]  /*5f40*/  LDSM.16.MT88.4 R32, [R197+0x4800] ;  /* 0x00480000c520783b */ /* 0x000e6e0000004200 */
[----:B----4-:R-:W-:Y:S08]  /*5f50*/  HMMA.16816.F32.BF16 R180, R4, R50, R20 ;  /* 0x0000003204b4723c */ /* 0x010ff00000041814 */
[C---:B------:R-:W-:Y:S08]  /*5f60*/  HMMA.16816.F32.BF16 R16, R8.reuse, R58, RZ ;  /* 0x0000003a0810723c */ /* 0x040ff000000418ff */
[C---:B------:R-:W-:Y:S08]  /*5f70*/  HMMA.16816.F32.BF16 R12, R8.reuse, R64, RZ ;  /* 0x00000040080c723c */ /* 0x040ff000000418ff */
[----:B------:R-:W-:Y:S08]  /*5f80*/  HMMA.16816.F32.BF16 R20, R8, R56, RZ ;  /* 0x000000380814723c */ /* 0x000ff000000418ff */
[----:B------:R-:W-:Y:S08]  /*5f90*/  HMMA.16816.F32.BF16 R220, R4, R48, R24 ;  /* 0x0000003004dc723c */ /* 0x000ff00000041818 */
[----:B------:R-:W-:Y:S01]  /*5fa0*/  HMMA.16816.F32.BF16 R24, R8, R38, RZ ;  /* 0x000000260818723c */ /* 0x000fe200000418ff */
[----:B------:R-:W-:Y:S07]  /*5fb0*/  LDSM.16.MT88.4 R36, [R193+0x6000] ;  /* 0x00600000c124783b */ /* 0x000fee0000004200 */
[C---:B------:R-:W-:Y:S01]  /*5fc0*/  HMMA.16816.F32.BF16 R172, R4.reuse, R60, R28 ;  /* 0x0000003c04ac723c */ /* 0x040fe2000004181c */
[----:B------:R-:W3:Y:S07]  /*5fd0*/  LDSM.16.MT88.4 R28, [R196+0x4000] ;  /* 0x00400000c41c783b */ /* 0x000eee0000004200 */
[C---:B--2---:R-:W-:Y:S08]  /*5fe0*/  HMMA.16816.F32.BF16 R104, R4.reuse, R42, R16 ;  /* 0x0000002a0468723c */ /* 0x044ff00000041810 */
[C---:B-----5:R-:W-:Y:S08]  /*5ff0*/  HMMA.16816.F32.BF16 R160, R4.reuse, R52, R12 ;  /* 0x0000003404a0723c */ /* 0x060ff0000004180c */
[----:B------:R-:W-:Y:S08]  /*6000*/  HMMA.16816.F32.BF16 R168, R4, R40, R20 ;  /* 0x0000002804a8723c */ /* 0x000ff00000041814 */
[C---:B------:R-:W-:Y:S08]  /*6010*/  HMMA.16816.F32.BF16 R16, R8.reuse, R44, RZ ;  /* 0x0000002c0810723c */ /* 0x040ff000000418ff */
[C---:B------:R-:W-:Y:S08]  /*6020*/  HMMA.16816.F32.BF16 R12, R8.reuse, R46, RZ ;  /* 0x0000002e080c723c */ /* 0x040ff000000418ff */
[----:B------:R-:W-:Y:S08]  /*6030*/  HMMA.16816.F32.BF16 R20, R8, R66, RZ ;  /* 0x000000420814723c */ /* 0x000ff000000418ff */
[C---:B------:R-:W-:Y:S01]  /*6040*/  HMMA.16816.F32.BF16 R152, R4.reuse, R62, R24 ;  /* 0x0000003e0498723c */ /* 0x040fe20000041818 */
[----:B------:R-:W2:Y:S07]  /*6050*/  LDSM.16.MT88.4 R24, [R196+0x4800] ;  /* 0x00480000c418783b */ /* 0x000eae0000004200 */
[C---:B-1----:R-:W-:Y:S08]  /*6060*/  HMMA.16816.F32.BF16 R144, R4.reuse, R32, R16 ;  /* 0x000000200490723c */ /* 0x042ff00000041810 */
[C---:B------:R-:W-:Y:S01]  /*6070*/  HMMA.16816.F32.BF16 R136, R4.reuse, R34, R12 ;  /* 0x000000220488723c */ /* 0x040fe2000004180c */
[----:B------:R-:W1:Y:S07]  /*6080*/  LDSM.16.MT88.4 R32, [R193+0x6800] ;  /* 0x00680000c120783b */ /* 0x000e6e0000004200 */
[----:B------:R-:W-:Y:S08]  /*6090*/  HMMA.16816.F32.BF16 R108, R4, R54, R20 ;  /* 0x00000036046c723c */ /* 0x000ff00000041814 */
[C---:B---3--:R-:W-:Y:S08]  /*60a0*/  HMMA.16816.F32.BF16 R20, R8.reuse, R28, RZ ;  /* 0x0000001c0814723c */ /* 0x048ff000000418ff */
[C---:B------:R-:W-:Y:S08]  /*60b0*/  HMMA.16816.F32.BF16 R16, R8.reuse, R30, RZ ;  /* 0x0000001e0810723c */ /* 0x040ff000000418ff */
[----:B------:R-:W-:Y:S08]  /*60c0*/  HMMA.16816.F32.BF16 R12, R8, R36, RZ ;  /* 0x00000024080c723c */ /* 0x000ff000000418ff */
[C---:B--2---:R-:W-:Y:S01]  /*60d0*/  HMMA.16816.F32.BF16 R128, R4.reuse, R24, R20 ;  /* 0x000000180480723c */ /* 0x044fe20000041814 */
[----:B------:R-:W-:Y:S07]  /*60e0*/  LDSM.16.MT88.4 R20, [R194+0x6800] ;  /* 0x00680000c214783b */ /* 0x000fee0000004200 */
[C---:B------:R-:W-:Y:S01]  /*60f0*/  HMMA.16816.F32.BF16 R124, R4.reuse, R26, R16 ;  /* 0x0000001a047c723c */ /* 0x040fe20000041810 */
[----:B------:R-:W2:Y:S07]  /*6100*/  LDSM.16.MT88.4 R24, [R194+0x6000] ;  /* 0x00600000c218783b */ /* 0x000eae0000004200 */
[----:B-1----:R-:W-:Y:S08]  /*6110*/  HMMA.16816.F32.BF16 R120, R4, R32, R12 ;  /* 0x000000200478723c */ /* 0x002ff0000004180c */
[----:B------:R-:W-:Y:S11]  /*6120*/  HMMA.16816.F32.BF16 R12, R8, R38, RZ ;  /* 0x00000026080c723c */ /* 0x000ff600000418ff */
[----:B------:R-:W-:Y:S11]  /*6130*/  @!UPT UIADD3 URZ, URZ, URZ, URZ ;  /* 0x0000003f3f3ff290 */ /* 0x000ff6000fffe03f */
[----:B------:R-:W-:Y:S02]  /*6140*/  @!UPT UIADD3 URZ, URZ, URZ, URZ ;  /* 0x0000003f3f3ff290 */ /* 0x000fe4000fffe03f */
[----:B------:R-:W-:Y:S08]  /*6150*/  HMMA.16816.F32.BF16 R116, R4, R34, R12 ;  /* 0x000000220474723c */ /* 0x000ff0000004180c */
[----:B--2---:R-:W-:Y:S11]  /*6160*/  HMMA.16816.F32.BF16 R12, R8, R24, RZ ;  /* 0x00000018080c723c */ /* 0x004ff600000418ff */
[----:B------:R-:W-:Y:S11]  /*6170*/  @!UPT UIADD3 URZ, URZ, URZ, URZ ;  /* 0x0000003f3f3ff290 */ /* 0x000ff6000fffe03f */
[----:B------:R-:W-:Y:S02]  /*6180*/  @!UPT UIADD3 URZ, URZ, URZ, URZ ;  /* 0x0000003f3f3ff290 */ /* 0x000fe4000fffe03f */
[----:B------:R-:W-:Y:S08]  /*6190*/  HMMA.16816.F32.BF16 R112, R4, R20, R12 ;  /* 0x000000140470723c */ /* 0x000ff0000004180c */
[----:B------:R-:W-:Y:S01]  /*61a0*/  HMMA.16816.F32.BF16 R12, R8, R26, RZ ;  /* 0x0000001a080c723c */ /* 0x000fe200000418ff */
[----:B------:R-:W-:-:S04]  /*61b0*/  FADD.FTZ R16, R69, R68 ;  /* 0x0000004445107221 */ /* 0x000fc80000010000 */
[----:B------:R-:W-:Y:S11]  /*61c0*/  FADD.FTZ R16, R70, R16 ;  /* 0x0000001046107221 */ /* 0x000ff60000010000 */
[----:B------:R-:W-:Y:S08]  /*61d0*/  @!UPT UIADD3 URZ, URZ, URZ, URZ ;  /* 0x0000003f3f3ff290 */ /* 0x000ff0000fffe03f */
[----:B------:R-:W-:Y:S01]  /*61e0*/  HMMA.16816.F32.BF16 R92, R4, R22, R12 ;  /* 0x00000016045c723c */ /* 0x000fe2000004180c */
[----:B------:R-:W1:Y:S06]  /*61f0*/  LDSM.16.MT88.4 R20, [R197+0x6000] ;  /* 0x00600000c514783b */ /* 0x000e6c0000004200 */
[----:B------:R-:W-:Y:S02]  /*6200*/  FADD.FTZ R12, R71, R16 ;  /* 0x00000010470c7221 */ /* 0x000fe40000010000 */
[----:B------:R-:W2:Y:S02]  /*6210*/  LDSM.16.MT88.4 R16, [R197+0x6800] ;  /* 0x00680000c510783b */ /* 0x000ea40000004200 */
[----:B------:R-:W-:-:S02]  /*6220*/  FADD.FTZ R24, R73, R12 ;  /* 0x0000000c49187221 */ /* 0x000fc40000010000 */
[----:B-1----:R-:W-:Y:S11]  /*6230*/  HMMA.16816.F32.BF16 R12, R8, R20, RZ ;  /* 0x00000014080c723c */ /* 0x002ff600000418ff */
[----:B------:R-:W-:Y:S11]  /*6240*/  @!UPT UIADD3 URZ, URZ, URZ, URZ ;  /* 0x0000003f3f3ff290 */ /* 0x000ff6000fffe03f */
[----:B------:R-:W-:Y:S02]  /*6250*/  @!UPT UIADD3 URZ, URZ, URZ, URZ ;  /* 0x0000003f3f3ff290 */ /* 0x000fe4000fffe03f */
[----:B--2---:R-:W-:Y:S08]  /*6260*/  HMMA.16816.F32.BF16 R52, R4, R16, R12 ;  /* 0x000000100434723c */ /* 0x004ff0000004180c */
[----:B------:R-:W-:Y:S11]  /*6270*/  HMMA.16816.F32.BF16 R12, R8, R22, RZ ;  /* 0x00000016080c723c */ /* 0x000ff600000418ff */
[----:B------:R-:W-:Y:S11]  /*6280*/  @!UPT UIADD3 URZ, URZ, URZ, URZ ;  /* 0x0000003f3f3ff290 */ /* 0x000ff6000fffe03f */
[----:B------:R-:W-:Y:S02]  /*6290*/  @!UPT UIADD3 URZ, URZ, URZ, URZ ;  /* 0x0000003f3f3ff290 */ /* 0x000fe4000fffe03f */
[----:B------:R-:W-:Y:S01]  /*62a0*/  HMMA.16816.F32.BF16 R40, R4, R18, R12 ;  /* 0x000000120428723c */ /* 0x000fe2000004180c */
[----:B------:R-:W1:Y:S01]  /*62b0*/  LDSM.16.MT88.4 R12, [R196+0x6000] ;  /* 0x00600000c40c783b */ /* 0x000e620000004200 */
[----:B------:R-:W-:-:S06]  /*62c0*/  FADD.FTZ R3, R74, R72 ;  /* 0x000000484a037221 */ /* 0x000fcc0000010000 */
[C---:B-1----:R-:W-:Y:S08]  /*62d0*/  HMMA.16816.F32.BF16 R16, R8.reuse, R12, RZ ;  /* 0x0000000c0810723c */ /* 0x042ff000000418ff */
[----:B------:R-:W-:Y:S01]  /*62e0*/  HMMA.16816.F32.BF16 R8, R8, R14, RZ ;  /* 0x0000000e0808723c */ /* 0x000fe200000418ff */
[----:B------:R-:W1:Y:S01]  /*62f0*/  LDSM.16.MT88.4 R12, [R196+0x6800] ;  /* 0x00680000c40c783b */ /* 0x000e620000004200 */
[----:B------:R-:W-:-:S04]  /*6300*/  FADD.FTZ R3, R75, R3 ;  /* 0x000000034b037221 */ /* 0x000fc80000010000 */
[----:B------:R-:W-:-:S04]  /*6310*/  FADD.FTZ R3, R76, R3 ;  /* 0x000000034c037221 */ /* 0x000fc80000010000 */
[----:B------:R-:W-:-:S04]  /*6320*/  FADD.FTZ R3, R77, R3 ;  /* 0x000000034d037221 */ /* 0x000fc80000010000 */
[----:B------:R-:W-:Y:S02]  /*6330*/  FADD.FTZ R25, R78, R3 ;  /* 0x000000034e197221 */ /* 0x000fe40000010000 */
[----:B------:R-:W-:Y:S02]  /*6340*/  FFMA.FTZ R3, R96, c[0x0][0x2d0], -R0 ;  /* 0x0000b40060037a23 */ /* 0x000fe40000010800 */
[--C-:B------:R-:W-:Y:S02]  /*6350*/  FFMA.FTZ R26, R91, c[0x0][0x2d0], -R2.reuse ;  /* 0x0000b4005b1a7a23 */ /* 0x100fe40000010802 */
[--C-:B------:R-:W-:Y:S02]  /*6360*/  FFMA.FTZ R27, R90, c[0x0][0x2d0], -R2.reuse ;  /* 0x0000b4005a1b7a23 */ /* 0x100fe40000010802 */
[--C-:B------:R-:W-:Y:S02]  /*6370*/  FFMA.FTZ R28, R89, c[0x0][0x2d0], -R2.reuse ;  /* 0x0000b400591c7a23 */ /* 0x100fe40000010802 */
[----:B------:R-:W-:Y:S01]  /*6380*/  FFMA.FTZ R29, R88, c[0x0][0x2d0], -R2 ;  /* 0x0000b400581d7a23 */ /* 0x000fe20000010802 */
[C---:B-1----:R-:W-:Y:S08]  /*6390*/  HMMA.16816.F32.BF16 R36, R4.reuse, R12, R16 ;  /* 0x0000000c0424723c */ /* 0x042ff00000041810 */
[----:B------:R-:W-:Y:S01]  /*63a0*/  HMMA.16816.F32.BF16 R32, R4, R14, R8 ;  /* 0x0000000e0420723c */ /* 0x000fe20000041808 */
[----:B------:R-:W1:Y:S06]  /*63b0*/  LDSM.16.MT88.4 R8, [R193+0x1000] ;  /* 0x00100000c108783b */ /* 0x000e6c0000004200 */
[----:B------:R-:W-:-:S04]  /*63c0*/  FADD.FTZ R4, R79, R24 ;  /* 0x000000184f047221 */ /* 0x000fc80000010000 */
[----:B------:R-:W-:Y:S02]  /*63d0*/  FADD.FTZ R7, R80, R4 ;  /* 0x0000000450077221 */ /* 0x000fe40000010000 */
[----:B------:R-:W-:-:S04]  /*63e0*/  FFMA.FTZ R4, R98, c[0x0][0x2d0], -R0 ;  /* 0x0000b40062047a23 */ /* 0x000fc80000010800 */
[----:B------:R2:W-:Y:S01]  /*63f0*/  MUFU.EX2 R12, R4 ;  /* 0x00000004000c7308 */ /* 0x0005e20000000800 */
[--C-:B------:R-:W-:Y:S02]  /*6400*/  FFMA.FTZ R59, R87, c[0x0][0x2d0], -R2.reuse ;  /* 0x0000b400573b7a23 */ /* 0x100fe40000010802 */
[--C-:B------:R-:W-:Y:S02]  /*6410*/  FFMA.FTZ R58, R86, c[0x0][0x2d0], -R2.reuse ;  /* 0x0000b400563a7a23 */ /* 0x100fe40000010802 */
[--C-:B------:R-:W-:Y:S02]  /*6420*/  FFMA.FTZ R57, R85, c[0x0][0x2d0], -R2.reuse ;  /* 0x0000b40055397a23 */ /* 0x100fe40000010802 */
[----:B------:R-:W-:Y:S01]  /*6430*/  FFMA.FTZ R56, R84, c[0x0][0x2d0], -R2 ;  /* 0x0000b40054387a23 */ /* 0x000fe20000010802 */
[----:B------:R-:W-:Y:S01]  /*6440*/  MUFU.EX2 R3, R3 ;  /* 0x0000000300037308 */ /* 0x000fe20000000800 */
[----:B--2---:R-:W-:-:S07]  /*6450*/  FFMA.FTZ R4, R102, c[0x0][0x2d0], -R0 ;  /* 0x0000b40066047a23 */ /* 0x004fce0000010800 */
[----:B------:R2:W-:Y:S01]  /*6460*/  MUFU.EX2 R13, R4 ;  /* 0x00000004000d7308 */ /* 0x0005e20000000800 */
[----:B------:R-:W-:-:S07]  /*6470*/  FADD.FTZ R5, R82, R25 ;  /* 0x0000001952057221 */ /* 0x000fce0000010000 */
[----:B------:R-:W3:Y:S01]  /*6480*/  MUFU.EX2 R2, R26 ;  /* 0x0000001a00027308 */ /* 0x000ee20000000800 */
[----:B--2---:R-:W-:-:S07]  /*6490*/  FFMA.FTZ R4, R101, c[0x0][0x2d0], -R0 ;  /* 0x0000b40065047a23 */ /* 0x004fce0000010800 */
[----:B------:R-:W-:Y:S08]  /*64a0*/  MUFU.EX2 R15, R27 ;  /* 0x0000001b000f7308 */ /* 0x000ff00000000800 */
[----:B------:R-:W-:Y:S08]  /*64b0*/  MUFU.EX2 R16, R28 ;  /* 0x0000001c00107308 */ /* 0x000ff00000000800 */
[----:B------:R-:W2:Y:S08]  /*64c0*/  MUFU.EX2 R17, R29 ;  /* 0x0000001d00117308 */ /* 0x000eb00000000800 */
[----:B------:R4:W5:Y:S01]  /*64d0*/  MUFU.EX2 R14, R4 ;  /* 0x00000004000e7308 */ /* 0x0009620000000800 */
[----:B------:R-:W-:-:S02]  /*64e0*/  FADD.FTZ R6, R83, R5 ;  /* 0x0000000553067221 */ /* 0x000fc40000010000 */
[----:B------:R-:W-:Y:S02]  /*64f0*/  FADD.FTZ R5, R81, R7 ;  /* 0x0000000751057221 */ /* 0x000fe40000010000 */
[----:B---3--:R-:W-:Y:S02]  /*6500*/  FADD.FTZ R21, R2, R6 ;  /* 0x0000000602157221 */ /* 0x008fe40000010000 */
[----:B------:R-:W-:Y:S01]  /*6510*/  FADD.FTZ R20, R3, R5 ;  /* 0x0000000503147221 */ /* 0x000fe20000010000 */
[----:B------:R-:W-:Y:S02]  /*6520*/  F2FP.BF16.PACK_AB R5, R12, R3 ;  /* 0x000000030c05723e */ /* 0x000fe400000010ff */
[----:B--2---:R-:W-:Y:S02]  /*6530*/  F2FP.BF16.PACK_AB R6, R17, R16 ;  /* 0x000000101106723e */ /* 0x004fe400000010ff */
[----:B----4-:R-:W-:Y:S02]  /*6540*/  F2FP.BF16.PACK_AB R4, R15, R2 ;  /* 0x000000020f04723e */ /* 0x010fe400000010ff */
[----:B-----5:R-:W-:-:S07]  /*6550*/  F2FP.BF16.PACK_AB R7, R14, R13 ;  /* 0x0000000d0e07723e */ /* 0x020fce00000010ff */
        /* <DEDUP_REMOVED lines=24> */
[----:B------:R-:W-:-:S02]  /*66e0*/  FFMA.FTZ R18, R103, c[0x0][0x2d0], -R0 ;  /* 0x0000b40067127a23 */ /* 0x000fc40000010800 */
[--C-:B------:R-:W-:Y:S01]  /*66f0*/  FFMA.FTZ R19, R100, c[0x0][0x2d0], -R0.reuse ;  /* 0x0000b40064137a23 */ /* 0x100fe20000010800 */
[----:B------:R-:W-:Y:S01]  /*6700*/  LDSM.16.MT88.4 R152, [R194+0x1800] ;  /* 0x00180000c298783b */ /* 0x000fe20000004200 */
[--C-:B------:R-:W-:Y:S02]  /*6710*/  FFMA.FTZ R22, R99, c[0x0][0x2d0], -R0.reuse ;  /* 0x0000b40063167a23 */ /* 0x100fe40000010800 */
[----:B------:R-:W-:Y:S02]  /*6720*/  FFMA.FTZ R23, R97, c[0x0][0x2d0], -R0 ;  /* 0x0000b40061177a23 */ /* 0x000fe40000010800 */
[C---:B-1----:R-:W-:Y:S01]  /*6730*/  HMMA.16816.F32.BF16 R96, R4.reuse, R8, R168 ;  /* 0x000000080460723c */ /* 0x042fe200000418a8 */
[----:B------:R-:W-:Y:S07]  /*6740*/  LDSM.16.MT88.4 R168, [R196+0x1800] ;  /* 0x00180000c4a8783b */ /* 0x000fee0000004200 */
[C---:B------:R-:W-:Y:S01]  /*6750*/  HMMA.16816.F32.BF16 R100, R4.reuse, R10, R104 ;  /* 0x0000000a0464723c */ /* 0x040fe20000041868 */
[----:B------:R-:W1:Y:S07]  /*6760*/  LDSM.16.MT88.4 R8, [R194+0x5000] ;  /* 0x00500000c208783b */ /* 0x000e6e0000004200 */
[C---:B-1----:R-:W-:Y:S01]  /*6770*/  HMMA.16816.F32.BF16 R104, R4.reuse, R8, R160 ;  /* 0x000000080468723c */ /* 0x042fe200000418a0 */
[----:B------:R-:W-:Y:S01]  /*6780*/  MUFU.EX2 R0, R59 ;  /* 0x0000003b00007308 */ /* 0x000fe20000000800 */
[----:B------:R-:W-:Y:S06]  /*6790*/  LDSM.16.MT88.4 R160, [R197+0x1800] ;  /* 0x00180000c5a0783b */ /* 0x000fec0000004200 */
[C---:B------:R-:W-:Y:S01]  /*67a0*/  HMMA.16816.F32.BF16 R108, R4.reuse, R10, R108 ;  /* 0x0000000a046c723c */ /* 0x040fe2000004186c */
[----:B------:R-:W1:Y:S07]  /*67b0*/  LDSM.16.MT88.4 R8, [R197+0x5000] ;  /* 0x00500000c508783b */ /* 0x000e6e0000004200 */
[C---:B-1----:R-:W-:Y:S01]  /*67c0*/  HMMA.16816.F32.BF16 R228, R4.reuse, R8, R144 ;  /* 0x0000000804e4723c */ /* 0x042fe20000041890 */
[----:B------:R-:W-:Y:S01]  /*67d0*/  MUFU.EX2 R2, R18 ;  /* 0x0000001200027308 */ /* 0x000fe20000000800 */
[----:B------:R-:W-:Y:S01]  /*67e0*/  FADD.FTZ R3, R15, R21 ;  /* 0x000000150f037221 */ /* 0x000fe20000010000 */
[----:B------:R-:W-:Y:S05]  /*67f0*/  LDSM.16.MT88.4 R144, [R193+0x1800] ;  /* 0x00180000c190783b */ /* 0x000fea0000004200 */
        /* <DEDUP_REMOVED lines=9> */
[----:B------:R-:W-:Y:S01]  /*6890*/  FADD.FTZ R3, R16, R3 ;  /* 0x0000000310037221 */ /* 0x000fe20000010000 */
[----:B------:R-:W-:Y:S06]  /*68a0*/  LDSM.16.MT88.4 R112, [R194+0x7800] ;  /* 0x00780000c270783b */ /* 0x000fec0000004200 */
[C---:B------:R-:W-:Y:S01]  /*68b0*/  HMMA.16816.F32.BF16 R188, R4.reuse, R10, R92 ;  /* 0x0000000a04bc723c */ /* 0x040fe2000004185c */
[----:B------:R-:W1:Y:S07]  /*68c0*/  LDSM.16.MT88.4 R8, [R197+0x7000] ;  /* 0x00700000c508783b */ /* 0x000e6e0000004200 */
[C---:B-1----:R-:W-:Y:S08]  /*68d0*/  HMMA.16816.F32.BF16 R180, R4.reuse, R8, R52 ;  /* 0x0000000804b4723c */ /* 0x042ff00000041834 */
[C---:B------:R-:W-:Y:S01]  /*68e0*/  HMMA.16816.F32.BF16 R172, R4.reuse, R10, R40 ;  /* 0x0000000a04ac723c */ /* 0x040fe20000041828 */
[----:B------:R-:W1:Y:S04]  /*68f0*/  LDSM.16.MT88.4 R8, [R196+0x7000] ;  /* 0x00700000c408783b */ /* 0x000e680000004200 */
[----:B------:R-:W-:Y:S03]  /*6900*/  LDSM.16.MT88.4 R40, [R193+0x3800] ;  /* 0x00380000c128783b */ /* 0x000fe60000004200 */
[C---:B-1----:R-:W-:Y:S01]  /*6910*/  HMMA.16816.F32.BF16 R136, R4.reuse, R10, R32 ;  /* 0x0000000a0488723c */ /* 0x042fe20000041820 */
[----:B------:R-:W1:Y:S08]  /*6920*/  MUFU.EX2 R10, R58 ;  /* 0x0000003a000a7308 */ /* 0x000e700000000800 */
[----:B------:R-:W-:Y:S08]  /*6930*/  MUFU.EX2 R32, R57 ;  /* 0x0000003900207308 */ /* 0x000ff00000000800 */
[----:B------:R2:W-:Y:S01]  /*6940*/  MUFU.EX2 R33, R56 ;  /* 0x0000003800217308 */ /* 0x0005e20000000800 */
[----:B------:R-:W-:Y:S01]  /*6950*/  HMMA.16816.F32.BF16 R124, R4, R8, R36 ;  /* 0x00000008047c723c */ /* 0x000fe20000041824 */
[----:B--2---:R-:W2:Y:S06]  /*6960*/  LDSM.16.MT88.4 R56, [R197+0x3800] ;  /* 0x00380000c538783b */ /* 0x004eac0000004200 */
[----:B------:R-:W3:Y:S08]  /*6970*/  MUFU.EX2 R9, R19 ;  /* 0x0000001300097308 */ /* 0x000ef00000000800 */
[----:B------:R-:W-:Y:S08]  /*6980*/  MUFU.EX2 R11, R22 ;  /* 0x00000016000b7308 */ /* 0x000ff00000000800 */
[----:B------:R-:W4:Y:S01]  /*6990*/  MUFU.EX2 R8, R23 ;  /* 0x0000001700087308 */ /* 0x000f220000000800 */
[----:B-1----:R-:W-:-:S02]  /*69a0*/  F2FP.BF16.PACK_AB R128, R10, R0 ;  /* 0x000000000a80723e */ /* 0x002fc400000010ff */
[----:B---3--:R-:W-:Y:S02]  /*69b0*/  F2FP.BF16.PACK_AB R129, R9, R2 ;  /* 0x000000020981723e */ /* 0x008fe400000010ff */
[----:B------:R-:W-:Y:S02]  /*69c0*/  F2FP.BF16.PACK_AB R130, R33, R32 ;  /* 0x000000202182723e */ /* 0x000fe400000010ff */
[----:B----4-:R-:W-:-:S07]  /*69d0*/  F2FP.BF16.PACK_AB R131, R8, R11 ;  /* 0x0000000b0883723e */ /* 0x010fce00000010ff */
[C---:B------:R-:W-:Y:S08]  /*69e0*/  HMMA.16816.F32.BF16 R164, R128.reuse, R168, R164 ;  /* 0x000000a880a4723c */ /* 0x040ff000000418a4 */
[C---:B------:R-:W-:Y:S01]  /*69f0*/  HMMA.16816.F32.BF16 R168, R128.reuse, R170, R48 ;  /* 0x000000aa80a8723c */ /* 0x040fe20000041830 */
[----:B------:R-:W1:Y:S07]  /*6a00*/  LDSM.16.MT88.4 R48, [R194+0x3800] ;  /* 0x00380000c230783b */ /* 0x000e6e0000004200 */
[C---:B--2---:R-:W-:Y:S08]  /*6a10*/  HMMA.16816.F32.BF16 R52, R128.reuse, R56, R76 ;  /* 0x000000388034723c */ /* 0x044ff0000004184c */
[C---:B------:R-:W-:Y:S01]  /*6a20*/  HMMA.16816.F32.BF16 R56, R128.reuse, R58, R80 ;  /* 0x0000003a8038723c */ /* 0x040fe20000041850 */
[----:B------:R-:W2:Y:S07]  /*6a30*/  LDSM.16.MT88.4 R80, [R194+0x5800] ;  /* 0x00580000c250783b */ /* 0x000eae0000004200 */
[C---:B------:R-:W-:Y:S08]  /*6a40*/  HMMA.16816.F32.BF16 R36, R128.reuse, R40, R60 ;  /* 0x000000288024723c */ /* 0x040ff0000004183c */
[----:B------:R-:W-:Y:S01]  /*6a50*/  HMMA.16816.F32.BF16 R40, R128, R42, R64 ;  /* 0x0000002a8028723c */ /* 0x000fe20000041840 */
[----:B------:R-:W3:Y:S01]  /*6a60*/  LDSM.16.MT88.4 R64, [R196+0x3800] ;  /* 0x00380000c440783b */ /* 0x000ee20000004200 */
[----:B------:R-:W-:-:S06]  /*6a70*/  FADD.FTZ R4, R12, R20 ;  /* 0x000000140c047221 */ /* 0x000fcc0000010000 */
[----:B------:R-:W-:Y:S01]  /*6a80*/  HMMA.16816.F32.BF16 R156, R128, R160, R156 ;  /* 0x000000a0809c723c */ /* 0x000fe2000004189c */
[----:B------:R-:W-:-:S07]  /*6a90*/  FADD.FTZ R4, R13, R4 ;  /* 0x000000040d047221 */ /* 0x000fce0000010000 */
[C---:B------:R-:W-:Y:S08]  /*6aa0*/  HMMA.16816.F32.BF16 R160, R128.reuse, R162, R44 ;  /* 0x000000a280a0723c */ /* 0x040ff0000004182c */
[----:B-1----:R-:W-:Y:S01]  /*6ab0*/  HMMA.16816.F32.BF16 R44, R128, R48, R68 ;  /* 0x00000030802c723c */ /* 0x002fe20000041844 */
[----:B------:R-:W-:-:S07]  /*6ac0*/  FADD.FTZ R4, R14, R4 ;  /* 0x000000040e047221 */ /* 0x000fce0000010000 */
[C---:B------:R-:W-:Y:S01]  /*6ad0*/  HMMA.16816.F32.BF16 R48, R128.reuse, R50, R72 ;  /* 0x000000328030723c */ /* 0x040fe20000041848 */
[----:B------:R-:W1:Y:S07]  /*6ae0*/  LDSM.16.MT88.4 R72, [R193+0x5800] ;  /* 0x00580000c148783b */ /* 0x000e6e0000004200 */
[----:B--2---:R-:W-:Y:S01]  /*6af0*/  HMMA.16816.F32.BF16 R76, R128, R80, R104 ;  /* 0x00000050804c723c */ /* 0x004fe20000041868 */
[----:B------:R-:W2:Y:S01]  /*6b00*/  LDSM.16.MT88.4 R104, [R193+0x7800] ;  /* 0x00780000c168783b */ /* 0x000ea20000004200 */
[----:B------:R-:W-:-:S03]  /*6b10*/  FADD.FTZ R12, R2, R4 ;  /* 0x00000004020c7221 */ /* 0x000fc60000010000 */
[----:B------:R-:W4:Y:S01]  /*6b20*/  LDSM.16.MT88.4 R4, [R196+0x7800] ;  /* 0x00780000c404783b */ /* 0x000f220000004200 */
[----:B------:R-:W-:Y:S02]  /*6b30*/  FADD.FTZ R3, R17, R3 ;  /* 0x0000000311037221 */ /* 0x000fe40000010000 */
[----:B---3--:R-:W-:Y:S01]  /*6b40*/  HMMA.16816.F32.BF16 R60, R128, R64, R84 ;  /* 0x00000040803c723c */ /* 0x008fe20000041854 */
[----:B------:R-:W-:-:S07]  /*6b50*/  @P1 IMAD.HI.U32 R2, R246, c[0x0][0x2c8], RZ ;  /* 0x0000b200f6021a27 */ /* 0x000fce00078e00ff */
[----:B------:R-:W-:Y:S01]  /*6b60*/  HMMA.16816.F32.BF16 R64, R128, R66, R88 ;  /* 0x000000428040723c */ /* 0x000fe20000041858 */
[----:B------:R-:W3:Y:S01]  /*6b70*/  LDSM.16.MT88.4 R88, [R197+0x5800] ;  /* 0x00580000c558783b */ /* 0x000ee20000004200 */
[----:B------:R-:W-:Y:S02]  /*6b80*/  FADD.FTZ R3, R0, R3 ;  /* 0x0000000300037221 */ /* 0x000fe40000010000 */
[----:B------:R-:W-:Y:S01]  /*6b90*/  IMAD.MOV.U32 R0, RZ, RZ, R246 ;  /* 0x000000ffff007224 */ /* 0x000fe200078e00f6 */
[----:B------:R-:W-:-:S04]  /*6ba0*/  @P1 SHF.R.U32.HI R0, RZ, c[0x0][0x2cc], R2 ;  /* 0x0000b300ff001a19 */ /* 0x000fc80000011602 */
[----:B------:R-:W-:-:S04]  /*6bb0*/  IADD3 R0, R0, R135, -R245 ;  /* 0x0000008700007210 */ /* 0x000fc80007ffe8f5 */
[----:B------:R-:W-:Y:S01]  /*6bc0*/  SHF.R.S32.HI R2, RZ, 0x1f, R0 ;  /* 0x0000001fff027819 */ /* 0x000fe20000011400 */
[----:B-1----:R-:W-:Y:S01]  /*6bd0*/  HMMA.16816.F32.BF16 R68, R128, R72, R96 ;  /* 0x000000488044723c */ /* 0x002fe20000041860 */
[----:B------:R-:W1:Y:S02]  /*6be0*/  LDSM.16.MT88.4 R96, [R196+0x5800] ;  /* 0x00580000c460783b */ /* 0x000e640000004200 */
[----:B------:R-:W-:-:S05]  /*6bf0*/  LEA.HI R2, R2, R0, RZ, 0x6 ;  /* 0x0000000002027211 */ /* 0x000fca00078f30ff */
[----:B------:R-:W-:Y:S01]  /*6c00*/  HMMA.16816.F32.BF16 R72, R128, R74, R100 ;  /* 0x0000004a8048723c */ /* 0x000fe20000041864 */
[----:B------:R-:W-:-:S07]  /*6c10*/  SHF.R.S32.HI R2, RZ, 0x6, R2 ;  /* 0x00000006ff027819 */ /* 0x000fce0000011402 */
[----:B--2---:R-:W-:Y:S01]  /*6c20*/  HMMA.16816.F32.BF16 R100, R128, R104, R120 ;  /* 0x000000688064723c */ /* 0x004fe20000041878 */
[----:B------:R-:W2:Y:S01]  /*6c30*/  LDSM.16.MT88.4 R120, [R197+0x7800] ;  /* 0x00780000c578783b */ /* 0x000ea20000004200 */
[----:B------:R-:W-:-:S06]  /*6c40*/  FADD.FTZ R0, R10, R3 ;  /* 0x000000030a007221 */ /* 0x000fcc0000010000 */
[----:B----4-:R-:W-:Y:S01]  /*6c50*/  HMMA.16816.F32.BF16 R124, R128, R4, R124 ;  /* 0x00000004807c723c */ /* 0x010fe2000004187c */
[----:B------:R-:W-:-:S06]  /*6c60*/  FADD.FTZ R0, R32, R0 ;  /* 0x0000000020007221 */ /* 0x000fcc0000010000 */
[----:B------:R-:W-:Y:S01]  /*6c70*/  IMNMX R4, R134, R2, !PT ;  /* 0x0000000286047217 */ /* 0x000fe20007800200 */
[----:B------:R-:W-:-:S04]  /*6c80*/  FADD.FTZ R2, R9, R12 ;  /* 0x0000000c09027221 */ /* 0x000fc80000010000 */
[----:B------:R-:W-:Y:S02]  /*6c90*/  FADD.FTZ R2, R11, R2 ;  /* 0x000000020b027221 */ /* 0x000fe40000010000 */
[----:B------:R-:W-:Y:S02]  /*6ca0*/  FADD.FTZ R3, R33, R0 ;  /* 0x0000000021037221 */ /* 0x000fe40000010000 */
[----:B------:R-:W-:Y:S01]  /*6cb0*/  FADD.FTZ R0, R8, R2 ;  /* 0x0000000208007221 */ /* 0x000fe20000010000 */
[----:B------:R4:W-:Y:S01]  /*6cc0*/  STL [R1+0x14], R4 ;  /* 0x0000140401007387 */ /* 0x0009e20000100800 */
[C---:B---3--:R-:W-:Y:S03]  /*6cd0*/  HMMA.16816.F32.BF16 R84, R128.reuse, R88, R228 ;  /* 0x000000588054723c */ /* 0x048fe600000418e4 */
[----:B------:R4:W-:Y:S04]  /*6ce0*/  STL [R1+0xc], R0 ;  /* 0x00000c0001007387 */ /* 0x0009e80000100800 */
[----:B------:R4:W-:Y:S01]  /*6cf0*/  STL [R1+0x8], R3 ;  /* 0x0000080301007387 */ /* 0x0009e20000100800 */
[----:B------:R-:W-:Y:S07]  /*6d00*/  HMMA.16816.F32.BF16 R88, R128, R90, R220 ;  /* 0x0000005a8058723c */ /* 0x000fee00000418dc */
[----:B------:R-:W-:-:S04]  /*6d10*/  IADD3 R220, R244, -0x2, RZ ;  /* 0xfffffffef4dc7810 */ /* 0x000fc80007ffe0ff */
[----:B------:R-:W-:Y:S01]  /*6d20*/  ISETP.GE.AND P0, PT, R220, R4, PT ;  /* 0x00000004dc00720c */ /* 0x000fe20003f06270 */
[C---:B------:R-:W-:Y:S08]  /*6d30*/  HMMA.16816.F32.BF16 R80, R128.reuse, R82, R108 ;  /* 0x000000528050723c */ /* 0x040ff0000004186c */
[C---:B------:R-:W-:Y:S08]  /*6d40*/  HMMA.16816.F32.BF16 R104, R128.reuse, R106, R116 ;  /* 0x0000006a8068723c */ /* 0x040ff00000041874 */
[C---:B------:R-:W-:Y:S08]  /*6d50*/  HMMA.16816.F32.BF16 R140, R128.reuse, R144, R140 ;  /* 0x00000090808c723c */ /* 0x040ff0000004188c */
        /* <DEDUP_REMOVED lines=12> */
[----:B----4-:R-:W-:Y:S02]  /*6e20*/  MOV R134, R132 ;  /* 0x0000008400867202 */ /* 0x010fe40000000f00 */
[----:B------:R-:W-:-:S02]  /*6e30*/  MOV R3, R133 ;  /* 0x0000008500037202 */ /* 0x000fc40000000f00 */
[----:B------:R-:W-:-:S07]  /*6e40*/  MOV R224, R220 ;  /* 0x000000dc00e07202 */ /* 0x000fce0000000f00 */
.L_x_2230:
[----:B------:R-:W2:Y:S01]  /*6e50*/  LDL R226, [R1+0x4] ;  /* 0x0000040001e27983 */ /* 0x000ea20000100800 */
[----:B------:R-:W-:Y:S04]  /*6e60*/  DEPBAR.LE SB0, 0x0 ;  /* 0x000080000000791a */ /* 0x000fe80000000000 */
[----:B------:R-:W3:Y:S01]  /*6e70*/  LDL R14, [R1] ;  /* 0x00000000010e7983 */ /* 0x000ee20000100800 */
[----:B------:R-:W-:Y:S03]  /*6e80*/  WARPSYNC 0xffffffff ;  /* 0xffffffff00007948 */ /* 0x000fe60003800000 */
[----:B------:R-:W-:Y:S08]  /*6e90*/  BAR.SYNC.DEFER_BLOCKING 0x0 ;  /* 0x0000000000007b1d */ /* 0x000ff00000010000 */
[----:B------:R-:W-:Y:S08]  /*6ea0*/  LDSM.16.M88.4 R32, [R199] ;  /* 0x00000000c720783b */ /* 0x000ff00000000200 */
[----:B------:R-:W-:Y:S08]  /*6eb0*/  LDSM.16.M88.4 R16, [R192+0x800] ;  /* 0x00080000c010783b */ /* 0x000ff00000000200 */
[----:B------:R-:W-:Y:S08]  /*6ec0*/  LDSM.16.M88.4 R24, [R192+0x1000] ;  /* 0x00100000c018783b */ /* 0x000ff00000000200 */
[----:B------:R-:W-:Y:S08]  /*6ed0*/  LDSM.16.M88.4 R136, [R192+0x1800] ;  /* 0x00180000c088783b */ /* 0x000ff00000000200 */
[----:B------:R-:W-:Y:S08]  /*6ee0*/  LDSM.16.M88.4 R172, [R200] ;  /* 0x00000000c8ac783b */ /* 0x000ff00000000200 */
[----:B------:R-:W-:Y:S08]  /*6ef0*/  LDSM.16.M88.4 R176, [R203] ;  /* 0x00000000cbb0783b */ /* 0x000ff00000000200 */
[----:B------:R-:W-:Y:S08]  /*6f00*/  LDSM.16.M88.4 R180, [R218] ;  /* 0x00000000dab4783b */ /* 0x000ff00000000200 */
[----:B------:R-:W-:Y:S08]  /*6f10*/  LDSM.16.M88.4 R184, [R217] ;  /* 0x00000000d9b8783b */ /* 0x000ff00000000200 */
[----:B------:R-:W-:Y:S08]  /*6f20*/  LDSM.16.M88.4 R188, [R216] ;  /* 0x00000000d8bc783b */ /* 0x000ff00000000200 */
[----:B------:R-:W4:Y:S04]  /*6f30*/  LDL R228, [R1+0x10] ;  /* 0x0000100001e47983 */ /* 0x000f280000100800 */
[----:B------:R-:W4:Y:S01]  /*6f40*/  LDL R227, [R1+0x18] ;  /* 0x0000180001e37983 */ /* 0x000f220000100800 */
[----:B--2---:R-:W-:Y:S11]  /*6f50*/  ISETP.GT.AND P6, PT, R226, R224, PT ;  /* 0x000000e0e200720c */ /* 0x004ff60003fc4270 */
[----:B------:R-:W-:Y:S02]  /*6f60*/  @!UPT UIADD3 URZ, URZ, URZ, URZ ;  /* 0x0000003f3f3ff290 */ /* 0x000fe4000fffe03f */
[----:B------:R-:W-:Y:S01]  /*6f70*/  @!P6 SHF.R.S32.HI R0, RZ, 0x1f, R224 ;  /* 0x0000001fff00e819 */ /* 0x000fe200000114e0 */
[----:B------:R-:W-:Y:S01]  /*6f80*/  @!P6 IMAD.WIDE.U32 R4, R224, c[0x0][0x208], RZ ;  /* 0x00008200e004ea25 */ /* 0x000fe200078e00ff */
[----:B------:R-:W-:Y:S02]  /*6f90*/  @!P6 IADD3 R10, P0, R250, 0x40, RZ ;  /* 0x00000040fa0ae810 */ /* 0x000fe40007f1e0ff */
[----:B------:R-:W-:Y:S01]  /*6fa0*/  @!P6 MOV R6, c[0x0][0x20c] ;  /* 0x000083000006ea02 */ /* 0x000fe20000000f00 */
[----:B------:R-:W-:Y:S01]  /*6fb0*/  @!P6 IMAD R0, R0, c[0x0][0x208], RZ ;  /* 0x000082000000ea24 */ /* 0x000fe200078e02ff */
[----:B------:R-:W-:Y:S02]  /*6fc0*/  @!P6 SHF.L.U32 R2, R4, 0x6, RZ ;  /* 0x000000060402e819 */ /* 0x000fe400000006ff */
[----:B---3--:R-:W-:Y:S01]  /*6fd0*/  @!P6 IADD3.X R8, RZ, R14, RZ, P0, !PT ;  /* 0x0000000eff08e210 */ /* 0x008fe200007fe4ff */
[----:B------:R-:W-:Y:S05]  /*6fe0*/  @!P6 IMAD R0, R224, c[0x0][0x20c], R0 ;  /* 0x00008300e000ea24 */ /* 0x000fea00078e0200 */
[----:B------:R-:W-:Y:S02]  /*6ff0*/  @!P6 IADD3 R0, R5, R0, RZ ;  /* 0x000000000500e210 */ /* 0x000fe40007ffe0ff */
[----:B------:R-:W-:Y:S02]  /*7000*/  @!P6 MOV R5, c[0x0][0x208] ;  /* 0x000082000005ea02 */ /* 0x000fe40000000f00 */
[----:B------:R-:W-:Y:S02]  /*7010*/  @!P6 SHF.L.U64.HI R0, R4, 0x6, R0 ;  /* 0x000000060400e819 */ /* 0x000fe40000010200 */
[C---:B------:R-:W-:Y:S04]  /*7020*/  @!P6 LEA R4, P0, R5.reuse, R2, 0x5 ;  /* 0x000000020504e211 */ /* 0x040fe800078028ff */
[----:B------:R-:W-:Y:S02]  /*7030*/  @!P6 LEA.HI.X R5, R5, R0, R6, 0x5, P0 ;  /* 0x000000000505e211 */ /* 0x000fe400000f2c06 */
[----:B------:R-:W-:Y:S04]  /*7040*/  @!P6 IADD3 R6, P0, R2, R250, RZ ;  /* 0x000000fa0206e210 */ /* 0x000fe80007f1e0ff */
[----:B------:R-:W-:Y:S02]  /*7050*/  @!P6 IADD3.X R9, R0, R14, RZ, P0, !PT ;  /* 0x0000000e0009e210 */ /* 0x000fe400007fe4ff */
[----:B------:R-:W-:Y:S04]  /*7060*/  @!P6 IADD3 R7, P0, R2, R10, RZ ;  /* 0x0000000a0207e210 */ /* 0x000fe80007f1e0ff */
[----:B------:R-:W-:Y:S02]  /*7070*/  @!P6 IADD3.X R11, R0, R8, RZ, P0, !PT ;  /* 0x00000008000be210 */ /* 0x000fe400007fe4ff */
[C---:B------:R-:W-:Y:S04]  /*7080*/  @!P6 LEA R220, P0, R6.reuse, c[0x0][0x1f8], 0x1 ;  /* 0x00007e0006dcea11 */ /* 0x040fe800078008ff */
[----:B------:R-:W-:Y:S02]  /*7090*/  @!P6 LEA.HI.X R221, R6, c[0x0][0x1fc], R9, 0x1, P0 ;  /* 0x00007f0006ddea11 */ /* 0x000fe400000f0c09 */
[C---:B------:R-:W-:Y:S04]  /*70a0*/  @!P6 LEA R30, P0, R7.reuse, c[0x0][0x1f8], 0x1 ;  /* 0x00007e00071eea11 */ /* 0x040fe800078008ff */
[----:B------:R-:W-:Y:S02]  /*70b0*/  @!P6 LEA.HI.X R31, R7, c[0x0][0x1fc], R11, 0x1, P0 ;  /* 0x00007f00071fea11 */ /* 0x000fe400000f0c0b */
[----:B------:R-:W-:Y:S04]  /*70c0*/  @!P6 IADD3 R7, P0, R250, 0x80, RZ ;  /* 0x00000080fa07e810 */ /* 0x000fe80007f1e0ff */
[-C--:B------:R-:W-:Y:S02]  /*70d0*/  @!P6 IADD3.X R9, RZ, R14.reuse, RZ, P0, !PT ;  /* 0x0000000eff09e210 */ /* 0x080fe400007fe4ff */
[----:B------:R-:W-:Y:S04]  /*70e0*/  @!P6 IADD3 R6, P0, R2, R7, RZ ;  /* 0x000000070206e210 */ /* 0x000fe80007f1e0ff */
[----:B------:R-:W-:Y:S02]  /*70f0*/  @!P6 IADD3.X R11, R0, R9, RZ, P0, !PT ;  /* 0x00000009000be210 */ /* 0x000fe400007fe4ff */
[C---:B------:R-:W-:Y:S04]  /*7100*/  @!P6 LEA R22, P0, R6.reuse, c[0x0][0x1f8], 0x1 ;  /* 0x00007e000616ea11 */ /* 0x040fe800078008ff */
[----:B------:R-:W-:Y:S02]  /*7110*/  @!P6 LEA.HI.X R23, R6, c[0x0][0x1fc], R11, 0x1, P0 ;  /* 0x00007f000617ea11 */ /* 0x000fe400000f0c0b */
[----:B------:R-:W-:Y:S04]  /*7120*/  @!P6 IADD3 R6, P0, R250, 0xc0, RZ ;  /* 0x000000c0fa06e810 */ /* 0x000fe80007f1e0ff */
[----:B------:R-:W-:Y:S02]  /*7130*/  @!P6 IADD3.X R12, RZ, R14, RZ, P0, !PT ;  /* 0x0000000eff0ce210 */ /* 0x000fe400007fe4ff */
[----:B------:R-:W-:Y:S04]  /*7140*/  @!P6 IADD3 R2, P0, R2, R6, RZ ;  /* 0x000000060202e210 */ /* 0x000fe80007f1e0ff */
[----:B------:R-:W-:Y:S02]  /*7150*/  @!P6 IADD3.X R0, R0, R12, RZ, P0, !PT ;  /* 0x0000000c0000e210 */ /* 0x000fe400007fe4ff */
[C---:B------:R-:W-:Y:S04]  /*7160*/  @!P6 LEA R28, P0, R2.reuse, c[0x0][0x1f8], 0x1 ;  /* 0x00007e00021cea11 */ /* 0x040fe800078008ff */
[----:B------:R-:W-:Y:S02]  /*7170*/  @!P6 LEA.HI.X R29, R2, c[0x0][0x1fc], R0, 0x1, P0 ;  /* 0x00007f00021dea11 */ /* 0x000fe400000f0c00 */
[C---:B------:R-:W-:Y:S04]  /*7180*/  @!P6 IADD3 R13, P0, R4.reuse, R10, RZ ;  /* 0x0000000a040de210 */ /* 0x040fe80007f1e0ff */
[C---:B------:R-:W-:Y:S02]  /*7190*/  @!P6 IADD3.X R21, R5.reuse, R8, RZ, P0, !PT ;  /* 0x000000080515e210 */ /* 0x040fe400007fe4ff */
[C---:B------:R-:W-:Y:S04]  /*71a0*/  @!P6 IADD3 R7, P0, R4.reuse, R7, RZ ;  /* 0x000000070407e210 */ /* 0x040fe80007f1e0ff */
[C---:B------:R-:W-:Y:S02]  /*71b0*/  @!P6 IADD3.X R133, R5.reuse, R9, RZ, P0, !PT ;  /* 0x000000090585e210 */ /* 0x040fe400007fe4ff */
[----:B------:R-:W1:Y:S01]  /*71c0*/  LDSM.16.M88.4 R8, [R192] ;  /* 0x00000000c008783b */ /* 0x000e620000000200 */
[C---:B------:R-:W-:Y:S04]  /*71d0*/  @!P6 IADD3 R2, P0, R4.reuse, R6, RZ ;  /* 0x000000060402e210 */ /* 0x040fe80007f1e0ff */
[C---:B------:R-:W-:Y:S02]  /*71e0*/  @!P6 IADD3.X R6, R5.reuse, R12, RZ, P0, !PT ;  /* 0x0000000c0506e210 */ /* 0x040fe400007fe4ff */
[----:B------:R-:W-:Y:S01]  /*71f0*/  @!P6 IADD3 R0, P0, R4, R250, RZ ;  /* 0x000000fa0400e210 */ /* 0x000fe20007f1e0ff */
[----:B------:R-:W-:Y:S01]  /*7200*/  @!PT LDS RZ, [RZ] ;  /* 0x00000000fffff984 */ /* 0x000fe20000000800 */
[----:B------:R-:W-:Y:S01]  /*7210*/  @!PT LDS RZ, [RZ] ;  /* 0x00000000fffff984 */ /* 0x000fe20000000800 */
[----:B------:R-:W-:Y:S01]  /*7220*/  @!PT LDS RZ, [RZ] ;  /* 0x00000000fffff984 */ /* 0x000fe20000000800 */
[----:B------:R2:W-:Y:S03]  /*7230*/  @!P6 LDGSTS.E.BYPASS.LTC128B.128 [R219+0x100], [R220.64], !P5 ;  /* 0x00100000dcdbefae */ /* 0x0005e6000e901d46 */
[----:B------:R-:W-:Y:S02]  /*7240*/  @!P6 IADD3.X R5, R5, R14, RZ, P0, !PT ;  /* 0x0000000e0505e210 */ /* 0x000fe400007fe4ff */
[C---:B------:R-:W-:Y:S03]  /*7250*/  @!P6 LEA R14, P0, R0.reuse, c[0x0][0x1f8], 0x1 ;  /* 0x00007e00000eea11 */ /* 0x040fe600078008ff */
[----:B------:R3:W-:Y:S01]  /*7260*/  @!P6 LDGSTS.E.BYPASS.LTC128B.128 [R219+0x2100], [R30.64], !P4 ;  /* 0x021000001edbefae */ /* 0x0007e2000e101d46 */
[----:B------:R-:W-:Y:S02]  /*7270*/  @!P6 LEA.HI.X R15, R0, c[0x0][0x1fc], R5, 0x1, P0 ;  /* 0x00007f00000fea11 */ /* 0x000fe400000f0c05 */
[C---:B------:R-:W-:Y:S04]  /*7280*/  @!P6 LEA R20, P0, R13.reuse, c[0x0][0x1f8], 0x1 ;  /* 0x00007e000d14ea11 */ /* 0x040fe800078008ff */
[----:B------:R-:W-:Y:S01]  /*7290*/  @!P6 LEA.HI.X R21, R13, c[0x0][0x1fc], R21, 0x1, P0 ;  /* 0x00007f000d15ea11 */ /* 0x000fe200000f0c15 */
[----:B------:R5:W-:Y:S01]  /*72a0*/  @!P6 LDGSTS.E.BYPASS.LTC128B.128 [R219+0x4100], [R22.64], !P3 ;  /* 0x0410000016dbefae */ /* 0x000be2000d901d46 */
[C---:B------:R-:W-:Y:S04]  /*72b0*/  @!P6 LEA R132, P0, R7.reuse, c[0x0][0x1f8], 0x1 ;  /* 0x00007e000784ea11 */ /* 0x040fe800078008ff */
[----:B------:R-:W-:Y:S02]  /*72c0*/  @!P6 LEA.HI.X R133, R7, c[0x0][0x1fc], R133, 0x1, P0 ;  /* 0x00007f000785ea11 */ /* 0x000fe400000f0c85 */
[C---:B------:R-:W-:Y:S01]  /*72d0*/  @!P6 LEA R222, P0, R2.reuse, c[0x0][0x1f8], 0x1 ;  /* 0x00007e0002deea11 */ /* 0x040fe200078008ff */
[----:B------:R3:W-:Y:S03]  /*72e0*/  @!P6 LDGSTS.E.BYPASS.LTC128B.128 [R219+0x6100], [R28.64], !P2 ;  /* 0x061000001cdbefae */ /* 0x0007e6000d101d46 */
[----:B------:R-:W-:Y:S02]  /*72f0*/  @!P6 LEA.HI.X R223, R2, c[0x0][0x1fc], R6, 0x1, P0 ;  /* 0x00007f0002dfea11 */ /* 0x000fe400000f0c06 */
[C---:B--2---:R-:W-:Y:S01]  /*7300*/  IADD3 R220, R224.reuse, -0x1, RZ ;  /* 0xffffffffe0dc7810 */ /* 0x044fe20007ffe0ff */
[C---:B-1----:R-:W-:Y:S02]  /*7310*/  HMMA.16816.F32.BF16 R4, R32.reuse, R8, RZ ;  /* 0x000000082004723c */ /* 0x042fe400000418ff */
[----:B------:R1:W-:Y:S06]  /*7320*/  @!P6 LDGSTS.E.BYPASS.LTC128B.128 [R219+0x1100], [R14.64], !P5 ;  /* 0x011000000edbefae */ /* 0x0003ec000e901d46 */
[C---:B------:R-:W-:Y:S02]  /*7330*/  HMMA.16816.F32.BF16 R8, R32.reuse, R10, RZ ;  /* 0x0000000a2008723c */ /* 0x040fe400000418ff */
[----:B------:R5:W-:Y:S08]  /*7340*/  @!P6 LDGSTS.E.BYPASS.LTC128B.128 [R219+0x3100], [R20.64], !P4 ;  /* 0x0310000014dbefae */ /* 0x000bf0000e101d46 */
[----:B------:R2:W-:Y:S08]  /*7350*/  @!P6 LDGSTS.E.BYPASS.LTC128B.128 [R219+0x5100], [R132.64], !P3 ;  /* 0x0510000084dbefae */ /* 0x0005f0000d901d46 */
[----:B------:R3:W-:Y:S01]  /*7360*/  @!P6 LDGSTS.E.BYPASS.LTC128B.128 [R219+0x7100], [R222.64], !P2 ;  /* 0x07100000dedbefae */ /* 0x0007e2000d101d46 */
[----:B------:R-:W-:Y:S01]  /*7370*/  ISETP.GT.AND P6, PT, R224, R226, PT ;  /* 0x000000e2e000720c */ /* 0x000fe20003fc4270 */
[C---:B-1----:R-:W-:Y:S06]  /*7380*/  HMMA.16816.F32.BF16 R12, R32.reuse, R16, RZ ;  /* 0x00000010200c723c */ /* 0x042fec00000418ff */
[----:B------:R-:W4:Y:S02]  /*7390*/  LDL R226, [R1+0x1c] ;  /* 0x00001c0001e27983 */ /* 0x000f240000100800 */
[C---:B------:R-:W-:Y:S02]  /*73a0*/  HMMA.16816.F32.BF16 R16, R32.reuse, R18, RZ ;  /* 0x000000122010723c */ /* 0x040fe400000418ff */
[----:B------:R-:W0:Y:S06]  /*73b0*/  LDGDEPBAR ;  /* 0x00000000000079af */ /* 0x000e2c0000000000 */
[C---:B-----5:R-:W-:Y:S02]  /*73c0*/  HMMA.16816.F32.BF16 R20, R32.reuse, R24, RZ ;  /* 0x000000182014723c */ /* 0x060fe400000418ff */
[----:B--2---:R-:W2:Y:S06]  /*73d0*/  LDL R133, [R1+0x50] ;  /* 0x0000500001857983 */ /* 0x004eac0000100800 */
[C---:B------:R-:W-:Y:S08]  /*73e0*/  HMMA.16816.F32.BF16 R24, R32.reuse, R26, RZ ;  /* 0x0000001a2018723c */ /* 0x040ff000000418ff */
[C---:B---3--:R-:W-:Y:S08]  /*73f0*/  HMMA.16816.F32.BF16 R28, R32.reuse, R136, RZ ;  /* 0x00000088201c723c */ /* 0x048ff000000418ff */
[----:B------:R-:W-:Y:S01]  /*7400*/  HMMA.16816.F32.BF16 R32, R32, R138, RZ ;  /* 0x0000008a2020723c */ /* 0x000fe200000418ff */
[----:B------:R-:W-:Y:S07]  /*7410*/  LDSM.16.M88.4 R136, [R202] ;  /* 0x00000000ca88783b */ /* 0x000fee0000000200 */
[C---:B------:R-:W-:Y:S08]  /*7420*/  HMMA.16816.F32.BF16 R4, R172.reuse, R176, R4 ;  /* 0x000000b0ac04723c */ /* 0x040ff00000041804 */
[C---:B------:R-:W-:Y:S01]  /*7430*/  HMMA.16816.F32.BF16 R8, R172.reuse, R178, R8 ;  /* 0x000000b2ac08723c */ /* 0x040fe20000041808 */
[----:B------:R-:W1:Y:S07]  /*7440*/  LDSM.16.M88.4 R176, [R198] ;  /* 0x00000000c6b0783b */ /* 0x000e6e0000000200 */
[C---:B------:R-:W-:Y:S08]  /*7450*/  HMMA.16816.F32.BF16 R12, R172.reuse, R180, R12 ;  /* 0x000000b4ac0c723c */ /* 0x040ff0000004180c */
[C---:B------:R-:W-:Y:S01]  /*7460*/  HMMA.16816.F32.BF16 R16, R172.reuse, R182, R16 ;  /* 0x000000b6ac10723c */ /* 0x040fe20000041810 */
[----:B------:R-:W3:Y:S07]  /*7470*/  LDSM.16.M88.4 R180, [R198+0x800] ;  /* 0x00080000c6b4783b */ /* 0x000eee0000000200 */
[C---:B------:R-:W-:Y:S08]  /*7480*/  HMMA.16816.F32.BF16 R20, R172.reuse, R184, R20 ;  /* 0x000000b8ac14723c */ /* 0x040ff00000041814 */
[C---:B------:R-:W-:Y:S01]  /*7490*/  HMMA.16816.F32.BF16 R24, R172.reuse, R186, R24 ;  /* 0x000000baac18723c */ /* 0x040fe20000041818 */
[----:B------:R-:W-:Y:S07]  /*74a0*/  LDSM.16.M88.4 R184, [R198+0x1800] ;  /* 0x00180000c6b8783b */ /* 0x000fee0000000200 */
[C---:B------:R-:W-:Y:S08]  /*74b0*/  HMMA.16816.F32.BF16 R28, R172.reuse, R188, R28 ;  /* 0x000000bcac1c723c */ /* 0x040ff0000004181c */
[----:B------:R-:W-:Y:S01]  /*74c0*/  HMMA.16816.F32.BF16 R32, R172, R190, R32 ;  /* 0x000000beac20723c */ /* 0x000fe20000041820 */
[----:B------:R-:W5:Y:S07]  /*74d0*/  LDSM.16.M88.4 R172, [R198+0x1000] ;  /* 0x00100000c6ac783b */ /* 0x000f6e0000000200 */
[C---:B-1----:R-:W-:Y:S08]  /*74e0*/  HMMA.16816.F32.BF16 R4, R136.reuse, R176, R4 ;  /* 0x000000b08804723c */ /* 0x042ff00000041804 */
[C---:B------:R-:W-:Y:S01]  /*74f0*/  HMMA.16816.F32.BF16 R8, R136.reuse, R178, R8 ;  /* 0x000000b28808723c */ /* 0x040fe20000041808 */
[----:B------:R-:W-:Y:S07]  /*7500*/  LDSM.16.M88.4 R176, [R195] ;  /* 0x00000000c3b0783b */ /* 0x000fee0000000200 */
[C---:B---3--:R-:W-:Y:S08]  /*7510*/  HMMA.16816.F32.BF16 R12, R136.reuse, R180, R12 ;  /* 0x000000b4880c723c */ /* 0x048ff0000004180c */
[C---:B------:R-:W-:Y:S01]  /*7520*/  HMMA.16816.F32.BF16 R16, R136.reuse, R182, R16 ;  /* 0x000000b68810723c */ /* 0x040fe20000041810 */
[----:B------:R-:W-:Y:S07]  /*7530*/  LDSM.16.M88.4 R180, [R195+0x800] ;  /* 0x00080000c3b4783b */ /* 0x000fee0000000200 */
[C---:B-----5:R-:W-:Y:S08]  /*7540*/  HMMA.16816.F32.BF16 R20, R136.reuse, R172, R20 ;  /* 0x000000ac8814723c */ /* 0x060ff00000041814 */
[C---:B------:R-:W-:Y:S01]  /*7550*/  HMMA.16816.F32.BF16 R24, R136.reuse, R174, R24 ;  /* 0x000000ae8818723c */ /* 0x040fe20000041818 */
[----:B------:R-:W1:Y:S07]  /*7560*/  LDSM.16.M88.4 R172, [R201] ;  /* 0x00000000c9ac783b */ /* 0x000e6e0000000200 */
[C---:B------:R-:W-:Y:S08]  /*7570*/  HMMA.16816.F32.BF16 R28, R136.reuse, R184, R28 ;  /* 0x000000b8881c723c */ /* 0x040ff0000004181c */
[----:B------:R-:W-:Y:S01]  /*7580*/  HMMA.16816.F32.BF16 R32, R136, R186, R32 ;  /* 0x000000ba8820723c */ /* 0x000fe20000041820 */
[----:B------:R-:W3:Y:S08]  /*7590*/  LDSM.16.M88.4 R136, [R195+0x1000] ;  /* 0x00100000c388783b */ /* 0x000ef00000000200 */
[----:B------:R-:W5:Y:S01]  /*75a0*/  LDSM.16.M88.4 R184, [R195+0x1800] ;  /* 0x00180000c3b8783b */ /* 0x000f620000000200 */
        /* <DEDUP_REMOVED lines=8> */
[----:B------:R-:W1:Y:S07]  /*7630*/  LDSM.16.M88.4 R136, [R199+0x4000] ;  /* 0x00400000c788783b */ /* 0x000e6e0000000200 */
[C---:B-----5:R-:W-:Y:S08]  /*7640*/  HMMA.16816.F32.BF16 R28, R172.reuse, R184, R28 ;  /* 0x000000b8ac1c723c */ /* 0x060ff0000004181c */
[----:B------:R-:W-:Y:S01]  /*7650*/  HMMA.16816.F32.BF16 R32, R172, R186, R32 ;  /* 0x000000baac20723c */ /* 0x000fe20000041820 */
[----:B------:R-:W3:Y:S08]  /*7660*/  LDSM.16.M88.4 R172, [R192+0x3000] ;  /* 0x00300000c0ac783b */ /* 0x000ef00000000200 */
[----:B------:R-:W5:Y:S01]  /*7670*/  LDSM.16.M88.4 R184, [R192+0x3800] ;  /* 0x00380000c0b8783b */ /* 0x000f620000000200 */
[C---:B-1----:R-:W-:Y:S08]  /*7680*/  HMMA.16816.F32.BF16 R4, R136.reuse, R176, R4 ;  /* 0x000000b08804723c */ /* 0x042ff00000041804 */
[C---:B------:R-:W-:Y:S01]  /*7690*/  HMMA.16816.F32.BF16 R8, R136.reuse, R178, R8 ;  /* 0x000000b28808723c */ /* 0x040fe20000041808 */
[----:B------:R-:W-:Y:S07]  /*76a0*/  LDSM.16.M88.4 R176, [R215] ;  /* 0x00000000d7b0783b */ /* 0x000fee0000000200 */
[C---:B------:R-:W-:Y:S08]  /*76b0*/  HMMA.16816.F32.BF16 R12, R136.reuse, R180, R12 ;  /* 0x000000b4880c723c */ /* 0x040ff0000004180c */
[C---:B------:R-:W-:Y:S01]  /*76c0*/  HMMA.16816.F32.BF16 R16, R136.reuse, R182, R16 ;  /* 0x000000b68810723c */ /* 0x040fe20000041810 */
[----:B------:R-:W-:Y:S07]  /*76d0*/  LDSM.16.M88.4 R180, [R214] ;  /* 0x00000000d6b4783b */ /* 0x000fee0000000200 */
[C---:B---3--:R-:W-:Y:S08]  /*76e0*/  HMMA.16816.F32.BF16 R20, R136.reuse, R172, R20 ;  /* 0x000000ac8814723c */ /* 0x048ff00000041814 */
[C---:B------:R-:W-:Y:S01]  /*76f0*/  HMMA.16816.F32.BF16 R24, R136.reuse, R174, R24 ;  /* 0x000000ae8818723c */ /* 0x040fe20000041818 */
[----:B------:R-:W1:Y:S07]  /*7700*/  LDSM.16.M88.4 R172, [R200+0x4000] ;  /* 0x00400000c8ac783b */ /* 0x000e6e0000000200 */
[C---:B-----5:R-:W-:Y:S08]  /*7710*/  HMMA.16816.F32.BF16 R28, R136.reuse, R184, R28 ;  /* 0x000000b8881c723c */ /* 0x060ff0000004181c */
[----:B------:R-:W-:Y:S01]  /*7720*/  HMMA.16816.F32.BF16 R32, R136, R186, R32 ;  /* 0x000000ba8820723c */ /* 0x000fe20000041820 */
[----:B------:R-:W3:Y:S08]  /*7730*/  LDSM.16.M88.4 R136, [R213] ;  /* 0x00000000d588783b */ /* 0x000ef00000000200 */
[----:B------:R-:W5:Y:S01]  /*7740*/  LDSM.16.M88.4 R184, [R212] ;  /* 0x00000000d4b8783b */ /* 0x000f620000000200 */
        /* <DEDUP_REMOVED lines=103> */
[----:B------:R-:W-:Y:S01]  /*7dc0*/  LDSM.16.M88.4 R184, [R198+0x6000] ;  /* 0x00600000c6b8783b */ /* 0x000fe20000000200 */
[C---:B-1----:R-:W-:Y:S08]  /*7dd0*/  HMMA.16816.F32.BF16 R4, R172.reuse, R176, R4 ;  /* 0x000000b0ac04723c */ /* 0x042ff00000041804 */
[C---:B------:R-:W-:Y:S01]  /*7de0*/  HMMA.16816.F32.BF16 R8, R172.reuse, R178, R8 ;  /* 0x000000b2ac08723c */ /* 0x040fe20000041808 */
[----:B------:R-:W1:Y:S07]  /*7df0*/  LDSM.16.M88.4 R176, [R204] ;  /* 0x00000000ccb0783b */ /* 0x000e6e0000000200 */
[C---:B------:R-:W-:Y:S08]  /*7e00*/  HMMA.16816.F32.BF16 R12, R172.reuse, R180, R12 ;  /* 0x000000b4ac0c723c */ /* 0x040ff0000004180c */
[C---:B------:R-:W-:Y:S01]  /*7e10*/  HMMA.16816.F32.BF16 R16, R172.reuse, R182, R16 ;  /* 0x000000b6ac10723c */ /* 0x040fe20000041810 */
[----:B------:R-:W5:Y:S07]  /*7e20*/  LDSM.16.M88.4 R180, [R202+0xc000] ;  /* 0x00c00000cab4783b */ /* 0x000f6e0000000200 */
[C---:B---3--:R-:W-:Y:S08]  /*7e30*/  HMMA.16816.F32.BF16 R20, R172.reuse, R136, R20 ;  /* 0x00000088ac14723c */ /* 0x048ff00000041814 */
[C---:B------:R-:W-:Y:S01]  /*7e40*/  HMMA.16816.F32.BF16 R24, R172.reuse, R138, R24 ;  /* 0x0000008aac18723c */ /* 0x040fe20000041818 */
[----:B------:R-:W3:Y:S07]  /*7e50*/  LDSM.16.M88.4 R136, [R198+0x6800] ;  /* 0x00680000c688783b */ /* 0x000eee0000000200 */
[C---:B-1----:R-:W-:Y:S08]  /*7e60*/  HMMA.16816.F32.BF16 R28, R172.reuse, R176, R28 ;  /* 0x000000b0ac1c723c */ /* 0x042ff0000004181c */
[----:B------:R-:W-:Y:S01]  /*7e70*/  HMMA.16816.F32.BF16 R32, R172, R178, R32 ;  /* 0x000000b2ac20723c */ /* 0x000fe20000041820 */
[----:B------:R-:W1:Y:S07]  /*7e80*/  LDSM.16.M88.4 R172, [R198+0x7000] ;  /* 0x00700000c6ac783b */ /* 0x000e6e0000000200 */
[C---:B-----5:R-:W-:Y:S01]  /*7e90*/  HMMA.16816.F32.BF16 R4, R180.reuse, R184, R4 ;  /* 0x000000b8b404723c */ /* 0x060fe20000041804 */
[----:B------:R-:W5:Y:S07]  /*7ea0*/  LDSM.16.M88.4 R176, [R198+0x7800] ;  /* 0x00780000c6b0783b */ /* 0x000f6e0000000200 */
[C---:B------:R-:W-:Y:S01]  /*7eb0*/  HMMA.16816.F32.BF16 R8, R180.reuse, R186, R8 ;  /* 0x000000bab408723c */ /* 0x040fe20000041808 */
[----:B------:R-:W-:Y:S07]  /*7ec0*/  LDSM.16.M88.4 R184, [R195+0x6000] ;  /* 0x00600000c3b8783b */ /* 0x000fee0000000200 */
[C---:B---3--:R-:W-:Y:S08]  /*7ed0*/  HMMA.16816.F32.BF16 R12, R180.reuse, R136, R12 ;  /* 0x00000088b40c723c */ /* 0x048ff0000004180c */
[C---:B------:R-:W-:Y:S01]  /*7ee0*/  HMMA.16816.F32.BF16 R16, R180.reuse, R138, R16 ;  /* 0x0000008ab410723c */ /* 0x040fe20000041810 */
[----:B------:R-:W3:Y:S07]  /*7ef0*/  LDSM.16.M88.4 R136, [R201+0xc000] ;  /* 0x00c00000c988783b */ /* 0x000eee0000000200 */
[C---:B-1----:R-:W-:Y:S08]  /*7f00*/  HMMA.16816.F32.BF16 R20, R180.reuse, R172, R20 ;  /* 0x000000acb414723c */ /* 0x042ff00000041814 */
[C---:B------:R-:W-:Y:S01]  /*7f10*/  HMMA.16816.F32.BF16 R24, R180.reuse, R174, R24 ;  /* 0x000000aeb418723c */ /* 0x040fe20000041818 */
[----:B------:R-:W1:Y:S07]  /*7f20*/  LDSM.16.M88.4 R172, [R195+0x6800] ;  /* 0x00680000c3ac783b */ /* 0x000e6e0000000200 */
[C---:B-----5:R-:W-:Y:S08]  /*7f30*/  HMMA.16816.F32.BF16 R28, R180.reuse, R176, R28 ;  /* 0x000000b0b41c723c */ /* 0x060ff0000004181c */
[----:B------:R-:W-:Y:S01]  /*7f40*/  HMMA.16816.F32.BF16 R32, R180, R178, R32 ;  /* 0x000000b2b420723c */ /* 0x000fe20000041820 */
[----:B------:R-:W-:Y:S07]  /*7f50*/  LDSM.16.M88.4 R176, [R195+0x7800] ;  /* 0x00780000c3b0783b */ /* 0x000fee0000000200 */
[C---:B---3--:R-:W-:Y:S01]  /*7f60*/  HMMA.16816.F32.BF16 R4, R136.reuse, R184, R4 ;  /* 0x000000b88804723c */ /* 0x048fe20000041804 */
[----:B------:R-:W2:Y:S07]  /*7f70*/  LDL R184, [R1+0x24] ;  /* 0x0000240001b87983 */ /* 0x000eae0000100800 */
[C---:B------:R-:W-:Y:S08]  /*7f80*/  HMMA.16816.F32.BF16 R8, R136.reuse, R186, R8 ;  /* 0x000000ba8808723c */ /* 0x040ff00000041808 */
[C---:B-1----:R-:W-:Y:S08]  /*7f90*/  HMMA.16816.F32.BF16 R12, R136.reuse, R172, R12 ;  /* 0x000000ac880c723c */ /* 0x042ff0000004180c */
[----:B------:R-:W-:Y:S01]  /*7fa0*/  FMUL.FTZ R0, R4, c[0x0][0x320] ;  /* 0x0000c80004007a20 */ /* 0x000fe20000410000 */
[C---:B------:R-:W-:Y:S03]  /*7fb0*/  HMMA.16816.F32.BF16 R16, R136.reuse, R174, R16 ;  /* 0x000000ae8810723c */ /* 0x040fe60000041810 */
[----:B------:R1:W3:Y:S04]  /*7fc0*/  MUFU.TANH R132, R0 ;  /* 0x0000000000847308 */ /* 0x0002e80000002400 */
[----:B------:R-:W-:Y:S02]  /*7fd0*/  FMUL.FTZ R2, R9, c[0x0][0x320] ;  /* 0x0000c80009027a20 */ /* 0x000fe40000410000 */
[----:B------:R-:W-:Y:S04]  /*7fe0*/  FMUL.FTZ R11, R11, c[0x0][0x320] ;  /* 0x0000c8000b0b7a20 */ /* 0x000fe80000410000 */
[----:B------:R5:W-:Y:S02]  /*7ff0*/  MUFU.TANH R221, R2 ;  /* 0x0000000200dd7308 */ /* 0x000be40000002400 */
[----:B------:R-:W-:Y:S08]  /*8000*/  FMUL.FTZ R12, R12, c[0x0][0x320] ;  /* 0x0000c8000c0c7a20 */ /* 0x000ff00000410000 */
[----:B------:R-:W-:Y:S01]  /*8010*/  MUFU.TANH R190, R11 ;  /* 0x0000000b00be7308 */ /* 0x000fe20000002400 */
[----:B-1----:R-:W-:Y:S09]  /*8020*/  FMUL.FTZ R0, R5, c[0x0][0x320] ;  /* 0x0000c80005007a20 */ /* 0x002ff20000410000 */
[----:B------:R1:W1:Y:S01]  /*8030*/  MUFU.TANH R135, R0 ;  /* 0x0000000000877308 */ /* 0x0002620000002400 */
[----:B-----5:R-:W-:Y:S01]  /*8040*/  FMUL.FTZ R2, R10, c[0x0][0x320] ;  /* 0x0000c8000a027a20 */ /* 0x020fe20000410000 */
[----:B------:R-:W-:Y:S08]  /*8050*/  @P6 MOV R10, c[0x0][0x1e0] ;  /* 0x00007800000a6a02 */ /* 0x000ff00000000f00 */
[----:B------:R-:W-:Y:S10]  /*8060*/  MUFU.TANH R191, R2 ;  /* 0x0000000200bf7308 */ /* 0x000ff40000002400 */
[----:B------:R-:W-:Y:S01]  /*8070*/  MUFU.TANH R189, R12 ;  /* 0x0000000c00bd7308 */ /* 0x000fe20000002400 */
[----:B-1----:R-:W-:Y:S09]  /*8080*/  FMUL.FTZ R0, R6, c[0x0][0x320] ;  /* 0x0000c80006007a20 */ /* 0x002ff20000410000 */
[----:B------:R1:W5:Y:S02]  /*8090*/  MUFU.TANH R225, R0 ;  /* 0x0000000000e17308 */ /* 0x0003640000002400 */
[----:B-1----:R-:W-:Y:S02]  /*80a0*/  FMUL.FTZ R0, R7, c[0x0][0x320] ;  /* 0x0000c80007007a20 */ /* 0x002fe40000410000 */
[----:B------:R-:W1:Y:S01]  /*80b0*/  LDSM.16.M88.4 R4, [R195+0x7000] ;  /* 0x00700000c304783b */ /* 0x000e620000000200 */
[----:B------:R-:W-:Y:S05]  /*80c0*/  DEPBAR.LE SB0, 0x0 ;  /* 0x000080000000791a */ /* 0x000fea0000000000 */
[----:B------:R3:W1:Y:S02]  /*80d0*/  MUFU.TANH R223, R0 ;  /* 0x0000000000df7308 */ /* 0x0006640000002400 */
[----:B------:R-:W-:Y:S01]  /*80e0*/  BAR.SYNC.DEFER_BLOCKING 0x0 ;  /* 0x0000000000007b1d */ /* 0x000fe20000010000 */
[----:B---3--:R-:W-:Y:S02]  /*80f0*/  FMUL.FTZ R0, R8, c[0x0][0x320] ;  /* 0x0000c80008007a20 */ /* 0x008fe40000410000 */
[----:B------:R-:W-:Y:S05]  /*8100*/  @P6 IMAD.WIDE.U32 R8, R220, c[0x0][0x1e0], RZ ;  /* 0x00007800dc086a25 */ /* 0x000fea00078e00ff */
[----:B------:R3:W2:Y:S01]  /*8110*/  MUFU.TANH R222, R0 ;  /* 0x0000000000de7308 */ /* 0x0006a20000002400 */
[----:B------:R-:W-:Y:S01]  /*8120*/  @P6 SHF.L.U32 R2, R8, 0x6, RZ ;  /* 0x0000000608026819 */ /* 0x000fe200000006ff */
[C---:B-1----:R-:W-:Y:S07]  /*8130*/  HMMA.16816.F32.BF16 R20, R136.reuse, R4, R20 ;  /* 0x000000048814723c */ /* 0x042fee0000041814 */
[----:B------:R-:W-:Y:S01]  /*8140*/  FMUL.FTZ R4, R13, c[0x0][0x320] ;  /* 0x0000c8000d047a20 */ /* 0x000fe20000410000 */
[C---:B------:R-:W-:Y:S01]  /*8150*/  HMMA.16816.F32.BF16 R24, R136.reuse, R6, R24 ;  /* 0x000000068818723c */ /* 0x040fe20000041818 */
[----:B------:R-:W-:Y:S02]  /*8160*/  MOV R13, 0xffffffc0 ;  /* 0xffffffc0000d7802 */ /* 0x000fe40000000f00 */
[----:B------:R-:W1:Y:S04]  /*8170*/  MUFU.TANH R188, R4 ;  /* 0x0000000400bc7308 */ /* 0x000e680000002400 */
[----:B------:R-:W-:Y:S01]  /*8180*/  FMUL.FTZ R7, R14, c[0x0][0x320] ;  /* 0x0000c8000e077a20 */ /* 0x000fe20000410000 */
[C---:B------:R-:W-:Y:S04]  /*8190*/  HMMA.16816.F32.BF16 R28, R136.reuse, R176, R28 ;  /* 0x000000b0881c723c */ /* 0x040fe8000004181c */
[----:B---3--:R-:W-:Y:S01]  /*81a0*/  @P6 SHF.R.S32.HI R0, RZ, 0x1f, R220 ;  /* 0x0000001fff006819 */ /* 0x008fe200000114dc */
[----:B------:R3:W1:Y:S03]  /*81b0*/  MUFU.TANH R187, R7 ;  /* 0x0000000700bb7308 */ /* 0x0006660000002400 */
[----:B------:R-:W-:Y:S04]  /*81c0*/  HMMA.16816.F32.BF16 R32, R136, R178, R32 ;  /* 0x000000b28820723c */ /* 0x000fe80000041820 */
[----:B------:R-:W-:Y:S04]  /*81d0*/  @P6 IMAD R0, R0, c[0x0][0x1e0], RZ ;  /* 0x0000780000006a24 */ /* 0x000fe800078e02ff */
[----:B------:R-:W-:Y:S05]  /*81e0*/  @P6 IMAD R0, R220, c[0x0][0x1e4], R0 ;  /* 0x00007900dc006a24 */ /* 0x000fea00078e0200 */
[----:B------:R-:W-:Y:S02]  /*81f0*/  @P6 IADD3 R0, R9, R0, RZ ;  /* 0x0000000009006210 */ /* 0x000fe40007ffe0ff */
[----:B------:R-:W-:Y:S02]  /*8200*/  @P6 LEA R9, P0, R10, R2, 0x5 ;  /* 0x000000020a096211 */ /* 0x000fe400078028ff */
[----:B------:R-:W-:Y:S02]  /*8210*/  @P6 SHF.L.U64.HI R0, R8, 0x6, R0 ;  /* 0x0000000608006819 */ /* 0x000fe40000010200 */
[----:B------:R-:W-:Y:S01]  /*8220*/  @P6 MOV R8, c[0x0][0x1e4] ;  /* 0x0000790000086a02 */ /* 0x000fe20000000f00 */
[----:B---3--:R-:W-:Y:S03]  /*8230*/  FMUL.FTZ R7, R16, c[0x0][0x320] ;  /* 0x0000c80010077a20 */ /* 0x008fe60000410000 */
[----:B------:R-:W-:Y:S02]  /*8240*/  @P6 LEA.HI.X R8, R10, R0, R8, 0x5, P0 ;  /* 0x000000000a086211 */ /* 0x000fe400000f2c08 */
[----:B------:R-:W-:Y:S04]  /*8250*/  @P6 IADD3 R10, P0, R2, R248, RZ ;  /* 0x000000f8020a6210 */ /* 0x000fe80007f1e0ff */
[-C--:B------:R-:W-:Y:S02]  /*8260*/  @P6 IADD3.X R11, R0, R252.reuse, RZ, P0, !PT ;  /* 0x000000fc000b6210 */ /* 0x080fe400007fe4ff */
[C---:B------:R-:W-:Y:S04]  /*8270*/  @P6 LEA R182, P0, R10.reuse, c[0x0][0x1c8], 0x1 ;  /* 0x000072000ab66a11 */ /* 0x040fe800078008ff */
[----:B------:R-:W-:Y:S02]  /*8280*/  @P6 LEA.HI.X R183, R10, c[0x0][0x1cc], R11, 0x1, P0 ;  /* 0x000073000ab76a11 */ /* 0x000fe400000f0c0b */
[----:B------:R-:W-:Y:S03]  /*8290*/  @P6 IADD3 R10, P0, R248, 0x40, RZ ;  /* 0x00000040f80a6810 */ /* 0x000fe60007f1e0ff */
[----:B------:R-:W-:Y:S01]  /*82a0*/  @!PT LDS RZ, [RZ] ;  /* 0x00000000fffff984 */ /* 0x000fe20000000800 */
[----:B------:R-:W-:Y:S01]  /*82b0*/  @!PT LDS RZ, [RZ] ;  /* 0x00000000fffff984 */ /* 0x000fe20000000800 */
[----:B------:R-:W-:Y:S01]  /*82c0*/  @!PT LDS RZ, [RZ] ;  /* 0x00000000fffff984 */ /* 0x000fe20000000800 */
[----:B------:R3:W-:Y:S01]  /*82d0*/  @P6 LDGSTS.E.BYPASS.LTC128B.128 [R219+0x8100], [R182.64], !P5 ;  /* 0x08100000b6db6fae */ /* 0x0007e2000e901d46 */
[----:B------:R-:W-:Y:S02]  /*82e0*/  @P6 IADD3.X R11, RZ, R252, RZ, P0, !PT ;  /* 0x000000fcff0b6210 */ /* 0x000fe400007fe4ff */
[----:B------:R-:W-:Y:S04]  /*82f0*/  @P6 IADD3 R5, P0, R2, R10, RZ ;  /* 0x0000000a02056210 */ /* 0x000fe80007f1e0ff */
[----:B------:R-:W-:Y:S02]  /*8300*/  @P6 IADD3.X R6, R0, R11, RZ, P0, !PT ;  /* 0x0000000b00066210 */ /* 0x000fe400007fe4ff */
[C---:B------:R-:W-:Y:S04]  /*8310*/  @P6 LEA R180, P0, R5.reuse, c[0x0][0x1c8], 0x1 ;  /* 0x0000720005b46a11 */ /* 0x040fe800078008ff */
[----:B------:R-:W-:Y:S01]  /*8320*/  @P6 LEA.HI.X R181, R5, c[0x0][0x1cc], R6, 0x1, P0 ;  /* 0x0000730005b56a11 */ /* 0x000fe200000f0c06 */
[----:B------:R-:W-:Y:S01]  /*8330*/  FMUL.FTZ R6, R15, c[0x0][0x320] ;  /* 0x0000c8000f067a20 */ /* 0x000fe20000410000 */
[----:B------:R-:W-:Y:S03]  /*8340*/  @P6 IADD3 R172, P0, R248, 0x80, RZ ;  /* 0x00000080f8ac6810 */ /* 0x000fe60007f1e0ff */
[----:B------:R1:W1:Y:S01]  /*8350*/  MUFU.TANH R186, R6 ;  /* 0x0000000600ba7308 */ /* 0x0002620000002400 */
[----:B------:R1:W-:Y:S01]  /*8360*/  @P6 LDGSTS.E.BYPASS.LTC128B.128 [R219+0xa100], [R180.64], !P4 ;  /* 0x0a100000b4db6fae */ /* 0x0003e2000e101d46 */
[----:B--2---:R-:W-:Y:S08]  /*8370*/  IADD3 R4, R133, R184, RZ ;  /* 0x000000b885047210 */ /* 0x004ff00007ffe0ff */
[----:B------:R2:W2:Y:S01]  /*8380*/  MUFU.TANH R184, R7 ;  /* 0x0000000700b87308 */ /* 0x0004a20000002400 */
[----:B------:R-:W-:Y:S01]  /*8390*/  @P6 IADD3.X R133, RZ, R252, RZ, P0, !PT ;  /* 0x000000fcff856210 */ /* 0x000fe200007fe4ff */
[----:B------:R-:W-:Y:S05]  /*83a0*/  @P1 IMAD.HI.U32 R5, R4, c[0x0][0x2c8], RZ ;  /* 0x0000b20004051a27 */ /* 0x000fea00078e00ff */
[----:B------:R-:W-:Y:S02]  /*83b0*/  @P1 SHF.R.U32.HI R4, RZ, c[0x0][0x2cc], R5 ;  /* 0x0000b300ff041a19 */ /* 0x000fe40000011605 */
[----:B------:R-:W-:Y:S03]  /*83c0*/  @P6 IADD3 R5, P0, R2, R172, RZ ;  /* 0x000000ac02056210 */ /* 0x000fe60007f1e0ff */
[----:B------:R-:W3:Y:S01]  /*83d0*/  SHFL.IDX PT, R12, R4, RZ, 0x1c1f ;  /* 0x001c1fff040c7589 */ /* 0x000ee200000e0000 */
[----:B-1----:R-:W-:Y:S02]  /*83e0*/  @P6 IADD3.X R6, R0, R133, RZ, P0, !PT ;  /* 0x0000008500066210 */ /* 0x002fe400007fe4ff */
[C---:B------:R-:W-:Y:S04]  /*83f0*/  @P6 LEA R174, P0, R5.reuse, c[0x0][0x1c8], 0x1 ;  /* 0x0000720005ae6a11 */ /* 0x040fe800078008ff */
[----:B------:R-:W-:Y:S01]  /*8400*/  @P6 LEA.HI.X R175, R5, c[0x0][0x1cc], R6, 0x1, P0 ;  /* 0x0000730005af6a11 */ /* 0x000fe200000f0c06 */
[----:B------:R-:W-:Y:S01]  /*8410*/  IMAD R5, R224, R13, 0x1 ;  /* 0x00000001e0057424 */ /* 0x000fe200078e020d */
[----:B------:R4:W1:Y:S01]  /*8420*/  SHFL.IDX PT, R6, R4, 0x1, 0x1c1f ;  /* 0x003c1f0004067f89 */ /* 0x00086200000e0000 */
[----:B------:R-:W-:Y:S01]  /*8430*/  @P6 IADD3 R14, P0, R248, 0xc0, RZ ;  /* 0x000000c0f80e6810 */ /* 0x000fe20007f1e0ff */
[----:B--2---:R-:W-:Y:S04]  /*8440*/  FMUL.FTZ R7, R17, c[0x0][0x320] ;  /* 0x0000c80011077a20 */ /* 0x004fe80000410000 */
[----:B------:R2:W1:Y:S02]  /*8450*/  MUFU.TANH R185, R7 ;  /* 0x0000000700b97308 */ /* 0x0004640000002400 */
[----:B------:R1:W-:Y:S01]  /*8460*/  @P6 LDGSTS.E.BYPASS.LTC128B.128 [R219+0xc100], [R174.64], !P3 ;  /* 0x0c100000aedb6fae */ /* 0x0003e2000d901d46 */
[----:B----4-:R-:W-:Y:S04]  /*8470*/  IADD3 R4, R227, R5, -R228 ;  /* 0x00000005e3047210 */ /* 0x010fe80007ffe8e4 */
[----:B------:R-:W-:Y:S02]  /*8480*/  IADD3 R4, R4, -R226, RZ ;  /* 0x800000e204047210 */ /* 0x000fe40007ffe0ff */
[----:B--2---:R-:W-:Y:S02]  /*8490*/  @P6 IADD3.X R7, RZ, R252, RZ, P0, !PT ;  /* 0x000000fcff076210 */ /* 0x004fe400007fe4ff */
[----:B------:R-:W-:Y:S01]  /*84a0*/  @P6 IADD3 R5, P0, R2, R14, RZ ;  /* 0x0000000e02056210 */ /* 0x000fe20007f1e0ff */
[----:B------:R-:W-:Y:S01]  /*84b0*/  FMUL.FTZ R2, R18, c[0x0][0x320] ;  /* 0x0000c80012027a20 */ /* 0x000fe20000410000 */
[----:B-1----:R-:W2:Y:S02]  /*84c0*/  LDL.LU R175, [R1+0x8] ;  /* 0x0000080001af7983 */ /* 0x002ea40000300800 */
[----:B------:R-:W-:Y:S01]  /*84d0*/  @P6 IADD3.X R0, R0, R7, RZ, P0, !PT ;  /* 0x0000000700006210 */ /* 0x000fe200007fe4ff */
[----:B------:R3:W1:Y:S01]  /*84e0*/  MUFU.TANH R173, R2 ;  /* 0x0000000200ad7308 */ /* 0x0006620000002400 */
[C---:B------:R-:W-:Y:S04]  /*84f0*/  @P6 LEA R136, P0, R5.reuse, c[0x0][0x1c8], 0x1 ;  /* 0x0000720005886a11 */ /* 0x040fe800078008ff */
[----:B------:R-:W-:Y:S01]  /*8500*/  @P6 LEA.HI.X R137, R5, c[0x0][0x1cc], R0, 0x1, P0 ;  /* 0x0000730005896a11 */ /* 0x000fe200000f0c00 */
[----:B------:R-:W-:Y:S02]  /*8510*/  FMUL.FTZ R0, R19, c[0x0][0x320] ;  /* 0x0000c80013007a20 */ /* 0x000fe40000410000 */
[----:B------:R-:W-:Y:S02]  /*8520*/  FMUL.FTZ R5, R29, c[0x0][0x320] ;  /* 0x0000c8001d057a20 */ /* 0x000fe40000410000 */
[----:B------:R4:W1:Y:S01]  /*8530*/  MUFU.TANH R139, R0 ;  /* 0x00000000008b7308 */ /* 0x0008620000002400 */
[----:B------:R1:W-:Y:S01]  /*8540*/  @P6 LDGSTS.E.BYPASS.LTC128B.128 [R219+0xe100], [R136.64], !P2 ;  /* 0x0e10000088db6fae */ /* 0x0003e2000d101d46 */
[----:B---3--:R-:W-:Y:S04]  /*8550*/  IADD3 R2, R4, R12, RZ ;  /* 0x0000000c04027210 */ /* 0x008fe80007ffe0ff */
[----:B------:R-:W-:Y:S04]  /*8560*/  ISETP.GT.AND P0, PT, R2, RZ, PT ;  /* 0x000000ff0200720c */ /* 0x000fe80003f04270 */
[----:B------:R-:W-:Y:S02]  /*8570*/  FSEL R132, R132, -INF , P0 ;  /* 0xff80000084847808 */ /* 0x000fe40000000000 */
[----:B------:R-:W-:Y:S02]  /*8580*/  ISETP.GT.AND P0, PT, R2, 0x1, PT ;  /* 0x000000010200780c */ /* 0x000fe40003f04270 */
[----:B----4-:R-:W-:Y:S01]  /*8590*/  IADD3 R0, R4, R6, RZ ;  /* 0x0000000604007210 */ /* 0x010fe20007ffe0ff */
[----:B------:R-:W-:Y:S01]  /*85a0*/  FMUL.FTZ R4, R20, c[0x0][0x320] ;  /* 0x0000c80014047a20 */ /* 0x000fe20000410000 */
[----:B------:R-:W-:Y:S02]  /*85b0*/  FSEL R19, R135, -INF , P0 ;  /* 0xff80000087137808 */ /* 0x000fe40000000000 */
[C---:B------:R-:W-:Y:S01]  /*85c0*/  ISETP.GT.AND P0, PT, R0.reuse, RZ, PT ;  /* 0x000000ff0000720c */ /* 0x040fe20003f04270 */
[----:B------:R3:W4:Y:S03]  /*85d0*/  MUFU.TANH R135, R4 ;  /* 0x0000000400877308 */ /* 0x0007260000002400 */
[----:B-----5:R-:W-:Y:S02]  /*85e0*/  FSEL R138, R225, -INF , P0 ;  /* 0xff800000e18a7808 */ /* 0x020fe40000000000 */
[----:B------:R-:W-:Y:S04]  /*85f0*/  ISETP.GT.AND P0, PT, R0, 0x1, PT ;  /* 0x000000010000780c */ /* 0x000fe80003f04270 */
[----:B------:R-:W-:Y:S02]  /*8600*/  FSEL R20, R223, -INF , P0 ;  /* 0xff800000df147808 */ /* 0x000fe40000000000 */
[----:B------:R-:W-:Y:S04]  /*8610*/  ISETP.GT.AND P0, PT, R2, 0x8, PT ;  /* 0x000000080200780c */ /* 0x000fe80003f04270 */
[----:B------:R-:W-:Y:S02]  /*8620*/  FSEL R15, R222, -INF , P0 ;  /* 0xff800000de0f7808 */ /* 0x000fe40000000000 */
[----:B------:R-:W-:Y:S04]  /*8630*/  ISETP.GT.AND P0, PT, R2, 0x9, PT ;  /* 0x000000090200780c */ /* 0x000fe80003f04270 */
[----:B------:R-:W-:Y:S02]  /*8640*/  FSEL R18, R221, -INF , P0 ;  /* 0xff800000dd127808 */ /* 0x000fe40000000000 */
[C---:B------:R-:W-:Y:S01]  /*8650*/  ISETP.GT.AND P0, PT, R0.reuse, 0x8, PT ;  /* 0x000000080000780c */ /* 0x040fe20003f04270 */
[----:B---3--:R-:W-:Y:S03]  /*8660*/  FMUL.FTZ R4, R21, c[0x0][0x320] ;  /* 0x0000c80015047a20 */ /* 0x008fe60000410000 */
[----:B------:R-:W-:Y:S01]  /*8670*/  FSEL R17, R191, -INF , P0 ;  /* 0xff800000bf117808 */ /* 0x000fe20000000000 */
[----:B------:R3:W5:Y:S01]  /*8680*/  MUFU.TANH R13, R4 ;  /* 0x00000004000d7308 */ /* 0x0007620000002400 */
[----:B------:R-:W-:Y:S04]  /*8690*/  ISETP.GT.AND P0, PT, R0, 0x9, PT ;  /* 0x000000090000780c */ /* 0x000fe80003f04270 */
[----:B------:R-:W-:Y:S02]  /*86a0*/  FSEL R16, R190, -INF , P0 ;  /* 0xff800000be107808 */ /* 0x000fe40000000000 */
[C---:B------:R-:W-:Y:S04]  /*86b0*/  ISETP.GT.AND P0, PT, R2.reuse, 0x10, PT ;  /* 0x000000100200780c */ /* 0x040fe80003f04270 */
[----:B------:R-:W-:Y:S02]  /*86c0*/  FSEL R176, R189, -INF , P0 ;  /* 0xff800000bdb07808 */ /* 0x000fe40000000000 */
[----:B------:R-:W-:Y:S04]  /*86d0*/  ISETP.GT.AND P0, PT, R2, 0x11, PT ;  /* 0x000000110200780c */ /* 0x000fe80003f04270 */
[----:B------:R-:W-:Y:S02]  /*86e0*/  FSEL R177, R188, -INF , P0 ;  /* 0xff800000bcb17808 */ /* 0x000fe40000000000 */
[----:B------:R-:W-:Y:S04]  /*86f0*/  ISETP.GT.AND P0, PT, R0, 0x10, PT ;  /* 0x000000100000780c */ /* 0x000fe80003f04270 */
[----:B------:R-:W-:Y:S01]  /*8700*/  FSEL R178, R187, -INF , P0 ;  /* 0xff800000bbb27808 */ /* 0x000fe20000000000 */
[----:B---3--:R-:W-:Y:S01]  /*8710*/  FMUL.FTZ R4, R22, c[0x0][0x320] ;  /* 0x0000c80016047a20 */ /* 0x008fe20000410000 */
[----:B------:R-:W-:Y:S03]  /*8720*/  ISETP.GT.AND P0, PT, R0, 0x11, PT ;  /* 0x000000110000780c */ /* 0x000fe60003f04270 */
[----:B------:R3:W3:Y:S01]  /*8730*/  MUFU.TANH R12, R4 ;  /* 0x00000004000c7308 */ /* 0x0006e20000002400 */
[----:B------:R-:W-:Y:S02]  /*8740*/  FSEL R179, R186, -INF , P0 ;  /* 0xff800000bab37808 */ /* 0x000fe40000000000 */
[----:B------:R-:W-:Y:S04]  /*8750*/  ISETP.GT.AND P0, PT, R2, 0x18, PT ;  /* 0x000000180200780c */ /* 0x000fe80003f04270 */
[----:B------:R-:W-:Y:S02]  /*8760*/  FSEL R184, R184, -INF , P0 ;  /* 0xff800000b8b87808 */ /* 0x000fe40000000000 */
[----:B------:R-:W-:Y:S04]  /*8770*/  ISETP.GT.AND P0, PT, R2, 0x19, PT ;  /* 0x000000190200780c */ /* 0x000fe80003f04270 */
[----:B------:R-:W-:Y:S02]  /*8780*/  FSEL R185, R185, -INF , P0 ;  /* 0xff800000b9b97808 */ /* 0x000fe40000000000 */
[C---:B------:R-:W-:Y:S04]  /*8790*/  ISETP.GT.AND P0, PT, R0.reuse, 0x18, PT ;  /* 0x000000180000780c */ /* 0x040fe80003f04270 */
[----:B-1----:R-:W-:Y:S02]  /*87a0*/  FSEL R186, R173, -INF , P0 ;  /* 0xff800000adba7808 */ /* 0x002fe40000000000 */
[----:B------:R-:W-:Y:S01]  /*87b0*/  ISETP.GT.AND P0, PT, R0, 0x19, PT ;  /* 0x000000190000780c */ /* 0x000fe20003f04270 */
[----:B---3--:R-:W-:Y:S03]  /*87c0*/  FMUL.FTZ R4, R23, c[0x0][0x320] ;  /* 0x0000c80017047a20 */ /* 0x008fe60000410000 */
[----:B------:R-:W-:Y:S01]  /*87d0*/  FSEL R187, R139, -INF , P0 ;  /* 0xff8000008bbb7808 */ /* 0x000fe20000000000 */
[----:B------:R1:W-:Y:S01]  /*87e0*/  MUFU.TANH R23, R5 ;  /* 0x0000000500177308 */ /* 0x0003e20000002400 */
[C---:B------:R-:W-:Y:S04]  /*87f0*/  ISETP.GT.AND P0, PT, R2.reuse, 0x20, PT ;  /* 0x000000200200780c */ /* 0x040fe80003f04270 */
[----:B----4-:R-:W-:Y:S02]  /*8800*/  FSEL R190, R135, -INF , P0 ;  /* 0xff80000087be7808 */ /* 0x010fe40000000000 */
[----:B------:R-:W-:Y:S03]  /*8810*/  ISETP.GT.AND P0, PT, R2, 0x21, PT ;  /* 0x000000210200780c */ /* 0x000fe60003f04270 */
[----:B------:R3:W4:Y:S01]  /*8820*/  MUFU.TANH R6, R4 ;  /* 0x0000000400067308 */ /* 0x0007220000002400 */
[----:B-----5:R-:W-:Y:S02]  /*8830*/  FSEL R191, R13, -INF , P0 ;  /* 0xff8000000dbf7808 */ /* 0x020fe40000000000 */
[----:B------:R-:W-:Y:S04]  /*8840*/  ISETP.GT.AND P0, PT, R0, 0x20, PT ;  /* 0x000000200000780c */ /* 0x000fe80003f04270 */
[----:B------:R-:W-:Y:S02]  /*8850*/  FSEL R223, R12, -INF , P0 ;  /* 0xff8000000cdf7808 */ /* 0x000fe40000000000 */
[----:B------:R-:W-:Y:S01]  /*8860*/  ISETP.GT.AND P0, PT, R0, 0x21, PT ;  /* 0x000000210000780c */ /* 0x000fe20003f04270 */
[----:B-1----:R-:W-:Y:S04]  /*8870*/  FMUL.FTZ R5, R32, c[0x0][0x320] ;  /* 0x0000c80020057a20 */ /* 0x002fe80000410000 */
[----:B------:R1:W-:Y:S01]  /*8880*/  MUFU.TANH R13, R5 ;  /* 0x00000005000d7308 */ /* 0x0003e20000002400 */
[----:B---3--:R-:W-:Y:S01]  /*8890*/  FMUL.FTZ R4, R24, c[0x0][0x320] ;  /* 0x0000c80018047a20 */ /* 0x008fe20000410000 */
[----:B----4-:R-:W-:Y:S01]  /*88a0*/  FSEL R222, R6, -INF , P0 ;  /* 0xff80000006de7808 */ /* 0x010fe20000000000 */
[----:B------:R-:W-:Y:S01]  /*88b0*/  FMUL.FTZ R6, R30, c[0x0][0x320] ;  /* 0x0000c8001e067a20 */ /* 0x000fe20000410000 */
[----:B------:R-:W-:Y:S06]  /*88c0*/  ISETP.GT.AND P0, PT, R2, 0x28, PT ;  /* 0x000000280200780c */ /* 0x000fec0003f04270 */
[----:B------:R3:W4:Y:S01]  /*88d0*/  MUFU.TANH R22, R4 ;  /* 0x0000000400167308 */ /* 0x0007220000002400 */
[----:B-1----:R-:W-:Y:S09]  /*88e0*/  FMUL.FTZ R5, R33, c[0x0][0x320] ;  /* 0x0000c80021057a20 */ /* 0x002ff20000410000 */
[----:B------:R1:W-:Y:S01]  /*88f0*/  MUFU.TANH R12, R5 ;  /* 0x00000005000c7308 */ /* 0x0003e20000002400 */
[----:B---3--:R-:W-:Y:S01]  /*8900*/  FMUL.FTZ R4, R25, c[0x0][0x320] ;  /* 0x0000c80019047a20 */ /* 0x008fe20000410000 */
[----:B----4-:R-:W-:Y:S02]  /*8910*/  FSEL R225, R22, -INF , P0 ;  /* 0xff80000016e17808 */ /* 0x010fe40000000000 */
[----:B------:R-:W-:Y:S06]  /*8920*/  ISETP.GT.AND P0, PT, R2, 0x29, PT ;  /* 0x000000290200780c */ /* 0x000fec0003f04270 */
[----:B------:R3:W4:Y:S10]  /*8930*/  MUFU.TANH R24, R4 ;  /* 0x0000000400187308 */ /* 0x0007340000002400 */
[----:B------:R5:W-:Y:S01]  /*8940*/  MUFU.TANH R22, R6 ;  /* 0x0000000600167308 */ /* 0x000be20000002400 */
[----:B-1----:R-:W-:Y:S04]  /*8950*/  FMNMX.FTZ R5, R138, R134, !PT ;  /* 0x000000868a057209 */ /* 0x002fe80007810000 */
[----:B------:R-:W-:Y:S04]  /*8960*/  FMNMX.FTZ R5, R20, R5, !PT ;  /* 0x0000000514057209 */ /* 0x000fe80007810000 */
[----:B------:R-:W-:Y:S01]  /*8970*/  FMNMX.FTZ R5, R17, R5, !PT ;  /* 0x0000000511057209 */ /* 0x000fe20007810000 */
[----:B---3--:R-:W-:Y:S01]  /*8980*/  FMUL.FTZ R4, R26, c[0x0][0x320] ;  /* 0x0000c8001a047a20 */ /* 0x008fe20000410000 */
[----:B----4-:R-:W-:Y:S02]  /*8990*/  FSEL R226, R24, -INF , P0 ;  /* 0xff80000018e27808 */ /* 0x010fe40000000000 */
[----:B------:R-:W-:Y:S01]  /*89a0*/  ISETP.GT.AND P0, PT, R2, 0x30, PT ;  /* 0x000000300200780c */ /* 0x000fe20003f04270 */
[----:B------:R1:W-:Y:S01]  /*89b0*/  MUFU.TANH R26, R4 ;  /* 0x00000004001a7308 */ /* 0x0003e20000002400 */
[----:B------:R-:W-:Y:S04]  /*89c0*/  FMNMX.FTZ R5, R16, R5, !PT ;  /* 0x0000000510057209 */ /* 0x000fe80007810000 */
[----:B------:R-:W-:Y:S01]  /*89d0*/  FMNMX.FTZ R5, R178, R5, !PT ;  /* 0x00000005b2057209 */ /* 0x000fe20007810000 */
[----:B-----5:R-:W-:Y:S03]  /*89e0*/  FMUL.FTZ R6, R31, c[0x0][0x320] ;  /* 0x0000c8001f067a20 */ /* 0x020fe60000410000 */
[----:B------:R-:W-:Y:S04]  /*89f0*/  FMNMX.FTZ R5, R179, R5, !PT ;  /* 0x00000005b3057209 */ /* 0x000fe80007810000 */
[----:B------:R-:W-:Y:S04]  /*8a00*/  FMNMX.FTZ R5, R186, R5, !PT ;  /* 0x00000005ba057209 */ /* 0x000fe80007810000 */
[----:B------:R-:W-:Y:S01]  /*8a10*/  FMNMX.FTZ R5, R187, R5, !PT ;  /* 0x00000005bb057209 */ /* 0x000fe20007810000 */
[----:B-1----:R-:W-:Y:S04]  /*8a20*/  FMUL.FTZ R4, R27, c[0x0][0x320] ;  /* 0x0000c8001b047a20 */ /* 0x002fe80000410000 */
[----:B------:R1:W-:Y:S02]  /*8a30*/  MUFU.TANH R25, R4 ;  /* 0x0000000400197308 */ /* 0x0003e40000002400 */
[----:B-1----:R-:W-:Y:S08]  /*8a40*/  FMUL.FTZ R4, R28, c[0x0][0x320] ;  /* 0x0000c8001c047a20 */ /* 0x002ff00000410000 */
[----:B------:R-:W1:Y:S02]  /*8a50*/  MUFU.TANH R21, R4 ;  /* 0x0000000400157308 */ /* 0x000e640000002400 */
[----:B-1----:R-:W-:Y:S08]  /*8a60*/  FSEL R232, R21, -INF , P0 ;  /* 0xff80000015e87808 */ /* 0x002ff00000000000 */
[----:B------:R1:W3:Y:S01]  /*8a70*/  MUFU.TANH R21, R6 ;  /* 0x0000000600157308 */ /* 0x0002e20000002400 */
[----:B------:R-:W-:Y:S02]  /*8a80*/  FMNMX.FTZ R4, R132, R3, !PT ;  /* 0x0000000384047209 */ /* 0x000fe40007810000 */
[C---:B------:R-:W-:Y:S02]  /*8a90*/  ISETP.GT.AND P0, PT, R2.reuse, 0x31, PT ;  /* 0x000000310200780c */ /* 0x040fe40003f04270 */
[----:B------:R-:W-:Y:S02]  /*8aa0*/  FMNMX.FTZ R4, R19, R4, !PT ;  /* 0x0000000413047209 */ /* 0x000fe40007810000 */
[----:B------:R-:W-:Y:S02]  /*8ab0*/  FSEL R230, R23, -INF , P0 ;  /* 0xff80000017e67808 */ /* 0x000fe40000000000 */
[----:B------:R-:W-:Y:S02]  /*8ac0*/  ISETP.GT.AND P0, PT, R2, 0x38, PT ;  /* 0x000000380200780c */ /* 0x000fe40003f04270 */
[----:B------:R-:W-:Y:S02]  /*8ad0*/  FMNMX.FTZ R4, R15, R4, !PT ;  /* 0x000000040f047209 */ /* 0x000fe40007810000 */
[----:B------:R-:W-:Y:S02]  /*8ae0*/  FSEL R229, R13, -INF , P0 ;  /* 0xff8000000de57808 */ /* 0x000fe40000000000 */
[----:B------:R-:W-:Y:S02]  /*8af0*/  FMNMX.FTZ R4, R18, R4, !PT ;  /* 0x0000000412047209 */ /* 0x000fe40007810000 */
[----:B------:R-:W-:Y:S02]  /*8b00*/  ISETP.GT.AND P0, PT, R2, 0x39, PT ;  /* 0x000000390200780c */ /* 0x000fe40003f04270 */
[----:B------:R-:W-:Y:S02]  /*8b10*/  FMNMX.FTZ R4, R176, R4, !PT ;  /* 0x00000004b0047209 */ /* 0x000fe40007810000 */
[----:B------:R-:W-:Y:S02]  /*8b20*/  FSEL R228, R12, -INF , P0 ;  /* 0xff8000000ce47808 */ /* 0x000fe40000000000 */
[----:B------:R-:W-:Y:S01]  /*8b30*/  FMNMX.FTZ R4, R177, R4, !PT ;  /* 0x00000004b1047209 */ /* 0x000fe20007810000 */
[----:B-1----:R-:W-:Y:S01]  /*8b40*/  FMUL.FTZ R6, R34, c[0x0][0x320] ;  /* 0x0000c80022067a20 */ /* 0x002fe20000410000 */
[----:B------:R-:W-:Y:S02]  /*8b50*/  ISETP.GT.AND P0, PT, R0, 0x28, PT ;  /* 0x000000280000780c */ /* 0x000fe40003f04270 */
[----:B------:R-:W-:Y:S01]  /*8b60*/  FMNMX.FTZ R4, R184, R4, !PT ;  /* 0x00000004b8047209 */ /* 0x000fe20007810000 */
[----:B------:R1:W4:Y:S01]  /*8b70*/  MUFU.TANH R13, R6 ;  /* 0x00000006000d7308 */ /* 0x0003220000002400 */
        /* <DEDUP_REMOVED lines=11> */
[----:B------:R-:W-:Y:S01]  /*8c30*/  FMNMX.FTZ R2, R232, R4, !PT ;  /* 0x00000004e8027209 */ /* 0x000fe20007810000 */
[----:B-1----:R-:W-:Y:S01]  /*8c40*/  FMUL.FTZ R6, R35, c[0x0][0x320] ;  /* 0x0000c80023067a20 */ /* 0x002fe20000410000 */
[----:B---3--:R-:W-:Y:S02]  /*8c50*/  FSEL R242, R21, -INF , P0 ;  /* 0xff80000015f27808 */ /* 0x008fe40000000000 */
[----:B------:R-:W-:Y:S01]  /*8c60*/  FMNMX.FTZ R2, R230, R2, !PT ;  /* 0x00000002e6027209 */ /* 0x000fe20007810000 */
[----:B------:R1:W3:Y:S01]  /*8c70*/  MUFU.TANH R12, R6 ;  /* 0x00000006000c7308 */ /* 0x0002e20000002400 */
[----:B------:R-:W-:Y:S02]  /*8c80*/  ISETP.GT.AND P0, PT, R0, 0x38, PT ;  /* 0x000000380000780c */ /* 0x000fe40003f04270 */
[----:B------:R-:W-:Y:S02]  /*8c90*/  FMNMX.FTZ R2, R229, R2, !PT ;  /* 0x00000002e5027209 */ /* 0x000fe40007810000 */
[----:B----4-:R-:W-:Y:S02]  /*8ca0*/  FSEL R246, R13, -INF , P0 ;  /* 0xff8000000df67808 */ /* 0x010fe40000000000 */
[----:B------:R-:W-:Y:S02]  /*8cb0*/  FMNMX.FTZ R4, R228, R2, !PT ;  /* 0x00000002e4047209 */ /* 0x000fe40007810000 */
[----:B------:R-:W-:Y:S02]  /*8cc0*/  FMNMX.FTZ R2, R223, R5, !PT ;  /* 0x00000005df027209 */ /* 0x000fe40007810000 */
[----:B------:R-:W-:Y:S02]  /*8cd0*/  ISETP.GT.AND P0, PT, R0, 0x39, PT ;  /* 0x000000390000780c */ /* 0x000fe40003f04270 */
[----:B------:R-:W-:Y:S04]  /*8ce0*/  FMNMX.FTZ R2, R222, R2, !PT ;  /* 0x00000002de027209 */ /* 0x000fe80007810000 */
[----:B------:R-:W-:Y:S04]  /*8cf0*/  FMNMX.FTZ R2, R189, R2, !PT ;  /* 0x00000002bd027209 */ /* 0x000fe80007810000 */
[----:B------:R-:W-:Y:S01]  /*8d00*/  FMNMX.FTZ R2, R221, R2, !PT ;  /* 0x00000002dd027209 */ /* 0x000fe20007810000 */
[----:B-1----:R-:W1:Y:S03]  /*8d10*/  SHFL.BFLY PT, R6, R4, 0x2, 0x1f ;  /* 0x0c401f0004067f89 */ /* 0x002e6600000e0000 */
[----:B------:R-:W-:Y:S02]  /*8d20*/  FMNMX.FTZ R2, R239, R2, !PT ;  /* 0x00000002ef027209 */ /* 0x000fe40007810000 */
[----:B---3--:R-:W-:Y:S02]  /*8d30*/  FSEL R135, R12, -INF , P0 ;  /* 0xff8000000c877808 */ /* 0x008fe40000000000 */
[----:B------:R-:W-:Y:S02]  /*8d40*/  FMNMX.FTZ R0, R242, R2, !PT ;  /* 0x00000002f2007209 */ /* 0x000fe40007810000 */
[----:B------:R-:W-:Y:S02]  /*8d50*/  @P6 IADD3 R2, P0, R9, R248, RZ ;  /* 0x000000f809026210 */ /* 0x000fe40007f1e0ff */
[----:B------:R-:W-:Y:S04]  /*8d60*/  FMNMX.FTZ R0, R246, R0, !PT ;  /* 0x00000000f6007209 */ /* 0x000fe80007810000 */
[----:B------:R-:W-:Y:S02]  /*8d70*/  FMNMX.FTZ R0, R135, R0, !PT ;  /* 0x0000000087007209 */ /* 0x000fe40007810000 */
[----:B-1----:R-:W-:Y:S02]  /*8d80*/  FMNMX.FTZ R6, R4, R6, !PT ;  /* 0x0000000604067209 */ /* 0x002fe40007810000 */
[----:B------:R-:W-:Y:S02]  /*8d90*/  @P6 IADD3.X R4, R8, R252, RZ, P0, !PT ;  /* 0x000000fc08046210 */ /* 0x000fe400007fe4ff */
[C---:B------:R-:W-:Y:S01]  /*8da0*/  @P6 LEA R12, P0, R2.reuse, c[0x0][0x1c8], 0x1 ;  /* 0x00007200020c6a11 */ /* 0x040fe200078008ff */
[----:B------:R-:W1:Y:S03]  /*8db0*/  SHFL.BFLY PT, R22, R6, 0x1, 0x1f ;  /* 0x0c201f0006167f89 */ /* 0x000e6600000e0000 */
[----:B------:R-:W-:Y:S02]  /*8dc0*/  @P6 LEA.HI.X R13, R2, c[0x0][0x1cc], R4, 0x1, P0 ;  /* 0x00007300020d6a11 */ /* 0x000fe400000f0c04 */
[C---:B------:R-:W-:Y:S03]  /*8dd0*/  @P6 IADD3 R4, P0, R9.reuse, R10, RZ ;  /* 0x0000000a09046210 */ /* 0x040fe60007f1e0ff */
[----:B------:R-:W3:Y:S01]  /*8de0*/  SHFL.BFLY PT, R2, R0, 0x2, 0x1f ;  /* 0x0c401f0000027f89 */ /* 0x000ee200000e0000 */
[----:B------:R-:W-:Y:S02]  /*8df0*/  @P6 IADD3.X R5, R8, R11, RZ, P0, !PT ;  /* 0x0000000b08056210 */ /* 0x000fe400007fe4ff */
[C---:B------:R-:W-:Y:S04]  /*8e00*/  @P6 LEA R10, P0, R4.reuse, c[0x0][0x1c8], 0x1 ;  /* 0x00007200040a6a11 */ /* 0x040fe800078008ff */
[----:B------:R-:W-:Y:S01]  /*8e10*/  @P6 LEA.HI.X R11, R4, c[0x0][0x1cc], R5, 0x1, P0 ;  /* 0x00007300040b6a11 */ /* 0x000fe200000f0c05 */
[----:B------:R4:W-:Y:S01]  /*8e20*/  @P6 LDGSTS.E.BYPASS.LTC128B.128 [R219+0x9100], [R12.64], !P5 ;  /* 0x091000000cdb6fae */ /* 0x0009e2000e901d46 */
[C---:B------:R-:W-:Y:S04]  /*8e30*/  @P6 IADD3 R4, P0, R9.reuse, R172, RZ ;  /* 0x000000ac09046210 */ /* 0x040fe80007f1e0ff */
[----:B------:R-:W-:Y:S02]  /*8e40*/  @P6 IADD3.X R21, R8, R133, RZ, P0, !PT ;  /* 0x0000008508156210 */ /* 0x000fe400007fe4ff */
[----:B------:R-:W-:Y:S01]  /*8e50*/  @P6 IADD3 R5, P0, R9, R14, RZ ;  /* 0x0000000e09056210 */ /* 0x000fe20007f1e0ff */
[----:B------:R5:W-:Y:S01]  /*8e60*/  @P6 LDGSTS.E.BYPASS.LTC128B.128 [R219+0xb100], [R10.64], !P4 ;  /* 0x0b1000000adb6fae */ /* 0x000be2000e101d46 */
[----:B-1----:R-:W-:Y:S02]  /*8e70*/  FMNMX.FTZ R133, R6, R22, !PT ;  /* 0x0000001606857209 */ /* 0x002fe40007810000 */
[----:B------:R-:W-:Y:S02]  /*8e80*/  @P6 IADD3.X R7, R8, R7, RZ, P0, !PT ;  /* 0x0000000708076210 */ /* 0x000fe400007fe4ff */
[----:B------:R-:W-:Y:S01]  /*8e90*/  @P6 LEA R8, P0, R4, c[0x0][0x1c8], 0x1 ;  /* 0x0000720004086a11 */ /* 0x000fe200078008ff */
[----:B------:R-:W-:Y:S01]  /*8ea0*/  FMUL.FTZ R6, R133, c[0x0][0x2d0] ;  /* 0x0000b40085067a20 */ /* 0x000fe20000410000 */
[----:B---3--:R-:W-:Y:S02]  /*8eb0*/  FMNMX.FTZ R0, R0, R2, !PT ;  /* 0x0000000200007209 */ /* 0x008fe40007810000 */
[----:B------:R-:W-:Y:S02]  /*8ec0*/  @P6 LEA.HI.X R9, R4, c[0x0][0x1cc], R21, 0x1, P0 ;  /* 0x0000730004096a11 */ /* 0x000fe400000f0c15 */
[C---:B------:R-:W-:Y:S01]  /*8ed0*/  @P6 LEA R4, P0, R5.reuse, c[0x0][0x1c8], 0x1 ;  /* 0x0000720005046a11 */ /* 0x040fe200078008ff */
[----:B------:R-:W1:Y:S03]  /*8ee0*/  SHFL.BFLY PT, R2, R0, 0x1, 0x1f ;  /* 0x0c201f0000027f89 */ /* 0x000e6600000e0000 */
[----:B------:R-:W-:Y:S02]  /*8ef0*/  @P6 LEA.HI.X R5, R5, c[0x0][0x1cc], R7, 0x1, P0 ;  /* 0x0000730005056a11 */ /* 0x000fe400000f0c07 */
[C---:B------:R-:W-:Y:S03]  /*8f00*/  FSETP.NEU.FTZ.AND P0, PT, R133.reuse, -INF , PT ;  /* 0xff8000008500780b */ /* 0x040fe60003f1d000 */
[----:B------:R3:W-:Y:S01]  /*8f10*/  @P6 LDGSTS.E.BYPASS.LTC128B.128 [R219+0xd100], [R8.64], !P3 ;  /* 0x0d10000008db6fae */ /* 0x0007e2000d901d46 */
[----:B------:R-:W-:Y:S05]  /*8f20*/  FSEL R172, R6, RZ, P0 ;  /* 0x000000ff06ac7208 */ /* 0x000fea0000000000 */
[--C-:B------:R-:W-:Y:S02]  /*8f30*/  FFMA.FTZ R6, R132, c[0x0][0x2d0], -R172.reuse ;  /* 0x0000b40084067a23 */ /* 0x100fe400000108ac */
[----:B------:R2:W-:Y:S02]  /*8f40*/  @P6 LDGSTS.E.BYPASS.LTC128B.128 [R219+0xf100], [R4.64], !P2 ;  /* 0x0f10000004db6fae */ /* 0x0005e4000d101d46 */
[----:B------:R3:W-:Y:S01]  /*8f50*/  MUFU.EX2 R188, R6 ;  /* 0x0000000600bc7308 */ /* 0x0007e20000000800 */
[----:B-1----:R-:W-:Y:S01]  /*8f60*/  FMNMX.FTZ R132, R0, R2, !PT ;  /* 0x0000000200847209 */ /* 0x002fe20007810000 */
[--C-:B------:R-:W-:Y:S01]  /*8f70*/  FFMA.FTZ R2, R18, c[0x0][0x2d0], -R172.reuse ;  /* 0x0000b40012027a23 */ /* 0x100fe200000108ac */
[----:B------:R-:W-:Y:S03]  /*8f80*/  FSEL R0, R133, RZ, P0 ;  /* 0x000000ff85007208 */ /* 0x000fe60000000000 */
[----:B------:R-:W-:Y:S01]  /*8f90*/  LDSM.16.MT88.4 R28, [R197] ;  /* 0x00000000c51c783b */ /* 0x000fe20000004200 */
[----:B------:R-:W-:Y:S03]  /*8fa0*/  FSETP.NEU.FTZ.AND P0, PT, R132, -INF , PT ;  /* 0xff8000008400780b */ /* 0x000fe60003f1d000 */
[----:B------:R-:W-:Y:S01]  /*8fb0*/  MUFU.EX2 R243, R2 ;  /* 0x0000000200f37308 */ /* 0x000fe20000000800 */
[----:B------:R-:W-:Y:S04]  /*8fc0*/  FADD.FTZ R0, -R0, R3 ;  /* 0x0000000300007221 */ /* 0x000fe80000010100 */
[----:B------:R-:W-:Y:S01]  /*8fd0*/  FMUL.FTZ R0, R0, c[0x0][0x2d0] ;  /* 0x0000b40000007a20 */ /* 0x000fe20000410000 */
[----:B------:R-:W0:Y:S04]  /*8fe0*/  LDGDEPBAR ;  /* 0x00000000000079af */ /* 0x000e280000000000 */
[----:B------:R-:W2:Y:S01]  /*8ff0*/  MUFU.EX2 R3, R0 ;  /* 0x0000000000037308 */ /* 0x000ea20000000800 */
[--C-:B---3--:R-:W-:Y:S09]  /*9000*/  FFMA.FTZ R6, R19, c[0x0][0x2d0], -R172.reuse ;  /* 0x0000b40013067a23 */ /* 0x108ff200000108ac */
[----:B------:R1:W3:Y:S01]  /*9010*/  MUFU.EX2 R244, R6 ;  /* 0x0000000600f47308 */ /* 0x0002e20000000800 */
[C---:B--2---:R-:W-:Y:S02]  /*9020*/  FMUL.FTZ R4, R3.reuse, R140 ;  /* 0x0000008c03047220 */ /* 0x044fe40000410000 */
[C---:B------:R-:W-:Y:S02]  /*9030*/  FMUL.FTZ R5, R3.reuse, R141 ;  /* 0x0000008d03057220 */ /* 0x040fe40000410000 */
[C---:B------:R-:W-:Y:S02]  /*9040*/  FMUL.FTZ R8, R3.reuse, R144 ;  /* 0x0000009003087220 */ /* 0x040fe40000410000 */
[C---:B------:R-:W-:Y:S02]  /*9050*/  FMUL.FTZ R9, R3.reuse, R145 ;  /* 0x0000009103097220 */ /* 0x040fe40000410000 */
[----:B------:R-:W-:Y:S02]  /*9060*/  FMUL.FTZ R24, R3, R160 ;  /* 0x000000a003187220 */ /* 0x000fe40000410000 */
[----:B-1----:R-:W-:Y:S01]  /*9070*/  FFMA.FTZ R6, R15, c[0x0][0x2d0], -R172 ;  /* 0x0000b4000f067a23 */ /* 0x002fe200000108ac */
[----:B---3--:R-:W-:Y:S01]  /*9080*/  F2FP.BF16.PACK_AB R136, R244, R188 ;  /* 0x000000bcf488723e */ /* 0x008fe200000010ff */
[----:B----4-:R-:W1:Y:S01]  /*9090*/  LDSM.16.MT88.4 R12, [R193] ;  /* 0x00000000c10c783b */ /* 0x010e620000004200 */
[C---:B------:R-:W-:Y:S01]  /*90a0*/  FMUL.FTZ R25, R3.reuse, R161 ;  /* 0x000000a103197220 */ /* 0x040fe20000410000 */
[----:B------:R2:W3:Y:S01]  /*90b0*/  MUFU.EX2 R245, R6 ;  /* 0x0000000600f57308 */ /* 0x0004e20000000800 */
[C---:B------:R-:W-:Y:S02]  /*90c0*/  FMUL.FTZ R32, R3.reuse, R168 ;  /* 0x000000a803207220 */ /* 0x040fe40000410000 */
[C---:B------:R-:W-:Y:S02]  /*90d0*/  FMUL.FTZ R33, R3.reuse, R169 ;  /* 0x000000a903217220 */ /* 0x040fe40000410000 */
[C---:B------:R-:W-:Y:S01]  /*90e0*/  FMUL.FTZ R36, R3.reuse, R36 ;  /* 0x0000002403247220 */ /* 0x040fe20000410000 */
[----:B------:R-:W4:Y:S01]  /*90f0*/  LDL.LU R160, [R1+0xc] ;  /* 0x00000c0001a07983 */ /* 0x000f220000300800 */
        /* <DEDUP_REMOVED lines=9> */
[----:B--2---:R-:W-:Y:S02]  /*9190*/  FMUL.FTZ R6, R132, c[0x0][0x2d0] ;  /* 0x0000b40084067a20 */ /* 0x004fe40000410000 */
[C---:B------:R-:W-:Y:S02]  /*91a0*/  FMUL.FTZ R56, R3.reuse, R56 ;  /* 0x0000003803387220 */ /* 0x040fe40000410000 */
[C---:B------:R-:W-:Y:S01]  /*91b0*/  FMUL.FTZ R57, R3.reuse, R57 ;  /* 0x0000003903397220 */ /* 0x040fe20000410000 */
[----:B------:R-:W-:Y:S01]  /*91c0*/  FSEL R173, R6, RZ, P0 ;  /* 0x000000ff06ad7208 */ /* 0x000fe20000000000 */
[C---:B------:R-:W-:Y:S02]  /*91d0*/  FMUL.FTZ R60, R3.reuse, R60 ;  /* 0x0000003c033c7220 */ /* 0x040fe40000410000 */
[----:B------:R-:W-:Y:S02]  /*91e0*/  FMUL.FTZ R61, R3, R61 ;  /* 0x0000003d033d7220 */ /* 0x000fe40000410000 */
[--C-:B------:R-:W-:Y:S01]  /*91f0*/  FFMA.FTZ R2, R138, c[0x0][0x2d0], -R173.reuse ;  /* 0x0000b4008a027a23 */ /* 0x100fe200000108ad */
[----:B---3--:R-:W-:Y:S01]  /*9200*/  F2FP.BF16.PACK_AB R138, R243, R245 ;  /* 0x000000f5f38a723e */ /* 0x008fe200000010ff */
        /* <DEDUP_REMOVED lines=14> */
[--C-:B--2---:R-:W-:Y:S02]  /*92f0*/  FFMA.FTZ R2, R20, c[0x0][0x2d0], -R173.reuse ;  /* 0x0000b40014027a23 */ /* 0x104fe400000108ad */
[----:B------:R-:W2:Y:S01]  /*9300*/  LDSM.16.MT88.4 R20, [R194] ;  /* 0x00000000c214783b */ /* 0x000ea20000004200 */
[C---:B------:R-:W-:Y:S01]  /*9310*/  FMUL.FTZ R89, R3.reuse, R89 ;  /* 0x0000005903597220 */ /* 0x040fe20000410000 */
[----:B------:R-:W3:Y:S01]  /*9320*/  MUFU.EX2 R241, R2 ;  /* 0x0000000200f17308 */ /* 0x000ee20000000800 */
        /* <DEDUP_REMOVED lines=12> */
[----:B---3--:R-:W-:Y:S01]  /*93f0*/  F2FP.BF16.PACK_AB R137, R241, R238 ;  /* 0x000000eef189723e */ /* 0x008fe200000010ff */
        /* <DEDUP_REMOVED lines=11> */
[--C-:B---3--:R-:W-:Y:S02]  /*94b0*/  FFMA.FTZ R2, R16, c[0x0][0x2d0], -R173.reuse ;  /* 0x0000b40010027a23 */ /* 0x108fe400000108ad */
[----:B------:R-:W-:Y:S02]  /*94c0*/  FMUL.FTZ R16, R3, R152 ;  /* 0x0000009803107220 */ /* 0x000fe40000410000 */
[----:B------:R3:W1:Y:S02]  /*94d0*/  MUFU.EX2 R247, R2 ;  /* 0x0000000200f77308 */ /* 0x0006640000000800 */
[----:B---3--:R-:W-:Y:S02]  /*94e0*/  FSEL R2, R132, RZ, P0 ;  /* 0x000000ff84027208 */ /* 0x008fe40000000000 */
[----:B-1----:R-:W-:Y:S03]  /*94f0*/  F2FP.BF16.PACK_AB R139, R247, R240 ;  /* 0x000000f0f78b723e */ /* 0x002fe600000010ff */
[----:B------:R-:W-:Y:S02]  /*9500*/  FADD.FTZ R0, -R2, R134 ;  /* 0x0000008602007221 */ /* 0x000fe40000010100 */
[--C-:B------:R-:W-:Y:S02]  /*9510*/  FFMA.FTZ R2, R176, c[0x0][0x2d0], -R172.reuse ;  /* 0x0000b400b0027a23 */ /* 0x100fe400000108ac */
[----:B------:R-:W-:Y:S02]  /*9520*/  FMUL.FTZ R0, R0, c[0x0][0x2d0] ;  /* 0x0000b40000007a20 */ /* 0x000fe40000410000 */
[----:B------:R1:W-:Y:S01]  /*9530*/  MUFU.EX2 R237, R2 ;  /* 0x0000000200ed7308 */ /* 0x0003e20000000800 */
[--C-:B------:R-:W-:Y:S09]  /*9540*/  FFMA.FTZ R134, R230, c[0x0][0x2d0], -R172.reuse ;  /* 0x0000b400e6867a23 */ /* 0x100ff200000108ac */
[----:B------:R-:W3:Y:S01]  /*9550*/  MUFU.EX2 R0, R0 ;  /* 0x0000000000007308 */ /* 0x000ee20000000800 */
[--C-:B-1----:R-:W-:Y:S09]  /*9560*/  FFMA.FTZ R2, R177, c[0x0][0x2d0], -R172.reuse ;  /* 0x0000b400b1027a23 */ /* 0x102ff200000108ac */
[----:B------:R-:W-:Y:S01]  /*9570*/  MUFU.EX2 R177, R134 ;  /* 0x0000008600b17308 */ /* 0x000fe20000000800 */
[C---:B---3--:R-:W-:Y:S02]  /*9580*/  FMUL.FTZ R6, R0.reuse, R142 ;  /* 0x0000008e00067220 */ /* 0x048fe40000410000 */
[C---:B------:R-:W-:Y:S07]  /*9590*/  FMUL.FTZ R7, R0.reuse, R143 ;  /* 0x0000008f00077220 */ /* 0x040fee0000410000 */
[----:B------:R-:W1:Y:S01]  /*95a0*/  MUFU.EX2 R236, R2 ;  /* 0x0000000200ec7308 */ /* 0x000e620000000800 */
[----:B------:R-:W3:Y:S01]  /*95b0*/  LDSM.16.MT88.4 R140, [R196] ;  /* 0x00000000c48c783b */ /* 0x000ee20000004200 */
[C---:B-----5:R-:W-:Y:S02]  /*95c0*/  FMUL.FTZ R10, R0.reuse, R146 ;  /* 0x00000092000a7220 */ /* 0x060fe40000410000 */
[C---:B------:R-:W-:Y:S01]  /*95d0*/  FMUL.FTZ R11, R0.reuse, R147 ;  /* 0x00000093000b7220 */ /* 0x040fe20000410000 */
[C---:B------:R-:W-:Y:S04]  /*95e0*/  HMMA.16816.F32.BF16 R4, R136.reuse, R12, R4 ;  /* 0x0000000c8804723c */ /* 0x040fe80000041804 */
[----:B------:R-:W5:Y:S01]  /*95f0*/  LDSM.16.MT88.4 R144, [R193+0x2000] ;  /* 0x00200000c190783b */ /* 0x000f620000004200 */
[C---:B------:R-:W-:Y:S02]  /*9600*/  FMUL.FTZ R18, R0.reuse, R154 ;  /* 0x0000009a00127220 */ /* 0x040fe40000410000 */
[C---:B------:R-:W-:Y:S01]  /*9610*/  FMUL.FTZ R19, R0.reuse, R155 ;  /* 0x0000009b00137220 */ /* 0x040fe20000410000 */
[C---:B------:R-:W-:Y:S04]  /*9620*/  HMMA.16816.F32.BF16 R8, R136.reuse, R14, R8 ;  /* 0x0000000e8808723c */ /* 0x040fe80000041808 */
[----:B------:R-:W-:Y:S01]  /*9630*/  LDSM.16.MT88.4 R152, [R196+0x1000] ;  /* 0x00100000c498783b */ /* 0x000fe20000004200 */
[C---:B------:R-:W-:Y:S02]  /*9640*/  FMUL.FTZ R12, R3.reuse, R148 ;  /* 0x00000094030c7220 */ /* 0x040fe40000410000 */
[C---:B------:R-:W-:Y:S02]  /*9650*/  FMUL.FTZ R13, R3.reuse, R149 ;  /* 0x00000095030d7220 */ /* 0x040fe40000410000 */
[C---:B------:R-:W-:Y:S03]  /*9660*/  FMUL.FTZ R14, R0.reuse, R150 ;  /* 0x00000096000e7220 */ /* 0x040fe60000410000 */
[C---:B------:R-:W-:Y:S02]  /*9670*/  FMUL.FTZ R15, R0.reuse, R151 ;  /* 0x00000097000f7220 */ /* 0x040fe40000410000 */
[----:B------:R-:W1:Y:S01]  /*9680*/  LDSM.16.MT88.4 R148, [R194+0x2000] ;  /* 0x00200000c294783b */ /* 0x000e620000004200 */
[C---:B------:R-:W-:Y:S02]  /*9690*/  FMUL.FTZ R26, R0.reuse, R162 ;  /* 0x000000a2001a7220 */ /* 0x040fe40000410000 */
[C---:B------:R-:W-:Y:S02]  /*96a0*/  FMUL.FTZ R27, R0.reuse, R163 ;  /* 0x000000a3001b7220 */ /* 0x040fe40000410000 */
[C---:B--2---:R-:W-:Y:S03]  /*96b0*/  HMMA.16816.F32.BF16 R12, R136.reuse, R20, R12 ;  /* 0x00000014880c723c */ /* 0x044fe6000004180c */
[C---:B------:R-:W-:Y:S02]  /*96c0*/  FMUL.FTZ R34, R0.reuse, R170 ;  /* 0x000000aa00227220 */ /* 0x040fe40000410000 */
[C---:B------:R-:W-:Y:S02]  /*96d0*/  FMUL.FTZ R35, R0.reuse, R171 ;  /* 0x000000ab00237220 */ /* 0x040fe40000410000 */
[----:B------:R-:W-:Y:S01]  /*96e0*/  LDSM.16.MT88.4 R168, [R196+0x1800] ;  /* 0x00180000c4a8783b */ /* 0x000fe20000004200 */
[C---:B------:R-:W-:Y:S04]  /*96f0*/  HMMA.16816.F32.BF16 R16, R136.reuse, R22, R16 ;  /* 0x000000168810723c */ /* 0x040fe80000041810 */
[C---:B------:R-:W-:Y:S02]  /*9700*/  FMUL.FTZ R21, R3.reuse, R157 ;  /* 0x0000009d03157220 */ /* 0x040fe40000410000 */
[----:B------:R-:W-:Y:S02]  /*9710*/  FMUL.FTZ R20, R3, R156 ;  /* 0x0000009c03147220 */ /* 0x000fe40000410000 */
[C---:B------:R-:W-:Y:S04]  /*9720*/  FMUL.FTZ R22, R0.reuse, R158 ;  /* 0x0000009e00167220 */ /* 0x040fe80000410000 */
[C---:B------:R-:W-:Y:S02]  /*9730*/  FMUL.FTZ R23, R0.reuse, R159 ;  /* 0x0000009f00177220 */ /* 0x040fe40000410000 */
[--C-:B------:R-:W-:Y:S02]  /*9740*/  FFMA.FTZ R156, R229, c[0x0][0x2d0], -R172.reuse ;  /* 0x0000b400e59c7a23 */ /* 0x100fe400000108ac */
[C---:B------:R-:W-:Y:S02]  /*9750*/  FMUL.FTZ R38, R0.reuse, R38 ;  /* 0x0000002600267220 */ /* 0x040fe40000410000 */
[----:B------:R2:W-:Y:S01]  /*9760*/  MUFU.EX2 R176, R156 ;  /* 0x0000009c00b07308 */ /* 0x0005e20000000800 */
        /* <DEDUP_REMOVED lines=9> */
[C---:B------:R-:W-:Y:S01]  /*9800*/  FMUL.FTZ R46, R0.reuse, R46 ;  /* 0x0000002e002e7220 */ /* 0x040fe20000410000 */
[----:B--2---:R-:W-:Y:S01]  /*9810*/  LDSM.16.MT88.4 R156, [R194+0x1800] ;  /* 0x00180000c29c783b */ /* 0x004fe20000004200 */
[C---:B------:R-:W-:Y:S02]  /*9820*/  FMUL.FTZ R47, R0.reuse, R47 ;  /* 0x0000002f002f7220 */ /* 0x040fe40000410000 */
[C---:B------:R-:W-:Y:S01]  /*9830*/  FMUL.FTZ R50, R0.reuse, R50 ;  /* 0x0000003200327220 */ /* 0x040fe20000410000 */
[C---:B---3--:R-:W-:Y:S03]  /*9840*/  HMMA.16816.F32.BF16 R28, R136.reuse, R140, R28 ;  /* 0x0000008c881c723c */ /* 0x048fe6000004181c */
[----:B------:R-:W-:Y:S02]  /*9850*/  FMUL.FTZ R51, R0, R51 ;  /* 0x0000003300337220 */ /* 0x000fe40000410000 */
[--C-:B------:R-:W-:Y:S02]  /*9860*/  FFMA.FTZ R2, R178, c[0x0][0x2d0], -R173.reuse ;  /* 0x0000b400b2027a23 */ /* 0x100fe400000108ad */
[C---:B------:R-:W-:Y:S01]  /*9870*/  FMUL.FTZ R54, R0.reuse, R54 ;  /* 0x0000003600367220 */ /* 0x040fe20000410000 */
[C---:B------:R-:W-:Y:S01]  /*9880*/  HMMA.16816.F32.BF16 R32, R136.reuse, R142, R32 ;  /* 0x0000008e8820723c */ /* 0x040fe20000041820 */
[----:B------:R-:W2:Y:S01]  /*9890*/  LDSM.16.MT88.4 R140, [R197+0x2000] ;  /* 0x00200000c58c783b */ /* 0x000ea20000004200 */
[----:B------:R3:W-:Y:S02]  /*98a0*/  MUFU.EX2 R235, R2 ;  /* 0x0000000200eb7308 */ /* 0x0007e40000000800 */
[C---:B------:R-:W-:Y:S02]  /*98b0*/  FMUL.FTZ R55, R0.reuse, R55 ;  /* 0x0000003700377220 */ /* 0x040fe40000410000 */
[C---:B------:R-:W-:Y:S02]  /*98c0*/  FMUL.FTZ R58, R0.reuse, R58 ;  /* 0x0000003a003a7220 */ /* 0x040fe40000410000 */
[C---:B-----5:R-:W-:Y:S04]  /*98d0*/  HMMA.16816.F32.BF16 R36, R136.reuse, R144, R36 ;  /* 0x000000908824723c */ /* 0x060fe80000041824 */
[C---:B------:R-:W-:Y:S02]  /*98e0*/  FMUL.FTZ R59, R0.reuse, R59 ;  /* 0x0000003b003b7220 */ /* 0x040fe40000410000 */
[C---:B------:R-:W-:Y:S02]  /*98f0*/  FMUL.FTZ R62, R0.reuse, R62 ;  /* 0x0000003e003e7220 */ /* 0x040fe40000410000 */
[C---:B------:R-:W-:Y:S01]  /*9900*/  HMMA.16816.F32.BF16 R40, R136.reuse, R146, R40 ;  /* 0x000000928828723c */ /* 0x040fe20000041828 */
[----:B------:R-:W5:Y:S03]  /*9910*/  LDSM.16.MT88.4 R144, [R196+0x2000] ;  /* 0x00200000c490783b */ /* 0x000f660000004200 */
[C---:B------:R-:W-:Y:S02]  /*9920*/  FMUL.FTZ R63, R0.reuse, R63 ;  /* 0x0000003f003f7220 */ /* 0x040fe40000410000 */
[C---:B------:R-:W-:Y:S02]  /*9930*/  FMUL.FTZ R66, R0.reuse, R66 ;  /* 0x0000004200427220 */ /* 0x040fe40000410000 */
[C---:B-1----:R-:W-:Y:S04]  /*9940*/  HMMA.16816.F32.BF16 R44, R136.reuse, R148, R44 ;  /* 0x00000094882c723c */ /* 0x042fe8000004182c */
[C---:B------:R-:W-:Y:S02]  /*9950*/  FMUL.FTZ R67, R0.reuse, R67 ;  /* 0x0000004300437220 */ /* 0x040fe40000410000 */
[--C-:B---3--:R-:W-:Y:S02]  /*9960*/  FFMA.FTZ R2, R179, c[0x0][0x2d0], -R173.reuse ;  /* 0x0000b400b3027a23 */ /* 0x108fe400000108ad */
[C---:B------:R-:W-:Y:S01]  /*9970*/  HMMA.16816.F32.BF16 R48, R136.reuse, R150, R48 ;  /* 0x000000968830723c */ /* 0x040fe20000041830 */
[----:B------:R-:W1:Y:S01]  /*9980*/  LDSM.16.MT88.4 R148, [R193+0x4000] ;  /* 0x00400000c194783b */ /* 0x000e620000004200 */
[----:B------:R3:W1:Y:S02]  /*9990*/  MUFU.EX2 R234, R2 ;  /* 0x0000000200ea7308 */ /* 0x0006640000000800 */
[C---:B------:R-:W-:Y:S02]  /*99a0*/  FMUL.FTZ R70, R0.reuse, R70 ;  /* 0x0000004600467220 */ /* 0x040fe40000410000 */
[C---:B------:R-:W-:Y:S02]  /*99b0*/  FMUL.FTZ R71, R0.reuse, R71 ;  /* 0x0000004700477220 */ /* 0x040fe40000410000 */
[C---:B------:R-:W-:Y:S01]  /*99c0*/  FMUL.FTZ R74, R0.reuse, R74 ;  /* 0x0000004a004a7220 */ /* 0x040fe20000410000 */
[C---:B--2---:R-:W-:Y:S03]  /*99d0*/  HMMA.16816.F32.BF16 R52, R136.reuse, R140, R52 ;  /* 0x0000008c8834723c */ /* 0x044fe60000041834 */
[C---:B------:R-:W-:Y:S02]  /*99e0*/  FMUL.FTZ R75, R0.reuse, R75 ;  /* 0x0000004b004b7220 */ /* 0x040fe40000410000 */
[C---:B------:R-:W-:Y:S02]  /*99f0*/  FMUL.FTZ R78, R0.reuse, R78 ;  /* 0x0000004e004e7220 */ /* 0x040fe40000410000 */
[C---:B------:R-:W-:Y:S01]  /*9a00*/  FMUL.FTZ R79, R0.reuse, R79 ;  /* 0x0000004f004f7220 */ /* 0x040fe20000410000 */
[C---:B------:R-:W-:Y:S01]  /*9a10*/  HMMA.16816.F32.BF16 R56, R136.reuse, R142, R56 ;  /* 0x0000008e8838723c */ /* 0x040fe20000041838 */
[----:B------:R-:W2:Y:S03]  /*9a20*/  LDSM.16.MT88.4 R140, [R194+0x4000] ;  /* 0x00400000c28c783b */ /* 0x000ea60000004200 */
        /* <DEDUP_REMOVED lines=11> */
[----:B------:R-:W-:Y:S02]  /*9ae0*/  FMUL.FTZ R95, R0, R95 ;  /* 0x0000005f005f7220 */ /* 0x000fe40000410000 */
[C---:B------:R-:W-:Y:S01]  /*9af0*/  HMMA.16816.F32.BF16 R72, R136.reuse, R150, R72 ;  /* 0x000000968848723c */ /* 0x040fe20000041848 */
[----:B------:R-:W1:Y:S03]  /*9b00*/  LDSM.16.MT88.4 R148, [R196+0x4000] ;  /* 0x00400000c494783b */ /* 0x000e660000004200 */
[--C-:B---3--:R-:W-:Y:S02]  /*9b10*/  FFMA.FTZ R2, R184, c[0x0][0x2d0], -R172.reuse ;  /* 0x0000b400b8027a23 */ /* 0x108fe400000108ac */
[C---:B------:R-:W-:Y:S02]  /*9b20*/  FMUL.FTZ R98, R0.reuse, R98 ;  /* 0x0000006200627220 */ /* 0x040fe40000410000 */
[C---:B------:R-:W-:Y:S01]  /*9b30*/  FMUL.FTZ R99, R0.reuse, R99 ;  /* 0x0000006300637220 */ /* 0x040fe20000410000 */
[C---:B--2---:R-:W-:Y:S01]  /*9b40*/  HMMA.16816.F32.BF16 R76, R136.reuse, R140, R76 ;  /* 0x0000008c884c723c */ /* 0x044fe2000004184c */
[----:B------:R2:W-:Y:S02]  /*9b50*/  MUFU.EX2 R233, R2 ;  /* 0x0000000200e97308 */ /* 0x0005e40000000800 */
[C---:B------:R-:W-:Y:S02]  /*9b60*/  FMUL.FTZ R102, R0.reuse, R102 ;  /* 0x0000006600667220 */ /* 0x040fe40000410000 */
[C---:B------:R-:W-:Y:S02]  /*9b70*/  FMUL.FTZ R103, R0.reuse, R103 ;  /* 0x0000006700677220 */ /* 0x040fe40000410000 */
[C---:B------:R-:W-:Y:S01]  /*9b80*/  FMUL.FTZ R106, R0.reuse, R106 ;  /* 0x0000006a006a7220 */ /* 0x040fe20000410000 */
[C---:B------:R-:W-:Y:S01]  /*9b90*/  HMMA.16816.F32.BF16 R80, R136.reuse, R142, R80 ;  /* 0x0000008e8850723c */ /* 0x040fe20000041850 */
[----:B------:R-:W3:Y:S03]  /*9ba0*/  LDSM.16.MT88.4 R140, [R193+0x6000] ;  /* 0x00600000c18c783b */ /* 0x000ee60000004200 */
[C---:B------:R-:W-:Y:S02]  /*9bb0*/  FMUL.FTZ R107, R0.reuse, R107 ;  /* 0x0000006b006b7220 */ /* 0x040fe40000410000 */
[C---:B------:R-:W-:Y:S02]  /*9bc0*/  FMUL.FTZ R110, R0.reuse, R110 ;  /* 0x0000006e006e7220 */ /* 0x040fe40000410000 */
[C---:B-----5:R-:W-:Y:S04]  /*9bd0*/  HMMA.16816.F32.BF16 R84, R136.reuse, R144, R84 ;  /* 0x000000908854723c */ /* 0x060fe80000041854 */
[C---:B------:R-:W-:Y:S02]  /*9be0*/  FMUL.FTZ R111, R0.reuse, R111 ;  /* 0x0000006f006f7220 */ /* 0x040fe40000410000 */
[C---:B------:R-:W-:Y:S02]  /*9bf0*/  FMUL.FTZ R114, R0.reuse, R114 ;  /* 0x0000007200727220 */ /* 0x040fe40000410000 */
[C---:B------:R-:W-:Y:S01]  /*9c00*/  HMMA.16816.F32.BF16 R88, R136.reuse, R146, R88 ;  /* 0x000000928858723c */ /* 0x040fe20000041858 */
[----:B------:R-:W5:Y:S03]  /*9c10*/  LDSM.16.MT88.4 R144, [R194+0x6000] ;  /* 0x00600000c290783b */ /* 0x000f660000004200 */
[----:B--2---:R-:W-:Y:S02]  /*9c20*/  FFMA.FTZ R2, R185, c[0x0][0x2d0], -R172 ;  /* 0x0000b400b9027a23 */ /* 0x004fe400000108ac */
[C---:B------:R-:W-:Y:S02]  /*9c30*/  FMUL.FTZ R115, R0.reuse, R115 ;  /* 0x0000007300737220 */ /* 0x040fe40000410000 */
[C---:B-1----:R-:W-:Y:S01]  /*9c40*/  HMMA.16816.F32.BF16 R92, R136.reuse, R148, R92 ;  /* 0x00000094885c723c */ /* 0x042fe2000004185c */
[----:B------:R1:W2:Y:S03]  /*9c50*/  MUFU.EX2 R231, R2 ;  /* 0x0000000200e77308 */ /* 0x0002a60000000800 */
[C---:B------:R-:W-:Y:S02]  /*9c60*/  FMUL.FTZ R118, R0.reuse, R118 ;  /* 0x0000007600767220 */ /* 0x040fe40000410000 */
[C---:B------:R-:W-:Y:S02]  /*9c70*/  FMUL.FTZ R119, R0.reuse, R119 ;  /* 0x0000007700777220 */ /* 0x040fe40000410000 */
[C---:B------:R-:W-:Y:S01]  /*9c80*/  HMMA.16816.F32.BF16 R96, R136.reuse, R150, R96 ;  /* 0x000000968860723c */ /* 0x040fe20000041860 */
[----:B------:R-:W2:Y:S03]  /*9c90*/  LDSM.16.MT88.4 R148, [R197+0x6000] ;  /* 0x00600000c594783b */ /* 0x000ea60000004200 */
[C---:B------:R-:W-:Y:S02]  /*9ca0*/  FMUL.FTZ R122, R0.reuse, R122 ;  /* 0x0000007a007a7220 */ /* 0x040fe40000410000 */
[C---:B------:R-:W-:Y:S02]  /*9cb0*/  FMUL.FTZ R123, R0.reuse, R123 ;  /* 0x0000007b007b7220 */ /* 0x040fe40000410000 */
[C---:B------:R-:W-:Y:S01]  /*9cc0*/  FMUL.FTZ R126, R0.reuse, R126 ;  /* 0x0000007e007e7220 */ /* 0x040fe20000410000 */
[C---:B---3--:R-:W-:Y:S03]  /*9cd0*/  HMMA.16816.F32.BF16 R100, R136.reuse, R140, R100 ;  /* 0x0000008c8864723c */ /* 0x048fe60000041864 */
[C---:B------:R-:W-:Y:S02]  /*9ce0*/  FMUL.FTZ R127, R0.reuse, R127 ;  /* 0x0000007f007f7220 */ /* 0x040fe40000410000 */
[C---:B------:R-:W-:Y:S02]  /*9cf0*/  FMUL.FTZ R130, R0.reuse, R130 ;  /* 0x0000008200827220 */ /* 0x040fe40000410000 */
[----:B------:R-:W-:Y:S01]  /*9d00*/  FMUL.FTZ R131, R0, R131 ;  /* 0x0000008300837220 */ /* 0x000fe20000410000 */
[C---:B------:R-:W-:Y:S01]  /*9d10*/  HMMA.16816.F32.BF16 R104, R136.reuse, R142, R104 ;  /* 0x0000008e8868723c */ /* 0x040fe20000041868 */
[----:B------:R-:W3:Y:S03]  /*9d20*/  LDSM.16.MT88.4 R140, [R196+0x6000] ;  /* 0x00600000c48c783b */ /* 0x000ee60000004200 */
[--C-:B-1----:R-:W-:Y:S02]  /*9d30*/  FFMA.FTZ R2, R186, c[0x0][0x2d0], -R173.reuse ;  /* 0x0000b400ba027a23 */ /* 0x102fe400000108ad */
[----:B------:R-:W-:Y:S02]  /*9d40*/  FFMA.FTZ R164, R3, R175, R188 ;  /* 0x000000af03a47223 */ /* 0x000fe400000100bc */
[C---:B-----5:R-:W-:Y:S01]  /*9d50*/  HMMA.16816.F32.BF16 R108, R136.reuse, R144, R108 ;  /* 0x00000090886c723c */ /* 0x060fe2000004186c */
[----:B------:R1:W-:Y:S07]  /*9d60*/  MUFU.EX2 R227, R2 ;  /* 0x0000000200e37308 */ /* 0x0003ee0000000800 */
[C---:B------:R-:W-:Y:S01]  /*9d70*/  HMMA.16816.F32.BF16 R112, R136.reuse, R146, R112 ;  /* 0x000000928870723c */ /* 0x040fe20000041870 */
[----:B------:R-:W5:Y:S07]  /*9d80*/  LDSM.16.MT88.4 R144, [R193+0x800] ;  /* 0x00080000c190783b */ /* 0x000f6e0000004200 */
[C---:B--2---:R-:W-:Y:S08]  /*9d90*/  HMMA.16816.F32.BF16 R116, R136.reuse, R148, R116 ;  /* 0x000000948874723c */ /* 0x044ff00000041874 */
[C---:B------:R-:W-:Y:S01]  /*9da0*/  HMMA.16816.F32.BF16 R120, R136.reuse, R150, R120 ;  /* 0x000000968878723c */ /* 0x040fe20000041878 */
[----:B------:R-:W2:Y:S03]  /*9db0*/  LDSM.16.MT88.4 R148, [R194+0x800] ;  /* 0x00080000c294783b */ /* 0x000ea60000004200 */
[--C-:B-1----:R-:W-:Y:S04]  /*9dc0*/  FFMA.FTZ R2, R187, c[0x0][0x2d0], -R173.reuse ;  /* 0x0000b400bb027a23 */ /* 0x102fe800000108ad */
[----:B------:R-:W1:Y:S01]  /*9dd0*/  MUFU.EX2 R187, R2 ;  /* 0x0000000200bb7308 */ /* 0x000e620000000800 */
[C---:B---3--:R-:W-:Y:S08]  /*9de0*/  HMMA.16816.F32.BF16 R124, R136.reuse, R140, R124 ;  /* 0x0000008c887c723c */ /* 0x048ff0000004187c */
[----:B------:R-:W-:Y:S01]  /*9df0*/  HMMA.16816.F32.BF16 R128, R136, R142, R128 ;  /* 0x0000008e8880723c */ /* 0x000fe20000041880 */
[----:B------:R-:W3:Y:S06]  /*9e00*/  LDSM.16.MT88.4 R140, [R197+0x800] ;  /* 0x00080000c58c783b */ /* 0x000eec0000004200 */
[----:B------:R-:W-:Y:S02]  /*9e10*/  F2FP.BF16.PACK_AB R136, R236, R237 ;  /* 0x000000edec88723e */ /* 0x000fe400000010ff */
[----:B------:R-:W-:Y:S03]  /*9e20*/  F2FP.BF16.PACK_AB R137, R234, R235 ;  /* 0x000000ebea89723e */ /* 0x000fe600000010ff */
[----:B------:R-:W-:Y:S02]  /*9e30*/  F2FP.BF16.PACK_AB R138, R231, R233 ;  /* 0x000000e9e78a723e */ /* 0x000fe400000010ff */
[----:B-1----:R-:W-:Y:S01]  /*9e40*/  F2FP.BF16.PACK_AB R139, R187, R227 ;  /* 0x000000e3bb8b723e */ /* 0x002fe200000010ff */
[--C-:B------:R-:W-:Y:S04]  /*9e50*/  FFMA.FTZ R2, R190, c[0x0][0x2d0], -R172.reuse ;  /* 0x0000b400be027a23 */ /* 0x100fe800000108ac */
[----:B------:R1:W-:Y:S02]  /*9e60*/  MUFU.EX2 R186, R2 ;  /* 0x0000000200ba7308 */ /* 0x0003e40000000800 */
[C---:B-----5:R-:W-:Y:S08]  /*9e70*/  HMMA.16816.F32.BF16 R4, R136.reuse, R144, R4 ;  /* 0x000000908804723c */ /* 0x060ff00000041804 */
[C---:B------:R-:W-:Y:S01]  /*9e80*/  HMMA.16816.F32.BF16 R8, R136.reuse, R146, R8 ;  /* 0x000000928808723c */ /* 0x040fe20000041808 */
[----:B------:R-:W5:Y:S07]  /*9e90*/  LDSM.16.MT88.4 R144, [R196+0x800] ;  /* 0x00080000c490783b */ /* 0x000f6e0000004200 */
[C---:B--2---:R-:W-:Y:S04]  /*9ea0*/  HMMA.16816.F32.BF16 R12, R136.reuse, R148, R12 ;  /* 0x00000094880c723c */ /* 0x044fe8000004180c */
[--C-:B-1----:R-:W-:Y:S04]  /*9eb0*/  FFMA.FTZ R2, R191, c[0x0][0x2d0], -R172.reuse ;  /* 0x0000b400bf027a23 */ /* 0x102fe800000108ac */
[C---:B------:R-:W-:Y:S01]  /*9ec0*/  HMMA.16816.F32.BF16 R16, R136.reuse, R150, R16 ;  /* 0x000000968810723c */ /* 0x040fe20000041810 */
[----:B------:R-:W1:Y:S01]  /*9ed0*/  LDSM.16.MT88.4 R148, [R193+0x2800] ;  /* 0x00280000c194783b */ /* 0x000e620000004200 */
[----:B------:R2:W1:Y:S06]  /*9ee0*/  MUFU.EX2 R185, R2 ;  /* 0x0000000200b97308 */ /* 0x00046c0000000800 */
[C---:B---3--:R-:W-:Y:S08]  /*9ef0*/  HMMA.16816.F32.BF16 R20, R136.reuse, R140, R20 ;  /* 0x0000008c8814723c */ /* 0x048ff00000041814 */
[C---:B------:R-:W-:Y:S01]  /*9f00*/  HMMA.16816.F32.BF16 R24, R136.reuse, R142, R24 ;  /* 0x0000008e8818723c */ /* 0x040fe20000041818 */
[----:B------:R-:W3:Y:S07]  /*9f10*/  LDSM.16.MT88.4 R140, [R194+0x2800] ;  /* 0x00280000c28c783b */ /* 0x000eee0000004200 */
[C---:B-----5:R-:W-:Y:S04]  /*9f20*/  HMMA.16816.F32.BF16 R28, R136.reuse, R144, R28 ;  /* 0x00000090881c723c */ /* 0x060fe8000004181c */
[--C-:B--2---:R-:W-:Y:S04]  /*9f30*/  FFMA.FTZ R2, R223, c[0x0][0x2d0], -R173.reuse ;  /* 0x0000b400df027a23 */ /* 0x104fe800000108ad */
[----:B------:R2:W-:Y:S01]  /*9f40*/  MUFU.EX2 R183, R2 ;  /* 0x0000000200b77308 */ /* 0x0005e20000000800 */
[C---:B------:R-:W-:Y:S01]  /*9f50*/  HMMA.16816.F32.BF16 R32, R136.reuse, R146, R32 ;  /* 0x000000928820723c */ /* 0x040fe20000041820 */
[----:B------:R-:W5:Y:S07]  /*9f60*/  LDSM.16.MT88.4 R144, [R197+0x2800] ;  /* 0x00280000c590783b */ /* 0x000f6e0000004200 */
[C---:B-1----:R-:W-:Y:S08]  /*9f70*/  HMMA.16816.F32.BF16 R36, R136.reuse, R148, R36 ;  /* 0x000000948824723c */ /* 0x042ff00000041824 */
[C---:B------:R-:W-:Y:S01]  /*9f80*/  HMMA.16816.F32.BF16 R40, R136.reuse, R150, R40 ;  /* 0x000000968828723c */ /* 0x040fe20000041828 */
[----:B------:R-:W1:Y:S03]  /*9f90*/  LDSM.16.MT88.4 R148, [R196+0x2800] ;  /* 0x00280000c494783b */ /* 0x000e660000004200 */
[--C-:B--2---:R-:W-:Y:S04]  /*9fa0*/  FFMA.FTZ R2, R222, c[0x0][0x2d0], -R173.reuse ;  /* 0x0000b400de027a23 */ /* 0x104fe800000108ad */
[C---:B---3--:R-:W-:Y:S01]  /*9fb0*/  HMMA.16816.F32.BF16 R44, R136.reuse, R140, R44 ;  /* 0x0000008c882c723c */ /* 0x048fe2000004182c */
[----:B------:R2:W3:Y:S07]  /*9fc0*/  MUFU.EX2 R184, R2 ;  /* 0x0000000200b87308 */ /* 0x0004ee0000000800 */
[C---:B------:R-:W-:Y:S01]  /*9fd0*/  HMMA.16816.F32.BF16 R48, R136.reuse, R142, R48 ;  /* 0x0000008e8830723c */ /* 0x040fe20000041830 */
[----:B------:R-:W3:Y:S07]  /*9fe0*/  LDSM.16.MT88.4 R140, [R193+0x4800] ;  /* 0x00480000c18c783b */ /* 0x000eee0000004200 */
[C---:B-----5:R-:W-:Y:S08]  /*9ff0*/  HMMA.16816.F32.BF16 R52, R136.reuse, R144, R52 ;  /* 0x000000908834723c */ /* 0x060ff00000041834 */
[C---:B------:R-:W-:Y:S01]  /*a000*/  HMMA.16816.F32.BF16 R56, R136.reuse, R146, R56 ;  /* 0x000000928838723c */ /* 0x040fe20000041838 */
[----:B------:R-:W5:Y:S03]  /*a010*/  LDSM.16.MT88.4 R144, [R194+0x4800] ;  /* 0x00480000c290783b */ /* 0x000f660000004200 */
[--C-:B--2---:R-:W-:Y:S04]  /*a020*/  FFMA.FTZ R2, R225, c[0x0][0x2d0], -R172.reuse ;  /* 0x0000b400e1027a23 */ /* 0x104fe800000108ac */
[C---:B-1----:R-:W-:Y:S01]  /*a030*/  HMMA.16816.F32.BF16 R60, R136.reuse, R148, R60 ;  /* 0x00000094883c723c */ /* 0x042fe2000004183c */
[----:B------:R1:W-:Y:S07]  /*a040*/  MUFU.EX2 R182, R2 ;  /* 0x0000000200b67308 */ /* 0x0003ee0000000800 */
[C---:B------:R-:W-:Y:S01]  /*a050*/  HMMA.16816.F32.BF16 R64, R136.reuse, R150, R64 ;  /* 0x000000968840723c */ /* 0x040fe20000041840 */
[----:B------:R-:W2:Y:S07]  /*a060*/  LDSM.16.MT88.4 R148, [R197+0x4800] ;  /* 0x00480000c594783b */ /* 0x000eae0000004200 */
[C---:B---3--:R-:W-:Y:S08]  /*a070*/  HMMA.16816.F32.BF16 R68, R136.reuse, R140, R68 ;  /* 0x0000008c8844723c */ /* 0x048ff00000041844 */
[C---:B------:R-:W-:Y:S01]  /*a080*/  HMMA.16816.F32.BF16 R72, R136.reuse, R142, R72 ;  /* 0x0000008e8848723c */ /* 0x040fe20000041848 */
[----:B------:R-:W3:Y:S03]  /*a090*/  LDSM.16.MT88.4 R140, [R196+0x4800] ;  /* 0x00480000c48c783b */ /* 0x000ee60000004200 */
[--C-:B-1----:R-:W-:Y:S04]  /*a0a0*/  FFMA.FTZ R2, R226, c[0x0][0x2d0], -R172.reuse ;  /* 0x0000b400e2027a23 */ /* 0x102fe800000108ac */
[----:B------:R1:W1:Y:S01]  /*a0b0*/  MUFU.EX2 R181, R2 ;  /* 0x0000000200b57308 */ /* 0x0002620000000800 */
[C---:B-----5:R-:W-:Y:S08]  /*a0c0*/  HMMA.16816.F32.BF16 R76, R136.reuse, R144, R76 ;  /* 0x00000090884c723c */ /* 0x060ff0000004184c */
[C---:B------:R-:W-:Y:S01]  /*a0d0*/  HMMA.16816.F32.BF16 R80, R136.reuse, R146, R80 ;  /* 0x000000928850723c */ /* 0x040fe20000041850 */
[----:B------:R-:W5:Y:S07]  /*a0e0*/  LDSM.16.MT88.4 R144, [R193+0x6800] ;  /* 0x00680000c190783b */ /* 0x000f6e0000004200 */
[C---:B--2---:R-:W-:Y:S04]  /*a0f0*/  HMMA.16816.F32.BF16 R84, R136.reuse, R148, R84 ;  /* 0x000000948854723c */ /* 0x044fe80000041854 */
[--C-:B-1----:R-:W-:Y:S04]  /*a100*/  FFMA.FTZ R2, R189, c[0x0][0x2d0], -R173.reuse ;  /* 0x0000b400bd027a23 */ /* 0x102fe800000108ad */
[C---:B------:R-:W-:Y:S01]  /*a110*/  HMMA.16816.F32.BF16 R88, R136.reuse, R150, R88 ;  /* 0x000000968858723c */ /* 0x040fe20000041858 */
[----:B------:R-:W1:Y:S01]  /*a120*/  LDSM.16.MT88.4 R148, [R194+0x6800] ;  /* 0x00680000c294783b */ /* 0x000e620000004200 */
[----:B------:R2:W-:Y:S06]  /*a130*/  MUFU.EX2 R180, R2 ;  /* 0x0000000200b47308 */ /* 0x0005ec0000000800 */
[C---:B---3--:R-:W-:Y:S08]  /*a140*/  HMMA.16816.F32.BF16 R92, R136.reuse, R140, R92 ;  /* 0x0000008c885c723c */ /* 0x048ff0000004185c */
[C---:B------:R-:W-:Y:S01]  /*a150*/  HMMA.16816.F32.BF16 R96, R136.reuse, R142, R96 ;  /* 0x0000008e8860723c */ /* 0x040fe20000041860 */
[----:B------:R-:W3:Y:S07]  /*a160*/  LDSM.16.MT88.4 R140, [R197+0x6800] ;  /* 0x00680000c58c783b */ /* 0x000eee0000004200 */
[C---:B-----5:R-:W-:Y:S04]  /*a170*/  HMMA.16816.F32.BF16 R100, R136.reuse, R144, R100 ;  /* 0x000000908864723c */ /* 0x060fe80000041864 */
[--C-:B--2---:R-:W-:Y:S04]  /*a180*/  FFMA.FTZ R2, R221, c[0x0][0x2d0], -R173.reuse ;  /* 0x0000b400dd027a23 */ /* 0x104fe800000108ad */
[----:B------:R2:W5:Y:S01]  /*a190*/  MUFU.EX2 R179, R2 ;  /* 0x0000000200b37308 */ /* 0x0005620000000800 */
[C---:B------:R-:W-:Y:S01]  /*a1a0*/  HMMA.16816.F32.BF16 R104, R136.reuse, R146, R104 ;  /* 0x000000928868723c */ /* 0x040fe20000041868 */
[----:B------:R-:W4:Y:S07]  /*a1b0*/  LDSM.16.MT88.4 R144, [R196+0x6800] ;  /* 0x00680000c490783b */ /* 0x000f2e0000004200 */
[C---:B-1----:R-:W-:Y:S08]  /*a1c0*/  HMMA.16816.F32.BF16 R108, R136.reuse, R148, R108 ;  /* 0x00000094886c723c */ /* 0x042ff0000004186c */
[C---:B------:R-:W-:Y:S01]  /*a1d0*/  HMMA.16816.F32.BF16 R112, R136.reuse, R150, R112 ;  /* 0x000000968870723c */ /* 0x040fe20000041870 */
[----:B------:R-:W-:Y:S03]  /*a1e0*/  LDSM.16.MT88.4 R148, [R194+0x1000] ;  /* 0x00100000c294783b */ /* 0x000fe60000004200 */
[--C-:B--2---:R-:W-:Y:S04]  /*a1f0*/  FFMA.FTZ R2, R232, c[0x0][0x2d0], -R172.reuse ;  /* 0x0000b400e8027a23 */ /* 0x104fe800000108ac */
[C---:B---3--:R-:W-:Y:S01]  /*a200*/  HMMA.16816.F32.BF16 R116, R136.reuse, R140, R116 ;  /* 0x0000008c8874723c */ /* 0x048fe20000041874 */
[----:B------:R1:W2:Y:S03]  /*a210*/  MUFU.EX2 R178, R2 ;  /* 0x0000000200b27308 */ /* 0x0002a60000000800 */
[----:B------:R-:W-:Y:S04]  /*a220*/  FFMA.FTZ R172, R228, c[0x0][0x2d0], -R172 ;  /* 0x0000b400e4ac7a23 */ /* 0x000fe800000108ac */
[C---:B------:R-:W-:Y:S01]  /*a230*/  HMMA.16816.F32.BF16 R120, R136.reuse, R142, R120 ;  /* 0x0000008e8878723c */ /* 0x040fe20000041878 */
[----:B------:R-:W3:Y:S02]  /*a240*/  LDSM.16.MT88.4 R140, [R193+0x1000] ;  /* 0x00100000c18c783b */ /* 0x000ee40000004200 */
[----:B------:R-:W-:Y:S05]  /*a250*/  MUFU.EX2 R174, R172 ;  /* 0x000000ac00ae7308 */ /* 0x000fea0000000800 */
[C---:B----4-:R-:W-:Y:S08]  /*a260*/  HMMA.16816.F32.BF16 R124, R136.reuse, R144, R124 ;  /* 0x00000090887c723c */ /* 0x050ff0000004187c */
[----:B------:R-:W-:Y:S01]  /*a270*/  HMMA.16816.F32.BF16 R128, R136, R146, R128 ;  /* 0x000000928880723c */ /* 0x000fe20000041880 */
[----:B------:R-:W4:Y:S03]  /*a280*/  LDSM.16.MT88.4 R144, [R197+0x1000] ;  /* 0x00100000c590783b */ /* 0x000f260000004200 */
[--C-:B-1----:R-:W-:Y:S03]  /*a290*/  FFMA.FTZ R2, R239, c[0x0][0x2d0], -R173.reuse ;  /* 0x0000b400ef027a23 */ /* 0x102fe600000108ad */
[----:B------:R-:W-:Y:S01]  /*a2a0*/  F2FP.BF16.PACK_AB R136, R185, R186 ;  /* 0x000000bab988723e */ /* 0x000fe200000010ff */
[----:B------:R1:W-:Y:S01]  /*a2b0*/  MUFU.EX2 R3, R2 ;  /* 0x0000000200037308 */ /* 0x0003e20000000800 */
[----:B------:R-:W-:Y:S03]  /*a2c0*/  F2FP.BF16.PACK_AB R137, R184, R183 ;  /* 0x000000b7b889723e */ /* 0x000fe600000010ff */
[----:B------:R-:W-:Y:S02]  /*a2d0*/  F2FP.BF16.PACK_AB R138, R181, R182 ;  /* 0x000000b6b58a723e */ /* 0x000fe400000010ff */
[----:B-----5:R-:W-:Y:S07]  /*a2e0*/  F2FP.BF16.PACK_AB R139, R179, R180 ;  /* 0x000000b4b38b723e */ /* 0x020fee00000010ff */
[C---:B---3--:R-:W-:Y:S08]  /*a2f0*/  HMMA.16816.F32.BF16 R4, R136.reuse, R140, R4 ;  /* 0x0000008c8804723c */ /* 0x048ff00000041804 */
[C---:B------:R-:W-:Y:S01]  /*a300*/  HMMA.16816.F32.BF16 R8, R136.reuse, R142, R8 ;  /* 0x0000008e8808723c */ /* 0x040fe20000041808 */
[----:B------:R-:W3:Y:S03]  /*a310*/  LDSM.16.MT88.4 R140, [R193+0x3000] ;  /* 0x00300000c18c783b */ /* 0x000ee60000004200 */
[--C-:B-1----:R-:W-:Y:S04]  /*a320*/  FFMA.FTZ R2, R242, c[0x0][0x2d0], -R173.reuse ;  /* 0x0000b400f2027a23 */ /* 0x102fe800000108ad */
[C---:B------:R-:W-:Y:S01]  /*a330*/  HMMA.16816.F32.BF16 R12, R136.reuse, R148, R12 ;  /* 0x00000094880c723c */ /* 0x040fe2000004180c */
[----:B------:R1:W5:Y:S07]  /*a340*/  MUFU.EX2 R175, R2 ;  /* 0x0000000200af7308 */ /* 0x00036e0000000800 */
[C---:B------:R-:W-:Y:S01]  /*a350*/  HMMA.16816.F32.BF16 R16, R136.reuse, R150, R16 ;  /* 0x000000968810723c */ /* 0x040fe20000041810 */
[----:B------:R-:W2:Y:S07]  /*a360*/  LDSM.16.MT88.4 R148, [R194+0x3000] ;  /* 0x00300000c294783b */ /* 0x000eae0000004200 */
[C---:B----4-:R-:W-:Y:S08]  /*a370*/  HMMA.16816.F32.BF16 R20, R136.reuse, R144, R20 ;  /* 0x000000908814723c */ /* 0x050ff00000041814 */
[C---:B------:R-:W-:Y:S01]  /*a380*/  HMMA.16816.F32.BF16 R24, R136.reuse, R146, R24 ;  /* 0x000000928818723c */ /* 0x040fe20000041818 */
[----:B------:R-:W4:Y:S03]  /*a390*/  LDSM.16.MT88.4 R144, [R197+0x3000] ;  /* 0x00300000c590783b */ /* 0x000f260000004200 */
[--C-:B-1----:R-:W-:Y:S02]  /*a3a0*/  FFMA.FTZ R2, R246, c[0x0][0x2d0], -R173.reuse ;  /* 0x0000b400f6027a23 */ /* 0x102fe400000108ad */
[----:B------:R-:W-:Y:S02]  /*a3b0*/  FFMA.FTZ R173, R135, c[0x0][0x2d0], -R173 ;  /* 0x0000b40087ad7a23 */ /* 0x000fe400000108ad */
[C---:B------:R-:W-:Y:S01]  /*a3c0*/  HMMA.16816.F32.BF16 R28, R136.reuse, R152, R28 ;  /* 0x00000098881c723c */ /* 0x040fe2000004181c */
[----:B------:R1:W-:Y:S07]  /*a3d0*/  MUFU.EX2 R172, R2 ;  /* 0x0000000200ac7308 */ /* 0x0003ee0000000800 */
[C---:B------:R-:W-:Y:S01]  /*a3e0*/  HMMA.16816.F32.BF16 R32, R136.reuse, R154, R32 ;  /* 0x0000009a8820723c */ /* 0x040fe20000041820 */
[----:B------:R-:W5:Y:S02]  /*a3f0*/  LDSM.16.MT88.4 R152, [R196+0x3000] ;  /* 0x00300000c498783b */ /* 0x000f640000004200 */
[----:B------:R4:W4:Y:S05]  /*a400*/  MUFU.EX2 R134, R173 ;  /* 0x000000ad00867308 */ /* 0x00092a0000000800 */
[C---:B---3--:R-:W-:Y:S08]  /*a410*/  HMMA.16816.F32.BF16 R36, R136.reuse, R140, R36 ;  /* 0x0000008c8824723c */ /* 0x048ff00000041824 */
[C---:B------:R-:W-:Y:S01]  /*a420*/  HMMA.16816.F32.BF16 R40, R136.reuse, R142, R40 ;  /* 0x0000008e8828723c */ /* 0x040fe20000041828 */
[----:B------:R-:W3:Y:S03]  /*a430*/  LDSM.16.MT88.4 R140, [R193+0x5000] ;  /* 0x00500000c18c783b */ /* 0x000ee60000004200 */
[----:B-1----:R-:W-:Y:S02]  /*a440*/  FFMA.FTZ R2, R0, R160, R238 ;  /* 0x000000a000027223 */ /* 0x002fe400000100ee */
[----:B------:R-:W-:Y:S02]  /*a450*/  FADD.FTZ R0, R244, R164 ;  /* 0x000000a4f4007221 */ /* 0x000fe40000010000 */
[C---:B--2---:R-:W-:Y:S01]  /*a460*/  HMMA.16816.F32.BF16 R44, R136.reuse, R148, R44 ;  /* 0x00000094882c723c */ /* 0x044fe2000004182c */
[----:B------:R-:W-:Y:S03]  /*a470*/  LDSM.16.MT88.4 R160, [R197+0x1800] ;  /* 0x00180000c5a0783b */ /* 0x000fe60000004200 */
[----:B------:R-:W-:Y:S02]  /*a480*/  FADD.FTZ R2, R241, R2 ;  /* 0x00000002f1027221 */ /* 0x000fe40000010000 */
[----:B------:R-:W-:Y:S02]  /*a490*/  FADD.FTZ R0, R245, R0 ;  /* 0x00000000f5007221 */ /* 0x000fe40000010000 */
[C---:B------:R-:W-:Y:S01]  /*a4a0*/  HMMA.16816.F32.BF16 R48, R136.reuse, R150, R48 ;  /* 0x000000968830723c */ /* 0x040fe20000041830 */
[----:B----4-:R-:W2:Y:S03]  /*a4b0*/  LDL R173, [R1+0x14] ;  /* 0x0000140001ad7983 */ /* 0x010ea60000100800 */
[----:B------:R-:W-:Y:S01]  /*a4c0*/  FADD.FTZ R135, R240, R2 ;  /* 0x00000002f0877221 */ /* 0x000fe20000010000 */
[----:B------:R-:W1:Y:S01]  /*a4d0*/  LDSM.16.MT88.4 R148, [R194+0x5000] ;  /* 0x00500000c294783b */ /* 0x000e620000004200 */
        /* <DEDUP_REMOVED lines=8> */
[C---:B-----5:R-:W-:Y:S04]  /*a560*/  HMMA.16816.F32.BF16 R60, R136.reuse, R152, R60 ;  /* 0x00000098883c723c */ /* 0x060fe8000004183c */
        /* <DEDUP_REMOVED lines=10> */
[----:B------:R-:W3:Y:S03]  /*a610*/  LDSM.16.MT88.4 R140, [R193+0x7000] ;  /* 0x00700000c18c783b */ /* 0x000ee60000004200 */
        /* <DEDUP_REMOVED lines=9> */
[C---:B----4-:R-:W-:Y:S04]  /*a6b0*/  HMMA.16816.F32.BF16 R84, R136.reuse, R144, R84 ;  /* 0x000000908854723c */ /* 0x050fe80000041854 */
[----:B------:R-:W-:Y:S02]  /*a6c0*/  FADD.FTZ R2, R178, R2 ;  /* 0x00000002b2027221 */ /* 0x000fe40000010000 */
[----:B------:R-:W-:Y:S02]  /*a6d0*/  FADD.FTZ R0, R179, R0 ;  /* 0x00000000b3007221 */ /* 0x000fe40000010000 */
[C---:B------:R-:W-:Y:S01]  /*a6e0*/  HMMA.16816.F32.BF16 R88, R136.reuse, R146, R88 ;  /* 0x000000928858723c */ /* 0x040fe20000041858 */
[----:B------:R-:W4:Y:S07]  /*a6f0*/  LDSM.16.MT88.4 R144, [R197+0x7000] ;  /* 0x00700000c590783b */ /* 0x000f2e0000004200 */
[C---:B-----5:R-:W-:Y:S08]  /*a700*/  HMMA.16816.F32.BF16 R92, R136.reuse, R152, R92 ;  /* 0x00000098885c723c */ /* 0x060ff0000004185c */
[C---:B------:R-:W-:Y:S01]  /*a710*/  HMMA.16816.F32.BF16 R96, R136.reuse, R154, R96 ;  /* 0x0000009a8860723c */ /* 0x040fe20000041860 */
[----:B------:R-:W5:Y:S07]  /*a720*/  LDSM.16.MT88.4 R152, [R196+0x7000] ;  /* 0x00700000c498783b */ /* 0x000f6e0000004200 */
[C---:B---3--:R-:W-:Y:S08]  /*a730*/  HMMA.16816.F32.BF16 R100, R136.reuse, R140, R100 ;  /* 0x0000008c8864723c */ /* 0x048ff00000041864 */
[C---:B------:R-:W-:Y:S08]  /*a740*/  HMMA.16816.F32.BF16 R104, R136.reuse, R142, R104 ;  /* 0x0000008e8868723c */ /* 0x040ff00000041868 */
[C---:B-1----:R-:W-:Y:S08]  /*a750*/  HMMA.16816.F32.BF16 R108, R136.reuse, R148, R108 ;  /* 0x00000094886c723c */ /* 0x042ff0000004186c */
[C---:B------:R-:W-:Y:S01]  /*a760*/  HMMA.16816.F32.BF16 R112, R136.reuse, R150, R112 ;  /* 0x000000968870723c */ /* 0x040fe20000041870 */
[----:B------:R-:W1:Y:S07]  /*a770*/  LDSM.16.MT88.4 R148, [R193+0x1800] ;  /* 0x00180000c194783b */ /* 0x000e6e0000004200 */
[C---:B----4-:R-:W-:Y:S08]  /*a780*/  HMMA.16816.F32.BF16 R116, R136.reuse, R144, R116 ;  /* 0x000000908874723c */ /* 0x050ff00000041874 */
[C---:B------:R-:W-:Y:S08]  /*a790*/  HMMA.16816.F32.BF16 R120, R136.reuse, R146, R120 ;  /* 0x000000928878723c */ /* 0x040ff00000041878 */
[C---:B-----5:R-:W-:Y:S08]  /*a7a0*/  HMMA.16816.F32.BF16 R124, R136.reuse, R152, R124 ;  /* 0x00000098887c723c */ /* 0x060ff0000004187c */
        /* <DEDUP_REMOVED lines=9> */
[C---:B-1----:R-:W-:Y:S01]  /*a840*/  HMMA.16816.F32.BF16 R140, R136.reuse, R148, R4 ;  /* 0x00000094888c723c */ /* 0x042fe20000041804 */
[----:B------:R-:W1:Y:S02]  /*a850*/  LDSM.16.MT88.4 R4, [R193+0x3800] ;  /* 0x00380000c104783b */ /* 0x000e640000004200 */
[----:B------:R-:W-:Y:S02]  /*a860*/  FADD.FTZ R2, R174, R2 ;  /* 0x00000002ae027221 */ /* 0x000fe40000010000 */
[----:B------:R-:W-:Y:S01]  /*a870*/  FADD.FTZ R0, R172, R3 ;  /* 0x00000003ac007221 */ /* 0x000fe20000010000 */
[----:B------:R-:W-:Y:S02]  /*a880*/  MOV R3, R133 ;  /* 0x0000008500037202 */ /* 0x000fe40000000f00 */
[C---:B------:R-:W-:Y:S01]  /*a890*/  HMMA.16816.F32.BF16 R144, R136.reuse, R150, R8 ;  /* 0x000000968890723c */ /* 0x040fe20000041808 */
[----:B------:R-:W3:Y:S03]  /*a8a0*/  LDSM.16.MT88.4 R8, [R194+0x3800] ;  /* 0x00380000c208783b */ /* 0x000ee60000004200 */
[----:B------:R-:W-:Y:S01]  /*a8b0*/  FADD.FTZ R0, R134, R0 ;  /* 0x0000000086007221 */ /* 0x000fe20000010000 */
[----:B------:R-:W-:Y:S03]  /*a8c0*/  MOV R134, R132 ;  /* 0x0000008400867202 */ /* 0x000fe60000000f00 */
[C---:B------:R-:W-:Y:S01]  /*a8d0*/  HMMA.16816.F32.BF16 R148, R136.reuse, R156, R12 ;  /* 0x0000009c8894723c */ /* 0x040fe2000004180c */
[----:B------:R-:W4:Y:S07]  /*a8e0*/  LDSM.16.MT88.4 R12, [R197+0x3800] ;  /* 0x00380000c50c783b */ /* 0x000f2e0000004200 */
[C---:B------:R-:W-:Y:S01]  /*a8f0*/  HMMA.16816.F32.BF16 R152, R136.reuse, R158, R16 ;  /* 0x0000009e8898723c */ /* 0x040fe20000041810 */
[----:B------:R-:W5:Y:S07]  /*a900*/  LDSM.16.MT88.4 R16, [R196+0x3800] ;  /* 0x00380000c410783b */ /* 0x000f6e0000004200 */
[C---:B------:R-:W-:Y:S01]  /*a910*/  HMMA.16816.F32.BF16 R156, R136.reuse, R160, R20 ;  /* 0x000000a0889c723c */ /* 0x040fe20000041814 */
[----:B------:R-:W2:Y:S07]  /*a920*/  LDSM.16.MT88.4 R20, [R193+0x5800] ;  /* 0x00580000c114783b */ /* 0x000eae0000004200 */
[C---:B------:R-:W-:Y:S01]  /*a930*/  HMMA.16816.F32.BF16 R160, R136.reuse, R162, R24 ;  /* 0x000000a288a0723c */ /* 0x040fe20000041818 */
[----:B------:R-:W-:Y:S07]  /*a940*/  LDSM.16.MT88.4 R24, [R193+0x7800] ;  /* 0x00780000c118783b */ /* 0x000fee0000004200 */
[C---:B------:R-:W-:Y:S01]  /*a950*/  HMMA.16816.F32.BF16 R164, R136.reuse, R168, R28 ;  /* 0x000000a888a4723c */ /* 0x040fe2000004181c */
[----:B------:R-:W-:Y:S04]  /*a960*/  STL [R1+0x8], R2 ;  /* 0x0000080201007387 */ /* 0x000fe80000100800 */
[----:B------:R-:W-:Y:S03]  /*a970*/  STL [R1+0xc], R0 ;  /* 0x00000c0001007387 */ /* 0x000fe60000100800 */
        /* <DEDUP_REMOVED lines=12> */
[----:B------:R-:W5:Y:S02]  /*aa40*/  LDSM.16.MT88.4 R16, [R194+0x7800] ;  /* 0x00780000c210783b */ /* 0x000f640000004200 */
[----:B--2---:R-:W-:Y:S02]  /*aa50*/  ISETP.GT.AND P0, PT, R224, R173, PT ;  /* 0x000000ade000720c */ /* 0x004fe40003f04270 */
[----:B------:R-:W-:Y:S03]  /*aa60*/  MOV R224, R220 ;  /* 0x000000dc00e07202 */ /* 0x000fe60000000f00 */
[C---:B------:R-:W-:Y:S08]  /*aa70*/  HMMA.16816.F32.BF16 R68, R136.reuse, R20, R68 ;  /* 0x000000148844723c */ /* 0x040ff00000041844 */
[C---:B------:R-:W-:Y:S01]  /*aa80*/  HMMA.16816.F32.BF16 R72, R136.reuse, R22, R72 ;  /* 0x000000168848723c */ /* 0x040fe20000041848 */
[----:B------:R-:W2:Y:S07]  /*aa90*/  LDSM.16.MT88.4 R20, [R197+0x7800] ;  /* 0x00780000c514783b */ /* 0x000eae0000004200 */
[C---:B-1----:R-:W-:Y:S08]  /*aaa0*/  HMMA.16816.F32.BF16 R76, R136.reuse, R4, R76 ;  /* 0x00000004884c723c */ /* 0x042ff0000004184c */
[C---:B------:R-:W-:Y:S01]  /*aab0*/  HMMA.16816.F32.BF16 R80, R136.reuse, R6, R80 ;  /* 0x000000068850723c */ /* 0x040fe20000041850 */
[----:B------:R-:W1:Y:S07]  /*aac0*/  LDSM.16.MT88.4 R4, [R196+0x7800] ;  /* 0x00780000c404783b */ /* 0x000e6e0000004200 */
[C---:B---3--:R-:W-:Y:S08]  /*aad0*/  HMMA.16816.F32.BF16 R84, R136.reuse, R8, R84 ;  /* 0x000000088854723c */ /* 0x048ff00000041854 */
[C---:B------:R-:W-:Y:S08]  /*aae0*/  HMMA.16816.F32.BF16 R88, R136.reuse, R10, R88 ;  /* 0x0000000a8858723c */ /* 0x040ff00000041858 */
[C---:B----4-:R-:W-:Y:S08]  /*aaf0*/  HMMA.16816.F32.BF16 R92, R136.reuse, R12, R92 ;  /* 0x0000000c885c723c */ /* 0x050ff0000004185c */
[C---:B------:R-:W-:Y:S08]  /*ab00*/  HMMA.16816.F32.BF16 R96, R136.reuse, R14, R96 ;  /* 0x0000000e8860723c */ /* 0x040ff00000041860 */
[C---:B------:R-:W-:Y:S08]  /*ab10*/  HMMA.16816.F32.BF16 R100, R136.reuse, R24, R100 ;  /* 0x000000188864723c */ /* 0x040ff00000041864 */
[C---:B------:R-:W-:Y:S08]  /*ab20*/  HMMA.16816.F32.BF16 R104, R136.reuse, R26, R104 ;  /* 0x0000001a8868723c */ /* 0x040ff00000041868 */
[C---:B-----5:R-:W-:Y:S08]  /*ab30*/  HMMA.16816.F32.BF16 R108, R136.reuse, R16, R108 ;  /* 0x00000010886c723c */ /* 0x060ff0000004186c */
[C---:B------:R-:W-:Y:S08]  /*ab40*/  HMMA.16816.F32.BF16 R112, R136.reuse, R18, R112 ;  /* 0x000000128870723c */ /* 0x040ff00000041870 */
[C---:B--2---:R-:W-:Y:S08]  /*ab50*/  HMMA.16816.F32.BF16 R116, R136.reuse, R20, R116 ;  /* 0x000000148874723c */ /* 0x044ff00000041874 */
[C---:B------:R-:W-:Y:S08]  /*ab60*/  HMMA.16816.F32.BF16 R120, R136.reuse, R22, R120 ;  /* 0x000000168878723c */ /* 0x040ff00000041878 */
[C---:B-1----:R-:W-:Y:S08]  /*ab70*/  HMMA.16816.F32.BF16 R124, R136.reuse, R4, R124 ;  /* 0x00000004887c723c */ /* 0x042ff0000004187c */
[----:B------:R-:W-:Y:S01]  /*ab80*/  HMMA.16816.F32.BF16 R128, R136, R6, R128 ;  /* 0x000000068880723c */ /* 0x000fe20000041880 */
[----:B------:R-:W-:-:S07]  /*ab90*/  @P0 BRA `(.L_x_2230) ;  /* 0xffffc2b000000947 */ /* 0x000fce000383ffff */
.L_x_2229:
[----:B----4-:R-:W2:Y:S02]  /*aba0*/  LDL R0, [R1+0x4] ;  /* 0x0000040001007983 */ /* 0x010ea40000100800 */
[----:B--2---:R-:W-:-:S13]  /*abb0*/  ISETP.GE.AND P0, PT, R220, R0, PT ;  /* 0x00000000dc00720c */ /* 0x004fda0003f06270 */
[----:B------:R-:W-:Y:S05]  /*abc0*/  @!P0 BRA `(.L_x_2231) ;  /* 0x000037b000008947 */ /* 0x000fea0003800000 */
[----:B------:R-:W-:Y:S02]  /*abd0*/  MOV R135, R132 ;  /* 0x0000008400877202 */ /* 0x000fe40000000f00 */
[----:B------:R-:W-:Y:S02]  /*abe0*/  MOV R134, R133 ;  /* 0x0000008500867202 */ /* 0x000fe40000000f00 */
.L_x_2232:
[----:B------:R-:W2:Y:S01]  /*abf0*/  LDL R22, [R1] ;  /* 0x0000000001167983 */ /* 0x000ea20000100800 */
[----:B------:R-:W-:Y:S01]  /*ac00*/  SHF.R.S32.HI R0, RZ, 0x1f, R220 ;  /* 0x0000001fff007819 */ /* 0x000fe200000114dc */
[----:B------:R-:W-:Y:S04]  /*ac10*/  DEPBAR.LE SB0, 0x0 ;  /* 0x000080000000791a */ /* 0x000fe80000000000 */
[----:B------:R-:W-:Y:S01]  /*ac20*/  WARPSYNC 0xffffffff ;  /* 0xffffffff00007948 */ /* 0x000fe20003800000 */
[----:B------:R-:W-:Y:S01]  /*ac30*/  BAR.SYNC.DEFER_BLOCKING 0x0 ;  /* 0x0000000000007b1d */ /* 0x000fe20000010000 */
[----:B------:R-:W-:Y:S01]  /*ac40*/  IMAD R0, R0, c[0x0][0x208], RZ ;  /* 0x0000820000007a24 */ /* 0x000fe200078e02ff */
[----:B------:R-:W-:Y:S01]  /*ac50*/  IADD3 R20, P0, R250, 0x40, RZ ;  /* 0x00000040fa147810 */ /* 0x000fe20007f1e0ff */
[C---:B------:R-:W-:Y:S04]  /*ac60*/  IMAD.WIDE.U32 R4, R220.reuse, c[0x0][0x208], RZ ;  /* 0x00008200dc047a25 */ /* 0x040fe800078e00ff */
[----:B------:R-:W-:Y:S01]  /*ac70*/  IMAD R0, R220, c[0x0][0x20c], R0 ;  /* 0x00008300dc007a24 */ /* 0x000fe200078e0200 */
[C---:B------:R-:W-:Y:S04]  /*ac80*/  SHF.L.U32 R3, R4.reuse, 0x6, RZ ;  /* 0x0000000604037819 */ /* 0x040fe800000006ff */
[----:B------:R-:W-:Y:S02]  /*ac90*/  IADD3 R0, R5, R0, RZ ;  /* 0x0000000005007210 */ /* 0x000fe40007ffe0ff */
[C---:B------:R-:W-:Y:S02]  /*aca0*/  IADD3 R2, P6, R3.reuse, R250, RZ ;  /* 0x000000fa03027210 */ /* 0x040fe40007fde0ff */
[----:B------:R-:W-:Y:S02]  /*acb0*/  SHF.L.U64.HI R0, R4, 0x6, R0 ;  /* 0x0000000604007819 */ /* 0x000fe40000010200 */
[C---:B------:R-:W-:Y:S01]  /*acc0*/  IADD3 R4, P1, R3.reuse, R20, RZ ;  /* 0x0000001403047210 */ /* 0x040fe20007f3e0ff */
        /* <DEDUP_REMOVED lines=9> */
[----:B------:R-:W3:Y:S04]  /*ad60*/  LDL R132, [R1+0x4] ;  /* 0x0000040001847983 */ /* 0x000ee80000100800 */
[----:B------:R-:W4:Y:S01]  /*ad70*/  LDL.LU R242, [R1+0x8] ;  /* 0x0000080001f27983 */ /* 0x000f220000300800 */
[-C--:B--2---:R-:W-:Y:S02]  /*ad80*/  IADD3.X R15, RZ, R22.reuse, RZ, P0, !PT ;  /* 0x00000016ff0f7210 */ /* 0x084fe400007fe4ff */
[CC--:B------:R-:W-:Y:S02]  /*ad90*/  IADD3.X R5, R0.reuse, R22.reuse, RZ, P6, !PT ;  /* 0x0000001600057210 */ /* 0x0c0fe400037fe4ff */
[----:B------:R-:W-:Y:S02]  /*ada0*/  IADD3.X R8, R0, R15, RZ, P1, !PT ;  /* 0x0000000f00087210 */ /* 0x000fe40000ffe4ff */
[----:B------:R-:W-:Y:S02]  /*adb0*/  LEA R12, P6, R4, c[0x0][0x1f8], 0x1 ;  /* 0x00007e00040c7a11 */ /* 0x000fe400078c08ff */
[----:B------:R-:W-:Y:S02]  /*adc0*/  LEA R6, P0, R2, c[0x0][0x1f8], 0x1 ;  /* 0x00007e0002067a11 */ /* 0x000fe400078008ff */
[----:B------:R-:W-:Y:S02]  /*add0*/  LEA.HI.X R13, R4, c[0x0][0x1fc], R8, 0x1, P6 ;  /* 0x00007f00040d7a11 */ /* 0x000fe400030f0c08 */
[----:B------:R-:W1:Y:S01]  /*ade0*/  LDSM.16.M88.4 R8, [R192] ;  /* 0x00000000c008783b */ /* 0x000e620000000200 */
[----:B------:R-:W-:Y:S02]  /*adf0*/  LEA.HI.X R7, R2, c[0x0][0x1fc], R5, 0x1, P0 ;  /* 0x00007f0002077a11 */ /* 0x000fe400000f0c05 */
[----:B------:R-:W-:Y:S04]  /*ae00*/  IADD3 R14, P0, R250, 0x80, RZ ;  /* 0x00000080fa0e7810 */ /* 0x000fe80007f1e0ff */
[----:B------:R-:W-:Y:S01]  /*ae10*/  IADD3.X R21, RZ, R22, RZ, P0, !PT ;  /* 0x00000016ff157210 */ /* 0x000fe200007fe4ff */
[----:B------:R-:W-:Y:S01]  /*ae20*/  @!PT LDS RZ, [RZ] ;  /* 0x00000000fffff984 */ /* 0x000fe20000000800 */
[----:B------:R-:W-:Y:S01]  /*ae30*/  @!PT LDS RZ, [RZ] ;  /* 0x00000000fffff984 */ /* 0x000fe20000000800 */
[----:B------:R-:W-:Y:S01]  /*ae40*/  @!PT LDS RZ, [RZ] ;  /* 0x00000000fffff984 */ /* 0x000fe20000000800 */
[----:B------:R2:W-:Y:S01]  /*ae50*/  LDGSTS.E.BYPASS.LTC128B.128 [R219+0x100], [R6.64], !P5 ;  /* 0x0010000006db7fae */ /* 0x0005e2000e901d46 */
[C---:B------:R-:W-:Y:S04]  /*ae60*/  IADD3 R2, P1, R3.reuse, R14, RZ ;  /* 0x0000000e03027210 */ /* 0x040fe80007f3e0ff */
[----:B------:R-:W-:Y:S02]  /*ae70*/  LEA R4, P0, R2, c[0x0][0x1f8], 0x1 ;  /* 0x00007e0002047a11 */ /* 0x000fe400078008ff */
[----:B------:R-:W-:Y:S01]  /*ae80*/  IADD3.X R5, R0, R21, RZ, P1, !PT ;  /* 0x0000001500057210 */ /* 0x000fe20000ffe4ff */
[----:B------:R5:W-:Y:S03]  /*ae90*/  LDGSTS.E.BYPASS.LTC128B.128 [R219+0x2100], [R12.64], !P4 ;  /* 0x021000000cdb7fae */ /* 0x000be6000e101d46 */
[----:B------:R-:W-:Y:S05]  /*aea0*/  LEA.HI.X R5, R2, c[0x0][0x1fc], R5, 0x1, P0 ;  /* 0x00007f0002057a11 */ /* 0x000fea00000f0c05 */
[----:B------:R1:W-:Y:S01]  /*aeb0*/  LDGSTS.E.BYPASS.LTC128B.128 [R219+0x4100], [R4.64], !P3 ;  /* 0x0410000004db7fae */ /* 0x0003e2000d901d46 */
[----:B--2---:R-:W-:Y:S02]  /*aec0*/  IADD3 R7, P0, R250, 0xc0, RZ ;  /* 0x000000c0fa077810 */ /* 0x004fe40007f1e0ff */
[----:B------:R-:W-:Y:S02]  /*aed0*/  MOV R6, c[0x0][0x208] ;  /* 0x0000820000067a02 */ /* 0x000fe40000000f00 */
[----:B------:R-:W-:Y:S02]  /*aee0*/  IADD3.X R23, RZ, R22, RZ, P0, !PT ;  /* 0x00000016ff177210 */ /* 0x000fe400007fe4ff */
[C---:B------:R-:W-:Y:S02]  /*aef0*/  LEA R2, P1, R6.reuse, R3, 0x5 ;  /* 0x0000000306027211 */ /* 0x040fe400078228ff */
[----:B-1----:R-:W-:Y:S02]  /*af00*/  MOV R4, c[0x0][0x20c] ;  /* 0x0000830000047a02 */ /* 0x002fe40000000f00 */
[----:B------:R-:W-:Y:S02]  /*af10*/  IADD3 R5, P6, R3, R7, RZ ;  /* 0x0000000703057210 */ /* 0x000fe40007fde0ff */
[----:B------:R-:W-:Y:S02]  /*af20*/  LEA.HI.X R3, R6, R0, R4, 0x5, P1 ;  /* 0x0000000006037211 */ /* 0x000fe400008f2c04 */
[C---:B------:R-:W-:Y:S02]  /*af30*/  LEA R4, P0, R5.reuse, c[0x0][0x1f8], 0x1 ;  /* 0x00007e0005047a11 */ /* 0x040fe400078008ff */
[----:B------:R-:W-:Y:S02]  /*af40*/  IADD3.X R0, R0, R23, RZ, P6, !PT ;  /* 0x0000001700007210 */ /* 0x000fe400037fe4ff */
[----:B------:R-:W-:Y:S02]  /*af50*/  IADD3 R6, P1, R2, R250, RZ ;  /* 0x000000fa02067210 */ /* 0x000fe40007f3e0ff */
[----:B------:R-:W-:Y:S02]  /*af60*/  LEA.HI.X R5, R5, c[0x0][0x1fc], R0, 0x1, P0 ;  /* 0x00007f0005057a11 */ /* 0x000fe400000f0c00 */
[----:B-----5:R-:W-:Y:S02]  /*af70*/  LEA R12, P0, R6, c[0x0][0x1f8], 0x1 ;  /* 0x00007e00060c7a11 */ /* 0x020fe400078008ff */
[----:B------:R-:W-:Y:S01]  /*af80*/  IADD3 R0, P6, R2, R20, RZ ;  /* 0x0000001402007210 */ /* 0x000fe20007fde0ff */
[----:B------:R1:W-:Y:S02]  /*af90*/  LDGSTS.E.BYPASS.LTC128B.128 [R219+0x6100], [R4.64], !P2 ;  /* 0x0610000004db7fae */ /* 0x0003e4000d101d46 */
[C---:B-1----:R-:W-:Y:S02]  /*afa0*/  IADD3.X R4, R3.reuse, R22, RZ, P1, !PT ;  /* 0x0000001603047210 */ /* 0x042fe40000ffe4ff */
[C---:B------:R-:W-:Y:S02]  /*afb0*/  IADD3.X R5, R3.reuse, R15, RZ, P6, !PT ;  /* 0x0000000f03057210 */ /* 0x040fe400037fe4ff */
[----:B------:R-:W-:Y:S02]  /*afc0*/  LEA.HI.X R13, R6, c[0x0][0x1fc], R4, 0x1, P0 ;  /* 0x00007f00060d7a11 */ /* 0x000fe400000f0c04 */
[----:B------:R-:W-:Y:S02]  /*afd0*/  IADD3 R4, P1, R2, R14, RZ ;  /* 0x0000000e02047210 */ /* 0x000fe40007f3e0ff */
[----:B------:R-:W-:Y:S01]  /*afe0*/  LEA R14, P6, R0, c[0x0][0x1f8], 0x1 ;  /* 0x00007e00000e7a11 */ /* 0x000fe200078c08ff */
[----:B------:R1:W-:Y:S01]  /*aff0*/  LDGSTS.E.BYPASS.LTC128B.128 [R219+0x1100], [R12.64], !P5 ;  /* 0x011000000cdb7fae */ /* 0x0003e2000e901d46 */
[----:B------:R-:W-:Y:S02]  /*b000*/  IADD3 R22, P0, R2, R7, RZ ;  /* 0x0000000702167210 */ /* 0x000fe40007f1e0ff */
[----:B------:R-:W-:Y:S02]  /*b010*/  LEA.HI.X R15, R0, c[0x0][0x1fc], R5, 0x1, P6 ;  /* 0x00007f00000f7a11 */ /* 0x000fe400030f0c05 */
[C---:B------:R-:W-:Y:S02]  /*b020*/  IADD3.X R2, R3.reuse, R21, RZ, P1, !PT ;  /* 0x0000001503027210 */ /* 0x040fe40000ffe4ff */
[C---:B------:R-:W-:Y:S01]  /*b030*/  LEA R20, P1, R4.reuse, c[0x0][0x1f8], 0x1 ;  /* 0x00007e0004147a11 */ /* 0x040fe200078208ff */
[----:B------:R1:W-:Y:S01]  /*b040*/  LDGSTS.E.BYPASS.LTC128B.128 [R219+0x3100], [R14.64], !P4 ;  /* 0x031000000edb7fae */ /* 0x0003e2000e101d46 */
[----:B------:R-:W-:Y:S02]  /*b050*/  IADD3.X R3, R3, R23, RZ, P0, !PT ;  /* 0x0000001703037210 */ /* 0x000fe400007fe4ff */
[----:B------:R-:W-:Y:S02]  /*b060*/  LEA.HI.X R21, R4, c[0x0][0x1fc], R2, 0x1, P1 ;  /* 0x00007f0004157a11 */ /* 0x000fe400008f0c02 */
[C---:B------:R-:W-:Y:S03]  /*b070*/  HMMA.16816.F32.BF16 R4, R32.reuse, R8, RZ ;  /* 0x000000082004723c */ /* 0x040fe600000418ff */
[----:B------:R2:W-:Y:S01]  /*b080*/  LDGSTS.E.BYPASS.LTC128B.128 [R219+0x5100], [R20.64], !P3 ;  /* 0x0510000014db7fae */ /* 0x0005e2000d901d46 */
[----:B------:R-:W-:Y:S02]  /*b090*/  LEA R2, P0, R22, c[0x0][0x1f8], 0x1 ;  /* 0x00007e0016027a11 */ /* 0x000fe400078008ff */
[----:B---3--:R-:W-:Y:S02]  /*b0a0*/  ISETP.GT.AND P6, PT, R220, R132, PT ;  /* 0x00000084dc00720c */ /* 0x008fe40003fc4270 */
[C---:B------:R-:W-:Y:S01]  /*b0b0*/  HMMA.16816.F32.BF16 R8, R32.reuse, R10, RZ ;  /* 0x0000000a2008723c */ /* 0x040fe200000418ff */
[----:B------:R-:W-:Y:S03]  /*b0c0*/  LEA.HI.X R3, R22, c[0x0][0x1fc], R3, 0x1, P0 ;  /* 0x00007f0016037a11 */ /* 0x000fe600000f0c03 */
[----:B------:R-:W-:Y:S02]  /*b0d0*/  IADD3 R220, R220, -0x1, RZ ;  /* 0xffffffffdcdc7810 */ /* 0x000fe40007ffe0ff */
[----:B------:R3:W-:Y:S02]  /*b0e0*/  LDGSTS.E.BYPASS.LTC128B.128 [R219+0x7100], [R2.64], !P2 ;  /* 0x0710000002db7fae */ /* 0x0007e4000d101d46 */
[C---:B-1----:R-:W-:Y:S06]  /*b0f0*/  HMMA.16816.F32.BF16 R12, R32.reuse, R16, RZ ;  /* 0x00000010200c723c */ /* 0x042fec00000418ff */
[----:B------:R-:W0:Y:S02]  /*b100*/  LDGDEPBAR ;  /* 0x00000000000079af */ /* 0x000e240000000000 */
        /* <DEDUP_REMOVED lines=21> */
[C---:B--2---:R-:W-:Y:S08]  /*b260*/  HMMA.16816.F32.BF16 R12, R136.reuse, R180, R12 ;  /* 0x000000b4880c723c */ /* 0x044ff0000004180c */
[C---:B------:R-:W-:Y:S01]  /*b270*/  HMMA.16816.F32.BF16 R16, R136.reuse, R182, R16 ;  /* 0x000000b68810723c */ /* 0x040fe20000041810 */
[----:B------:R-:W-:Y:S07]  /*b280*/  LDSM.16.M88.4 R180, [R195+0x800] ;  /* 0x00080000c3b4783b */ /* 0x000fee0000000200 */
[C---:B-----5:R-:W-:Y:S08]  /*b290*/  HMMA.16816.F32.BF16 R20, R136.reuse, R172, R20 ;  /* 0x000000ac8814723c */ /* 0x060ff00000041814 */
[C---:B------:R-:W-:Y:S01]  /*b2a0*/  HMMA.16816.F32.BF16 R24, R136.reuse, R174, R24 ;  /* 0x000000ae8818723c */ /* 0x040fe20000041818 */
[----:B------:R-:W1:Y:S07]  /*b2b0*/  LDSM.16.M88.4 R172, [R201] ;  /* 0x00000000c9ac783b */ /* 0x000e6e0000000200 */
[C---:B------:R-:W-:Y:S08]  /*b2c0*/  HMMA.16816.F32.BF16 R28, R136.reuse, R184, R28 ;  /* 0x000000b8881c723c */ /* 0x040ff0000004181c */
[----:B------:R-:W-:Y:S01]  /*b2d0*/  HMMA.16816.F32.BF16 R32, R136, R186, R32 ;  /* 0x000000ba8820723c */ /* 0x000fe20000041820 */
[----:B------:R-:W2:Y:S08]  /*b2e0*/  LDSM.16.M88.4 R136, [R195+0x1000] ;  /* 0x00100000c388783b */ /* 0x000eb00000000200 */
[----:B------:R-:W5:Y:S01]  /*b2f0*/  LDSM.16.M88.4 R184, [R195+0x1800] ;  /* 0x00180000c3b8783b */ /* 0x000f620000000200 */
        /* <DEDUP_REMOVED lines=9> */
[C---:B-----5:R-:W-:Y:S08]  /*b390*/  HMMA.16816.F32.BF16 R28, R172.reuse, R184, R28 ;  /* 0x000000b8ac1c723c */ /* 0x060ff0000004181c */
[----:B------:R-:W-:Y:S01]  /*b3a0*/  HMMA.16816.F32.BF16 R32, R172, R186, R32 ;  /* 0x000000baac20723c */ /* 0x000fe20000041820 */
[----:B------:R-:W2:Y:S08]  /*b3b0*/  LDSM.16.M88.4 R172, [R192+0x3000] ;  /* 0x00300000c0ac783b */ /* 0x000eb00000000200 */
[----:B------:R-:W5:Y:S01]  /*b3c0*/  LDSM.16.M88.4 R184, [R192+0x3800] ;  /* 0x00380000c0b8783b */ /* 0x000f620000000200 */
        /* <DEDUP_REMOVED lines=9> */
[C---:B-----5:R-:W-:Y:S08]  /*b460*/  HMMA.16816.F32.BF16 R28, R136.reuse, R184, R28 ;  /* 0x000000b8881c723c */ /* 0x060ff0000004181c */
[----:B------:R-:W-:Y:S01]  /*b470*/  HMMA.16816.F32.BF16 R32, R136, R186, R32 ;  /* 0x000000ba8820723c */ /* 0x000fe20000041820 */
[----:B------:R-:W2:Y:S08]  /*b480*/  LDSM.16.M88.4 R136, [R213] ;  /* 0x00000000d588783b */ /* 0x000eb00000000200 */
[----:B------:R-:W5:Y:S01]  /*b490*/  LDSM.16.M88.4 R184, [R212] ;  /* 0x00000000d4b8783b */ /* 0x000f620000000200 */
        /* <DEDUP_REMOVED lines=122> */
[----:B------:R-:W5:Y:S07]  /*bc40*/  LDSM.16.M88.4 R180, [R201+0xc000] ;  /* 0x00c00000c9b4783b */ /* 0x000f6e0000000200 */
[C---:B--2---:R-:W-:Y:S08]  /*bc50*/  HMMA.16816.F32.BF16 R20, R136.reuse, R172, R20 ;  /* 0x000000ac8814723c */ /* 0x044ff00000041814 */
[C---:B------:R-:W-:Y:S08]  /*bc60*/  HMMA.16816.F32.BF16 R24, R136.reuse, R174, R24 ;  /* 0x000000ae8818723c */ /* 0x040ff00000041818 */
[C---:B-1----:R-:W-:Y:S08]  /*bc70*/  HMMA.16816.F32.BF16 R28, R136.reuse, R176, R28 ;  /* 0x000000b0881c723c */ /* 0x042ff0000004181c */
[----:B------:R-:W-:Y:S01]  /*bc80*/  HMMA.16816.F32.BF16 R32, R136, R178, R32 ;  /* 0x000000b28820723c */ /* 0x000fe20000041820 */
[----:B------:R-:W1:Y:S07]  /*bc90*/  LDSM.16.M88.4 R136, [R195+0x6800] ;  /* 0x00680000c388783b */ /* 0x000e6e0000000200 */
[C---:B-----5:R-:W-:Y:S08]  /*bca0*/  HMMA.16816.F32.BF16 R4, R180.reuse, R184, R4 ;  /* 0x000000b8b404723c */ /* 0x060ff00000041804 */
[C---:B------:R-:W-:Y:S11]  /*bcb0*/  HMMA.16816.F32.BF16 R8, R180.reuse, R186, R8 ;  /* 0x000000bab408723c */ /* 0x040ff60000041808 */
[----:B------:R-:W-:Y:S05]  /*bcc0*/  @!UPT UIADD3 URZ, URZ, URZ, URZ ;  /* 0x0000003f3f3ff290 */ /* 0x000fea000fffe03f */
[----:B------:R-:W-:Y:S04]  /*bcd0*/  FMUL.FTZ R0, R4, c[0x0][0x320] ;  /* 0x0000c80004007a20 */ /* 0x000fe80000410000 */
[----:B------:R2:W-:Y:S04]  /*bce0*/  MUFU.TANH R174, R0 ;  /* 0x0000000000ae7308 */ /* 0x0005e80000002400 */
[----:B---3--:R-:W-:Y:S01]  /*bcf0*/  FMUL.FTZ R3, R11, c[0x0][0x320] ;  /* 0x0000c8000b037a20 */ /* 0x008fe20000410000 */
[C---:B-1----:R-:W-:Y:S05]  /*bd00*/  HMMA.16816.F32.BF16 R12, R180.reuse, R136, R12 ;  /* 0x00000088b40c723c */ /* 0x042fea000004180c */
[----:B------:R-:W-:Y:S03]  /*bd10*/  MUFU.TANH R177, R3 ;  /* 0x0000000300b17308 */ /* 0x000fe60000002400 */
[C---:B------:R-:W-:Y:S04]  /*bd20*/  HMMA.16816.F32.BF16 R16, R180.reuse, R138, R16 ;  /* 0x0000008ab410723c */ /* 0x040fe80000041810 */
[----:B--2---:R-:W-:Y:S04]  /*bd30*/  FMUL.FTZ R0, R5, c[0x0][0x320] ;  /* 0x0000c80005007a20 */ /* 0x004fe80000410000 */
[----:B------:R1:W-:Y:S11]  /*bd40*/  MUFU.TANH R176, R0 ;  /* 0x0000000000b07308 */ /* 0x0003f60000002400 */
[----:B------:R-:W-:Y:S05]  /*bd50*/  @!UPT UIADD3 URZ, URZ, URZ, URZ ;  /* 0x0000003f3f3ff290 */ /* 0x000fea000fffe03f */
[----:B------:R-:W-:Y:S04]  /*bd60*/  FMUL.FTZ R2, R16, c[0x0][0x320] ;  /* 0x0000c80010027a20 */ /* 0x000fe80000410000 */
[----:B------:R-:W-:Y:S01]  /*bd70*/  MUFU.TANH R187, R2 ;  /* 0x0000000200bb7308 */ /* 0x000fe20000002400 */
[----:B-1----:R-:W-:Y:S09]  /*bd80*/  FMUL.FTZ R0, R6, c[0x0][0x320] ;  /* 0x0000c80006007a20 */ /* 0x002ff20000410000 */
[----:B------:R1:W2:Y:S02]  /*bd90*/  MUFU.TANH R178, R0 ;  /* 0x0000000000b27308 */ /* 0x0002a40000002400 */
[----:B-1----:R-:W-:Y:S02]  /*bda0*/  FMUL.FTZ R0, R7, c[0x0][0x320] ;  /* 0x0000c80007007a20 */ /* 0x002fe40000410000 */
[----:B------:R-:W1:Y:S06]  /*bdb0*/  LDSM.16.M88.4 R4, [R195+0x7000] ;  /* 0x00700000c304783b */ /* 0x000e6c0000000200 */
[----:B------:R3:W5:Y:S02]  /*bdc0*/  MUFU.TANH R179, R0 ;  /* 0x0000000000b37308 */ /* 0x0007640000002400 */
[----:B---3--:R-:W-:Y:S08]  /*bdd0*/  FMUL.FTZ R0, R8, c[0x0][0x320] ;  /* 0x0000c80008007a20 */ /* 0x008ff00000410000 */
[----:B------:R3:W-:Y:S01]  /*bde0*/  MUFU.TANH R173, R0 ;  /* 0x0000000000ad7308 */ /* 0x0007e20000002400 */
[C---:B-1----:R-:W-:Y:S07]  /*bdf0*/  HMMA.16816.F32.BF16 R20, R180.reuse, R4, R20 ;  /* 0x00000004b414723c */ /* 0x042fee0000041814 */
[----:B------:R-:W-:Y:S01]  /*be00*/  @P6 SHF.R.S32.HI R4, RZ, 0x1f, R220 ;  /* 0x0000001fff046819 */ /* 0x000fe200000114dc */
[C---:B------:R-:W-:Y:S04]  /*be10*/  HMMA.16816.F32.BF16 R24, R180.reuse, R6, R24 ;  /* 0x00000006b418723c */ /* 0x040fe80000041818 */
[----:B------:R-:W-:Y:S02]  /*be20*/  @P6 IMAD R4, R4, c[0x0][0x1e0], RZ ;  /* 0x0000780004046a24 */ /* 0x000fe400078e02ff */
[----:B---3--:R-:W-:Y:S02]  /*be30*/  FMUL.FTZ R0, R9, c[0x0][0x320] ;  /* 0x0000c80009007a20 */ /* 0x008fe40000410000 */
[C---:B------:R-:W-:Y:S02]  /*be40*/  @P6 IMAD.WIDE.U32 R6, R220.reuse, c[0x0][0x1e0], RZ ;  /* 0x00007800dc066a25 */ /* 0x040fe400078e00ff */
[----:B------:R1:W-:Y:S02]  /*be50*/  MUFU.TANH R172, R0 ;  /* 0x0000000000ac7308 */ /* 0x0003e40000002400 */
[----:B------:R-:W-:Y:S02]  /*be60*/  @P6 IMAD R4, R220, c[0x0][0x1e4], R4 ;  /* 0x00007900dc046a24 */ /* 0x000fe400078e0204 */
[----:B-1----:R-:W-:Y:S02]  /*be70*/  FMUL.FTZ R0, R10, c[0x0][0x320] ;  /* 0x0000c8000a007a20 */ /* 0x002fe40000410000 */
[----:B------:R-:W1:Y:S01]  /*be80*/  LDSM.16.M88.4 R8, [R195+0x7800] ;  /* 0x00780000c308783b */ /* 0x000e620000000200 */
[----:B------:R-:W-:Y:S04]  /*be90*/  DEPBAR.LE SB0, 0x0 ;  /* 0x000080000000791a */ /* 0x000fe80000000000 */
[----:B------:R3:W1:Y:S03]  /*bea0*/  MUFU.TANH R175, R0 ;  /* 0x0000000000af7308 */ /* 0x0006660000002400 */
[----:B------:R-:W-:Y:S01]  /*beb0*/  BAR.SYNC.DEFER_BLOCKING 0x0 ;  /* 0x0000000000007b1d */ /* 0x000fe20000010000 */
[----:B---3--:R-:W-:Y:S06]  /*bec0*/  FMUL.FTZ R0, R12, c[0x0][0x320] ;  /* 0x0000c8000c007a20 */ /* 0x008fec0000410000 */
[----:B------:R3:W-:Y:S01]  /*bed0*/  MUFU.TANH R139, R0 ;  /* 0x00000000008b7308 */ /* 0x0007e20000002400 */
[C---:B-1----:R-:W-:Y:S08]  /*bee0*/  HMMA.16816.F32.BF16 R28, R180.reuse, R8, R28 ;  /* 0x00000008b41c723c */ /* 0x042ff0000004181c */
[----:B------:R-:W-:Y:S04]  /*bef0*/  HMMA.16816.F32.BF16 R32, R180, R10, R32 ;  /* 0x0000000ab420723c */ /* 0x000fe80000041820 */
[----:B---3--:R-:W-:Y:S04]  /*bf00*/  FMUL.FTZ R0, R13, c[0x0][0x320] ;  /* 0x0000c8000d007a20 */ /* 0x008fe80000410000 */
[----:B------:R1:W-:Y:S08]  /*bf10*/  MUFU.TANH R184, R0 ;  /* 0x0000000000b87308 */ /* 0x0003f00000002400 */
[----:B------:R-:W-:Y:S04]  /*bf20*/  FMUL.FTZ R2, R31, c[0x0][0x320] ;  /* 0x0000c8001f027a20 */ /* 0x000fe80000410000 */
[----:B------:R2:W-:Y:S04]  /*bf30*/  MUFU.TANH R240, R2 ;  /* 0x0000000200f07308 */ /* 0x0005e80000002400 */
[----:B------:R-:W-:Y:S06]  /*bf40*/  FMUL.FTZ R3, R32, c[0x0][0x320] ;  /* 0x0000c80020037a20 */ /* 0x000fec0000410000 */
[----:B------:R3:W-:Y:S01]  /*bf50*/  MUFU.TANH R183, R3 ;  /* 0x0000000300b77308 */ /* 0x0007e20000002400 */
[----:B-1----:R-:W-:Y:S09]  /*bf60*/  FMUL.FTZ R0, R14, c[0x0][0x320] ;  /* 0x0000c8000e007a20 */ /* 0x002ff20000410000 */
[----:B------:R1:W1:Y:S01]  /*bf70*/  MUFU.TANH R185, R0 ;  /* 0x0000000000b97308 */ /* 0x0002620000002400 */
[----:B--2---:R-:W-:Y:S04]  /*bf80*/  FMNMX.FTZ R2, R178, R135, !PT ;  /* 0x00000087b2027209 */ /* 0x004fe80007810000 */
[----:B-----5:R-:W-:Y:S04]  /*bf90*/  FMNMX.FTZ R2, R179, R2, !PT ;  /* 0x00000002b3027209 */ /* 0x020fe80007810000 */
[----:B------:R-:W-:Y:S01]  /*bfa0*/  FMNMX.FTZ R2, R175, R2, !PT ;  /* 0x00000002af027209 */ /* 0x000fe20007810000 */
[----:B---3--:R-:W-:Y:S03]  /*bfb0*/  FMUL.FTZ R3, R33, c[0x0][0x320] ;  /* 0x0000c80021037a20 */ /* 0x008fe60000410000 */
[----:B------:R-:W-:Y:S01]  /*bfc0*/  FMNMX.FTZ R2, R177, R2, !PT ;  /* 0x00000002b1027209 */ /* 0x000fe20007810000 */
[----:B------:R2:W-:Y:S01]  /*bfd0*/  MUFU.TANH R182, R3 ;  /* 0x0000000300b67308 */ /* 0x0005e20000002400 */
[----:B-1----:R-:W-:Y:S02]  /*bfe0*/  FMUL.FTZ R0, R15, c[0x0][0x320] ;  /* 0x0000c8000f007a20 */ /* 0x002fe40000410000 */
[----:B------:R-:W-:Y:S07]  /*bff0*/  FMNMX.FTZ R2, R185, R2, !PT ;  /* 0x00000002b9027209 */ /* 0x000fee0007810000 */
[----:B------:R1:W3:Y:S01]  /*c000*/  MUFU.TANH R186, R0 ;  /* 0x0000000000ba7308 */ /* 0x0002e20000002400 */
[----:B--2---:R-:W-:Y:S09]  /*c010*/  FMUL.FTZ R3, R34, c[0x0][0x320] ;  /* 0x0000c80022037a20 */ /* 0x004ff20000410000 */
[----:B------:R-:W-:Y:S01]  /*c020*/  MUFU.TANH R137, R3 ;  /* 0x0000000300897308 */ /* 0x000fe20000002400 */
[----:B-1----:R-:W-:Y:S01]  /*c030*/  FMUL.FTZ R0, R17, c[0x0][0x320] ;  /* 0x0000c80011007a20 */ /* 0x002fe20000410000 */
[----:B---3--:R-:W-:Y:S08]  /*c040*/  FMNMX.FTZ R2, R186, R2, !PT ;  /* 0x00000002ba027209 */ /* 0x008ff00007810000 */
        /* <DEDUP_REMOVED lines=45> */
[----:B-----5:R-:W-:Y:S02]  /*c320*/  FMNMX.FTZ R2, R236, R3, !PT ;  /* 0x00000003ec027209 */ /* 0x020fe40007810000 */
        /* <DEDUP_REMOVED lines=11> */
[----:B--2---:R-:W-:Y:S02]  /*c3e0*/  FMNMX.FTZ R8, R3, R5, !PT ;  /* 0x0000000503087209 */ /* 0x004fe40007810000 */
[----:B------:R-:W-:Y:S02]  /*c3f0*/  @P6 IADD3 R3, R7, R4, RZ ;  /* 0x0000000407036210 */ /* 0x000fe40007ffe0ff */
[C---:B------:R-:W-:Y:S03]  /*c400*/  @P6 SHF.L.U32 R5, R6.reuse, 0x6, RZ ;  /* 0x0000000606056819 */ /* 0x040fe600000006ff */
[----:B------:R-:W2:Y:S01]  /*c410*/  SHFL.BFLY PT, R11, R8, 0x1, 0x1f ;  /* 0x0c201f00080b7f89 */ /* 0x000ea200000e0000 */
[----:B------:R-:W-:Y:S02]  /*c420*/  @P6 SHF.L.U64.HI R4, R6, 0x6, R3 ;  /* 0x0000000606046819 */ /* 0x000fe40000010203 */
[----:B-1----:R-:W-:Y:S02]  /*c430*/  FMNMX.FTZ R0, R0, R2, !PT ;  /* 0x0000000200007209 */ /* 0x002fe40007810000 */
[C---:B------:R-:W-:Y:S03]  /*c440*/  @P6 IADD3 R2, P0, R5.reuse, R248, RZ ;  /* 0x000000f805026210 */ /* 0x040fe60007f1e0ff */
[----:B------:R-:W1:Y:S01]  /*c450*/  SHFL.BFLY PT, R3, R0, 0x1, 0x1f ;  /* 0x0c201f0000037f89 */ /* 0x000e6200000e0000 */
[----:B------:R-:W-:Y:S02]  /*c460*/  @P6 LEA R16, P1, R2, c[0x0][0x1c8], 0x1 ;  /* 0x0000720002106a11 */ /* 0x000fe400078208ff */
[-C--:B------:R-:W-:Y:S02]  /*c470*/  @P6 IADD3.X R6, R4, R252.reuse, RZ, P0, !PT ;  /* 0x000000fc04066210 */ /* 0x080fe400007fe4ff */
[----:B------:R-:W-:Y:S02]  /*c480*/  @P6 IADD3 R9, P0, R248, 0x40, RZ ;  /* 0x00000040f8096810 */ /* 0x000fe40007f1e0ff */
[----:B------:R-:W-:Y:S02]  /*c490*/  @P6 LEA.HI.X R17, R2, c[0x0][0x1cc], R6, 0x1, P1 ;  /* 0x0000730002116a11 */ /* 0x000fe400008f0c06 */
[-C--:B------:R-:W-:Y:S02]  /*c4a0*/  @P6 IADD3.X R15, RZ, R252.reuse, RZ, P0, !PT ;  /* 0x000000fcff0f6210 */ /* 0x080fe400007fe4ff */
[----:B------:R-:W-:Y:S01]  /*c4b0*/  @P6 IADD3 R2, P0, R5, R9, RZ ;  /* 0x0000000905026210 */ /* 0x000fe20007f1e0ff */
[----:B------:R3:W-:Y:S01]  /*c4c0*/  @P6 LDGSTS.E.BYPASS.LTC128B.128 [R219+0x8100], [R16.64], !P5 ;  /* 0x0810000010db6fae */ /* 0x0007e2000e901d46 */
[----:B------:R-:W-:Y:S02]  /*c4d0*/  @P6 IADD3 R22, P1, R248, 0x80, RZ ;  /* 0x00000080f8166810 */ /* 0x000fe40007f3e0ff */
[----:B------:R-:W-:Y:S02]  /*c4e0*/  @P6 IADD3.X R7, R4, R15, RZ, P0, !PT ;  /* 0x0000000f04076210 */ /* 0x000fe400007fe4ff */
[----:B--2---:R-:W-:Y:S02]  /*c4f0*/  FMNMX.FTZ R133, R8, R11, !PT ;  /* 0x0000000b08857209 */ /* 0x004fe40007810000 */
[C---:B------:R-:W-:Y:S02]  /*c500*/  @P6 LEA R20, P0, R2.reuse, c[0x0][0x1c8], 0x1 ;  /* 0x0000720002146a11 */ /* 0x040fe400078008ff */
[----:B------:R-:W-:Y:S02]  /*c510*/  @P6 IADD3.X R23, RZ, R252, RZ, P1, !PT ;  /* 0x000000fcff176210 */ /* 0x000fe40000ffe4ff */
[----:B------:R-:W-:Y:S01]  /*c520*/  @P6 LEA.HI.X R21, R2, c[0x0][0x1cc], R7, 0x1, P0 ;  /* 0x0000730002156a11 */ /* 0x000fe200000f0c07 */
[----:B------:R-:W-:Y:S01]  /*c530*/  FADD.FTZ R2, -R133, R134 ;  /* 0x0000008685027221 */ /* 0x000fe20000010100 */
[----:B-1----:R-:W-:Y:S02]  /*c540*/  FMNMX.FTZ R132, R0, R3, !PT ;  /* 0x0000000300847209 */ /* 0x002fe40007810000 */
[C---:B------:R-:W-:Y:S01]  /*c550*/  @P6 IADD3 R6, P1, R5.reuse, R22, RZ ;  /* 0x0000001605066210 */ /* 0x040fe20007f3e0ff */
[----:B------:R-:W-:Y:S01]  /*c560*/  FMUL.FTZ R0, R2, c[0x0][0x2d0] ;  /* 0x0000b40002007a20 */ /* 0x000fe20000410000 */
[----:B------:R-:W-:Y:S01]  /*c570*/  @P6 IADD3 R14, P0, R248, 0xc0, RZ ;  /* 0x000000c0f80e6810 */ /* 0x000fe20007f1e0ff */
[----:B------:R1:W-:Y:S01]  /*c580*/  @P6 LDGSTS.E.BYPASS.LTC128B.128 [R219+0xa100], [R20.64], !P4 ;  /* 0x0a10000014db6fae */ /* 0x0003e2000e101d46 */
[----:B------:R-:W-:Y:S01]  /*c590*/  @P6 IADD3.X R10, R4, R23, RZ, P1, !PT ;  /* 0x00000017040a6210 */ /* 0x000fe20000ffe4ff */
[----:B------:R2:W3:Y:S01]  /*c5a0*/  MUFU.EX2 R2, R0 ;  /* 0x0000000000027308 */ /* 0x0004e20000000800 */
[C---:B------:R-:W-:Y:S02]  /*c5b0*/  @P6 LEA R18, P1, R6.reuse, c[0x0][0x1c8], 0x1 ;  /* 0x0000720006126a11 */ /* 0x040fe400078208ff */
[----:B------:R-:W-:Y:S02]  /*c5c0*/  @P6 IADD3.X R7, RZ, R252, RZ, P0, !PT ;  /* 0x000000fcff076210 */ /* 0x000fe400007fe4ff */
[----:B------:R-:W-:Y:S02]  /*c5d0*/  @P6 LEA.HI.X R19, R6, c[0x0][0x1cc], R10, 0x1, P1 ;  /* 0x0000730006136a11 */ /* 0x000fe400008f0c0a */
[----:B------:R-:W-:Y:S02]  /*c5e0*/  @P6 IADD3 R6, P1, R5, R14, RZ ;  /* 0x0000000e05066210 */ /* 0x000fe40007f3e0ff */
[----:B------:R-:W-:Y:S01]  /*c5f0*/  @P6 MOV R3, c[0x0][0x1e0] ;  /* 0x0000780000036a02 */ /* 0x000fe20000000f00 */
[----:B------:R5:W-:Y:S01]  /*c600*/  @P6 LDGSTS.E.BYPASS.LTC128B.128 [R219+0xc100], [R18.64], !P3 ;  /* 0x0c10000012db6fae */ /* 0x000be2000d901d46 */
[----:B------:R-:W-:Y:S02]  /*c610*/  @P6 IADD3.X R10, R4, R7, RZ, P1, !PT ;  /* 0x00000007040a6210 */ /* 0x000fe40000ffe4ff */
[C---:B------:R-:W-:Y:S02]  /*c620*/  @P6 LEA R12, P1, R6.reuse, c[0x0][0x1c8], 0x1 ;  /* 0x00007200060c6a11 */ /* 0x040fe400078208ff */
[C---:B------:R-:W-:Y:S02]  /*c630*/  @P6 LEA R5, P0, R3.reuse, R5, 0x5 ;  /* 0x0000000503056211 */ /* 0x040fe400078028ff */
[----:B------:R-:W-:Y:S02]  /*c640*/  @P6 MOV R8, c[0x0][0x1e4] ;  /* 0x0000790000086a02 */ /* 0x000fe40000000f00 */
[----:B------:R-:W-:Y:S02]  /*c650*/  @P6 LEA.HI.X R13, R6, c[0x0][0x1cc], R10, 0x1, P1 ;  /* 0x00007300060d6a11 */ /* 0x000fe400008f0c0a */
[----:B------:R-:W-:Y:S02]  /*c660*/  @P6 LEA.HI.X R3, R3, R4, R8, 0x5, P0 ;  /* 0x0000000403036211 */ /* 0x000fe400000f2c08 */
[----:B------:R-:W-:Y:S01]  /*c670*/  @P6 IADD3 R4, P1, R5, R248, RZ ;  /* 0x000000f805046210 */ /* 0x000fe20007f3e0ff */
[----:B--2---:R-:W-:Y:S01]  /*c680*/  FADD.FTZ R0, -R132, R135 ;  /* 0x0000008784007221 */ /* 0x004fe20000010100 */
[----:B------:R2:W-:Y:S01]  /*c690*/  @P6 LDGSTS.E.BYPASS.LTC128B.128 [R219+0xe100], [R12.64], !P2 ;  /* 0x0e1000000cdb6fae */ /* 0x0005e2000d101d46 */
[----:B------:R-:W-:Y:S01]  /*c6a0*/  FMUL.FTZ R135, R133, c[0x0][0x2d0] ;  /* 0x0000b40085877a20 */ /* 0x000fe20000410000 */
[----:B------:R-:W-:Y:S01]  /*c6b0*/  @P6 LEA R10, P0, R4, c[0x0][0x1c8], 0x1 ;  /* 0x00007200040a6a11 */ /* 0x000fe200078008ff */
[----:B------:R-:W-:Y:S01]  /*c6c0*/  FMUL.FTZ R0, R0, c[0x0][0x2d0] ;  /* 0x0000b40000007a20 */ /* 0x000fe20000410000 */
[----:B------:R-:W-:Y:S01]  /*c6d0*/  @P6 IADD3.X R6, R3, R252, RZ, P1, !PT ;  /* 0x000000fc03066210 */ /* 0x000fe20000ffe4ff */
[--C-:B------:R-:W-:Y:S02]  /*c6e0*/  FFMA.FTZ R8, R174, c[0x0][0x2d0], -R135.reuse ;  /* 0x0000b400ae087a23 */ /* 0x100fe40000010887 */
[----:B---3--:R-:W-:Y:S01]  /*c6f0*/  FMUL.FTZ R16, R2, R152 ;  /* 0x0000009802107220 */ /* 0x008fe20000410000 */
[----:B------:R-:W-:Y:S01]  /*c700*/  @P6 LEA.HI.X R11, R4, c[0x0][0x1cc], R6, 0x1, P0 ;  /* 0x00007300040b6a11 */ /* 0x000fe200000f0c06 */
[----:B------:R3:W-:Y:S01]  /*c710*/  MUFU.EX2 R138, R8 ;  /* 0x00000008008a7308 */ /* 0x0007e20000000800 */
[----:B------:R-:W-:Y:S01]  /*c720*/  @P6 IADD3 R4, P1, R5, R9, RZ ;  /* 0x0000000905046210 */ /* 0x000fe20007f3e0ff */
[--C-:B------:R-:W-:Y:S02]  /*c730*/  FFMA.FTZ R9, R176, c[0x0][0x2d0], -R135.reuse ;  /* 0x0000b400b0097a23 */ /* 0x100fe40000010887 */
[----:B------:R1:W-:Y:S01]  /*c740*/  @P6 LDGSTS.E.BYPASS.LTC128B.128 [R219+0x9100], [R10.64], !P5 ;  /* 0x091000000adb6fae */ /* 0x0003e2000e901d46 */
[----:B------:R-:W-:Y:S01]  /*c750*/  @P6 IADD3.X R6, R3, R15, RZ, P1, !PT ;  /* 0x0000000f03066210 */ /* 0x000fe20000ffe4ff */
[C---:B------:R-:W-:Y:S02]  /*c760*/  FMUL.FTZ R17, R2.reuse, R153 ;  /* 0x0000009902117220 */ /* 0x040fe40000410000 */
[C---:B------:R-:W-:Y:S02]  /*c770*/  FMUL.FTZ R25, R2.reuse, R161 ;  /* 0x000000a102197220 */ /* 0x040fe40000410000 */
[----:B------:R1:W-:Y:S01]  /*c780*/  MUFU.EX2 R229, R9 ;  /* 0x0000000900e57308 */ /* 0x0003e20000000800 */
[C---:B------:R-:W-:Y:S01]  /*c790*/  FMUL.FTZ R24, R2.reuse, R160 ;  /* 0x000000a002187220 */ /* 0x040fe20000410000 */
[----:B------:R-:W4:Y:S01]  /*c7a0*/  LDL.LU R161, [R1+0xc] ;  /* 0x00000c0001a17983 */ /* 0x000f220000300800 */
[--C-:B------:R-:W-:Y:S02]  /*c7b0*/  FFMA.FTZ R134, R139, c[0x0][0x2d0], -R135.reuse ;  /* 0x0000b4008b867a23 */ /* 0x100fe40000010887 */
[C---:B------:R-:W-:Y:S02]  /*c7c0*/  FMUL.FTZ R32, R2.reuse, R168 ;  /* 0x000000a802207220 */ /* 0x040fe40000410000 */
[----:B------:R-:W-:Y:S02]  /*c7d0*/  FMUL.FTZ R33, R2, R169 ;  /* 0x000000a902217220 */ /* 0x000fe40000410000 */
[--C-:B------:R-:W-:Y:S01]  /*c7e0*/  FFMA.FTZ R160, R182, c[0x0][0x2d0], -R135.reuse ;  /* 0x0000b400b6a07a23 */ /* 0x100fe20000010887 */
[----:B------:R-:W2:Y:S01]  /*c7f0*/  MUFU.EX2 R0, R0 ;  /* 0x0000000000007308 */ /* 0x000ea20000000800 */
[C---:B------:R-:W-:Y:S02]  /*c800*/  FMUL.FTZ R36, R2.reuse, R36 ;  /* 0x0000002402247220 */ /* 0x040fe40000410000 */
[----:B------:R-:W-:Y:S01]  /*c810*/  FMUL.FTZ R37, R2, R37 ;  /* 0x0000002502257220 */ /* 0x000fe20000410000 */
[----:B---3--:R-:W-:Y:S01]  /*c820*/  @P6 LEA R8, P0, R4, c[0x0][0x1c8], 0x1 ;  /* 0x0000720004086a11 */ /* 0x008fe200078008ff */
[C---:B------:R-:W-:Y:S02]  /*c830*/  FMUL.FTZ R40, R2.reuse, R40 ;  /* 0x0000002802287220 */ /* 0x040fe40000410000 */
[C---:B------:R-:W-:Y:S02]  /*c840*/  FMUL.FTZ R41, R2.reuse, R41 ;  /* 0x0000002902297220 */ /* 0x040fe40000410000 */
[C---:B------:R-:W-:Y:S01]  /*c850*/  FMUL.FTZ R44, R2.reuse, R44 ;  /* 0x0000002c022c7220 */ /* 0x040fe20000410000 */
[----:B------:R-:W-:Y:S01]  /*c860*/  MUFU.EX2 R227, R134 ;  /* 0x0000008600e37308 */ /* 0x000fe20000000800 */
[C---:B------:R-:W-:Y:S02]  /*c870*/  FMUL.FTZ R45, R2.reuse, R45 ;  /* 0x0000002d022d7220 */ /* 0x040fe40000410000 */
[----:B------:R-:W-:Y:S01]  /*c880*/  FMUL.FTZ R48, R2, R48 ;  /* 0x0000003002307220 */ /* 0x000fe20000410000 */
[----:B-1----:R-:W-:Y:S01]  /*c890*/  @P6 LEA.HI.X R9, R4, c[0x0][0x1cc], R6, 0x1, P0 ;  /* 0x0000730004096a11 */ /* 0x002fe200000f0c06 */
[--C-:B------:R-:W-:Y:S01]  /*c8a0*/  FFMA.FTZ R6, R173, c[0x0][0x2d0], -R135.reuse ;  /* 0x0000b400ad067a23 */ /* 0x100fe20000010887 */
[C---:B------:R-:W-:Y:S01]  /*c8b0*/  @P6 IADD3 R4, P1, R5.reuse, R22, RZ ;  /* 0x0000001605046210 */ /* 0x040fe20007f3e0ff */
[----:B------:R-:W-:Y:S01]  /*c8c0*/  FMUL.FTZ R49, R2, R49 ;  /* 0x0000003102317220 */ /* 0x000fe20000410000 */
[----:B------:R-:W-:Y:S01]  /*c8d0*/  @P6 IADD3 R5, P0, R5, R14, RZ ;  /* 0x0000000e05056210 */ /* 0x000fe20007f1e0ff */
[----:B------:R1:W-:Y:S01]  /*c8e0*/  @P6 LDGSTS.E.BYPASS.LTC128B.128 [R219+0xb100], [R8.64], !P4 ;  /* 0x0b10000008db6fae */ /* 0x0003e2000e101d46 */
[C---:B------:R-:W-:Y:S01]  /*c8f0*/  @P6 IADD3.X R14, R3.reuse, R23, RZ, P1, !PT ;  /* 0x00000017030e6210 */ /* 0x040fe20000ffe4ff */
[----:B------:R3:W-:Y:S01]  /*c900*/  MUFU.EX2 R230, R6 ;  /* 0x0000000600e67308 */ /* 0x0007e20000000800 */
[----:B------:R-:W-:Y:S01]  /*c910*/  @P6 IADD3.X R15, R3, R7, RZ, P0, !PT ;  /* 0x00000007030f6210 */ /* 0x000fe200007fe4ff */
[--C-:B------:R-:W-:Y:S02]  /*c920*/  FFMA.FTZ R3, R172, c[0x0][0x2d0], -R135.reuse ;  /* 0x0000b400ac037a23 */ /* 0x100fe40000010887 */
[C---:B--2---:R-:W-:Y:S02]  /*c930*/  FMUL.FTZ R10, R0.reuse, R146 ;  /* 0x00000092000a7220 */ /* 0x044fe40000410000 */
[C---:B------:R-:W-:Y:S02]  /*c940*/  FMUL.FTZ R11, R0.reuse, R147 ;  /* 0x00000093000b7220 */ /* 0x040fe40000410000 */
[C---:B-----5:R-:W-:Y:S02]  /*c950*/  FMUL.FTZ R18, R0.reuse, R154 ;  /* 0x0000009a00127220 */ /* 0x060fe40000410000 */
[----:B------:R2:W5:Y:S01]  /*c960*/  MUFU.EX2 R228, R3 ;  /* 0x0000000300e47308 */ /* 0x0005620000000800 */
        /* <DEDUP_REMOVED lines=8> */
[----:B---3--:R-:W-:Y:S01]  /*c9f0*/  @P6 LEA R6, P0, R4, c[0x0][0x1c8], 0x1 ;  /* 0x0000720004066a11 */ /* 0x008fe200078008ff */
[----:B-1----:R-:W-:Y:S02]  /*ca00*/  FMUL.FTZ R9, R2, R145 ;  /* 0x0000009102097220 */ /* 0x002fe40000410000 */
[----:B------:R-:W-:Y:S01]  /*ca10*/  FFMA.FTZ R134, R184, c[0x0][0x2d0], -R135 ;  /* 0x0000b400b8867a23 */ /* 0x000fe20000010887 */
[----:B------:R-:W-:Y:S01]  /*ca20*/  @P6 LEA.HI.X R7, R4, c[0x0][0x1cc], R14, 0x1, P0 ;  /* 0x0000730004076a11 */ /* 0x000fe200000f0c0e */
[C---:B------:R-:W-:Y:S01]  /*ca30*/  FMUL.FTZ R42, R0.reuse, R42 ;  /* 0x0000002a002a7220 */ /* 0x040fe20000410000 */
[C---:B------:R-:W-:Y:S01]  /*ca40*/  @P6 LEA R4, P0, R5.reuse, c[0x0][0x1c8], 0x1 ;  /* 0x0000720005046a11 */ /* 0x040fe200078008ff */
[----:B------:R1:W-:Y:S01]  /*ca50*/  MUFU.EX2 R226, R134 ;  /* 0x0000008600e27308 */ /* 0x0003e20000000800 */
[----:B------:R-:W-:Y:S01]  /*ca60*/  FMUL.FTZ R43, R0, R43 ;  /* 0x0000002b002b7220 */ /* 0x000fe20000410000 */
[----:B------:R3:W-:Y:S01]  /*ca70*/  @P6 LDGSTS.E.BYPASS.LTC128B.128 [R219+0xd100], [R6.64], !P3 ;  /* 0x0d10000006db6fae */ /* 0x0007e2000d901d46 */
[----:B--2---:R-:W-:Y:S01]  /*ca80*/  FMUL.FTZ R3, R132, c[0x0][0x2d0] ;  /* 0x0000b40084037a20 */ /* 0x004fe20000410000 */
[----:B------:R-:W-:Y:S01]  /*ca90*/  @P6 LEA.HI.X R5, R5, c[0x0][0x1cc], R15, 0x1, P0 ;  /* 0x0000730005056a11 */ /* 0x000fe200000f0c0f */
[----:B------:R-:W-:Y:S02]  /*caa0*/  FMUL.FTZ R46, R0, R46 ;  /* 0x0000002e002e7220 */ /* 0x000fe40000410000 */
[--C-:B------:R-:W-:Y:S02]  /*cab0*/  FFMA.FTZ R14, R178, c[0x0][0x2d0], -R3.reuse ;  /* 0x0000b400b20e7a23 */ /* 0x100fe40000010803 */
[--C-:B------:R-:W-:Y:S01]  /*cac0*/  FFMA.FTZ R8, R175, c[0x0][0x2d0], -R3.reuse ;  /* 0x0000b400af087a23 */ /* 0x100fe20000010803 */
[----:B------:R2:W-:Y:S01]  /*cad0*/  @P6 LDGSTS.E.BYPASS.LTC128B.128 [R219+0xf100], [R4.64], !P2 ;  /* 0x0f10000004db6fae */ /* 0x0005e2000d101d46 */
[----:B------:R2:W-:Y:S01]  /*cae0*/  MUFU.EX2 R174, R14 ;  /* 0x0000000e00ae7308 */ /* 0x0005e20000000800 */
[C---:B------:R-:W-:Y:S02]  /*caf0*/  FMUL.FTZ R47, R0.reuse, R47 ;  /* 0x0000002f002f7220 */ /* 0x040fe40000410000 */
[C---:B------:R-:W-:Y:S02]  /*cb00*/  FMUL.FTZ R50, R0.reuse, R50 ;  /* 0x0000003200327220 */ /* 0x040fe40000410000 */
[----:B------:R-:W-:Y:S02]  /*cb10*/  FMUL.FTZ R51, R0, R51 ;  /* 0x0000003300337220 */ /* 0x000fe40000410000 */
[----:B------:R-:W-:Y:S01]  /*cb20*/  LDSM.16.MT88.4 R20, [R194] ;  /* 0x00000000c214783b */ /* 0x000fe20000004200 */
[C---:B------:R-:W-:Y:S02]  /*cb30*/  FMUL.FTZ R52, R2.reuse, R52 ;  /* 0x0000003402347220 */ /* 0x040fe40000410000 */
[----:B------:R2:W-:Y:S01]  /*cb40*/  MUFU.EX2 R173, R8 ;  /* 0x0000000800ad7308 */ /* 0x0005e20000000800 */
[----:B------:R-:W-:Y:S02]  /*cb50*/  FMUL.FTZ R53, R2, R53 ;  /* 0x0000003502357220 */ /* 0x000fe40000410000 */
[--C-:B-1----:R-:W-:Y:S02]  /*cb60*/  FFMA.FTZ R134, R185, c[0x0][0x2d0], -R3.reuse ;  /* 0x0000b400b9867a23 */ /* 0x102fe40000010803 */
[----:B------:R-:W-:Y:S01]  /*cb70*/  LDSM.16.MT88.4 R28, [R197] ;  /* 0x00000000c51c783b */ /* 0x000fe20000004200 */
[C---:B------:R-:W-:Y:S02]  /*cb80*/  FMUL.FTZ R54, R0.reuse, R54 ;  /* 0x0000003600367220 */ /* 0x040fe40000410000 */
[----:B---3--:R-:W-:Y:S01]  /*cb90*/  FMUL.FTZ R6, R0, R142 ;  /* 0x0000008e00067220 */ /* 0x008fe20000410000 */
[----:B-----5:R-:W-:Y:S01]  /*cba0*/  F2FP.BF16.PACK_AB R142, R228, R230 ;  /* 0x000000e6e48e723e */ /* 0x020fe200000010ff */
[C---:B------:R-:W-:Y:S01]  /*cbb0*/  FMUL.FTZ R7, R0.reuse, R143 ;  /* 0x0000008f00077220 */ /* 0x040fe20000410000 */
[----:B------:R-:W-:Y:S01]  /*cbc0*/  MUFU.EX2 R189, R134 ;  /* 0x0000008600bd7308 */ /* 0x000fe20000000800 */
[----:B------:R-:W-:Y:S01]  /*cbd0*/  FMUL.FTZ R55, R0, R55 ;  /* 0x0000003700377220 */ /* 0x000fe20000410000 */
[----:B------:R-:W-:Y:S01]  /*cbe0*/  LDSM.16.MT88.4 R152, [R194+0x2000] ;  /* 0x00200000c298783b */ /* 0x000fe20000004200 */
[--C-:B--2---:R-:W-:Y:S02]  /*cbf0*/  FFMA.FTZ R14, R179, c[0x0][0x2d0], -R3.reuse ;  /* 0x0000b400b30e7a23 */ /* 0x104fe40000010803 */
[----:B------:R-:W-:Y:S02]  /*cc00*/  FFMA.FTZ R4, R177, c[0x0][0x2d0], -R3 ;  /* 0x0000b400b1047a23 */ /* 0x000fe40000010803 */
[C---:B------:R-:W-:Y:S02]  /*cc10*/  FMUL.FTZ R5, R2.reuse, R141 ;  /* 0x0000008d02057220 */ /* 0x040fe40000410000 */
[C---:B------:R-:W-:Y:S01]  /*cc20*/  FMUL.FTZ R56, R2.reuse, R56 ;  /* 0x0000003802387220 */ /* 0x040fe20000410000 */
[----:B------:R-:W1:Y:S01]  /*cc30*/  MUFU.EX2 R190, R14 ;  /* 0x0000000e00be7308 */ /* 0x000e620000000800 */
[----:B------:R-:W-:Y:S01]  /*cc40*/  LDSM.16.MT88.4 R168, [R196+0x1800] ;  /* 0x00180000c4a8783b */ /* 0x000fe20000004200 */
[C---:B------:R-:W-:Y:S02]  /*cc50*/  FMUL.FTZ R57, R2.reuse, R57 ;  /* 0x0000003902397220 */ /* 0x040fe40000410000 */
[----:B------:R-:W-:Y:S02]  /*cc60*/  FMUL.FTZ R8, R2, R144 ;  /* 0x0000009002087220 */ /* 0x000fe40000410000 */
[C---:B------:R-:W-:Y:S02]  /*cc70*/  FMUL.FTZ R58, R0.reuse, R58 ;  /* 0x0000003a003a7220 */ /* 0x040fe40000410000 */
[----:B------:R-:W-:Y:S01]  /*cc80*/  FMUL.FTZ R59, R0, R59 ;  /* 0x0000003b003b7220 */ /* 0x000fe20000410000 */
[----:B------:R-:W-:Y:S01]  /*cc90*/  LDSM.16.MT88.4 R144, [R196] ;  /* 0x00000000c490783b */ /* 0x000fe20000004200 */
[----:B------:R-:W2:Y:S01]  /*cca0*/  MUFU.EX2 R172, R4 ;  /* 0x0000000400ac7308 */ /* 0x000ea20000000800 */
[C---:B------:R-:W-:Y:S02]  /*ccb0*/  FMUL.FTZ R60, R2.reuse, R60 ;  /* 0x0000003c023c7220 */ /* 0x040fe40000410000 */
[----:B------:R-:W-:Y:S02]  /*ccc0*/  FMUL.FTZ R61, R2, R61 ;  /* 0x0000003d023d7220 */ /* 0x000fe40000410000 */
[C---:B------:R-:W-:Y:S02]  /*ccd0*/  FMUL.FTZ R62, R0.reuse, R62 ;  /* 0x0000003e003e7220 */ /* 0x040fe40000410000 */
[----:B------:R-:W0:Y:S01]  /*cce0*/  LDGDEPBAR ;  /* 0x00000000000079af */ /* 0x000e220000000000 */
[----:B------:R-:W-:Y:S02]  /*ccf0*/  FMUL.FTZ R63, R0, R63 ;  /* 0x0000003f003f7220 */ /* 0x000fe40000410000 */
[C---:B------:R-:W-:Y:S02]  /*cd00*/  FMUL.FTZ R64, R2.reuse, R64 ;  /* 0x0000004002407220 */ /* 0x040fe40000410000 */
[----:B------:R-:W-:Y:S01]  /*cd10*/  FMUL.FTZ R65, R2, R65 ;  /* 0x0000004102417220 */ /* 0x000fe20000410000 */
[----:B-1----:R-:W-:Y:S02]  /*cd20*/  F2FP.BF16.PACK_AB R141, R190, R174 ;  /* 0x000000aebe8d723e */ /* 0x002fe400000010ff */
[----:B------:R-:W1:Y:S01]  /*cd30*/  LDSM.16.MT88.4 R12, [R193] ;  /* 0x00000000c10c783b */ /* 0x000e620000004200 */
[C---:B------:R-:W-:Y:S02]  /*cd40*/  FMUL.FTZ R66, R0.reuse, R66 ;  /* 0x0000004200427220 */ /* 0x040fe40000410000 */
[----:B------:R-:W-:Y:S02]  /*cd50*/  FMUL.FTZ R67, R0, R67 ;  /* 0x0000004300437220 */ /* 0x000fe40000410000 */
[C---:B------:R-:W-:Y:S02]  /*cd60*/  FMUL.FTZ R68, R2.reuse, R68 ;  /* 0x0000004402447220 */ /* 0x040fe40000410000 */
[----:B------:R-:W-:Y:S01]  /*cd70*/  FMUL.FTZ R69, R2, R69 ;  /* 0x0000004502457220 */ /* 0x000fe20000410000 */
[----:B--2---:R-:W-:Y:S01]  /*cd80*/  F2FP.BF16.PACK_AB R143, R172, R173 ;  /* 0x000000adac8f723e */ /* 0x004fe200000010ff */
[----:B------:R-:W-:Y:S01]  /*cd90*/  FMUL.FTZ R4, R2, R140 ;  /* 0x0000008c02047220 */ /* 0x000fe20000410000 */
[----:B------:R-:W-:Y:S01]  /*cda0*/  F2FP.BF16.PACK_AB R140, R229, R138 ;  /* 0x0000008ae58c723e */ /* 0x000fe200000010ff */
        /* <DEDUP_REMOVED lines=14> */
[C---:B-1----:R-:W-:Y:S05]  /*ce90*/  HMMA.16816.F32.BF16 R4, R140.reuse, R12, R4 ;  /* 0x0000000c8c04723c */ /* 0x042fea0000041804 */
        /* <DEDUP_REMOVED lines=17> */
[C---:B------:R-:W-:Y:S04]  /*cfb0*/  FMUL.FTZ R22, R0.reuse, R158 ;  /* 0x0000009e00167220 */ /* 0x040fe80000410000 */
[C---:B------:R-:W-:Y:S02]  /*cfc0*/  FMUL.FTZ R23, R0.reuse, R159 ;  /* 0x0000009f00177220 */ /* 0x040fe40000410000 */
[--C-:B------:R-:W-:Y:S02]  /*cfd0*/  FFMA.FTZ R158, R237, c[0x0][0x2d0], -R135.reuse ;  /* 0x0000b400ed9e7a23 */ /* 0x100fe40000010887 */
[----:B------:R-:W-:Y:S02]  /*cfe0*/  FFMA.FTZ R159, R183, c[0x0][0x2d0], -R135 ;  /* 0x0000b400b79f7a23 */ /* 0x000fe40000010887 */
[--C-:B------:R-:W-:Y:S01]  /*cff0*/  FFMA.FTZ R156, R137, c[0x0][0x2d0], -R3.reuse ;  /* 0x0000b400899c7a23 */ /* 0x100fe20000010803 */
[C---:B------:R-:W-:Y:S01]  /*d000*/  HMMA.16816.F32.BF16 R20, R140.reuse, R28, R20 ;  /* 0x0000001c8c14723c */ /* 0x040fe20000041814 */
[----:B------:R-:W-:Y:S02]  /*d010*/  MUFU.EX2 R183, R157 ;  /* 0x0000009d00b77308 */ /* 0x000fe40000000800 */
[C---:B------:R-:W-:Y:S02]  /*d020*/  FMUL.FTZ R90, R0.reuse, R90 ;  /* 0x0000005a005a7220 */ /* 0x040fe40000410000 */
[----:B------:R-:W-:Y:S02]  /*d030*/  FMUL.FTZ R91, R0, R91 ;  /* 0x0000005b005b7220 */ /* 0x000fe40000410000 */
[C---:B------:R-:W-:Y:S01]  /*d040*/  FMUL.FTZ R28, R2.reuse, R164 ;  /* 0x000000a4021c7220 */ /* 0x040fe20000410000 */
[C---:B------:R-:W-:Y:S03]  /*d050*/  HMMA.16816.F32.BF16 R24, R140.reuse, R30, R24 ;  /* 0x0000001e8c18723c */ /* 0x040fe60000041818 */
[----:B------:R-:W-:Y:S01]  /*d060*/  MUFU.EX2 R185, R158 ;  /* 0x0000009e00b97308 */ /* 0x000fe20000000800 */
[C---:B------:R-:W-:Y:S02]  /*d070*/  FMUL.FTZ R29, R2.reuse, R165 ;  /* 0x000000a5021d7220 */ /* 0x040fe40000410000 */
[----:B------:R-:W-:Y:S02]  /*d080*/  FMUL.FTZ R92, R2, R92 ;  /* 0x0000005c025c7220 */ /* 0x000fe40000410000 */
[C---:B------:R-:W-:Y:S04]  /*d090*/  FMUL.FTZ R30, R0.reuse, R166 ;  /* 0x000000a6001e7220 */ /* 0x040fe80000410000 */
[----:B------:R-:W-:Y:S01]  /*d0a0*/  FMUL.FTZ R31, R0, R167 ;  /* 0x000000a7001f7220 */ /* 0x000fe20000410000 */
[----:B------:R-:W-:Y:S01]  /*d0b0*/  MUFU.EX2 R184, R159 ;  /* 0x0000009f00b87308 */ /* 0x000fe20000000800 */
[----:B------:R-:W-:Y:S02]  /*d0c0*/  FMUL.FTZ R93, R2, R93 ;  /* 0x0000005d025d7220 */ /* 0x000fe40000410000 */
[C---:B------:R-:W-:Y:S02]  /*d0d0*/  FMUL.FTZ R94, R0.reuse, R94 ;  /* 0x0000005e005e7220 */ /* 0x040fe40000410000 */
[----:B------:R-:W-:Y:S01]  /*d0e0*/  FMUL.FTZ R95, R0, R95 ;  /* 0x0000005f005f7220 */ /* 0x000fe20000410000 */
[C---:B------:R-:W-:Y:S03]  /*d0f0*/  HMMA.16816.F32.BF16 R28, R140.reuse, R144, R28 ;  /* 0x000000908c1c723c */ /* 0x040fe6000004181c */
[C---:B------:R-:W-:Y:S02]  /*d100*/  FMUL.FTZ R96, R2.reuse, R96 ;  /* 0x0000006002607220 */ /* 0x040fe40000410000 */
[----:B------:R-:W-:Y:S02]  /*d110*/  FMUL.FTZ R97, R2, R97 ;  /* 0x0000006102617220 */ /* 0x000fe40000410000 */
[C---:B------:R-:W-:Y:S01]  /*d120*/  FMUL.FTZ R98, R0.reuse, R98 ;  /* 0x0000006200627220 */ /* 0x040fe20000410000 */
[C---:B------:R-:W-:Y:S01]  /*d130*/  HMMA.16816.F32.BF16 R32, R140.reuse, R146, R32 ;  /* 0x000000928c20723c */ /* 0x040fe20000041820 */
[----:B------:R-:W2:Y:S03]  /*d140*/  LDSM.16.MT88.4 R144, [R197+0x2000] ;  /* 0x00200000c590783b */ /* 0x000ea60000004200 */
        /* <DEDUP_REMOVED lines=24> */
[----:B------:R-:W-:Y:S02]  /*d2d0*/  FMUL.FTZ R114, R0, R114 ;  /* 0x0000007200727220 */ /* 0x000fe40000410000 */
[C---:B-1----:R-:W-:Y:S04]  /*d2e0*/  HMMA.16816.F32.BF16 R60, R140.reuse, R148, R60 ;  /* 0x000000948c3c723c */ /* 0x042fe8000004183c */
[----:B------:R-:W-:Y:S02]  /*d2f0*/  FFMA.FTZ R134, R186, c[0x0][0x2d0], -R3 ;  /* 0x0000b400ba867a23 */ /* 0x000fe40000010803 */
[----:B------:R-:W-:Y:S02]  /*d300*/  FMUL.FTZ R115, R0, R115 ;  /* 0x0000007300737220 */ /* 0x000fe40000410000 */
[C---:B------:R-:W-:Y:S01]  /*d310*/  HMMA.16816.F32.BF16 R64, R140.reuse, R150, R64 ;  /* 0x000000968c40723c */ /* 0x040fe20000041840 */
[----:B------:R1:W5:Y:S01]  /*d320*/  MUFU.EX2 R188, R134 ;  /* 0x0000008600bc7308 */ /* 0x0003620000000800 */
        /* <DEDUP_REMOVED lines=11> */
[C---:B--2---:R-:W-:Y:S03]  /*d3e0*/  HMMA.16816.F32.BF16 R76, R140.reuse, R144, R76 ;  /* 0x000000908c4c723c */ /* 0x044fe6000004184c */
[--C-:B-1----:R-:W-:Y:S02]  /*d3f0*/  FFMA.FTZ R134, R187, c[0x0][0x2d0], -R135.reuse ;  /* 0x0000b400bb867a23 */ /* 0x102fe40000010887 */
[----:B------:R-:W-:Y:S02]  /*d400*/  FMUL.FTZ R123, R0, R123 ;  /* 0x0000007b007b7220 */ /* 0x000fe40000410000 */
[----:B------:R1:W-:Y:S01]  /*d410*/  MUFU.EX2 R225, R134 ;  /* 0x0000008600e17308 */ /* 0x0003e20000000800 */
[C---:B------:R-:W-:Y:S01]  /*d420*/  HMMA.16816.F32.BF16 R80, R140.reuse, R146, R80 ;  /* 0x000000928c50723c */ /* 0x040fe20000041850 */
[----:B------:R-:W2:Y:S03]  /*d430*/  LDSM.16.MT88.4 R144, [R193+0x6000] ;  /* 0x00600000c190783b */ /* 0x000ea60000004200 */
        /* <DEDUP_REMOVED lines=10> */
[----:B-1----:R-:W-:Y:S02]  /*d4e0*/  FFMA.FTZ R134, R191, c[0x0][0x2d0], -R135 ;  /* 0x0000b400bf867a23 */ /* 0x002fe40000010887 */
[C---:B---3--:R-:W-:Y:S02]  /*d4f0*/  HMMA.16816.F32.BF16 R92, R140.reuse, R152, R92 ;  /* 0x000000988c5c723c */ /* 0x048fe4000004185c */
[----:B------:R1:W-:Y:S02]  /*d500*/  MUFU.EX2 R224, R134 ;  /* 0x0000008600e07308 */ /* 0x0003e40000000800 */
[C---:B------:R-:W-:Y:S02]  /*d510*/  FMUL.FTZ R131, R0.reuse, R131 ;  /* 0x0000008300837220 */ /* 0x040fe40000410000 */
[----:B------:R-:W-:Y:S02]  /*d520*/  FFMA.FTZ R0, R0, R161, R174 ;  /* 0x000000a100007223 */ /* 0x000fe400000100ae */
[C---:B------:R-:W-:Y:S01]  /*d530*/  HMMA.16816.F32.BF16 R96, R140.reuse, R154, R96 ;  /* 0x0000009a8c60723c */ /* 0x040fe20000041860 */
[----:B------:R-:W3:Y:S03]  /*d540*/  LDSM.16.MT88.4 R152, [R197+0x6000] ;  /* 0x00600000c598783b */ /* 0x000ee60000004200 */
[----:B------:R-:W-:Y:S02]  /*d550*/  FADD.FTZ R0, R190, R0 ;  /* 0x00000000be007221 */ /* 0x000fe40000010000 */
[----:B------:R-:W-:Y:S02]  /*d560*/  FFMA.FTZ R2, R2, R242, R138 ;  /* 0x000000f202027223 */ /* 0x000fe4000001008a */
[C---:B--2---:R-:W-:Y:S01]  /*d570*/  HMMA.16816.F32.BF16 R100, R140.reuse, R144, R100 ;  /* 0x000000908c64723c */ /* 0x044fe20000041864 */
[----:B------:R-:W-:Y:S03]  /*d580*/  LDSM.16.MT88.4 R160, [R197+0x1800] ;  /* 0x00180000c5a0783b */ /* 0x000fe60000004200 */
[----:B------:R-:W-:Y:S02]  /*d590*/  FADD.FTZ R0, R173, R0 ;  /* 0x00000000ad007221 */ /* 0x000fe40000010000 */
[----:B------:R-:W-:Y:S02]  /*d5a0*/  FADD.FTZ R2, R229, R2 ;  /* 0x00000002e5027221 */ /* 0x000fe40000010000 */
[C---:B------:R-:W-:Y:S01]  /*d5b0*/  HMMA.16816.F32.BF16 R104, R140.reuse, R146, R104 ;  /* 0x000000928c68723c */ /* 0x040fe20000041868 */
[----:B------:R-:W2:Y:S03]  /*d5c0*/  LDSM.16.MT88.4 R144, [R196+0x6000] ;  /* 0x00600000c490783b */ /* 0x000ea60000004200 */
[--C-:B-1----:R-:W-:Y:S02]  /*d5d0*/  FFMA.FTZ R134, R221, c[0x0][0x2d0], -R3.reuse ;  /* 0x0000b400dd867a23 */ /* 0x102fe40000010803 */
[----:B------:R-:W-:Y:S02]  /*d5e0*/  FADD.FTZ R0, R172, R0 ;  /* 0x00000000ac007221 */ /* 0x000fe40000010000 */
[----:B------:R1:W1:Y:S01]  /*d5f0*/  MUFU.EX2 R187, R134 ;  /* 0x0000008600bb7308 */ /* 0x0002620000000800 */
[C---:B----4-:R-:W-:Y:S01]  /*d600*/  HMMA.16816.F32.BF16 R108, R140.reuse, R148, R108 ;  /* 0x000000948c6c723c */ /* 0x050fe2000004186c */
[----:B------:R-:W-:Y:S02]  /*d610*/  LDSM.16.MT88.4 R172, [R193+0x3800] ;  /* 0x00380000c1ac783b */ /* 0x000fe40000004200 */
[----:B------:R-:W-:Y:S02]  /*d620*/  FADD.FTZ R0, R189, R0 ;  /* 0x00000000bd007221 */ /* 0x000fe40000010000 */
[----:B------:R-:W-:Y:S02]  /*d630*/  FADD.FTZ R2, R230, R2 ;  /* 0x00000002e6027221 */ /* 0x000fe40000010000 */
[----:B-----5:R-:W-:Y:S01]  /*d640*/  FADD.FTZ R0, R188, R0 ;  /* 0x00000000bc007221 */ /* 0x020fe20000010000 */
[C---:B------:R-:W-:Y:S01]  /*d650*/  HMMA.16816.F32.BF16 R112, R140.reuse, R150, R112 ;  /* 0x000000968c70723c */ /* 0x040fe20000041870 */
[----:B------:R-:W4:Y:S03]  /*d660*/  LDSM.16.MT88.4 R148, [R193+0x800] ;  /* 0x00080000c194783b */ /* 0x000f260000004200 */
[----:B------:R-:W-:Y:S04]  /*d670*/  FADD.FTZ R2, R228, R2 ;  /* 0x00000002e4027221 */ /* 0x000fe80000010000 */
[C---:B---3--:R-:W-:Y:S04]  /*d680*/  HMMA.16816.F32.BF16 R116, R140.reuse, R152, R116 ;  /* 0x000000988c74723c */ /* 0x048fe80000041874 */
[----:B------:R-:W-:Y:S02]  /*d690*/  FADD.FTZ R2, R227, R2 ;  /* 0x00000002e3027221 */ /* 0x000fe40000010000 */
[----:B-1----:R-:W-:Y:S02]  /*d6a0*/  FFMA.FTZ R134, R222, c[0x0][0x2d0], -R3 ;  /* 0x0000b400de867a23 */ /* 0x002fe40000010803 */
[C---:B------:R-:W-:Y:S01]  /*d6b0*/  HMMA.16816.F32.BF16 R120, R140.reuse, R154, R120 ;  /* 0x0000009a8c78723c */ /* 0x040fe20000041878 */
[----:B------:R-:W1:Y:S01]  /*d6c0*/  LDSM.16.MT88.4 R152, [R194+0x800] ;  /* 0x00080000c298783b */ /* 0x000e620000004200 */
[----:B------:R3:W5:Y:S02]  /*d6d0*/  MUFU.EX2 R186, R134 ;  /* 0x0000008600ba7308 */ /* 0x0007640000000800 */
[----:B------:R-:W-:Y:S02]  /*d6e0*/  FADD.FTZ R0, R187, R0 ;  /* 0x00000000bb007221 */ /* 0x000fe40000010000 */
[----:B------:R-:W-:Y:S02]  /*d6f0*/  FADD.FTZ R2, R226, R2 ;  /* 0x00000002e2027221 */ /* 0x000fe40000010000 */
[C---:B--2---:R-:W-:Y:S04]  /*d700*/  HMMA.16816.F32.BF16 R124, R140.reuse, R144, R124 ;  /* 0x000000908c7c723c */ /* 0x044fe8000004187c */
[----:B------:R-:W-:Y:S04]  /*d710*/  FADD.FTZ R2, R225, R2 ;  /* 0x00000002e1027221 */ /* 0x000fe80000010000 */
[----:B------:R-:W-:Y:S01]  /*d720*/  HMMA.16816.F32.BF16 R128, R140, R146, R128 ;  /* 0x000000928c80723c */ /* 0x000fe20000041880 */
[----:B------:R-:W2:Y:S03]  /*d730*/  LDSM.16.MT88.4 R144, [R197+0x800] ;  /* 0x00080000c590783b */ /* 0x000ea60000004200 */
[----:B------:R-:W-:Y:S03]  /*d740*/  FADD.FTZ R2, R224, R2 ;  /* 0x00000002e0027221 */ /* 0x000fe60000010000 */
[----:B------:R-:W-:Y:S02]  /*d750*/  F2FP.BF16.PACK_AB R140, R226, R227 ;  /* 0x000000e3e28c723e */ /* 0x000fe400000010ff */
[----:B------:R-:W-:Y:S03]  /*d760*/  F2FP.BF16.PACK_AB R141, R188, R189 ;  /* 0x000000bdbc8d723e */ /* 0x000fe600000010ff */
[----:B------:R-:W-:Y:S01]  /*d770*/  F2FP.BF16.PACK_AB R142, R224, R225 ;  /* 0x000000e1e08e723e */ /* 0x000fe200000010ff */
[--C-:B---3--:R-:W-:Y:S01]  /*d780*/  FFMA.FTZ R134, R234, c[0x0][0x2d0], -R135.reuse ;  /* 0x0000b400ea867a23 */ /* 0x108fe20000010887 */
[C---:B-----5:R-:W-:Y:S01]  /*d790*/  F2FP.BF16.PACK_AB R143, R186.reuse, R187 ;  /* 0x000000bbba8f723e */ /* 0x060fe200000010ff */
[----:B------:R-:W-:Y:S02]  /*d7a0*/  FADD.FTZ R0, R186, R0 ;  /* 0x00000000ba007221 */ /* 0x000fe40000010000 */
[----:B------:R3:W5:Y:S04]  /*d7b0*/  MUFU.EX2 R222, R134 ;  /* 0x0000008600de7308 */ /* 0x0007680000000800 */
[C---:B----4-:R-:W-:Y:S08]  /*d7c0*/  HMMA.16816.F32.BF16 R4, R140.reuse, R148, R4 ;  /* 0x000000948c04723c */ /* 0x050ff00000041804 */
[C---:B------:R-:W-:Y:S01]  /*d7d0*/  HMMA.16816.F32.BF16 R8, R140.reuse, R150, R8 ;  /* 0x000000968c08723c */ /* 0x040fe20000041808 */
[----:B------:R-:W4:Y:S07]  /*d7e0*/  LDSM.16.MT88.4 R148, [R196+0x800] ;  /* 0x00080000c494783b */ /* 0x000f2e0000004200 */
[C---:B-1----:R-:W-:Y:S04]  /*d7f0*/  HMMA.16816.F32.BF16 R12, R140.reuse, R152, R12 ;  /* 0x000000988c0c723c */ /* 0x042fe8000004180c */
[----:B---3--:R-:W-:Y:S02]  /*d800*/  FFMA.FTZ R134, R223, c[0x0][0x2d0], -R135 ;  /* 0x0000b400df867a23 */ /* 0x008fe40000010887 */
[----:B-----5:R-:W-:Y:S02]  /*d810*/  FADD.FTZ R2, R222, R2 ;  /* 0x00000002de027221 */ /* 0x020fe40000010000 */
[C---:B------:R-:W-:Y:S01]  /*d820*/  HMMA.16816.F32.BF16 R16, R140.reuse, R154, R16 ;  /* 0x0000009a8c10723c */ /* 0x040fe20000041810 */
[----:B------:R-:W1:Y:S01]  /*d830*/  LDSM.16.MT88.4 R152, [R193+0x2800] ;  /* 0x00280000c198783b */ /* 0x000e620000004200 */
[----:B------:R3:W5:Y:S06]  /*d840*/  MUFU.EX2 R223, R134 ;  /* 0x0000008600df7308 */ /* 0x00076c0000000800 */
[C---:B--2---:R-:W-:Y:S08]  /*d850*/  HMMA.16816.F32.BF16 R20, R140.reuse, R144, R20 ;  /* 0x000000908c14723c */ /* 0x044ff00000041814 */
[C---:B------:R-:W-:Y:S01]  /*d860*/  HMMA.16816.F32.BF16 R24, R140.reuse, R146, R24 ;  /* 0x000000928c18723c */ /* 0x040fe20000041818 */
[----:B------:R-:W2:Y:S07]  /*d870*/  LDSM.16.MT88.4 R144, [R194+0x2800] ;  /* 0x00280000c290783b */ /* 0x000eae0000004200 */
[C---:B----4-:R-:W-:Y:S04]  /*d880*/  HMMA.16816.F32.BF16 R28, R140.reuse, R148, R28 ;  /* 0x000000948c1c723c */ /* 0x050fe8000004181c */
[--C-:B---3--:R-:W-:Y:S02]  /*d890*/  FFMA.FTZ R134, R233, c[0x0][0x2d0], -R3.reuse ;  /* 0x0000b400e9867a23 */ /* 0x108fe40000010803 */
[----:B-----5:R-:W-:Y:S02]  /*d8a0*/  FADD.FTZ R2, R223, R2 ;  /* 0x00000002df027221 */ /* 0x020fe40000010000 */
[----:B------:R3:W4:Y:S01]  /*d8b0*/  MUFU.EX2 R180, R134 ;  /* 0x0000008600b47308 */ /* 0x0007220000000800 */
[C---:B------:R-:W-:Y:S01]  /*d8c0*/  HMMA.16816.F32.BF16 R32, R140.reuse, R150, R32 ;  /* 0x000000968c20723c */ /* 0x040fe20000041820 */
[----:B------:R-:W5:Y:S07]  /*d8d0*/  LDSM.16.MT88.4 R148, [R197+0x2800] ;  /* 0x00280000c594783b */ /* 0x000f6e0000004200 */
[C---:B-1----:R-:W-:Y:S08]  /*d8e0*/  HMMA.16816.F32.BF16 R36, R140.reuse, R152, R36 ;  /* 0x000000988c24723c */ /* 0x042ff00000041824 */
[C---:B------:R-:W-:Y:S01]  /*d8f0*/  HMMA.16816.F32.BF16 R40, R140.reuse, R154, R40 ;  /* 0x0000009a8c28723c */ /* 0x040fe20000041828 */
[----:B------:R-:W1:Y:S03]  /*d900*/  LDSM.16.MT88.4 R152, [R196+0x2800] ;  /* 0x00280000c498783b */ /* 0x000e660000004200 */
[----:B---3--:R-:W-:Y:S04]  /*d910*/  FFMA.FTZ R134, R232, c[0x0][0x2d0], -R3 ;  /* 0x0000b400e8867a23 */ /* 0x008fe80000010803 */
[C---:B--2---:R-:W-:Y:S01]  /*d920*/  HMMA.16816.F32.BF16 R44, R140.reuse, R144, R44 ;  /* 0x000000908c2c723c */ /* 0x044fe2000004182c */
[----:B------:R-:W2:Y:S03]  /*d930*/  MUFU.EX2 R181, R134 ;  /* 0x0000008600b57308 */ /* 0x000ea60000000800 */
[----:B----4-:R-:W-:Y:S04]  /*d940*/  FADD.FTZ R0, R180, R0 ;  /* 0x00000000b4007221 */ /* 0x010fe80000010000 */
[C---:B------:R-:W-:Y:S01]  /*d950*/  HMMA.16816.F32.BF16 R48, R140.reuse, R146, R48 ;  /* 0x000000928c30723c */ /* 0x040fe20000041830 */
[----:B------:R-:W3:Y:S07]  /*d960*/  LDSM.16.MT88.4 R144, [R193+0x4800] ;  /* 0x00480000c190783b */ /* 0x000eee0000004200 */
[C---:B-----5:R-:W-:Y:S08]  /*d970*/  HMMA.16816.F32.BF16 R52, R140.reuse, R148, R52 ;  /* 0x000000948c34723c */ /* 0x060ff00000041834 */
[C---:B------:R-:W-:Y:S01]  /*d980*/  HMMA.16816.F32.BF16 R56, R140.reuse, R150, R56 ;  /* 0x000000968c38723c */ /* 0x040fe20000041838 */
[----:B------:R-:W4:Y:S03]  /*d990*/  LDSM.16.MT88.4 R148, [R194+0x4800] ;  /* 0x00480000c294783b */ /* 0x000f260000004200 */
[----:B--2---:R-:W-:Y:S01]  /*d9a0*/  F2FP.BF16.PACK_AB R137, R181, R180 ;  /* 0x000000b4b589723e */ /* 0x004fe200000010ff */
[--C-:B------:R-:W-:Y:S02]  /*d9b0*/  FFMA.FTZ R134, R231, c[0x0][0x2d0], -R135.reuse ;  /* 0x0000b400e7867a23 */ /* 0x100fe40000010887 */
[----:B------:R-:W-:Y:S01]  /*d9c0*/  FADD.FTZ R0, R181, R0 ;  /* 0x00000000b5007221 */ /* 0x000fe20000010000 */
[C---:B-1----:R-:W-:Y:S01]  /*d9d0*/  HMMA.16816.F32.BF16 R60, R140.reuse, R152, R60 ;  /* 0x000000988c3c723c */ /* 0x042fe2000004183c */
[----:B------:R1:W2:Y:S07]  /*d9e0*/  MUFU.EX2 R221, R134 ;  /* 0x0000008600dd7308 */ /* 0x0002ae0000000800 */
[C---:B------:R-:W-:Y:S01]  /*d9f0*/  HMMA.16816.F32.BF16 R64, R140.reuse, R154, R64 ;  /* 0x0000009a8c40723c */ /* 0x040fe20000041840 */
[----:B------:R-:W5:Y:S07]  /*da00*/  LDSM.16.MT88.4 R152, [R197+0x4800] ;  /* 0x00480000c598783b */ /* 0x000f6e0000004200 */
[C---:B---3--:R-:W-:Y:S08]  /*da10*/  HMMA.16816.F32.BF16 R68, R140.reuse, R144, R68 ;  /* 0x000000908c44723c */ /* 0x048ff00000041844 */
[C---:B------:R-:W-:Y:S01]  /*da20*/  HMMA.16816.F32.BF16 R72, R140.reuse, R146, R72 ;  /* 0x000000928c48723c */ /* 0x040fe20000041848 */
[----:B------:R-:W3:Y:S03]  /*da30*/  LDSM.16.MT88.4 R144, [R196+0x4800] ;  /* 0x00480000c490783b */ /* 0x000ee60000004200 */
[----:B-1----:R-:W-:Y:S02]  /*da40*/  FFMA.FTZ R134, R235, c[0x0][0x2d0], -R135 ;  /* 0x0000b400eb867a23 */ /* 0x002fe40000010887 */
[--C-:B------:R-:W-:Y:S02]  /*da50*/  FFMA.FTZ R135, R240, c[0x0][0x2d0], -R3.reuse ;  /* 0x0000b400f0877a23 */ /* 0x100fe40000010803 */
[----:B------:R-:W1:Y:S01]  /*da60*/  MUFU.EX2 R191, R134 ;  /* 0x0000008600bf7308 */ /* 0x000e620000000800 */
[C---:B----4-:R-:W-:Y:S03]  /*da70*/  HMMA.16816.F32.BF16 R76, R140.reuse, R148, R76 ;  /* 0x000000948c4c723c */ /* 0x050fe6000004184c */
[----:B--2---:R-:W-:Y:S05]  /*da80*/  FADD.FTZ R2, R221, R2 ;  /* 0x00000002dd027221 */ /* 0x004fea0000010000 */
[C---:B------:R-:W-:Y:S01]  /*da90*/  HMMA.16816.F32.BF16 R80, R140.reuse, R150, R80 ;  /* 0x000000968c50723c */ /* 0x040fe20000041850 */
[----:B------:R-:W2:Y:S01]  /*daa0*/  LDSM.16.MT88.4 R148, [R193+0x6800] ;  /* 0x00680000c194783b */ /* 0x000ea20000004200 */
[----:B------:R-:W-:Y:S06]  /*dab0*/  MUFU.EX2 R177, R135 ;  /* 0x0000008700b17308 */ /* 0x000fec0000000800 */
[C---:B-----5:R-:W-:Y:S04]  /*dac0*/  HMMA.16816.F32.BF16 R84, R140.reuse, R152, R84 ;  /* 0x000000988c54723c */ /* 0x060fe80000041854 */
[----:B------:R4:W-:Y:S01]  /*dad0*/  MUFU.EX2 R135, R156 ;  /* 0x0000009c00877308 */ /* 0x0009e20000000800 */
[C---:B-1----:R-:W-:Y:S03]  /*dae0*/  F2FP.BF16.PACK_AB R138, R191.reuse, R221 ;  /* 0x000000ddbf8a723e */ /* 0x042fe600000010ff */
[C---:B------:R-:W-:Y:S01]  /*daf0*/  HMMA.16816.F32.BF16 R88, R140.reuse, R154, R88 ;  /* 0x0000009a8c58723c */ /* 0x040fe20000041858 */
[----:B------:R-:W1:Y:S03]  /*db00*/  LDSM.16.MT88.4 R152, [R194+0x6800] ;  /* 0x00680000c298783b */ /* 0x000e660000004200 */
[----:B------:R-:W-:Y:S02]  /*db10*/  FADD.FTZ R2, R191, R2 ;  /* 0x00000002bf027221 */ /* 0x000fe40000010000 */
[--C-:B------:R-:W-:Y:S02]  /*db20*/  FFMA.FTZ R134, R236, c[0x0][0x2d0], -R3.reuse ;  /* 0x0000b400ec867a23 */ /* 0x100fe40000010803 */
[C---:B---3--:R-:W-:Y:S02]  /*db30*/  HMMA.16816.F32.BF16 R92, R140.reuse, R144, R92 ;  /* 0x000000908c5c723c */ /* 0x048fe4000004185c */
[----:B------:R3:W5:Y:S06]  /*db40*/  MUFU.EX2 R179, R134 ;  /* 0x0000008600b37308 */ /* 0x00076c0000000800 */
[C---:B------:R-:W-:Y:S01]  /*db50*/  HMMA.16816.F32.BF16 R96, R140.reuse, R146, R96 ;  /* 0x000000928c60723c */ /* 0x040fe20000041860 */
[----:B------:R-:W1:Y:S07]  /*db60*/  LDSM.16.MT88.4 R144, [R197+0x6800] ;  /* 0x00680000c590783b */ /* 0x000e6e0000004200 */
[C---:B--2---:R-:W-:Y:S01]  /*db70*/  HMMA.16816.F32.BF16 R100, R140.reuse, R148, R100 ;  /* 0x000000948c64723c */ /* 0x044fe20000041864 */
[----:B----4-:R-:W-:Y:S07]  /*db80*/  LDSM.16.MT88.4 R156, [R194+0x1800] ;  /* 0x00180000c29c783b */ /* 0x010fee0000004200 */
[C---:B------:R-:W-:Y:S01]  /*db90*/  HMMA.16816.F32.BF16 R104, R140.reuse, R150, R104 ;  /* 0x000000968c68723c */ /* 0x040fe20000041868 */
[----:B------:R-:W2:Y:S03]  /*dba0*/  LDSM.16.MT88.4 R148, [R196+0x6800] ;  /* 0x00680000c494783b */ /* 0x000ea60000004200 */
[--C-:B---3--:R-:W-:Y:S02]  /*dbb0*/  FFMA.FTZ R134, R239, c[0x0][0x2d0], -R3.reuse ;  /* 0x0000b400ef867a23 */ /* 0x108fe40000010803 */
[----:B-----5:R-:W-:Y:S02]  /*dbc0*/  FADD.FTZ R0, R179, R0 ;  /* 0x00000000b3007221 */ /* 0x020fe40000010000 */
[C---:B-1----:R-:W-:Y:S01]  /*dbd0*/  HMMA.16816.F32.BF16 R108, R140.reuse, R152, R108 ;  /* 0x000000988c6c723c */ /* 0x042fe2000004186c */
[----:B------:R-:W1:Y:S07]  /*dbe0*/  MUFU.EX2 R178, R134 ;  /* 0x0000008600b27308 */ /* 0x000e6e0000000800 */
[C---:B------:R-:W-:Y:S01]  /*dbf0*/  HMMA.16816.F32.BF16 R112, R140.reuse, R154, R112 ;  /* 0x0000009a8c70723c */ /* 0x040fe20000041870 */
[----:B------:R-:W-:Y:S07]  /*dc00*/  LDSM.16.MT88.4 R152, [R194+0x1000] ;  /* 0x00100000c298783b */ /* 0x000fee0000004200 */
[C---:B------:R-:W-:Y:S08]  /*dc10*/  HMMA.16816.F32.BF16 R116, R140.reuse, R144, R116 ;  /* 0x000000908c74723c */ /* 0x040ff00000041874 */
[C---:B------:R-:W-:Y:S01]  /*dc20*/  HMMA.16816.F32.BF16 R120, R140.reuse, R146, R120 ;  /* 0x000000928c78723c */ /* 0x040fe20000041878 */
[----:B------:R-:W3:Y:S03]  /*dc30*/  LDSM.16.MT88.4 R144, [R193+0x1000] ;  /* 0x00100000c190783b */ /* 0x000ee60000004200 */
[----:B-1----:R-:W-:Y:S01]  /*dc40*/  F2FP.BF16.PACK_AB R139, R178, R179 ;  /* 0x000000b3b28b723e */ /* 0x002fe200000010ff */
[--C-:B------:R-:W-:Y:S02]  /*dc50*/  FFMA.FTZ R134, R241, c[0x0][0x2d0], -R3.reuse ;  /* 0x0000b400f1867a23 */ /* 0x100fe40000010803 */
[----:B------:R-:W-:Y:S01]  /*dc60*/  FFMA.FTZ R3, R136, c[0x0][0x2d0], -R3 ;  /* 0x0000b40088037a23 */ /* 0x000fe20000010803 */
[----:B------:R-:W-:Y:S01]  /*dc70*/  F2FP.BF16.PACK_AB R136, R223, R222 ;  /* 0x000000dedf88723e */ /* 0x000fe200000010ff */
[C---:B--2---:R-:W-:Y:S01]  /*dc80*/  HMMA.16816.F32.BF16 R124, R140.reuse, R148, R124 ;  /* 0x000000948c7c723c */ /* 0x044fe2000004187c */
[----:B------:R-:W1:Y:S07]  /*dc90*/  MUFU.EX2 R176, R134 ;  /* 0x0000008600b07308 */ /* 0x000e6e0000000800 */
[----:B------:R-:W-:Y:S01]  /*dca0*/  HMMA.16816.F32.BF16 R128, R140, R150, R128 ;  /* 0x000000968c80723c */ /* 0x000fe20000041880 */
[----:B------:R-:W2:Y:S02]  /*dcb0*/  LDSM.16.MT88.4 R140, [R197+0x1000] ;  /* 0x00100000c58c783b */ /* 0x000ea40000004200 */
[----:B------:R4:W5:Y:S06]  /*dcc0*/  MUFU.EX2 R134, R3 ;  /* 0x0000000300867308 */ /* 0x00096c0000000800 */
[----:B------:R-:W2:Y:S01]  /*dcd0*/  LDSM.16.MT88.4 R148, [R196+0x1000] ;  /* 0x00100000c494783b */ /* 0x000ea20000004200 */
[C---:B---3--:R-:W-:Y:S05]  /*dce0*/  HMMA.16816.F32.BF16 R4, R136.reuse, R144, R4 ;  /* 0x000000908804723c */ /* 0x048fea0000041804 */
[----:B----4-:R-:W-:Y:S02]  /*dcf0*/  FADD.FTZ R3, R178, R0 ;  /* 0x00000000b2037221 */ /* 0x010fe40000010000 */
[----:B------:R-:W-:Y:S01]  /*dd00*/  FADD.FTZ R0, R183, R2 ;  /* 0x00000002b7007221 */ /* 0x000fe20000010000 */
[C---:B------:R-:W-:Y:S01]  /*dd10*/  HMMA.16816.F32.BF16 R8, R136.reuse, R146, R8 ;  /* 0x000000928808723c */ /* 0x040fe20000041808 */
[----:B------:R-:W3:Y:S03]  /*dd20*/  LDSM.16.MT88.4 R144, [R193+0x3000] ;  /* 0x00300000c190783b */ /* 0x000ee60000004200 */
[----:B------:R-:W-:Y:S02]  /*dd30*/  FADD.FTZ R0, R185, R0 ;  /* 0x00000000b9007221 */ /* 0x000fe40000010000 */
[----:B-1----:R-:W-:Y:S02]  /*dd40*/  FADD.FTZ R3, R176, R3 ;  /* 0x00000003b0037221 */ /* 0x002fe40000010000 */
[C---:B------:R-:W-:Y:S04]  /*dd50*/  HMMA.16816.F32.BF16 R12, R136.reuse, R152, R12 ;  /* 0x00000098880c723c */ /* 0x040fe8000004180c */
[----:B------:R-:W-:Y:S02]  /*dd60*/  FADD.FTZ R2, R184, R0 ;  /* 0x00000000b8027221 */ /* 0x000fe40000010000 */
[----:B------:R-:W-:Y:S02]  /*dd70*/  FADD.FTZ R3, R177, R3 ;  /* 0x00000003b1037221 */ /* 0x000fe40000010000 */
[C---:B------:R-:W-:Y:S01]  /*dd80*/  HMMA.16816.F32.BF16 R16, R136.reuse, R154, R16 ;  /* 0x0000009a8810723c */ /* 0x040fe20000041810 */
[----:B------:R-:W1:Y:S03]  /*dd90*/  LDSM.16.MT88.4 R152, [R194+0x3000] ;  /* 0x00300000c298783b */ /* 0x000e660000004200 */
[----:B------:R-:W-:Y:S02]  /*dda0*/  FADD.FTZ R2, R182, R2 ;  /* 0x00000002b6027221 */ /* 0x000fe40000010000 */
[----:B------:R-:W-:Y:S02]  /*ddb0*/  FADD.FTZ R0, R135, R3 ;  /* 0x0000000387007221 */ /* 0x000fe40000010000 */
[C---:B--2---:R-:W-:Y:S01]  /*ddc0*/  HMMA.16816.F32.BF16 R20, R136.reuse, R140, R20 ;  /* 0x0000008c8814723c */ /* 0x044fe20000041814 */
[----:B------:R-:W-:Y:S03]  /*ddd0*/  STL [R1+0x8], R2 ;  /* 0x0000080201007387 */ /* 0x000fe60000100800 */
[----:B-----5:R-:W-:Y:S04]  /*dde0*/  FADD.FTZ R0, R134, R0 ;  /* 0x0000000086007221 */ /* 0x020fe80000010000 */
[C---:B------:R-:W-:Y:S01]  /*ddf0*/  HMMA.16816.F32.BF16 R24, R136.reuse, R142, R24 ;  /* 0x0000008e8818723c */ /* 0x040fe20000041818 */
[----:B------:R-:W2:Y:S07]  /*de00*/  LDSM.16.MT88.4 R140, [R197+0x3000] ;  /* 0x00300000c58c783b */ /* 0x000eae0000004200 */
[C---:B------:R-:W-:Y:S01]  /*de10*/  HMMA.16816.F32.BF16 R28, R136.reuse, R148, R28 ;  /* 0x00000094881c723c */ /* 0x040fe2000004181c */
[----:B------:R-:W-:Y:S07]  /*de20*/  STL [R1+0xc], R0 ;  /* 0x00000c0001007387 */ /* 0x000fee0000100800 */
[C---:B------:R-:W-:Y:S01]  /*de30*/  HMMA.16816.F32.BF16 R32, R136.reuse, R150, R32 ;  /* 0x000000968820723c */ /* 0x040fe20000041820 */
[----:B------:R-:W-:Y:S07]  /*de40*/  LDSM.16.MT88.4 R148, [R193+0x5000] ;  /* 0x00500000c194783b */ /* 0x000fee0000004200 */
        /* <DEDUP_REMOVED lines=17> */
[----:B------:R-:W-:Y:S07]  /*df60*/  LDSM.16.MT88.4 R152, [R197+0x7000] ;  /* 0x00700000c598783b */ /* 0x000fee0000004200 */
[C---:B--2---:R-:W-:Y:S08]  /*df70*/  HMMA.16816.F32.BF16 R84, R136.reuse, R140, R84 ;  /* 0x0000008c8854723c */ /* 0x044ff00000041854 */
[C---:B------:R-:W-:Y:S01]  /*df80*/  HMMA.16816.F32.BF16 R88, R136.reuse, R142, R88 ;  /* 0x0000008e8858723c */ /* 0x040fe20000041858 */
[----:B------:R-:W1:Y:S07]  /*df90*/  LDSM.16.MT88.4 R140, [R194+0x7000] ;  /* 0x00700000c28c783b */ /* 0x000e6e0000004200 */
[C---:B---3--:R-:W-:Y:S08]  /*dfa0*/  HMMA.16816.F32.BF16 R92, R136.reuse, R144, R92 ;  /* 0x00000090885c723c */ /* 0x048ff0000004185c */
[C---:B------:R-:W-:Y:S01]  /*dfb0*/  HMMA.16816.F32.BF16 R96, R136.reuse, R146, R96 ;  /* 0x000000928860723c */ /* 0x040fe20000041860 */
[----:B------:R-:W2:Y:S07]  /*dfc0*/  LDSM.16.MT88.4 R144, [R196+0x7000] ;  /* 0x00700000c490783b */ /* 0x000eae0000004200 */
[C---:B----4-:R-:W-:Y:S08]  /*dfd0*/  HMMA.16816.F32.BF16 R100, R136.reuse, R148, R100 ;  /* 0x000000948864723c */ /* 0x050ff00000041864 */
[C---:B------:R-:W-:Y:S01]  /*dfe0*/  HMMA.16816.F32.BF16 R104, R136.reuse, R150, R104 ;  /* 0x000000968868723c */ /* 0x040fe20000041868 */
[----:B------:R-:W3:Y:S07]  /*dff0*/  LDSM.16.MT88.4 R148, [R193+0x1800] ;  /* 0x00180000c194783b */ /* 0x000eee0000004200 */
[C---:B-1----:R-:W-:Y:S08]  /*e000*/  HMMA.16816.F32.BF16 R108, R136.reuse, R140, R108 ;  /* 0x0000008c886c723c */ /* 0x042ff0000004186c */
[C---:B------:R-:W-:Y:S08]  /*e010*/  HMMA.16816.F32.BF16 R112, R136.reuse, R142, R112 ;  /* 0x0000008e8870723c */ /* 0x040ff00000041870 */
[C---:B------:R-:W-:Y:S08]  /*e020*/  HMMA.16816.F32.BF16 R116, R136.reuse, R152, R116 ;  /* 0x000000988874723c */ /* 0x040ff00000041874 */
[C---:B------:R-:W-:Y:S08]  /*e030*/  HMMA.16816.F32.BF16 R120, R136.reuse, R154, R120 ;  /* 0x0000009a8878723c */ /* 0x040ff00000041878 */
[C---:B--2---:R-:W-:Y:S08]  /*e040*/  HMMA.16816.F32.BF16 R124, R136.reuse, R144, R124 ;  /* 0x00000090887c723c */ /* 0x044ff0000004187c */
[----:B------:R-:W-:Y:S07]  /*e050*/  HMMA.16816.F32.BF16 R128, R136, R146, R128 ;  /* 0x000000928880723c */ /* 0x000fee0000041880 */
[----:B------:R-:W-:Y:S02]  /*e060*/  F2FP.BF16.PACK_AB R136, R185, R183 ;  /* 0x000000b7b988723e */ /* 0x000fe400000010ff */
[----:B------:R-:W-:Y:S03]  /*e070*/  F2FP.BF16.PACK_AB R137, R177, R176 ;  /* 0x000000b0b189723e */ /* 0x000fe600000010ff */
[----:B------:R-:W-:Y:S02]  /*e080*/  F2FP.BF16.PACK_AB R138, R182, R184 ;  /* 0x000000b8b68a723e */ /* 0x000fe400000010ff */
[----:B------:R-:W-:Y:S02]  /*e090*/  F2FP.BF16.PACK_AB R139, R134, R135 ;  /* 0x00000087868b723e */ /* 0x000fe400000010ff */
[----:B------:R-:W-:Y:S02]  /*e0a0*/  MOV R135, R132 ;  /* 0x0000008400877202 */ /* 0x000fe40000000f00 */
[----:B------:R-:W-:Y:S03]  /*e0b0*/  MOV R134, R133 ;  /* 0x0000008500867202 */ /* 0x000fe60000000f00 */
[C---:B---3--:R-:W-:Y:S01]  /*e0c0*/  HMMA.16816.F32.BF16 R140, R136.reuse, R148, R4 ;  /* 0x00000094888c723c */ /* 0x048fe20000041804 */
        /* <DEDUP_REMOVED lines=31> */
[C---:B------:R-:W-:Y:S08]  /*e2c0*/  HMMA.16816.F32.BF16 R88, R136.reuse, R6, R88 ;  /* 0x000000068858723c */ /* 0x040ff00000041858 */
[C---:B--2---:R-:W-:Y:S08]  /*e2d0*/  HMMA.16816.F32.BF16 R92, R136.reuse, R8, R92 ;  /* 0x00000008885c723c */ /* 0x044ff0000004185c */
[C---:B------:R-:W-:Y:S08]  /*e2e0*/  HMMA.16816.F32.BF16 R96, R136.reuse, R10, R96 ;  /* 0x0000000a8860723c */ /* 0x040ff00000041860 */
[C---:B---3--:R-:W-:Y:S08]  /*e2f0*/  HMMA.16816.F32.BF16 R100, R136.reuse, R12, R100 ;  /* 0x0000000c8864723c */ /* 0x048ff00000041864 */
[C---:B------:R-:W-:Y:S08]  /*e300*/  HMMA.16816.F32.BF16 R104, R136.reuse, R14, R104 ;  /* 0x0000000e8868723c */ /* 0x040ff00000041868 */
[C---:B----4-:R-:W-:Y:S08]  /*e310*/  HMMA.16816.F32.BF16 R108, R136.reuse, R16, R108 ;  /* 0x00000010886c723c */ /* 0x050ff0000004186c */
[C---:B------:R-:W-:Y:S08]  /*e320*/  HMMA.16816.F32.BF16 R112, R136.reuse, R18, R112 ;  /* 0x000000128870723c */ /* 0x040ff00000041870 */
[C---:B------:R-:W-:Y:S08]  /*e330*/  HMMA.16816.F32.BF16 R116, R136.reuse, R24, R116 ;  /* 0x000000188874723c */ /* 0x040ff00000041874 */
[C---:B------:R-:W-:Y:S08]  /*e340*/  HMMA.16816.F32.BF16 R120, R136.reuse, R26, R120 ;  /* 0x0000001a8878723c */ /* 0x040ff00000041878 */
[C---:B-----5:R-:W-:Y:S08]  /*e350*/  HMMA.16816.F32.BF16 R124, R136.reuse, R20, R124 ;  /* 0x00000014887c723c */ /* 0x060ff0000004187c */
[----:B------:R-:W-:Y:S01]  /*e360*/  HMMA.16816.F32.BF16 R128, R136, R22, R128 ;  /* 0x000000168880723c */ /* 0x000fe20000041880 */
[----:B------:R-:W-:-:S07]  /*e370*/  @P6 BRA `(.L_x_2232) ;  /* 0xffffc87000006947 */ /* 0x000fce000383ffff */
.L_x_2231:
[----:B------:R-:W-:Y:S07]  /*e380*/  @!UPT UIADD3 URZ, URZ, URZ, URZ ;  /* 0x0000003f3f3ff290 */ /* 0x000fee000fffe03f */
[----:B------:R-:W-:Y:S02]  /*e390*/  MOV R7, 0x1f ;  /* 0x0000001f00077802 */ /* 0x000fe40000000f00 */
[----:B------:R-:W-:Y:S01]  /*e3a0*/  MOV R6, 0xffffffff ;  /* 0xffffffff00067802 */ /* 0x000fe20000000f00 */
[----:B------:R-:W-:Y:S06]  /*e3b0*/  BRA.DIV ~URZ, `(.L_x_2233) ;  /* 0x000067627f007947 */ /* 0x000fec000b800000 */
[----:B------:R-:W2:Y:S04]  /*e3c0*/  LDL R2, [R1+0x8] ;  /* 0x0000080001027983 */ /* 0x000ea80000100800 */
[----:B--2---:R1:W2:Y:S02]  /*e3d0*/  SHFL.BFLY PT, R0, R2, 0x2, 0x1f ;  /* 0x0c401f0002007f89 */ /* 0x0042a400000e0000 */
.L_x_2306:
        /* <DEDUP_REMOVED lines=9> */
.L_x_2307:
        /* <DEDUP_REMOVED lines=78> */
[C---:B-1----:R-:W-:Y:S02]  /*e950*/  FMUL.FTZ R152, R0.reuse, R38 ;  /* 0x0000002600987220 */ /* 0x042fe40000410000 */
[C---:B------:R-:W-:Y:S02]  /*e960*/  FMUL.FTZ R153, R0.reuse, R39 ;  /* 0x0000002700997220 */ /* 0x040fe40000410000 */
[C---:B------:R-:W-:Y:S02]  /*e970*/  FMUL.FTZ R38, R0.reuse, R42 ;  /* 0x0000002a00267220 */ /* 0x040fe40000410000 */
[C---:B------:R-:W-:Y:S02]  /*e980*/  FMUL.FTZ R39, R0.reuse, R43 ;  /* 0x0000002b00277220 */ /* 0x040fe40000410000 */
[C---:B------:R-:W-:Y:S02]  /*e990*/  FMUL.FTZ R42, R0.reuse, R46 ;  /* 0x0000002e002a7220 */ /* 0x040fe40000410000 */
[----:B------:R-:W-:-:S02]  /*e9a0*/  FMUL.FTZ R43, R0, R47 ;  /* 0x0000002f002b7220 */ /* 0x000fc40000410000 */
[----:B------:R-:W-:Y:S01]  /*e9b0*/  @P1 FFMA.FTZ R21, R4, R133, R5 ;  /* 0x0000008504151223 */ /* 0x000fe20000010005 */
[----:B--2---:R-:W-:Y:S01]  /*e9c0*/  @P0 MOV R3, 0x3f317218 ;  /* 0x3f31721800030802 */ /* 0x004fe20000000f00 */
[C---:B------:R-:W-:Y:S01]  /*e9d0*/  FMUL.FTZ R46, R0.reuse, R54 ;  /* 0x00000036002e7220 */ /* 0x040fe20000410000 */
[----:B------:R-:W-:Y:S01]  /*e9e0*/  MOV R4, 0x1 ;  /* 0x0000000100047802 */ /* 0x000fe20000000f00 */
        /* <DEDUP_REMOVED lines=61> */
.L_x_2214:
        /* <DEDUP_REMOVED lines=19> */
.L_x_2236:
[----:B--2---:R-:W-:Y:S05]  /*eef0*/  BSYNC B0 ;  /* 0x0000000000007941 */ /* 0x004fea0003800000 */
.L_x_2235:
        /* <DEDUP_REMOVED lines=166> */
.L_x_2239:
[----:B---3--:R-:W2:Y:S04]  /*f960*/  LDL R3, [R1+0x50] ;  /* 0x0000500001037983 */ /* 0x008ea80000100800 */
        /* <DEDUP_REMOVED lines=8> */
[----:B------:R1:W3:Y:S08]  /*f9f0*/  LDC.64 R14, c[0x0][R10+0x168] ;  /* 0x00005a000a0e7b82 */ /* 0x0002f00000000a00 */
[----:B------:R1:W2:Y:S08]  /*fa00*/  LDC.64 R18, c[0x0][R10+0x178] ;  /* 0x00005e000a127b82 */ /* 0x0002b00000000a00 */
[----:B------:R1:W2:Y:S01]  /*fa10*/  LDC.64 R16, c[0x0][R10+0x160] ;  /* 0x000058000a107b82 */ /* 0x0002a20000000a00 */
[----:B------:R-:W-:Y:S01]  /*fa20*/  ISETP.NE.U32.AND P0, PT, RZ, c[0x0][0x500], PT ;  /* 0x00014000ff007a0c */ /* 0x000fe20003f05070 */
[----:B------:R-:W-:-:S03]  /*fa30*/  IMAD.MOV.U32 R0, RZ, RZ, c[0x0][0x4e8] ;  /* 0x00013a00ff007624 */ /* 0x000fc600078e00ff */
[----:B------:R-:W-:Y:S02]  /*fa40*/  ISETP.NE.AND.EX P0, PT, RZ, c[0x0][0x504], PT, P0 ;  /* 0x00014100ff007a0c */ /* 0x000fe40003f05300 */
[----:B------:R-:W-:Y:S02]  /*fa50*/  ISETP.NE.AND P2, PT, R0, 0x1, PT ;  /* 0x000000010000780c */ /* 0x000fe40003f45270 */
        /* <DEDUP_REMOVED lines=8> */
[----:B------:R-:W-:Y:S01]  /*fae0*/  IMAD.MOV.U32 R4, RZ, RZ, R3 ;  /* 0x000000ffff047224 */ /* 0x000fe200078e0003 */
[----:B------:R-:W-:Y:S01]  /*faf0*/  @P2 SHF.R.U32.HI R4, RZ, c[0x0][0x4f0], R5 ;  /* 0x00013c00ff042a19 */ /* 0x000fe20000011605 */
[----:B---3--:R-:W-:Y:S01]  /*fb00*/  IMAD.WIDE.U32 R8, R14, R106, RZ ;  /* 0x0000006a0e087225 */ /* 0x008fe200078e00ff */
[----:B----4-:R-:W-:-:S03]  /*fb10*/  SEL R5, R13, RZ, P3 ;  /* 0x000000ff0d057207 */ /* 0x010fc60001800000 */
[----:B------:R-:W-:Y:S01]  /*fb20*/  IMAD R11, R15, R106, RZ ;  /* 0x0000006a0f0b7224 */ /* 0x000fe200078e02ff */
[----:B-----5:R-:W-:Y:S01]  /*fb30*/  IADD3 R14, P1, P0, R6, R8, R2 ;  /* 0x00000008060e7210 */ /* 0x020fe2000783e002 */
[----:B------:R-:W-:Y:S01]  /*fb40*/  IMAD.IADD R13, R7, 0x1, R10 ;  /* 0x00000001070d7824 */ /* 0x000fe200078e020a */
[----:B------:R-:W-:Y:S01]  /*fb50*/  SHF.R.S32.HI R6, RZ, 0x1f, R2 ;  /* 0x0000001fff067819 */ /* 0x000fe20000011402 */
[----:B------:R-:W-:Y:S02]  /*fb60*/  IMAD.IADD R7, R9, 0x1, R11 ;  /* 0x0000000109077824 */ /* 0x000fe400078e020b */
        /* <DEDUP_REMOVED lines=23> */
[----:B------:R-:W-:Y:S01]  /*fce0*/  SHFL.IDX PT, R10, R8, RZ, 0x1c1f ;  /* 0x001c1fff080a7589 */ /* 0x000fe200000e0000 */
[----:B------:R-:W-:-:S03]  /*fcf0*/  IMAD.IADD R5, R107, 0x1, R103 ;  /* 0x000000016b057824 */ /* 0x000fc600078e0267 */
[----:B------:R-:W1:Y:S01]  /*fd00*/  SHFL.IDX PT, R11, R4, RZ, 0x1c1f ;  /* 0x001c1fff040b7589 */ /* 0x000e6200000e0000 */
[----:B------:R-:W-:-:S03]  /*fd10*/  IMAD.IADD R15, R110, 0x1, -R15 ;  /* 0x000000016e0f7824 */ /* 0x000fc600078e0a0f */
[----:B------:R-:W-:Y:S04]  /*fd20*/  SHFL.IDX PT, R8, R8, 0x1, 0x1c1f ;  /* 0x003c1f0008087f89 */ /* 0x000fe800000e0000 */
[----:B------:R2:W3:Y:S01]  /*fd30*/  SHFL.IDX PT, R9, R4, 0x1, 0x1c1f ;  /* 0x003c1f0004097f89 */ /* 0x0004e200000e0000 */
[----:B------:R-:W-:Y:S02]  /*fd40*/  LOP3.LUT P0, RZ, R15, 0x3, RZ, 0xc0, !PT ;  /* 0x000000030fff7812 */ /* 0x000fe4000780c0ff */
[----:B------:R-:W-:Y:S01]  /*fd50*/  IADD3 R7, R5, 0x8, RZ ;  /* 0x0000000805077810 */ /* 0x000fe20007ffe0ff */
[----:B--2---:R-:W-:-:S05]  /*fd60*/  IMAD R4, R12, c[0x0][0x4e8], RZ ;  /* 0x00013a000c047a24 */ /* 0x004fca00078e02ff */
[-C--:B------:R-:W-:Y:S02]  /*fd70*/  ISETP.GE.OR P1, PT, R5, R4.reuse, P0 ;  /* 0x000000040500720c */ /* 0x080fe40000726670 */
[----:B------:R-:W-:-:S11]  /*fd80*/  ISETP.GE.OR P0, PT, R7, R4, P0 ;  /* 0x000000040700720c */ /* 0x000fd60000706670 */
[----:B-1----:R1:W-:Y:S01]  /*fd90*/  @!P1 ST.E [R10.64], R21 ;  /* 0x000000150a009985 */ /* 0x0023e2000c101906 */
[----:B------:R-:W-:-:S03]  /*fda0*/  ISETP.GE.AND P1, PT, R5, R4, PT ;  /* 0x000000040500720c */ /* 0x000fc60003f26270 */
[----:B---3--:R1:W-:Y:S01]  /*fdb0*/  @!P0 ST.E [R8.64], R20 ;  /* 0x0000001408008985 */ /* 0x0083e2000c101906 */
        /* <DEDUP_REMOVED lines=56> */
.L_x_2308:
[----:B------:R-:W-:Y:S05]  /*10140*/  BRA.DIV ~URZ, `(.L_x_2242) ;  /* 0x00004bb27f007947 */ /* 0x000fea000b800000 */
[----:B------:R3:W4:Y:S02]  /*10150*/  SHFL.IDX PT, R0, R15, RZ, 0x181f ;  /* 0x00181fff0f007589 */ /* 0x00072400000e0000 */
.L_x_2309:
        /* <DEDUP_REMOVED lines=26> */
.L_x_2244:
[----:B------:R-:W-:Y:S05]  /*10300*/  BSYNC B0 ;  /* 0x0000000000007941 */ /* 0x000fea0003800000 */
.L_x_2243:
[----:B------:R-:W-:Y:S05]  /*10310*/  BRA.DIV ~URZ, `(.L_x_2245) ;  /* 0x00004a427f007947 */ /* 0x000fea000b800000 */
[----:B--2---:R2:W1:Y:S04]  /*10320*/  SHFL.IDX PT, R6, R14, 0x1, 0x181f ;  /* 0x00381f000e067f89 */ /* 0x00446800000e0000 */
[----:B----4-:R2:W4:Y:S02]  /*10330*/  SHFL.IDX PT, R0, R15, 0x1, 0x181f ;  /* 0x00381f000f007f89 */ /* 0x01052400000e0000 */
.L_x_2310:
        /* <DEDUP_REMOVED lines=27> */
.L_x_2247:
[----:B------:R-:W-:Y:S05]  /*104f0*/  BSYNC B0 ;  /* 0x0000000000007941 */ /* 0x000fea0003800000 */
.L_x_2246:
[----:B------:R-:W-:Y:S05]  /*10500*/  BRA.DIV ~URZ, `(.L_x_2248) ;  /* 0x000049127f007947 */ /* 0x000fea000b800000 */
[----:B-1----:R1:W2:Y:S02]  /*10510*/  SHFL.IDX PT, R6, R14, 0x2, 0x181f ;  /* 0x00581f000e067f89 */ /* 0x0022a400000e0000 */
.L_x_2311:
[----:B------:R-:W-:Y:S05]  /*10520*/  BRA.DIV ~URZ, `(.L_x_2249) ;  /* 0x000049627f007947 */ /* 0x000fea000b800000 */
[----:B----4-:R4:W1:Y:S02]  /*10530*/  SHFL.IDX PT, R0, R15, 0x2, 0x181f ;  /* 0x00581f000f007f89 */ /* 0x01086400000e0000 */
.L_x_2312:
        /* <DEDUP_REMOVED lines=27> */
.L_x_2251:
[----:B------:R-:W-:Y:S05]  /*106f0*/  BSYNC B0 ;  /* 0x0000000000007941 */ /* 0x000fea0003800000 */
.L_x_2250:
[----:B------:R-:W-:Y:S05]  /*10700*/  BRA.DIV ~URZ, `(.L_x_2252) ;  /* 0x000047e27f007947 */ /* 0x000fea000b800000 */
[----:B--2---:R2:W3:Y:S04]  /*10710*/  SHFL.IDX PT, R6, R14, 0x3, 0x181f ;  /* 0x00781f000e067f89 */ /* 0x0044e800000e0000 */
[----:B-1----:R2:W1:Y:S02]  /*10720*/  SHFL.IDX PT, R0, R15, 0x3, 0x181f ;  /* 0x00781f000f007f89 */ /* 0x00246400000e0000 */
.L_x_2313:
        /* <DEDUP_REMOVED lines=28> */
.L_x_2240:
        /* <DEDUP_REMOVED lines=34> */
.L_x_2314:
[----:B------:R-:W-:Y:S05]  /*10b10*/  BRA.DIV ~URZ, `(.L_x_2255) ;  /* 0x000045027f007947 */ /* 0x000fea000b800000 */
[----:B------:R3:W4:Y:S02]  /*10b20*/  SHFL.IDX PT, R0, R19, RZ, 0x1c1f ;  /* 0x001c1fff13007589 */ /* 0x00072400000e0000 */
.L_x_2315:
[----:B------:R-:W-:Y:S01]  /*10b30*/  BSSY B0, `(.L_x_2256) ;  /* 0x00000c2000007945 */ /* 0x000fe20003800000 */
[----:B------:R-:W-:Y:S05]  /*10b40*/  @P1 BRA `(.L_x_2257) ;  /* 0x00000c0000001947 */ /* 0x000fea0003800000 */
[----:B------:R-:W5:Y:S04]  /*10b50*/  LDL R20, [R1+0x10] ;  /* 0x0000100001147983 */ /* 0x000f680000100800 */
[----:B---3--:R-:W3:Y:S04]  /*10b60*/  LDL R9, [R1+0x8c] ;  /* 0x00008c0001097983 */ /* 0x008ee80000100800 */
[----:B----4-:R-:W4:Y:S04]  /*10b70*/  LDL R12, [R1+0x88] ;  /* 0x00008800010c7983 */ /* 0x010f280000100800 */
[----:B--2---:R-:W2:Y:S04]  /*10b80*/  LDL R103, [R1+0x84] ;  /* 0x0000840001677983 */ /* 0x004ea80000100800 */
[----:B------:R-:W2:Y:S01]  /*10b90*/  LDL R21, [R1+0xc0] ;  /* 0x0000c00001157983 */ /* 0x000ea20000100800 */
[----:B-----5:R-:W-:-:S02]  /*10ba0*/  ISETP.GE.AND P2, PT, R20, c[0x0][0x3c8], PT ;  /* 0x0000f20014007a0c */ /* 0x020fc40003f46270 */
[----:B------:R-:W-:Y:S02]  /*10bb0*/  IADD3 R2, R20, 0x18, RZ ;  /* 0x0000001814027810 */ /* 0x000fe40007ffe0ff */
[----:B---3--:R-:W-:Y:S02]  /*10bc0*/  ISETP.GE.AND P3, PT, R9, c[0x0][0x3c8], PT ;  /* 0x0000f20009007a0c */ /* 0x008fe40003f66270 */
[----:B------:R-:W-:-:S07]  /*10bd0*/  ISETP.GE.AND P1, PT, R2, c[0x0][0x3c8], PT ;  /* 0x0000f20002007a0c */ /* 0x000fce0003f26270 */
[----:B------:R-:W-:Y:S02]  /*10be0*/  @!P2 IMAD.MOV.U32 R6, RZ, RZ, R0 ;  /* 0x000000ffff06a224 */ /* 0x000fe400078e0000 */
[----:B------:R-:W-:-:S04]  /*10bf0*/  @!P2 IMAD.MOV.U32 R7, RZ, RZ, R4 ;  /* 0x000000ffff07a224 */ /* 0x000fc800078e0004 */
[----:B------:R-:W-:Y:S01]  /*10c00*/  @!P2 IMAD.WIDE R6, R20, 0x4, R6 ;  /* 0x000000041406a825 */ /* 0x000fe200078e0206 */
[----:B----4-:R-:W-:Y:S02]  /*10c10*/  ISETP.GE.AND P5, PT, R12, c[0x0][0x3c8], PT ;  /* 0x0000f2000c007a0c */ /* 0x010fe40003fa6270 */
[----:B------:R-:W-:Y:S02]  /*10c20*/  SHF.R.S32.HI R3, RZ, 0x1f, R9 ;  /* 0x0000001fff037819 */ /* 0x000fe40000011409 */
[----:B------:R3:W-:Y:S01]  /*10c30*/  @!P2 ST.E.64 [R6.64], R22 ;  /* 0x000000160600a985 */ /* 0x0007e2000c101b06 */
[----:B------:R-:W-:Y:S02]  /*10c40*/  IADD3 R5, R20, 0x20, RZ ;  /* 0x0000002014057810 */ /* 0x000fe40007ffe0ff */
[----:B------:R-:W-:Y:S02]  /*10c50*/  SHF.R.S32.HI R8, RZ, 0x1f, R2 ;  /* 0x0000001fff087819 */ /* 0x000fe40000011402 */
[----:B------:R-:W-:-:S02]  /*10c60*/  ISETP.GE.AND P6, PT, R5, c[0x0][0x3c8], PT ;  /* 0x0000f20005007a0c */ /* 0x000fc40003fc6270 */
[C---:B---3--:R-:W-:Y:S01]  /*10c70*/  @!P3 LEA R6, P2, R9.reuse, R0, 0x2 ;  /* 0x000000000906b211 */ /* 0x048fe200078410ff */
[----:B------:R-:W3:Y:S03]  /*10c80*/  LDL R22, [R1+0x9c] ;  /* 0x00009c0001167983 */ /* 0x000ee60000100800 */
[----:B------:R-:W-:Y:S01]  /*10c90*/  @!P3 LEA.HI.X R7, R9, R4, R3, 0x2, P2 ;  /* 0x000000040907b211 */ /* 0x000fe200010f1403 */
[----:B------:R-:W4:Y:S01]  /*10ca0*/  LDL R23, [R1+0xc4] ;  /* 0x0000c40001177983 */ /* 0x000f220000100800 */
[----:B------:R-:W-:Y:S02]  /*10cb0*/  IADD3 R3, R20, 0x28, RZ ;  /* 0x0000002814037810 */ /* 0x000fe40007ffe0ff */
[----:B------:R-:W-:Y:S01]  /*10cc0*/  @!P1 LEA R10, P2, R2, R0, 0x2 ;  /* 0x00000000020a9211 */ /* 0x000fe200078410ff */
[----:B------:R5:W-:Y:S01]  /*10cd0*/  @!P3 ST.E.64 [R6.64], R24 ;  /* 0x000000180600b985 */ /* 0x000be2000c101b06 */
[----:B------:R-:W-:-:S02]  /*10ce0*/  ISETP.GE.AND P4, PT, R3, c[0x0][0x3c8], PT ;  /* 0x0000f20003007a0c */ /* 0x000fc40003f86270 */
[----:B------:R-:W-:Y:S02]  /*10cf0*/  @!P1 LEA.HI.X R11, R2, R4, R8, 0x2, P2 ;  /* 0x00000004020b9211 */ /* 0x000fe400010f1408 */
[----:B------:R-:W-:Y:S02]  /*10d00*/  @!P5 LEA R8, P2, R12, R0, 0x2 ;  /* 0x000000000c08d211 */ /* 0x000fe400078410ff */
[----:B------:R-:W-:-:S04]  /*10d10*/  IADD3 R2, R20, 0x30, RZ ;  /* 0x0000003014027810 */ /* 0x000fc80007ffe0ff */
[----:B------:R-:W-:Y:S02]  /*10d20*/  ISETP.GE.AND P3, PT, R2, c[0x0][0x3c8], PT ;  /* 0x0000f20002007a0c */ /* 0x000fe40003f66270 */
[----:B-----5:R-:W-:Y:S01]  /*10d30*/  SHF.R.S32.HI R6, RZ, 0x1f, R12 ;  /* 0x0000001fff067819 */ /* 0x020fe2000001140c */
[----:B------:R-:W5:Y:S03]  /*10d40*/  LDL R24, [R1+0xa0] ;  /* 0x0000a00001187983 */ /* 0x000f660000100800 */
[----:B------:R-:W-:Y:S01]  /*10d50*/  @!P5 LEA.HI.X R9, R12, R4, R6, 0x2, P2 ;  /* 0x000000040c09d211 */ /* 0x000fe200010f1406 */
[----:B------:R-:W3:Y:S01]  /*10d60*/  LDL R25, [R1+0xc8] ;  /* 0x0000c80001197983 */ /* 0x000ee20000100800 */
        /* <DEDUP_REMOVED lines=12> */
[----:B-1----:R-:W-:Y:S01]  /*10e30*/  SHF.R.S32.HI R8, RZ, 0x1f, R3 ;  /* 0x0000001fff087819 */ /* 0x002fe20000011403 */
[----:B------:R-:W3:Y:S01]  /*10e40*/  LDL R28, [R1+0xa8] ;  /* 0x0000a800011c7983 */ /* 0x000ee20000100800 */
[----:B--2---:R-:W-:-:S03]  /*10e50*/  @!P4 LEA R10, P1, R3, R0, 0x2 ;  /* 0x00000000030ac211 */ /* 0x004fc600078210ff */
[----:B------:R-:W2:Y:S01]  /*10e60*/  LDL R26, [R1+0xa4] ;  /* 0x0000a400011a7983 */ /* 0x000ea20000100800 */
[----:B------:R-:W-:-:S03]  /*10e70*/  @!P4 LEA.HI.X R11, R3, R4, R8, 0x2, P1 ;  /* 0x00000004030bc211 */ /* 0x000fc600008f1408 */
[----:B------:R-:W2:Y:S01]  /*10e80*/  LDL R29, [R1+0xd0] ;  /* 0x0000d000011d7983 */ /* 0x000ea20000100800 */
[C---:B------:R-:W-:Y:S02]  /*10e90*/  ISETP.GE.AND P1, PT, R5.reuse, c[0x0][0x3c8], PT ;  /* 0x0000f20005007a0c */ /* 0x040fe40003f26270 */
[----:B------:R-:W-:Y:S01]  /*10ea0*/  SHF.R.S32.HI R3, RZ, 0x1f, R6 ;  /* 0x0000001fff037819 */ /* 0x000fe20000011406 */
[----:B------:R-:W2:Y:S01]  /*10eb0*/  LDL R27, [R1+0xcc] ;  /* 0x0000cc00011b7983 */ /* 0x000ea20000100800 */
[----:B------:R-:W-:Y:S02]  /*10ec0*/  IADD3 R2, R20, 0x48, RZ ;  /* 0x0000004814027810 */ /* 0x000fe40007ffe0ff */
[----:B------:R-:W-:Y:S02]  /*10ed0*/  @!P5 LEA.HI.X R13, R6, R4, R3, 0x2, P2 ;  /* 0x00000004060dd211 */ /* 0x000fe400010f1403 */
[----:B------:R-:W-:Y:S01]  /*10ee0*/  SHF.R.S32.HI R3, RZ, 0x1f, R5 ;  /* 0x0000001fff037819 */ /* 0x000fe20000011405 */
[----:B------:R1:W-:Y:S04]  /*10ef0*/  @!P6 ST.E.64 [R16.64], R30 ;  /* 0x0000001e1000e985 */ /* 0x0003e8000c101b06 */
[----:B------:R-:W-:-:S02]  /*10f00*/  @!P1 LEA R8, P2, R5, R0, 0x2 ;  /* 0x0000000005089211 */ /* 0x000fc400078410ff */
[----:B------:R-:W-:Y:S02]  /*10f10*/  ISETP.GE.AND P6, PT, R2, c[0x0][0x3c8], PT ;  /* 0x0000f20002007a0c */ /* 0x000fe40003fc6270 */
[----:B------:R-:W-:Y:S02]  /*10f20*/  @!P1 LEA.HI.X R9, R5, R4, R3, 0x2, P2 ;  /* 0x0000000405099211 */ /* 0x000fe400010f1403 */
[C---:B------:R-:W-:Y:S01]  /*10f30*/  IADD3 R5, R20.reuse, 0x50, RZ ;  /* 0x0000005014057810 */ /* 0x040fe20007ffe0ff */
[----:B------:R1:W-:Y:S01]  /*10f40*/  @!P4 ST.E.64 [R10.64], R34 ;  /* 0x000000220a00c985 */ /* 0x0003e2000c101b06 */
[----:B------:R-:W-:Y:S02]  /*10f50*/  IADD3 R3, R20, 0x58, RZ ;  /* 0x0000005814037810 */ /* 0x000fe40007ffe0ff */
[----:B------:R-:W-:Y:S01]  /*10f60*/  ISETP.GE.AND P4, PT, R5, c[0x0][0x3c8], PT ;  /* 0x0000f20005007a0c */ /* 0x000fe20003f86270 */
[----:B------:R1:W-:Y:S01]  /*10f70*/  @!P3 ST.E.64 [R14.64], R32 ;  /* 0x000000200e00b985 */ /* 0x0003e2000c101b06 */
[----:B------:R-:W-:-:S02]  /*10f80*/  ISETP.GE.AND P3, PT, R3, c[0x0][0x3c8], PT ;  /* 0x0000f20003007a0c */ /* 0x000fc40003f66270 */
[----:B------:R-:W-:Y:S02]  /*10f90*/  SHF.R.S32.HI R6, RZ, 0x1f, R2 ;  /* 0x0000001fff067819 */ /* 0x000fe40000011402 */
[----:B------:R-:W-:Y:S01]  /*10fa0*/  IADD3 R7, R20, 0x60, RZ ;  /* 0x0000006014077810 */ /* 0x000fe20007ffe0ff */
[----:B------:R-:W-:Y:S03]  /*10fb0*/  @!P5 ST.E.64 [R12.64], R134 ;  /* 0x000000860c00d985 */ /* 0x000fe6000c101b06 */
[----:B------:R-:W-:Y:S01]  /*10fc0*/  ISETP.GE.AND P5, PT, R7, c[0x0][0x3c8], PT ;  /* 0x0000f20007007a0c */ /* 0x000fe20003fa6270 */
[----:B------:R1:W-:Y:S02]  /*10fd0*/  @!P1 ST.E.64 [R8.64], R36 ;  /* 0x0000002408009985 */ /* 0x0003e4000c101b06 */
[C---:B-1----:R-:W-:Y:S02]  /*10fe0*/  @!P6 LEA R16, P2, R2.reuse, R0, 0x2 ;  /* 0x000000000210e211 */ /* 0x042fe400078410ff */
[----:B------:R-:W2:Y:S02]  /*10ff0*/  LDL R30, [R1+0xac] ;  /* 0x0000ac00011e7983 */ /* 0x000ea40000100800 */
[----:B------:R-:W-:-:S02]  /*11000*/  @!P6 LEA.HI.X R17, R2, R4, R6, 0x2, P2 ;  /* 0x000000040211e211 */ /* 0x000fc400010f1406 */
[----:B------:R-:W2:Y:S01]  /*11010*/  LDL R31, [R1+0xd4] ;  /* 0x0000d400011f7983 */ /* 0x000ea20000100800 */
[----:B------:R-:W-:Y:S02]  /*11020*/  IADD3 R2, R20, 0x68, RZ ;  /* 0x0000006814027810 */ /* 0x000fe40007ffe0ff */
[-C--:B------:R-:W-:Y:S01]  /*11030*/  @!P4 LEA R10, P1, R5, R0.reuse, 0x2 ;  /* 0x00000000050ac211 */ /* 0x080fe200078210ff */
[----:B------:R-:W2:Y:S01]  /*11040*/  LDL R34, [R1+0xb4] ;  /* 0x0000b40001227983 */ /* 0x000ea20000100800 */
[----:B------:R-:W-:Y:S02]  /*11050*/  SHF.R.S32.HI R6, RZ, 0x1f, R3 ;  /* 0x0000001fff067819 */ /* 0x000fe40000011403 */
[----:B------:R-:W-:Y:S01]  /*11060*/  @!P3 LEA R14, P2, R3, R0, 0x2 ;  /* 0x00000000030eb211 */ /* 0x000fe200078410ff */
[----:B------:R-:W4:Y:S04]  /*11070*/  LDL R32, [R1+0xb0] ;  /* 0x0000b00001207983 */ /* 0x000f280000100800 */
[----:B------:R-:W5:Y:S04]  /*11080*/  LDL R35, [R1+0xdc] ;  /* 0x0000dc0001237983 */ /* 0x000f680000100800 */
[----:B------:R-:W5:Y:S01]  /*11090*/  LDL R33, [R1+0xd8] ;  /* 0x0000d80001217983 */ /* 0x000f620000100800 */
[----:B------:R-:W-:-:S04]  /*110a0*/  SHF.R.S32.HI R8, RZ, 0x1f, R5 ;  /* 0x0000001fff087819 */ /* 0x000fc80000011405 */
[-C--:B------:R-:W-:Y:S02]  /*110b0*/  @!P4 LEA.HI.X R11, R5, R4.reuse, R8, 0x2, P1 ;  /* 0x00000004050bc211 */ /* 0x080fe400008f1408 */
[----:B------:R-:W-:Y:S02]  /*110c0*/  ISETP.GE.AND P1, PT, R2, c[0x0][0x3c8], PT ;  /* 0x0000f20002007a0c */ /* 0x000fe40003f26270 */
[----:B------:R-:W-:Y:S02]  /*110d0*/  @!P3 LEA.HI.X R15, R3, R4, R6, 0x2, P2 ;  /* 0x00000004030fb211 */ /* 0x000fe400010f1406 */
[----:B------:R-:W-:Y:S01]  /*110e0*/  IADD3 R6, R20, 0x70, RZ ;  /* 0x0000007014067810 */ /* 0x000fe20007ffe0ff */
[----:B------:R1:W-:Y:S01]  /*110f0*/  @!P6 ST.E.64 [R16.64], R40 ;  /* 0x000000281000e985 */ /* 0x0003e2000c101b06 */
[----:B------:R-:W-:Y:S02]  /*11100*/  SHF.R.S32.HI R3, RZ, 0x1f, R7 ;  /* 0x0000001fff037819 */ /* 0x000fe40000011407 */
[----:B------:R-:W-:-:S02]  /*11110*/  @!P5 LEA R12, P2, R7, R0, 0x2 ;  /* 0x00000000070cd211 */ /* 0x000fc400078410ff */
[----:B------:R-:W-:Y:S02]  /*11120*/  ISETP.GE.AND P6, PT, R6, c[0x0][0x3c8], PT ;  /* 0x0000f20006007a0c */ /* 0x000fe40003fc6270 */
[----:B------:R-:W-:Y:S01]  /*11130*/  IADD3 R5, R20, 0x78, RZ ;  /* 0x0000007814057810 */ /* 0x000fe20007ffe0ff */
[----:B------:R1:W-:Y:S01]  /*11140*/  @!P4 ST.E.64 [R10.64], R136 ;  /* 0x000000880a00c985 */ /* 0x0003e2000c101b06 */
[----:B------:R-:W-:Y:S02]  /*11150*/  @!P5 LEA.HI.X R13, R7, R4, R3, 0x2, P2 ;  /* 0x00000004070dd211 */ /* 0x000fe400010f1403 */
[----:B------:R-:W-:Y:S02]  /*11160*/  SHF.R.S32.HI R3, RZ, 0x1f, R2 ;  /* 0x0000001fff037819 */ /* 0x000fe40000011402 */
[----:B------:R-:W-:Y:S02]  /*11170*/  @!P1 LEA R8, P2, R2, R0, 0x2 ;  /* 0x0000000002089211 */ /* 0x000fe400078410ff */
[----:B------:R-:W-:-:S02]  /*11180*/  ISETP.GE.AND P4, PT, R5, c[0x0][0x3c8], PT ;  /* 0x0000f20005007a0c */ /* 0x000fc40003f86270 */
[----:B------:R-:W-:Y:S02]  /*11190*/  @!P1 LEA.HI.X R9, R2, R4, R3, 0x2, P2 ;  /* 0x0000000402099211 */ /* 0x000fe400010f1403 */
[C---:B------:R-:W-:Y:S01]  /*111a0*/  IADD3 R3, R20.reuse, 0x80, RZ ;  /* 0x0000008014037810 */ /* 0x040fe20007ffe0ff */
[----:B------:R1:W-:Y:S01]  /*111b0*/  @!P3 ST.E.64 [R14.64], R44 ;  /* 0x0000002c0e00b985 */ /* 0x0003e2000c101b06 */
[----:B------:R-:W-:Y:S02]  /*111c0*/  SHF.R.S32.HI R7, RZ, 0x1f, R6 ;  /* 0x0000001fff077819 */ /* 0x000fe40000011406 */
[----:B------:R-:W-:Y:S02]  /*111d0*/  ISETP.GE.AND P2, PT, R3, c[0x0][0x3c8], PT ;  /* 0x0000f20003007a0c */ /* 0x000fe40003f46270 */
[----:B------:R-:W-:Y:S01]  /*111e0*/  IADD3 R2, R20, 0x88, RZ ;  /* 0x0000008814027810 */ /* 0x000fe20007ffe0ff */
[----:B------:R-:W-:Y:S01]  /*111f0*/  @!P5 ST.E.64 [R12.64], R52 ;  /* 0x000000340c00d985 */ /* 0x000fe2000c101b06 */
[----:B-1----:R-:W-:-:S03]  /*11200*/  @!P6 LEA R16, P3, R6, R0, 0x2 ;  /* 0x000000000610e211 */ /* 0x002fc600078610ff */
[----:B------:R1:W-:Y:S01]  /*11210*/  @!P1 ST.E.64 [R8.64], R48 ;  /* 0x0000003008009985 */ /* 0x0003e2000c101b06 */
[----:B------:R-:W-:Y:S02]  /*11220*/  ISETP.GE.AND P5, PT, R2, c[0x0][0x3c8], PT ;  /* 0x0000f20002007a0c */ /* 0x000fe40003fa6270 */
[----:B------:R-:W-:Y:S02]  /*11230*/  @!P6 LEA.HI.X R17, R6, R4, R7, 0x2, P3 ;  /* 0x000000040611e211 */ /* 0x000fe400018f1407 */
[----:B------:R-:W-:Y:S02]  /*11240*/  IADD3 R6, R20, 0x90, RZ ;  /* 0x0000009014067810 */ /* 0x000fe40007ffe0ff */
[-C--:B------:R-:W-:Y:S02]  /*11250*/  @!P4 LEA R10, P3, R5, R0.reuse, 0x2 ;  /* 0x00000000050ac211 */ /* 0x080fe400078610ff */
[----:B------:R-:W-:Y:S02]  /*11260*/  SHF.R.S32.HI R7, RZ, 0x1f, R3 ;  /* 0x0000001fff077819 */ /* 0x000fe40000011403 */
[----:B------:R-:W-:-:S02]  /*11270*/  @!P2 LEA R14, P1, R3, R0, 0x2 ;  /* 0x00000000030ea211 */ /* 0x000fc400078210ff */
[----:B-1----:R-:W-:-:S04]  /*11280*/  SHF.R.S32.HI R8, RZ, 0x1f, R5 ;  /* 0x0000001fff087819 */ /* 0x002fc80000011405 */
[-C--:B------:R-:W-:Y:S02]  /*11290*/  @!P4 LEA.HI.X R11, R5, R4.reuse, R8, 0x2, P3 ;  /* 0x00000004050bc211 */ /* 0x080fe400018f1408 */
[----:B------:R-:W-:Y:S02]  /*112a0*/  ISETP.GE.AND P3, PT, R6, c[0x0][0x3c8], PT ;  /* 0x0000f20006007a0c */ /* 0x000fe40003f66270 */
[----:B------:R-:W-:Y:S02]  /*112b0*/  @!P2 LEA.HI.X R15, R3, R4, R7, 0x2, P1 ;  /* 0x00000004030fa211 */ /* 0x000fe400008f1407 */
[----:B------:R-:W-:Y:S02]  /*112c0*/  SHF.R.S32.HI R3, RZ, 0x1f, R2 ;  /* 0x0000001fff037819 */ /* 0x000fe40000011402 */
[----:B------:R-:W-:-:S04]  /*112d0*/  @!P5 LEA R12, P1, R2, R0, 0x2 ;  /* 0x00000000020cd211 */ /* 0x000fc800078210ff */
[----:B------:R-:W-:Y:S02]  /*112e0*/  @!P5 LEA.HI.X R13, R2, R4, R3, 0x2, P1 ;  /* 0x00000004020dd211 */ /* 0x000fe400008f1403 */
[----:B------:R-:W-:Y:S02]  /*112f0*/  SHF.R.S32.HI R2, RZ, 0x1f, R6 ;  /* 0x0000001fff027819 */ /* 0x000fe40000011406 */
[----:B------:R-:W-:Y:S01]  /*11300*/  @!P3 LEA R8, P1, R6, R0, 0x2 ;  /* 0x000000000608b211 */ /* 0x000fe200078210ff */
[----:B------:R1:W-:Y:S01]  /*11310*/  @!P6 ST.E.64 [R16.64], R56 ;  /* 0x000000381000e985 */ /* 0x0003e2000c101b06 */
[----:B------:R-:W-:Y:S02]  /*11320*/  IADD3 R5, R20, 0x98, RZ ;  /* 0x0000009814057810 */ /* 0x000fe40007ffe0ff */
[----:B------:R-:W-:Y:S02]  /*11330*/  @!P3 LEA.HI.X R9, R6, R4, R2, 0x2, P1 ;  /* 0x000000040609b211 */ /* 0x000fe400008f1402 */
[----:B------:R-:W-:-:S02]  /*11340*/  IADD3 R3, R20, 0xa0, RZ ;  /* 0x000000a014037810 */ /* 0x000fc40007ffe0ff */
[----:B------:R-:W-:Y:S02]  /*11350*/  IADD3 R2, R20, 0xa8, RZ ;  /* 0x000000a814027810 */ /* 0x000fe40007ffe0ff */
[----:B------:R-:W5:Y:S04]  /*11360*/  LDL R20, [R1+0x98] ;  /* 0x0000980001147983 */ /* 0x000f680000100800 */
[----:B-1----:R-:W5:Y:S04]  /*11370*/  LDL R16, [R1+0x94] ;  /* 0x0000940001107983 */ /* 0x002f680000100800 */
[----:B------:R-:W5:Y:S01]  /*11380*/  LDL R17, [R1+0xbc] ;  /* 0x0000bc0001117983 */ /* 0x000f620000100800 */
[----:B------:R-:W-:-:S03]  /*11390*/  ISETP.GE.AND P6, PT, R5, c[0x0][0x3c8], PT ;  /* 0x0000f20005007a0c */ /* 0x000fc60003fc6270 */
[----:B------:R1:W-:Y:S01]  /*113a0*/  @!P4 ST.E.64 [R10.64], R138 ;  /* 0x0000008a0a00c985 */ /* 0x0003e2000c101b06 */
[----:B------:R-:W-:Y:S02]  /*113b0*/  ISETP.GE.AND P4, PT, R3, c[0x0][0x3c8], PT ;  /* 0x0000f20003007a0c */ /* 0x000fe40003f86270 */
[----:B------:R-:W-:Y:S01]  /*113c0*/  SHF.R.S32.HI R6, RZ, 0x1f, R5 ;  /* 0x0000001fff067819 */ /* 0x000fe20000011405 */
[----:B------:R-:W-:Y:S01]  /*113d0*/  @!P2 ST.E.64 [R14.64], R68 ;  /* 0x000000440e00a985 */ /* 0x000fe2000c101b06 */
[----:B------:R-:W-:Y:S02]  /*113e0*/  ISETP.GE.AND P2, PT, R2, c[0x0][0x3c8], PT ;  /* 0x0000f20002007a0c */ /* 0x000fe40003f46270 */
[----:B------:R-:W-:Y:S01]  /*113f0*/  SHF.R.S32.HI R7, RZ, 0x1f, R3 ;  /* 0x0000001fff077819 */ /* 0x000fe20000011403 */
[----:B------:R-:W-:Y:S01]  /*11400*/  @!P5 ST.E.64 [R12.64], R72 ;  /* 0x000000480c00d985 */ /* 0x000fe2000c101b06 */
[----:B------:R-:W-:-:S03]  /*11410*/  ISETP.GE.AND P5, PT, R103, c[0x0][0x3c8], PT ;  /* 0x0000f20067007a0c */ /* 0x000fc60003fa6270 */
[----:B------:R1:W-:Y:S02]  /*11420*/  @!P3 ST.E.64 [R8.64], R60 ;  /* 0x0000003c0800b985 */ /* 0x0003e4000c101b06 */
[----:B-1----:R-:W-:-:S04]  /*11430*/  @!P6 LEA R10, P1, R5, R0, 0x2 ;  /* 0x00000000050ae211 */ /* 0x002fc800078210ff */
[----:B------:R-:W-:Y:S02]  /*11440*/  @!P6 LEA.HI.X R11, R5, R4, R6, 0x2, P1 ;  /* 0x00000004050be211 */ /* 0x000fe400008f1406 */
[----:B------:R-:W-:-:S04]  /*11450*/  @!P4 LEA R6, P1, R3, R0, 0x2 ;  /* 0x000000000306c211 */ /* 0x000fc800078210ff */
[----:B------:R-:W-:Y:S02]  /*11460*/  @!P4 LEA.HI.X R7, R3, R4, R7, 0x2, P1 ;  /* 0x000000040307c211 */ /* 0x000fe400008f1407 */
[----:B------:R-:W-:Y:S02]  /*11470*/  SHF.R.S32.HI R5, RZ, 0x1f, R2 ;  /* 0x0000001fff057819 */ /* 0x000fe40000011402 */
[C---:B------:R-:W-:Y:S01]  /*11480*/  @!P2 LEA R8, P3, R2.reuse, R0, 0x2 ;  /* 0x000000000208a211 */ /* 0x040fe200078610ff */
[----:B------:R-:W-:Y:S03]  /*11490*/  @!P6 ST.E.64 [R10.64], R140 ;  /* 0x0000008c0a00e985 */ /* 0x000fe6000c101b06 */
[----:B------:R-:W-:Y:S01]  /*114a0*/  @!P2 LEA.HI.X R9, R2, R4, R5, 0x2, P3 ;  /* 0x000000040209a211 */ /* 0x000fe200018f1405 */
[----:B------:R1:W-:Y:S01]  /*114b0*/  @!P4 ST.E.64 [R6.64], R76 ;  /* 0x0000004c0600c985 */ /* 0x0003e2000c101b06 */
[----:B------:R-:W-:-:S03]  /*114c0*/  SHF.R.S32.HI R3, RZ, 0x1f, R103 ;  /* 0x0000001fff037819 */ /* 0x000fc60000011467 */
[----:B------:R2:W-:Y:S01]  /*114d0*/  @!P2 ST.E.64 [R8.64], R80 ;  /* 0x000000500800a985 */ /* 0x0005e2000c101b06 */
[----:B-1----:R-:W-:-:S04]  /*114e0*/  @!P5 LEA R6, P3, R103, R0, 0x2 ;  /* 0x000000006706d211 */ /* 0x002fc800078610ff */
[----:B------:R-:W-:-:S05]  /*114f0*/  @!P5 LEA.HI.X R7, R103, R4, R3, 0x2, P3 ;  /* 0x000000046707d211 */ /* 0x000fca00018f1403 */
[----:B------:R1:W-:Y:S01]  /*11500*/  @!P5 ST.E.64 [R6.64], R84 ;  /* 0x000000540600d985 */ /* 0x0003e2000c101b06 */
[----:B---3--:R-:W-:Y:S02]  /*11510*/  ISETP.GE.AND P3, PT, R28, c[0x0][0x3c8], PT ;  /* 0x0000f2001c007a0c */ /* 0x008fe40003f66270 */
[----:B--2---:R-:W-:Y:S02]  /*11520*/  ISETP.GE.AND P1, PT, R34, c[0x0][0x3c8], PT ;  /* 0x0000f20022007a0c */ /* 0x004fe40003f26270 */
[----:B----4-:R-:W-:Y:S02]  /*11530*/  ISETP.GE.AND P6, PT, R32, c[0x0][0x3c8], PT ;  /* 0x0000f20020007a0c */ /* 0x010fe40003fc6270 */
[----:B------:R-:W-:-:S09]  /*11540*/  ISETP.GE.AND P4, PT, R30, c[0x0][0x3c8], PT ;  /* 0x0000f2001e007a0c */ /* 0x000fd20003f86270 */
[----:B------:R-:W-:-:S04]  /*11550*/  @!P1 LEA R2, P2, R34, R0, 0x2 ;  /* 0x0000000022029211 */ /* 0x000fc800078410ff */
[----:B-----5:R-:W-:Y:S02]  /*11560*/  @!P1 LEA.HI.X R3, R34, R4, R35, 0x2, P2 ;  /* 0x0000000422039211 */ /* 0x020fe400010f1423 */
[----:B------:R-:W-:-:S03]  /*11570*/  @!P6 LEA R8, P2, R32, R0, 0x2 ;  /* 0x000000002008e211 */ /* 0x000fc600078410ff */
[----:B------:R2:W-:Y:S01]  /*11580*/  @!P1 ST.E.64 [R2.64], R88 ;  /* 0x0000005802009985 */ /* 0x0005e2000c101b06 */
[----:B------:R-:W-:Y:S02]  /*11590*/  ISETP.GE.AND P1, PT, R26, c[0x0][0x3c8], PT ;  /* 0x0000f2001a007a0c */ /* 0x000fe40003f26270 */
[----:B------:R-:W-:Y:S02]  /*115a0*/  @!P6 LEA.HI.X R9, R32, R4, R33, 0x2, P2 ;  /* 0x000000042009e211 */ /* 0x000fe400010f1421 */
[----:B-1----:R-:W-:-:S03]  /*115b0*/  @!P3 LEA R6, P2, R28, R0, 0x2 ;  /* 0x000000001c06b211 */ /* 0x002fc600078410ff */
[----:B------:R-:W-:Y:S01]  /*115c0*/  @!P6 ST.E.64 [R8.64], R144 ;  /* 0x000000900800e985 */ /* 0x000fe2000c101b06 */
[----:B------:R-:W-:Y:S02]  /*115d0*/  ISETP.GE.AND P6, PT, R24, c[0x0][0x3c8], PT ;  /* 0x0000f20018007a0c */ /* 0x000fe40003fc6270 */
[----:B------:R-:W-:Y:S02]  /*115e0*/  @!P3 LEA.HI.X R7, R28, R4, R29, 0x2, P2 ;  /* 0x000000041c07b211 */ /* 0x000fe400010f141d */
[----:B--2---:R-:W-:-:S04]  /*115f0*/  @!P4 LEA R2, P5, R30, R0, 0x2 ;  /* 0x000000001e02c211 */ /* 0x004fc800078a10ff */
[----:B------:R-:W-:Y:S02]  /*11600*/  @!P4 LEA.HI.X R3, R30, R4, R31, 0x2, P5 ;  /* 0x000000041e03c211 */ /* 0x000fe400028f141f */
[----:B------:R-:W-:-:S03]  /*11610*/  ISETP.GE.AND P5, PT, R22, c[0x0][0x3c8], PT ;  /* 0x0000f20016007a0c */ /* 0x000fc60003fa6270 */
[----:B------:R1:W-:Y:S04]  /*11620*/  @!P4 ST.E.64 [R2.64], R92 ;  /* 0x0000005c0200c985 */ /* 0x0003e8000c101b06 */
[----:B------:R2:W-:Y:S01]  /*11630*/  @!P3 ST.E.64 [R6.64], R96 ;  /* 0x000000600600b985 */ /* 0x0005e2000c101b06 */
[----:B-1----:R-:W-:-:S04]  /*11640*/  @!P1 LEA R2, P2, R26, R0, 0x2 ;  /* 0x000000001a029211 */ /* 0x002fc800078410ff */
[----:B------:R-:W-:Y:S02]  /*11650*/  @!P1 LEA.HI.X R3, R26, R4, R27, 0x2, P2 ;  /* 0x000000041a039211 */ /* 0x000fe400010f141b */
[----:B------:R-:W-:-:S03]  /*11660*/  @!P6 LEA R10, P2, R24, R0, 0x2 ;  /* 0x00000000180ae211 */ /* 0x000fc600078410ff */
[----:B------:R1:W-:Y:S01]  /*11670*/  @!P1 ST.E.64 [R2.64], R100 ;  /* 0x0000006402009985 */ /* 0x0003e2000c101b06 */
[----:B------:R-:W-:Y:S02]  /*11680*/  @!P5 LEA R8, P1, R22, R0, 0x2 ;  /* 0x000000001608d211 */ /* 0x000fe400078210ff */
[-C--:B------:R-:W-:Y:S02]  /*11690*/  @!P6 LEA.HI.X R11, R24, R4.reuse, R25, 0x2, P2 ;  /* 0x00000004180be211 */ /* 0x080fe400010f1419 */
[----:B------:R-:W-:Y:S02]  /*116a0*/  ISETP.GE.AND P4, PT, R20, c[0x0][0x3c8], PT ;  /* 0x0000f20014007a0c */ /* 0x000fe40003f86270 */
[----:B------:R-:W-:Y:S02]  /*116b0*/  @!P5 LEA.HI.X R9, R22, R4, R23, 0x2, P1 ;  /* 0x000000041609d211 */ /* 0x000fe400008f1417 */
[----:B------:R-:W-:-:S09]  /*116c0*/  ISETP.GE.AND P3, PT, R16, c[0x0][0x3c8], PT ;  /* 0x0000f20010007a0c */ /* 0x000fd20003f66270 */
[C---:B--2---:R-:W-:Y:S01]  /*116d0*/  @!P4 LEA R6, P2, R20.reuse, R0, 0x2 ;  /* 0x000000001406c211 */ /* 0x044fe200078410ff */
[----:B------:R2:W-:Y:S03]  /*116e0*/  @!P6 ST.E.64 [R10.64], R116 ;  /* 0x000000740a00e985 */ /* 0x0005e6000c101b06 */
[----:B------:R-:W-:Y:S02]  /*116f0*/  @!P4 LEA.HI.X R7, R20, R4, R21, 0x2, P2 ;  /* 0x000000041407c211 */ /* 0x000fe400010f1415 */
[C---:B-1----:R-:W-:Y:S01]  /*11700*/  @!P3 LEA R2, P1, R16.reuse, R0, 0x2 ;  /* 0x000000001002b211 */ /* 0x042fe200078210ff */
[----:B------:R2:W-:Y:S03]  /*11710*/  @!P5 ST.E.64 [R8.64], R108 ;  /* 0x0000006c0800d985 */ /* 0x0005e6000c101b06 */
[----:B------:R-:W-:Y:S01]  /*11720*/  @!P3 LEA.HI.X R3, R16, R4, R17, 0x2, P1 ;  /* 0x000000041003b211 */ /* 0x000fe200008f1411 */
[----:B------:R2:W-:Y:S04]  /*11730*/  @!P4 ST.E.64 [R6.64], R104 ;  /* 0x000000680600c985 */ /* 0x0005e8000c101b06 */
[----:B------:R2:W-:Y:S04]  /*11740*/  @!P3 ST.E.64 [R2.64], R64 ;  /* 0x000000400200b985 */ /* 0x0005e8000c101b06 */
.L_x_2257:
[----:B------:R-:W-:Y:S05]  /*11750*/  BSYNC B0 ;  /* 0x0000000000007941 */ /* 0x000fea0003800000 */
.L_x_2256:
[----:B------:R-:W-:Y:S05]  /*11760*/  BRA.DIV ~URZ, `(.L_x_2258) ;  /* 0x000039127f007947 */ /* 0x000fea000b800000 */
[----:B--2---:R2:W1:Y:S04]  /*11770*/  SHFL.IDX PT, R4, R18, 0x1, 0x1c1f ;  /* 0x003c1f0012047f89 */ /* 0x00446800000e0000 */
[----:B----4-:R2:W4:Y:S02]  /*11780*/  SHFL.IDX PT, R0, R19, 0x1, 0x1c1f ;  /* 0x003c1f0013007f89 */ /* 0x01052400000e0000 */
.L_x_2316:
[----:B------:R-:W-:Y:S05]  /*11790*/  @P0 BRA `(.L_x_2253) ;  /* 0x00001b9000000947 */ /* 0x000fea0003800000 */
[----:B------:R-:W5:Y:S04]  /*117a0*/  LDL R20, [R1+0x10] ;  /* 0x0000100001147983 */ /* 0x000f680000100800 */
[----:B--2---:R-:W2:Y:S04]  /*117b0*/  LDL R12, [R1+0x8c] ;  /* 0x00008c00010c7983 */ /* 0x004ea80000100800 */
[----:B---3--:R-:W3:Y:S04]  /*117c0*/  LDL R16, [R1+0x88] ;  /* 0x0000880001107983 */ /* 0x008ee80000100800 */
[----:B----4-:R-:W4:Y:S04]  /*117d0*/  LDL R37, [R1+0x84] ;  /* 0x0000840001257983 */ /* 0x010f280000100800 */
[----:B------:R-:W3:Y:S04]  /*117e0*/  LDL R35, [R1+0xb4] ;  /* 0x0000b40001237983 */ /* 0x000ee80000100800 */
        /* <DEDUP_REMOVED lines=16> */
[----:B------:R-:W-:Y:S02]  /*118f0*/  IADD3 R5, R20, 0x18, RZ ;  /* 0x0000001814057810 */ /* 0x000fe40007ffe0ff */
[----:B--2---:R-:W-:Y:S02]  /*11900*/  ISETP.GE.AND P4, PT, R12, c[0x0][0x3c8], PT ;  /* 0x0000f2000c007a0c */ /* 0x004fe40003f86270 */
[----:B------:R-:W-:Y:S02]  /*11910*/  ISETP.GE.AND P3, PT, R5, c[0x0][0x3c8], PT ;  /* 0x0000f20005007a0c */ /* 0x000fe40003f66270 */
[----:B------:R-:W-:-:S05]  /*11920*/  IADD3 R2, R20, 0x20, RZ ;  /* 0x0000002014027810 */ /* 0x000fca0007ffe0ff */
[----:B------:R-:W-:Y:S02]  /*11930*/  @!P1 IMAD.MOV.U32 R6, RZ, RZ, R0 ;  /* 0x000000ffff069224 */ /* 0x000fe400078e0000 */
[----:B-1----:R-:W-:Y:S01]  /*11940*/  @!P1 IMAD.MOV.U32 R7, RZ, RZ, R4 ;  /* 0x000000ffff079224 */ /* 0x002fe200078e0004 */
[----:B------:R-:W-:Y:S02]  /*11950*/  ISETP.GE.AND P2, PT, R2, c[0x0][0x3c8], PT ;  /* 0x0000f20002007a0c */ /* 0x000fe40003f46270 */
[----:B---3--:R-:W-:Y:S01]  /*11960*/  ISETP.GE.AND P0, PT, R16, c[0x0][0x3c8], PT ;  /* 0x0000f20010007a0c */ /* 0x008fe20003f06270 */
[C---:B------:R-:W-:Y:S01]  /*11970*/  @!P1 IMAD.WIDE R6, R20.reuse, 0x4, R6 ;  /* 0x0000000414069825 */ /* 0x040fe200078e0206 */
[----:B------:R-:W-:-:S04]  /*11980*/  IADD3 R3, R20, 0x28, RZ ;  /* 0x0000002814037810 */ /* 0x000fc80007ffe0ff */
[----:B------:R1:W-:Y:S01]  /*11990*/  @!P1 ST.E.64 [R6.64], R112 ;  /* 0x0000007006009985 */ /* 0x0003e2000c101b06 */
[----:B------:R-:W-:Y:S02]  /*119a0*/  ISETP.GE.AND P1, PT, R3, c[0x0][0x3c8], PT ;  /* 0x0000f20003007a0c */ /* 0x000fe40003f26270 */
[-C--:B------:R-:W-:Y:S02]  /*119b0*/  @!P3 LEA R14, P5, R5, R0.reuse, 0x2 ;  /* 0x00000000050eb211 */ /* 0x080fe400078a10ff */
[----:B------:R-:W-:Y:S02]  /*119c0*/  @!P4 LEA R8, P6, R12, R0, 0x2 ;  /* 0x000000000c08c211 */ /* 0x000fe400078c10ff */
[----:B------:R-:W-:Y:S02]  /*119d0*/  SHF.R.S32.HI R10, RZ, 0x1f, R16 ;  /* 0x0000001fff0a7819 */ /* 0x000fe40000011410 */
[----:B------:R-:W-:Y:S02]  /*119e0*/  SHF.R.S32.HI R11, RZ, 0x1f, R2 ;  /* 0x0000001fff0b7819 */ /* 0x000fe40000011402 */
[----:B-1----:R-:W-:-:S02]  /*119f0*/  SHF.R.S32.HI R6, RZ, 0x1f, R5 ;  /* 0x0000001fff067819 */ /* 0x002fc40000011405 */
[----:B------:R-:W-:Y:S02]  /*11a00*/  SHF.R.S32.HI R7, RZ, 0x1f, R12 ;  /* 0x0000001fff077819 */ /* 0x000fe4000001140c */
[-C--:B------:R-:W-:Y:S02]  /*11a10*/  @!P3 LEA.HI.X R15, R5, R4.reuse, R6, 0x2, P5 ;  /* 0x00000004050fb211 */ /* 0x080fe400028f1406 */
[----:B------:R-:W-:Y:S02]  /*11a20*/  @!P4 LEA.HI.X R9, R12, R4, R7, 0x2, P6 ;  /* 0x000000040c09c211 */ /* 0x000fe400030f1407 */
[-C--:B------:R-:W-:Y:S02]  /*11a30*/  @!P2 LEA R12, P5, R2, R0.reuse, 0x2 ;  /* 0x00000000020ca211 */ /* 0x080fe400078a10ff */
[----:B------:R-:W-:Y:S02]  /*11a40*/  @!P0 LEA R6, P6, R16, R0, 0x2 ;  /* 0x0000000010068211 */ /* 0x000fe400078c10ff */
[----:B------:R-:W-:-:S02]  /*11a50*/  @!P2 LEA.HI.X R13, R2, R4, R11, 0x2, P5 ;  /* 0x00000004020da211 */ /* 0x000fc400028f140b */
[----:B------:R-:W-:Y:S02]  /*11a60*/  @!P0 LEA.HI.X R7, R16, R4, R10, 0x2, P6 ;  /* 0x0000000410078211 */ /* 0x000fe400030f140a */
[----:B------:R-:W-:Y:S02]  /*11a70*/  IADD3 R5, R20, 0x30, RZ ;  /* 0x0000003014057810 */ /* 0x000fe40007ffe0ff */
[----:B------:R-:W-:Y:S02]  /*11a80*/  SHF.R.S32.HI R2, RZ, 0x1f, R3 ;  /* 0x0000001fff027819 */ /* 0x000fe40000011403 */
[----:B------:R-:W-:Y:S02]  /*11a90*/  @!P1 LEA R18, P6, R3, R0, 0x2 ;  /* 0x0000000003129211 */ /* 0x000fe400078c10ff */
[----:B------:R-:W-:Y:S02]  /*11aa0*/  ISETP.GE.AND P5, PT, R5, c[0x0][0x3c8], PT ;  /* 0x0000f20005007a0c */ /* 0x000fe40003fa6270 */
[----:B------:R-:W-:-:S02]  /*11ab0*/  @!P1 LEA.HI.X R19, R3, R4, R2, 0x2, P6 ;  /* 0x0000000403139211 */ /* 0x000fc400030f1402 */
[C---:B------:R-:W-:Y:S01]  /*11ac0*/  IADD3 R3, R20.reuse, 0x38, RZ ;  /* 0x0000003814037810 */ /* 0x040fe20007ffe0ff */
[----:B------:R-:W-:Y:S04]  /*11ad0*/  @!P4 ST.E.64 [R8.64], R124 ;  /* 0x0000007c0800c985 */ /* 0x000fe8000c101b06 */
[----:B------:R1:W-:Y:S01]  /*11ae0*/  @!P0 ST.E.64 [R6.64], R120 ;  /* 0x0000007806008985 */ /* 0x0003e2000c101b06 */
[----:B------:R-:W-:Y:S02]  /*11af0*/  ISETP.GE.AND P0, PT, R3, c[0x0][0x3c8], PT ;  /* 0x0000f20003007a0c */ /* 0x000fe40003f06270 */
[----:B------:R-:W-:Y:S02]  /*11b00*/  IADD3 R2, R20, 0x40, RZ ;  /* 0x0000004014027810 */ /* 0x000fe40007ffe0ff */
[----:B------:R-:W-:-:S02]  /*11b10*/  @!P5 LEA R10, P6, R5, R0, 0x2 ;  /* 0x00000000050ad211 */ /* 0x000fc400078c10ff */
[----:B------:R-:W-:Y:S01]  /*11b20*/  ISETP.GE.AND P4, PT, R2, c[0x0][0x3c8], PT ;  /* 0x0000f20002007a0c */ /* 0x000fe20003f86270 */
[----:B------:R-:W-:Y:S04]  /*11b30*/  @!P3 ST.E.64 [R14.64], R142 ;  /* 0x0000008e0e00b985 */ /* 0x000fe8000c101b06 */
[----:B------:R2:W-:Y:S01]  /*11b40*/  @!P2 ST.E.64 [R12.64], R128 ;  /* 0x000000800c00a985 */ /* 0x0005e2000c101b06 */
[----:B-1----:R-:W-:Y:S02]  /*11b50*/  SHF.R.S32.HI R7, RZ, 0x1f, R5 ;  /* 0x0000001fff077819 */ /* 0x002fe40000011405 */
[----:B------:R-:W-:Y:S02]  /*11b60*/  IADD3 R6, R20, 0x48, RZ ;  /* 0x0000004814067810 */ /* 0x000fe40007ffe0ff */
[----:B------:R-:W-:-:S02]  /*11b70*/  @!P5 LEA.HI.X R11, R5, R4, R7, 0x2, P6 ;  /* 0x00000004050bd211 */ /* 0x000fc400030f1407 */
[----:B------:R-:W-:Y:S02]  /*11b80*/  ISETP.GE.AND P3, PT, R6, c[0x0][0x3c8], PT ;  /* 0x0000f20006007a0c */ /* 0x000fe40003f66270 */
[----:B------:R-:W-:Y:S02]  /*11b90*/  SHF.R.S32.HI R7, RZ, 0x1f, R3 ;  /* 0x0000001fff077819 */ /* 0x000fe40000011403 */
[C---:B------:R-:W-:Y:S02]  /*11ba0*/  @!P0 LEA R8, P2, R3.reuse, R0, 0x2 ;  /* 0x0000000003088211 */ /* 0x040fe400078410ff */
[----:B------:R-:W-:Y:S02]  /*11bb0*/  IADD3 R5, R20, 0x50, RZ ;  /* 0x0000005014057810 */ /* 0x000fe40007ffe0ff */
[----:B------:R-:W-:Y:S02]  /*11bc0*/  @!P0 LEA.HI.X R9, R3, R4, R7, 0x2, P2 ;  /* 0x0000000403098211 */ /* 0x000fe400010f1407 */
[----:B------:R-:W-:-:S02]  /*11bd0*/  ISETP.GE.AND P2, PT, R5, c[0x0][0x3c8], PT ;  /* 0x0000f20005007a0c */ /* 0x000fc40003f46270 */
[----:B--2---:R-:W-:Y:S02]  /*11be0*/  SHF.R.S32.HI R12, RZ, 0x1f, R2 ;  /* 0x0000001fff0c7819 */ /* 0x004fe40000011402 */
[C---:B------:R-:W-:Y:S02]  /*11bf0*/  @!P4 LEA R16, P6, R2.reuse, R0, 0x2 ;  /* 0x000000000210c211 */ /* 0x040fe400078c10ff */
[----:B------:R-:W-:Y:S02]  /*11c00*/  SHF.R.S32.HI R3, RZ, 0x1f, R6 ;  /* 0x0000001fff037819 */ /* 0x000fe40000011406 */
[----:B------:R-:W-:Y:S02]  /*11c10*/  @!P4 LEA.HI.X R17, R2, R4, R12, 0x2, P6 ;  /* 0x000000040211c211 */ /* 0x000fe400030f140c */
[----:B------:R-:W-:Y:S01]  /*11c20*/  @!P3 LEA R14, P6, R6, R0, 0x2 ;  /* 0x00000000060eb211 */ /* 0x000fe200078c10ff */
[----:B------:R1:W-:Y:S01]  /*11c30*/  @!P1 ST.E.64 [R18.64], R146 ;  /* 0x0000009212009985 */ /* 0x0003e2000c101b06 */
[----:B------:R-:W-:-:S02]  /*11c40*/  IADD3 R2, R20, 0x58, RZ ;  /* 0x0000005814027810 */ /* 0x000fc40007ffe0ff */
[----:B------:R-:W-:Y:S02]  /*11c50*/  @!P3 LEA.HI.X R15, R6, R4, R3, 0x2, P6 ;  /* 0x00000004060fb211 */ /* 0x000fe400030f1403 */
[----:B------:R-:W-:Y:S02]  /*11c60*/  SHF.R.S32.HI R3, RZ, 0x1f, R5 ;  /* 0x0000001fff037819 */ /* 0x000fe40000011405 */
[----:B------:R-:W-:Y:S01]  /*11c70*/  ISETP.GE.AND P1, PT, R2, c[0x0][0x3c8], PT ;  /* 0x0000f20002007a0c */ /* 0x000fe20003f26270 */
[----:B------:R2:W-:Y:S04]  /*11c80*/  @!P5 ST.E.64 [R10.64], R150 ;  /* 0x000000960a00d985 */ /* 0x0005e8000c101b06 */
[----:B------:R3:W-:Y:S01]  /*11c90*/  @!P0 ST.E.64 [R8.64], R148 ;  /* 0x0000009408008985 */ /* 0x0007e2000c101b06 */
[----:B-1----:R-:W-:-:S04]  /*11ca0*/  @!P2 LEA R18, P6, R5, R0, 0x2 ;  /* 0x000000000512a211 */ /* 0x002fc800078c10ff */
[----:B------:R-:W-:Y:S02]  /*11cb0*/  @!P2 LEA.HI.X R19, R5, R4, R3, 0x2, P6 ;  /* 0x000000040513a211 */ /* 0x000fe400030f1403 */
[----:B------:R-:W-:-:S04]  /*11cc0*/  IADD3 R5, R20, 0x60, RZ ;  /* 0x0000006014057810 */ /* 0x000fc80007ffe0ff */
[----:B------:R-:W-:Y:S02]  /*11cd0*/  ISETP.GE.AND P0, PT, R5, c[0x0][0x3c8], PT ;  /* 0x0000f20005007a0c */ /* 0x000fe40003f06270 */
[----:B------:R-:W-:Y:S02]  /*11ce0*/  IADD3 R3, R20, 0x68, RZ ;  /* 0x0000006814037810 */ /* 0x000fe40007ffe0ff */
[----:B------:R-:W-:Y:S02]  /*11cf0*/  SHF.R.S32.HI R7, RZ, 0x1f, R2 ;  /* 0x0000001fff077819 */ /* 0x000fe40000011402 */
[----:B------:R-:W-:Y:S02]  /*11d00*/  @!P1 LEA R12, P6, R2, R0, 0x2 ;  /* 0x00000000020c9211 */ /* 0x000fe400078c10ff */
[----:B------:R-:W-:Y:S02]  /*11d10*/  ISETP.GE.AND P5, PT, R3, c[0x0][0x3c8], PT ;  /* 0x0000f20003007a0c */ /* 0x000fe40003fa6270 */
[----:B------:R-:W-:Y:S01]  /*11d20*/  IADD3 R6, R20, 0x70, RZ ;  /* 0x0000007014067810 */ /* 0x000fe20007ffe0ff */
[----:B------:R-:W-:Y:S01]  /*11d30*/  @!P4 ST.E.64 [R16.64], R152 ;  /* 0x000000981000c985 */ /* 0x000fe2000c101b06 */
[----:B------:R-:W-:-:S02]  /*11d40*/  @!P1 LEA.HI.X R13, R2, R4, R7, 0x2, P6 ;  /* 0x00000004020d9211 */ /* 0x000fc400030f1407 */
[----:B------:R-:W-:Y:S01]  /*11d50*/  ISETP.GE.AND P4, PT, R6, c[0x0][0x3c8], PT ;  /* 0x0000f20006007a0c */ /* 0x000fe20003f86270 */
[----:B------:R1:W-:Y:S01]  /*11d60*/  @!P3 ST.E.64 [R14.64], R38 ;  /* 0x000000260e00b985 */ /* 0x0003e2000c101b06 */
[----:B------:R-:W-:Y:S02]  /*11d70*/  SHF.R.S32.HI R7, RZ, 0x1f, R5 ;  /* 0x0000001fff077819 */ /* 0x000fe40000011405 */
[C---:B--2---:R-:W-:Y:S02]  /*11d80*/  @!P0 LEA R10, P3, R5.reuse, R0, 0x2 ;  /* 0x00000000050a8211 */ /* 0x044fe400078610ff */
[----:B------:R-:W-:Y:S02]  /*11d90*/  IADD3 R2, R20, 0x78, RZ ;  /* 0x0000007814027810 */ /* 0x000fe40007ffe0ff */
[----:B------:R-:W-:Y:S02]  /*11da0*/  @!P0 LEA.HI.X R11, R5, R4, R7, 0x2, P3 ;  /* 0x00000004050b8211 */ /* 0x000fe400018f1407 */
[----:B------:R-:W-:-:S02]  /*11db0*/  ISETP.GE.AND P3, PT, R2, c[0x0][0x3c8], PT ;  /* 0x0000f20002007a0c */ /* 0x000fc40003f66270 */
[----:B---3--:R-:W-:Y:S01]  /*11dc0*/  SHF.R.S32.HI R8, RZ, 0x1f, R3 ;  /* 0x0000001fff087819 */ /* 0x008fe20000011403 */
[----:B------:R2:W-:Y:S01]  /*11dd0*/  @!P2 ST.E.64 [R18.64], R42 ;  /* 0x0000002a1200a985 */ /* 0x0005e2000c101b06 */
[----:B------:R-:W-:Y:S02]  /*11de0*/  IADD3 R5, R20, 0x80, RZ ;  /* 0x0000008014057810 */ /* 0x000fe40007ffe0ff */
[----:B-1----:R-:W-:-:S04]  /*11df0*/  @!P5 LEA R14, P6, R3, R0, 0x2 ;  /* 0x00000000030ed211 */ /* 0x002fc800078c10ff */
[----:B------:R-:W-:Y:S02]  /*11e00*/  @!P5 LEA.HI.X R15, R3, R4, R8, 0x2, P6 ;  /* 0x00000004030fd211 */ /* 0x000fe400030f1408 */
[----:B------:R-:W-:Y:S02]  /*11e10*/  SHF.R.S32.HI R3, RZ, 0x1f, R6 ;  /* 0x0000001fff037819 */ /* 0x000fe40000011406 */
[----:B------:R-:W-:-:S04]  /*11e20*/  @!P4 LEA R8, P6, R6, R0, 0x2 ;  /* 0x000000000608c211 */ /* 0x000fc800078c10ff */
[----:B------:R-:W-:Y:S02]  /*11e30*/  @!P4 LEA.HI.X R9, R6, R4, R3, 0x2, P6 ;  /* 0x000000040609c211 */ /* 0x000fe400030f1403 */
[----:B------:R-:W-:Y:S02]  /*11e40*/  SHF.R.S32.HI R3, RZ, 0x1f, R2 ;  /* 0x0000001fff037819 */ /* 0x000fe40000011402 */
[C---:B--2---:R-:W-:Y:S02]  /*11e50*/  @!P3 LEA R18, P6, R2.reuse, R0, 0x2 ;  /* 0x000000000212b211 */ /* 0x044fe400078c10ff */
[----:B------:R-:W-:Y:S02]  /*11e60*/  ISETP.GE.AND P2, PT, R5, c[0x0][0x3c8], PT ;  /* 0x0000f20005007a0c */ /* 0x000fe40003f46270 */
[----:B------:R-:W-:Y:S02]  /*11e70*/  @!P3 LEA.HI.X R19, R2, R4, R3, 0x2, P6 ;  /* 0x000000040213b211 */ /* 0x000fe400030f1403 */
[----:B------:R-:W-:Y:S01]  /*11e80*/  IADD3 R2, R20, 0x90, RZ ;  /* 0x0000009014027810 */ /* 0x000fe20007ffe0ff */
[----:B------:R1:W-:Y:S04]  /*11e90*/  @!P1 ST.E.64 [R12.64], R50 ;  /* 0x000000320c009985 */ /* 0x0003e8000c101b06 */
[----:B------:R2:W-:Y:S01]  /*11ea0*/  @!P0 ST.E.64 [R10.64], R46 ;  /* 0x0000002e0a008985 */ /* 0x0005e2000c101b06 */
[----:B------:R-:W-:-:S02]  /*11eb0*/  ISETP.GE.AND P0, PT, R2, c[0x0][0x3c8], PT ;  /* 0x0000f20002007a0c */ /* 0x000fc40003f06270 */
[----:B------:R-:W-:Y:S02]  /*11ec0*/  SHF.R.S32.HI R7, RZ, 0x1f, R5 ;  /* 0x0000001fff077819 */ /* 0x000fe40000011405 */
[----:B------:R-:W-:-:S04]  /*11ed0*/  @!P2 LEA R16, P6, R5, R0, 0x2 ;  /* 0x000000000510a211 */ /* 0x000fc800078c10ff */
[----:B------:R-:W-:Y:S02]  /*11ee0*/  @!P2 LEA.HI.X R17, R5, R4, R7, 0x2, P6 ;  /* 0x000000040511a211 */ /* 0x000fe400030f1407 */
[----:B------:R-:W-:Y:S02]  /*11ef0*/  SHF.R.S32.HI R7, RZ, 0x1f, R2 ;  /* 0x0000001fff077819 */ /* 0x000fe40000011402 */
[C---:B------:R-:W-:Y:S02]  /*11f00*/  IADD3 R3, R20.reuse, 0x88, RZ ;  /* 0x0000008814037810 */ /* 0x040fe40007ffe0ff */
[C---:B------:R-:W-:Y:S02]  /*11f10*/  IADD3 R6, R20.reuse, 0x98, RZ ;  /* 0x0000009814067810 */ /* 0x040fe40007ffe0ff */
[----:B------:R-:W-:Y:S02]  /*11f20*/  IADD3 R5, R20, 0xa0, RZ ;  /* 0x000000a014057810 */ /* 0x000fe40007ffe0ff */
[----:B-1----:R-:W-:-:S04]  /*11f30*/  @!P0 LEA R12, P6, R2, R0, 0x2 ;  /* 0x00000000020c8211 */ /* 0x002fc800078c10ff */
[----:B------:R-:W-:Y:S02]  /*11f40*/  @!P0 LEA.HI.X R13, R2, R4, R7, 0x2, P6 ;  /* 0x00000004020d8211 */ /* 0x000fe400030f1407 */
[----:B------:R-:W-:Y:S02]  /*11f50*/  IADD3 R2, R20, 0xa8, RZ ;  /* 0x000000a814027810 */ /* 0x000fe40007ffe0ff */
[----:B------:R-:W3:Y:S01]  /*11f60*/  LDL R20, [R1+0x94] ;  /* 0x0000940001147983 */ /* 0x000ee20000100800 */
[----:B------:R-:W-:-:S03]  /*11f70*/  ISETP.GE.AND P1, PT, R3, c[0x0][0x3c8], PT ;  /* 0x0000f20003007a0c */ /* 0x000fc60003f26270 */
[----:B------:R1:W-:Y:S01]  /*11f80*/  @!P5 ST.E.64 [R14.64], R154 ;  /* 0x0000009a0e00d985 */ /* 0x0003e2000c101b06 */
[----:B------:R-:W-:-:S03]  /*11f90*/  ISETP.GE.AND P5, PT, R6, c[0x0][0x3c8], PT ;  /* 0x0000f20006007a0c */ /* 0x000fc60003fa6270 */
[----:B------:R5:W-:Y:S04]  /*11fa0*/  @!P4 ST.E.64 [R8.64], R54 ;  /* 0x000000360800c985 */ /* 0x000be8000c101b06 */
[----:B------:R-:W-:Y:S01]  /*11fb0*/  @!P3 ST.E.64 [R18.64], R164 ;  /* 0x000000a41200b985 */ /* 0x000fe2000c101b06 */
[----:B------:R-:W-:-:S05]  /*11fc0*/  ISETP.GE.AND P3, PT, R2, c[0x0][0x3c8], PT ;  /* 0x0000f20002007a0c */ /* 0x000fca0003f66270 */
[-C--:B--2---:R-:W-:Y:S02]  /*11fd0*/  @!P5 LEA R10, P6, R6, R0.reuse, 0x2 ;  /* 0x00000000060ad211 */ /* 0x084fe400078c10ff */
[----:B-1----:R-:W-:Y:S02]  /*11fe0*/  @!P1 LEA R14, P4, R3, R0, 0x2 ;  /* 0x00000000030e9211 */ /* 0x002fe400078810ff */
[----:B-----5:R-:W-:-:S04]  /*11ff0*/  SHF.R.S32.HI R8, RZ, 0x1f, R3 ;  /* 0x0000001fff087819 */ /* 0x020fc80000011403 */
[-C--:B------:R-:W-:Y:S02]  /*12000*/  @!P1 LEA.HI.X R15, R3, R4.reuse, R8, 0x2, P4 ;  /* 0x00000004030f9211 */ /* 0x080fe400020f1408 */
[----:B------:R-:W-:Y:S02]  /*12010*/  ISETP.GE.AND P4, PT, R5, c[0x0][0x3c8], PT ;  /* 0x0000f20005007a0c */ /* 0x000fe40003f86270 */
[----:B------:R-:W-:Y:S01]  /*12020*/  SHF.R.S32.HI R3, RZ, 0x1f, R6 ;  /* 0x0000001fff037819 */ /* 0x000fe20000011406 */
[----:B------:R-:W-:Y:S01]  /*12030*/  @!P2 ST.E.64 [R16.64], R166 ;  /* 0x000000a61000a985 */ /* 0x000fe2000c101b06 */
[----:B----4-:R-:W-:Y:S02]  /*12040*/  ISETP.GE.AND P2, PT, R37, c[0x0][0x3c8], PT ;  /* 0x0000f20025007a0c */ /* 0x010fe40003f46270 */
[----:B------:R-:W-:Y:S01]  /*12050*/  @!P5 LEA.HI.X R11, R6, R4, R3, 0x2, P6 ;  /* 0x00000004060bd211 */ /* 0x000fe200030f1403 */
[----:B------:R-:W-:Y:S01]  /*12060*/  @!P1 ST.E.64 [R14.64], R160 ;  /* 0x000000a00e009985 */ /* 0x000fe2000c101b06 */
[----:B------:R-:W-:-:S02]  /*12070*/  SHF.R.S32.HI R3, RZ, 0x1f, R5 ;  /* 0x0000001fff037819 */ /* 0x000fc40000011405 */
[----:B------:R-:W-:Y:S01]  /*12080*/  ISETP.GE.AND P1, PT, R35, c[0x0][0x3c8], PT ;  /* 0x0000f20023007a0c */ /* 0x000fe20003f26270 */
[----:B------:R-:W-:Y:S02]  /*12090*/  @!P0 ST.E.64 [R12.64], R156 ;  /* 0x0000009c0c008985 */ /* 0x000fe4000c101b06 */
[----:B------:R-:W-:Y:S02]  /*120a0*/  @!P4 LEA R8, P6, R5, R0, 0x2 ;  /* 0x000000000508c211 */ /* 0x000fe400078c10ff */
[----:B------:R-:W-:Y:S02]  /*120b0*/  ISETP.GE.AND P0, PT, R33, c[0x0][0x3c8], PT ;  /* 0x0000f20021007a0c */ /* 0x000fe40003f06270 */
[----:B------:R-:W-:Y:S02]  /*120c0*/  @!P4 LEA.HI.X R9, R5, R4, R3, 0x2, P6 ;  /* 0x000000040509c211 */ /* 0x000fe400030f1403 */
[----:B------:R-:W-:Y:S02]  /*120d0*/  SHF.R.S32.HI R3, RZ, 0x1f, R2 ;  /* 0x0000001fff037819 */ /* 0x000fe40000011402 */
[C---:B------:R-:W-:Y:S01]  /*120e0*/  @!P3 LEA R6, P6, R2.reuse, R0, 0x2 ;  /* 0x000000000206b211 */ /* 0x040fe200078c10ff */
[----:B------:R-:W-:Y:S03]  /*120f0*/  @!P5 ST.E.64 [R10.64], R158 ;  /* 0x0000009e0a00d985 */ /* 0x000fe6000c101b06 */
[----:B------:R-:W-:Y:S01]  /*12100*/  @!P3 LEA.HI.X R7, R2, R4, R3, 0x2, P6 ;  /* 0x000000040207b211 */ /* 0x000fe200030f1403 */
[----:B------:R1:W-:Y:S01]  /*12110*/  @!P4 ST.E.64 [R8.64], R74 ;  /* 0x0000004a0800c985 */ /* 0x0003e2000c101b06 */
[----:B------:R-:W-:-:S02]  /*12120*/  ISETP.GE.AND P4, PT, R31, c[0x0][0x3c8], PT ;  /* 0x0000f2001f007a0c */ /* 0x000fc40003f86270 */
[----:B------:R-:W-:Y:S01]  /*12130*/  SHF.R.S32.HI R3, RZ, 0x1f, R37 ;  /* 0x0000001fff037819 */ /* 0x000fe20000011425 */
[----:B------:R2:W-:Y:S01]  /*12140*/  @!P3 ST.E.64 [R6.64], R62 ;  /* 0x0000003e0600b985 */ /* 0x0005e2000c101b06 */
[-C--:B------:R-:W-:Y:S02]  /*12150*/  @!P0 LEA R2, P3, R33, R0.reuse, 0x2 ;  /* 0x0000000021028211 */ /* 0x080fe400078610ff */
[-C--:B-1----:R-:W-:Y:S02]  /*12160*/  @!P2 LEA R8, P5, R37, R0.reuse, 0x2 ;  /* 0x000000002508a211 */ /* 0x082fe400078a10ff */
[----:B--2---:R-:W-:Y:S02]  /*12170*/  @!P1 LEA R6, P6, R35, R0, 0x2 ;  /* 0x0000000023069211 */ /* 0x004fe400078c10ff */
[-C--:B------:R-:W-:Y:S02]  /*12180*/  @!P2 LEA.HI.X R9, R37, R4.reuse, R3, 0x2, P5 ;  /* 0x000000042509a211 */ /* 0x080fe400028f1403 */
[----:B------:R-:W-:-:S02]  /*12190*/  @!P1 LEA.HI.X R7, R35, R4, R36, 0x2, P6 ;  /* 0x0000000423079211 */ /* 0x000fc400030f1424 */
[----:B------:R-:W-:Y:S02]  /*121a0*/  ISETP.GE.AND P5, PT, R29, c[0x0][0x3c8], PT ;  /* 0x0000f2001d007a0c */ /* 0x000fe40003fa6270 */
        /* <DEDUP_REMOVED lines=9> */
[----:B------:R-:W-:Y:S02]  /*12240*/  ISETP.GE.AND P0, PT, R21, c[0x0][0x3c8], PT ;  /* 0x0000f20015007a0c */ /* 0x000fe40003f06270 */
[-C--:B--2---:R-:W-:Y:S01]  /*12250*/  @!P5 LEA R2, P6, R29, R0.reuse, 0x2 ;  /* 0x000000001d02d211 */ /* 0x084fe200078c10ff */
[----:B------:R1:W-:Y:S01]  /*12260*/  @!P4 ST.E.64 [R6.64], R78 ;  /* 0x0000004e0600c985 */ /* 0x0003e2000c101b06 */
[----:B------:R-:W-:Y:S02]  /*12270*/  @!P3 LEA R10, P4, R27, R0, 0x2 ;  /* 0x000000001b0ab211 */ /* 0x000fe400078810ff */
[----:B------:R-:W-:Y:S02]  /*12280*/  @!P5 LEA.HI.X R3, R29, R4, R30, 0x2, P6 ;  /* 0x000000041d03d211 */ /* 0x000fe400030f141e */
[----:B------:R-:W-:-:S02]  /*12290*/  @!P2 LEA R8, P6, R25, R0, 0x2 ;  /* 0x000000001908a211 */ /* 0x000fc400078c10ff */
[-C--:B------:R-:W-:Y:S01]  /*122a0*/  @!P3 LEA.HI.X R11, R27, R4.reuse, R28, 0x2, P4 ;  /* 0x000000041b0bb211 */ /* 0x080fe200020f141c */
[----:B------:R2:W-:Y:S01]  /*122b0*/  @!P5 ST.E.64 [R2.64], R82 ;  /* 0x000000520200d985 */ /* 0x0005e2000c101b06 */
[----:B------:R-:W-:-:S03]  /*122c0*/  @!P2 LEA.HI.X R9, R25, R4, R26, 0x2, P6 ;  /* 0x000000041909a211 */ /* 0x000fc600030f141a */
[----:B------:R4:W-:Y:S04]  /*122d0*/  @!P3 ST.E.64 [R10.64], R98 ;  /* 0x000000620a00b985 */ /* 0x0009e8000c101b06 */
[----:B------:R4:W-:Y:S01]  /*122e0*/  @!P2 ST.E.64 [R8.64], R94 ;  /* 0x0000005e0800a985 */ /* 0x0009e2000c101b06 */
[----:B-1----:R-:W-:-:S04]  /*122f0*/  @!P1 LEA R6, P5, R23, R0, 0x2 ;  /* 0x0000000017069211 */ /* 0x002fc800078a10ff */
[----:B------:R-:W-:Y:S02]  /*12300*/  @!P1 LEA.HI.X R7, R23, R4, R24, 0x2, P5 ;  /* 0x0000000417079211 */ /* 0x000fe400028f1418 */
[----:B--2---:R-:W-:-:S04]  /*12310*/  @!P0 LEA R2, P4, R21, R0, 0x2 ;  /* 0x0000000015028211 */ /* 0x004fc800078810ff */
[----:B------:R-:W-:Y:S01]  /*12320*/  @!P0 LEA.HI.X R3, R21, R4, R22, 0x2, P4 ;  /* 0x0000000415038211 */ /* 0x000fe200020f1416 */
[----:B------:R4:W-:Y:S04]  /*12330*/  @!P1 ST.E.64 [R6.64], R86 ;  /* 0x0000005606009985 */ /* 0x0009e8000c101b06 */
[----:B------:R4:W-:Y:S01]  /*12340*/  @!P0 ST.E.64 [R2.64], R70 ;  /* 0x0000004602008985 */ /* 0x0009e2000c101b06 */
[----:B---3--:R-:W-:-:S13]  /*12350*/  ISETP.GE.AND P0, PT, R20, c[0x0][0x3c8], PT ;  /* 0x0000f20014007a0c */ /* 0x008fda0003f06270 */
[----:B------:R-:W-:Y:S05]  /*12360*/  @P0 BRA `(.L_x_2253) ;  /* 0x00000fc000000947 */ /* 0x000fea0003800000 */
[----:B----4-:R-:W2:Y:S01]  /*12370*/  LDL R5, [R1+0xbc] ;  /* 0x0000bc0001057983 */ /* 0x010ea20000100800 */
[----:B------:R-:W-:-:S04]  /*12380*/  LEA R2, P0, R20, R0, 0x2 ;  /* 0x0000000014027211 */ /* 0x000fc800078010ff */
[----:B--2---:R-:W-:-:S05]  /*12390*/  LEA.HI.X R3, R20, R4, R5, 0x2, P0 ;  /* 0x0000000414037211 */ /* 0x004fca00000f1405 */
[----:B------:R1:W-:Y:S01]  /*123a0*/  ST.E.64 [R2.64], R58 ;  /* 0x0000003a02007985 */ /* 0x0003e2000c101b06 */
[----:B------:R-:W-:Y:S05]  /*123b0*/  BRA `(.L_x_2253) ;  /* 0x00000f7000007947 */ /* 0x000fea0003800000 */
.L_x_2238:
        /* <DEDUP_REMOVED lines=22> */
.L_x_2259:
        /* <DEDUP_REMOVED lines=57> */
.L_x_2261:
[----:B------:R-:W-:Y:S05]  /*128b0*/  BSYNC B0 ;  /* 0x0000000000007941 */ /* 0x000fea0003800000 */
.L_x_2260:
        /* <DEDUP_REMOVED lines=45> */
.L_x_2317:
[----:B------:R-:W-:Y:S05]  /*12b90*/  BRA.DIV ~URZ, `(.L_x_2263) ;  /* 0x000026127f007947 */ /* 0x000fea000b800000 */
[----:B------:R3:W4:Y:S02]  /*12ba0*/  SHFL.IDX PT, R0, R15, RZ, 0x181f ;  /* 0x00181fff0f007589 */ /* 0x00072400000e0000 */
.L_x_2318:
        /* <DEDUP_REMOVED lines=27> */
.L_x_2265:
[----:B------:R-:W-:Y:S05]  /*12d60*/  BSYNC B0 ;  /* 0x0000000000007941 */ /* 0x000fea0003800000 */
.L_x_2264:
[----:B------:R-:W-:Y:S05]  /*12d70*/  BRA.DIV ~URZ, `(.L_x_2266) ;  /* 0x000024927f007947 */ /* 0x000fea000b800000 */
[----:B--2---:R2:W1:Y:S04]  /*12d80*/  SHFL.IDX PT, R4, R12, 0x1, 0x181f ;  /* 0x00381f000c047f89 */ /* 0x00446800000e0000 */
[----:B----4-:R2:W4:Y:S02]  /*12d90*/  SHFL.IDX PT, R0, R15, 0x1, 0x181f ;  /* 0x00381f000f007f89 */ /* 0x01052400000e0000 */
.L_x_2319:
        /* <DEDUP_REMOVED lines=27> */
.L_x_2268:
[----:B------:R-:W-:Y:S05]  /*12f50*/  BSYNC B0 ;  /* 0x0000000000007941 */ /* 0x000fea0003800000 */
.L_x_2267:
[----:B------:R-:W-:Y:S05]  /*12f60*/  BRA.DIV ~URZ, `(.L_x_2269) ;  /* 0x000023627f007947 */ /* 0x000fea000b800000 */
[----:B-1----:R1:W2:Y:S02]  /*12f70*/  SHFL.IDX PT, R4, R12, 0x2, 0x181f ;  /* 0x00581f000c047f89 */ /* 0x0022a400000e0000 */
.L_x_2320:
[----:B------:R-:W-:Y:S05]  /*12f80*/  BRA.DIV ~URZ, `(.L_x_2270) ;  /* 0x000023b27f007947 */ /* 0x000fea000b800000 */
[----:B----4-:R4:W1:Y:S02]  /*12f90*/  SHFL.IDX PT, R0, R15, 0x2, 0x181f ;  /* 0x00581f000f007f89 */ /* 0x01086400000e0000 */
.L_x_2321:
        /* <DEDUP_REMOVED lines=27> */
.L_x_2272:
[----:B------:R-:W-:Y:S05]  /*13150*/  BSYNC B0 ;  /* 0x0000000000007941 */ /* 0x000fea0003800000 */
.L_x_2271:
[----:B------:R-:W-:Y:S05]  /*13160*/  BRA.DIV ~URZ, `(.L_x_2273) ;  /* 0x000022327f007947 */ /* 0x000fea000b800000 */
[----:B--2---:R2:W3:Y:S04]  /*13170*/  SHFL.IDX PT, R4, R12, 0x3, 0x181f ;  /* 0x00781f000c047f89 */ /* 0x0044e800000e0000 */
[----:B-1----:R2:W1:Y:S02]  /*13180*/  SHFL.IDX PT, R0, R15, 0x3, 0x181f ;  /* 0x00781f000f007f89 */ /* 0x00246400000e0000 */
.L_x_2322:
        /* <DEDUP_REMOVED lines=26> */
.L_x_2253:
[----:B----4-:R-:W-:Y:S05]  /*13330*/  BSYNC B1 ;  /* 0x0000000000017941 */ /* 0x010fea0003800000 */
.L_x_2237:
[----:B-1----:R-:W4:Y:S02]  /*13340*/  LDL R0, [R1+0xe0] ;  /* 0x0000e00001007983 */ /* 0x002f240000100800 */
        /* <DEDUP_REMOVED lines=14> */
.L_x_2323:
[----:B------:R-:W-:Y:S05]  /*13430*/  BRA.DIV ~URZ, `(.L_x_2276) ;  /* 0x000020927f007947 */ /* 0x000fea000b800000 */
[----:B------:R3:W4:Y:S02]  /*13440*/  SHFL.IDX PT, R8, R102, 0x1, 0x1f ;  /* 0x00201f0066087f89 */ /* 0x00072400000e0000 */
.L_x_2324:
        /* <DEDUP_REMOVED lines=19> */
.L_x_2325:
        /* <DEDUP_REMOVED lines=16> */
.L_x_2326:
[----:B---3--:R-:W-:Y:S01]  /*13680*/  IMAD R0, R0, c[0x0][0x538], RZ ;  /* 0x00014e0000007a24 */ /* 0x008fe200078e02ff */
[----:B------:R-:W-:Y:S04]  /*13690*/  BSSY B1, `(.L_x_2279) ;  /* 0x00000ce000017945 */ /* 0x000fe80003800000 */
[----:B----4-:R-:W-:-:S04]  /*136a0*/  IADD3 R8, R0, R8, RZ ;  /* 0x0000000800087210 */ /* 0x010fc80007ffe0ff */
[----:B--2---:R-:W-:-:S13]  /*136b0*/  ISETP.GT.AND P6, PT, R8, R9, PT ;  /* 0x000000090800720c */ /* 0x004fda0003fc4270 */
[----:B------:R-:W-:Y:S05]  /*136c0*/  @P6 BRA `(.L_x_2280) ;  /* 0x0000025000006947 */ /* 0x000fea0003800000 */
.L_x_2284:
        /* <DEDUP_REMOVED lines=17> */
.L_x_2327:
        /* <DEDUP_REMOVED lines=16> */
.L_x_2328:
[----:B--2---:R-:W-:-:S05]  /*138e0*/  IMAD R0, R0, c[0x0][0x538], RZ ;  /* 0x00014e0000007a24 */ /* 0x004fca00078e02ff */
[----:B------:R-:W-:-:S04]  /*138f0*/  IADD3 R8, R0, R8, RZ ;  /* 0x0000000800087210 */ /* 0x000fc80007ffe0ff */
[----:B------:R-:W-:-:S13]  /*13900*/  ISETP.GT.AND P6, PT, R8, R9, PT ;  /* 0x000000090800720c */ /* 0x000fda0003fc4270 */
[----:B-1----:R-:W-:Y:S05]  /*13910*/  @!P6 BRA `(.L_x_2284) ;  /* 0xfffffdb00000e947 */ /* 0x002fea000383ffff */
.L_x_2280:
[----:B------:R-:W-:-:S05]  /*13920*/  IADD3 R11, -R0, R8, RZ ;  /* 0x00000008000b7210 */ /* 0x000fca0007ffe1ff */
[----:B------:R-:W-:-:S05]  /*13930*/  IMAD R0, R4, c[0x0][0x538], R11 ;  /* 0x00014e0004007a24 */ /* 0x000fca00078e020b */
[----:B------:R-:W-:Y:S01]  /*13940*/  ISETP.GT.AND P0, PT, R0, R9, PT ;  /* 0x000000090000720c */ /* 0x000fe20003f04270 */
[----:B------:R-:W-:-:S12]  /*13950*/  BRA.DIV ~URZ, `(.L_x_2285) ;  /* 0x00001fb27f007947 */ /* 0x000fd8000b800000 */
[----:B------:R-:W-:-:S03]  /*13960*/  VOTE.ANY R12, PT, !P0 ;  /* 0x00000000000c7806 */ /* 0x000fc600040e0100 */
.L_x_2329:
[----:B------:R-:W2:Y:S01]  /*13970*/  LDL.LU R0, [R1+0x2c] ;  /* 0x00002c0001007983 */ /* 0x000ea20000300800 */
[----:B------:R-:W2:Y:S02]  /*13980*/  POPC R8, R12 ;  /* 0x0000000c00087309 */ /* 0x000ea40000000000 */
[----:B--2---:R-:W-:-:S05]  /*13990*/  IADD3 R0, R8, R0, RZ ;  /* 0x0000000008007210 */ /* 0x004fca0007ffe0ff */
[----:B------:R2:W-:Y:S01]  /*139a0*/  STL [R1+0x2c], R0 ;  /* 0x00002c0001007387 */ /* 0x0005e20000100800 */
[----:B------:R-:W-:Y:S05]  /*139b0*/  BRA.DIV ~URZ, `(.L_x_2286) ;  /* 0x00001fa27f007947 */ /* 0x000fea000b800000 */
[----:B------:R3:W4:Y:S04]  /*139c0*/  SHFL.IDX PT, R10, R6, R8, 0x1f ;  /* 0x00001f08060a7589 */ /* 0x00072800000e0000 */
[----:B------:R3:W1:Y:S02]  /*139d0*/  SHFL.IDX PT, R7, R7, R8, 0x1f ;  /* 0x00001f0807077589 */ /* 0x00066400000e0000 */
.L_x_2330:
[----:B------:R-:W-:Y:S01]  /*139e0*/  ISETP.NE.AND P0, PT, R12, RZ, PT ;  /* 0x000000ff0c00720c */ /* 0x000fe20003f05270 */
[----:B------:R-:W-:-:S12]  /*139f0*/  BSSY B0, `(.L_x_2287) ;  /* 0x0000005000007945 */ /* 0x000fd80003800000 */
[----:B------:R-:W-:Y:S05]  /*13a00*/  @!P0 BRA `(.L_x_2288) ;  /* 0x0000003000008947 */ /* 0x000fea0003800000 */
[----:B------:R-:W-:Y:S01]  /*13a10*/  IADD3 R3, R8, -0x1, RZ ;  /* 0xffffffff08037810 */ /* 0x000fe20007ffe0ff */
[----:B------:R-:W-:Y:S05]  /*13a20*/  BRA.DIV ~URZ, `(.L_x_2289) ;  /* 0x000020027f007947 */ /* 0x000fea000b800000 */
[----:B------:R2:W3:Y:S02]  /*13a30*/  SHFL.IDX PT, R13, R4, R3, 0x1f ;  /* 0x00001f03040d7589 */ /* 0x0004e400000e0000 */
.L_x_2288:
[----:B------:R-:W-:Y:S05]  /*13a40*/  BSYNC B0 ;  /* 0x0000000000007941 */ /* 0x000fea0003800000 */
.L_x_2287:
        /* <DEDUP_REMOVED lines=68> */
.L_x_2291:
        /* <DEDUP_REMOVED lines=68> */
.L_x_2292:
[----:B------:R-:W-:Y:S05]  /*142d0*/  BSYNC B0 ;  /* 0x0000000000007941 */ /* 0x000fea0003800000 */
.L_x_2290:
[----:B------:R-:W-:-:S04]  /*142e0*/  LOP3.LUT R2, RZ, R2, RZ, 0x33, !PT ;  /* 0x00000002ff027212 */ /* 0x000fc800078e33ff */
[----:B-1----:R-:W-:-:S05]  /*142f0*/  IADD3 R0, R2, R10, RZ ;  /* 0x0000000a02007210 */ /* 0x002fca0007ffe0ff */
[----:B------:R1:W-:Y:S01]  /*14300*/  STL [R1+0x24], R0 ;  /* 0x0000240001007387 */ /* 0x0003e20000100800 */
[----:B------:R-:W-:Y:S05]  /*14310*/  BRA `(.L_x_2293) ;  /* 0x0000005000007947 */ /* 0x000fea0003800000 */
.L_x_2281:
[----:B------:R-:W-:Y:S01]  /*14320*/  MOV R0, c[0x0][0x53c] ;  /* 0x00014f0000007a02 */ /* 0x000fe20000000f00 */
[----:B------:R2:W-:Y:S04]  /*14330*/  STL [R1+0x20], R9 ;  /* 0x0000200901007387 */ /* 0x0005e80000100800 */
[----:B------:R2:W-:Y:S04]  /*14340*/  STL [R1+0x24], RZ ;  /* 0x000024ff01007387 */ /* 0x0005e80000100800 */
[----:B------:R2:W-:Y:S04]  /*14350*/  STL [R1+0x28], RZ ;  /* 0x000028ff01007387 */ /* 0x0005e80000100800 */
[----:B------:R2:W-:Y:S02]  /*14360*/  STL [R1+0x2c], R0 ;  /* 0x00002c0001007387 */ /* 0x0005e40000100800 */
.L_x_2293:
[----:B------:R-:W-:Y:S05]  /*14370*/  BSYNC B1 ;  /* 0x0000000000017941 */ /* 0x000fea0003800000 */
.L_x_2279:
        /* <DEDUP_REMOVED lines=9> */
.L_x_2274:
[----:B--2---:R-:W2:Y:S02]  /*14410*/  LDL R0, [R1+0x2c] ;  /* 0x00002c0001007983 */ /* 0x004ea40000100800 */
[----:B--2---:R-:W-:-:S13]  /*14420*/  ISETP.GE.AND P0, PT, R0, c[0x0][0x53c], PT ;  /* 0x00014f0000007a0c */ /* 0x004fda0003f06270 */
[----:B-1----:R-:W-:Y:S01]  /*14430*/  @P0 CALL.REL.NOINC `(.L_x_2294) ;  /* 0x0000001000000944 */ /* 0x002fe20003c00000 */
[----:B------:R-:W-:Y:S05]  /*14440*/  BRA `(.L_x_2295) ;  /* 0xfffed8d000007947 */ /* 0x000fea000383ffff */
.L_x_2294:
[----:B------:R-:W-:Y:S05]  /*14450*/  EXIT ;  /* 0x000000000000794d */ /* 0x000fea0003800000 */
.L_x_2197:
[----:B------:R-:W-:Y:S01]  /*14460*/  IMAD.MOV.U32 R0, RZ, RZ, R5 ;  /* 0x000000ffff007224 */ /* 0x000fe200078e0005 */
[----:B------:R-:W-:Y:S02]  /*14470*/  MOV R2, 0x1 ;  /* 0x0000000100027802 */ /* 0x000fe40000000f00 */
[----:B------:R-:W-:Y:S02]  /*14480*/  MOV R3, 0x144a0 ;  /* 0x000144a000037802 */ /* 0x000fe40000000f00 */
[----:B------:R-:W-:Y:S05]  /*14490*/  CALL.REL.NOINC `($__internal_46_$__cuda_sm70_shflsync_up_p) ;  /* 0x0000169000007944 */ /* 0x000fea0003c00000 */
[----:B------:R-:W-:Y:S01]  /*144a0*/  MOV R0, R4 ;  /* 0x0000000400007202 */ /* 0x000fe20000000f00 */
[----:B------:R-:W-:Y:S05]  /*144b0*/  BRA `(.L_x_2296) ;  /* 0xfffebfa000007947 */ /* 0x000fea000383ffff */
.L_x_2198:
[----:B------:R-:W-:Y:S01]  /*144c0*/  IMAD.MOV.U32 R0, RZ, RZ, R5 ;  /* 0x000000ffff007224 */ /* 0x000fe200078e0005 */
[----:B------:R-:W-:Y:S02]  /*144d0*/  MOV R2, 0x2 ;  /* 0x0000000200027802 */ /* 0x000fe40000000f00 */
[----:B------:R-:W-:Y:S02]  /*144e0*/  MOV R3, 0x14500 ;  /* 0x0001450000037802 */ /* 0x000fe40000000f00 */
[----:B------:R-:W-:Y:S05]  /*144f0*/  CALL.REL.NOINC `($__internal_46_$__cuda_sm70_shflsync_up_p) ;  /* 0x0000163000007944 */ /* 0x000fea0003c00000 */
[----:B------:R-:W-:Y:S01]  /*14500*/  SEL R0, R4, RZ, P4 ;  /* 0x000000ff04007207 */ /* 0x000fe20002000000 */
[----:B------:R-:W-:Y:S01]  /*14510*/  IMAD.MOV.U32 R2, RZ, RZ, 0x4 ;  /* 0x00000004ff027424 */ /* 0x000fe200078e00ff */
[----:B------:R-:W-:-:S03]  /*14520*/  MOV R3, 0x14550 ;  /* 0x0001455000037802 */ /* 0x000fc60000000f00 */
[----:B------:R-:W-:Y:S02]  /*14530*/  IMAD.IADD R0, R5, 0x1, R0 ;  /* 0x0000000105007824 */ /* 0x000fe400078e0200 */
        /* <DEDUP_REMOVED lines=14> */
[----:B------:R-:W-:Y:S01]  /*14620*/  IMAD.IADD R4, R0, 0x1, R4 ;  /* 0x0000000100047824 */ /* 0x000fe200078e0204 */
[----:B------:R-:W-:-:S03]  /*14630*/  MOV R0, 0x1f ;  /* 0x0000001f00007802 */ /* 0x000fc60000000f00 */
[----:B------:R-:W-:Y:S02]  /*14640*/  IMAD.MOV.U32 R5, RZ, RZ, R4 ;  /* 0x000000ffff057224 */ /* 0x000fe400078e0004 */
[----:B------:R-:W-:Y:S05]  /*14650*/  CALL.REL.NOINC `($__internal_45_$__cuda_sm70_shflsync_idx_p) ;  /* 0x0000148000007944 */ /* 0x000fea0003c00000 */
[----:B------:R-:W-:Y:S05]  /*14660*/  BRA `(.L_x_2297) ;  /* 0xfffebef000007947 */ /* 0x000fea000383ffff */
.L_x_2200:
[----:B------:R-:W-:Y:S02]  /*14670*/  SEL R0, RZ, 0x1, P0 ;  /* 0x00000001ff007807 */ /* 0x000fe40000000000 */
[----:B------:R-:W-:Y:S02]  /*14680*/  MOV R2, 0x146a0 ;  /* 0x000146a000027802 */ /* 0x000fe40000000f00 */
[----:B------:R-:W-:Y:S05]  /*14690*/  CALL.REL.NOINC `($__internal_47_$__cuda_sm70_votesync_ballot) ;  /* 0x0000150000007944 */ /* 0x000fea0003c00000 */
[----:B------:R-:W-:Y:S01]  /*146a0*/  MOV R10, R0 ;  /* 0x00000000000a7202 */ /* 0x000fe20000000f00 */
[----:B------:R-:W-:Y:S05]  /*146b0*/  BRA `(.L_x_2298) ;  /* 0xfffebf3000007947 */ /* 0x000fea000383ffff */
.L_x_2201:
[----:B------:R-:W-:Y:S01]  /*146c0*/  IMAD.MOV.U32 R5, RZ, RZ, R9 ;  /* 0x000000ffff057224 */ /* 0x000fe200078e0009 */
[----:B------:R-:W-:Y:S01]  /*146d0*/  MOV R3, R7 ;  /* 0x0000000700037202 */ /* 0x000fe20000000f00 */
[----:B-1----:R-:W-:Y:S01]  /*146e0*/  IMAD.MOV.U32 R0, RZ, RZ, 0x1f ;  /* 0x0000001fff007424 */ /* 0x002fe200078e00ff */
[----:B------:R-:W-:Y:S02]  /*146f0*/  MOV R2, 0x14710 ;  /* 0x0001471000027802 */ /* 0x000fe40000000f00 */
[----:B------:R-:W-:Y:S05]  /*14700*/  CALL.REL.NOINC `($__internal_45_$__cuda_sm70_shflsync_idx_p) ;  /* 0x000013d000007944 */ /* 0x000fea0003c00000 */
[----:B------:R-:W-:Y:S01]  /*14710*/  IMAD.MOV.U32 R12, RZ, RZ, R0 ;  /* 0x000000ffff0c7224 */ /* 0x000fe200078e0000 */
[----:B------:R-:W-:Y:S01]  /*14720*/  MOV R5, R8 ;  /* 0x0000000800057202 */ /* 0x000fe20000000f00 */
[----:B------:R-:W-:Y:S01]  /*14730*/  IMAD.MOV.U32 R6, RZ, RZ, RZ ;  /* 0x000000ffff067224 */ /* 0x000fe200078e00ff */
[----:B------:R-:W-:Y:S01]  /*14740*/  MOV R3, R7 ;  /* 0x0000000700037202 */ /* 0x000fe20000000f00 */
[----:B------:R-:W-:Y:S01]  /*14750*/  IMAD.MOV.U32 R0, RZ, RZ, 0x1f ;  /* 0x0000001fff007424 */ /* 0x000fe200078e00ff */
[----:B------:R-:W-:-:S02]  /*14760*/  MOV R2, 0x14780 ;  /* 0x0001478000027802 */ /* 0x000fc40000000f00 */
[----:B------:R-:W-:Y:S05]  /*14770*/  CALL.REL.NOINC `($__internal_45_$__cuda_sm70_shflsync_idx_p) ;  /* 0x0000136000007944 */ /* 0x000fea0003c00000 */
[----:B------:R-:W-:Y:S01]  /*14780*/  MOV R9, R0 ;  /* 0x0000000000097202 */ /* 0x000fe20000000f00 */
[----:B------:R-:W-:Y:S05]  /*14790*/  BRA `(.L_x_2299) ;  /* 0xfffebec000007947 */ /* 0x000fea000383ffff */
.L_x_2204:
[----:B------:R-:W-:Y:S01]  /*147a0*/  IMAD.MOV.U32 R5, RZ, RZ, R4 ;  /* 0x000000ffff057224 */ /* 0x000fe200078e0004 */
[----:B-1----:R-:W-:-:S02]  /*147b0*/  MOV R0, 0x1f ;  /* 0x0000001f00007802 */ /* 0x002fc40000000f00 */
[----:B------:R-:W-:Y:S02]  /*147c0*/  MOV R2, 0x147e0 ;  /* 0x000147e000027802 */ /* 0x000fe40000000f00 */
[----:B--234-:R-:W-:Y:S05]  /*147d0*/  CALL.REL.NOINC `($__internal_45_$__cuda_sm70_shflsync_idx_p) ;  /* 0x0000130000007944 */ /* 0x01cfea0003c00000 */
[----:B------:R-:W-:Y:S01]  /*147e0*/  MOV R6, R0 ;  /* 0x0000000000067202 */ /* 0x000fe20000000f00 */
[----:B------:R-:W-:Y:S05]  /*147f0*/  BRA `(.L_x_2203) ;  /* 0xfffebec000007947 */ /* 0x000fea000383ffff */
.L_x_2215:
[----:B------:R-:W-:Y:S01]  /*14800*/  IMAD.MOV.U32 R5, RZ, RZ, R14 ;  /* 0x000000ffff057224 */ /* 0x000fe200078e000e */
[----:B------:R-:W-:Y:S01]  /*14810*/  MOV R3, RZ ;  /* 0x000000ff00037202 */ /* 0x000fe20000000f00 */
[----:B-1----:R-:W-:Y:S01]  /*14820*/  IMAD.MOV.U32 R0, RZ, RZ, 0x181f ;  /* 0x0000181fff007424 */ /* 0x002fe200078e00ff */
[----:B------:R-:W-:Y:S02]  /*14830*/  MOV R2, 0x14850 ;  /* 0x0001485000027802 */ /* 0x000fe40000000f00 */
[----:B------:R-:W-:Y:S05]  /*14840*/  CALL.REL.NOINC `($__internal_45_$__cuda_sm70_shflsync_idx_p) ;  /* 0x0000129000007944 */ /* 0x000fea0003c00000 */
[----:B------:R-:W-:Y:S01]  /*14850*/  MOV R4, R0 ;  /* 0x0000000000047202 */ /* 0x000fe20000000f00 */
[----:B------:R-:W-:Y:S05]  /*14860*/  BRA `(.L_x_2300) ;  /* 0xfffee75000007947 */ /* 0x000fea000383ffff */
.L_x_2216:
[----:B------:R-:W-:Y:S01]  /*14870*/  IMAD.MOV.U32 R5, RZ, RZ, R15 ;  /* 0x000000ffff057224 */ /* 0x000fe200078e000f */
[----:B------:R-:W-:Y:S01]  /*14880*/  MOV R3, RZ ;  /* 0x000000ff00037202 */ /* 0x000fe20000000f00 */
[----:B-1----:R-:W-:Y:S01]  /*14890*/  IMAD.MOV.U32 R0, RZ, RZ, 0x181f ;  /* 0x0000181fff007424 */ /* 0x002fe200078e00ff */
[----:B------:R-:W-:Y:S02]  /*148a0*/  MOV R2, 0x148c0 ;  /* 0x000148c000027802 */ /* 0x000fe40000000f00 */
[----:B--23--:R-:W-:Y:S05]  /*148b0*/  CALL.REL.NOINC `($__internal_45_$__cuda_sm70_shflsync_idx_p) ;  /* 0x0000122000007944 */ /* 0x00cfea0003c00000 */
[----:B------:R-:W-:Y:S05]  /*148c0*/  BRA `(.L_x_2301) ;  /* 0xfffee71000007947 */ /* 0x000fea000383ffff */
.L_x_2219:
[----:B------:R-:W-:Y:S01]  /*148d0*/  IMAD.MOV.U32 R5, RZ, RZ, R14 ;  /* 0x000000ffff057224 */ /* 0x000fe200078e000e */
[----:B--2---:R-:W-:Y:S01]  /*148e0*/  MOV R3, 0x1 ;  /* 0x0000000100037802 */ /* 0x004fe20000000f00 */
[----:B----4-:R-:W-:Y:S01]  /*148f0*/  IMAD.MOV.U32 R0, RZ, RZ, 0x181f ;  /* 0x0000181fff007424 */ /* 0x010fe200078e00ff */
[----:B------:R-:W-:-:S02]  /*14900*/  MOV R2, 0x14920 ;  /* 0x0001492000027802 */ /* 0x000fc40000000f00 */
[----:B-1-3--:R-:W-:Y:S05]  /*14910*/  CALL.REL.NOINC `($__internal_45_$__cuda_sm70_shflsync_idx_p) ;  /* 0x000011c000007944 */ /* 0x00afea0003c00000 */
[----:B------:R-:W-:Y:S01]  /*14920*/  IMAD.MOV.U32 R4, RZ, RZ, R0 ;  /* 0x000000ffff047224 */ /* 0x000fe200078e0000 */
[----:B------:R-:W-:Y:S01]  /*14930*/  MOV R3, 0x1 ;  /* 0x0000000100037802 */ /* 0x000fe20000000f00 */
[----:B------:R-:W-:Y:S01]  /*14940*/  IMAD.MOV.U32 R5, RZ, RZ, R15 ;  /* 0x000000ffff057224 */ /* 0x000fe200078e000f */
[----:B------:R-:W-:-:S02]  /*14950*/  MOV R0, 0x181f ;  /* 0x0000181f00007802 */ /* 0x000fc40000000f00 */
[----:B------:R-:W-:Y:S02]  /*14960*/  MOV R2, 0x14980 ;  /* 0x0001498000027802 */ /* 0x000fe40000000f00 */
[----:B------:R-:W-:Y:S05]  /*14970*/  CALL.REL.NOINC `($__internal_45_$__cuda_sm70_shflsync_idx_p) ;  /* 0x0000116000007944 */ /* 0x000fea0003c00000 */
[----:B------:R-:W-:Y:S05]  /*14980*/  BRA `(.L_x_2302) ;  /* 0xfffee8d000007947 */ /* 0x000fea000383ffff */
.L_x_2222:
[----:B------:R-:W-:Y:S01]  /*14990*/  IMAD.MOV.U32 R5, RZ, RZ, R14 ;  /* 0x000000ffff057224 */ /* 0x000fe200078e000e */
[----:B-1----:R-:W-:Y:S01]  /*149a0*/  MOV R3, 0x2 ;  /* 0x0000000200037802 */ /* 0x002fe20000000f00 */
[----:B----4-:R-:W-:Y:S01]  /*149b0*/  IMAD.MOV.U32 R0, RZ, RZ, 0x181f ;  /* 0x0000181fff007424 */ /* 0x010fe200078e00ff */
[----:B------:R-:W-:Y:S02]  /*149c0*/  MOV R2, 0x149e0 ;  /* 0x000149e000027802 */ /* 0x000fe40000000f00 */
[----:B---3--:R-:W-:Y:S05]  /*149d0*/  CALL.REL.NOINC `($__internal_45_$__cuda_sm70_shflsync_idx_p) ;  /* 0x0000110000007944 */ /* 0x008fea0003c00000 */
[----:B------:R-:W-:Y:S01]  /*149e0*/  MOV R4, R0 ;  /* 0x0000000000047202 */ /* 0x000fe20000000f00 */
[----:B------:R-:W-:Y:S05]  /*149f0*/  BRA `(.L_x_2303) ;  /* 0xfffeeac000007947 */ /* 0x000fea000383ffff */
.L_x_2223:
[----:B------:R-:W-:Y:S01]  /*14a00*/  IMAD.MOV.U32 R5, RZ, RZ, R15 ;  /* 0x000000ffff057224 */ /* 0x000fe200078e000f */
[----:B------:R-:W-:Y:S01]  /*14a10*/  MOV R3, 0x2 ;  /* 0x0000000200037802 */ /* 0x000fe20000000f00 */
[----:B----4-:R-:W-:Y:S01]  /*14a20*/  IMAD.MOV.U32 R0, RZ, RZ, 0x181f ;  /* 0x0000181fff007424 */ /* 0x010fe200078e00ff */
[----:B------:R-:W-:Y:S02]  /*14a30*/  MOV R2, 0x14a50 ;  /* 0x00014a5000027802 */ /* 0x000fe40000000f00 */
[----:B-123--:R-:W-:Y:S05]  /*14a40*/  CALL.REL.NOINC `($__internal_45_$__cuda_sm70_shflsync_idx_p) ;  /* 0x0000109000007944 */ /* 0x00efea0003c00000 */
[----:B------:R-:W-:Y:S05]  /*14a50*/  BRA `(.L_x_2304) ;  /* 0xfffeea8000007947 */ /* 0x000fea000383ffff */
.L_x_2226:
[----:B------:R-:W-:Y:S01]  /*14a60*/  IMAD.MOV.U32 R5, RZ, RZ, R14 ;  /* 0x000000ffff057224 */ /* 0x000fe200078e000e */
[----:B-1----:R-:W-:Y:S01]  /*14a70*/  MOV R3, 0x3 ;  /* 0x0000000300037802 */ /* 0x002fe20000000f00 */
[----:B------:R-:W-:Y:S01]  /*14a80*/  IMAD.MOV.U32 R0, RZ, RZ, 0x181f ;  /* 0x0000181fff007424 */ /* 0x000fe200078e00ff */
[----:B------:R-:W-:-:S02]  /*14a90*/  MOV R2, 0x14ab0 ;  /* 0x00014ab000027802 */ /* 0x000fc40000000f00 */
[----:B--234-:R-:W-:Y:S05]  /*14aa0*/  CALL.REL.NOINC `($__internal_45_$__cuda_sm70_shflsync_idx_p) ;  /* 0x0000103000007944 */ /* 0x01cfea0003c00000 */
[----:B------:R-:W-:Y:S01]  /*14ab0*/  IMAD.MOV.U32 R4, RZ, RZ, R0 ;  /* 0x000000ffff047224 */ /* 0x000fe200078e0000 */
[----:B------:R-:W-:Y:S01]  /*14ac0*/  MOV R3, 0x3 ;  /* 0x0000000300037802 */ /* 0x000fe20000000f00 */
[----:B------:R-:W-:Y:S01]  /*14ad0*/  IMAD.MOV.U32 R5, RZ, RZ, R15 ;  /* 0x000000ffff057224 */ /* 0x000fe200078e000f */
[----:B------:R-:W-:-:S02]  /*14ae0*/  MOV R0, 0x181f ;  /* 0x0000181f00007802 */ /* 0x000fc40000000f00 */
[----:B------:R-:W-:Y:S02]  /*14af0*/  MOV R2, 0x14b10 ;  /* 0x00014b1000027802 */ /* 0x000fe40000000f00 */
[----:B------:R-:W-:Y:S05]  /*14b00*/  CALL.REL.NOINC `($__internal_45_$__cuda_sm70_shflsync_idx_p) ;  /* 0x00000fd000007944 */ /* 0x000fea0003c00000 */
[----:B------:R-:W-:Y:S05]  /*14b10*/  BRA `(.L_x_2305) ;  /* 0xfffeec3000007947 */ /* 0x000fea000383ffff */
.L_x_2233:
[----:B------:R1:W5:Y:S01]  /*14b20*/  LDL R2, [R1+0x8] ;  /* 0x0000080001027983 */ /* 0x0003620000100800 */
[----:B------:R-:W-:Y:S02]  /*14b30*/  MOV R5, 0x2 ;  /* 0x0000000200057802 */ /* 0x000fe40000000f00 */
[----:B------:R-:W-:Y:S02]  /*14b40*/  MOV R3, 0x14b60 ;  /* 0x00014b6000037802 */ /* 0x000fe40000000f00 */
[----:B-1---5:R-:W-:Y:S05]  /*14b50*/  CALL.REL.NOINC `($__internal_44_$__cuda_sm70_shflsync_bfly_p) ;  /* 0x00000f3000007944 */ /* 0x022fea0003c00000 */
[----:B------:R-:W-:Y:S01]  /*14b60*/  MOV R0, R5 ;  /* 0x0000000500007202 */ /* 0x000fe20000000f00 */
[----:B------:R-:W-:Y:S05]  /*14b70*/  BRA `(.L_x_2306) ;  /* 0xffff986000007947 */ /* 0x000fea000383ffff */
.L_x_2234:
[----:B------:R-:W-:Y:S01]  /*14b80*/  IMAD.MOV.U32 R2, RZ, RZ, R0 ;  /* 0x000000ffff027224 */ /* 0x000fe200078e0000 */
[----:B------:R-:W-:Y:S02]  /*14b90*/  MOV R5, 0x1 ;  /* 0x0000000100057802 */ /* 0x000fe40000000f00 */
[----:B------:R-:W-:Y:S02]  /*14ba0*/  MOV R3, 0x14bc0 ;  /* 0x00014bc000037802 */ /* 0x000fe40000000f00 */
[----:B------:R-:W-:Y:S05]  /*14bb0*/  CALL.REL.NOINC `($__internal_44_$__cuda_sm70_shflsync_bfly_p) ;  /* 0x00000ed000007944 */ /* 0x000fea0003c00000 */
[----:B------:R1:W5:Y:S01]  /*14bc0*/  LDL R2, [R1+0xc] ;  /* 0x00000c0001027983 */ /* 0x0003620000100800 */
[----:B------:R-:W-:Y:S01]  /*14bd0*/  FADD.FTZ R0, R0, R5 ;  /* 0x0000000500007221 */ /* 0x000fe20000010000 */
[----:B------:R-:W-:Y:S02]  /*14be0*/  MOV R5, 0x2 ;  /* 0x0000000200057802 */ /* 0x000fe40000000f00 */
[----:B------:R-:W-:-:S02]  /*14bf0*/  MOV R3, 0x14c10 ;  /* 0x00014c1000037802 */ /* 0x000fc40000000f00 */
[----:B-1---5:R-:W-:Y:S05]  /*14c00*/  CALL.REL.NOINC `($__internal_44_$__cuda_sm70_shflsync_bfly_p) ;  /* 0x00000e8000007944 */ /* 0x022fea0003c00000 */
[----:B------:R-:W2:Y:S01]  /*14c10*/  LDL.LU R2, [R1+0xc] ;  /* 0x00000c0001027983 */ /* 0x000ea20000300800 */
[----:B------:R-:W-:Y:S01]  /*14c20*/  MOV R3, 0x14c70 ;  /* 0x00014c7000037802 */ /* 0x000fe20000000f00 */
[----:B--2---:R-:W-:Y:S01]  /*14c30*/  FADD.FTZ R4, R2, R5 ;  /* 0x0000000502047221 */ /* 0x004fe20000010000 */
[----:B------:R-:W-:-:S04]  /*14c40*/  MOV R5, 0x1 ;  /* 0x0000000100057802 */ /* 0x000fc80000000f00 */
[----:B------:R-:W-:Y:S02]  /*14c50*/  MOV R2, R4 ;  /* 0x0000000400027202 */ /* 0x000fe40000000f00 */
[----:B------:R-:W-:Y:S05]  /*14c60*/  CALL.REL.NOINC `($__internal_44_$__cuda_sm70_shflsync_bfly_p) ;  /* 0x00000e2000007944 */ /* 0x000fea0003c00000 */
[----:B------:R-:W-:Y:S01]  /*14c70*/  MOV R3, R5 ;  /* 0x0000000500037202 */ /* 0x000fe20000000f00 */
[----:B------:R-:W-:Y:S05]  /*14c80*/  BRA `(.L_x_2307) ;  /* 0xffff97e000007947 */ /* 0x000fea000383ffff */
.L_x_2241:
[----:B-1-34-:R-:W-:Y:S01]  /*14c90*/  IMAD.MOV.U32 R5, RZ, RZ, R14 ;  /* 0x000000ffff057224 */ /* 0x01afe200078e000e */
[----:B------:R-:W-:Y:S01]  /*14ca0*/  MOV R3, RZ ;  /* 0x000000ff00037202 */ /* 0x000fe20000000f00 */
[----:B------:R-:W-:Y:S01]  /*14cb0*/  IMAD.MOV.U32 R0, RZ, RZ, 0x181f ;  /* 0x0000181fff007424 */ /* 0x000fe200078e00ff */
[----:B------:R-:W-:Y:S02]  /*14cc0*/  MOV R2, 0x14ce0 ;  /* 0x00014ce000027802 */ /* 0x000fe40000000f00 */
[----:B------:R-:W-:Y:S05]  /*14cd0*/  CALL.REL.NOINC `($__internal_45_$__cuda_sm70_shflsync_idx_p) ;  /* 0x00000e0000007944 */ /* 0x000fea0003c00000 */
[----:B------:R-:W-:Y:S01]  /*14ce0*/  MOV R6, R0 ;  /* 0x0000000000067202 */ /* 0x000fe20000000f00 */
[----:B------:R-:W-:Y:S05]  /*14cf0*/  BRA `(.L_x_2308) ;  /* 0xffffb44000007947 */ /* 0x000fea000383ffff */
.L_x_2242:
[----:B------:R-:W-:Y:S01]  /*14d00*/  IMAD.MOV.U32 R5, RZ, RZ, R15 ;  /* 0x000000ffff057224 */ /* 0x000fe200078e000f */
[----:B------:R-:W-:Y:S01]  /*14d10*/  MOV R3, RZ ;  /* 0x000000ff00037202 */ /* 0x000fe20000000f00 */
[----:B------:R-:W-:Y:S01]  /*14d20*/  IMAD.MOV.U32 R0, RZ, RZ, 0x181f ;  /* 0x0000181fff007424 */ /* 0x000fe200078e00ff */
[----:B------:R-:W-:Y:S02]  /*14d30*/  MOV R2, 0x14d50 ;  /* 0x00014d5000027802 */ /* 0x000fe40000000f00 */
[----:B-12---:R-:W-:Y:S05]  /*14d40*/  CALL.REL.NOINC `($__internal_45_$__cuda_sm70_shflsync_idx_p) ;  /* 0x00000d9000007944 */ /* 0x006fea0003c00000 */
[----:B------:R-:W-:Y:S05]  /*14d50*/  BRA `(.L_x_2309) ;  /* 0xffffb40000007947 */ /* 0x000fea000383ffff */
.L_x_2245:
        /* <DEDUP_REMOVED lines=12> */
.L_x_2248:
[----:B------:R-:W-:Y:S01]  /*14e20*/  IMAD.MOV.U32 R5, RZ, RZ, R14 ;  /* 0x000000ffff057224 */ /* 0x000fe200078e000e */
[----:B-1----:R-:W-:Y:S01]  /*14e30*/  MOV R3, 0x2 ;  /* 0x0000000200037802 */ /* 0x002fe20000000f00 */
[----:B----4-:R-:W-:Y:S01]  /*14e40*/  IMAD.MOV.U32 R0, RZ, RZ, 0x181f ;  /* 0x0000181fff007424 */ /* 0x010fe200078e00ff */
[----:B------:R-:W-:Y:S02]  /*14e50*/  MOV R2, 0x14e70 ;  /* 0x00014e7000027802 */ /* 0x000fe40000000f00 */
[----:B--23--:R-:W-:Y:S05]  /*14e60*/  CALL.REL.NOINC `($__internal_45_$__cuda_sm70_shflsync_idx_p) ;  /* 0x00000c7000007944 */ /* 0x00cfea0003c00000 */
[----:B------:R-:W-:Y:S01]  /*14e70*/  MOV R6, R0 ;  /* 0x0000000000067202 */ /* 0x000fe20000000f00 */
[----:B------:R-:W-:Y:S05]  /*14e80*/  BRA `(.L_x_2311) ;  /* 0xffffb69000007947 */ /* 0x000fea000383ffff */
.L_x_2249:
[----:B------:R-:W-:Y:S01]  /*14e90*/  IMAD.MOV.U32 R5, RZ, RZ, R15 ;  /* 0x000000ffff057224 */ /* 0x000fe200078e000f */
[----:B------:R-:W-:Y:S01]  /*14ea0*/  MOV R3, 0x2 ;  /* 0x0000000200037802 */ /* 0x000fe20000000f00 */
[----:B----4-:R-:W-:Y:S01]  /*14eb0*/  IMAD.MOV.U32 R0, RZ, RZ, 0x181f ;  /* 0x0000181fff007424 */ /* 0x010fe200078e00ff */
[----:B------:R-:W-:Y:S02]  /*14ec0*/  MOV R2, 0x14ee0 ;  /* 0x00014ee000027802 */ /* 0x000fe40000000f00 */
[----:B-123--:R-:W-:Y:S05]  /*14ed0*/  CALL.REL.NOINC `($__internal_45_$__cuda_sm70_shflsync_idx_p) ;  /* 0x00000c0000007944 */ /* 0x00efea0003c00000 */
[----:B------:R-:W-:Y:S05]  /*14ee0*/  BRA `(.L_x_2312) ;  /* 0xffffb65000007947 */ /* 0x000fea000383ffff */
.L_x_2252:
        /* <DEDUP_REMOVED lines=12> */
.L_x_2254:
[----:B------:R-:W-:Y:S01]  /*14fb0*/  IMAD.MOV.U32 R5, RZ, RZ, R18 ;  /* 0x000000ffff057224 */ /* 0x000fe200078e0012 */
[----:B------:R-:W-:Y:S01]  /*14fc0*/  MOV R3, RZ ;  /* 0x000000ff00037202 */ /* 0x000fe20000000f00 */
[----:B------:R-:W-:Y:S01]  /*14fd0*/  IMAD.MOV.U32 R0, RZ, RZ, 0x1c1f ;  /* 0x00001c1fff007424 */ /* 0x000fe200078e00ff */
[----:B------:R-:W-:Y:S02]  /*14fe0*/  MOV R2, 0x15000 ;  /* 0x0001500000027802 */ /* 0x000fe40000000f00 */
[----:B------:R-:W-:Y:S05]  /*14ff0*/  CALL.REL.NOINC `($__internal_45_$__cuda_sm70_shflsync_idx_p) ;  /* 0x00000ae000007944 */ /* 0x000fea0003c00000 */
[----:B------:R-:W-:Y:S01]  /*15000*/  MOV R4, R0 ;  /* 0x0000000000047202 */ /* 0x000fe20000000f00 */
[----:B------:R-:W-:Y:S05]  /*15010*/  BRA `(.L_x_2314) ;  /* 0xffffbaf000007947 */ /* 0x000fea000383ffff */
.L_x_2255:
[----:B------:R-:W-:Y:S01]  /*15020*/  IMAD.MOV.U32 R5, RZ, RZ, R19 ;  /* 0x000000ffff057224 */ /* 0x000fe200078e0013 */
[----:B------:R-:W-:Y:S01]  /*15030*/  MOV R3, RZ ;  /* 0x000000ff00037202 */ /* 0x000fe20000000f00 */
[----:B------:R-:W-:Y:S01]  /*15040*/  IMAD.MOV.U32 R0, RZ, RZ, 0x1c1f ;  /* 0x00001c1fff007424 */ /* 0x000fe200078e00ff */
[----:B------:R-:W-:Y:S02]  /*15050*/  MOV R2, 0x15070 ;  /* 0x0001507000027802 */ /* 0x000fe40000000f00 */
[----:B-12---:R-:W-:Y:S05]  /*15060*/  CALL.REL.NOINC `($__internal_45_$__cuda_sm70_shflsync_idx_p) ;  /* 0x00000a7000007944 */ /* 0x006fea0003c00000 */
[----:B------:R-:W-:Y:S05]  /*15070*/  BRA `(.L_x_2315) ;  /* 0xffffbab000007947 */ /* 0x000fea000383ffff */
.L_x_2258:
        /* <DEDUP_REMOVED lines=12> */
.L_x_2262:
[----:B------:R-:W-:Y:S01]  /*15140*/  IMAD.MOV.U32 R5, RZ, RZ, R12 ;  /* 0x000000ffff057224 */ /* 0x000fe200078e000c */
[----:B------:R-:W-:Y:S01]  /*15150*/  MOV R3, RZ ;  /* 0x000000ff00037202 */ /* 0x000fe20000000f00 */
[----:B------:R-:W-:Y:S01]  /*15160*/  IMAD.MOV.U32 R0, RZ, RZ, 0x181f ;  /* 0x0000181fff007424 */ /* 0x000fe200078e00ff */
[----:B------:R-:W-:Y:S02]  /*15170*/  MOV R2, 0x15190 ;  /* 0x0001519000027802 */ /* 0x000fe40000000f00 */
[----:B------:R-:W-:Y:S05]  /*15180*/  CALL.REL.NOINC `($__internal_45_$__cuda_sm70_shflsync_idx_p) ;  /* 0x0000095000007944 */ /* 0x000fea0003c00000 */
[----:B------:R-:W-:Y:S01]  /*15190*/  MOV R4, R0 ;  /* 0x0000000000047202 */ /* 0x000fe20000000f00 */
[----:B------:R-:W-:Y:S05]  /*151a0*/  BRA `(.L_x_2317) ;  /* 0xffffd9e000007947 */ /* 0x000fea000383ffff */
.L_x_2263:
[----:B------:R-:W-:Y:S01]  /*151b0*/  IMAD.MOV.U32 R5, RZ, RZ, R15 ;  /* 0x000000ffff057224 */ /* 0x000fe200078e000f */
[----:B------:R-:W-:Y:S01]  /*151c0*/  MOV R3, RZ ;  /* 0x000000ff00037202 */ /* 0x000fe20000000f00 */
[----:B------:R-:W-:Y:S01]  /*151d0*/  IMAD.MOV.U32 R0, RZ, RZ, 0x181f ;  /* 0x0000181fff007424 */ /* 0x000fe200078e00ff */
[----:B------:R-:W-:Y:S02]  /*151e0*/  MOV R2, 0x15200 ;  /* 0x0001520000027802 */ /* 0x000fe40000000f00 */
[----:B-12---:R-:W-:Y:S05]  /*151f0*/  CALL.REL.NOINC `($__internal_45_$__cuda_sm70_shflsync_idx_p) ;  /* 0x000008e000007944 */ /* 0x006fea0003c00000 */
[----:B------:R-:W-:Y:S05]  /*15200*/  BRA `(.L_x_2318) ;  /* 0xffffd9a000007947 */ /* 0x000fea000383ffff */
.L_x_2266:
        /* <DEDUP_REMOVED lines=12> */
.L_x_2269:
[----:B------:R-:W-:Y:S01]  /*152d0*/  IMAD.MOV.U32 R5, RZ, RZ, R12 ;  /* 0x000000ffff057224 */ /* 0x000fe200078e000c */
[----:B-1----:R-:W-:Y:S01]  /*152e0*/  MOV R3, 0x2 ;  /* 0x0000000200037802 */ /* 0x002fe20000000f00 */
[----:B----4-:R-:W-:Y:S01]  /*152f0*/  IMAD.MOV.U32 R0, RZ, RZ, 0x181f ;  /* 0x0000181fff007424 */ /* 0x010fe200078e00ff */
[----:B------:R-:W-:Y:S02]  /*15300*/  MOV R2, 0x15320 ;  /* 0x0001532000027802 */ /* 0x000fe40000000f00 */
[----:B--23--:R-:W-:Y:S05]  /*15310*/  CALL.REL.NOINC `($__internal_45_$__cuda_sm70_shflsync_idx_p) ;  /* 0x000007c000007944 */ /* 0x00cfea0003c00000 */
[----:B------:R-:W-:Y:S01]  /*15320*/  MOV R4, R0 ;  /* 0x0000000000047202 */ /* 0x000fe20000000f00 */
[----:B------:R-:W-:Y:S05]  /*15330*/  BRA `(.L_x_2320) ;  /* 0xffffdc4000007947 */ /* 0x000fea000383ffff */
.L_x_2270:
[----:B------:R-:W-:Y:S01]  /*15340*/  IMAD.MOV.U32 R5, RZ, RZ, R15 ;  /* 0x000000ffff057224 */ /* 0x000fe200078e000f */
[----:B------:R-:W-:Y:S01]  /*15350*/  MOV R3, 0x2 ;  /* 0x0000000200037802 */ /* 0x000fe20000000f00 */
[----:B----4-:R-:W-:Y:S01]  /*15360*/  IMAD.MOV.U32 R0, RZ, RZ, 0x181f ;  /* 0x0000181fff007424 */ /* 0x010fe200078e00ff */
[----:B------:R-:W-:Y:S02]  /*15370*/  MOV R2, 0x15390 ;  /* 0x0001539000027802 */ /* 0x000fe40000000f00 */
[----:B-123--:R-:W-:Y:S05]  /*15380*/  CALL.REL.NOINC `($__internal_45_$__cuda_sm70_shflsync_idx_p) ;  /* 0x0000075000007944 */ /* 0x00efea0003c00000 */
[----:B------:R-:W-:Y:S05]  /*15390*/  BRA `(.L_x_2321) ;  /* 0xffffdc0000007947 */ /* 0x000fea000383ffff */
.L_x_2273:
        /* <DEDUP_REMOVED lines=12> */
.L_x_2275:
[----:B------:R-:W-:Y:S01]  /*15460*/  IMAD.MOV.U32 R5, RZ, RZ, R102 ;  /* 0x000000ffff057224 */ /* 0x000fe200078e0066 */
[----:B------:R-:W-:Y:S01]  /*15470*/  MOV R3, RZ ;  /* 0x000000ff00037202 */ /* 0x000fe20000000f00 */
[----:B------:R-:W-:Y:S01]  /*15480*/  IMAD.MOV.U32 R0, RZ, RZ, 0x1f ;  /* 0x0000001fff007424 */ /* 0x000fe200078e00ff */
[----:B------:R-:W-:Y:S02]  /*15490*/  MOV R2, 0x154b0 ;  /* 0x000154b000027802 */ /* 0x000fe40000000f00 */
[----:B------:R-:W-:Y:S05]  /*154a0*/  CALL.REL.NOINC `($__internal_45_$__cuda_sm70_shflsync_idx_p) ;  /* 0x0000063000007944 */ /* 0x000fea0003c00000 */
[----:B------:R-:W-:Y:S01]  /*154b0*/  MOV R9, R0 ;  /* 0x0000000000097202 */ /* 0x000fe20000000f00 */
[----:B------:R-:W-:Y:S05]  /*154c0*/  BRA `(.L_x_2323) ;  /* 0xffffdf6000007947 */ /* 0x000fea000383ffff */
.L_x_2276:
[----:B------:R-:W-:Y:S01]  /*154d0*/  IMAD.MOV.U32 R5, RZ, RZ, R102 ;  /* 0x000000ffff057224 */ /* 0x000fe200078e0066 */
[----:B------:R-:W-:Y:S01]  /*154e0*/  MOV R3, 0x1 ;  /* 0x0000000100037802 */ /* 0x000fe20000000f00 */
[----:B------:R-:W-:Y:S01]  /*154f0*/  IMAD.MOV.U32 R0, RZ, RZ, 0x1f ;  /* 0x0000001fff007424 */ /* 0x000fe200078e00ff */
[----:B------:R-:W-:Y:S02]  /*15500*/  MOV R2, 0x15520 ;  /* 0x0001552000027802 */ /* 0x000fe40000000f00 */
[----:B-12---:R-:W-:Y:S05]  /*15510*/  CALL.REL.NOINC `($__internal_45_$__cuda_sm70_shflsync_idx_p) ;  /* 0x000005c000007944 */ /* 0x006fea0003c00000 */
[----:B------:R-:W-:Y:S01]  /*15520*/  MOV R8, R0 ;  /* 0x0000000000087202 */ /* 0x000fe20000000f00 */
[----:B------:R-:W-:Y:S05]  /*15530*/  BRA `(.L_x_2324) ;  /* 0xffffdf1000007947 */ /* 0x000fea000383ffff */
.L_x_2277:
[----:B------:R-:W-:Y:S02]  /*15540*/  MOV R2, 0x1 ;  /* 0x0000000100027802 */ /* 0x000fe40000000f00 */
[----:B------:R-:W-:-:S02]  /*15550*/  MOV R3, 0x15570 ;  /* 0x0001557000037802 */ /* 0x000fc40000000f00 */
[----:B-1234-:R-:W-:Y:S05]  /*15560*/  CALL.REL.NOINC `($__internal_46_$__cuda_sm70_shflsync_up_p) ;  /* 0x000005c000007944 */ /* 0x01efea0003c00000 */
[----:B------:R-:W-:Y:S05]  /*15570*/  BRA `(.L_x_2325) ;  /* 0xffffe00000007947 */ /* 0x000fea000383ffff */
.L_x_2278:
[----:B------:R-:W-:Y:S02]  /*15580*/  MOV R2, 0x2 ;  /* 0x0000000200027802 */ /* 0x000fe40000000f00 */
[----:B------:R-:W-:-:S02]  /*15590*/  MOV R3, 0x155b0 ;  /* 0x000155b000037802 */ /* 0x000fc40000000f00 */
[----:B--2-4-:R-:W-:Y:S05]  /*155a0*/  CALL.REL.NOINC `($__internal_46_$__cuda_sm70_shflsync_up_p) ;  /* 0x0000058000007944 */ /* 0x014fea0003c00000 */
[----:B------:R-:W-:Y:S01]  /*155b0*/  SEL R3, R4, RZ, P1 ;  /* 0x000000ff04037207 */ /* 0x000fe20000800000 */
[----:B------:R-:W-:-:S04]  /*155c0*/  IMAD.MOV.U32 R2, RZ, RZ, 0x4 ;  /* 0x00000004ff027424 */ /* 0x000fc800078e00ff */
[----:B------:R-:W-:Y:S01]  /*155d0*/  IMAD.IADD R0, R0, 0x1, R3 ;  /* 0x0000000100007824 */ /* 0x000fe200078e0203 */
        /* <DEDUP_REMOVED lines=20> */
.L_x_2282:
[----:B------:R-:W-:Y:S02]  /*15720*/  MOV R2, 0x1 ;  /* 0x0000000100027802 */ /* 0x000fe40000000f00 */
[----:B------:R-:W-:Y:S02]  /*15730*/  MOV R3, 0x15750 ;  /* 0x0001575000037802 */ /* 0x000fe40000000f00 */
[----:B------:R-:W-:Y:S05]  /*15740*/  CALL.REL.NOINC `($__internal_46_$__cuda_sm70_shflsync_up_p) ;  /* 0x000003e000007944 */ /* 0x000fea0003c00000 */
[----:B------:R-:W-:Y:S01]  /*15750*/  MOV R2, R4 ;  /* 0x0000000400027202 */ /* 0x000fe20000000f00 */
[----:B------:R-:W-:Y:S05]  /*15760*/  BRA `(.L_x_2327) ;  /* 0xffffe07000007947 */ /* 0x000fea000383ffff */
.L_x_2283:
        /* <DEDUP_REMOVED lines=26> */
.L_x_2285:
[----:B------:R-:W-:Y:S02]  /*15910*/  SEL R0, RZ, 0x1, P0 ;  /* 0x00000001ff007807 */ /* 0x000fe40000000000 */
[----:B------:R-:W-:Y:S02]  /*15920*/  MOV R2, 0x15940 ;  /* 0x0001594000027802 */ /* 0x000fe40000000f00 */
[----:B-1----:R-:W-:Y:S05]  /*15930*/  CALL.REL.NOINC `($__internal_47_$__cuda_sm70_votesync_ballot) ;  /* 0x0000026000007944 */ /* 0x002fea0003c00000 */
[----:B------:R-:W-:Y:S01]  /*15940*/  MOV R12, R0 ;  /* 0x00000000000c7202 */ /* 0x000fe20000000f00 */
[----:B------:R-:W-:Y:S05]  /*15950*/  BRA `(.L_x_2329) ;  /* 0xffffe01000007947 */ /* 0x000fea000383ffff */
.L_x_2286:
[----:B------:R-:W-:Y:S01]  /*15960*/  IMAD.MOV.U32 R5, RZ, RZ, R6 ;  /* 0x000000ffff057224 */ /* 0x000fe200078e0006 */
[----:B------:R-:W-:Y:S01]  /*15970*/  MOV R3, R8 ;  /* 0x0000000800037202 */ /* 0x000fe20000000f00 */
[----:B--2---:R-:W-:Y:S01]  /*15980*/  IMAD.MOV.U32 R0, RZ, RZ, 0x1f ;  /* 0x0000001fff007424 */ /* 0x004fe200078e00ff */
[----:B------:R-:W-:Y:S02]  /*15990*/  MOV R2, 0x159b0 ;  /* 0x000159b000027802 */ /* 0x000fe40000000f00 */
[----:B-1----:R-:W-:Y:S05]  /*159a0*/  CALL.REL.NOINC `($__internal_45_$__cuda_sm70_shflsync_idx_p) ;  /* 0x0000013000007944 */ /* 0x002fea0003c00000 */
[----:B------:R-:W-:Y:S01]  /*159b0*/  IMAD.MOV.U32 R10, RZ, RZ, R0 ;  /* 0x000000ffff0a7224 */ /* 0x000fe200078e0000 */
[----:B------:R-:W-:Y:S01]  /*159c0*/  MOV R3, R8 ;  /* 0x0000000800037202 */ /* 0x000fe20000000f00 */
[----:B------:R-:W-:Y:S01]  /*159d0*/  IMAD.MOV.U32 R5, RZ, RZ, R7 ;  /* 0x000000ffff057224 */ /* 0x000fe200078e0007 */
[----:B------:R-:W-:Y:S02]  /*159e0*/  MOV R0, 0x1f ;  /* 0x0000001f00007802 */ /* 0x000fe40000000f00 */
[----:B------:R-:W-:-:S02]  /*159f0*/  MOV R2, 0x15a10 ;  /* 0x00015a1000027802 */ /* 0x000fc40000000f00 */
[----:B------:R-:W-:Y:S05]  /*15a00*/  CALL.REL.NOINC `($__internal_45_$__cuda_sm70_shflsync_idx_p) ;  /* 0x000000d000007944 */ /* 0x000fea0003c00000 */
[----:B------:R-:W-:Y:S01]  /*15a10*/  MOV R7, R0 ;  /* 0x0000000000077202 */ /* 0x000fe20000000f00 */
[----:B------:R-:W-:Y:S05]  /*15a20*/  BRA `(.L_x_2330) ;  /* 0xffffdfb000007947 */ /* 0x000fea000383ffff */
.L_x_2289:
[----:B------:R-:W-:Y:S01]  /*15a30*/  IMAD.MOV.U32 R5, RZ, RZ, R4 ;  /* 0x000000ffff057224 */ /* 0x000fe200078e0004 */
[----:B--2---:R-:W-:-:S02]  /*15a40*/  MOV R0, 0x1f ;  /* 0x0000001f00007802 */ /* 0x004fc40000000f00 */
[----:B------:R-:W-:Y:S02]  /*15a50*/  MOV R2, 0x15a70 ;  /* 0x00015a7000027802 */ /* 0x000fe40000000f00 */
[----:B-1-34-:R-:W-:Y:S05]  /*15a60*/  CALL.REL.NOINC `($__internal_45_$__cuda_sm70_shflsync_idx_p) ;  /* 0x0000007000007944 */ /* 0x01afea0003c00000 */
[----:B------:R-:W-:Y:S01]  /*15a70*/  MOV R13, R0 ;  /* 0x00000000000d7202 */ /* 0x000fe20000000f00 */
[----:B------:R-:W-:Y:S05]  /*15a80*/  BRA `(.L_x_2288) ;  /* 0xffffdfb000007947 */ /* 0x000fea000383ffff */
        .weak           $__internal_44_$__cuda_sm70_shflsync_bfly_p
        .type           $__internal_44_$__cuda_sm70_shflsync_bfly_p,@function
        .size           $__internal_44_$__cuda_sm70_shflsync_bfly_p,($__internal_45_$__cuda_sm70_shflsync_idx_p - $__internal_44_$__cuda_sm70_shflsync_bfly_p)
$__internal_44_$__cuda_sm70_shflsync_bfly_p:
[----:B------:R-:W-:Y:S04]  /*15a90*/  WARPSYNC R6 ;  /* 0x0000000600007348 */ /* 0x000fe80003800000 */
[----:B------:R1:W2:Y:S02]  /*15aa0*/  SHFL.BFLY PT, R5, R2, R5, R7 ;  /* 0x0c00000502057389 */ /* 0x0002a400000e0007 */
[----:B-1----:R-:W-:Y:S02]  /*15ab0*/  MOV R2, R3 ;  /* 0x0000000300027202 */ /* 0x002fe40000000f00 */
[----:B------:R-:W-:-:S04]  /*15ac0*/  MOV R3, 0x0 ;  /* 0x0000000000037802 */ /* 0x000fc80000000f00 */
[----:B--2---:R-:W-:Y:S05]  /*15ad0*/  RET.REL.NODEC R2 `(_ZN7cutlass13device_kernelIN5flash19enable_sm80_to_sm89INS1_16FlashAttnFwdSm80INS1_25CollectiveMainloopFwdSm80ILi8ELi1ELb0EN4cute5tupleIJNS5_1CILi128EEENS7_ILi64EEENS7_ILi256EEEEEELi256ENS_10bfloat16_tEfNS_4arch4Sm80ELb1ELb0ELb1ELb1ELb0ELb0ELb1ELb1EEENS1_21CollectiveEpilogueFwdINS6_IJS8_SA_S9_EEENS6_IJNS7_ILi1EEESI_SI_EEESC_SE_Li256ELb1ELb1ELb1ELb0EEENS1_36VarlenDynamicPersistentTileSchedulerILi128ELi64ELi256ELi256ELb1ELb1ELb0ELb1ELb1ELb1EEEEEEEEEvNT_6ParamsE) ;  /* 0xfffea52002007950 */ /* 0x004fea0003c3ffff */
        .weak           $__internal_45_$__cuda_sm70_shflsync_idx_p
        .type           $__internal_45_$__cuda_sm70_shflsync_idx_p,@function
        .size           $__internal_45_$__cuda_sm70_shflsync_idx_p,($__internal_46_$__cuda_sm70_shflsync_up_p - $__internal_45_$__cuda_sm70_shflsync_idx_p)
$__internal_45_$__cuda_sm70_shflsync_idx_p:
[----:B------:R-:W-:-:S04]  /*15ae0*/  MOV R103, 0xffffffff ;  /* 0xffffffff00677802 */ /* 0x000fc80000000f00 */
[----:B------:R-:W-:Y:S04]  /*15af0*/  WARPSYNC R103 ;  /* 0x0000006700007348 */ /* 0x000fe80003800000 */
[----:B------:R1:W2:Y:S02]  /*15b00*/  SHFL.IDX PT, R0, R5, R3, R0 ;  /* 0x0000000305007389 */ /* 0x0002a400000e0000 */
[----:B-1----:R-:W-:-:S04]  /*15b10*/  MOV R3, 0x0 ;  /* 0x0000000000037802 */ /* 0x002fc80000000f00 */
[----:B--2---:R-:W-:Y:S05]  /*15b20*/  RET.REL.NODEC R2 `(_ZN7cutlass13device_kernelIN5flash19enable_sm80_to_sm89INS1_16FlashAttnFwdSm80INS1_25CollectiveMainloopFwdSm80ILi8ELi1ELb0EN4cute5tupleIJNS5_1CILi128EEENS7_ILi64EEENS7_ILi256EEEEEELi256ENS_10bfloat16_tEfNS_4arch4Sm80ELb1ELb0ELb1ELb1ELb0ELb0ELb1ELb1EEENS1_21CollectiveEpilogueFwdINS6_IJS8_SA_S9_EEENS6_IJNS7_ILi1EEESI_SI_EEESC_SE_Li256ELb1ELb1ELb1ELb0EEENS1_36VarlenDynamicPersistentTileSchedulerILi128ELi64ELi256ELi256ELb1ELb1ELb0ELb1ELb1ELb1EEEEEEEEEvNT_6ParamsE) ;  /* 0xfffea4d002007950 */ /* 0x004fea0003c3ffff */
        .weak           $__internal_46_$__cuda_sm70_shflsync_up_p
        .type           $__internal_46_$__cuda_sm70_shflsync_up_p,@function
        .size           $__internal_46_$__cuda_sm70_shflsync_up_p,($__internal_47_$__cuda_sm70_votesync_ballot - $__internal_46_$__cuda_sm70_shflsync_up_p)
$__internal_46_$__cuda_sm70_shflsync_up_p:
[----:B------:R-:W-:Y:S02]  /*15b30*/  IMAD.MOV.U32 R4, RZ, RZ, RZ ;  /* 0x000000ffff047224 */ /* 0x000fe400078e00ff */
[----:B------:R-:W-:-:S04]  /*15b40*/  IMAD.MOV.U32 R10, RZ, RZ, -0x1 ;  /* 0xffffffffff0a7424 */ /* 0x000fc800078e00ff */
[----:B------:R-:W-:Y:S04]  /*15b50*/  WARPSYNC R10 ;  /* 0x0000000a00007348 */ /* 0x000fe80003800000 */
[----:B------:R1:W2:Y:S02]  /*15b60*/  SHFL.UP PT, R4, R0, R2, R4 ;  /* 0x0400000200047389 */ /* 0x0002a400000e0004 */
[----:B-1----:R-:W-:Y:S02]  /*15b70*/  MOV R2, R3 ;  /* 0x0000000300027202 */ /* 0x002fe40000000f00 */
[----:B------:R-:W-:-:S04]  /*15b80*/  MOV R3, 0x0 ;  /* 0x0000000000037802 */ /* 0x000fc80000000f00 */
[----:B--2---:R-:W-:Y:S05]  /*15b90*/  RET.REL.NODEC R2 `(_ZN7cutlass13device_kernelIN5flash19enable_sm80_to_sm89INS1_16FlashAttnFwdSm80INS1_25CollectiveMainloopFwdSm80ILi8ELi1ELb0EN4cute5tupleIJNS5_1CILi128EEENS7_ILi64EEENS7_ILi256EEEEEELi256ENS_10bfloat16_tEfNS_4arch4Sm80ELb1ELb0ELb1ELb1ELb0ELb0ELb1ELb1EEENS1_21CollectiveEpilogueFwdINS6_IJS8_SA_S9_EEENS6_IJNS7_ILi1EEESI_SI_EEESC_SE_Li256ELb1ELb1ELb1ELb0EEENS1_36VarlenDynamicPersistentTileSchedulerILi128ELi64ELi256ELi256ELb1ELb1ELb0ELb1ELb1ELb1EEEEEEEEEvNT_6ParamsE) ;  /* 0xfffea46002007950 */ /* 0x004fea0003c3ffff */
        .weak           $__internal_47_$__cuda_sm70_votesync_ballot
        .type           $__internal_47_$__cuda_sm70_votesync_ballot,@function
        .size           $__internal_47_$__cuda_sm70_votesync_ballot,(.L_x_5229 - $__internal_47_$__cuda_sm70_votesync_ballot)
$__internal_47_$__cuda_sm70_votesync_ballot:
[----:B------:R-:W-:Y:S01]  /*15ba0*/  ISETP.NE.U32.AND P0, PT, R0, 0x1, PT ;  /* 0x000000010000780c */ /* 0x000fe20003f05070 */
[----:B------:R-:W-:-:S04]  /*15bb0*/  IMAD.MOV.U32 R3, RZ, RZ, -0x1 ;  /* 0xffffffffff037424 */ /* 0x000fc800078e00ff */
[----:B------:R-:W-:Y:S08]  /*15bc0*/  WARPSYNC R3 ;  /* 0x0000000300007348 */ /* 0x000ff00003800000 */
[----:B------:R-:W-:-:S04]  /*15bd0*/  VOTE.ANY R0, PT, !P0 ;  /* 0x0000000000007806 */ /* 0x000fc800040e0100 */
[----:B------:R-:W-:Y:S01]  /*15be0*/  LOP3.LUT R0, R0, R3, RZ, 0xc0, !PT ;  /* 0x0000000300007212 */ /* 0x000fe200078ec0ff */
[----:B------:R-:W-:-:S04]  /*15bf0*/  IMAD.MOV.U32 R3, RZ, RZ, 0x0 ;  /* 0x00000000ff037424 */ /* 0x000fc800078e00ff */
[----:B------:R-:W-:Y:S05]  /*15c00*/  RET.REL.NODEC R2 `(_ZN7cutlass13device_kernelIN5flash19enable_sm80_to_sm89INS1_16FlashAttnFwdSm80INS1_25CollectiveMainloopFwdSm80ILi8ELi1ELb0EN4cute5tupleIJNS5_1CILi128EEENS7_ILi64EEENS7_ILi256EEEEEELi256ENS_10bfloat16_tEfNS_4arch4Sm80ELb1ELb0ELb1ELb1ELb0ELb0ELb1ELb1EEENS1_21CollectiveEpilogueFwdINS6_IJS8_SA_S9_EEENS6_IJNS7_ILi1EEESI_SI_EEESC_SE_Li256ELb1ELb1ELb1ELb0EEENS1_36VarlenDynamicPersistentTileSchedulerILi128ELi64ELi256ELi256ELb1ELb1ELb0ELb1ELb1ELb1EEEEEEEEEvNT_6ParamsE) ;  /* 0xfffea3f002007950 */ /* 0x000fea0003c3ffff */
.L_x_2331:
        /* <DEDUP_REMOVED lines=15> */
.L_x_5229:


//--------------------- .text._ZN7cutlass13device_kernelIN5flash19enable_sm80_to_sm89INS1_16FlashAttnFwdSm80INS1_25CollectiveMainloopFwdSm80ILi8ELi1ELb0EN4cute5tupleIJNS5_1CILi128EEENS7_ILi48EEENS7_ILi256EEEEEELi256ENS_10bfloat16_tEfNS_4arch4Sm80ELb1ELb0ELb1ELb1ELb0ELb1ELb1ELb1EEENS1_21CollectiveEpilogueFwdINS6_IJS8_SA_S9_EEENS6_IJNS7_ILi1EEESI_SI_EEESC_SE_Li256ELb1ELb1ELb1ELb0EEENS1_36VarlenDynamicPersistentTileSchedulerILi128ELi48ELi256ELi256ELb1ELb1ELb0ELb1ELb1ELb1EEEEEEEEEvNT_6ParamsE --------------------------
	.section	.text._ZN7cutlass13device_kernelIN5flash19enable_sm80_to_sm89INS1_16FlashAttnFwdSm80INS1_25CollectiveMainloopFwdSm80ILi8ELi1ELb0EN4cute5tupleIJNS5_1CILi128EEENS7_ILi48EEENS7_ILi256EEEEEELi256ENS_10bfloat16_tEfNS_4arch4Sm80ELb1ELb0ELb1ELb1ELb0ELb1ELb1ELb1EEENS1_21CollectiveEpilogueFwdINS6_IJS8_SA_S9_EEENS6_IJNS7_ILi1EEESI_SI_EEESC_SE_Li256ELb1ELb1ELb1ELb0EEENS1_36VarlenDynamicPersistentTileSchedulerILi128ELi48ELi256ELi256ELb1ELb1ELb0ELb1ELb1ELb1EEEEEEEEEvNT_6ParamsE,"ax",@progbits
	.sectioninfo	@"SHI_REGISTERS=255"
	.align	128
.text._ZN7cutlass13device_kernelIN5flash19enable_sm80_to_sm89INS1_16FlashAttnFwdSm80INS1_25CollectiveMainloopFwdSm80ILi8ELi1ELb0EN4cute5tupleIJNS5_1CILi128EEENS7_ILi48EEENS7_ILi256EEEEEELi256ENS_10bfloat16_tEfNS_4arch4Sm80ELb1ELb0ELb1ELb1ELb0ELb1ELb1ELb1EEENS1_21CollectiveEpilogueFwdINS6_IJS8_SA_S9_EEENS6_IJNS7_ILi1EEESI_SI_EEESC_SE_Li256ELb1ELb1ELb1ELb0EEENS1_36VarlenDynamicPersistentTileSchedulerILi128ELi48ELi256ELi256ELb1ELb1ELb0ELb1ELb1ELb1EEEEEEEEEvNT_6ParamsE:
        .type           _ZN7cutlass13device_kernelIN5flash19enable_sm80_to_sm89INS1_16FlashAttnFwdSm80INS1_25CollectiveMainloopFwdSm80ILi8ELi1ELb0EN4cute5tupleIJNS5_1CILi128EEENS7_ILi48EEENS7_ILi256EEEEEELi256ENS_10bfloat16_tEfNS_4arch4Sm80ELb1ELb0ELb1ELb1ELb0ELb1ELb1ELb1EEENS1_21CollectiveEpilogueFwdINS6_IJS8_SA_S9_EEENS6_IJNS7_ILi1EEESI_SI_EEESC_SE_Li256ELb1ELb1ELb1ELb0EEENS1_36VarlenDynamicPersistentTileSchedulerILi128ELi48ELi256ELi256ELb1ELb1ELb0ELb1ELb1ELb1EEEEEEEEEvNT_6ParamsE,@function
        .size           _ZN7cutlass13device_kernelIN5flash19enable_sm80_to_sm89INS1_16FlashAttnFwdSm80INS1_25CollectiveMainloopFwdSm80ILi8ELi1ELb0EN4cute5tupleIJNS5_1CILi128EEENS7_ILi48EEENS7_ILi256EEEEEELi256ENS_10bfloat16_tEfNS_4arch4Sm80ELb1ELb0ELb1ELb1ELb0ELb1ELb1ELb1EEENS1_21CollectiveEpilogueFwdINS6_IJS8_SA_S9_EEENS6_IJNS7_ILi1EEESI_SI_EEESC_SE_Li256ELb1ELb1ELb1ELb0EEENS1_36VarlenDynamicPersistentTileSchedulerILi128ELi48ELi256ELi256ELb1ELb1ELb0ELb1ELb1ELb1EEEEEEEEEvNT_6ParamsE,(.L_x_5234 - _ZN7cutlass13device_kernelIN5flash19enable_sm80_to_sm89INS1_16FlashAttnFwdSm80INS1_25CollectiveMainloopFwdSm80ILi8ELi1ELb0EN4cute5tupleIJNS5_1CILi128EEENS7_ILi48EEENS7_ILi256EEEEEELi256ENS_10bfloat16_tEfNS_4arch4Sm80ELb1ELb0ELb1ELb1ELb0ELb1ELb1ELb1EEENS1_21CollectiveEpilogueFwdINS6_IJS8_SA_S9_EEENS6_IJNS7_ILi1EEESI_SI_EEESC_SE_Li256ELb1ELb1ELb1ELb0EEENS1_36VarlenDynamicPersistentTileSchedulerILi128ELi48ELi256ELi256ELb1ELb1ELb0ELb1ELb1ELb1EEEEEEEEEvNT_6ParamsE)
        .other          _ZN7cutlass13device_kernelIN5flash19enable_sm80_to_sm89INS1_16FlashAttnFwdSm80INS1_25CollectiveMainloopFwdSm80ILi8ELi1ELb0EN4cute5tupleIJNS5_1CILi128EEENS7_ILi48EEENS7_ILi256EEEEEELi256ENS_10bfloat16_tEfNS_4arch4Sm80ELb1ELb0ELb1ELb1ELb0ELb1ELb1ELb1EEENS1_21CollectiveEpilogueFwdINS6_IJS8_SA_S9_EEENS6_IJNS7_ILi1EEESI_SI_EEESC_SE_Li256ELb1ELb1ELb1ELb0EEENS1_36VarlenDynamicPersistentTileSchedulerILi128ELi48ELi256ELi256ELb1ELb1ELb0ELb1ELb1ELb1EEEEEEEEEvNT_6ParamsE,@"STO_CUDA_ENTRY STV_DEFAULT"
_ZN7cutlass13device_kernelIN5flash19enable_sm80_to_sm89INS1_16FlashAttnFwdSm80INS1_25CollectiveMainloopFwdSm80ILi8ELi1ELb0EN4cute5tupleIJNS5_1CILi128EEENS7_ILi48EEENS7_ILi256EEEEEELi256ENS_10bfloat16_tEfNS_4arch4Sm80ELb1ELb0ELb1ELb1ELb0ELb1ELb1ELb1EEENS1_21CollectiveEpilogueFwdINS6_IJS8_SA_S9_EEENS6_IJNS7_ILi1EEESI_SI_EEESC_SE_Li256ELb1ELb1ELb1ELb0EEENS1_36VarlenDynamicPersistentTileSchedulerILi128ELi48ELi256ELi256ELb1ELb1ELb0ELb1ELb1ELb1EEEEEEEEEvNT_6ParamsE:
        /* <DEDUP_REMOVED lines=10> */
[----:B-1----:R1:W-:Y:S04]  /*00a0*/  @P0 STL.64 [R1], R4 ;  /* 0x0000000401000387 */ /* 0x0023e80000100a00 */
[----:B------:R1:W-:Y:S04]  /*00b0*/  @P0 STL.64 [R1+0x8], R6 ;  /* 0x0000080601000387 */ /* 0x0003e80000100a00 */
[----:B------:R-:W-:Y:S06]  /*00c0*/  @P0 BAR.ARV 0x4, 0x100 ;  /* 0x0104000000000b1d */ /* 0x000fec0000002000 */
[----:B------:R-:W-:Y:S05]  /*00d0*/  @P0 BRA `(.L_x_2332) ;  /* 0x00000ff000000947 */ /* 0x000fea0003800000 */
[----:B------:R-:W-:Y:S01]  /*00e0*/  LOP3.LUT R14, R2, 0x1f, RZ, 0xc0, !PT ;  /* 0x0000001f020e7812 */ /* 0x000fe200078ec0ff */
[----:B------:R-:W-:-:S02]  /*00f0*/  IMAD.MOV.U32 R10, RZ, RZ, RZ ;  /* 0x000000ffff0a7224 */ /* 0x000fc400078e00ff */
[----:B------:R-:W-:Y:S01]  /*0100*/  IMAD.MOV.U32 R8, RZ, RZ, RZ ;  /* 0x000000ffff087224 */ /* 0x000fe200078e00ff */
        /* <DEDUP_REMOVED lines=13> */
[----:B------:R-:W-:Y:S02]  /*01e0*/  ISETP.GE.U32.AND P1, PT, R14, 0x10, PT ;  /* 0x000000100e00780c */ /* 0x000fe40003f26070 */
[----:B------:R-:W-:Y:S01]  /*01f0*/  MOV R7, RZ ;  /* 0x000000ff00077202 */ /* 0x000fe20000000f00 */
[----:B--2---:R-:W-:-:S05]  /*0200*/  IMAD R4, R10, R8, RZ ;  /* 0x000000080a047224 */ /* 0x004fca00078e02ff */
[----:B------:R-:W2:Y:S02]  /*0210*/  SHFL.UP PT, R0, R4, 0x1, RZ ;  /* 0x0420000004007989 */ /* 0x000ea400000e00ff */
[----:B--2---:R-:W-:-:S05]  /*0220*/  SEL R0, R0, RZ, P5 ;  /* 0x000000ff00007207 */ /* 0x004fca0002800000 */
[----:B------:R-:W-:-:S05]  /*0230*/  IMAD.IADD R4, R4, 0x1, R0 ;  /* 0x0000000104047824 */ /* 0x000fca00078e0200 */
[----:B------:R-:W2:Y:S02]  /*0240*/  SHFL.UP PT, R0, R4, 0x2, RZ ;  /* 0x0440000004007989 */ /* 0x000ea400000e00ff */
[----:B--2---:R-:W-:-:S04]  /*0250*/  SEL R0, R0, RZ, P4 ;  /* 0x000000ff00007207 */ /* 0x004fc80002000000 */
[----:B------:R-:W-:-:S05]  /*0260*/  IADD3 R4, R4, R0, RZ ;  /* 0x0000000004047210 */ /* 0x000fca0007ffe0ff */
        /* <DEDUP_REMOVED lines=16> */
.L_x_2337:
        /* <DEDUP_REMOVED lines=17> */
.L_x_2548:
        /* <DEDUP_REMOVED lines=16> */
.L_x_2549:
[----:B--2---:R-:W-:-:S05]  /*0580*/  IMAD R0, R0, c[0x0][0x538], RZ ;  /* 0x00014e0000007a24 */ /* 0x004fca00078e02ff */
[----:B------:R-:W-:-:S04]  /*0590*/  IADD3 R6, R0, R6, RZ ;  /* 0x0000000600067210 */ /* 0x000fc80007ffe0ff */
[----:B------:R-:W-:-:S13]  /*05a0*/  ISETP.GT.AND P0, PT, R6, UR4, PT ;  /* 0x0000000406007c0c */ /* 0x000fda000bf04270 */
[----:B-1----:R-:W-:Y:S05]  /*05b0*/  @!P0 BRA `(.L_x_2337) ;  /* 0xfffffdb000008947 */ /* 0x002fea000383ffff */
.L_x_2333:
[----:B------:R-:W-:-:S05]  /*05c0*/  IADD3 R12, -R0, R6, RZ ;  /* 0x00000006000c7210 */ /* 0x000fca0007ffe1ff */
[----:B------:R-:W-:-:S05]  /*05d0*/  IMAD R0, R4, c[0x0][0x538], R12 ;  /* 0x00014e0004007a24 */ /* 0x000fca00078e020c */
[----:B------:R-:W-:Y:S01]  /*05e0*/  ISETP.GT.AND P0, PT, R0, UR4, PT ;  /* 0x0000000400007c0c */ /* 0x000fe2000bf04270 */
[----:B------:R-:W-:-:S12]  /*05f0*/  BRA.DIV ~URZ, `(.L_x_2338) ;  /* 0x00021ce27f007947 */ /* 0x000fd8000b800000 */
[----:B------:R-:W-:-:S04]  /*0600*/  VOTE.ANY R11, PT, !P0 ;  /* 0x00000000000b7806 */ /* 0x000fc800040e0100 */
.L_x_2550:
[----:B------:R-:W1:Y:S02]  /*0610*/  POPC R0, R11 ;  /* 0x0000000b00007309 */ /* 0x000e640000000000 */
[----:B-1----:R-:W-:-:S05]  /*0620*/  IADD3 R2, R0, R7, RZ ;  /* 0x0000000700027210 */ /* 0x002fca0007ffe0ff */
[----:B------:R1:W-:Y:S01]  /*0630*/  STL [R1+0xc], R2 ;  /* 0x00000c0201007387 */ /* 0x0003e20000100800 */
[----:B------:R-:W-:Y:S05]  /*0640*/  BRA.DIV ~URZ, `(.L_x_2339) ;  /* 0x00021ce27f007947 */ /* 0x000fea000b800000 */
[----:B------:R2:W3:Y:S01]  /*0650*/  SHFL.IDX PT, R13, R10, R0, 0x1f ;  /* 0x00001f000a0d7589 */ /* 0x0004e200000e0000 */
[----:B------:R-:W-:-:S03]  /*0660*/  MOV R6, RZ ;  /* 0x000000ff00067202 */ /* 0x000fc60000000f00 */
[----:B------:R2:W4:Y:S04]  /*0670*/  SHFL.IDX PT, R10, R8, R0, 0x1f ;  /* 0x00001f00080a7589 */ /* 0x00052800000e0000 */
.L_x_2551:
[----:B------:R-:W-:Y:S01]  /*0680*/  ISETP.NE.AND P0, PT, R11, RZ, PT ;  /* 0x000000ff0b00720c */ /* 0x000fe20003f05270 */
[----:B------:R-:W-:-:S12]  /*0690*/  BSSY B0, `(.L_x_2340) ;  /* 0x0000005000007945 */ /* 0x000fd80003800000 */
[----:B------:R-:W-:Y:S05]  /*06a0*/  @!P0 BRA `(.L_x_2341) ;  /* 0x0000003000008947 */ /* 0x000fea0003800000 */
[----:B------:R-:W-:Y:S01]  /*06b0*/  IADD3 R5, R0, -0x1, RZ ;  /* 0xffffffff00057810 */ /* 0x000fe20007ffe0ff */
[----:B------:R-:W-:Y:S05]  /*06c0*/  BRA.DIV ~URZ, `(.L_x_2342) ;  /* 0x00021d427f007947 */ /* 0x000fea000b800000 */
[----:B------:R1:W2:Y:S02]  /*06d0*/  SHFL.IDX PT, R6, R4, R5, 0x1f ;  /* 0x00001f0504067589 */ /* 0x0002a400000e0000 */
.L_x_2341:
[----:B------:R-:W-:Y:S05]  /*06e0*/  BSYNC B0 ;  /* 0x0000000000007941 */ /* 0x000fea0003800000 */
.L_x_2340:
[----:B--2---:R-:W-:Y:S01]  /*06f0*/  IMAD R0, R6, c[0x0][0x538], R12 ;  /* 0x00014e0006007a24 */ /* 0x004fe200078e020c */
[----:B----4-:R-:W-:Y:S01]  /*0700*/  ISETP.NE.AND P0, PT, R10, 0x1, PT ;  /* 0x000000010a00780c */ /* 0x010fe20003f05270 */
[----:B------:R-:W-:Y:S03]  /*0710*/  BSSY B0, `(.L_x_2343) ;  /* 0x0000089000007945 */ /* 0x000fe60003800000 */
[----:B------:R2:W-:Y:S01]  /*0720*/  STL [R1], R0 ;  /* 0x0000000001007387 */ /* 0x0005e20000100800 */
[----:B------:R-:W-:-:S08]  /*0730*/  IADD3 R9, -R0, UR4, RZ ;  /* 0x0000000400097c10 */ /* 0x000fd0000fffe1ff */
[----:B------:R-:W-:Y:S05]  /*0740*/  @!P0 BRA `(.L_x_2344) ;  /* 0x000003f000008947 */ /* 0x000fea0003800000 */
[-C--:B--23--:R-:W-:Y:S02]  /*0750*/  IABS R0, R13.reuse ;  /* 0x0000000d00007213 */ /* 0x08cfe40000000000 */
[----:B------:R-:W-:-:S03]  /*0760*/  IABS R6, R13 ;  /* 0x0000000d00067213 */ /* 0x000fc60000000000 */
[----:B-1----:R-:W-:Y:S01]  /*0770*/  IMAD.MOV.U32 R5, RZ, RZ, R0 ;  /* 0x000000ffff057224 */ /* 0x002fe200078e0000 */
        /* <DEDUP_REMOVED lines=60> */
.L_x_2344:
[----:B------:R-:W4:Y:S01]  /*0b40*/  LDL R3, [R1+0xc] ;  /* 0x00000c0001037983 */ /* 0x000f220000100800 */
[----:B-1----:R-:W-:-:S04]  /*0b50*/  IMAD.MOV.U32 R2, RZ, RZ, 0x4 ;  /* 0x00000004ff027424 */ /* 0x002fc800078e00ff */
[----:B----4-:R-:W-:-:S05]  /*0b60*/  IMAD.WIDE R2, R3, R2, c[0x0][0x590] ;  /* 0x0001640003027625 */ /* 0x010fca00078e0202 */
[----:B------:R-:W4:Y:S02]  /*0b70*/  LDG.E R7, [R2.64] ;  /* 0x0000000602077981 */ /* 0x000f24000c1e1900 */
[----:B---34-:R-:W-:-:S05]  /*0b80*/  IMAD R11, R7, R13, RZ ;  /* 0x0000000d070b7224 */ /* 0x018fca00078e02ff */
[-C--:B--2---:R-:W-:Y:S02]  /*0b90*/  IABS R0, R11.reuse ;  /* 0x0000000b00007213 */ /* 0x084fe40000000000 */
        /* <DEDUP_REMOVED lines=64> */
.L_x_2345:
[----:B------:R-:W-:Y:S05]  /*0fa0*/  BSYNC B0 ;  /* 0x0000000000007941 */ /* 0x000fea0003800000 */
.L_x_2343:
[----:B------:R-:W-:-:S04]  /*0fb0*/  LOP3.LUT R0, RZ, R0, RZ, 0x33, !PT ;  /* 0x00000000ff007212 */ /* 0x000fc800078e33ff */
[----:B------:R-:W-:-:S05]  /*0fc0*/  IADD3 R0, R0, R13, RZ ;  /* 0x0000000d00007210 */ /* 0x000fca0007ffe0ff */
[----:B------:R2:W-:Y:S01]  /*0fd0*/  STL [R1+0x4], R0 ;  /* 0x0000040001007387 */ /* 0x0005e20000100800 */
[----:B------:R-:W-:Y:S05]  /*0fe0*/  BRA `(.L_x_2346) ;  /* 0x0000006000007947 */ /* 0x000fea0003800000 */
.L_x_2334:
[----:B------:R-:W-:Y:S01]  /*0ff0*/  MOV R0, UR4 ;  /* 0x0000000400007c02 */ /* 0x000fe20008000f00 */
[----:B------:R-:W-:Y:S04]  /*1000*/  STL [R1+0x4], RZ ;  /* 0x000004ff01007387 */ /* 0x000fe80000100800 */
[----:B------:R-:W-:Y:S04]  /*1010*/  STL [R1+0x8], RZ ;  /* 0x000008ff01007387 */ /* 0x000fe80000100800 */
[----:B------:R1:W-:Y:S02]  /*1020*/  STL [R1], R0 ;  /* 0x0000000001007387 */ /* 0x0003e40000100800 */
[----:B-1----:R-:W-:-:S05]  /*1030*/  MOV R0, c[0x0][0x53c] ;  /* 0x00014f0000007a02 */ /* 0x002fca0000000f00 */
[----:B------:R1:W-:Y:S02]  /*1040*/  STL [R1+0xc], R0 ;  /* 0x00000c0001007387 */ /* 0x0003e40000100800 */
.L_x_2346:
[----:B------:R-:W3:Y:S04]  /*1050*/  LDL R4, [R1] ;  /* 0x0000000001047983 */ /* 0x000ee80000100800 */
[----:B------:R-:W3:Y:S04]  /*1060*/  LDL R5, [R1+0x4] ;  /* 0x0000040001057983 */ /* 0x000ee80000100800 */
[----:B------:R-:W3:Y:S04]  /*1070*/  LDL R6, [R1+0x8] ;  /* 0x0000080001067983 */ /* 0x000ee80000100800 */
[----:B------:R-:W3:Y:S01]  /*1080*/  LDL R7, [R1+0xc] ;  /* 0x00000c0001077983 */ /* 0x000ee20000100800 */
[----:B------:R-:W-:Y:S01]  /*1090*/  ISETP.NE.AND P0, PT, R14, RZ, PT ;  /* 0x000000ff0e00720c */ /* 0x000fe20003f05270 */
[----:B------:R-:W-:-:S12]  /*10a0*/  WARPSYNC 0xffffffff ;  /* 0xffffffff00007948 */ /* 0x000fd80003800000 */
[----:B---3--:R3:W-:Y:S04]  /*10b0*/  @!P0 STS.128 [0x20080], R4 ;  /* 0x02008004ff008388 */ /* 0x0087e80000000c00 */
[----:B------:R-:W-:Y:S06]  /*10c0*/  BAR.ARV 0x5, 0x100 ;  /* 0x0144000000007b1d */ /* 0x000fec0000002000 */
.L_x_2332:
        /* <DEDUP_REMOVED lines=10> */
[----:B---3--:R-:W-:-:S02]  /*1170*/  LOP3.LUT R4, R8, 0xfffffff8, RZ, 0xc0, !PT ;  /* 0xfffffff808047812 */ /* 0x008fc400078ec0ff */
[----:B------:R-:W-:Y:S02]  /*1180*/  LOP3.LUT R0, R0, 0xfffffffe, RZ, 0xc0, !PT ;  /* 0xfffffffe00007812 */ /* 0x000fe400078ec0ff */
[----:B------:R-:W-:Y:S01]  /*1190*/  SHF.R.S32.HI R225, RZ, 0x3, R8 ;  /* 0x00000003ffe17819 */ /* 0x000fe20000011408 */
[----:B------:R-:W-:Y:S01]  /*11a0*/  IMAD.IADD R10, R15, 0x1, -R4 ;  /* 0x000000010f0a7824 */ /* 0x000fe200078e0a04 */
[----:B------:R-:W-:Y:S01]  /*11b0*/  SHF.R.S32.HI R6, RZ, 0x2, R14 ;  /* 0x00000002ff067819 */ /* 0x000fe2000001140e */
        /* <DEDUP_REMOVED lines=34> */
[C---:B------:R-:W-:Y:S01]  /*13e0*/  IMAD.IADD R0, R15.reuse, 0x1, -R5 ;  /* 0x000000010f007824 */ /* 0x040fe200078e0a05 */
        /* <DEDUP_REMOVED lines=29> */
[----:B------:R-:W-:Y:S01]  /*15c0*/  IMAD.MOV.U32 R7, RZ, RZ, 0x20 ;  /* 0x00000020ff077424 */ /* 0x000fe200078e00ff */
[----:B------:R-:W-:Y:S01]  /*15d0*/  LOP3.LUT R2, R3, R0, RZ, 0x3c, !PT ;  /* 0x0000000003027212 */ /* 0x000fe200078e3cff */
[----:B------:R-:W-:Y:S01]  /*15e0*/  IMAD R0, R12, 0x200, R13 ;  /* 0x000002000c007824 */ /* 0x000fe200078e020d */
[----:B------:R-:W-:Y:S01]  /*15f0*/  LOP3.LUT R4, R4, 0xfffffe00, RZ, 0xc0, !PT ;  /* 0xfffffe0004047812 */ /* 0x000fe200078ec0ff */
[----:B------:R-:W-:Y:S01]  /*1600*/  IMAD.MOV.U32 R8, RZ, RZ, 0x40 ;  /* 0x00000040ff087424 */ /* 0x000fe200078e00ff */
[----:B------:R-:W-:Y:S01]  /*1610*/  IADD3 R5, R16, 0x80, RZ ;  /* 0x0000008010057810 */ /* 0x000fe20007ffe0ff */
[----:B------:R1:W-:Y:S01]  /*1620*/  STL [R1+0x5c], R17 ;  /* 0x00005c1101007387 */ /* 0x0003e20000100800 */
[----:B------:R-:W-:-:S02]  /*1630*/  IADD3 R3, R2, R4, R6 ;  /* 0x0000000402037210 */ /* 0x000fc40007ffe006 */
[----:B------:R-:W-:Y:S01]  /*1640*/  LOP3.LUT R4, R2, R4, RZ, 0xfc, !PT ;  /* 0x0000000402047212 */ /* 0x000fe200078efcff */
[----:B------:R-:W-:Y:S01]  /*1650*/  STL [R1+0x2c], R16 ;  /* 0x00002c1001007387 */ /* 0x000fe20000100800 */
[----:B------:R-:W-:Y:S02]  /*1660*/  IADD3 R2, R225, 0x20, RZ ;  /* 0x00000020e1027810 */ /* 0x000fe40007ffe0ff */
[----:B------:R-:W-:Y:S01]  /*1670*/  LOP3.LUT R2, R9, 0x7ffffffc, RZ, 0xc0, !PT ;  /* 0x7ffffffc09027812 */ /* 0x000fe200078ec0ff */
[----:B------:R-:W-:Y:S01]  /*1680*/  IMAD R9, R14, 0x8, R17 ;  /* 0x000000080e097824 */ /* 0x000fe200078e0211 */
[----:B------:R-:W-:Y:S02]  /*1690*/  SEL R6, R7, 0xffffffe0, !P1 ;  /* 0xffffffe007067807 */ /* 0x000fe40004800000 */
[----:B------:R-:W-:Y:S01]  /*16a0*/  IADD3 R15, R16, 0x70, RZ ;  /* 0x00000070100f7810 */ /* 0x000fe20007ffe0ff */
[----:B------:R-:W-:Y:S01]  /*16b0*/  IMAD.IADD R2, R18, 0x1, -R2 ;  /* 0x0000000112027824 */ /* 0x000fe200078e0a02 */
[----:B------:R-:W-:-:S02]  /*16c0*/  @P0 IADD3 R15, R5, 0x10, RZ ;  /* 0x00000010050f0810 */ /* 0x000fc40007ffe0ff */
[----:B------:R-:W-:Y:S01]  /*16d0*/  SEL R5, R8, 0xffffffc0, !P2 ;  /* 0xffffffc008057807 */ /* 0x000fe20005000000 */
[----:B------:R-:W-:Y:S01]  /*16e0*/  IMAD.SHL.U32 R235, R2, 0x2, RZ ;  /* 0x0000000202eb7824 */ /* 0x000fe200078e00ff */
[----:B------:R-:W-:Y:S01]  /*16f0*/  SEL R2, R7, 0xffffffe0, !P4 ;  /* 0xffffffe007027807 */ /* 0x000fe20006000000 */
[----:B------:R-:W-:Y:S01]  /*1700*/  STL [R1+0x30], R15 ;  /* 0x0000300f01007387 */ /* 0x000fe20000100800 */
[----:B------:R-:W-:Y:S02]  /*1710*/  LEA R190, R0, 0xa080, 0x1 ;  /* 0x0000a08000be7811 */ /* 0x000fe400078e08ff */
[C---:B------:R-:W-:Y:S01]  /*1720*/  IADD3 R18, R235.reuse, 0x10, RZ ;  /* 0x00000010eb127810 */ /* 0x040fe20007ffe0ff */
[----:B------:R2:W-:Y:S01]  /*1730*/  STL [R1+0x54], R9 ;  /* 0x0000540901007387 */ /* 0x0005e20000100800 */
[C---:B------:R-:W-:Y:S02]  /*1740*/  IADD3 R13, R235.reuse, 0x20, RZ ;  /* 0x00000020eb0d7810 */ /* 0x040fe40007ffe0ff */
[----:B------:R-:W-:-:S02]  /*1750*/  IADD3 R7, R235, 0x48, RZ ;  /* 0x00000048eb077810 */ /* 0x000fc40007ffe0ff */
[C---:B------:R-:W-:Y:S02]  /*1760*/  IADD3 R19, R235.reuse, 0x8, RZ ;  /* 0x00000008eb137810 */ /* 0x040fe40007ffe0ff */
[----:B------:R-:W-:Y:S02]  /*1770*/  SHF.R.S32.HI R7, RZ, 0x1f, R18 ;  /* 0x0000001fff077819 */ /* 0x000fe40000011412 */
[C---:B-1----:R-:W-:Y:S02]  /*1780*/  IADD3 R17, R235.reuse, 0x18, RZ ;  /* 0x00000018eb117810 */ /* 0x042fe40007ffe0ff */
[----:B------:R-:W-:Y:S01]  /*1790*/  SHF.R.S32.HI R7, RZ, 0x1f, R13 ;  /* 0x0000001fff077819 */ /* 0x000fe2000001140d */
[----:B------:R-:W-:Y:S01]  /*17a0*/  IMAD.IADD R7, R16, 0x1, R6 ;  /* 0x0000000110077824 */ /* 0x000fe200078e0206 */
[----:B------:R-:W-:Y:S01]  /*17b0*/  IADD3 R11, R235, 0x30, RZ ;  /* 0x00000030eb0b7810 */ /* 0x000fe20007ffe0ff */
[----:B------:R-:W-:Y:S01]  /*17c0*/  IMAD.IADD R6, R6, 0x1, R15 ;  /* 0x0000000106067824 */ /* 0x000fe200078e020f */
[----:B------:R-:W-:-:S02]  /*17d0*/  SEL R0, R8, 0xffffffc0, !P3 ;  /* 0xffffffc008007807 */ /* 0x000fc40005800000 */
[----:B------:R-:W-:Y:S01]  /*17e0*/  SHF.R.S32.HI R8, RZ, 0x1f, R19 ;  /* 0x0000001fff087819 */ /* 0x000fe20000011413 */
[----:B------:R1:W-:Y:S01]  /*17f0*/  STL [R1+0x38], R7 ;  /* 0x0000380701007387 */ /* 0x0003e20000100800 */
[----:B------:R-:W-:Y:S02]  /*1800*/  SHF.R.S32.HI R8, RZ, 0x1f, R17 ;  /* 0x0000001fff087819 */ /* 0x000fe40000011411 */
[----:B------:R-:W-:Y:S01]  /*1810*/  LEA R195, R3, 0x10080, 0x1 ;  /* 0x0001008003c37811 */ /* 0x000fe200078e08ff */
[----:B------:R-:W-:Y:S01]  /*1820*/  IMAD.IADD R3, R5, 0x1, R15 ;  /* 0x0000000105037824 */ /* 0x000fe200078e020f */
[----:B------:R-:W-:Y:S02]  /*1830*/  LEA R191, R4, 0x4080, 0x1 ;  /* 0x0000408004bf7811 */ /* 0x000fe400078e08ff */
[----:B------:R-:W-:Y:S01]  /*1840*/  SHF.R.S32.HI R8, RZ, 0x1f, R11 ;  /* 0x0000001fff087819 */ /* 0x000fe2000001140b */
[----:B------:R-:W-:Y:S01]  /*1850*/  IMAD.IADD R8, R16, 0x1, R5 ;  /* 0x0000000110087824 */ /* 0x000fe200078e0205 */
[----:B------:R-:W-:Y:S01]  /*1860*/  IADD3 R139, R140, 0x40, RZ ;  /* 0x000000408c8b7810 */ /* 0x000fe20007ffe0ff */
[----:B------:R-:W-:Y:S01]  /*1870*/  IMAD.IADD R196, R195, 0x1, R2 ;  /* 0x00000001c3c47824 */ /* 0x000fe200078e0202 */
[C---:B------:R-:W-:Y:S01]  /*1880*/  IADD3 R12, R235.reuse, 0x28, RZ ;  /* 0x00000028eb0c7810 */ /* 0x040fe20007ffe0ff */
[----:B------:R-:W-:Y:S01]  /*1890*/  IMAD.IADD R192, R2, 0x1, R191 ;  /* 0x0000000102c07824 */ /* 0x000fe200078e02bf */
[----:B------:R3:W-:Y:S01]  /*18a0*/  STL [R1+0x48], R8 ;  /* 0x0000480801007387 */ /* 0x0007e20000100800 */
[----:B------:R-:W-:Y:S01]  /*18b0*/  IMAD.IADD R2, R6, 0x1, R5 ;  /* 0x0000000106027824 */ /* 0x000fe200078e0205 */
[C---:B------:R-:W-:Y:S01]  /*18c0*/  IADD3 R10, R235.reuse, 0x38, RZ ;  /* 0x00000038eb0a7810 */ /* 0x040fe20007ffe0ff */
[C---:B------:R-:W-:Y:S01]  /*18d0*/  IMAD.IADD R133, R140.reuse, 0x1, R139 ;  /* 0x000000018c857824 */ /* 0x040fe200078e028b */
[----:B--2---:R-:W-:Y:S01]  /*18e0*/  IADD3 R9, R235, 0x40, RZ ;  /* 0x00000040eb097810 */ /* 0x004fe20007ffe0ff */
[--C-:B------:R-:W-:Y:S01]  /*18f0*/  IMAD.IADD R198, R195, 0x1, R0.reuse ;  /* 0x00000001c3c67824 */ /* 0x100fe200078e0200 */
[----:B------:R-:W-:Y:S01]  /*1900*/  IADD3 R143, R140, 0x20, RZ ;  /* 0x000000208c8f7810 */ /* 0x000fe20007ffe0ff */
[----:B------:R-:W-:Y:S01]  /*1910*/  IMAD.IADD R194, R0, 0x1, R191 ;  /* 0x0000000100c27824 */ /* 0x000fe200078e02bf */
[----:B------:R-:W-:Y:S01]  /*1920*/  IADD3 R142, R140, 0x60, RZ ;  /* 0x000000608c8e7810 */ /* 0x000fe20007ffe0ff */
[----:B------:R-:W-:Y:S01]  /*1930*/  IMAD.IADD R197, R196, 0x1, R0 ;  /* 0x00000001c4c57824 */ /* 0x000fe200078e0200 */
[----:B------:R-:W-:Y:S01]  /*1940*/  IADD3 R227, R134, 0xc0, RZ ;  /* 0x000000c086e37810 */ /* 0x000fe20007ffe0ff */
[----:B------:R-:W-:Y:S01]  /*1950*/  IMAD.IADD R193, R0, 0x1, R192 ;  /* 0x0000000100c17824 */ /* 0x000fe200078e02c0 */
[----:B------:R-:W-:Y:S01]  /*1960*/  SHF.R.S32.HI R12, RZ, 0x1f, R12 ;  /* 0x0000001fff0c7819 */ /* 0x000fe2000001140c */
[----:B-1----:R-:W-:Y:S01]  /*1970*/  IMAD.IADD R7, R5, 0x1, R7 ;  /* 0x0000000105077824 */ /* 0x002fe200078e0207 */
[----:B------:R-:W-:-:S02]  /*1980*/  SHF.R.S32.HI R10, RZ, 0x1f, R10 ;  /* 0x0000001fff0a7819 */ /* 0x000fc4000001140a */
[----:B------:R-:W-:Y:S02]  /*1990*/  SHF.R.S32.HI R9, RZ, 0x1f, R9 ;  /* 0x0000001fff097819 */ /* 0x000fe40000011409 */
[----:B------:R3:W-:Y:S04]  /*19a0*/  STL [R1+0x44], R7 ;  /* 0x0000440701007387 */ /* 0x0007e80000100800 */
[----:B------:R3:W-:Y:S04]  /*19b0*/  STL [R1+0x40], R3 ;  /* 0x0000400301007387 */ /* 0x0007e80000100800 */
[----:B------:R3:W-:Y:S04]  /*19c0*/  STL [R1+0x34], R6 ;  /* 0x0000340601007387 */ /* 0x0007e80000100800 */
[----:B------:R3:W-:Y:S02]  /*19d0*/  STL [R1+0x3c], R2 ;  /* 0x00003c0201007387 */ /* 0x0007e40000100800 */
.L_x_2547:
[----:B------:R-:W2:Y:S01]  /*19e0*/  LDL R0, [R1+0xc] ;  /* 0x00000c0001007983 */ /* 0x000ea20000100800 */
[----:B------:R-:W-:Y:S01]  /*19f0*/  IMAD.MOV.U32 R14, RZ, RZ, 0x4 ;  /* 0x00000004ff0e7424 */ /* 0x000fe200078e00ff */
[----:B------:R-:W-:-:S02]  /*1a00*/  ISETP.NE.U32.AND P4, PT, RZ, c[0x0][0x360], PT ;  /* 0x0000d800ff007a0c */ /* 0x000fc40003f85070 */
[----:B------:R-:W4:Y:S02]  /*1a10*/  LDL R9, [R1+0x8] ;  /* 0x0000080001097983 */ /* 0x000f240000100800 */
[----:B------:R-:W-:Y:S01]  /*1a20*/  ISETP.NE.AND.EX P4, PT, RZ, c[0x0][0x364], PT, P4 ;  /* 0x0000d900ff007a0c */ /* 0x000fe20003f85340 */
[----:B--23--:R-:W-:-:S05]  /*1a30*/  IMAD.WIDE R2, R0, R14, c[0x0][0x588] ;  /* 0x0001620000027625 */ /* 0x00cfca00078e020e */
[----:B------:R-:W2:Y:S01]  /*1a40*/  LDG.E R16, [R2.64] ;  /* 0x0000000602107981 */ /* 0x000ea2000c1e1900 */
[----:B------:R-:W-:Y:S01]  /*1a50*/  ISETP.NE.U32.AND P0, PT, RZ, c[0x0][0x370], PT ;  /* 0x0000dc00ff007a0c */ /* 0x000fe20003f05070 */
[----:B------:R-:W-:Y:S01]  /*1a60*/  IMAD.MOV.U32 R164, RZ, RZ, RZ ;  /* 0x000000ffffa47224 */ /* 0x000fe200078e00ff */
[----:B------:R-:W-:Y:S02]  /*1a70*/  ISETP.NE.U32.AND P3, PT, RZ, c[0x0][0x348], PT ;  /* 0x0000d200ff007a0c */ /* 0x000fe40003f65070 */
[----:B------:R-:W-:Y:S02]  /*1a80*/  ISETP.NE.AND.EX P2, PT, RZ, c[0x0][0x374], PT, P0 ;  /* 0x0000dd00ff007a0c */ /* 0x000fe40003f45300 */
[----:B------:R-:W-:Y:S02]  /*1a90*/  ISETP.NE.U32.AND P5, PT, RZ, c[0x0][0x358], PT ;  /* 0x0000d600ff007a0c */ /* 0x000fe40003fa5070 */
[----:B------:R-:W-:Y:S02]  /*1aa0*/  ISETP.NE.AND.EX P3, PT, RZ, c[0x0][0x34c], PT, P3 ;  /* 0x0000d300ff007a0c */ /* 0x000fe40003f65330 */
[----:B------:R-:W-:Y:S01]  /*1ab0*/  ISETP.NE.AND.EX P5, PT, RZ, c[0x0][0x35c], PT, P5 ;  /* 0x0000d700ff007a0c */ /* 0x000fe20003fa5350 */
[----:B------:R-:W-:-:S02]  /*1ac0*/  IMAD.MOV.U32 R174, RZ, RZ, RZ ;  /* 0x000000ffffae7224 */ /* 0x000fc400078e00ff */
[----:B------:R-:W-:Y:S02]  /*1ad0*/  IMAD.MOV.U32 R163, RZ, RZ, RZ ;  /* 0x000000ffffa37224 */ /* 0x000fe400078e00ff */
[----:B------:R-:W-:Y:S01]  /*1ae0*/  IMAD.MOV.U32 R12, RZ, RZ, RZ ;  /* 0x000000ffff0c7224 */ /* 0x000fe200078e00ff */
[----:B--2---:R-:W-:Y:S01]  /*1af0*/  SHF.R.S32.HI R15, RZ, 0x1f, R16 ;  /* 0x0000001fff0f7819 */ /* 0x004fe20000011410 */
[----:B------:R1:W-:Y:S01]  /*1b00*/  STL [R1+0x10], R16 ;  /* 0x0000101001007387 */ /* 0x0003e20000100800 */
[C---:B------:R-:W-:Y:S02]  /*1b10*/  @P4 LEA R2, P0, R16.reuse, c[0x0][0x360], 0x2 ;  /* 0x0000d80010024a11 */ /* 0x040fe400078010ff */
[C---:B------:R-:W-:Y:S01]  /*1b20*/  @P2 LEA R4, P1, R16.reuse, c[0x0][0x370], 0x2 ;  /* 0x0000dc0010042a11 */ /* 0x040fe200078210ff */
[----:B------:R1:W-:Y:S01]  /*1b30*/  STL [R1+0x24], R15 ;  /* 0x0000240f01007387 */ /* 0x0003e20000100800 */
[C-C-:B------:R-:W-:Y:S02]  /*1b40*/  @P4 LEA.HI.X R3, R16.reuse, c[0x0][0x364], R15.reuse, 0x2, P0 ;  /* 0x0000d90010034a11 */ /* 0x140fe400000f140f */
[----:B------:R-:W-:-:S03]  /*1b50*/  @P2 LEA.HI.X R5, R16, c[0x0][0x374], R15, 0x2, P1 ;  /* 0x0000dd0010052a11 */ /* 0x000fc600008f140f */
[----:B------:R2:W3:Y:S01]  /*1b60*/  @P4 LDG.E R0, [R2.64] ;  /* 0x0000000602004981 */ /* 0x0004e2000c1e1900 */
[----:B------:R-:W-:-:S03]  /*1b70*/  ISETP.NE.U32.AND P0, PT, RZ, c[0x0][0x350], PT ;  /* 0x0000d400ff007a0c */ /* 0x000fc60003f05070 */
[----:B------:R1:W5:Y:S01]  /*1b80*/  @P2 LDG.E R164, [R4.64] ;  /* 0x0000000604a42981 */ /* 0x000362000c1e1900 */
[----:B------:R-:W-:Y:S02]  /*1b90*/  ISETP.NE.AND.EX P6, PT, RZ, c[0x0][0x354], PT, P0 ;  /* 0x0000d500ff007a0c */ /* 0x000fe40003fc5300 */
[----:B------:R-:W-:-:S04]  /*1ba0*/  LEA R6, P2, R16, c[0x0][0x348], 0x2 ;  /* 0x0000d20010067a11 */ /* 0x000fc800078410ff */
[----:B------:R-:W-:-:S05]  /*1bb0*/  LEA.HI.X R7, R16, c[0x0][0x34c], R15, 0x2, P2 ;  /* 0x0000d30010077a11 */ /* 0x000fca00010f140f */
[----:B------:R3:W5:Y:S01]  /*1bc0*/  @P3 LDG.E R174, [R6.64] ;  /* 0x0000000606ae3981 */ /* 0x000762000c1e1900 */
[C---:B--2---:R-:W-:Y:S02]  /*1bd0*/  LEA R2, P0, R16.reuse, c[0x0][0x358], 0x2 ;  /* 0x0000d60010027a11 */ /* 0x044fe400078010ff */
[C---:B-1----:R-:W-:Y:S02]  /*1be0*/  LEA R4, P1, R16.reuse, c[0x0][0x350], 0x2 ;  /* 0x0000d40010047a11 */ /* 0x042fe400078210ff */
[C-C-:B------:R-:W-:Y:S02]  /*1bf0*/  LEA.HI.X R3, R16.reuse, c[0x0][0x35c], R15.reuse, 0x2, P0 ;  /* 0x0000d70010037a11 */ /* 0x140fe400000f140f */
[----:B------:R-:W-:-:S03]  /*1c00*/  LEA.HI.X R5, R16, c[0x0][0x354], R15, 0x2, P1 ;  /* 0x0000d50010057a11 */ /* 0x000fc600008f140f */
[----:B------:R1:W5:Y:S04]  /*1c10*/  @P5 LDG.E R12, [R2.64] ;  /* 0x00000006020c5981 */ /* 0x000368000c1e1900 */
[----:B------:R1:W5:Y:S01]  /*1c20*/  @P6 LDG.E R163, [R4.64] ;  /* 0x0000000604a36981 */ /* 0x000362000c1e1900 */
[----:B----4-:R-:W-:-:S05]  /*1c30*/  LOP3.LUT R25, R9, 0xffff, RZ, 0xc0, !PT ;  /* 0x0000ffff09197812 */ /* 0x010fca00078ec0ff */
[----:B------:R1:W-:Y:S01]  /*1c40*/  STL [R1+0x1c], R25 ;  /* 0x00001c1901007387 */ /* 0x0003e20000100800 */
[----:B------:R-:W-:Y:S01]  /*1c50*/  YIELD ;  /* 0x0000000000007946 */ /* 0x000fe20003800000 */
[----:B------:R-:W-:Y:S02]  /*1c60*/  P2R R13, PR, RZ, 0x40 ;  /* 0x00000040ff0d7803 */ /* 0x000fe40000000000 */
        /* <DEDUP_REMOVED lines=9> */
.L_x_2347:
[----:B------:R-:W-:-:S04]  /*1d00*/  ISETP.NE.U32.AND P0, PT, RZ, c[0x0][0x368], PT ;  /* 0x0000da00ff007a0c */ /* 0x000fc80003f05070 */
[----:B------:R-:W-:-:S13]  /*1d10*/  ISETP.NE.AND.EX P0, PT, RZ, c[0x0][0x36c], PT, P0 ;  /* 0x0000db00ff007a0c */ /* 0x000fda0003f05300 */
[----:B------:R-:W-:Y:S05]  /*1d20*/  @!P0 BRA `(.L_x_2348) ;  /* 0x0000004000008947 */ /* 0x000fea0003800000 */
[----:B-1----:R-:W-:-:S04]  /*1d30*/  LEA R4, P0, R16, c[0x0][0x368], 0x2 ;  /* 0x0000da0010047a11 */ /* 0x002fc800078010ff */
[----:B------:R-:W-:-:S05]  /*1d40*/  LEA.HI.X R5, R16, c[0x0][0x36c], R15, 0x2, P0 ;  /* 0x0000db0010057a11 */ /* 0x000fca00000f140f */
[----:B------:R1:W5:Y:S01]  /*1d50*/  LDG.E R11, [R4.64] ;  /* 0x00000006040b7981 */ /* 0x000362000c1e1900 */
[----:B------:R-:W-:Y:S05]  /*1d60*/  BRA `(.L_x_2349) ;  /* 0x0000005000007947 */ /* 0x000fea0003800000 */
.L_x_2348:
[----:B------:R-:W-:Y:S01]  /*1d70*/  MOV R11, c[0x0][0x1d0] ;  /* 0x00007400000b7a02 */ /* 0x000fe20000000f00 */
[----:B------:R-:W-:Y:S05]  /*1d80*/  @!P6 BRA `(.L_x_2349) ;  /* 0x000000300000e947 */ /* 0x000fea0003800000 */
[----:B------:R-:W2:Y:S04]  /*1d90*/  LDG.E R6, [R4.64] ;  /* 0x0000000604067981 */ /* 0x000ea8000c1e1900 */
[----:B-1----:R-:W2:Y:S02]  /*1da0*/  LDG.E R0, [R4.64+0x4] ;  /* 0x0000040604007981 */ /* 0x002ea4000c1e1900 */
[----:B--2---:R-:W-:Y:S02]  /*1db0*/  IADD3 R11, -R6, R0, RZ ;  /* 0x00000000060b7210 */ /* 0x004fe40007ffe1ff */
.L_x_2349:
[----:B-1----:R-:W2:Y:S04]  /*1dc0*/  LDL R4, [R1+0x14] ;  /* 0x0000140001047983 */ /* 0x002ea80000100800 */
[----:B------:R-:W3:Y:S04]  /*1dd0*/  LDL.LU R0, [R1+0x4] ;  /* 0x0000040001007983 */ /* 0x000ee80000300800 */
[----:B------:R1:W4:Y:S01]  /*1de0*/  @P5 LDG.E R5, [R2.64] ;  /* 0x0000000602055981 */ /* 0x000322000c1e1900 */
[----:B------:R-:W-:-:S04]  /*1df0*/  ISETP.NE.U32.AND P0, PT, RZ, c[0x0][0x378], PT ;  /* 0x0000de00ff007a0c */ /* 0x000fc80003f05070 */
[----:B------:R-:W-:Y:S01]  /*1e00*/  ISETP.NE.AND.EX P1, PT, RZ, c[0x0][0x37c], PT, P0 ;  /* 0x0000df00ff007a0c */ /* 0x000fe20003f25300 */
[----:B--2---:R-:W-:Y:S02]  /*1e10*/  IMAD.MOV.U32 R8, RZ, RZ, R4 ;  /* 0x000000ffff087224 */ /* 0x004fe400078e0004 */
[----:B------:R1:W4:Y:S01]  /*1e20*/  @P5 LDG.E R4, [R2.64+0x4] ;  /* 0x0000040602045981 */ /* 0x000322000c1e1900 */
[----:B-----5:R-:W-:Y:S02]  /*1e30*/  IMAD.MOV.U32 R158, RZ, RZ, R11 ;  /* 0x000000ffff9e7224 */ /* 0x020fe400078e000b */
[----:B------:R-:W-:-:S05]  /*1e40*/  IMAD.MOV.U32 R6, RZ, RZ, c[0x0][0x2c4] ;  /* 0x0000b100ff067624 */ /* 0x000fca00078e00ff */
[----:B------:R-:W-:Y:S02]  /*1e50*/  ISETP.NE.AND P2, PT, R6, 0x1, PT ;  /* 0x000000010600780c */ /* 0x000fe40003f45270 */
[----:B-1----:R-:W-:-:S04]  /*1e60*/  @P1 LEA R2, P0, R16, c[0x0][0x378], 0x2 ;  /* 0x0000de0010021a11 */ /* 0x002fc800078010ff */
[----:B------:R-:W-:-:S05]  /*1e70*/  @P1 LEA.HI.X R3, R16, c[0x0][0x37c], R15, 0x2, P0 ;  /* 0x0000df0010031a11 */ /* 0x000fca00000f140f */
[----:B------:R3:W5:Y:S01]  /*1e80*/  @P1 LDG.E R158, [R2.64] ;  /* 0x00000006029e1981 */ /* 0x000762000c1e1900 */
[----:B------:R-:W-:Y:S02]  /*1e90*/  IMAD.IADD R7, R11, 0x1, -R164 ;  /* 0x000000010b077824 */ /* 0x000fe400078e0aa4 */
[----:B---3--:R-:W-:Y:S02]  /*1ea0*/  IMAD.SHL.U32 R2, R0, 0x80, RZ ;  /* 0x0000008000027824 */ /* 0x008fe400078e00ff */
[----:B------:R-:W-:-:S03]  /*1eb0*/  IMAD.MOV.U32 R0, RZ, RZ, c[0x0][0x228] ;  /* 0x00008a00ff007624 */ /* 0x000fc600078e00ff */
[----:B------:R1:W-:Y:S02]  /*1ec0*/  STL [R1+0x20], R2 ;  /* 0x0000200201007387 */ /* 0x0003e40000100800 */
[----:B-1----:R-:W-:-:S05]  /*1ed0*/  IADD3 R2, R2, 0x7f, RZ ;  /* 0x0000007f02027810 */ /* 0x002fca0007ffe0ff */
[----:B------:R-:W-:-:S05]  /*1ee0*/  @P2 IMAD.HI.U32 R3, R2, c[0x0][0x2c8], RZ ;  /* 0x0000b20002032a27 */ /* 0x000fca00078e00ff */
[----:B------:R-:W-:Y:S01]  /*1ef0*/  @P2 SHF.R.U32.HI R2, RZ, c[0x0][0x2cc], R3 ;  /* 0x0000b300ff022a19 */ /* 0x000fe20000011603 */
[----:B------:R-:W-:Y:S01]  /*1f00*/  BSSY B0, `(.L_x_2350) ;  /* 0x000003a000007945 */ /* 0x000fe20003800000 */
[----:B------:R-:W-:-:S04]  /*1f10*/  LOP3.LUT R224, R224, 0xffffffbf, RZ, 0xc0, !PT ;  /* 0xffffffbfe0e07812 */ /* 0x000fc800078ec0ff */
[----:B------:R-:W-:Y:S01]  /*1f20*/  @P2 LOP3.LUT R224, R224, 0x40, RZ, 0xfc, !PT ;  /* 0x00000040e0e02812 */ /* 0x000fe200078efcff */
[----:B----4-:R-:W-:-:S04]  /*1f30*/  @P5 IMAD.IADD R0, R4, 0x1, -R5 ;  /* 0x0000000104005824 */ /* 0x010fc800078e0a05 */
[----:B------:R-:W-:-:S05]  /*1f40*/  IMAD.IADD R6, R7, 0x1, R0 ;  /* 0x0000000107067824 */ /* 0x000fca00078e0200 */
[C---:B------:R-:W-:Y:S02]  /*1f50*/  IADD3 R167, R6.reuse, 0x30, -R8 ;  /* 0x0000003006a77810 */ /* 0x040fe40007ffe808 */
[----:B------:R-:W-:Y:S02]  /*1f60*/  IADD3 R4, R6, 0x2f, RZ ;  /* 0x0000002f06047810 */ /* 0x000fe40007ffe0ff */
[----:B------:R-:W-:Y:S01]  /*1f70*/  LOP3.LUT R5, R9, 0xff000000, RZ, 0xc0, !PT ;  /* 0xff00000009057812 */ /* 0x000fe200078ec0ff */
[----:B------:R-:W-:Y:S01]  /*1f80*/  IMAD.IADD R3, R167, 0x1, R2 ;  /* 0x00000001a7037824 */ /* 0x000fe200078e0202 */
[----:B------:R1:W-:Y:S01]  /*1f90*/  STL [R1+0x18], R6 ;  /* 0x0000180601007387 */ /* 0x0003e20000100800 */
[----:B------:R-:W-:Y:S01]  /*1fa0*/  IMAD.HI R2, R4, 0x2aaaaaab, RZ ;  /* 0x2aaaaaab04027827 */ /* 0x000fe200078e02ff */
[----:B------:R-:W-:-:S04]  /*1fb0*/  SHF.R.U32.HI R8, RZ, 0x8, R5 ;  /* 0x00000008ff087819 */ /* 0x000fc80000011605 */
[----:B------:R-:W-:-:S04]  /*1fc0*/  SHF.R.U32.HI R4, RZ, 0x1f, R2 ;  /* 0x0000001fff047819 */ /* 0x000fc80000011602 */
[----:B------:R-:W-:Y:S01]  /*1fd0*/  LEA.HI.SX32 R166, R2, R4, 0x1d ;  /* 0x0000000402a67211 */ /* 0x000fe200078feaff */
[----:B-1----:R-:W-:Y:S01]  /*1fe0*/  IMAD.HI R6, R3, 0x2aaaaaab, RZ ;  /* 0x2aaaaaab03067827 */ /* 0x002fe200078e02ff */
[----:B------:R-:W-:-:S04]  /*1ff0*/  LOP3.LUT R3, R9, 0xff0000, RZ, 0xc0, !PT ;  /* 0x00ff000009037812 */ /* 0x000fc800078ec0ff */
[----:B------:R-:W-:Y:S02]  /*2000*/  LEA.HI R3, R3, R8, RZ, 0x10 ;  /* 0x0000000803037211 */ /* 0x000fe400078f80ff */
[----:B------:R-:W-:Y:S02]  /*2010*/  SHF.R.U32.HI R5, RZ, 0x1f, R6 ;  /* 0x0000001fff057819 */ /* 0x000fe40000011606 */
[----:B------:R-:W-:Y:S02]  /*2020*/  SHF.R.U32.HI R9, RZ, 0x10, R3 ;  /* 0x00000010ff097819 */ /* 0x000fe40000011603 */
[----:B------:R-:W-:Y:S02]  /*2030*/  LOP3.LUT R17, R3, 0xff, RZ, 0xc0, !PT ;  /* 0x000000ff03117812 */ /* 0x000fe400078ec0ff */
[----:B------:R-:W-:Y:S01]  /*2040*/  LEA.HI.SX32 R2, R6, R5, 0x1d ;  /* 0x0000000506027211 */ /* 0x000fe200078feaff */
[----:B------:R1:W-:Y:S03]  /*2050*/  STL [R1+0x4c], R9 ;  /* 0x00004c0901007387 */ /* 0x0003e60000100800 */
[----:B------:R-:W-:Y:S01]  /*2060*/  IMNMX R5, R166, R2, PT ;  /* 0x00000002a6057217 */ /* 0x000fe20003800200 */
[----:B------:R1:W-:Y:S03]  /*2070*/  STL [R1+0x50], R17 ;  /* 0x0000501101007387 */ /* 0x0003e60000100800 */
[----:B------:R-:W-:-:S02]  /*2080*/  ISETP.GE.AND P0, PT, R5, 0x1, PT ;  /* 0x000000010500780c */ /* 0x000fc40003f06270 */
[----:B------:R-:W-:Y:S01]  /*2090*/  ISETP.NE.AND P1, PT, R9, RZ, PT ;  /* 0x000000ff0900720c */ /* 0x000fe20003f25270 */
[----:B------:R-:W-:-:S03]  /*20a0*/  IMAD.MOV.U32 R2, RZ, RZ, RZ ;  /* 0x000000ffff027224 */ /* 0x000fc600078e00ff */
[----:B------:R-:W-:-:S07]  /*20b0*/  SEL R150, R9, c[0x0][0x338], P1 ;  /* 0x0000ce0009967a07 */ /* 0x000fce0000800000 */
[----:B------:R-:W-:Y:S05]  /*20c0*/  @!P0 BRA `(.L_x_2351) ;  /* 0x000001d000008947 */ /* 0x000fea0003800000 */
[----:B------:R-:W-:Y:S02]  /*20d0*/  IABS R2, R150 ;  /* 0x0000009600027213 */ /* 0x000fe40000000000 */
[----:B------:R-:W-:-:S03]  /*20e0*/  IADD3 R6, R150, -0x1, R5 ;  /* 0xffffffff96067810 */ /* 0x000fc60007ffe005 */
[----:B------:R-:W-:Y:S01]  /*20f0*/  IMAD.MOV.U32 R4, RZ, RZ, R2 ;  /* 0x000000ffff047224 */ /* 0x000fe200078e0002 */
[----:B------:R-:W-:-:S03]  /*2100*/  IABS R10, R6 ;  /* 0x00000006000a7213 */ /* 0x000fc60000000000 */
[----:B------:R-:W2:Y:S08]  /*2110*/  I2F.RP R2, R4 ;  /* 0x0000000400027306 */ /* 0x000eb00000209400 */
[----:B--2---:R-:W2:Y:S02]  /*2120*/  MUFU.RCP R2, R2 ;  /* 0x0000000200027308 */ /* 0x004ea40000001000 */
[----:B--2---:R-:W-:-:S06]  /*2130*/  IADD3 R2, R2, 0xffffffe, RZ ;  /* 0x0ffffffe02027810 */ /* 0x004fcc0007ffe0ff */
[----:B------:R-:W2:Y:S02]  /*2140*/  F2I.FTZ.U32.TRUNC.NTZ R3, R2 ;  /* 0x0000000200037305 */ /* 0x000ea4000021f000 */
[----:B--2---:R-:W-:-:S04]  /*2150*/  IMAD.MOV R2, RZ, RZ, -R3 ;  /* 0x000000ffff027224 */ /* 0x004fc800078e0a03 */
[----:B------:R-:W-:Y:S01]  /*2160*/  IMAD.MOV.U32 R8, RZ, RZ, R2 ;  /* 0x000000ffff087224 */ /* 0x000fe200078e0002 */
[----:B------:R-:W-:-:S03]  /*2170*/  IABS R2, R150 ;  /* 0x0000009600027213 */ /* 0x000fc60000000000 */
[----:B------:R-:W-:Y:S02]  /*2180*/  IMAD R8, R8, R4, RZ ;  /* 0x0000000408087224 */ /* 0x000fe400078e02ff */
[----:B-1----:R-:W-:Y:S02]  /*2190*/  IMAD.MOV R9, RZ, RZ, -R2 ;  /* 0x000000ffff097224 */ /* 0x002fe400078e0a02 */
        /* <DEDUP_REMOVED lines=16> */
.L_x_2351:
[----:B------:R-:W-:Y:S05]  /*22a0*/  BSYNC B0 ;  /* 0x0000000000007941 */ /* 0x000fea0003800000 */
.L_x_2350:
[----:B------:R-:W-:Y:S01]  /*22b0*/  IMAD R3, R17, R2, RZ ;  /* 0x0000000211037224 */ /* 0x000fe200078e02ff */
[----:B------:R-:W2:Y:S01]  /*22c0*/  S2R R6, SR_TID.X ;  /* 0x0000000000067919 */ /* 0x000ea20000002100 */
[----:B------:R-:W-:Y:S02]  /*22d0*/  IADD3 R24, R225, 0x20, RZ ;  /* 0x00000020e1187810 */ /* 0x000fe40007ffe0ff */
[C---:B------:R-:W-:Y:S01]  /*22e0*/  IMAD.IADD R2, R3.reuse, 0x1, R2 ;  /* 0x0000000103027824 */ /* 0x040fe200078e0202 */
[----:B------:R-:W-:Y:S01]  /*22f0*/  SHF.R.S32.HI R135, RZ, 0x1f, R134 ;  /* 0x0000001fff877819 */ /* 0x000fe20000011486 */
        /* <DEDUP_REMOVED lines=9> */
[----:B--2---:R-:W-:Y:S02]  /*2390*/  SHF.R.S32.HI R186, RZ, 0x1f, R6 ;  /* 0x0000001fffba7819 */ /* 0x004fe40000011406 */
        /* <DEDUP_REMOVED lines=30> */
[----:B------:R-:W-:Y:S01]  /*2580*/  IMAD R4, R21, c[0x0][0x248], RZ ;  /* 0x0000920015047a24 */ /* 0x000fe200078e02ff */
[----:B------:R-:W-:Y:S01]  /*2590*/  MOV R175, c[0x0][0x238] ;  /* 0x00008e0000af7a02 */ /* 0x000fe20000000f00 */
[----:B------:R-:W-:Y:S01]  /*25a0*/  IMAD R3, R130, c[0x0][0x23c], R3 ;  /* 0x00008f0082037a24 */ /* 0x000fe200078e0203 */
[----:B------:R-:W-:Y:S01]  /*25b0*/  ISETP.GE.AND P4, PT, R134, c[0x0][0x1d4], PT ;  /* 0x0000750086007a0c */ /* 0x000fe20003f86270 */
[----:B------:R-:W-:Y:S01]  /*25c0*/  IMAD.WIDE.U32 R152, R154, c[0x0][0x238], RZ ;  /* 0x00008e009a987a25 */ /* 0x000fe200078e00ff */
[----:B------:R-:W-:Y:S02]  /*25d0*/  ISETP.GE.AND P6, PT, R133, c[0x0][0x1d4], PT ;  /* 0x0000750085007a0c */ /* 0x000fe40003fc6270 */
[----:B------:R-:W-:Y:S01]  /*25e0*/  IADD3 R3, R5, R3, RZ ;  /* 0x0000000305037210 */ /* 0x000fe20007ffe0ff */
[----:B------:R-:W-:Y:S01]  /*25f0*/  IMAD R5, R34, -0x30, R0 ;  /* 0xffffffd022057824 */ /* 0x000fe200078e0200 */
[----:B------:R-:W-:Y:S01]  /*2600*/  P2R R119, PR, RZ, 0x10 ;  /* 0x00000010ff777803 */ /* 0x000fe20000000000 */
[----:B------:R-:W-:Y:S01]  /*2610*/  IMAD.IADD R171, R153, 0x1, R171 ;  /* 0x0000000199ab7824 */ /* 0x000fe200078e02ab */
[----:B------:R-:W-:Y:S01]  /*2620*/  ISETP.GE.AND P5, PT, R226, c[0x0][0x1d4], PT ;  /* 0x00007500e2007a0c */ /* 0x000fe20003fa6270 */
[----:B------:R-:W-:Y:S01]  /*2630*/  IMAD.WIDE.U32 R2, R25, c[0x0][0x240], R2 ;  /* 0x0000900019027a25 */ /* 0x000fe200078e0002 */
[----:B------:R-:W-:-:S02]  /*2640*/  IMNMX R6, R5, 0x30, PT ;  /* 0x0000003005067817 */ /* 0x000fc40003800200 */
[----:B------:R-:W-:Y:S01]  /*2650*/  ISETP.GE.AND P4, PT, R227, c[0x0][0x1d4], PT ;  /* 0x00007500e3007a0c */ /* 0x000fe20003f86270 */
[----:B------:R-:W-:Y:S02]  /*2660*/  IMAD R3, R25, c[0x0][0x244], R3 ;  /* 0x0000910019037a24 */ /* 0x000fe400078e0203 */
[C---:B------:R-:W-:Y:S01]  /*2670*/  IMAD R5, R20.reuse, c[0x0][0x24c], R4 ;  /* 0x0000930014057a24 */ /* 0x040fe200078e0204 */
[----:B------:R-:W-:Y:S01]  /*2680*/  IADD3 R4, -R225, R6, RZ ;  /* 0x00000006e1047210 */ /* 0x000fe20007ffe1ff */
[----:B------:R-:W-:Y:S01]  /*2690*/  IMAD.WIDE.U32 R124, R20, c[0x0][0x248], R2 ;  /* 0x00009200147c7a25 */ /* 0x000fe200078e0002 */
[----:B------:R-:W-:Y:S02]  /*26a0*/  SHF.R.S32.HI R3, RZ, 0x1f, R34 ;  /* 0x0000001fff037819 */ /* 0x000fe40000011422 */
[C---:B------:R-:W-:Y:S01]  /*26b0*/  ISETP.GT.AND P0, PT, R4.reuse, 0x20, PT ;  /* 0x000000200400780c */ /* 0x040fe20003f04270 */
[----:B------:R-:W-:Y:S01]  /*26c0*/  IMAD R2, R171, R34, RZ ;  /* 0x00000022ab027224 */ /* 0x000fe200078e02ff */
[----:B------:R-:W-:Y:S01]  /*26d0*/  MOV R122, R124 ;  /* 0x0000007c007a7202 */ /* 0x000fe20000000f00 */
[----:B------:R-:W-:Y:S01]  /*26e0*/  IMAD.IADD R123, R125, 0x1, R5 ;  /* 0x000000017d7b7824 */ /* 0x000fe200078e0205 */
[----:B------:R-:W-:Y:S01]  /*26f0*/  ISETP.GE.AND P1, PT, R4, 0x1, PT ;  /* 0x000000010400780c */ /* 0x000fe20003f26270 */
[----:B------:R-:W-:-:S02]  /*2700*/  IMAD R3, R3, R152, R2 ;  /* 0x0000009803037224 */ /* 0x000fc400078e0202 */
[----:B------:R-:W-:-:S04]  /*2710*/  IMAD.WIDE.U32 R6, R34, R152, R122 ;  /* 0x0000009822067225 */ /* 0x000fc800078e007a */
[----:B------:R-:W-:Y:S01]  /*2720*/  IMAD.SHL.U32 R184, R175, 0x20, RZ ;  /* 0x00000020afb87824 */ /* 0x000fe200078e00ff */
[----:B------:R-:W-:Y:S02]  /*2730*/  IADD3 R3, R7, R3, RZ ;  /* 0x0000000307037210 */ /* 0x000fe40007ffe0ff */
[----:B------:R-:W-:Y:S02]  /*2740*/  SHF.L.U64.HI R175, R175, R165, c[0x0][0x23c] ;  /* 0x00008f00afaf7619 */ /* 0x000fe400000102a5 */
[----:B------:R-:W-:Y:S02]  /*2750*/  @P0 IADD3 R7, P2, R184, R6, RZ ;  /* 0x00000006b8070210 */ /* 0x000fe40007f5e0ff */
[----:B------:R-:W-:-:S03]  /*2760*/  @P1 LEA R4, P3, R6, c[0x0][0x220], 0x1 ;  /* 0x0000880006041a11 */ /* 0x000fc600078608ff */
[----:B------:R-:W-:Y:S01]  /*2770*/  @P0 IMAD.X R8, R3, 0x1, R175, P2 ;  /* 0x0000000103080824 */ /* 0x000fe200010e06af */
[C---:B------:R-:W-:Y:S02]  /*2780*/  @P0 LEA R2, P2, R7.reuse, c[0x0][0x220], 0x1 ;  /* 0x0000880007020a11 */ /* 0x040fe400078408ff */
[----:B------:R-:W-:Y:S02]  /*2790*/  @P1 LEA.HI.X R5, R6, c[0x0][0x224], R3, 0x1, P3 ;  /* 0x0000890006051a11 */ /* 0x000fe400018f0c03 */
[----:B------:R-:W-:Y:S02]  /*27a0*/  @P0 LEA.HI.X R3, R7, c[0x0][0x224], R8, 0x1, P2 ;  /* 0x0000890007030a11 */ /* 0x000fe400010f0c08 */
[----:B------:R-:W-:Y:S02]  /*27b0*/  ISETP.NE.AND P2, PT, R119, RZ, PT ;  /* 0x000000ff7700720c */ /* 0x000fe40003f45270 */
[----:B------:R-:W-:-:S11]  /*27c0*/  ISETP.NE.AND P3, PT, R13, RZ, PT ;  /* 0x000000ff0d00720c */ /* 0x000fd60003f65270 */
        /* <DEDUP_REMOVED lines=11> */
[----:B------:R-:W-:-:S02]  /*2880*/  ISETP.NE.U32.AND P0, PT, RZ, c[0x0][0x340], PT ;  /* 0x0000d000ff007a0c */ /* 0x000fc40003f05070 */
[----:B------:R-:W-:Y:S02]  /*2890*/  IADD3 R13, R11, R163, RZ ;  /* 0x000000a30b0d7210 */ /* 0x000fe40007ffe0ff */
[----:B------:R-:W-:Y:S01]  /*28a0*/  SHF.R.S32.HI R141, RZ, 0x1f, R140 ;  /* 0x0000001fff8d7819 */ /* 0x000fe2000001148c */
[C---:B------:R-:W-:Y:S01]  /*28b0*/  IMAD R12, R22.reuse, c[0x0][0x290], RZ ;  /* 0x0000a400160c7a24 */ /* 0x040fe200078e02ff */
[----:B------:R-:W-:Y:S01]  /*28c0*/  ISETP.NE.AND.EX P0, PT, RZ, c[0x0][0x344], PT, P0 ;  /* 0x0000d100ff007a0c */ /* 0x000fe20003f05300 */
[----:B-1----:R-:W-:Y:S02]  /*28d0*/  IMAD R17, R22, c[0x0][0x1e0], RZ ;  /* 0x0000780016117a24 */ /* 0x002fe400078e02ff */
[----:B------:R-:W-:Y:S01]  /*28e0*/  IMAD.WIDE.U32 R180, R225, c[0x0][0x1e0], RZ ;  /* 0x00007800e1b47a25 */ /* 0x000fe200078e00ff */
[----:B------:R-:W-:Y:S01]  /*28f0*/  MOV R177, c[0x0][0x280] ;  /* 0x0000a00000b17a02 */ /* 0x000fe20000000f00 */
[----:B------:R-:W0:Y:S08]  /*2900*/  LDGDEPBAR ;  /* 0x00000000000079af */ /* 0x000e300000000000 */
[----:B---3--:R-:W-:-:S05]  /*2910*/  @P0 IMAD.WIDE R2, R16, R14, c[0x0][0x340] ;  /* 0x0000d00010020625 */ /* 0x008fca00078e020e */
[----:B------:R1:W3:Y:S01]  /*2920*/  @P0 LDG.E R6, [R2.64] ;  /* 0x0000000602060981 */ /* 0x0002e2000c1e1900 */
[----:B------:R-:W-:Y:S01]  /*2930*/  SHF.R.S32.HI R19, RZ, 0x1f, R13 ;  /* 0x0000001fff137819 */ /* 0x000fe2000001140d */
[----:B--2---:R-:W-:Y:S01]  /*2940*/  IMAD R5, R22, c[0x0][0x280], RZ ;  /* 0x0000a00016057a24 */ /* 0x004fe200078e02ff */
[----:B------:R-:W-:Y:S01]  /*2950*/  MOV R176, c[0x0][0x290] ;  /* 0x0000a40000b07a02 */ /* 0x000fe20000000f00 */
[----:B------:R-:W-:Y:S01]  /*2960*/  IMAD.WIDE.U32 R10, R225, c[0x0][0x290], R134 ;  /* 0x0000a400e10a7a25 */ /* 0x000fe200078e0086 */
[----:B------:R-:W-:Y:S01]  /*2970*/  WARPSYNC 0xffffffff ;  /* 0xffffffff00007948 */ /* 0x000fe20003800000 */
[-C--:B------:R-:W-:Y:S02]  /*2980*/  SHF.L.U64.HI R162, R177, R165.reuse, c[0x0][0x284] ;  /* 0x0000a100b1a27619 */ /* 0x080fe400000102a5 */
[----:B------:R-:W-:Y:S01]  /*2990*/  IMAD R4, R19, c[0x0][0x1e0], RZ ;  /* 0x0000780013047a24 */ /* 0x000fe200078e02ff */
[C---:B------:R-:W-:Y:S01]  /*29a0*/  SHF.L.U64.HI R151, R176.reuse, R165, c[0x0][0x294] ;  /* 0x0000a500b0977619 */ /* 0x040fe200000102a5 */
[----:B------:R-:W-:Y:S01]  /*29b0*/  IMAD R14, R225, c[0x0][0x284], R5 ;  /* 0x0000a100e10e7a24 */ /* 0x000fe200078e0205 */
[----:B------:R-:W-:Y:S01]  /*29c0*/  SHF.R.U32.HI R23, RZ, 0x3, R159 ;  /* 0x00000003ff177819 */ /* 0x000fe2000001169f */
[----:B------:R-:W-:Y:S01]  /*29d0*/  IMAD R4, R13, c[0x0][0x1e4], R4 ;  /* 0x000079000d047a24 */ /* 0x000fe200078e0204 */
[----:B------:R-:W-:Y:S01]  /*29e0*/  SHF.L.U32 R177, R177, 0x5, RZ ;  /* 0x00000005b1b17819 */ /* 0x000fe200000006ff */
[C---:B------:R-:W-:Y:S01]  /*29f0*/  IMAD R12, R225.reuse, c[0x0][0x294], R12 ;  /* 0x0000a500e10c7a24 */ /* 0x040fe200078e020c */
[----:B------:R-:W-:Y:S01]  /*2a00*/  SHF.L.U32 R176, R176, 0x5, RZ ;  /* 0x00000005b0b07819 */ /* 0x000fe200000006ff */
[----:B------:R-:W-:-:S02]  /*2a10*/  IMAD R17, R225, c[0x0][0x1e4], R17 ;  /* 0x00007900e1117a24 */ /* 0x000fc400078e0211 */
[C---:B------:R-:W-:Y:S02]  /*2a20*/  IMAD R168, R154.reuse, c[0x0][0x1e4], RZ ;  /* 0x000079009aa87a24 */ /* 0x040fe400078e02ff */
[C---:B------:R-:W-:Y:S01]  /*2a30*/  IMAD R169, R154.reuse, c[0x0][0x284], RZ ;  /* 0x0000a1009aa97a24 */ /* 0x040fe200078e02ff */
[----:B------:R-:W-:Y:S01]  /*2a40*/  IADD3 R146, R181, R17, RZ ;  /* 0x00000011b5927210 */ /* 0x000fe20007ffe0ff */
[C---:B------:R-:W-:Y:S02]  /*2a50*/  IMAD R170, R154.reuse, c[0x0][0x294], RZ ;  /* 0x0000a5009aaa7a24 */ /* 0x040fe400078e02ff */
[----:B------:R-:W-:-:S04]  /*2a60*/  IMAD.WIDE.U32 R160, R154, c[0x0][0x1e0], RZ ;  /* 0x000078009aa07a25 */ /* 0x000fc800078e00ff */
[----:B-1----:R-:W-:Y:S01]  /*2a70*/  IMAD.WIDE.U32 R2, R13, c[0x0][0x1e0], RZ ;  /* 0x000078000d027a25 */ /* 0x002fe200078e00ff */
[----:B------:R-:W-:-:S03]  /*2a80*/  IADD3 R168, R161, R168, RZ ;  /* 0x000000a8a1a87210 */ /* 0x000fc60007ffe0ff */
[----:B------:R-:W-:Y:S02]  /*2a90*/  IMAD.IADD R3, R3, 0x1, R4 ;  /* 0x0000000103037824 */ /* 0x000fe400078e0204 */
[----:B------:R-:W-:-:S04]  /*2aa0*/  IMAD.WIDE.U32 R4, R225, c[0x0][0x280], R140 ;  /* 0x0000a000e1047a25 */ /* 0x000fc800078e008c */
[----:B------:R-:W-:Y:S01]  /*2ab0*/  IMAD.WIDE.U32 R2, R25, c[0x0][0x1e8], R2 ;  /* 0x00007a0019027a25 */ /* 0x000fe200078e0002 */
[----:B------:R-:W-:-:S03]  /*2ac0*/  IADD3 R9, R5, R14, RZ ;  /* 0x0000000e05097210 */ /* 0x000fc60007ffe0ff */
[----:B------:R-:W-:Y:S02]  /*2ad0*/  IMAD R3, R25, c[0x0][0x1ec], R3 ;  /* 0x00007b0019037a24 */ /* 0x000fe400078e0203 */
[----:B------:R-:W-:Y:S02]  /*2ae0*/  IMAD.MOV.U32 R8, RZ, RZ, R4 ;  /* 0x000000ffff087224 */ /* 0x000fe400078e0004 */
[----:B------:R-:W-:-:S04]  /*2af0*/  IMAD.WIDE.U32 R156, R154, c[0x0][0x280], RZ ;  /* 0x0000a0009a9c7a25 */ /* 0x000fc800078e00ff */
[----:B------:R-:W-:-:S04]  /*2b00*/  IMAD.WIDE.U32 R154, R154, c[0x0][0x290], RZ ;  /* 0x0000a4009a9a7a25 */ /* 0x000fc800078e00ff */
[----:B-----5:R-:W-:Y:S01]  /*2b10*/  IMAD.WIDE.U32 R106, R158, c[0x0][0x280], R8 ;  /* 0x0000a0009e6a7a25 */ /* 0x020fe200078e0008 */
[----:B------:R-:W-:-:S03]  /*2b20*/  IADD3 R170, R155, R170, RZ ;  /* 0x000000aa9baa7210 */ /* 0x000fc60007ffe0ff */
[----:B------:R-:W-:Y:S02]  /*2b30*/  IMAD.MOV.U32 R185, RZ, RZ, c[0x0][0x27c] ;  /* 0x00009f00ffb97624 */ /* 0x000fe400078e00ff */
[----:B------:R-:W-:Y:S01]  /*2b40*/  IMAD.IADD R169, R157, 0x1, R169 ;  /* 0x000000019da97824 */ /* 0x000fe200078e02a9 */
[----:B---3--:R-:W-:Y:S01]  /*2b50*/  @P0 SHF.R.S32.HI R5, RZ, 0x1f, R6 ;  /* 0x0000001fff050819 */ /* 0x008fe20000011406 */
[----:B------:R-:W-:Y:S01]  /*2b60*/  @!P0 IMAD.MOV.U32 R5, RZ, RZ, R15 ;  /* 0x000000ffff058224 */ /* 0x000fe200078e000f */
[----:B------:R-:W-:-:S04]  /*2b70*/  @!P0 MOV R6, R16 ;  /* 0x0000001000068202 */ /* 0x000fc80000000f00 */
[----:B------:R-:W-:Y:S01]  /*2b80*/  SEL R15, R6, RZ, !P3 ;  /* 0x000000ff060f7207 */ /* 0x000fe20005800000 */
[----:B------:R-:W-:Y:S01]  /*2b90*/  IMAD.WIDE.U32 R6, R225, c[0x0][0x290], R140 ;  /* 0x0000a400e1067a25 */ /* 0x000fe200078e008c */
[----:B------:R-:W-:-:S03]  /*2ba0*/  SEL R18, R5, RZ, !P3 ;  /* 0x000000ff05127207 */ /* 0x000fc60005800000 */
[----:B------:R-:W-:Y:S01]  /*2bb0*/  IMAD.WIDE.U32 R90, R15, c[0x0][0x1f0], R2 ;  /* 0x00007c000f5a7a25 */ /* 0x000fe200078e0002 */
[----:B------:R-:W-:-:S03]  /*2bc0*/  IADD3 R7, R7, R12, RZ ;  /* 0x0000000c07077210 */ /* 0x000fc60007ffe0ff */
[----:B------:R-:W-:Y:S01]  /*2bd0*/  IMAD.WIDE.U32 R4, R225, c[0x0][0x280], R134 ;  /* 0x0000a000e1047a25 */ /* 0x000fe200078e0086 */
[----:B------:R-:W-:-:S03]  /*2be0*/  IADD3 R121, P1, P0, R90, R180, R134 ;  /* 0x000000b45a797210 */ /* 0x000fc6000783e086 */
[----:B------:R-:W-:Y:S01]  /*2bf0*/  IMAD.MOV.U32 R2, RZ, RZ, R10 ;  /* 0x000000ffff027224 */ /* 0x000fe200078e000a */
[----:B------:R-:W-:Y:S01]  /*2c00*/  SHF.R.S32.HI R10, RZ, 0x1f, R158 ;  /* 0x0000001fff0a7819 */ /* 0x000fe2000001149e */
[----:B------:R-:W-:Y:S01]  /*2c10*/  IMAD.IADD R3, R12, 0x1, R11 ;  /* 0x000000010c037824 */ /* 0x000fe200078e020b */
[----:B------:R-:W-:Y:S01]  /*2c20*/  SHF.R.S32.HI R11, RZ, 0x1f, R24 ;  /* 0x0000001fff0b7819 */ /* 0x000fe20000011418 */
[----:B------:R-:W-:Y:S01]  /*2c30*/  IMAD R16, R18, c[0x0][0x1f0], RZ ;  /* 0x00007c0012107a24 */ /* 0x000fe200078e02ff */
[----:B------:R-:W-:Y:S01]  /*2c40*/  IADD3 R5, R14, R5, RZ ;  /* 0x000000050e057210 */ /* 0x000fe20007ffe0ff */
[C---:B------:R-:W-:Y:S01]  /*2c50*/  IMAD R14, R10.reuse, c[0x0][0x280], RZ ;  /* 0x0000a0000a0e7a24 */ /* 0x040fe200078e02ff */
[----:B------:R-:W-:Y:S01]  /*2c60*/  LEA.HI R11, R11, R24, RZ, 0x3 ;  /* 0x000000180b0b7211 */ /* 0x000fe200078f18ff */
[----:B------:R-:W-:Y:S02]  /*2c70*/  IMAD R16, R15, c[0x0][0x1f4], R16 ;  /* 0x00007d000f107a24 */ /* 0x000fe400078e0210 */
[----:B------:R-:W-:Y:S01]  /*2c80*/  IMAD R10, R10, c[0x0][0x290], RZ ;  /* 0x0000a4000a0a7a24 */ /* 0x000fe200078e02ff */
[----:B------:R-:W-:Y:S01]  /*2c90*/  SHF.L.U32 R12, R11, 0x6, RZ ;  /* 0x000000060b0c7819 */ /* 0x000fe200000006ff */
[C---:B------:R-:W-:Y:S01]  /*2ca0*/  IMAD R11, R158.reuse, c[0x0][0x284], R14 ;  /* 0x0000a1009e0b7a24 */ /* 0x040fe200078e020e */
[----:B------:R-:W-:Y:S01]  /*2cb0*/  IADD3 R89, R91, R16, RZ ;  /* 0x000000105b597210 */ /* 0x000fe20007ffe0ff */
[----:B------:R-:W-:-:S02]  /*2cc0*/  IMAD R10, R158, c[0x0][0x294], R10 ;  /* 0x0000a5009e0a7a24 */ /* 0x000fc400078e020a */
[----:B------:R-:W-:Y:S01]  /*2cd0*/  IMAD.WIDE.U32 R102, R158, c[0x0][0x290], R6 ;  /* 0x0000a4009e667a25 */ /* 0x000fe200078e0006 */
[----:B------:R-:W-:Y:S02]  /*2ce0*/  IADD3.X R120, R89, R146, R135, P1, P0 ;  /* 0x0000009259787210 */ /* 0x000fe40000fe0487 */
[----:B------:R-:W-:Y:S01]  /*2cf0*/  ISETP.GE.AND P1, PT, R134, c[0x0][0x27c], PT ;  /* 0x00009f0086007a0c */ /* 0x000fe20003f26270 */
[----:B------:R-:W-:Y:S01]  /*2d00*/  IMAD.WIDE.U32 R100, R158, c[0x0][0x290], R2 ;  /* 0x0000a4009e647a25 */ /* 0x000fe200078e0002 */
[----:B------:R-:W-:Y:S02]  /*2d10*/  LOP3.LUT R2, R12, 0xfffffe00, RZ, 0xc0, !PT ;  /* 0xfffffe000c027812 */ /* 0x000fe400078ec0ff */
[----:B------:R-:W-:Y:S01]  /*2d20*/  IADD3 R118, R107, R11, RZ ;  /* 0x0000000b6b767210 */ /* 0x000fe20007ffe0ff */
[----:B------:R-:W-:Y:S01]  /*2d30*/  IMAD.WIDE.U32 R104, R158, c[0x0][0x280], R4 ;  /* 0x0000a0009e687a25 */ /* 0x000fe200078e0004 */
[----:B------:R-:W-:Y:S02]  /*2d40*/  IADD3 R117, R103, R10, RZ ;  /* 0x0000000a67757210 */ /* 0x000fe40007ffe0ff */
[----:B------:R-:W-:Y:S01]  /*2d50*/  IADD3 R115, R10, R101, RZ ;  /* 0x000000650a737210 */ /* 0x000fe20007ffe0ff */
[----:B------:R-:W-:-:S02]  /*2d60*/  IMAD.SHL.U32 R16, R185, 0x2, RZ ;  /* 0x00000002b9107824 */ /* 0x000fc400078e00ff */
[----:B------:R-:W-:Y:S02]  /*2d70*/  IMAD.IADD R116, R11, 0x1, R105 ;  /* 0x000000010b747824 */ /* 0x000fe400078e0269 */
[----:B------:R-:W-:Y:S01]  /*2d80*/  SEL R3, RZ, c[0x0][0x27c], !P1 ;  /* 0x00009f00ff037a07 */ /* 0x000fe20004800000 */
[----:B------:R-:W-:Y:S01]  /*2d90*/  IMAD.WIDE.U32 R4, R25, c[0x0][0x260], R134 ;  /* 0x0000980019047a25 */ /* 0x000fe200078e0086 */
[----:B------:R-:W-:Y:S01]  /*2da0*/  IADD3 R149, P0, R225, R13, RZ ;  /* 0x0000000de1957210 */ /* 0x000fe20007f1e0ff */
[----:B------:R-:W-:Y:S01]  /*2db0*/  BAR.SYNC.DEFER_BLOCKING 0x0 ;  /* 0x0000000000007b1d */ /* 0x000fe20000010000 */
[----:B------:R-:W-:Y:S01]  /*2dc0*/  IADD3 R10, -R16, c[0x0][0x1d4], RZ ;  /* 0x00007500100a7a10 */ /* 0x000fe20007ffe1ff */
[----:B------:R-:W-:Y:S02]  /*2dd0*/  IMAD.IADD R3, R134, 0x1, R3 ;  /* 0x0000000186037824 */ /* 0x000fe400078e0203 */
[----:B------:R-:W-:Y:S01]  /*2de0*/  IMAD R9, R25, c[0x0][0x264], R5 ;  /* 0x0000990019097a24 */ /* 0x000fe200078e0205 */
[-C--:B------:R-:W-:Y:S01]  /*2df0*/  SEL R11, R16, R10.reuse, !P1 ;  /* 0x0000000a100b7207 */ /* 0x080fe20004800000 */
[----:B------:R-:W-:Y:S01]  /*2e00*/  IMAD.X R148, R22, 0x1, R19, P0 ;  /* 0x0000000116947824 */ /* 0x000fe200000e0613 */
[----:B------:R-:W-:Y:S01]  /*2e10*/  SHF.R.S32.HI R5, RZ, 0x1f, R3 ;  /* 0x0000001fff057819 */ /* 0x000fe20000011403 */
[----:B------:R-:W-:Y:S01]  /*2e20*/  IMAD.MOV.U32 R8, RZ, RZ, R4 ;  /* 0x000000ffff087224 */ /* 0x000fe200078e0004 */
[----:B------:R-:W-:Y:S01]  /*2e30*/  ISETP.GE.AND P0, PT, R133, c[0x0][0x27c], PT ;  /* 0x00009f0085007a0c */ /* 0x000fe20003f06270 */
[----:B------:R-:W-:Y:S01]  /*2e40*/  IMAD.WIDE.U32 R6, R25, c[0x0][0x210], R134 ;  /* 0x0000840019067a25 */ /* 0x000fe200078e0086 */
[CC--:B------:R-:W-:Y:S01]  /*2e50*/  LEA.HI R4, R5.reuse, R3.reuse, RZ, 0x3 ;  /* 0x0000000305047211 */ /* 0x0c0fe200078f18ff */
[----:B------:R-:W-:Y:S01]  /*2e60*/  ULDC.U8 UR4, c[0x0][0x298] ;  /* 0x0000a60000047ab9 */ /* 0x000fe20000000000 */
[----:B------:R-:W-:Y:S01]  /*2e70*/  LEA.HI R14, R5, R3, RZ, 0x6 ;  /* 0x00000003050e7211 */ /* 0x000fe200078f30ff */
[----:B------:R-:W-:Y:S01]  /*2e80*/  IMAD R7, R25, c[0x0][0x214], R7 ;  /* 0x0000850019077a24 */ /* 0x000fe200078e0207 */
[----:B------:R-:W-:Y:S01]  /*2e90*/  SEL R3, RZ, c[0x0][0x27c], !P0 ;  /* 0x00009f00ff037a07 */ /* 0x000fe20004000000 */
[----:B------:R-:W-:Y:S01]  /*2ea0*/  IMAD R5, R18, c[0x0][0x218], RZ ;  /* 0x0000860012057a24 */ /* 0x000fe200078e02ff */
[----:B------:R-:W-:Y:S01]  /*2eb0*/  SEL R10, R16, R10, !P0 ;  /* 0x0000000a100a7207 */ /* 0x000fe20004000000 */
[----:B------:R-:W-:Y:S01]  /*2ec0*/  IMAD.WIDE.U32 R98, R20, c[0x0][0x268], R8 ;  /* 0x00009a0014627a25 */ /* 0x000fe200078e0008 */
[----:B------:R-:W-:-:S02]  /*2ed0*/  SHF.R.S32.HI R8, RZ, 0x6, R14 ;  /* 0x00000006ff087819 */ /* 0x000fc4000001140e */
[----:B------:R-:W-:Y:S01]  /*2ee0*/  SHF.R.S32.HI R13, RZ, 0x1f, R10 ;  /* 0x0000001fff0d7819 */ /* 0x000fe2000001140a */
[----:B------:R-:W-:Y:S01]  /*2ef0*/  IMAD.IADD R3, R133, 0x1, R3 ;  /* 0x0000000185037824 */ /* 0x000fe200078e0203 */
[----:B------:R-:W-:Y:S01]  /*2f00*/  SHF.R.S32.HI R12, RZ, 0x1f, R11 ;  /* 0x0000001fff0c7819 */ /* 0x000fe2000001140b */
[----:B------:R-:W-:Y:S01]  /*2f10*/  IMAD.WIDE.U32 R96, R15, c[0x0][0x218], R6 ;  /* 0x000086000f607a25 */ /* 0x000fe200078e0006 */
[--C-:B------:R-:W-:Y:S02]  /*2f20*/  LOP3.LUT R7, R172, 0x38, R4.reuse, 0xf8, !PT ;  /* 0x00000038ac077812 */ /* 0x100fe400078ef804 */
[----:B------:R-:W-:Y:S01]  /*2f30*/  LOP3.LUT R6, R159, 0x38, R4, 0xf8, !PT ;  /* 0x000000389f067812 */ /* 0x000fe200078ef804 */
[----:B------:R-:W-:Y:S01]  /*2f40*/  IMAD R17, R15, c[0x0][0x21c], R5 ;  /* 0x000087000f117a24 */ /* 0x000fe200078e0205 */
[----:B------:R-:W-:Y:S01]  /*2f50*/  SHF.R.S32.HI R5, RZ, 0x1f, R3 ;  /* 0x0000001fff057819 */ /* 0x000fe20000011403 */
[C---:B------:R-:W-:Y:S01]  /*2f60*/  IMAD R9, R8.reuse, 0xc00, R2 ;  /* 0x00000c0008097824 */ /* 0x040fe200078e0202 */
[----:B------:R-:W-:Y:S01]  /*2f70*/  LEA.HI R13, R13, R10, RZ, 0x4 ;  /* 0x0000000a0d0d7211 */ /* 0x000fe200078f20ff */
[----:B------:R-:W-:Y:S01]  /*2f80*/  IMAD R10, R8, 0xc00, R173 ;  /* 0x00000c00080a7824 */ /* 0x000fe200078e02ad */
[----:B------:R-:W-:Y:S01]  /*2f90*/  LOP3.LUT R8, R7, R182, RZ, 0x3c, !PT ;  /* 0x000000b607087212 */ /* 0x000fe200078e3cff */
[----:B------:R-:W-:Y:S01]  /*2fa0*/  IMAD.MOV.U32 R183, RZ, RZ, c[0x0][0x1e0] ;  /* 0x00007800ffb77624 */ /* 0x000fe200078e00ff */
[----:B------:R-:W-:Y:S01]  /*2fb0*/  LOP3.LUT R6, R6, R23, RZ, 0x3c, !PT ;  /* 0x0000001706067212 */ /* 0x000fe200078e3cff */
[----:B------:R-:W-:Y:S01]  /*2fc0*/  IMAD.WIDE.U32 R178, R24, c[0x0][0x1e0], RZ ;  /* 0x0000780018b27a25 */ /* 0x000fe200078e00ff */
[----:B------:R-:W-:-:S02]  /*2fd0*/  LEA.HI R7, R5, R3, RZ, 0x6 ;  /* 0x0000000305077211 */ /* 0x000fc400078f30ff */
[----:B------:R-:W-:Y:S01]  /*2fe0*/  LEA.HI R3, R5, R3, RZ, 0x3 ;  /* 0x0000000305037211 */ /* 0x000fe200078f18ff */
[----:B------:R-:W-:Y:S01]  /*2ff0*/  IMAD.IADD R15, R9, 0x1, R6 ;  /* 0x00000001090f7824 */ /* 0x000fe200078e0206 */
[----:B------:R-:W-:Y:S01]  /*3000*/  LEA.HI R12, R12, R11, RZ, 0x4 ;  /* 0x0000000b0c0c7211 */ /* 0x000fe200078f20ff */
[----:B------:R-:W-:Y:S01]  /*3010*/  IMAD R11, R21, c[0x0][0x268], RZ ;  /* 0x00009a00150b7a24 */ /* 0x000fe200078e02ff */
[----:B------:R-:W-:Y:S01]  /*3020*/  SHF.R.S32.HI R5, RZ, 0x6, R7 ;  /* 0x00000006ff057819 */ /* 0x000fe20000011407 */
[----:B------:R-:W-:Y:S01]  /*3030*/  IMAD.IADD R16, R10, 0x1, R8 ;  /* 0x000000010a107824 */ /* 0x000fe200078e0208 */
[----:B------:R-:W-:Y:S01]  /*3040*/  LOP3.LUT R7, R172, 0x38, R3, 0xf8, !PT ;  /* 0x00000038ac077812 */ /* 0x000fe200078ef803 */
[----:B------:R-:W-:Y:S01]  /*3050*/  IMAD R18, R20, c[0x0][0x26c], R11 ;  /* 0x00009b0014127a24 */ /* 0x000fe200078e020b */
[----:B------:R-:W-:Y:S01]  /*3060*/  LOP3.LUT R6, R159, 0x38, R3, 0xf8, !PT ;  /* 0x000000389f067812 */ /* 0x000fe200078ef803 */
[----:B------:R-:W-:Y:S01]  /*3070*/  IMAD R11, R5, 0xc00, R2 ;  /* 0x00000c00050b7824 */ /* 0x000fe200078e0202 */
[----:B------:R-:W-:Y:S01]  /*3080*/  SHF.R.S32.HI R10, RZ, 0x4, R13 ;  /* 0x00000004ff0a7819 */ /* 0x000fe2000001140d */
[----:B------:R-:W-:Y:S01]  /*3090*/  IMAD.IADD R108, R99, 0x1, R18 ;  /* 0x00000001636c7824 */ /* 0x000fe200078e0212 */
[----:B------:R-:W-:Y:S01]  /*30a0*/  SHF.R.S32.HI R8, RZ, 0x4, R12 ;  /* 0x00000004ff087819 */ /* 0x000fe2000001140c */
[----:B------:R-:W-:Y:S01]  /*30b0*/  IMAD R12, R5, 0xc00, R173 ;  /* 0x00000c00050c7824 */ /* 0x000fe200078e02ad */
[----:B------:R-:W-:Y:S01]  /*30c0*/  LOP3.LUT R9, R7, R182, RZ, 0x3c, !PT ;  /* 0x000000b607097212 */ /* 0x000fe200078e3cff */
[----:B------:R-:W-:Y:S01]  /*30d0*/  IMAD.IADD R95, R97, 0x1, R17 ;  /* 0x00000001615f7824 */ /* 0x000fe200078e0211 */
[----:B------:R-:W-:Y:S01]  /*30e0*/  LOP3.LUT R7, R6, R23, RZ, 0x3c, !PT ;  /* 0x0000001706077212 */ /* 0x000fe200078e3cff */
[----:B------:R-:W-:Y:S01]  /*30f0*/  IMAD.SHL.U32 R137, R16, 0x2, RZ ;  /* 0x0000000210897824 */ /* 0x000fe200078e00ff */
        /* <DEDUP_REMOVED lines=15> */
[----:B------:R-:W-:Y:S02]  /*31f0*/  LOP3.LUT R7, R172, 0x38, R93, 0xf8, !PT ;  /* 0x00000038ac077812 */ /* 0x000fe400078ef85d */
[----:B------:R-:W-:Y:S02]  /*3200*/  SHF.R.S32.HI R6, RZ, 0x3, R6 ;  /* 0x00000003ff067819 */ /* 0x000fe40000011406 */
[----:B------:R-:W-:Y:S02]  /*3210*/  SHF.R.S32.HI R5, RZ, 0x3, R5 ;  /* 0x00000003ff057819 */ /* 0x000fe40000011405 */
[-C--:B------:R-:W-:Y:S01]  /*3220*/  LOP3.LUT R11, R9, R23.reuse, RZ, 0x3c, !PT ;  /* 0x00000017090b7212 */ /* 0x080fe200078e3cff */
[----:B------:R-:W-:Y:S01]  /*3230*/  IMAD R8, R6, 0xc00, R2 ;  /* 0x00000c0006087824 */ /* 0x000fe200078e0202 */
[----:B------:R-:W-:Y:S01]  /*3240*/  LOP3.LUT R9, R172, 0x38, R94, 0xf8, !PT ;  /* 0x00000038ac097812 */ /* 0x000fe200078ef85e */
[----:B------:R-:W-:Y:S01]  /*3250*/  IMAD R6, R6, 0xc00, R173 ;  /* 0x00000c0006067824 */ /* 0x000fe200078e02ad */
[----:B------:R-:W-:-:S02]  /*3260*/  LOP3.LUT R12, R10, R23, RZ, 0x3c, !PT ;  /* 0x000000170a0c7212 */ /* 0x000fc400078e3cff */
[-C--:B------:R-:W-:Y:S01]  /*3270*/  LOP3.LUT R10, R7, R182.reuse, RZ, 0x3c, !PT ;  /* 0x000000b6070a7212 */ /* 0x080fe200078e3cff */
[----:B------:R-:W-:Y:S01]  /*3280*/  IMAD R7, R5, 0xc00, R2 ;  /* 0x00000c0005077824 */ /* 0x000fe200078e0202 */
[----:B------:R-:W-:Y:S01]  /*3290*/  LOP3.LUT R2, R9, R182, RZ, 0x3c, !PT ;  /* 0x000000b609027212 */ /* 0x000fe200078e3cff */
[----:B------:R-:W-:Y:S01]  /*32a0*/  IMAD R5, R5, 0xc00, R173 ;  /* 0x00000c0005057824 */ /* 0x000fe200078e02ad */
[----:B------:R-:W-:Y:S01]  /*32b0*/  SHF.R.S32.HI R19, RZ, 0x1f, R24 ;  /* 0x0000001fff137819 */ /* 0x000fe20000011418 */
[----:B------:R-:W-:Y:S01]  /*32c0*/  IMAD.IADD R8, R8, 0x1, R12 ;  /* 0x0000000108087824 */ /* 0x000fe200078e020c */
[----:B------:R-:W-:Y:S01]  /*32d0*/  ISETP.NE.AND P0, PT, RZ, UR4, PT ;  /* 0x00000004ff007c0c */ /* 0x000fe2000bf05270 */
[----:B------:R-:W-:Y:S01]  /*32e0*/  IMAD.IADD R5, R5, 0x1, R2 ;  /* 0x0000000105057824 */ /* 0x000fe200078e0202 */
[----:B------:R-:W-:Y:S01]  /*32f0*/  LOP3.LUT R110, R4, 0xfffffff8, RZ, 0xc0, !PT ;  /* 0xfffffff8046e7812 */ /* 0x000fe200078ec0ff */
[----:B------:R-:W-:Y:S01]  /*3300*/  IMAD R2, R19, c[0x0][0x1e0], RZ ;  /* 0x0000780013027a24 */ /* 0x000fe200078e02ff */
[----:B------:R-:W-:Y:S01]  /*3310*/  LOP3.LUT R109, R3, 0xfffffff8, RZ, 0xc0, !PT ;  /* 0xfffffff8036d7812 */ /* 0x000fe200078ec0ff */
[----:B------:R-:W-:Y:S01]  /*3320*/  IMAD.IADD R7, R7, 0x1, R11 ;  /* 0x0000000107077824 */ /* 0x000fe200078e020b */
[C---:B------:R-:W-:Y:S01]  /*3330*/  SHF.L.U64.HI R165, R183.reuse, R165, c[0x0][0x1e4] ;  /* 0x00007900b7a57619 */ /* 0x040fe200000102a5 */
[----:B------:R-:W-:Y:S01]  /*3340*/  IMAD.IADD R6, R6, 0x1, R10 ;  /* 0x0000000106067824 */ /* 0x000fe200078e020a */
[----:B------:R-:W-:Y:S01]  /*3350*/  P2R R144, PR, RZ, 0x1 ;  /* 0x00000001ff907803 */ /* 0x000fe20000000000 */
[----:B------:R-:W-:Y:S01]  /*3360*/  IMAD R2, R24, c[0x0][0x1e4], R2 ;  /* 0x0000790018027a24 */ /* 0x000fe200078e0202 */
[----:B------:R-:W-:Y:S01]  /*3370*/  SHF.R.S32.HI R114, RZ, 0x1f, R110 ;  /* 0x0000001fff727819 */ /* 0x000fe2000001146e */
[----:B------:R-:W-:Y:S01]  /*3380*/  IMAD.SHL.U32 R183, R183, 0x20, RZ ;  /* 0x00000020b7b77824 */ /* 0x000fe200078e00ff */
[----:B------:R-:W-:Y:S01]  /*3390*/  SHF.R.S32.HI R113, RZ, 0x1f, R109 ;  /* 0x0000001fff717819 */ /* 0x000fe2000001146d */
[----:B------:R-:W-:Y:S01]  /*33a0*/  IMAD.IADD R138, R179, 0x1, R2 ;  /* 0x00000001b38a7824 */ /* 0x000fe200078e0202 */
[----:B------:R-:W-:Y:S01]  /*33b0*/  SHF.R.S32.HI R112, RZ, 0x1f, R93 ;  /* 0x0000001fff707819 */ /* 0x000fe2000001145d */
[----:B------:R-:W-:Y:S01]  /*33c0*/  IMAD.SHL.U32 R129, R8, 0x2, RZ ;  /* 0x0000000208817824 */ /* 0x000fe200078e00ff */
[----:B------:R-:W-:Y:S01]  /*33d0*/  SHF.R.S32.HI R111, RZ, 0x1f, R94 ;  /* 0x0000001fff6f7819 */ /* 0x000fe2000001145e */
[----:B------:R-:W-:Y:S01]  /*33e0*/  IMAD.SHL.U32 R128, R7, 0x2, RZ ;  /* 0x0000000207807824 */ /* 0x000fe200078e00ff */
[----:B------:R-:W-:Y:S01]  /*33f0*/  ISETP.GE.AND P0, PT, R185, 0x1, PT ;  /* 0x00000001b900780c */ /* 0x000fe20003f06270 */
[----:B------:R-:W-:-:S02]  /*3400*/  IMAD.SHL.U32 R127, R6, 0x2, RZ ;  /* 0x00000002067f7824 */ /* 0x000fc400078e00ff */
[----:B------:R-:W-:Y:S02]  /*3410*/  IMAD.SHL.U32 R126, R5, 0x2, RZ ;  /* 0x00000002057e7824 */ /* 0x000fe400078e00ff */
.L_x_2393:
        /* <DEDUP_REMOVED lines=76> */
.L_x_2357:
[----:B------:R-:W-:Y:S05]  /*38e0*/  BSYNC B0 ;  /* 0x0000000000007941 */ /* 0x000fea0003800000 */
.L_x_2356:
        /* <DEDUP_REMOVED lines=66> */
.L_x_2359:
[----:B------:R-:W-:Y:S05]  /*3d10*/  BSYNC B0 ;  /* 0x0000000000007941 */ /* 0x000fea0003800000 */
.L_x_2358:
        /* <DEDUP_REMOVED lines=82> */
.L_x_2363:
[----:B------:R-:W-:Y:S05]  /*4240*/  BSYNC B0 ;  /* 0x0000000000007941 */ /* 0x000fea0003800000 */
.L_x_2362:
        /* <DEDUP_REMOVED lines=56> */
.L_x_2365:
[----:B------:R-:W-:Y:S05]  /*45d0*/  BSYNC B0 ;  /* 0x0000000000007941 */ /* 0x000fea0003800000 */
.L_x_2364:
        /* <DEDUP_REMOVED lines=56> */
.L_x_2367:
[----:B------:R-:W-:Y:S05]  /*4960*/  BSYNC B0 ;  /* 0x0000000000007941 */ /* 0x000fea0003800000 */
.L_x_2366:
        /* <DEDUP_REMOVED lines=55> */
.L_x_2361:
[----:B------:R-:W-:Y:S05]  /*4ce0*/  BSYNC B1 ;  /* 0x0000000000017941 */ /* 0x000fea0003800000 */
.L_x_2360:
        /* <DEDUP_REMOVED lines=57> */
.L_x_2370:
[----:B------:R-:W-:Y:S05]  /*5080*/  BSYNC B0 ;  /* 0x0000000000007941 */ /* 0x000fea0003800000 */
.L_x_2369:
        /* <DEDUP_REMOVED lines=56> */
.L_x_2372:
[----:B------:R-:W-:Y:S05]  /*5410*/  BSYNC B0 ;  /* 0x0000000000007941 */ /* 0x000fea0003800000 */
.L_x_2371:
        /* <DEDUP_REMOVED lines=56> */
.L_x_2374:
[----:B------:R-:W-:Y:S05]  /*57a0*/  BSYNC B0 ;  /* 0x0000000000007941 */ /* 0x000fea0003800000 */
.L_x_2373:
        /* <DEDUP_REMOVED lines=56> */
.L_x_2355:
        /* <DEDUP_REMOVED lines=36> */
.L_x_2376:
[----:B------:R-:W-:Y:S05]  /*5d70*/  BSYNC B0 ;  /* 0x0000000000007941 */ /* 0x000fea0003800000 */
.L_x_2375:
        /* <DEDUP_REMOVED lines=30> */
[----:B------:R-:W-:Y:S01]  /*5f60*/  PRMT R43, R9, 0x7610, R43 ;  /* 0x00007610092b7816 */ /* 0x000fe2000000002b */
[----:B------:R-:W-:Y:S01]  /*5f70*/  CS2R R60, SRZ ;  /* 0x00000000003c7805 */ /* 0x000fe2000001ff00 */
        /* <DEDUP_REMOVED lines=27> */
.L_x_2378:
[----:B------:R-:W-:Y:S05]  /*6130*/  BSYNC B0 ;  /* 0x0000000000007941 */ /* 0x000fea0003800000 */
.L_x_2377:
        /* <DEDUP_REMOVED lines=34> */
[CC--:B------:R-:W-:Y:S04]  /*6360*/  IADD3 R2, P1, P0, R90.reuse, R71.reuse, R110 ;  /* 0x000000475a027210 */ /* 0x0c0fe8000783e06e */
[CC--:B------:R-:W-:Y:S03]  /*6370*/  IADD3.X R8, R89.reuse, R72.reuse, R114, P1, P0 ;  /* 0x0000004859087210 */ /* 0x0c0fe60000fe0472 */
        /* <DEDUP_REMOVED lines=9> */
[----:B------:R-:W-:Y:S02]  /*6410*/  @!P0 SHF.R.U32.HI R3, RZ, 0x10, R7 ;  /* 0x00000010ff038819 */ /* 0x000fe40000011607 */
[----:B------:R-:W-:Y:S02]  /*6420*/  @!P0 SHF.R.U64 R8, R36, 0x10, R37 ;  /* 0x0000001024088819 */ /* 0x000fe40000001225 */
[----:B------:R-:W-:Y:S01]  /*6430*/  @!P0 SHF.R.U64 R36, R38, 0x10, R39 ;  /* 0x0000001026248819 */ /* 0x000fe20000001227 */
[C---:B-1----:R-:W-:Y:S01]  /*6440*/  @!P0 IMAD.U32 R42, R54.reuse, 0x10000, RZ ;  /* 0x00010000362a8824 */ /* 0x042fe200078e00ff */
[----:B------:R-:W-:Y:S01]  /*6450*/  @!P0 LOP3.LUT R44, R54, 0xffff0000, RZ, 0xc0, !PT ;  /* 0xffff0000362c8812 */ /* 0x000fe200078ec0ff */
[C---:B------:R-:W-:Y:S01]  /*6460*/  @!P0 IMAD.U32 R46, R55.reuse, 0x10000, RZ ;  /* 0x00010000372e8824 */ /* 0x040fe200078e00ff */
[----:B------:R-:W-:Y:S02]  /*6470*/  @!P0 LOP3.LUT R48, R55, 0xffff0000, RZ, 0xc0, !PT ;  /* 0xffff000037308812 */ /* 0x000fe400078ec0ff */
[----:B------:R-:W-:Y:S02]  /*6480*/  @!P0 PRMT R43, R43, 0x5410, R36 ;  /* 0x000054102b2b8816 */ /* 0x000fe40000000024 */
[----:B------:R-:W-:Y:S02]  /*6490*/  @!P0 LOP3.LUT R36, R52, 0xffff0000, RZ, 0xc0, !PT ;  /* 0xffff000034248812 */ /* 0x000fe400078ec0ff */
[--C-:B------:R-:W-:Y:S01]  /*64a0*/  @!P0 SHF.R.U64 R2, R4, 0x10, R5.reuse ;  /* 0x0000001004028819 */ /* 0x100fe20000001205 */
[----:B------:R-:W-:Y:S01]  /*64b0*/  @!P0 IMAD.U32 R41, R43, 0x10000, RZ ;  /* 0x000100002b298824 */ /* 0x000fe200078e00ff */
[----:B------:R-:W-:Y:S02]  /*64c0*/  @!P0 SHF.R.U32.HI R4, RZ, 0x10, R5 ;  /* 0x00000010ff048819 */ /* 0x000fe40000011605 */
[----:B------:R-:W-:Y:S02]  /*64d0*/  @!P0 PRMT R35, R35, 0x5410, R8 ;  /* 0x0000541023238816 */ /* 0x000fe40000000008 */
[----:B------:R-:W-:Y:S02]  /*64e0*/  @!P0 SHF.R.U32.HI R9, RZ, 0x10, R37 ;  /* 0x00000010ff098819 */ /* 0x000fe40000011625 */
[----:B------:R-:W-:Y:S02]  /*64f0*/  @!P0 PRMT R2, R10, 0x5432, R2 ;  /* 0x000054320a028816 */ /* 0x000fe40000000002 */
[----:B------:R-:W-:Y:S02]  /*6500*/  @!P0 SHF.R.U32.HI R38, RZ, 0x10, R39 ;  /* 0x00000010ff268819 */ /* 0x000fe40000011627 */
[C---:B------:R-:W-:Y:S01]  /*6510*/  @!P0 PRMT R39, R40.reuse, 0x5410, R9 ;  /* 0x0000541028278816 */ /* 0x040fe20000000009 */
[C---:B------:R-:W-:Y:S01]  /*6520*/  @!P0 IMAD.U32 R9, R35.reuse, 0x10000, RZ ;  /* 0x0001000023098824 */ /* 0x040fe200078e00ff */
[----:B------:R-:W-:Y:S02]  /*6530*/  @!P0 LOP3.LUT R35, R35, 0xffff0000, RZ, 0xc0, !PT ;  /* 0xffff000023238812 */ /* 0x000fe400078ec0ff */
[----:B------:R-:W-:Y:S02]  /*6540*/  @!P0 PRMT R47, R40, 0x5432, R38 ;  /* 0x00005432282f8816 */ /* 0x000fe40000000026 */
[----:B------:R-:W-:Y:S02]  /*6550*/  @!P0 LOP3.LUT R40, R53, 0xffff0000, RZ, 0xc0, !PT ;  /* 0xffff000035288812 */ /* 0x000fe400078ec0ff */
[----:B------:R-:W-:Y:S01]  /*6560*/  @!P0 SHF.R.U64 R5, R6, 0x10, R7 ;  /* 0x0000001006058819 */ /* 0x000fe20000001207 */
[----:B------:R-:W-:Y:S01]  /*6570*/  @!P0 IMAD.U32 R7, R2, 0x10000, RZ ;  /* 0x0001000002078824 */ /* 0x000fe200078e00ff */
[----:B------:R-:W-:Y:S02]  /*6580*/  @!P0 PRMT R6, R10, 0x5410, R4 ;  /* 0x000054100a068816 */ /* 0x000fe40000000004 */
[C---:B------:R-:W-:Y:S02]  /*6590*/  @!P0 LOP3.LUT R4, R12.reuse, 0xffff0000, RZ, 0xc0, !PT ;  /* 0xffff00000c048812 */ /* 0x040fe400078ec0ff */
[C---:B------:R-:W-:Y:S01]  /*65a0*/  @!P0 PRMT R10, R11.reuse, 0x5410, R3 ;  /* 0x000054100b0a8816 */ /* 0x040fe20000000003 */
[----:B------:R-:W-:Y:S01]  /*65b0*/  @!P0 IMAD.U32 R3, R12, 0x10000, RZ ;  /* 0x000100000c038824 */ /* 0x000fe200078e00ff */
[----:B------:R-:W-:Y:S01]  /*65c0*/  @!P0 PRMT R8, R11, 0x5432, R5 ;  /* 0x000054320b088816 */ /* 0x000fe20000000005 */
[----:B------:R-:W-:Y:S01]  /*65d0*/  @!P0 IMAD.U32 R11, R52, 0x10000, RZ ;  /* 0x00010000340b8824 */ /* 0x000fe200078e00ff */
[----:B------:R-:W-:Y:S01]  /*65e0*/  @!P0 LOP3.LUT R5, R2, 0xffff0000, RZ, 0xc0, !PT ;  /* 0xffff000002058812 */ /* 0x000fe200078ec0ff */
[----:B------:R-:W-:Y:S01]  /*65f0*/  @!P0 FMUL.FTZ R37, R3, R9 ;  /* 0x0000000903258220 */ /* 0x000fe20000410000 */
[----:B------:R-:W-:Y:S01]  /*6600*/  @!P0 LOP3.LUT R43, R43, 0xffff0000, RZ, 0xc0, !PT ;  /* 0xffff00002b2b8812 */ /* 0x000fe200078ec0ff */
[C---:B------:R-:W-:Y:S02]  /*6610*/  @!P0 FMUL.FTZ R38, R4.reuse, R35 ;  /* 0x0000002304268220 */ /* 0x040fe40000410000 */
[-C--:B------:R-:W-:Y:S01]  /*6620*/  @!P0 FFMA.FTZ R86, R11, R7.reuse, -R37 ;  /* 0x000000070b568223 */ /* 0x080fe20000010825 */
[----:B------:R-:W-:Y:S01]  /*6630*/  @!P0 SHF.L.U32 R37, R39, 0x10, RZ ;  /* 0x0000001027258819 */ /* 0x000fe200000006ff */
[----:B------:R-:W-:Y:S01]  /*6640*/  @!P0 FMUL.FTZ R2, R3, R7 ;  /* 0x0000000703028220 */ /* 0x000fe20000410000 */
[----:B------:R-:W-:Y:S01]  /*6650*/  @!P0 LOP3.LUT R39, R39, 0xffff0000, RZ, 0xc0, !PT ;  /* 0xffff000027278812 */ /* 0x000fe200078ec0ff */
[-C--:B------:R-:W-:Y:S02]  /*6660*/  @!P0 FMUL.FTZ R3, R4, R5.reuse ;  /* 0x0000000504038220 */ /* 0x080fe40000410000 */
[----:B------:R-:W-:Y:S01]  /*6670*/  @!P0 FFMA.FTZ R85, R36, R5, -R38 ;  /* 0x0000000524558223 */ /* 0x000fe20000010826 */
[C---:B------:R-:W-:Y:S01]  /*6680*/  @!P0 LOP3.LUT R5, R13.reuse, 0xffff0000, RZ, 0xc0, !PT ;  /* 0xffff00000d058812 */ /* 0x040fe200078ec0ff */
[----:B------:R-:W-:Y:S02]  /*6690*/  @!P0 IMAD.U32 R4, R13, 0x10000, RZ ;  /* 0x000100000d048824 */ /* 0x000fe400078e00ff */
[----:B------:R-:W-:Y:S02]  /*66a0*/  @!P0 FFMA.FTZ R2, R9, R11, R2 ;  /* 0x0000000b09028223 */ /* 0x000fe40000010002 */
[----:B------:R-:W-:Y:S02]  /*66b0*/  @!P0 IMAD.U32 R38, R53, 0x10000, RZ ;  /* 0x0001000035268824 */ /* 0x000fe400078e00ff */
[C---:B------:R-:W-:Y:S01]  /*66c0*/  @!P0 IMAD.U32 R7, R6.reuse, 0x10000, RZ ;  /* 0x0001000006078824 */ /* 0x040fe200078e00ff */
[----:B------:R-:W-:Y:S01]  /*66d0*/  @!P0 LOP3.LUT R6, R6, 0xffff0000, RZ, 0xc0, !PT ;  /* 0xffff000006068812 */ /* 0x000fe200078ec0ff */
[C---:B------:R-:W-:Y:S02]  /*66e0*/  @!P0 FMUL.FTZ R9, R4.reuse, R37 ;  /* 0x0000002504098220 */ /* 0x040fe40000410000 */
[C---:B------:R-:W-:Y:S02]  /*66f0*/  @!P0 FMUL.FTZ R11, R5.reuse, R39 ;  /* 0x00000027050b8220 */ /* 0x040fe40000410000 */
[-C--:B------:R-:W-:Y:S02]  /*6700*/  @!P0 FMUL.FTZ R4, R4, R7.reuse ;  /* 0x0000000704048220 */ /* 0x080fe40000410000 */
[----:B------:R-:W-:Y:S01]  /*6710*/  @!P0 FFMA.FTZ R84, R38, R7, -R9 ;  /* 0x0000000726548223 */ /* 0x000fe20000010809 */
[----:B------:R-:W-:Y:S01]  /*6720*/  @!P0 LOP3.LUT R7, R14, 0xffff0000, RZ, 0xc0, !PT ;  /* 0xffff00000e078812 */ /* 0x000fe200078ec0ff */
[-C--:B------:R-:W-:Y:S01]  /*6730*/  @!P0 FMUL.FTZ R5, R5, R6.reuse ;  /* 0x0000000605058220 */ /* 0x080fe20000410000 */
[----:B------:R-:W-:Y:S01]  /*6740*/  @!P0 SHF.L.U32 R9, R8, 0x10, RZ ;  /* 0x0000001008098819 */ /* 0x000fe200000006ff */
[----:B------:R-:W-:Y:S01]  /*6750*/  @!P0 FFMA.FTZ R83, R40, R6, -R11 ;  /* 0x0000000628538223 */ /* 0x000fe2000001080b */
[----:B------:R-:W-:Y:S01]  /*6760*/  @!P0 LOP3.LUT R8, R8, 0xffff0000, RZ, 0xc0, !PT ;  /* 0xffff000008088812 */ /* 0x000fe200078ec0ff */
[----:B------:R-:W-:Y:S02]  /*6770*/  @!P0 IMAD.U32 R6, R14, 0x10000, RZ ;  /* 0x000100000e068824 */ /* 0x000fe400078e00ff */
[----:B------:R-:W-:Y:S02]  /*6780*/  @!P0 FMUL.FTZ R45, R7, R43 ;  /* 0x0000002b072d8220 */ /* 0x000fe40000410000 */
[C---:B------:R-:W-:Y:S02]  /*6790*/  @!P0 FMUL.FTZ R11, R6.reuse, R41 ;  /* 0x00000029060b8220 */ /* 0x040fe40000410000 */
[-C--:B------:R-:W-:Y:S02]  /*67a0*/  @!P0 FMUL.FTZ R6, R6, R9.reuse ;  /* 0x0000000906068220 */ /* 0x080fe40000410000 */
        /* <DEDUP_REMOVED lines=11> */
[----:B------:R-:W-:Y:S01]  /*6860*/  @!P0 FFMA.FTZ R3, R35, R36, R3 ;  /* 0x0000002423038223 */ /* 0x000fe20000010003 */
[----:B------:R-:W-:Y:S01]  /*6870*/  @!P0 F2FP.BF16.PACK_AB R35, R81, R82 ;  /* 0x000000525123823e */ /* 0x000fe200000010ff */
[----:B------:R-:W-:Y:S01]  /*6880*/  @!P0 FFMA.FTZ R4, R37, R38, R4 ;  /* 0x0000002625048223 */ /* 0x000fe20000010004 */
[----:B------:R-:W-:Y:S01]  /*6890*/  @!P0 F2FP.BF16.PACK_AB R36, R85, R86 ;  /* 0x000000565524823e */ /* 0x000fe200000010ff */
[-C--:B------:R-:W-:Y:S02]  /*68a0*/  @!P0 FMUL.FTZ R8, R8, R11.reuse ;  /* 0x0000000b08088220 */ /* 0x080fe40000410000 */
[----:B------:R-:W-:Y:S01]  /*68b0*/  @!P0 FFMA.FTZ R11, R46, R11, -R73 ;  /* 0x0000000b2e0b8223 */ /* 0x000fe20000010849 */
[----:B------:R-:W-:Y:S01]  /*68c0*/  @!P0 MOV R52, R36 ;  /* 0x0000002400348202 */ /* 0x000fe20000000f00 */
[----:B------:R-:W-:Y:S01]  /*68d0*/  @!P0 FFMA.FTZ R80, R48, R10, -R80 ;  /* 0x0000000a30508223 */ /* 0x000fe20000010850 */
[----:B------:R-:W-:Y:S01]  /*68e0*/  @!P0 F2FP.BF16.PACK_AB R73, R83, R84 ;  /* 0x000000545349823e */ /* 0x000fe200000010ff */
[----:B------:R-:W-:Y:S02]  /*68f0*/  @!P0 FFMA.FTZ R5, R39, R40, R5 ;  /* 0x0000002827058223 */ /* 0x000fe40000010005 */
[----:B------:R-:W-:Y:S01]  /*6900*/  @!P0 FFMA.FTZ R6, R41, R42, R6 ;  /* 0x0000002a29068223 */ /* 0x000fe20000010006 */
[----:B------:R-:W-:Y:S01]  /*6910*/  @!P0 F2FP.BF16.PACK_AB R11, R80, R11 ;  /* 0x0000000b500b823e */ /* 0x000fe200000010ff */
[----:B------:R-:W-:Y:S01]  /*6920*/  @!P0 FMUL.FTZ R9, R9, R10 ;  /* 0x0000000a09098220 */ /* 0x000fe20000410000 */
        /* <DEDUP_REMOVED lines=16> */
.L_x_2382:
[----:B------:R-:W-:Y:S05]  /*6a30*/  BSYNC B0 ;  /* 0x0000000000007941 */ /* 0x000fea0003800000 */
.L_x_2381:
[----:B------:R-:W-:Y:S11]  /*6a40*/  ISETP.GE.AND P0, PT, R133, c[0x0][0x1d4], PT ;  /* 0x0000750085007a0c */ /* 0x000ff60003f06270 */
[----:B------:R-:W-:Y:S02]  /*6a50*/  @!UPT UIADD3 URZ, URZ, URZ, URZ ;  /* 0x0000003f3f3ff290 */ /* 0x000fe4000fffe03f */
[----:B------:R-:W-:-:S05]  /*6a60*/  @P0 BRA `(.L_x_2380) ;  /* 0x000006f000000947 */ /* 0x000fca0003800000 */
[----:B------:R-:W-:Y:S01]  /*6a70*/  ISETP.GE.AND P2, PT, R94, c[0x0][0x1d4], PT ;  /* 0x000075005e007a0c */ /* 0x000fe20003f46270 */
[----:B-1----:R-:W-:Y:S01]  /*6a80*/  LDS.128 R12, [R126+0xa080] ;  /* 0x00a080007e0c7984 */ /* 0x002fe20000000c00 */
        /* <DEDUP_REMOVED lines=12> */
[--C-:B------:R-:W-:Y:S02]  /*6b50*/  @!P0 SHF.R.U64 R4, R18, 0x10, R19.reuse ;  /* 0x0000001012048819 */ /* 0x100fe40000001213 */
[----:B------:R-:W-:Y:S01]  /*6b60*/  @!P0 SHF.R.U32.HI R3, RZ, 0x10, R19 ;  /* 0x00000010ff038819 */ /* 0x000fe20000011613 */
[----:B-1----:R-:W-:Y:S01]  /*6b70*/  @!P0 IMAD.U32 R11, R44, 0x10000, RZ ;  /* 0x000100002c0b8824 */ /* 0x002fe200078e00ff */
[C---:B------:R-:W-:Y:S01]  /*6b80*/  @!P0 LOP3.LUT R38, R46.reuse, 0xffff0000, RZ, 0xc0, !PT ;  /* 0xffff00002e268812 */ /* 0x040fe200078ec0ff */
[----:B------:R-:W-:Y:S01]  /*6b90*/  @!P0 IMAD.U32 R36, R46, 0x10000, RZ ;  /* 0x000100002e248824 */ /* 0x000fe200078e00ff */
[C---:B------:R-:W-:Y:S01]  /*6ba0*/  @!P0 LOP3.LUT R42, R47.reuse, 0xffff0000, RZ, 0xc0, !PT ;  /* 0xffff00002f2a8812 */ /* 0x040fe200078ec0ff */
[----:B------:R-:W-:Y:S01]  /*6bb0*/  @!P0 IMAD.U32 R40, R47, 0x10000, RZ ;  /* 0x000100002f288824 */ /* 0x000fe200078e00ff */
[----:B------:R-:W-:Y:S01]  /*6bc0*/  @!P0 PRMT R10, R29, 0x5410, R3 ;  /* 0x000054101d0a8816 */ /* 0x000fe20000000003 */
[----:B------:R-:W-:Y:S01]  /*6bd0*/  @!P0 IMAD.U32 R3, R12, 0x10000, RZ ;  /* 0x000100000c038824 */ /* 0x000fe200078e00ff */
[----:B------:R-:W-:Y:S02]  /*6be0*/  @!P0 SHF.R.U32.HI R6, RZ, 0x10, R17 ;  /* 0x00000010ff068819 */ /* 0x000fe40000011611 */
[----:B------:R-:W-:Y:S02]  /*6bf0*/  @!P0 LOP3.LUT R17, R44, 0xffff0000, RZ, 0xc0, !PT ;  /* 0xffff00002c118812 */ /* 0x000fe400078ec0ff */
[----:B------:R-:W-:Y:S02]  /*6c00*/  @!P0 SHF.R.U64 R5, R56, 0x10, R57 ;  /* 0x0000001038058819 */ /* 0x000fe40000001239 */
[----:B------:R-:W-:Y:S02]  /*6c10*/  @!P0 SHF.R.U64 R8, R58, 0x10, R59 ;  /* 0x000000103a088819 */ /* 0x000fe4000000123b */
[----:B------:R-:W-:Y:S02]  /*6c20*/  @!P0 PRMT R5, R49, 0x5410, R5 ;  /* 0x0000541031058816 */ /* 0x000fe40000000005 */
[----:B------:R-:W-:Y:S02]  /*6c30*/  @!P0 SHF.R.U32.HI R9, RZ, 0x10, R59 ;  /* 0x00000010ff098819 */ /* 0x000fe4000001163b */
[----:B------:R-:W-:Y:S02]  /*6c40*/  @!P0 LOP3.LUT R16, R5, 0xffff0000, RZ, 0xc0, !PT ;  /* 0xffff000005108812 */ /* 0x000fe400078ec0ff */
[----:B------:R-:W-:Y:S02]  /*6c50*/  @!P0 PRMT R2, R28, 0x5432, R2 ;  /* 0x000054321c028816 */ /* 0x000fe40000000002 */
[----:B------:R-:W-:Y:S02]  /*6c60*/  @!P0 SHF.R.U32.HI R7, RZ, 0x10, R57 ;  /* 0x00000010ff078819 */ /* 0x000fe40000011639 */
[----:B------:R-:W-:Y:S02]  /*6c70*/  @!P0 PRMT R37, R50, 0x5410, R8 ;  /* 0x0000541032258816 */ /* 0x000fe40000000008 */
[----:B------:R-:W-:Y:S02]  /*6c80*/  @!P0 PRMT R8, R29, 0x5432, R4 ;  /* 0x000054321d088816 */ /* 0x000fe40000000004 */
[----:B------:R-:W-:Y:S02]  /*6c90*/  @!P0 LOP3.LUT R4, R12, 0xffff0000, RZ, 0xc0, !PT ;  /* 0xffff00000c048812 */ /* 0x000fe400078ec0ff */
[----:B------:R-:W-:Y:S02]  /*6ca0*/  @!P0 LOP3.LUT R29, R45, 0xffff0000, RZ, 0xc0, !PT ;  /* 0xffff00002d1d8812 */ /* 0x000fe400078ec0ff */
[----:B------:R-:W-:Y:S01]  /*6cb0*/  @!P0 PRMT R41, R50, 0x5432, R9 ;  /* 0x0000543232298816 */ /* 0x000fe20000000009 */
[----:B------:R-:W-:Y:S01]  /*6cc0*/  @!P0 IMAD.U32 R9, R5, 0x10000, RZ ;  /* 0x0001000005098824 */ /* 0x000fe200078e00ff */
[----:B------:R-:W-:Y:S01]  /*6cd0*/  @!P0 LOP3.LUT R5, R2, 0xffff0000, RZ, 0xc0, !PT ;  /* 0xffff000002058812 */ /* 0x000fe200078ec0ff */
[----:B------:R-:W-:Y:S01]  /*6ce0*/  @!P0 FMUL.FTZ R19, R4, R16 ;  /* 0x0000001004138220 */ /* 0x000fe20000410000 */
[----:B------:R-:W-:Y:S01]  /*6cf0*/  @!P0 PRMT R35, R49, 0x5432, R7 ;  /* 0x0000543231238816 */ /* 0x000fe20000000007 */
[----:B------:R-:W-:Y:S01]  /*6d00*/  @!P0 IMAD.U32 R7, R2, 0x10000, RZ ;  /* 0x0001000002078824 */ /* 0x000fe200078e00ff */
[----:B------:R-:W-:Y:S01]  /*6d10*/  @!P0 PRMT R6, R28, 0x5410, R6 ;  /* 0x000054101c068816 */ /* 0x000fe20000000006 */
[----:B------:R-:W-:Y:S01]  /*6d20*/  @!P0 FMUL.FTZ R18, R3, R9 ;  /* 0x0000000903128220 */ /* 0x000fe20000410000 */
[----:B------:R-:W-:Y:S01]  /*6d30*/  @!P0 LOP3.LUT R28, R35, 0xffff0000, RZ, 0xc0, !PT ;  /* 0xffff0000231c8812 */ /* 0x000fe200078ec0ff */
[-C--:B------:R-:W-:Y:S02]  /*6d40*/  @!P0 FMUL.FTZ R2, R3, R7.reuse ;  /* 0x0000000703028220 */ /* 0x080fe40000410000 */
[----:B------:R-:W-:Y:S01]  /*6d50*/  @!P0 FFMA.FTZ R59, R11, R7, -R18 ;  /* 0x000000070b3b8223 */ /* 0x000fe20000010812 */
[----:B------:R-:W-:Y:S01]  /*6d60*/  @!P0 SHF.L.U32 R18, R35, 0x10, RZ ;  /* 0x0000001023128819 */ /* 0x000fe200000006ff */
        /* <DEDUP_REMOVED lines=15> */
[-C--:B------:R-:W-:Y:S01]  /*6e60*/  @!P0 FMUL.FTZ R5, R5, R6.reuse ;  /* 0x0000000605058220 */ /* 0x080fe20000410000 */
[C---:B------:R-:W-:Y:S01]  /*6e70*/  @!P0 SHF.L.U32 R9, R8.reuse, 0x10, RZ ;  /* 0x0000001008098819 */ /* 0x040fe200000006ff */
        /* <DEDUP_REMOVED lines=15> */
[----:B------:R-:W-:Y:S02]  /*6f70*/  @!P0 FMUL.FTZ R43, R8, R39 ;  /* 0x00000027082b8220 */ /* 0x000fe40000410000 */
        /* <DEDUP_REMOVED lines=30> */
.L_x_2380:
[----:B------:R-:W-:Y:S05]  /*7160*/  BSYNC B1 ;  /* 0x0000000000017941 */ /* 0x000fea0003800000 */
.L_x_2379:
        /* <DEDUP_REMOVED lines=118> */
.L_x_2384:
[----:B------:R-:W-:Y:S05]  /*78d0*/  BSYNC B0 ;  /* 0x0000000000007941 */ /* 0x000fea0003800000 */
.L_x_2383:
        /* <DEDUP_REMOVED lines=11> */
[--C-:B------:R-:W-:Y:S02]  /*7990*/  @!P0 SHF.R.U64 R2, R24, 0x10, R25.reuse ;  /* 0x0000001018028819 */ /* 0x100fe40000001219 */
[----:B------:R-:W-:Y:S02]  /*79a0*/  @!P0 SHF.R.U32.HI R3, RZ, 0x10, R25 ;  /* 0x00000010ff038819 */ /* 0x000fe40000011619 */
[--C-:B------:R-:W-:Y:S02]  /*79b0*/  @!P0 SHF.R.U64 R4, R26, 0x10, R27.reuse ;  /* 0x000000101a048819 */ /* 0x100fe4000000121b */
[----:B------:R-:W-:Y:S02]  /*79c0*/  @!P0 SHF.R.U32.HI R6, RZ, 0x10, R27 ;  /* 0x00000010ff068819 */ /* 0x000fe4000001161b */
[----:B------:R-:W-:Y:S02]  /*79d0*/  @!P0 SHF.R.U64 R5, R64, 0x10, R65 ;  /* 0x0000001040058819 */ /* 0x000fe40000001241 */
[----:B------:R-:W-:Y:S02]  /*79e0*/  @!P0 SHF.R.U32.HI R9, RZ, 0x10, R67 ;  /* 0x00000010ff098819 */ /* 0x000fe40000011643 */
[----:B------:R-:W-:Y:S02]  /*79f0*/  @!P0 PRMT R17, R69, 0x5410, R5 ;  /* 0x0000541045118816 */ /* 0x000fe40000000005 */
[----:B------:R-:W-:Y:S01]  /*7a00*/  @!P0 PRMT R7, R32, 0x5432, R2 ;  /* 0x0000543220078816 */ /* 0x000fe20000000002 */
[----:B-1----:R-:W-:Y:S01]  /*7a10*/  @!P0 IMAD.U32 R2, R12, 0x10000, RZ ;  /* 0x000100000c028824 */ /* 0x002fe200078e00ff */
[----:B------:R-:W-:Y:S02]  /*7a20*/  @!P0 PRMT R5, R32, 0x5410, R3 ;  /* 0x0000541020058816 */ /* 0x000fe40000000003 */
[----:B------:R-:W-:Y:S02]  /*7a30*/  @!P0 SHF.L.U32 R3, R13, 0x10, RZ ;  /* 0x000000100d038819 */ /* 0x000fe400000006ff */
[----:B------:R-:W-:Y:S01]  /*7a40*/  @!P0 PRMT R22, R70, 0x5410, R9 ;  /* 0x0000541046168816 */ /* 0x000fe20000000009 */
[----:B------:R-:W-:Y:S01]  /*7a50*/  @!P0 IMAD.U32 R9, R17, 0x10000, RZ ;  /* 0x0001000011098824 */ /* 0x000fe200078e00ff */
[----:B------:R-:W-:Y:S01]  /*7a60*/  @!P0 SHF.R.U32.HI R8, RZ, 0x10, R65 ;  /* 0x00000010ff088819 */ /* 0x000fe20000011641 */
[----:B--2---:R-:W-:Y:S01]  /*7a70*/  @!P0 IMAD.U32 R11, R36, 0x10000, RZ ;  /* 0x00010000240b8824 */ /* 0x004fe200078e00ff */
[C---:B------:R-:W-:Y:S01]  /*7a80*/  @!P0 SHF.L.U32 R27, R39.reuse, 0x10, RZ ;  /* 0x00000010271b8819 */ /* 0x040fe200000006ff */
[----:B------:R-:W-:Y:S01]  /*7a90*/  @!P0 FMUL.FTZ R20, R2, R9 ;  /* 0x0000000902148220 */ /* 0x000fe20000410000 */
[----:B------:R-:W-:Y:S01]  /*7aa0*/  @!P0 LOP3.LUT R29, R39, 0xffff0000, RZ, 0xc0, !PT ;  /* 0xffff0000271d8812 */ /* 0x000fe200078ec0ff */
[----:B------:R-:W-:Y:S01]  /*7ab0*/  @!P0 IMAD.U32 R19, R37, 0x10000, RZ ;  /* 0x0001000025138824 */ /* 0x000fe200078e00ff */
[----:B------:R-:W-:Y:S01]  /*7ac0*/  @!P0 LOP3.LUT R25, R38, 0xffff0000, RZ, 0xc0, !PT ;  /* 0xffff000026198812 */ /* 0x000fe200078ec0ff */
[C---:B------:R-:W-:Y:S01]  /*7ad0*/  @!P0 IMAD.U32 R26, R22.reuse, 0x10000, RZ ;  /* 0x00010000161a8824 */ /* 0x040fe200078e00ff */
[----:B------:R-:W-:Y:S02]  /*7ae0*/  @!P0 PRMT R16, R69, 0x5432, R8 ;  /* 0x0000543245108816 */ /* 0x000fe40000000008 */
[----:B------:R-:W-:Y:S01]  /*7af0*/  @!P0 PRMT R8, R33, 0x5410, R6 ;  /* 0x0000541021088816 */ /* 0x000fe20000000006 */
[----:B------:R-:W-:Y:S01]  /*7b00*/  @!P0 IMAD.U32 R6, R5, 0x10000, RZ ;  /* 0x0001000005068824 */ /* 0x000fe200078e00ff */
[----:B------:R-:W-:Y:S01]  /*7b10*/  @!P0 LOP3.LUT R28, R22, 0xffff0000, RZ, 0xc0, !PT ;  /* 0xffff0000161c8812 */ /* 0x000fe200078ec0ff */
[----:B------:R-:W-:Y:S01]  /*7b20*/  @!P0 IMAD.U32 R18, R16, 0x10000, RZ ;  /* 0x0001000010128824 */ /* 0x000fe200078e00ff */
[----:B------:R-:W-:Y:S03]  /*7b30*/  @!P0 SHF.R.U64 R10, R66, 0x10, R67 ;  /* 0x00000010420a8819 */ /* 0x000fe60000001243 */
[----:B------:R-:W-:Y:S01]  /*7b40*/  @!P0 FMUL.FTZ R21, R3, R18 ;  /* 0x0000001203158220 */ /* 0x000fe20000410000 */
[----:B------:R-:W-:Y:S02]  /*7b50*/  @!P0 PRMT R24, R70, 0x5432, R10 ;  /* 0x0000543246188816 */ /* 0x000fe4000000000a */
[----:B------:R-:W-:Y:S01]  /*7b60*/  @!P0 PRMT R10, R33, 0x5432, R4 ;  /* 0x00005432210a8816 */ /* 0x000fe20000000004 */
[C---:B------:R-:W-:Y:S01]  /*7b70*/  @!P0 IMAD.U32 R4, R7.reuse, 0x10000, RZ ;  /* 0x0001000007048824 */ /* 0x040fe200078e00ff */
[----:B------:R-:W-:Y:S01]  /*7b80*/  @!P0 LOP3.LUT R7, R7, 0xffff0000, RZ, 0xc0, !PT ;  /* 0xffff000007078812 */ /* 0x000fe200078ec0ff */
[----:B------:R-:W-:Y:S01]  /*7b90*/  @!P0 FFMA.FTZ R41, R19, R6, -R21 ;  /* 0x0000000613298223 */ /* 0x000fe20000010815 */
[----:B------:R-:W-:Y:S01]  /*7ba0*/  @!P0 LOP3.LUT R21, R37, 0xffff0000, RZ, 0xc0, !PT ;  /* 0xffff000025158812 */ /* 0x000fe200078ec0ff */
[-C--:B------:R-:W-:Y:S02]  /*7bb0*/  @!P0 FMUL.FTZ R2, R2, R4.reuse ;  /* 0x0000000402028220 */ /* 0x080fe40000410000 */
[----:B------:R-:W-:Y:S01]  /*7bc0*/  @!P0 FFMA.FTZ R44, R11, R4, -R20 ;  /* 0x000000040b2c8223 */ /* 0x000fe20000010814 */
[----:B------:R-:W-:Y:S01]  /*7bd0*/  @!P0 LOP3.LUT R20, R16, 0xffff0000, RZ, 0xc0, !PT ;  /* 0xffff000010148812 */ /* 0x000fe200078ec0ff */
[----:B------:R-:W-:Y:S01]  /*7be0*/  @!P0 FMUL.FTZ R4, R3, R6 ;  /* 0x0000000603048220 */ /* 0x000fe20000410000 */
[----:B------:R-:W-:Y:S01]  /*7bf0*/  @!P0 LOP3.LUT R16, R17, 0xffff0000, RZ, 0xc0, !PT ;  /* 0xffff000011108812 */ /* 0x000fe200078ec0ff */
[----:B------:R-:W-:Y:S01]  /*7c00*/  @!P0 FFMA.FTZ R2, R9, R11, R2 ;  /* 0x0000000b09028223 */ /* 0x000fe20000010002 */
[----:B------:R-:W-:Y:S02]  /*7c10*/  @!P0 LOP3.LUT R17, R36, 0xffff0000, RZ, 0xc0, !PT ;  /* 0xffff000024118812 */ /* 0x000fe400078ec0ff */
[----:B------:R-:W-:Y:S02]  /*7c20*/  @!P0 LOP3.LUT R6, R12, 0xffff0000, RZ, 0xc0, !PT ;  /* 0xffff00000c068812 */ /* 0x000fe400078ec0ff */
[----:B------:R-:W-:Y:S02]  /*7c30*/  @!P0 LOP3.LUT R9, R5, 0xffff0000, RZ, 0xc0, !PT ;  /* 0xffff000005098812 */ /* 0x000fe400078ec0ff */
[----:B------:R-:W-:Y:S01]  /*7c40*/  @!P0 LOP3.LUT R3, R13, 0xffff0000, RZ, 0xc0, !PT ;  /* 0xffff00000d038812 */ /* 0x000fe200078ec0ff */
[C---:B------:R-:W-:Y:S04]  /*7c50*/  @!P0 FMUL.FTZ R23, R6.reuse, R16 ;  /* 0x0000001006178220 */ /* 0x040fe80000410000 */
[C---:B------:R-:W-:Y:S02]  /*7c60*/  @!P0 FMUL.FTZ R11, R3.reuse, R20 ;  /* 0x00000014030b8220 */ /* 0x040fe40000410000 */
[----:B------:R-:W-:Y:S02]  /*7c70*/  @!P0 FMUL.FTZ R5, R3, R9 ;  /* 0x0000000903058220 */ /* 0x000fe40000410000 */
[----:B------:R-:W-:Y:S02]  /*7c80*/  @!P0 FMUL.FTZ R3, R6, R7 ;  /* 0x0000000706038220 */ /* 0x000fe40000410000 */
[----:B------:R-:W-:Y:S02]  /*7c90*/  @!P0 IMAD.U32 R6, R15, 0x10000, RZ ;  /* 0x000100000f068824 */ /* 0x000fe400078e00ff */
[----:B------:R-:W-:Y:S01]  /*7ca0*/  @!P0 FFMA.FTZ R40, R21, R9, -R11 ;  /* 0x0000000915288223 */ /* 0x000fe2000001080b */
[C---:B------:R-:W-:Y:S01]  /*7cb0*/  @!P0 LOP3.LUT R11, R8.reuse, 0xffff0000, RZ, 0xc0, !PT ;  /* 0xffff0000080b8812 */ /* 0x040fe200078ec0ff */
[----:B------:R-:W-:Y:S01]  /*7cc0*/  @!P0 FFMA.FTZ R35, R17, R7, -R23 ;  /* 0x0000000711238223 */ /* 0x000fe20000010817 */
[----:B------:R-:W-:Y:S01]  /*7cd0*/  @!P0 LOP3.LUT R7, R15, 0xffff0000, RZ, 0xc0, !PT ;  /* 0xffff00000f078812 */ /* 0x000fe200078ec0ff */
[----:B------:R-:W-:Y:S02]  /*7ce0*/  @!P0 IMAD.U32 R9, R8, 0x10000, RZ ;  /* 0x0001000008098824 */ /* 0x000fe400078e00ff */
[C---:B------:R-:W-:Y:S02]  /*7cf0*/  @!P0 FMUL.FTZ R22, R6.reuse, R26 ;  /* 0x0000001a06168220 */ /* 0x040fe40000410000 */
[----:B------:R-:W-:Y:S02]  /*7d00*/  @!P0 FMUL.FTZ R23, R7, R28 ;  /* 0x0000001c07178220 */ /* 0x000fe40000410000 */
[-C--:B------:R-:W-:Y:S02]  /*7d10*/  @!P0 FMUL.FTZ R8, R6, R9.reuse ;  /* 0x0000000906088220 */ /* 0x080fe40000410000 */
[----:B------:R-:W-:Y:S02]  /*7d20*/  @!P0 FFMA.FTZ R33, R27, R9, -R22 ;  /* 0x000000091b218223 */ /* 0x000fe40000010816 */
[-C--:B------:R-:W-:Y:S01]  /*7d30*/  @!P0 FMUL.FTZ R9, R7, R11.reuse ;  /* 0x0000000b07098220 */ /* 0x080fe20000410000 */
[----:B------:R-:W-:Y:S01]  /*7d40*/  @!P0 LOP3.LUT R7, R14, 0xffff0000, RZ, 0xc0, !PT ;  /* 0xffff00000e078812 */ /* 0x000fe200078ec0ff */
[C---:B------:R-:W-:Y:S01]  /*7d50*/  @!P0 IMAD.U32 R22, R24.reuse, 0x10000, RZ ;  /* 0x0001000018168824 */ /* 0x040fe200078e00ff */
[----:B------:R-:W-:Y:S01]  /*7d60*/  @!P0 LOP3.LUT R24, R24, 0xffff0000, RZ, 0xc0, !PT ;  /* 0xffff000018188812 */ /* 0x000fe200078ec0ff */
[----:B------:R-:W-:Y:S02]  /*7d70*/  @!P0 IMAD.U32 R6, R14, 0x10000, RZ ;  /* 0x000100000e068824 */ /* 0x000fe400078e00ff */
[----:B------:R-:W-:Y:S01]  /*7d80*/  @!P0 FFMA.FTZ R32, R29, R11, -R23 ;  /* 0x0000000b1d208223 */ /* 0x000fe20000010817 */
[----:B------:R-:W-:Y:S01]  /*7d90*/  @!P0 SHF.L.U32 R23, R38, 0x10, RZ ;  /* 0x0000001026178819 */ /* 0x000fe200000006ff */
[C---:B------:R-:W-:Y:S01]  /*7da0*/  @!P0 IMAD.U32 R11, R10.reuse, 0x10000, RZ ;  /* 0x000100000a0b8824 */ /* 0x040fe200078e00ff */
[----:B------:R-:W-:Y:S01]  /*7db0*/  @!P0 LOP3.LUT R10, R10, 0xffff0000, RZ, 0xc0, !PT ;  /* 0xffff00000a0a8812 */ /* 0x000fe200078ec0ff */
[----:B------:R-:W-:Y:S02]  /*7dc0*/  @!P0 FMUL.FTZ R30, R6, R22 ;  /* 0x00000016061e8220 */ /* 0x000fe40000410000 */
[----:B------:R-:W-:Y:S02]  /*7dd0*/  @!P0 FMUL.FTZ R31, R7, R24 ;  /* 0x00000018071f8220 */ /* 0x000fe40000410000 */
[----:B------:R-:W-:Y:S01]  /*7de0*/  @!P0 FFMA.FTZ R3, R16, R17, R3 ;  /* 0x0000001110038223 */ /* 0x000fe20000010003 */
[----:B------:R-:W-:Y:S01]  /*7df0*/  @!P0 F2FP.BF16.PACK_AB R17, R35, R44 ;  /* 0x0000002c2311823e */ /* 0x000fe200000010ff */
[----:B------:R-:W-:Y:S01]  /*7e00*/  @!P0 FMUL.FTZ R6, R6, R11 ;  /* 0x0000000b06068220 */ /* 0x000fe20000410000 */
[----:B------:R-:W-:Y:S01]  /*7e10*/  @!P0 F2FP.BF16.PACK_AB R16, R32, R33 ;  /* 0x000000212010823e */ /* 0x000fe200000010ff */
[----:B------:R-:W-:Y:S01]  /*7e20*/  @!P0 FFMA.FTZ R11, R23, R11, -R30 ;  /* 0x0000000b170b8223 */ /* 0x000fe2000001081e */
[----:B------:R-:W-:Y:S01]  /*7e30*/  @!P0 MOV R36, R17 ;  /* 0x0000001100248202 */ /* 0x000fe20000000f00 */
[----:B------:R-:W-:Y:S01]  /*7e40*/  @!P0 FFMA.FTZ R31, R25, R10, -R31 ;  /* 0x0000000a191f8223 */ /* 0x000fe2000001081f */
[----:B------:R-:W-:Y:S01]  /*7e50*/  @!P0 MOV R39, R16 ;  /* 0x0000001000278202 */ /* 0x000fe20000000f00 */
        /* <DEDUP_REMOVED lines=29> */
.L_x_2354:
        /* <DEDUP_REMOVED lines=22> */
.L_x_2386:
[----:B------:R-:W-:Y:S05]  /*8190*/  BSYNC B0 ;  /* 0x0000000000007941 */ /* 0x000fea0003800000 */
.L_x_2385:
        /* <DEDUP_REMOVED lines=19> */
.L_x_2368:
[----:B------:R-:W-:Y:S05]  /*82d0*/  BSYNC B2 ;  /* 0x0000000000027941 */ /* 0x000fea0003800000 */
.L_x_2353:
[----:B--2---:R-:W-:Y:S01]  /*82e0*/  IMAD.WIDE.U32 R2, R34, 0x30, RZ ;  /* 0x0000003022027825 */ /* 0x004fe200078e00ff */
[----:B------:R-:W-:Y:S01]  /*82f0*/  ISETP.NE.AND P3, PT, R119, RZ, PT ;  /* 0x000000ff7700720c */ /* 0x000fe20003f65270 */
[----:B------:R-:W-:Y:S02]  /*8300*/  BSSY B0, `(.L_x_2387) ;  /* 0x0000046000007945 */ /* 0x000fe40003800000 */
[----:B-1----:R-:W-:Y:S01]  /*8310*/  IMAD R5, R92, 0x30, RZ ;  /* 0x000000305c057824 */ /* 0x002fe200078e02ff */
[-C--:B------:R-:W-:Y:S03]  /*8320*/  IADD3 R4, P0, R130, R2.reuse, RZ ;  /* 0x0000000282047210 */ /* 0x080fe60007f1e0ff */
[----:B------:R-:W-:Y:S04]  /*8330*/  IMAD.IADD R5, R3, 0x1, R5 ;  /* 0x0000000103057824 */ /* 0x000fe800078e0205 */
[----:B------:R-:W-:Y:S01]  /*8340*/  IMAD.X R3, R5, 0x1, R147, P0 ;  /* 0x0000000105037824 */ /* 0x000fe200000e0693 */
[----:B------:R-:W-:Y:S01]  /*8350*/  IADD3 R16, P0, R149, R2, RZ ;  /* 0x0000000295107210 */ /* 0x000fe20007f1e0ff */
[----:B------:R-:W-:Y:S03]  /*8360*/  IMAD.IADD R2, R88, 0x1, -R225 ;  /* 0x0000000158027824 */ /* 0x000fe600078e0ae1 */
[----:B------:R-:W-:Y:S02]  /*8370*/  IADD3.X R17, R5, R148, RZ, P0, !PT ;  /* 0x0000009405117210 */ /* 0x000fe400007fe4ff */
[----:B------:R-:W-:Y:S11]  /*8380*/  ISETP.GE.AND P0, PT, R2, 0x21, PT ;  /* 0x000000210200780c */ /* 0x000ff60003f06270 */
[----:B------:R-:W-:Y:S02]  /*8390*/  @!UPT UIADD3 URZ, URZ, URZ, URZ ;  /* 0x0000003f3f3ff290 */ /* 0x000fe4000fffe03f */
[----:B------:R-:W-:Y:S04]  /*83a0*/  @P0 IADD3 R5, P1, R4, 0x20, RZ ;  /* 0x0000002004050810 */ /* 0x000fe80007f3e0ff */
[----:B------:R-:W-:Y:S02]  /*83b0*/  @P0 IADD3.X R8, RZ, R3, RZ, P1, !PT ;  /* 0x00000003ff080210 */ /* 0x000fe40000ffe4ff */
[----:B------:R-:W-:Y:S11]  /*83c0*/  ISETP.GE.AND P1, PT, R2, 0x1, PT ;  /* 0x000000010200780c */ /* 0x000ff60003f26270 */
[----:B------:R-:W-:Y:S02]  /*83d0*/  @!UPT UIADD3 URZ, URZ, URZ, URZ ;  /* 0x0000003f3f3ff290 */ /* 0x000fe4000fffe03f */
[----:B------:R-:W-:Y:S01]  /*83e0*/  @P1 IMAD R6, R3, c[0x0][0x258], RZ ;  /* 0x0000960003061a24 */ /* 0x000fe200078e02ff */
[----:B------:R-:W-:Y:S01]  /*83f0*/  @P1 MOV R3, R108 ;  /* 0x0000006c00031202 */ /* 0x000fe20000000f00 */
[----:B------:R-:W-:Y:S04]  /*8400*/  @P1 IMAD.MOV.U32 R2, RZ, RZ, R98 ;  /* 0x000000ffff021224 */ /* 0x000fe800078e0062 */
[C---:B------:R-:W-:Y:S04]  /*8410*/  @P1 IMAD.WIDE.U32 R2, R4.reuse, c[0x0][0x258], R2 ;  /* 0x0000960004021a25 */ /* 0x040fe800078e0002 */
[----:B------:R-:W-:Y:S01]  /*8420*/  @P1 IMAD R4, R4, c[0x0][0x25c], R6 ;  /* 0x0000970004041a24 */ /* 0x000fe200078e0206 */
[----:B------:R-:W-:Y:S03]  /*8430*/  @P1 LEA R6, P2, R2, c[0x0][0x250], 0x1 ;  /* 0x0000940002061a11 */ /* 0x000fe600078408ff */
[----:B------:R-:W-:Y:S02]  /*8440*/  @P1 IMAD.IADD R3, R3, 0x1, R4 ;  /* 0x0000000103031824 */ /* 0x000fe400078e0204 */
[----:B------:R-:W-:Y:S03]  /*8450*/  @P0 IMAD R4, R8, c[0x0][0x258], RZ ;  /* 0x0000960008040a24 */ /* 0x000fe600078e02ff */
[----:B------:R-:W-:Y:S01]  /*8460*/  @P1 LEA.HI.X R7, R2, c[0x0][0x254], R3, 0x1, P2 ;  /* 0x0000950002071a11 */ /* 0x000fe200010f0c03 */
[----:B------:R-:W-:Y:S01]  /*8470*/  @P0 IMAD.MOV.U32 R3, RZ, RZ, R108 ;  /* 0x000000ffff030224 */ /* 0x000fe200078e006c */
[----:B------:R-:W-:Y:S03]  /*8480*/  @P0 MOV R2, R98 ;  /* 0x0000006200020202 */ /* 0x000fe60000000f00 */
[----:B------:R-:W-:Y:S01]  /*8490*/  @!PT LDS RZ, [RZ] ;  /* 0x00000000fffff984 */ /* 0x000fe20000000800 */
[----:B------:R-:W-:Y:S01]  /*84a0*/  @!PT LDS RZ, [RZ] ;  /* 0x00000000fffff984 */ /* 0x000fe20000000800 */
[----:B------:R-:W-:Y:S01]  /*84b0*/  @!PT LDS RZ, [RZ] ;  /* 0x00000000fffff984 */ /* 0x000fe20000000800 */
[----:B------:R1:W-:Y:S02]  /*84c0*/  @P1 LDGSTS.E.BYPASS.LTC128B.128 [R211+0x4080], [R6.64], !P3 ;  /* 0x0408000006d31fae */ /* 0x0003e4000d901d46 */
[C---:B------:R-:W-:Y:S02]  /*84d0*/  @P0 IMAD.WIDE.U32 R2, R5.reuse, c[0x0][0x258], R2 ;  /* 0x0000960005020a25 */ /* 0x040fe400078e0002 */
[----:B------:R1:W-:Y:S02]  /*84e0*/  @P1 LDGSTS.E.BYPASS.LTC128B.128 [R211+0x5880], [R6.64+0x80], !P6 ;  /* 0x0588008006d31fae */ /* 0x0003e4000f101d46 */
[----:B------:R-:W-:Y:S01]  /*84f0*/  @P0 IMAD R5, R5, c[0x0][0x25c], R4 ;  /* 0x0000970005050a24 */ /* 0x000fe200078e0204 */
[C---:B------:R-:W-:Y:S01]  /*8500*/  @P0 LEA R4, P2, R2.reuse, c[0x0][0x250], 0x1 ;  /* 0x0000940002040a11 */ /* 0x040fe200078408ff */
[----:B------:R1:W-:Y:S03]  /*8510*/  @P1 LDGSTS.E.BYPASS.LTC128B.128 [R211+0x7080], [R6.64+0x100], !P5 ;  /* 0x0708010006d31fae */ /* 0x0003e6000e901d46 */
[----:B------:R-:W-:Y:S01]  /*8520*/  @P0 IADD3 R3, R3, R5, RZ ;  /* 0x0000000503030210 */ /* 0x000fe20007ffe0ff */
[----:B------:R1:W-:Y:S03]  /*8530*/  @P1 LDGSTS.E.BYPASS.LTC128B.128 [R211+0x8880], [R6.64+0x180], !P4 ;  /* 0x0888018006d31fae */ /* 0x0003e6000e101d46 */
[----:B------:R-:W-:Y:S05]  /*8540*/  @P0 LEA.HI.X R5, R2, c[0x0][0x254], R3, 0x1, P2 ;  /* 0x0000950002050a11 */ /* 0x000fea00010f0c03 */
        /* <DEDUP_REMOVED lines=13> */
[----:B------:R-:W-:Y:S04]  /*8620*/  IMAD R2, R16, c[0x0][0x20c], R2 ;  /* 0x0000830010027a24 */ /* 0x000fe800078e0202 */
        /* <DEDUP_REMOVED lines=19> */
.L_x_2388:
[----:B-1----:R-:W-:Y:S05]  /*8760*/  BSYNC B0 ;  /* 0x0000000000007941 */ /* 0x002fea0003800000 */
.L_x_2387:
        /* <DEDUP_REMOVED lines=30> */
.L_x_2390:
[----:B------:R-:W-:Y:S05]  /*8950*/  BSYNC B0 ;  /* 0x0000000000007941 */ /* 0x000fea0003800000 */
.L_x_2389:
        /* <DEDUP_REMOVED lines=13> */
[C---:B------:R-:W-:Y:S11]  /*8a30*/  ISETP.GE.AND P1, PT, R5.reuse, 0x1, PT ;  /* 0x000000010500780c */ /* 0x040ff60003f26270 */
        /* <DEDUP_REMOVED lines=9> */
[----:B------:R-:W-:Y:S11]  /*8ad0*/  ISETP.NE.AND P2, PT, R119, RZ, PT ;  /* 0x000000ff7700720c */ /* 0x000ff60003f45270 */
        /* <DEDUP_REMOVED lines=12> */
.L_x_2392:
[----:B------:R-:W-:Y:S05]  /*8ba0*/  BSYNC B0 ;  /* 0x0000000000007941 */ /* 0x000fea0003800000 */
.L_x_2391:
[----:B------:R-:W0:Y:S01]  /*8bb0*/  LDGDEPBAR ;  /* 0x00000000000079af */ /* 0x000e220000000000 */
[----:B------:R-:W-:Y:S01]  /*8bc0*/  IADD3 R34, R34, -0x1, RZ ;  /* 0xffffffff22227810 */ /* 0x000fe20007ffe0ff */
[----:B------:R-:W-:-:S05]  /*8bd0*/  @P3 BRA `(.L_x_2393) ;  /* 0xffffa84000003947 */ /* 0x000fca000383ffff */
[----:B------:R-:W-:Y:S01]  /*8be0*/  WARPSYNC 0xffffffff ;  /* 0xffffffff00007948 */ /* 0x000fe20003800000 */
[----:B------:R-:W-:Y:S06]  /*8bf0*/  BAR.SYNC.DEFER_BLOCKING 0x0 ;  /* 0x0000000000007b1d */ /* 0x000fec0000010000 */
.L_x_2352:
[----:B-1----:R-:W2:Y:S01]  /*8c00*/  LDL R17, [R1+0x20] ;  /* 0x0000200001117983 */ /* 0x002ea20000100800 */
[----:B------:R-:W-:-:S05]  /*8c10*/  IMAD.MOV.U32 R0, RZ, RZ, c[0x0][0x2c4] ;  /* 0x0000b100ff007624 */ /* 0x000fca00078e00ff */
[----:B------:R-:W-:Y:S01]  /*8c20*/  ISETP.NE.AND P3, PT, R0, 0x1, PT ;  /* 0x000000010000780c */ /* 0x000fe20003f65270 */
[----:B------:R-:W-:Y:S01]  /*8c30*/  BSSY B0, `(.L_x_2394) ;  /* 0x000002a000007945 */ /* 0x000fe20003800000 */
[----:B------:R-:W-:Y:S01]  /*8c40*/  IMAD.IADD R10, R163, 0x1, R164 ;  /* 0x00000001a30a7824 */ /* 0x000fe200078e02a4 */
[----:B--2---:R-:W-:-:S10]  /*8c50*/  IADD3 R0, R17, 0x7f, RZ ;  /* 0x0000007f11007810 */ /* 0x004fd40007ffe0ff */
[----:B------:R-:W-:-:S05]  /*8c60*/  @P3 IMAD.HI.U32 R2, R0, c[0x0][0x2c8], RZ ;  /* 0x0000b20000023a27 */ /* 0x000fca00078e00ff */
[----:B------:R-:W-:-:S05]  /*8c70*/  @P3 SHF.R.U32.HI R0, RZ, c[0x0][0x2cc], R2 ;  /* 0x0000b300ff003a19 */ /* 0x000fca0000011602 */
[----:B------:R-:W-:-:S04]  /*8c80*/  IMAD.IADD R0, R167, 0x1, R0 ;  /* 0x00000001a7007824 */ /* 0x000fc800078e0200 */
[----:B------:R-:W-:-:S05]  /*8c90*/  IMAD.HI R0, R0, 0x2aaaaaab, RZ ;  /* 0x2aaaaaab00007827 */ /* 0x000fca00078e02ff */
[----:B------:R-:W-:-:S04]  /*8ca0*/  SHF.R.U32.HI R2, RZ, 0x1f, R0 ;  /* 0x0000001fff027819 */ /* 0x000fc80000011600 */
[----:B------:R-:W-:-:S04]  /*8cb0*/  LEA.HI.SX32 R0, R0, R2, 0x1d ;  /* 0x0000000200007211 */ /* 0x000fc800078feaff */
[----:B------:R-:W-:-:S04]  /*8cc0*/  IMNMX R5, R166, R0, PT ;  /* 0x00000000a6057217 */ /* 0x000fc80003800200 */
[----:B------:R-:W-:Y:S01]  /*8cd0*/  ISETP.GE.AND P0, PT, R5, 0x1, PT ;  /* 0x000000010500780c */ /* 0x000fe20003f06270 */
[----:B------:R-:W-:-:S12]  /*8ce0*/  IMAD.MOV.U32 R0, RZ, RZ, RZ ;  /* 0x000000ffff007224 */ /* 0x000fd800078e00ff */
        /* <DEDUP_REMOVED lines=30> */
.L_x_2395:
[----:B------:R-:W-:Y:S05]  /*8ed0*/  BSYNC B0 ;  /* 0x0000000000007941 */ /* 0x000fea0003800000 */
.L_x_2394:
[----:B------:R-:W2:Y:S01]  /*8ee0*/  LDL R2, [R1+0x50] ;  /* 0x0000500001027983 */ /* 0x000ea20000100800 */
        /* <DEDUP_REMOVED lines=68> */
[----:B------:R-:W-:-:S04]  /*9330*/  IMNMX R18, R5, R2, PT ;  /* 0x0000000205127217 */ /* 0x000fc80003800200 */
[----:B------:R-:W-:Y:S01]  /*9340*/  ISETP.GT.AND P0, PT, R18, R234, PT ;  /* 0x000000ea1200720c */ /* 0x000fe20003f04270 */
[----:B------:R1:W-:-:S12]  /*9350*/  STL [R1+0x28], R18 ;  /* 0x0000281201007387 */ /* 0x0003d80000100800 */
[----:B------:R-:W-:Y:S05]  /*9360*/  @!P0 BRA `(.L_x_2396) ;  /* 0x000137f000008947 */ /* 0x000fea0003800000 */
[----:B------:R-:W2:Y:S04]  /*9370*/  LDL R115, [R1+0x10] ;  /* 0x0000100001737983 */ /* 0x000ea80000100800 */
[----:B------:R-:W3:Y:S04]  /*9380*/  LDL R114, [R1+0x24] ;  /* 0x0000240001727983 */ /* 0x000ee80000100800 */
[----:B------:R-:W4:Y:S01]  /*9390*/  LDL R19, [R1+0x1c] ;  /* 0x00001c0001137983 */ /* 0x000f220000100800 */
[----:B------:R-:W-:-:S03]  /*93a0*/  ISETP.NE.U32.AND P0, PT, RZ, c[0x0][0x340], PT ;  /* 0x0000d000ff007a0c */ /* 0x000fc60003f05070 */
[----:B------:R-:W1:Y:S01]  /*93b0*/  S2R R6, SR_TID.X ;  /* 0x0000000000067919 */ /* 0x000e620000002100 */
[----:B------:R-:W-:-:S13]  /*93c0*/  ISETP.NE.AND.EX P2, PT, RZ, c[0x0][0x344], PT, P0 ;  /* 0x0000d100ff007a0c */ /* 0x000fda0003f45300 */
[----:B------:R-:W-:Y:S01]  /*93d0*/  @P2 IMAD.MOV.U32 R2, RZ, RZ, 0x4 ;  /* 0x00000004ff022424 */ /* 0x000fe200078e00ff */
[----:B------:R-:W-:-:S05]  /*93e0*/  SHF.R.S32.HI R0, RZ, 0x1f, R174 ;  /* 0x0000001fff007819 */ /* 0x000fca00000114ae */
[----:B------:R-:W-:Y:S01]  /*93f0*/  IMAD R0, R0, c[0x0][0x178], RZ ;  /* 0x00005e0000007a24 */ /* 0x000fe200078e02ff */
[----:B-1----:R-:W-:-:S03]  /*9400*/  LEA.HI R5, R186, R6, RZ, 0x3 ;  /* 0x00000006ba057211 */ /* 0x002fc600078f18ff */
[----:B------:R-:W-:Y:S01]  /*9410*/  IMAD R4, R174, c[0x0][0x17c], R0 ;  /* 0x00005f00ae047a24 */ /* 0x000fe200078e0200 */
[----:B------:R-:W-:Y:S01]  /*9420*/  LOP3.LUT R0, R5, 0xfffffff8, RZ, 0xc0, !PT ;  /* 0xfffffff805007812 */ /* 0x000fe200078ec0ff */
[----:B--2---:R-:W-:-:S05]  /*9430*/  @P2 IMAD.WIDE R2, R115, R2, c[0x0][0x340] ;  /* 0x0000d00073022625 */ /* 0x004fca00078e0202 */
[----:B------:R1:W2:Y:S01]  /*9440*/  @P2 LDG.E R15, [R2.64] ;  /* 0x00000006020f2981 */ /* 0x0002a2000c1e1900 */
[----:B------:R-:W-:Y:S01]  /*9450*/  ISETP.NE.U32.AND P1, PT, RZ, c[0x0][0x348], PT ;  /* 0x0000d200ff007a0c */ /* 0x000fe20003f25070 */
[----:B------:R-:W-:Y:S01]  /*9460*/  IMAD.IADD R96, R6, 0x1, -R0 ;  /* 0x0000000106607824 */ /* 0x000fe200078e0a00 */
[----:B------:R-:W-:Y:S02]  /*9470*/  SHF.R.S32.HI R9, RZ, 0x1f, R225 ;  /* 0x0000001fff097819 */ /* 0x000fe400000114e1 */
[----:B------:R-:W-:Y:S02]  /*9480*/  ISETP.NE.AND.EX P1, PT, RZ, c[0x0][0x34c], PT, P1 ;  /* 0x0000d300ff007a0c */ /* 0x000fe40003f25310 */
[----:B------:R-:W-:Y:S02]  /*9490*/  LEA R0, R96, R225, 0x5 ;  /* 0x000000e160007211 */ /* 0x000fe400078e28ff */
[----:B---3--:R-:W-:Y:S02]  /*94a0*/  SEL R7, R114, RZ, !P1 ;  /* 0x000000ff72077207 */ /* 0x008fe40004800000 */
[----:B------:R-:W-:Y:S01]  /*94b0*/  SEL R6, R115, RZ, !P1 ;  /* 0x000000ff73067207 */ /* 0x000fe20004800000 */
[----:B------:R-:W-:Y:S01]  /*94c0*/  IMAD.IADD R5, R17, 0x1, R0 ;  /* 0x0000000111057824 */ /* 0x000fe200078e0200 */
[----:B------:R-:W-:Y:S01]  /*94d0*/  ISETP.GE.AND P1, PT, R133, c[0x0][0x1d4], PT ;  /* 0x0000750085007a0c */ /* 0x000fe20003f26270 */
[----:B------:R-:W-:Y:S01]  /*94e0*/  IMAD R7, R7, c[0x0][0x1c0], RZ ;  /* 0x0000700007077a24 */ /* 0x000fe200078e02ff */
[----:B------:R-:W-:Y:S01]  /*94f0*/  LOP3.LUT R224, R224, 0xfffffffb, RZ, 0xc0, !PT ;  /* 0xfffffffbe0e07812 */ /* 0x000fe200078ec0ff */
[----:B------:R-:W-:Y:S01]  /*9500*/  @P3 IMAD.HI.U32 R8, R5, c[0x0][0x2c8], RZ ;  /* 0x0000b20005083a27 */ /* 0x000fe200078e00ff */
[----:B------:R-:W-:-:S02]  /*9510*/  IADD3 R116, R18, -0x1, RZ ;  /* 0xffffffff12747810 */ /* 0x000fc40007ffe0ff */
[----:B------:R-:W-:Y:S01]  /*9520*/  ISETP.GE.AND P4, PT, R226, c[0x0][0x198], PT ;  /* 0x00006600e2007a0c */ /* 0x000fe20003f86270 */
[----:B------:R-:W-:Y:S02]  /*9530*/  IMAD R14, R6, c[0x0][0x1c4], R7 ;  /* 0x00007100060e7a24 */ /* 0x000fe400078e0207 */
[----:B------:R-:W-:Y:S01]  /*9540*/  IMAD.MOV.U32 R0, RZ, RZ, R5 ;  /* 0x000000ffff007224 */ /* 0x000fe200078e0005 */
[----:B------:R-:W-:Y:S01]  /*9550*/  @P3 SHF.R.U32.HI R0, RZ, c[0x0][0x2cc], R8 ;  /* 0x0000b300ff003a19 */ /* 0x000fe20000011608 */
[----:B-1----:R-:W-:Y:S02]  /*9560*/  IMAD.WIDE.U32 R2, R174, c[0x0][0x178], RZ ;  /* 0x00005e00ae027a25 */ /* 0x002fe400078e00ff */
[----:B------:R-:W-:Y:S02]  /*9570*/  @P1 LOP3.LUT R224, R224, 0x4, RZ, 0xfc, !PT ;  /* 0x00000004e0e01812 */ /* 0x000fe400078efcff */
[----:B------:R-:W-:Y:S01]  /*9580*/  ISETP.GE.AND P3, PT, R226, c[0x0][0x1d4], PT ;  /* 0x00007500e2007a0c */ /* 0x000fe20003f66270 */
[----:B------:R-:W-:Y:S01]  /*9590*/  IMAD.IADD R3, R3, 0x1, R4 ;  /* 0x0000000103037824 */ /* 0x000fe200078e0204 */
[----:B------:R-:W-:-:S02]  /*95a0*/  IADD3 R4, P0, R225, R10, RZ ;  /* 0x0000000ae1047210 */ /* 0x000fc40007f1e0ff */
[----:B------:R-:W-:Y:S01]  /*95b0*/  LOP3.LUT R224, R224, 0xfffffff7, RZ, 0xc0, !PT ;  /* 0xfffffff7e0e07812 */ /* 0x000fe200078ec0ff */
[C---:B----4-:R-:W-:Y:S01]  /*95c0*/  IMAD.WIDE.U32 R2, R19.reuse, c[0x0][0x1b8], R2 ;  /* 0x00006e0013027a25 */ /* 0x050fe200078e0002 */
[----:B------:R-:W-:Y:S02]  /*95d0*/  LEA.HI.X.SX32 R12, R10, R9, 0x1, P0 ;  /* 0x000000090a0c7211 */ /* 0x000fe400000f0eff */
[----:B------:R-:W-:Y:S01]  /*95e0*/  ISETP.GE.AND P0, PT, R134, c[0x0][0x1d4], PT ;  /* 0x0000750086007a0c */ /* 0x000fe20003f06270 */
[----:B------:R-:W-:Y:S02]  /*95f0*/  IMAD R3, R19, c[0x0][0x1bc], R3 ;  /* 0x00006f0013037a24 */ /* 0x000fe400078e0203 */
[----:B------:R-:W-:Y:S02]  /*9600*/  IMAD R13, R12, c[0x0][0x1e0], RZ ;  /* 0x000078000c0d7a24 */ /* 0x000fe400078e02ff */
[----:B------:R-:W-:Y:S01]  /*9610*/  IMAD.WIDE.U32 R6, R6, c[0x0][0x1c0], R2 ;  /* 0x0000700006067a25 */ /* 0x000fe200078e0002 */
[----:B------:R-:W-:-:S03]  /*9620*/  MOV R3, R135 ;  /* 0x0000008700037202 */ /* 0x000fc60000000f00 */
[----:B------:R-:W-:Y:S02]  /*9630*/  IMAD.MOV.U32 R2, RZ, RZ, R134 ;  /* 0x000000ffff027224 */ /* 0x000fe400078e0086 */
[----:B------:R-:W-:Y:S02]  /*9640*/  IMAD R12, R12, c[0x0][0x208], RZ ;  /* 0x000082000c0c7a24 */ /* 0x000fe400078e02ff */
[----:B------:R-:W-:Y:S01]  /*9650*/  IMAD.WIDE.U32 R10, R4, c[0x0][0x1e0], R2 ;  /* 0x00007800040a7a25 */ /* 0x000fe200078e0002 */
[----:B------:R-:W-:-:S03]  /*9660*/  @P0 LOP3.LUT R224, R224, 0x8, RZ, 0xfc, !PT ;  /* 0x00000008e0e00812 */ /* 0x000fc600078efcff */
[----:B------:R-:W-:Y:S01]  /*9670*/  IMAD.WIDE.U32 R8, R4, c[0x0][0x208], R2 ;  /* 0x0000820004087a25 */ /* 0x000fe200078e0002 */
[----:B------:R-:W-:-:S03]  /*9680*/  LOP3.LUT R224, R224, 0xfffffffd, RZ, 0xc0, !PT ;  /* 0xfffffffde0e07812 */ /* 0x000fc600078ec0ff */
[----:B------:R-:W-:Y:S01]  /*9690*/  IMAD.MOV R2, RZ, RZ, -R0 ;  /* 0x000000ffff027224 */ /* 0x000fe200078e0a00 */
[----:B------:R-:W-:Y:S01]  /*96a0*/  @P3 LOP3.LUT R224, R224, 0x2, RZ, 0xfc, !PT ;  /* 0x00000002e0e03812 */ /* 0x000fe200078efcff */
[----:B------:R-:W-:Y:S02]  /*96b0*/  IMAD.IADD R3, R7, 0x1, R14 ;  /* 0x0000000107037824 */ /* 0x000fe400078e020e */
[C---:B------:R-:W-:Y:S01]  /*96c0*/  IMAD R16, R4.reuse, c[0x0][0x1e4], R13 ;  /* 0x0000790004107a24 */ /* 0x040fe200078e020d */
[----:B------:R-:W-:Y:S01]  /*96d0*/  SHF.R.S32.HI R13, RZ, 0x1f, R0 ;  /* 0x0000001fff0d7819 */ /* 0x000fe20000011400 */
[----:B------:R-:W-:Y:S01]  /*96e0*/  IMAD R14, R4, c[0x0][0x20c], R12 ;  /* 0x00008300040e7a24 */ /* 0x000fe200078e020c */
[----:B------:R-:W-:Y:S01]  /*96f0*/  LOP3.LUT R224, R224, 0xfffffffe, RZ, 0xc0, !PT ;  /* 0xfffffffee0e07812 */ /* 0x000fe200078ec0ff */
[----:B------:R-:W-:Y:S01]  /*9700*/  IMAD R12, R2, c[0x0][0x2c4], R5 ;  /* 0x0000b100020c7a24 */ /* 0x000fe200078e0205 */
[----:B------:R-:W-:Y:S01]  /*9710*/  SEL R5, RZ, 0xffffffff, P1 ;  /* 0xffffffffff057807 */ /* 0x000fe20000800000 */
[----:B------:R-:W-:Y:S01]  /*9720*/  IMAD R4, R13, c[0x0][0x1b0], RZ ;  /* 0x00006c000d047a24 */ /* 0x000fe200078e02ff */
[----:B------:R-:W-:Y:S01]  /*9730*/  MOV R2, R6 ;  /* 0x0000000600027202 */ /* 0x000fe20000000f00 */
[----:B------:R-:W-:Y:S01]  /*9740*/  IMAD.IADD R7, R11, 0x1, R16 ;  /* 0x000000010b077824 */ /* 0x000fe200078e0210 */
[----:B------:R-:W-:Y:S01]  /*9750*/  SEL R6, RZ, 0x1, P0 ;  /* 0x00000001ff067807 */ /* 0x000fe20000000000 */
[----:B------:R-:W-:Y:S01]  /*9760*/  IMAD.SHL.U32 R13, R5, 0x2, RZ ;  /* 0x00000002050d7824 */ /* 0x000fe200078e00ff */
[----:B------:R-:W-:Y:S01]  /*9770*/  IADD3 R5, R9, R14, RZ ;  /* 0x0000000e09057210 */ /* 0x000fe20007ffe0ff */
[C---:B------:R-:W-:Y:S01]  /*9780*/  IMAD R4, R0.reuse, c[0x0][0x1b4], R4 ;  /* 0x00006d0000047a24 */ /* 0x040fe200078e0204 */
[----:B------:R-:W-:Y:S01]  /*9790*/  ISETP.NE.U32.AND P0, PT, RZ, c[0x0][0x350], PT ;  /* 0x0000d400ff007a0c */ /* 0x000fe20003f05070 */
[----:B------:R-:W-:Y:S01]  /*97a0*/  IMAD.WIDE.U32 R2, R0, c[0x0][0x1b0], R2 ;  /* 0x00006c0000027a25 */ /* 0x000fe200078e0002 */
[----:B------:R-:W-:-:S02]  /*97b0*/  LOP3.LUT R14, R13, 0x2, R6, 0xe2, !PT ;  /* 0x000000020d0e7812 */ /* 0x000fc400078ee206 */
[----:B------:R-:W-:Y:S01]  /*97c0*/  SHF.R.S32.HI R0, RZ, 0x1f, R12 ;  /* 0x0000001fff007819 */ /* 0x000fe2000001140c */
[----:B------:R-:W-:Y:S01]  /*97d0*/  IMAD.MOV.U32 R6, RZ, RZ, R10 ;  /* 0x000000ffff067224 */ /* 0x000fe200078e000a */
[----:B------:R-:W-:Y:S01]  /*97e0*/  ISETP.NE.AND.EX P0, PT, RZ, c[0x0][0x354], PT, P0 ;  /* 0x0000d500ff007a0c */ /* 0x000fe20003f05300 */
[----:B------:R-:W-:Y:S01]  /*97f0*/  IMAD.IADD R3, R3, 0x1, R4 ;  /* 0x0000000103037824 */ /* 0x000fe200078e0204 */
[----:B------:R-:W-:Y:S01]  /*9800*/  MOV R4, R8 ;  /* 0x0000000800047202 */ /* 0x000fe20000000f00 */
[----:B------:R-:W-:Y:S01]  /*9810*/  IMAD.WIDE.U32 R6, R19, c[0x0][0x1e8], R6 ;  /* 0x00007a0013067a25 */ /* 0x000fe200078e0006 */
[----:B------:R-:W-:-:S03]  /*9820*/  ISETP.GE.AND P1, PT, R227, c[0x0][0x1d4], PT ;  /* 0x00007500e3007a0c */ /* 0x000fc60003f26270 */
[----:B------:R-:W-:Y:S01]  /*9830*/  IMAD.WIDE.U32 R8, R12, c[0x0][0x1a8], R2 ;  /* 0x00006a000c087a25 */ /* 0x000fe200078e0002 */
[----:B------:R-:W-:-:S03]  /*9840*/  SEL R11, RZ, 0x8, P1 ;  /* 0x00000008ff0b7807 */ /* 0x000fc60000800000 */
[----:B------:R-:W-:Y:S02]  /*9850*/  IMAD R0, R0, c[0x0][0x1a8], RZ ;  /* 0x00006a0000007a24 */ /* 0x000fe400078e02ff */
[----:B------:R-:W-:-:S04]  /*9860*/  IMAD.WIDE.U32 R2, R19, c[0x0][0x210], R4 ;  /* 0x0000840013027a25 */ /* 0x000fc800078e0004 */
[C---:B------:R-:W-:Y:S01]  /*9870*/  IMAD R5, R19.reuse, c[0x0][0x1ec], R7 ;  /* 0x00007b0013057a24 */ /* 0x040fe200078e0207 */
[----:B------:R-:W-:Y:S01]  /*9880*/  @P1 LOP3.LUT R224, R224, 0x1, RZ, 0xfc, !PT ;  /* 0x00000001e0e01812 */ /* 0x000fe200078efcff */
[----:B------:R-:W-:Y:S01]  /*9890*/  IMAD R13, R12, c[0x0][0x1ac], R0 ;  /* 0x00006b000c0d7a24 */ /* 0x000fe200078e0200 */
[----:B------:R-:W-:Y:S01]  /*98a0*/  SEL R12, RZ, 0x4, P3 ;  /* 0x00000004ff0c7807 */ /* 0x000fe20001800000 */
[----:B------:R-:W-:Y:S01]  /*98b0*/  IMAD R3, R19, c[0x0][0x214], R3 ;  /* 0x0000850013037a24 */ /* 0x000fe200078e0203 */
[----:B------:R-:W-:Y:S01]  /*98c0*/  ISETP.GE.AND P1, PT, R133, c[0x0][0x198], PT ;  /* 0x0000660085007a0c */ /* 0x000fe20003f26270 */
[----:B------:R-:W-:Y:S01]  /*98d0*/  IMAD.MOV.U32 R4, RZ, RZ, R6 ;  /* 0x000000ffff047224 */ /* 0x000fe200078e0006 */
[----:B------:R-:W-:Y:S01]  /*98e0*/  IADD3 R9, R9, R13, RZ ;  /* 0x0000000d09097210 */ /* 0x000fe20007ffe0ff */
[----:B------:R-:W-:Y:S01]  /*98f0*/  IMAD.IADD R16, R225, 0x1, R17 ;  /* 0x00000001e1107824 */ /* 0x000fe200078e0211 */
[----:B------:R-:W-:Y:S02]  /*9900*/  LOP3.LUT R120, R11, R14, R12, 0xfe, !PT ;  /* 0x0000000e0b787212 */ /* 0x000fe400078efe0c */
[----:B------:R-:W-:-:S02]  /*9910*/  ISETP.GE.AND P3, PT, R227, c[0x0][0x198], PT ;  /* 0x00006600e3007a0c */ /* 0x000fc40003f66270 */
[----:B--2---:R-:W-:Y:S01]  /*9920*/  @P2 SHF.R.S32.HI R10, RZ, 0x1f, R15 ;  /* 0x0000001fff0a2819 */ /* 0x004fe2000001140f */
[----:B------:R-:W-:Y:S02]  /*9930*/  @!P2 IMAD.MOV.U32 R10, RZ, RZ, R114 ;  /* 0x000000ffff0aa224 */ /* 0x000fe400078e0072 */
[----:B------:R-:W-:Y:S01]  /*9940*/  @!P2 IMAD.MOV.U32 R15, RZ, RZ, R115 ;  /* 0x000000ffff0fa224 */ /* 0x000fe200078e0073 */
[----:B------:R-:W-:Y:S02]  /*9950*/  ISETP.GE.AND P2, PT, R134, c[0x0][0x198], PT ;  /* 0x0000660086007a0c */ /* 0x000fe40003f46270 */
[----:B------:R-:W-:Y:S02]  /*9960*/  SEL R7, R10, RZ, !P0 ;  /* 0x000000ff0a077207 */ /* 0x000fe40004000000 */
[----:B------:R-:W-:Y:S02]  /*9970*/  SEL R0, R15, RZ, !P0 ;  /* 0x000000ff0f007207 */ /* 0x000fe40004000000 */
[----:B------:R-:W-:Y:S01]  /*9980*/  LEA R15, P0, R8, c[0x0][0x160], 0x1 ;  /* 0x00005800080f7a11 */ /* 0x000fe200078008ff */
[----:B------:R-:W-:-:S02]  /*9990*/  IMAD R6, R7, c[0x0][0x1f0], RZ ;  /* 0x00007c0007067a24 */ /* 0x000fc400078e02ff */
[----:B------:R-:W-:Y:S01]  /*99a0*/  IMAD R7, R7, c[0x0][0x218], RZ ;  /* 0x0000860007077a24 */ /* 0x000fe200078e02ff */
[----:B------:R-:W-:Y:S01]  /*99b0*/  LEA.HI.X R12, R8, c[0x0][0x164], R9, 0x1, P0 ;  /* 0x00005900080c7a11 */ /* 0x000fe200000f0c09 */
        /* <DEDUP_REMOVED lines=8> */
.L_x_2552:
[----:B------:R-:W-:Y:S05]  /*9a40*/  BRA.DIV ~URZ, `(.L_x_2398) ;  /* 0x00018a927f007947 */ /* 0x000fea000b800000 */
[----:B------:R3:W4:Y:S02]  /*9a50*/  SHFL.IDX PT, R2, R15, RZ, 0x181f ;  /* 0x00181fff0f027589 */ /* 0x00072400000e0000 */
.L_x_2553:
[----:B---3--:R-:W3:Y:S01]  /*9a60*/  LDL R0, [R1+0x14] ;  /* 0x0000140001007983 */ /* 0x008ee20000100800 */
[----:B------:R-:W-:Y:S01]  /*9a70*/  SHF.R.S32.HI R97, RZ, 0x1f, R133 ;  /* 0x0000001fff617819 */ /* 0x000fe20000011485 */
[----:B------:R-:W-:Y:S01]  /*9a80*/  BSSY B0, `(.L_x_2399) ;  /* 0x0000018000007945 */ /* 0x000fe20003800000 */
[----:B------:R-:W-:Y:S02]  /*9a90*/  SHF.R.S32.HI R13, RZ, 0x1f, R226 ;  /* 0x0000001fff0d7819 */ /* 0x000fe400000114e2 */
[----:B------:R-:W-:Y:S02]  /*9aa0*/  LEA.HI R59, R97, R133, RZ, 0x3 ;  /* 0x00000085613b7211 */ /* 0x000fe400078f18ff */
[----:B------:R-:W-:Y:S01]  /*9ab0*/  SHF.R.S32.HI R14, RZ, 0x1f, R227 ;  /* 0x0000001fff0e7819 */ /* 0x000fe200000114e3 */
[----:B---3--:R-:W-:Y:S01]  /*9ac0*/  IMAD R66, R0, c[0x0][0x2c4], RZ ;  /* 0x0000b10000427a24 */ /* 0x008fe200078e02ff */
[----:B------:R-:W-:-:S04]  /*9ad0*/  LOP3.LUT R0, R59, 0xfffffff8, RZ, 0xc0, !PT ;  /* 0xfffffff83b007812 */ /* 0x000fc800078ec0ff */
[----:B------:R-:W-:Y:S02]  /*9ae0*/  ISETP.GE.AND P6, PT, R16, R66, PT ;  /* 0x000000421000720c */ /* 0x000fe40003fc6270 */
[----:B------:R-:W-:-:S11]  /*9af0*/  SHF.R.S32.HI R24, RZ, 0x1f, R0 ;  /* 0x0000001fff187819 */ /* 0x000fd60000011400 */
        /* <DEDUP_REMOVED lines=16> */
.L_x_2400:
[----:B------:R-:W-:Y:S05]  /*9c00*/  BSYNC B0 ;  /* 0x0000000000007941 */ /* 0x000fea0003800000 */
.L_x_2399:
[----:B------:R-:W-:Y:S05]  /*9c10*/  BRA.DIV ~URZ, `(.L_x_2401) ;  /* 0x000189327f007947 */ /* 0x000fea000b800000 */
[----:B--2---:R2:W3:Y:S04]  /*9c20*/  SHFL.IDX PT, R4, R12, 0x1, 0x181f ;  /* 0x00381f000c047f89 */ /* 0x0044e800000e0000 */
[----:B----4-:R2:W4:Y:S02]  /*9c30*/  SHFL.IDX PT, R2, R15, 0x1, 0x181f ;  /* 0x00381f000f027f89 */ /* 0x01052400000e0000 */
.L_x_2554:
[----:B------:R-:W-:Y:S01]  /*9c40*/  IADD3 R3, R16, 0x20, RZ ;  /* 0x0000002010037810 */ /* 0x000fe20007ffe0ff */
[----:B------:R-:W-:Y:S01]  /*9c50*/  BSSY B0, `(.L_x_2402) ;  /* 0x0000014000007945 */ /* 0x000fe20003800000 */
[----:B------:R-:W-:Y:S02]  /*9c60*/  LOP3.LUT R224, R224, 0xffffffef, RZ, 0xc0, !PT ;  /* 0xffffffefe0e07812 */ /* 0x000fe400078ec0ff */
[----:B------:R-:W-:-:S13]  /*9c70*/  ISETP.GE.AND P0, PT, R3, R66, PT ;  /* 0x000000420300720c */ /* 0x000fda0003f06270 */
[----:B------:R-:W-:Y:S01]  /*9c80*/  @P0 LOP3.LUT R224, R224, 0x10, RZ, 0xfc, !PT ;  /* 0x00000010e0e00812 */ /* 0x000fe200078efcff */
[----:B------:R-:W-:Y:S05]  /*9c90*/  @P0 BRA `(.L_x_2403) ;  /* 0x000000f000000947 */ /* 0x000fea0003800000 */
[----:B----4-:R-:W-:-:S04]  /*9ca0*/  LEA R10, P0, R134, R2, 0x1 ;  /* 0x00000002860a7211 */ /* 0x010fc800078008ff */
[----:B---3--:R-:W-:Y:S02]  /*9cb0*/  LEA.HI.X R11, R134, R4, R135, 0x1, P0 ;  /* 0x00000004860b7211 */ /* 0x008fe400000f0c87 */
        /* <DEDUP_REMOVED lines=13> */
.L_x_2403:
[----:B------:R-:W-:Y:S05]  /*9d90*/  BSYNC B0 ;  /* 0x0000000000007941 */ /* 0x000fea0003800000 */
.L_x_2402:
[----:B------:R-:W-:Y:S05]  /*9da0*/  BRA.DIV ~URZ, `(.L_x_2404) ;  /* 0x000188727f007947 */ /* 0x000fea000b800000 */
[----:B---3--:R3:W1:Y:S02]  /*9db0*/  SHFL.IDX PT, R4, R12, 0x2, 0x181f ;  /* 0x00581f000c047f89 */ /* 0x00866400000e0000 */
.L_x_2555:
[----:B------:R-:W-:Y:S05]  /*9dc0*/  BRA.DIV ~URZ, `(.L_x_2405) ;  /* 0x000188c27f007947 */ /* 0x000fea000b800000 */
[----:B----4-:R4:W2:Y:S02]  /*9dd0*/  SHFL.IDX PT, R2, R15, 0x2, 0x181f ;  /* 0x00581f000f027f89 */ /* 0x0108a400000e0000 */
.L_x_2556:
[----:B------:R-:W-:Y:S01]  /*9de0*/  IADD3 R3, R16, 0x40, RZ ;  /* 0x0000004010037810 */ /* 0x000fe20007ffe0ff */
[----:B------:R-:W-:Y:S01]  /*9df0*/  BSSY B0, `(.L_x_2406) ;  /* 0x0000014000007945 */ /* 0x000fe20003800000 */
[----:B------:R-:W-:Y:S02]  /*9e00*/  LOP3.LUT R224, R224, 0xffffffdf, RZ, 0xc0, !PT ;  /* 0xffffffdfe0e07812 */ /* 0x000fe400078ec0ff */
[----:B------:R-:W-:-:S13]  /*9e10*/  ISETP.GE.AND P0, PT, R3, R66, PT ;  /* 0x000000420300720c */ /* 0x000fda0003f06270 */
[----:B------:R-:W-:Y:S01]  /*9e20*/  @P0 LOP3.LUT R224, R224, 0x20, RZ, 0xfc, !PT ;  /* 0x00000020e0e00812 */ /* 0x000fe200078efcff */
[----:B------:R-:W-:Y:S05]  /*9e30*/  @P0 BRA `(.L_x_2407) ;  /* 0x000000f000000947 */ /* 0x000fea0003800000 */
[----:B--2---:R-:W-:-:S04]  /*9e40*/  LEA R10, P0, R134, R2, 0x1 ;  /* 0x00000002860a7211 */ /* 0x004fc800078008ff */
        /* <DEDUP_REMOVED lines=14> */
.L_x_2407:
[----:B------:R-:W-:Y:S05]  /*9f30*/  BSYNC B0 ;  /* 0x0000000000007941 */ /* 0x000fea0003800000 */
.L_x_2406:
[----:B------:R-:W-:Y:S05]  /*9f40*/  BRA.DIV ~URZ, `(.L_x_2408) ;  /* 0x000187b27f007947 */ /* 0x000fea000b800000 */
[----:B-1----:R1:W3:Y:S04]  /*9f50*/  SHFL.IDX PT, R4, R12, 0x3, 0x181f ;  /* 0x00781f000c047f89 */ /* 0x0022e800000e0000 */
[----:B--2---:R1:W2:Y:S02]  /*9f60*/  SHFL.IDX PT, R2, R15, 0x3, 0x181f ;  /* 0x00781f000f027f89 */ /* 0x0042a400000e0000 */
.L_x_2557:
[----:B----4-:R-:W4:Y:S04]  /*9f70*/  LDL R130, [R1+0x28] ;  /* 0x0000280001827983 */ /* 0x010f280000100800 */
[----:B---3--:R-:W3:Y:S04]  /*9f80*/  LDL R131, [R1+0x18] ;  /* 0x0000180001837983 */ /* 0x008ee80000100800 */
[----:B------:R1:W5:Y:S01]  /*9f90*/  LDL R132, [R1+0x20] ;  /* 0x0000200001847983 */ /* 0x0003620000100800 */
[----:B------:R-:W-:-:S04]  /*9fa0*/  IADD3 R3, R16, 0x60, RZ ;  /* 0x0000006010037810 */ /* 0x000fc80007ffe0ff */
[----:B------:R-:W-:-:S13]  /*9fb0*/  ISETP.GE.AND P5, PT, R3, R66, PT ;  /* 0x000000420300720c */ /* 0x000fda0003fa6270 */
[----:B-12---:R-:W-:-:S04]  /*9fc0*/  @!P5 LEA R12, P0, R226, R2, 0x1 ;  /* 0x00000002e20cd211 */ /* 0x006fc800078008ff */
[----:B------:R-:W-:Y:S02]  /*9fd0*/  @!P5 LEA.HI.X R13, R226, R4, R13, 0x1, P0 ;  /* 0x00000004e20dd211 */ /* 0x000fe400000f0c0d */
[----:B------:R-:W-:-:S04]  /*9fe0*/  @!P5 LEA R8, P0, R134, R2, 0x1 ;  /* 0x000000028608d211 */ /* 0x000fc800078008ff */
[----:B------:R-:W-:Y:S02]  /*9ff0*/  @!P5 LEA.HI.X R9, R134, R4, R135, 0x1, P0 ;  /* 0x000000048609d211 */ /* 0x000fe400000f0c87 */
[C---:B------:R-:W-:Y:S01]  /*a000*/  @!P5 LEA R6, P0, R0.reuse, R2, 0x1 ;  /* 0x000000020006d211 */ /* 0x040fe200078008ff */
[----:B------:R-:W-:Y:S01]  /*a010*/  IMAD.MOV.U32 R127, RZ, RZ, 0x30 ;  /* 0x00000030ff7f7424 */ /* 0x000fe200078e00ff */
[----:B------:R-:W-:Y:S01]  /*a020*/  SHF.R.S32.HI R126, RZ, 0x1f, R116 ;  /* 0x0000001fff7e7819 */ /* 0x000fe20000011474 */
[----:B------:R-:W-:Y:S01]  /*a030*/  @!PT LDS RZ, [RZ] ;  /* 0x00000000fffff984 */ /* 0x000fe20000000800 */
[----:B------:R-:W-:Y:S01]  /*a040*/  @!PT LDS RZ, [RZ] ;  /* 0x00000000fffff984 */ /* 0x000fe20000000800 */
[----:B------:R-:W-:Y:S01]  /*a050*/  @!PT LDS RZ, [RZ] ;  /* 0x00000000fffff984 */ /* 0x000fe20000000800 */
[----:B------:R1:W-:Y:S01]  /*a060*/  @!P5 LDGSTS.E.BYPASS.LTC128B.128 [R213+0x13080], [R8.64], !P2 ;  /* 0x1308000008d5dfae */ /* 0x0003e2000d101d46 */
[----:B------:R-:W-:Y:S02]  /*a070*/  @!P5 LEA.HI.X R7, R0, R4, R24, 0x1, P0 ;  /* 0x000000040007d211 */ /* 0x000fe400000f0c18 */
[----:B------:R-:W-:-:S03]  /*a080*/  @!P5 LEA R10, P0, R227, R2, 0x1 ;  /* 0x00000002e30ad211 */ /* 0x000fc600078008ff */
[----:B------:R2:W-:Y:S01]  /*a090*/  @!P5 LDGSTS.E.BYPASS.LTC128B.128 [R213+0x17080], [R6.64], !P1 ;  /* 0x1708000006d5dfae */ /* 0x0005e2000c901d46 */
[----:B------:R-:W-:Y:S01]  /*a0a0*/  @!P5 LEA.HI.X R11, R227, R4, R14, 0x1, P0 ;  /* 0x00000004e30bd211 */ /* 0x000fe200000f0c0e */
[----:B------:R-:W-:Y:S02]  /*a0b0*/  IMAD R4, R126, c[0x0][0x1e0], RZ ;  /* 0x000078007e047a24 */ /* 0x000fe400078e02ff */
[C---:B------:R-:W-:Y:S01]  /*a0c0*/  IMAD.WIDE.U32 R2, R116.reuse, c[0x0][0x1e0], RZ ;  /* 0x0000780074027a25 */ /* 0x040fe200078e00ff */
[----:B------:R1:W-:Y:S03]  /*a0d0*/  @!P5 LDGSTS.E.BYPASS.LTC128B.128 [R213+0x1b080], [R12.64], !P4 ;  /* 0x1b0800000cd5dfae */ /* 0x0003e6000e101d46 */
[----:B------:R-:W-:Y:S01]  /*a0e0*/  IMAD R4, R116, c[0x0][0x1e4], R4 ;  /* 0x0000790074047a24 */ /* 0x000fe200078e0204 */
[----:B------:R3:W-:Y:S03]  /*a0f0*/  @!P5 LDGSTS.E.BYPASS.LTC128B.128 [R213+0x1f080], [R10.64], !P3 ;  /* 0x1f0800000ad5dfae */ /* 0x0007e6000d901d46 */
[----:B------:R-:W-:Y:S01]  /*a100*/  IMAD.IADD R4, R3, 0x1, R4 ;  /* 0x0000000103047824 */ /* 0x000fe200078e0204 */
[----:B------:R-:W0:Y:S03]  /*a110*/  LDGDEPBAR ;  /* 0x00000000000079af */ /* 0x000e260000000000 */
[----:B------:R-:W-:-:S02]  /*a120*/  IMAD R5, R4, 0x30, RZ ;  /* 0x0000003004057824 */ /* 0x000fc400078e02ff */
[----:B------:R-:W-:Y:S02]  /*a130*/  IMAD.MOV.U32 R128, RZ, RZ, R228 ;  /* 0x000000ffff807224 */ /* 0x000fe400078e00e4 */
[----:B------:R-:W-:Y:S02]  /*a140*/  IMAD.MOV.U32 R129, RZ, RZ, R232 ;  /* 0x000000ffff817224 */ /* 0x000fe400078e00e8 */
[----:B--2---:R-:W-:Y:S02]  /*a150*/  IMAD.MOV.U32 R7, RZ, RZ, 0x20 ;  /* 0x00000020ff077424 */ /* 0x004fe400078e00ff */
[----:B------:R-:W-:-:S04]  /*a160*/  IMAD.WIDE.U32 R2, R2, 0x30, R128 ;  /* 0x0000003002027825 */ /* 0x000fc800078e0080 */
[----:B-1----:R-:W-:Y:S02]  /*a170*/  IMAD R8, R7, c[0x0][0x1e4], RZ ;  /* 0x0000790007087a24 */ /* 0x002fe400078e02ff */
[----:B------:R-:W-:Y:S01]  /*a180*/  IMAD.IADD R3, R3, 0x1, R5 ;  /* 0x0000000103037824 */ /* 0x000fe200078e0205 */
[----:B------:R-:W-:Y:S01]  /*a190*/  WARPSYNC 0xffffffff ;  /* 0xffffffff00007948 */ /* 0x000fe20003800000 */
[----:B------:R-:W-:Y:S01]  /*a1a0*/  P2R R15, PR, RZ, 0x40 ;  /* 0x00000040ff0f7803 */ /* 0x000fe20000000000 */
[----:B------:R-:W-:Y:S01]  /*a1b0*/  BAR.SYNC.DEFER_BLOCKING 0x0 ;  /* 0x0000000000007b1d */ /* 0x000fe20000010000 */
[C---:B------:R-:W-:Y:S02]  /*a1c0*/  LOP3.LUT P6, RZ, R224.reuse, 0x8, RZ, 0xc0, !PT ;  /* 0x00000008e0ff7812 */ /* 0x040fe400078cc0ff */
[C---:B------:R-:W-:Y:S02]  /*a1d0*/  LOP3.LUT P3, RZ, R224.reuse, 0x2, RZ, 0xc0, !PT ;  /* 0x00000002e0ff7812 */ /* 0x040fe4000786c0ff */
[----:B------:R-:W-:Y:S01]  /*a1e0*/  LOP3.LUT P4, RZ, R224, 0x1, RZ, 0xc0, !PT ;  /* 0x00000001e0ff7812 */ /* 0x000fe2000788c0ff */
[----:B------:R-:W-:-:S02]  /*a1f0*/  IMAD.MOV.U32 R136, RZ, RZ, c[0x0][0x2c4] ;  /* 0x0000b100ff887624 */ /* 0x000fc400078e00ff */
[----:B----4-:R-:W-:-:S04]  /*a200*/  IMAD R127, R130, -0x30, R127 ;  /* 0xffffffd0827f7824 */ /* 0x010fc800078e027f */
[----:B---3--:R-:W-:-:S05]  /*a210*/  IMAD.IADD R125, R131, 0x1, R127 ;  /* 0x00000001837d7824 */ /* 0x008fca00078e027f */
[----:B------:R-:W-:-:S05]  /*a220*/  IMNMX R6, R125, 0x30, PT ;  /* 0x000000307d067817 */ /* 0x000fca0003800200 */
[----:B------:R-:W-:-:S05]  /*a230*/  IMAD.IADD R4, R6, 0x1, -R225 ;  /* 0x0000000106047824 */ /* 0x000fca00078e0ae1 */
[----:B------:R-:W-:Y:S01]  /*a240*/  ISETP.GE.AND P0, PT, R4, 0x21, PT ;  /* 0x000000210400780c */ /* 0x000fe20003f06270 */
[----:B------:R-:W-:-:S12]  /*a250*/  IMAD.WIDE.U32 R6, R7, c[0x0][0x1e0], RZ ;  /* 0x0000780007067a25 */ /* 0x000fd800078e00ff */
        /* <DEDUP_REMOVED lines=14> */
[----:B------:R1:W-:Y:S01]  /*a340*/  @P1 LDGSTS.E.BYPASS.LTC128B.128 [R211+0xe880], [R4.64+0x180], !P4 ;  /* 0x0e88018004d31fae */ /* 0x0003e2000e101d46 */
[----:B------:R-:W-:-:S13]  /*a350*/  LOP3.LUT P1, RZ, R224, 0x8, RZ, 0xc0, !PT ;  /* 0x00000008e0ff7812 */ /* 0x000fda000782c0ff */
[----:B------:R1:W-:Y:S04]  /*a360*/  @P0 LDGSTS.E.BYPASS.LTC128B.128 [R213+0xb080], [R2.64], !P1 ;  /* 0x0b08000002d50fae */ /* 0x0003e8000c901d46 */
[----:B------:R1:W-:Y:S04]  /*a370*/  @P0 LDGSTS.E.BYPASS.LTC128B.128 [R213+0xc880], [R2.64+0x80], !P2 ;  /* 0x0c88008002d50fae */ /* 0x0003e8000d101d46 */
[----:B------:R1:W-:Y:S04]  /*a380*/  @P0 LDGSTS.E.BYPASS.LTC128B.128 [R213+0xe080], [R2.64+0x100], !P3 ;  /* 0x0e08010002d50fae */ /* 0x0003e8000d901d46 */
[----:B------:R1:W-:Y:S01]  /*a390*/  @P0 LDGSTS.E.BYPASS.LTC128B.128 [R213+0xf880], [R2.64+0x180], !P4 ;  /* 0x0f88018002d50fae */ /* 0x0003e2000e101d46 */
[----:B------:R-:W-:-:S03]  /*a3a0*/  ISETP.LT.AND P0, PT, RZ, c[0x0][0x27c], PT ;  /* 0x00009f00ff007a0c */ /* 0x000fc60003f01270 */
[----:B------:R-:W0:Y:S01]  /*a3b0*/  LDGDEPBAR ;  /* 0x00000000000079af */ /* 0x000e220000000000 */
[----:B------:R-:W-:-:S09]  /*a3c0*/  ISETP.NE.AND P6, PT, R15, RZ, PT ;  /* 0x000000ff0f00720c */ /* 0x000fd20003fc5270 */
[----:B------:R-:W-:Y:S05]  /*a3d0*/  @P0 BRA `(.L_x_2409) ;  /* 0x0000002000000947 */ /* 0x000fea0003800000 */
[----:B------:R-:W-:-:S04]  /*a3e0*/  DEPBAR.LE SB0, 0x1 ;  /* 0x000080400000791a */ /* 0x000fc80000000000 */
[----:B------:R-:W-:Y:S05]  /*a3f0*/  BRA `(.L_x_2410) ;  /* 0x000095c000007947 */ /* 0x000fea0003800000 */
.L_x_2409:
[----:B------:R-:W-:Y:S01]  /*a400*/  ULDC.U8 UR4, c[0x0][0x298] ;  /* 0x0000a60000047ab9 */ /* 0x000fe20000000000 */
[----:B-1---5:R-:W-:Y:S01]  /*a410*/  SHF.R.S32.HI R2, RZ, 0x1f, R158 ;  /* 0x0000001fff027819 */ /* 0x022fe2000001149e */
[----:B------:R-:W-:Y:S01]  /*a420*/  IMAD.WIDE.U32 R6, R158, c[0x0][0x280], RZ ;  /* 0x0000a0009e067a25 */ /* 0x000fe200078e00ff */
[----:B------:R-:W-:Y:S01]  /*a430*/  ISETP.NE.AND P0, PT, RZ, UR4, PT ;  /* 0x00000004ff007c0c */ /* 0x000fe2000bf05270 */
[----:B------:R-:W-:Y:S02]  /*a440*/  BSSY B2, `(.L_x_2410) ;  /* 0x0000957000027945 */ /* 0x000fe40003800000 */
[C---:B------:R-:W-:Y:S02]  /*a450*/  IMAD R3, R2.reuse, c[0x0][0x280], RZ ;  /* 0x0000a00002037a24 */ /* 0x040fe400078e02ff */
[----:B------:R-:W-:Y:S02]  /*a460*/  IMAD R2, R2, c[0x0][0x290], RZ ;  /* 0x0000a40002027a24 */ /* 0x000fe400078e02ff */
[----:B------:R-:W-:-:S02]  /*a470*/  IMAD R3, R158, c[0x0][0x284], R3 ;  /* 0x0000a1009e037a24 */ /* 0x000fc400078e0203 */
[----:B------:R-:W-:Y:S01]  /*a480*/  IMAD R8, R158, c[0x0][0x294], R2 ;  /* 0x0000a5009e087a24 */ /* 0x000fe200078e0202 */
[----:B------:R-:W-:Y:S01]  /*a490*/  LEA R2, R96, R16, 0x5 ;  /* 0x0000001060027211 */ /* 0x000fe200078e28ff */
[----:B------:R-:W-:Y:S01]  /*a4a0*/  IMAD.WIDE.U32 R4, R158, c[0x0][0x290], RZ ;  /* 0x0000a4009e047a25 */ /* 0x000fe200078e00ff */
[----:B------:R-:W-:-:S04]  /*a4b0*/  IADD3 R3, R3, R7, RZ ;  /* 0x0000000703037210 */ /* 0x000fc80007ffe0ff */
[----:B------:R-:W-:Y:S01]  /*a4c0*/  IADD3 R8, R8, R5, RZ ;  /* 0x0000000508087210 */ /* 0x000fe20007ffe0ff */
[----:B------:R-:W-:Y:S05]  /*a4d0*/  @!P0 BRA `(.L_x_2411) ;  /* 0x0000494000008947 */ /* 0x000fea0003800000 */
[----:B------:R-:W-:Y:S01]  /*a4e0*/  ISETP.NE.AND P1, PT, R136, 0x1, PT ;  /* 0x000000018800780c */ /* 0x000fe20003f25270 */
[----:B------:R-:W-:Y:S01]  /*a4f0*/  IMAD.MOV.U32 R7, RZ, RZ, R3 ;  /* 0x000000ffff077224 */ /* 0x000fe200078e0003 */
[----:B------:R-:W-:Y:S01]  /*a500*/  BSSY B0, `(.L_x_2412) ;  /* 0x000004f000007945 */ /* 0x000fe20003800000 */
[----:B------:R-:W-:Y:S01]  /*a510*/  SHF.R.S32.HI R40, RZ, 0x1f, R142 ;  /* 0x0000001fff287819 */ /* 0x000fe2000001148e */
[----:B------:R-:W-:Y:S01]  /*a520*/  CS2R R64, SRZ ;  /* 0x0000000000407805 */ /* 0x000fe2000001ff00 */
        /* <DEDUP_REMOVED lines=8> */
[----:B------:R-:W-:Y:S01]  /*a5b0*/  @P1 IMAD.HI.U32 R0, R2, c[0x0][0x2c8], RZ ;  /* 0x0000b20002001a27 */ /* 0x000fe200078e00ff */
[----:B------:R-:W-:Y:S01]  /*a5c0*/  CS2R R36, SRZ ;  /* 0x0000000000247805 */ /* 0x000fe2000001ff00 */
[----:B------:R-:W-:Y:S01]  /*a5d0*/  CS2R R28, SRZ ;  /* 0x00000000001c7805 */ /* 0x000fe2000001ff00 */
[----:B------:R-:W-:-:S02]  /*a5e0*/  CS2R R24, SRZ ;  /* 0x0000000000187805 */ /* 0x000fc4000001ff00 */
[----:B------:R-:W-:-:S04]  /*a5f0*/  @P1 SHF.R.U32.HI R2, RZ, c[0x0][0x2cc], R0 ;  /* 0x0000b300ff021a19 */ /* 0x000fc80000011600 */
        /* <DEDUP_REMOVED lines=23> */
[----:B------:R-:W-:-:S09]  /*a770*/  ISETP.GE.AND P1, PT, R139, c[0x0][0x27c], PT ;  /* 0x00009f008b007a0c */ /* 0x000fd20003f26270 */
[C---:B------:R-:W-:Y:S01]  /*a780*/  @!P3 IMAD.SHL.U32 R6, R140.reuse, 0x2, RZ ;  /* 0x000000028c06b824 */ /* 0x040fe200078e00ff */
[----:B------:R-:W-:-:S04]  /*a790*/  @!P3 SHF.L.U64.HI R5, R140, 0x1, R38 ;  /* 0x000000018c05b819 */ /* 0x000fc80000010226 */
[----:B--2---:R-:W-:-:S05]  /*a7a0*/  @!P3 IADD3 R18, P0, R3, R6, RZ ;  /* 0x000000060312b210 */ /* 0x004fca0007f1e0ff */
[----:B----4-:R-:W-:Y:S01]  /*a7b0*/  @!P3 IMAD.X R19, R4, 0x1, R5, P0 ;  /* 0x000000010413b824 */ /* 0x010fe200000e0605 */
        /* <DEDUP_REMOVED lines=33> */
[----:B------:R-:W-:-:S05]  /*a9d0*/  @!P0 IMAD.X R5, R2, 0x1, R20, P4 ;  /* 0x0000000102058824 */ /* 0x000fca00020e0614 */
[----:B------:R1:W5:Y:S03]  /*a9e0*/  @!P0 LD.E.64 R44, [R4.64] ;  /* 0x00000006042c8980 */ /* 0x000366000c101b00 */
.L_x_2413:
[----:B------:R-:W-:Y:S05]  /*a9f0*/  BSYNC B0 ;  /* 0x0000000000007941 */ /* 0x000fea0003800000 */
.L_x_2412:
        /* <DEDUP_REMOVED lines=82> */
.L_x_2415:
[----:B------:R-:W-:Y:S05]  /*af20*/  BSYNC B0 ;  /* 0x0000000000007941 */ /* 0x000fea0003800000 */
.L_x_2414:
        /* <DEDUP_REMOVED lines=53> */
[----:B------:R1:W5:Y:S01]  /*b280*/  @!P3 LD.E.64 R60, [R18.64] ;  /* 0x00000006123cb980 */ /* 0x000362000c101b00 */
[----:B----4-:R-:W-:Y:S01]  /*b290*/  @!P3 IMAD.X R17, R2, 0x1, R6, P0 ;  /* 0x000000010211b824 */ /* 0x010fe200000e0606 */
[----:B------:R-:W-:Y:S02]  /*b2a0*/  @!P2 SHF.L.U64.HI R6, R143, 0x1, R21 ;  /* 0x000000018f06a819 */ /* 0x000fe40000010215 */
[-C--:B------:R-:W-:Y:S01]  /*b2b0*/  @!P2 IADD3 R14, P0, R3, R5.reuse, RZ ;  /* 0x00000005030ea210 */ /* 0x080fe20007f1e0ff */
[----:B------:R-:W-:Y:S01]  /*b2c0*/  CS2R R72, SRZ ;  /* 0x0000000000487805 */ /* 0x000fe2000001ff00 */
[----:B------:R-:W-:Y:S01]  /*b2d0*/  CS2R R74, SRZ ;  /* 0x00000000004a7805 */ /* 0x000fe2000001ff00 */
[----:B------:R-:W-:Y:S01]  /*b2e0*/  CS2R R76, SRZ ;  /* 0x00000000004c7805 */ /* 0x000fe2000001ff00 */
[----:B------:R2:W5:Y:S01]  /*b2f0*/  @!P3 LD.E.64 R62, [R16.64] ;  /* 0x00000006103eb980 */ /* 0x000562000c101b00 */
[----:B------:R-:W-:Y:S01]  /*b300*/  @!P2 IMAD.X R15, R4, 0x1, R6, P0 ;  /* 0x00000001040fa824 */ /* 0x000fe200000e0606 */
[----:B------:R-:W-:Y:S01]  /*b310*/  @!P2 IADD3 R12, P0, R0, R5, RZ ;  /* 0x00000005000ca210 */ /* 0x000fe20007f1e0ff */
[----:B------:R-:W-:-:S04]  /*b320*/  @!P1 IMAD.SHL.U32 R5, R139, 0x2, RZ ;  /* 0x000000028b059824 */ /* 0x000fc800078e00ff */
[----:B------:R-:W-:Y:S01]  /*b330*/  @!P2 IMAD.X R13, R2, 0x1, R6, P0 ;  /* 0x00000001020da824 */ /* 0x000fe200000e0606 */
[----:B------:R-:W-:Y:S02]  /*b340*/  @!P1 SHF.L.U64.HI R6, R139, 0x1, R31 ;  /* 0x000000018b069819 */ /* 0x000fe4000001021f */
[-C--:B------:R-:W-:Y:S02]  /*b350*/  @!P1 IADD3 R10, P0, R3, R5.reuse, RZ ;  /* 0x00000005030a9210 */ /* 0x080fe40007f1e0ff */
[----:B------:R2:W5:Y:S03]  /*b360*/  @!P2 LD.E.64 R68, [R12.64] ;  /* 0x000000060c44a980 */ /* 0x000566000c101b00 */
[----:B------:R-:W-:Y:S01]  /*b370*/  @!P1 IMAD.X R11, R4, 0x1, R6, P0 ;  /* 0x00000001040b9824 */ /* 0x000fe200000e0606 */
[----:B------:R-:W-:Y:S01]  /*b380*/  @!P1 IADD3 R8, P0, R0, R5, RZ ;  /* 0x0000000500089210 */ /* 0x000fe20007f1e0ff */
[----:B-1----:R-:W-:-:S03]  /*b390*/  CS2R R18, SRZ ;  /* 0x0000000000127805 */ /* 0x002fc6000001ff00 */
[----:B------:R2:W5:Y:S01]  /*b3a0*/  @!P1 LD.E.64 R70, [R10.64] ;  /* 0x000000060a469980 */ /* 0x000562000c101b00 */
[----:B------:R-:W-:Y:S01]  /*b3b0*/  @!P1 IMAD.X R9, R2, 0x1, R6, P0 ;  /* 0x0000000102099824 */ /* 0x000fe200000e0606 */
[C---:B------:R-:W-:Y:S02]  /*b3c0*/  ISETP.GE.AND P0, PT, R142.reuse, c[0x0][0x27c], PT ;  /* 0x00009f008e007a0c */ /* 0x040fe40003f06270 */
[----:B------:R2:W5:Y:S04]  /*b3d0*/  @!P2 LD.E.64 R18, [R14.64] ;  /* 0x000000060e12a980 */ /* 0x000568000c101b00 */
[----:B------:R2:W5:Y:S07]  /*b3e0*/  @!P1 LD.E.64 R72, [R8.64] ;  /* 0x0000000608489980 */ /* 0x00056e000c101b00 */
        /* <DEDUP_REMOVED lines=8> */
.L_x_2417:
[----:B------:R-:W-:Y:S05]  /*b470*/  BSYNC B0 ;  /* 0x0000000000007941 */ /* 0x000fea0003800000 */
.L_x_2416:
[----:B--2--5:R-:W-:Y:S01]  /*b480*/  IMAD.MOV.U32 R4, RZ, RZ, R70 ;  /* 0x000000ffff047224 */ /* 0x024fe200078e0046 */
[----:B---3--:R-:W-:Y:S01]  /*b490*/  MOV R3, R71 ;  /* 0x0000004700037202 */ /* 0x008fe20000000f00 */
[----:B----4-:R-:W-:Y:S01]  /*b4a0*/  IMAD.MOV.U32 R2, RZ, RZ, R74 ;  /* 0x000000ffff027224 */ /* 0x010fe200078e004a */
[----:B------:R-:W-:Y:S01]  /*b4b0*/  MOV R7, R68 ;  /* 0x0000004400077202 */ /* 0x000fe20000000f00 */
[----:B-1----:R-:W-:Y:S01]  /*b4c0*/  IMAD.MOV.U32 R0, RZ, RZ, R75 ;  /* 0x000000ffff007224 */ /* 0x002fe200078e004b */
        /* <DEDUP_REMOVED lines=8> */
[----:B------:R-:W1:Y:S01]  /*b550*/  SHFL.IDX PT, R3, R33, 0x3, 0x181f ;  /* 0x00781f0021037f89 */ /* 0x000e6200000e0000 */
[----:B------:R-:W-:Y:S01]  /*b560*/  IMAD.MOV.U32 R4, RZ, RZ, R73 ;  /* 0x000000ffff047224 */ /* 0x000fe200078e0049 */
[----:B------:R-:W-:Y:S01]  /*b570*/  BSSY B0, `(.L_x_2418) ;  /* 0x0000042000007945 */ /* 0x000fe20003800000 */
[----:B------:R-:W-:Y:S01]  /*b580*/  IMAD.MOV.U32 R6, RZ, RZ, R69 ;  /* 0x000000ffff067224 */ /* 0x000fe200078e0045 */
[----:B------:R-:W-:Y:S01]  /*b590*/  PRMT R108, R0, 0x5410, R2 ;  /* 0x00005410006c7816 */ /* 0x000fe20000000002 */
[----:B------:R-:W-:Y:S01]  /*b5a0*/  IMAD.MOV.U32 R2, RZ, RZ, R76 ;  /* 0x000000ffff027224 */ /* 0x000fe200078e004c */
[----:B------:R-:W-:Y:S01]  /*b5b0*/  MOV R0, R77 ;  /* 0x0000004d00007202 */ /* 0x000fe20000000f00 */
[----:B------:R2:W3:Y:S01]  /*b5c0*/  SHFL.IDX PT, R8, R30, 0x3, 0x181f ;  /* 0x00781f001e087f89 */ /* 0x0004e200000e0000 */
[----:B------:R-:W-:Y:S01]  /*b5d0*/  PRMT R109, R4, 0x5410, R5 ;  /* 0x00005410046d7816 */ /* 0x000fe20000000005 */
[----:B------:R-:W-:Y:S01]  /*b5e0*/  IMAD.MOV.U32 R5, RZ, RZ, R62 ;  /* 0x000000ffff057224 */ /* 0x000fe200078e003e */
[----:B------:R-:W-:Y:S01]  /*b5f0*/  PRMT R111, R0, 0x5410, R2 ;  /* 0x00005410006f7816 */ /* 0x000fe20000000002 */
[----:B------:R-:W-:Y:S01]  /*b600*/  CS2R R84, SRZ ;  /* 0x0000000000547805 */ /* 0x000fe2000001ff00 */
[----:B------:R-:W-:Y:S01]  /*b610*/  MOV R4, R63 ;  /* 0x0000003f00047202 */ /* 0x000fe20000000f00 */
[----:B------:R4:W1:Y:S01]  /*b620*/  SHFL.IDX PT, R2, R39, 0x3, 0x181f ;  /* 0x00781f0027027f89 */ /* 0x00086200000e0000 */
[----:B------:R-:W-:Y:S01]  /*b630*/  CS2R R80, SRZ ;  /* 0x0000000000507805 */ /* 0x000fe2000001ff00 */
[----:B------:R-:W-:Y:S01]  /*b640*/  CS2R R88, SRZ ;  /* 0x0000000000587805 */ /* 0x000fe2000001ff00 */
[----:B------:R-:W-:Y:S01]  /*b650*/  CS2R R86, SRZ ;  /* 0x0000000000567805 */ /* 0x000fe2000001ff00 */
[----:B------:R1:W3:Y:S01]  /*b660*/  SHFL.IDX PT, R0, R32, 0x3, 0x181f ;  /* 0x00781f0020007f89 */ /* 0x0002e200000e0000 */
[----:B------:R-:W-:Y:S01]  /*b670*/  CS2R R82, SRZ ;  /* 0x0000000000527805 */ /* 0x000fe2000001ff00 */
[----:B------:R-:W-:Y:S01]  /*b680*/  CS2R R78, SRZ ;  /* 0x00000000004e7805 */ /* 0x000fe2000001ff00 */
[----:B--2---:R-:W-:-:S02]  /*b690*/  PRMT R30, R4, 0x5410, R5 ;  /* 0x00005410041e7816 */ /* 0x004fc40000000005 */
[----:B----4-:R-:W-:Y:S01]  /*b6a0*/  PRMT R39, R6, 0x5410, R7 ;  /* 0x0000541006277816 */ /* 0x010fe20000000007 */
[----:B-1----:R-:W-:Y:S01]  /*b6b0*/  CS2R R32, SRZ ;  /* 0x0000000000207805 */ /* 0x002fe2000001ff00 */
[----:B------:R-:W-:Y:S05]  /*b6c0*/  @P5 BRA `(.L_x_2419) ;  /* 0x000002c000005947 */ /* 0x000fea0003800000 */
[----:B---3--:R-:W-:Y:S01]  /*b6d0*/  ISETP.GE.AND P1, PT, R143, c[0x0][0x27c], PT ;  /* 0x00009f008f007a0c */ /* 0x008fe20003f26270 */
[----:B------:R-:W-:Y:S01]  /*b6e0*/  CS2R R80, SRZ ;  /* 0x0000000000507805 */ /* 0x000fe2000001ff00 */
[----:B------:R-:W-:-:S11]  /*b6f0*/  CS2R R82, SRZ ;  /* 0x0000000000527805 */ /* 0x000fd6000001ff00 */
[C---:B------:R-:W-:Y:S01]  /*b700*/  @!P1 IMAD.SHL.U32 R4, R143.reuse, 0x2, RZ ;  /* 0x000000028f049824 */ /* 0x040fe200078e00ff */
[----:B------:R-:W-:-:S04]  /*b710*/  @!P1 SHF.L.U64.HI R5, R143, 0x1, R21 ;  /* 0x000000018f059819 */ /* 0x000fc80000010215 */
[----:B------:R-:W-:-:S05]  /*b720*/  @!P1 IADD3 R6, P0, R2, R4, RZ ;  /* 0x0000000402069210 */ /* 0x000fca0007f1e0ff */
        /* <DEDUP_REMOVED lines=18> */
[----:B------:R-:W-:-:S04]  /*b850*/  CS2R R32, SRZ ;  /* 0x0000000000207805 */ /* 0x000fc8000001ff00 */
[----:B-1----:R-:W-:Y:S02]  /*b860*/  @!P1 IADD3 R6, P0, R2, R9, RZ ;  /* 0x0000000902069210 */ /* 0x002fe40007f1e0ff */
[----:B--2---:R-:W-:-:S05]  /*b870*/  @!P1 SHF.L.U64.HI R5, R140, 0x1, R38 ;  /* 0x000000018c059819 */ /* 0x004fca0000010226 */
[----:B------:R-:W-:Y:S01]  /*b880*/  @!P1 IMAD.X R7, R3, 0x1, R5, P0 ;  /* 0x0000000103079824 */ /* 0x000fe200000e0605 */
[----:B------:R-:W-:Y:S01]  /*b890*/  @!P1 IADD3 R4, P0, R0, R9, RZ ;  /* 0x0000000900049210 */ /* 0x000fe20007f1e0ff */
[----:B------:R-:W-:-:S03]  /*b8a0*/  CS2R R78, SRZ ;  /* 0x00000000004e7805 */ /* 0x000fc6000001ff00 */
[----:B------:R1:W5:Y:S01]  /*b8b0*/  @!P1 LD.E.64 R32, [R6.64] ;  /* 0x0000000606209980 */ /* 0x000362000c101b00 */
[----:B------:R-:W-:Y:S01]  /*b8c0*/  @!P1 IMAD.X R5, R8, 0x1, R5, P0 ;  /* 0x0000000108059824 */ /* 0x000fe200000e0605 */
[----:B------:R-:W-:-:S04]  /*b8d0*/  ISETP.GE.AND P0, PT, R142, c[0x0][0x27c], PT ;  /* 0x00009f008e007a0c */ /* 0x000fc80003f06270 */
[----:B------:R2:W5:Y:S01]  /*b8e0*/  @!P1 LD.E.64 R78, [R4.64] ;  /* 0x00000006044e9980 */ /* 0x000562000c101b00 */
[----:B------:R-:W-:Y:S01]  /*b8f0*/  CS2R R90, SRZ ;  /* 0x00000000005a7805 */ /* 0x000fe2000001ff00 */
[----:B------:R-:W-:-:S07]  /*b900*/  CS2R R88, SRZ ;  /* 0x0000000000587805 */ /* 0x000fce000001ff00 */
[C---:B-1----:R-:W-:Y:S01]  /*b910*/  @!P0 IMAD.SHL.U32 R6, R142.reuse, 0x2, RZ ;  /* 0x000000028e068824 */ /* 0x042fe200078e00ff */
[----:B------:R-:W-:-:S04]  /*b920*/  @!P0 SHF.L.U64.HI R7, R142, 0x1, R40 ;  /* 0x000000018e078819 */ /* 0x000fc80000010228 */
[----:B--2---:R-:W-:-:S05]  /*b930*/  @!P0 IADD3 R4, P1, R2, R6, RZ ;  /* 0x0000000602048210 */ /* 0x004fca0007f3e0ff */
[----:B------:R-:W-:Y:S01]  /*b940*/  @!P0 IMAD.X R5, R3, 0x1, R7, P1 ;  /* 0x0000000103058824 */ /* 0x000fe200008e0607 */
[----:B------:R-:W-:-:S04]  /*b950*/  @!P0 IADD3 R2, P1, R0, R6, RZ ;  /* 0x0000000600028210 */ /* 0x000fc80007f3e0ff */
[----:B------:R1:W5:Y:S01]  /*b960*/  @!P0 LD.E.64 R90, [R4.64] ;  /* 0x00000006045a8980 */ /* 0x000362000c101b00 */
[----:B------:R-:W-:-:S05]  /*b970*/  @!P0 IMAD.X R3, R8, 0x1, R7, P1 ;  /* 0x0000000108038824 */ /* 0x000fca00008e0607 */
[----:B------:R1:W5:Y:S03]  /*b980*/  @!P0 LD.E.64 R88, [R2.64] ;  /* 0x0000000602588980 */ /* 0x000366000c101b00 */
.L_x_2419:
[----:B---3--:R-:W-:Y:S05]  /*b990*/  BSYNC B0 ;  /* 0x0000000000007941 */ /* 0x008fea0003800000 */
.L_x_2418:
        /* <DEDUP_REMOVED lines=82> */
.L_x_2423:
[----:B------:R-:W-:Y:S05]  /*bec0*/  BSYNC B0 ;  /* 0x0000000000007941 */ /* 0x000fea0003800000 */
.L_x_2422:
        /* <DEDUP_REMOVED lines=49> */
.L_x_2425:
[----:B------:R-:W-:Y:S05]  /*c1e0*/  BSYNC B0 ;  /* 0x0000000000007941 */ /* 0x000fea0003800000 */
.L_x_2424:
        /* <DEDUP_REMOVED lines=49> */
.L_x_2427:
[----:B------:R-:W-:Y:S05]  /*c500*/  BSYNC B0 ;  /* 0x0000000000007941 */ /* 0x000fea0003800000 */
.L_x_2426:
        /* <DEDUP_REMOVED lines=48> */
.L_x_2421:
[----:B------:R-:W-:Y:S05]  /*c810*/  BSYNC B1 ;  /* 0x0000000000017941 */ /* 0x000fea0003800000 */
.L_x_2420:
        /* <DEDUP_REMOVED lines=53> */
.L_x_2431:
[----:B------:R-:W-:Y:S05]  /*cb70*/  BSYNC B0 ;  /* 0x0000000000007941 */ /* 0x000fea0003800000 */
.L_x_2430:
        /* <DEDUP_REMOVED lines=49> */
.L_x_2433:
[----:B------:R-:W-:Y:S05]  /*ce90*/  BSYNC B0 ;  /* 0x0000000000007941 */ /* 0x000fea0003800000 */
.L_x_2432:
        /* <DEDUP_REMOVED lines=49> */
.L_x_2435:
[----:B------:R-:W-:Y:S05]  /*d1b0*/  BSYNC B0 ;  /* 0x0000000000007941 */ /* 0x000fea0003800000 */
.L_x_2434:
        /* <DEDUP_REMOVED lines=48> */
.L_x_2429:
[----:B------:R-:W-:Y:S05]  /*d4c0*/  BSYNC B1 ;  /* 0x0000000000017941 */ /* 0x000fea0003800000 */
.L_x_2428:
        /* <DEDUP_REMOVED lines=53> */
.L_x_2439:
[----:B------:R-:W-:Y:S05]  /*d820*/  BSYNC B0 ;  /* 0x0000000000007941 */ /* 0x000fea0003800000 */
.L_x_2438:
        /* <DEDUP_REMOVED lines=49> */
.L_x_2441:
[----:B------:R-:W-:Y:S05]  /*db40*/  BSYNC B0 ;  /* 0x0000000000007941 */ /* 0x000fea0003800000 */
.L_x_2440:
        /* <DEDUP_REMOVED lines=49> */
.L_x_2443:
[----:B------:R-:W-:Y:S05]  /*de60*/  BSYNC B0 ;  /* 0x0000000000007941 */ /* 0x000fea0003800000 */
.L_x_2442:
        /* <DEDUP_REMOVED lines=48> */
.L_x_2437:
[----:B------:R-:W-:Y:S05]  /*e170*/  BSYNC B1 ;  /* 0x0000000000017941 */ /* 0x000fea0003800000 */
.L_x_2436:
        /* <DEDUP_REMOVED lines=52> */
.L_x_2446:
[----:B------:R-:W-:Y:S05]  /*e4c0*/  BSYNC B0 ;  /* 0x0000000000007941 */ /* 0x000fea0003800000 */
.L_x_2445:
        /* <DEDUP_REMOVED lines=49> */
.L_x_2448:
[----:B------:R-:W-:Y:S05]  /*e7e0*/  BSYNC B0 ;  /* 0x0000000000007941 */ /* 0x000fea0003800000 */
.L_x_2447:
        /* <DEDUP_REMOVED lines=49> */
.L_x_2450:
[----:B------:R-:W-:Y:S05]  /*eb00*/  BSYNC B0 ;  /* 0x0000000000007941 */ /* 0x000fea0003800000 */
.L_x_2449:
        /* <DEDUP_REMOVED lines=49> */
.L_x_2411:
[----:B------:R-:W-:Y:S01]  /*ee20*/  ISETP.NE.AND P0, PT, R136, 0x1, PT ;  /* 0x000000018800780c */ /* 0x000fe20003f05270 */
[----:B------:R-:W-:Y:S01]  /*ee30*/  IMAD.MOV.U32 R7, RZ, RZ, R3 ;  /* 0x000000ffff077224 */ /* 0x000fe200078e0003 */
        /* <DEDUP_REMOVED lines=9> */
[----:B------:R-:W-:-:S02]  /*eed0*/  CS2R R20, SRZ ;  /* 0x0000000000147805 */ /* 0x000fc4000001ff00 */
        /* <DEDUP_REMOVED lines=47> */
.L_x_2452:
[----:B------:R-:W-:Y:S05]  /*f1d0*/  BSYNC B0 ;  /* 0x0000000000007941 */ /* 0x000fea0003800000 */
.L_x_2451:
[----:B-12--5:R-:W-:Y:S01]  /*f1e0*/  IMAD.MOV.U32 R3, RZ, RZ, R30 ;  /* 0x000000ffff037224 */ /* 0x026fe200078e001e */
[----:B------:R-:W-:Y:S01]  /*f1f0*/  LOP3.LUT P0, RZ, R224, 0x10, RZ, 0xc0, !PT ;  /* 0x00000010e0ff7812 */ /* 0x000fe2000780c0ff */
[----:B------:R-:W-:Y:S01]  /*f200*/  IMAD.MOV.U32 R2, RZ, RZ, R31 ;  /* 0x000000ffff027224 */ /* 0x000fe200078e001f */
[----:B------:R-:W-:Y:S01]  /*f210*/  MOV R4, R29 ;  /* 0x0000001d00047202 */ /* 0x000fe20000000f00 */
        /* <DEDUP_REMOVED lines=10> */
[----:B------:R-:W-:Y:S01]  /*f2c0*/  BSSY B0, `(.L_x_2453) ;  /* 0x0000032000007945 */ /* 0x000fe20003800000 */
[----:B------:R-:W-:Y:S01]  /*f2d0*/  PRMT R38, R2, 0x5410, R3 ;  /* 0x0000541002267816 */ /* 0x000fe20000000003 */
[----:B------:R-:W-:Y:S01]  /*f2e0*/  IMAD.MOV.U32 R3, RZ, RZ, R34 ;  /* 0x000000ffff037224 */ /* 0x000fe200078e0022 */
[----:B------:R-:W-:Y:S01]  /*f2f0*/  MOV R2, R35 ;  /* 0x0000002300027202 */ /* 0x000fe20000000f00 */
[----:B---3--:R1:W3:Y:S01]  /*f300*/  SHFL.IDX PT, R10, R14, 0x1, 0x181f ;  /* 0x00381f000e0a7f89 */ /* 0x0082e200000e0000 */
[----:B------:R-:W-:Y:S01]  /*f310*/  PRMT R27, R4, 0x5410, R5 ;  /* 0x00005410041b7816 */ /* 0x000fe20000000005 */
[----:B------:R-:W-:Y:S01]  /*f320*/  CS2R R52, SRZ ;  /* 0x0000000000347805 */ /* 0x000fe2000001ff00 */
[----:B------:R-:W-:Y:S01]  /*f330*/  PRMT R67, R2, 0x5410, R3 ;  /* 0x0000541002437816 */ /* 0x000fe20000000003 */
[----:B------:R-:W-:Y:S01]  /*f340*/  IMAD.MOV.U32 R3, RZ, RZ, R32 ;  /* 0x000000ffff037224 */ /* 0x000fe200078e0020 */
[----:B------:R1:W4:Y:S01]  /*f350*/  SHFL.IDX PT, R5, R15, 0x1, 0x181f ;  /* 0x00381f000f057f89 */ /* 0x00032200000e0000 */
[----:B------:R-:W-:Y:S01]  /*f360*/  IMAD.MOV.U32 R2, RZ, RZ, R33 ;  /* 0x000000ffff027224 */ /* 0x000fe200078e0021 */
[----:B------:R-:W-:Y:S01]  /*f370*/  PRMT R37, R6, 0x5410, R7 ;  /* 0x0000541006257816 */ /* 0x000fe20000000007 */
[----:B------:R-:W-:Y:S01]  /*f380*/  CS2R R42, SRZ ;  /* 0x00000000002a7805 */ /* 0x000fe2000001ff00 */
[----:B------:R1:W1:Y:S01]  /*f390*/  SHFL.IDX PT, R4, R25, 0x1, 0x181f ;  /* 0x00381f0019047f89 */ /* 0x00026200000e0000 */
        /* <DEDUP_REMOVED lines=36> */
.L_x_2454:
[----:B--2---:R-:W-:Y:S05]  /*f5e0*/  BSYNC B0 ;  /* 0x0000000000007941 */ /* 0x004fea0003800000 */
.L_x_2453:
[----:B-1---5:R-:W-:Y:S01]  /*f5f0*/  IMAD.MOV.U32 R3, RZ, RZ, R52 ;  /* 0x000000ffff037224 */ /* 0x022fe200078e0034 */
[----:B------:R-:W-:Y:S01]  /*f600*/  MOV R2, R53 ;  /* 0x0000003500027202 */ /* 0x000fe20000000f00 */
[----:B----4-:R-:W-:Y:S01]  /*f610*/  IMAD.MOV.U32 R5, RZ, RZ, R54 ;  /* 0x000000ffff057224 */ /* 0x010fe200078e0036 */
        /* <DEDUP_REMOVED lines=63> */
.L_x_2456:
[----:B--2---:R-:W-:Y:S05]  /*fa10*/  BSYNC B0 ;  /* 0x0000000000007941 */ /* 0x004fea0003800000 */
.L_x_2455:
[----:B-1---5:R-:W-:Y:S01]  /*fa20*/  IMAD.MOV.U32 R3, RZ, RZ, R74 ;  /* 0x000000ffff037224 */ /* 0x022fe200078e004a */
[----:B------:R-:W-:Y:S01]  /*fa30*/  MOV R4, R73 ;  /* 0x0000004900047202 */ /* 0x000fe20000000f00 */
[----:B------:R-:W-:Y:S01]  /*fa40*/  IMAD.MOV.U32 R2, RZ, RZ, R75 ;  /* 0x000000ffff027224 */ /* 0x000fe200078e004b */
[----:B------:R-:W-:Y:S01]  /*fa50*/  MOV R7, R70 ;  /* 0x0000004600077202 */ /* 0x000fe20000000f00 */
[----:B----4-:R-:W-:Y:S01]  /*fa60*/  IMAD.MOV.U32 R5, RZ, RZ, R72 ;  /* 0x000000ffff057224 */ /* 0x010fe200078e0048 */
[----:B------:R1:W2:Y:S01]  /*fa70*/  SHFL.IDX PT, R11, R13, 0x3, 0x181f ;  /* 0x00781f000d0b7f89 */ /* 0x0002a200000e0000 */
[----:B------:R-:W-:Y:S01]  /*fa80*/  IMAD.MOV.U32 R6, RZ, RZ, R71 ;  /* 0x000000ffff067224 */ /* 0x000fe200078e0047 */
        /* <DEDUP_REMOVED lines=11> */
[----:B------:R-:W-:Y:S01]  /*fb40*/  CS2R R92, SRZ ;  /* 0x00000000005c7805 */ /* 0x000fe2000001ff00 */
        /* <DEDUP_REMOVED lines=17> */
[----:B------:R-:W-:Y:S05]  /*fc60*/  @P5 BRA `(.L_x_2458) ;  /* 0x000001a000005947 */ /* 0x000fea0003800000 */
[----:B--2---:R-:W-:Y:S01]  /*fc70*/  ISETP.GE.AND P1, PT, R134, c[0x0][0x27c], PT ;  /* 0x00009f0086007a0c */ /* 0x004fe20003f26270 */
[----:B------:R-:W-:Y:S01]  /*fc80*/  CS2R R82, SRZ ;  /* 0x0000000000527805 */ /* 0x000fe2000001ff00 */
[----:B------:R-:W-:-:S11]  /*fc90*/  CS2R R80, SRZ ;  /* 0x0000000000507805 */ /* 0x000fd6000001ff00 */
        /* <DEDUP_REMOVED lines=23> */
.L_x_2458:
[----:B--2---:R-:W-:Y:S05]  /*fe10*/  BSYNC B0 ;  /* 0x0000000000007941 */ /* 0x004fea0003800000 */
.L_x_2457:
        /* <DEDUP_REMOVED lines=39> */
[----:B------:R-:W-:Y:S02]  /*10090*/  SHF.R.U64 R13, R18, 0x10, R19 ;  /* 0x00000010120d7819 */ /* 0x000fe40000001213 */
[----:B------:R-:W-:Y:S02]  /*100a0*/  LEA.HI R0, R0, R96, RZ, 0x1d ;  /* 0x0000006000007211 */ /* 0x000fe400078fe8ff */
[----:B------:R-:W-:Y:S02]  /*100b0*/  PRMT R14, R27, 0x5432, R14 ;  /* 0x000054321b0e7816 */ /* 0x000fe4000000000e */
[----:B------:R-:W-:Y:S01]  /*100c0*/  SHF.R.S32.HI R3, RZ, 0x1f, R0 ;  /* 0x0000001fff037819 */ /* 0x000fe20000011400 */
[----:B------:R-:W-:Y:S01]  /*100d0*/  IMAD.SHL.U32 R2, R0, 0x8, RZ ;  /* 0x0000000800027824 */ /* 0x000fe200078e00ff */
[----:B------:R-:W-:Y:S01]  /*100e0*/  SHF.R.U64 R15, R22, 0x10, R23 ;  /* 0x00000010160f7819 */ /* 0x000fe20000001217 */
[----:B------:R-:W-:Y:S01]  /*100f0*/  IMAD.U32 R39, R14, 0x10000, RZ ;  /* 0x000100000e277824 */ /* 0x000fe200078e00ff */
[----:B------:R-:W-:-:S02]  /*10100*/  LEA.HI R0, R3, R0, RZ, 0x3 ;  /* 0x0000000003007211 */ /* 0x000fc400078f18ff */
[----:B------:R-:W-:Y:S02]  /*10110*/  LOP3.LUT R2, R172, 0x38, R2, 0xf8, !PT ;  /* 0x00000038ac027812 */ /* 0x000fe400078ef802 */
[----:B------:R-:W-:Y:S01]  /*10120*/  SHF.R.U64 R3, R20, 0x10, R21 ;  /* 0x0000001014037819 */ /* 0x000fe20000001215 */
[----:B------:R-:W-:Y:S01]  /*10130*/  IMAD.SHL.U32 R0, R0, 0x400, RZ ;  /* 0x0000040000007824 */ /* 0x000fe200078e00ff */
[----:B------:R-:W-:Y:S02]  /*10140*/  LOP3.LUT R2, R2, R182, RZ, 0x3c, !PT ;  /* 0x000000b602027212 */ /* 0x000fe400078e3cff */
[----:B------:R-:W-:Y:S02]  /*10150*/  SHF.R.U32.HI R16, RZ, 0x10, R23 ;  /* 0x00000010ff107819 */ /* 0x000fe40000011617 */
[----:B------:R-:W-:Y:S02]  /*10160*/  LOP3.LUT R0, R0, 0x7fffe000, RZ, 0xc0, !PT ;  /* 0x7fffe00000007812 */ /* 0x000fe400078ec0ff */
[----:B------:R-:W-:-:S02]  /*10170*/  SHF.R.U32.HI R12, RZ, 0x10, R21 ;  /* 0x00000010ff0c7819 */ /* 0x000fc40000011615 */
[----:B------:R-:W-:Y:S02]  /*10180*/  IADD3 R0, R2, R0, R173 ;  /* 0x0000000002007210 */ /* 0x000fe40007ffe0ad */
[----:B------:R-:W-:Y:S02]  /*10190*/  SHF.R.U32.HI R2, RZ, 0x10, R19 ;  /* 0x00000010ff027819 */ /* 0x000fe40000011613 */
[----:B------:R-:W-:Y:S01]  /*101a0*/  PRMT R23, R37, 0x5432, R15 ;  /* 0x0000543225177816 */ /* 0x000fe2000000000f */
[----:B------:R-:W-:Y:S01]  /*101b0*/  IMAD.SHL.U32 R36, R0, 0x2, RZ ;  /* 0x0000000200247824 */ /* 0x000fe200078e00ff */
[----:B------:R-:W-:Y:S02]  /*101c0*/  SHF.R.U32.HI R0, RZ, 0x10, R17 ;  /* 0x00000010ff007819 */ /* 0x000fe40000011611 */
[----:B------:R-:W-:Y:S02]  /*101d0*/  PRMT R24, R38, 0x5410, R2 ;  /* 0x0000541026187816 */ /* 0x000fe40000000002 */
[----:B----4-:R-:W2:Y:S01]  /*101e0*/  LDS.128 R4, [R36+0x10080] ;  /* 0x0100800024047984 */ /* 0x010ea20000000c00 */
[----:B------:R-:W-:-:S02]  /*101f0*/  PRMT R18, R27, 0x5410, R0 ;  /* 0x000054101b127816 */ /* 0x000fc40000000000 */
[----:B------:R-:W-:Y:S01]  /*10200*/  PRMT R27, R38, 0x5432, R13 ;  /* 0x00005432261b7816 */ /* 0x000fe2000000000d */
[----:B-1----:R-:W-:Y:S01]  /*10210*/  IMAD.U32 R20, R10, 0x10000, RZ ;  /* 0x000100000a147824 */ /* 0x002fe200078e00ff */
[C---:B------:R-:W-:Y:S02]  /*10220*/  PRMT R13, R26.reuse, 0x5432, R3 ;  /* 0x000054321a0d7816 */ /* 0x040fe40000000003 */
[C---:B------:R-:W-:Y:S02]  /*10230*/  SHF.L.U32 R15, R9.reuse, 0x10, RZ ;  /* 0x00000010090f7819 */ /* 0x040fe400000006ff */
[----:B------:R-:W-:Y:S01]  /*10240*/  LOP3.LUT R19, R9, 0xffff0000, RZ, 0xc0, !PT ;  /* 0xffff000009137812 */ /* 0x000fe200078ec0ff */
[----:B------:R-:W-:Y:S01]  /*10250*/  IMAD.U32 R38, R13, 0x10000, RZ ;  /* 0x000100000d267824 */ /* 0x000fe200078e00ff */
[----:B------:R-:W-:Y:S01]  /*10260*/  PRMT R17, R26, 0x5410, R12 ;  /* 0x000054101a117816 */ /* 0x000fe2000000000c */
[----:B------:R-:W-:Y:S01]  /*10270*/  IMAD.U32 R12, R11, 0x10000, RZ ;  /* 0x000100000b0c7824 */ /* 0x000fe200078e00ff */
[----:B------:R-:W-:Y:S01]  /*10280*/  PRMT R22, R37, 0x5410, R16 ;  /* 0x0000541025167816 */ /* 0x000fe20000000010 */
[C---:B------:R-:W-:Y:S01]  /*10290*/  IMAD.U32 R16, R8.reuse, 0x10000, RZ ;  /* 0x0001000008107824 */ /* 0x040fe200078e00ff */
[----:B------:R-:W-:Y:S01]  /*102a0*/  LOP3.LUT R25, R11, 0xffff0000, RZ, 0xc0, !PT ;  /* 0xffff00000b197812 */ /* 0x000fe200078ec0ff */
[----:B------:R-:W-:Y:S01]  /*102b0*/  IMAD.U32 R57, R17, 0x10000, RZ ;  /* 0x0001000011397824 */ /* 0x000fe200078e00ff */
[----:B------:R-:W-:Y:S01]  /*102c0*/  LOP3.LUT R21, R8, 0xffff0000, RZ, 0xc0, !PT ;  /* 0xffff000008157812 */ /* 0x000fe200078ec0ff */
[----:B------:R-:W-:Y:S01]  /*102d0*/  IMAD.U32 R56, R22, 0x10000, RZ ;  /* 0x0001000016387824 */ /* 0x000fe200078e00ff */
[----:B------:R-:W-:-:S02]  /*102e0*/  LOP3.LUT R26, R10, 0xffff0000, RZ, 0xc0, !PT ;  /* 0xffff00000a1a7812 */ /* 0x000fc400078ec0ff */
        /* <DEDUP_REMOVED lines=17> */
[----:B------:R-:W-:Y:S01]  /*10400*/  FFMA.FTZ R37, R15, R11, -R9 ;  /* 0x0000000b0f257223 */ /* 0x000fe20000010809 */
[----:B------:R-:W-:Y:S01]  /*10410*/  LOP3.LUT R11, R17, 0xffff0000, RZ, 0xc0, !PT ;  /* 0xffff0000110b7812 */ /* 0x000fe200078ec0ff */
[----:B------:R-:W-:Y:S01]  /*10420*/  FMUL.FTZ R5, R0, R56 ;  /* 0x0000003800057220 */ /* 0x000fe20000410000 */
[----:B------:R-:W-:Y:S01]  /*10430*/  LOP3.LUT R9, R18, 0xffff0000, RZ, 0xc0, !PT ;  /* 0xffff000012097812 */ /* 0x000fe200078ec0ff */
[----:B------:R-:W-:Y:S01]  /*10440*/  FMUL.FTZ R0, R0, R16 ;  /* 0x0000001000007220 */ /* 0x000fe20000410000 */
[----:B------:R-:W-:Y:S01]  /*10450*/  LOP3.LUT R17, R27, 0xffff0000, RZ, 0xc0, !PT ;  /* 0xffff00001b117812 */ /* 0x000fe200078ec0ff */
[----:B------:R-:W-:Y:S01]  /*10460*/  FFMA.FTZ R15, R15, R57, R7 ;  /* 0x000000390f0f7223 */ /* 0x000fe20000010007 */
[----:B------:R-:W-:Y:S01]  /*10470*/  LOP3.LUT R7, R14, 0xffff0000, RZ, 0xc0, !PT ;  /* 0xffff00000e077812 */ /* 0x000fe200078ec0ff */
[----:B------:R-:W-:Y:S01]  /*10480*/  FFMA.FTZ R13, R12, R56, R0 ;  /* 0x000000380c0d7223 */ /* 0x000fe20000010000 */
[----:B------:R-:W-:Y:S01]  /*10490*/  LOP3.LUT R18, R22, 0xffff0000, RZ, 0xc0, !PT ;  /* 0xffff000016127812 */ /* 0x000fe200078ec0ff */
[----:B------:R-:W-:Y:S01]  /*104a0*/  FFMA.FTZ R16, R12, R16, -R5 ;  /* 0x000000100c107223 */ /* 0x000fe20000010805 */
[----:B------:R-:W-:Y:S01]  /*104b0*/  LOP3.LUT R14, R24, 0xffff0000, RZ, 0xc0, !PT ;  /* 0xffff0000180e7812 */ /* 0x000fe200078ec0ff */
[----:B------:R-:W-:-:S02]  /*104c0*/  FMUL.FTZ R0, R4, R58 ;  /* 0x0000003a04007220 */ /* 0x000fc40000410000 */
[----:B------:R-:W-:Y:S02]  /*104d0*/  FMUL.FTZ R5, R4, R7 ;  /* 0x0000000704057220 */ /* 0x000fe40000410000 */
[C---:B------:R-:W-:Y:S02]  /*104e0*/  FMUL.FTZ R4, R3.reuse, R11 ;  /* 0x0000000b03047220 */ /* 0x040fe40000410000 */
[----:B------:R-:W-:Y:S02]  /*104f0*/  FMUL.FTZ R3, R3, R9 ;  /* 0x0000000903037220 */ /* 0x000fe40000410000 */
[----:B------:R-:W-:Y:S02]  /*10500*/  FFMA.FTZ R8, R21, R7, -R0 ;  /* 0x0000000715087223 */ /* 0x000fe40000010800 */
[----:B------:R-:W-:Y:S02]  /*10510*/  IMAD.U32 R56, R23, 0x10000, RZ ;  /* 0x0001000017387824 */ /* 0x000fe400078e00ff */
[----:B------:R-:W-:Y:S01]  /*10520*/  IMAD.U32 R7, R27, 0x10000, RZ ;  /* 0x000100001b077824 */ /* 0x000fe200078e00ff */
[----:B------:R-:W-:Y:S01]  /*10530*/  F2FP.BF16.PACK_AB R8, R8, R39 ;  /* 0x000000270808723e */ /* 0x000fe200000010ff */
[----:B------:R-:W-:-:S02]  /*10540*/  FFMA.FTZ R12, R21, R58, R5 ;  /* 0x0000003a150c7223 */ /* 0x000fc40000010005 */
[C---:B------:R-:W-:Y:S02]  /*10550*/  FFMA.FTZ R9, R19.reuse, R9, -R4 ;  /* 0x0000000913097223 */ /* 0x040fe40000010804 */
[----:B------:R-:W-:Y:S01]  /*10560*/  FFMA.FTZ R5, R19, R11, R3 ;  /* 0x0000000b13057223 */ /* 0x000fe20000010003 */
[----:B------:R-:W-:Y:S01]  /*10570*/  LOP3.LUT R19, R23, 0xffff0000, RZ, 0xc0, !PT ;  /* 0xffff000017137812 */ /* 0x000fe200078ec0ff */
[CC--:B------:R-:W-:Y:S01]  /*10580*/  FMUL.FTZ R0, R2.reuse, R56.reuse ;  /* 0x0000003802007220 */ /* 0x0c0fe20000410000 */
[----:B------:R-:W-:Y:S01]  /*10590*/  F2FP.BF16.PACK_AB R9, R9, R37 ;  /* 0x000000250909723e */ /* 0x000fe200000010ff */
[----:B------:R-:W-:Y:S01]  /*105a0*/  FMUL.FTZ R2, R2, R7 ;  /* 0x0000000702027220 */ /* 0x000fe20000410000 */
[----:B------:R-:W-:Y:S01]  /*105b0*/  F2FP.BF16.PACK_AB R5, R5, R15 ;  /* 0x0000000f0505723e */ /* 0x000fe200000010ff */
[C---:B------:R-:W-:Y:S02]  /*105c0*/  FFMA.FTZ R11, R20.reuse, R7, -R0 ;  /* 0x00000007140b7223 */ /* 0x040fe40000010800 */
[----:B------:R-:W-:-:S02]  /*105d0*/  FFMA.FTZ R7, R20, R56, R2 ;  /* 0x0000003814077223 */ /* 0x000fc40000010002 */
[C---:B------:R-:W-:Y:S02]  /*105e0*/  FMUL.FTZ R4, R10.reuse, R19 ;  /* 0x000000130a047220 */ /* 0x040fe40000410000 */
[-C--:B------:R-:W-:Y:S02]  /*105f0*/  FMUL.FTZ R3, R10, R17.reuse ;  /* 0x000000110a037220 */ /* 0x080fe40000410000 */
        /* <DEDUP_REMOVED lines=13> */
.L_x_2462:
[----:B------:R-:W-:Y:S05]  /*106d0*/  BSYNC B0 ;  /* 0x0000000000007941 */ /* 0x000fea0003800000 */
.L_x_2461:
        /* <DEDUP_REMOVED lines=9> */
[----:B----4-:R-:W-:Y:S01]  /*10770*/  IMAD.SHL.U32 R5, R0, 0x8, RZ ;  /* 0x0000000800057824 */ /* 0x010fe200078e00ff */
        /* <DEDUP_REMOVED lines=12> */
[--C-:B------:R-:W-:Y:S02]  /*10840*/  SHF.R.U64 R14, R32, 0x10, R33.reuse ;  /* 0x00000010200e7819 */ /* 0x100fe40000001221 */
[----:B------:R-:W-:Y:S01]  /*10850*/  SHF.R.U32.HI R15, RZ, 0x10, R33 ;  /* 0x00000010ff0f7819 */ /* 0x000fe20000011621 */
[----:B------:R-:W-:Y:S01]  /*10860*/  IMAD.SHL.U32 R36, R0, 0x2, RZ ;  /* 0x0000000200247824 */ /* 0x000fe200078e00ff */
[----:B------:R-:W-:-:S02]  /*10870*/  SHF.R.U64 R0, R28, 0x10, R29 ;  /* 0x000000101c007819 */ /* 0x000fc4000000121d */
[----:B------:R-:W-:Y:S02]  /*10880*/  PRMT R24, R99, 0x5410, R12 ;  /* 0x0000541063187816 */ /* 0x000fe4000000000c */
[----:B------:R-:W2:Y:S01]  /*10890*/  LDS.128 R4, [R36+0x10080] ;  /* 0x0100800024047984 */ /* 0x000ea20000000c00 */
[C---:B------:R-:W-:Y:S02]  /*108a0*/  PRMT R12, R65.reuse, 0x5432, R14 ;  /* 0x00005432410c7816 */ /* 0x040fe4000000000e */
[----:B------:R-:W-:Y:S02]  /*108b0*/  SHF.R.U32.HI R18, RZ, 0x10, R35 ;  /* 0x00000010ff127819 */ /* 0x000fe40000011623 */
[----:B------:R-:W-:Y:S02]  /*108c0*/  PRMT R13, R98, 0x5432, R0 ;  /* 0x00005432620d7816 */ /* 0x000fe40000000000 */
[----:B------:R-:W-:Y:S02]  /*108d0*/  PRMT R17, R65, 0x5410, R15 ;  /* 0x0000541041117816 */ /* 0x000fe4000000000f */
[----:B------:R-:W-:Y:S01]  /*108e0*/  SHF.R.U32.HI R2, RZ, 0x10, R29 ;  /* 0x00000010ff027819 */ /* 0x000fe2000001161d */
[----:B------:R-:W-:Y:S01]  /*108f0*/  IMAD.U32 R29, R12, 0x10000, RZ ;  /* 0x000100000c1d7824 */ /* 0x000fe200078e00ff */
[----:B------:R-:W-:-:S02]  /*10900*/  SHF.R.U64 R16, R34, 0x10, R35 ;  /* 0x0000001022107819 */ /* 0x000fc40000001223 */
[C---:B------:R-:W-:Y:S02]  /*10910*/  PRMT R22, R67.reuse, 0x5410, R18 ;  /* 0x0000541043167816 */ /* 0x040fe40000000012 */
[----:B------:R-:W-:Y:S02]  /*10920*/  SHF.R.U64 R3, R30, 0x10, R31 ;  /* 0x000000101e037819 */ /* 0x000fe4000000121f */
[----:B------:R-:W-:Y:S02]  /*10930*/  PRMT R23, R67, 0x5432, R16 ;  /* 0x0000543243177816 */ /* 0x000fe40000000010 */
[----:B------:R-:W-:Y:S02]  /*10940*/  LOP3.LUT R12, R12, 0xffff0000, RZ, 0xc0, !PT ;  /* 0xffff00000c0c7812 */ /* 0x000fe400078ec0ff */
[----:B------:R-:W-:Y:S02]  /*10950*/  PRMT R27, R99, 0x5432, R3 ;  /* 0x00005432631b7816 */ /* 0x000fe40000000003 */
[----:B------:R-:W-:Y:S01]  /*10960*/  PRMT R21, R98, 0x5410, R2 ;  /* 0x0000541062157816 */ /* 0x000fe20000000002 */
[C---:B-1----:R-:W-:Y:S01]  /*10970*/  IMAD.U32 R15, R9.reuse, 0x10000, RZ ;  /* 0x00010000090f7824 */ /* 0x042fe200078e00ff */
[----:B------:R-:W-:Y:S01]  /*10980*/  LOP3.LUT R19, R9, 0xffff0000, RZ, 0xc0, !PT ;  /* 0xffff000009137812 */ /* 0x000fe200078ec0ff */
[C---:B------:R-:W-:Y:S01]  /*10990*/  IMAD.U32 R18, R11.reuse, 0x10000, RZ ;  /* 0x000100000b127824 */ /* 0x040fe200078e00ff */
[----:B------:R-:W-:Y:S01]  /*109a0*/  LOP3.LUT R25, R11, 0xffff0000, RZ, 0xc0, !PT ;  /* 0xffff00000b197812 */ /* 0x000fe200078ec0ff */
[C---:B------:R-:W-:Y:S01]  /*109b0*/  IMAD.U32 R20, R10.reuse, 0x10000, RZ ;  /* 0x000100000a147824 */ /* 0x040fe200078e00ff */
[----:B------:R-:W-:Y:S01]  /*109c0*/  LOP3.LUT R26, R10, 0xffff0000, RZ, 0xc0, !PT ;  /* 0xffff00000a1a7812 */ /* 0x000fe200078ec0ff */
[----:B------:R-:W-:Y:S01]  /*109d0*/  IMAD.U32 R11, R13, 0x10000, RZ ;  /* 0x000100000d0b7824 */ /* 0x000fe200078e00ff */
[C---:B------:R-:W-:Y:S01]  /*109e0*/  LOP3.LUT R16, R8.reuse, 0xffff0000, RZ, 0xc0, !PT ;  /* 0xffff000008107812 */ /* 0x040fe200078ec0ff */
[----:B------:R-:W-:-:S02]  /*109f0*/  IMAD.U32 R14, R8, 0x10000, RZ ;  /* 0x00010000080e7824 */ /* 0x000fc400078e00ff */
[C---:B--2---:R-:W-:Y:S01]  /*10a00*/  IMAD.U32 R9, R4.reuse, 0x10000, RZ ;  /* 0x0001000004097824 */ /* 0x044fe200078e00ff */
[----:B------:R-:W-:Y:S01]  /*10a10*/  LOP3.LUT R8, R4, 0xffff0000, RZ, 0xc0, !PT ;  /* 0xffff000004087812 */ /* 0x000fe200078ec0ff */
[C---:B------:R-:W-:Y:S01]  /*10a20*/  IMAD.U32 R4, R5.reuse, 0x10000, RZ ;  /* 0x0001000005047824 */ /* 0x040fe200078e00ff */
[----:B------:R-:W-:Y:S01]  /*10a30*/  LOP3.LUT R3, R5, 0xffff0000, RZ, 0xc0, !PT ;  /* 0xffff000005037812 */ /* 0x000fe200078ec0ff */
[C---:B------:R-:W-:Y:S01]  /*10a40*/  FMUL.FTZ R10, R9.reuse, R29 ;  /* 0x0000001d090a7220 */ /* 0x040fe20000410000 */
[C---:B------:R-:W-:Y:S01]  /*10a50*/  LOP3.LUT R5, R6.reuse, 0xffff0000, RZ, 0xc0, !PT ;  /* 0xffff000006057812 */ /* 0x040fe200078ec0ff */
[-C--:B------:R-:W-:Y:S02]  /*10a60*/  FMUL.FTZ R9, R9, R11.reuse ;  /* 0x0000000b09097220 */ /* 0x080fe40000410000 */
[----:B------:R-:W-:Y:S01]  /*10a70*/  IMAD.U32 R2, R6, 0x10000, RZ ;  /* 0x0001000006027824 */ /* 0x000fe200078e00ff */
[----:B------:R-:W-:Y:S01]  /*10a80*/  LOP3.LUT R6, R7, 0xffff0000, RZ, 0xc0, !PT ;  /* 0xffff000007067812 */ /* 0x000fe200078ec0ff */
[----:B------:R-:W-:Y:S01]  /*10a90*/  FFMA.FTZ R30, R14, R11, -R10 ;  /* 0x0000000b0e1e7223 */ /* 0x000fe2000001080a */
[----:B------:R-:W-:Y:S01]  /*10aa0*/  LOP3.LUT R10, R13, 0xffff0000, RZ, 0xc0, !PT ;  /* 0xffff00000d0a7812 */ /* 0x000fe200078ec0ff */
[----:B------:R-:W-:-:S02]  /*10ab0*/  IMAD.U32 R0, R7, 0x10000, RZ ;  /* 0x0001000007007824 */ /* 0x000fc400078e00ff */
[----:B------:R-:W-:Y:S02]  /*10ac0*/  FMUL.FTZ R7, R8, R12 ;  /* 0x0000000c08077220 */ /* 0x000fe40000410000 */
[----:B------:R-:W-:Y:S02]  /*10ad0*/  IMAD.U32 R11, R17, 0x10000, RZ ;  /* 0x00010000110b7824 */ /* 0x000fe400078e00ff */
[----:B------:R-:W-:Y:S02]  /*10ae0*/  FFMA.FTZ R29, R14, R29, R9 ;  /* 0x0000001d0e1d7223 */ /* 0x000fe40000010009 */
[----:B------:R-:W-:Y:S02]  /*10af0*/  IMAD.U32 R9, R21, 0x10000, RZ ;  /* 0x0001000015097824 */ /* 0x000fe400078e00ff */
[----:B------:R-:W-:Y:S02]  /*10b00*/  FFMA.FTZ R28, R16, R10, -R7 ;  /* 0x0000000a101c7223 */ /* 0x000fe40000010807 */
[----:B------:R-:W-:-:S02]  /*10b10*/  FMUL.FTZ R7, R4, R11 ;  /* 0x0000000b04077220 */ /* 0x000fc40000410000 */
[----:B------:R-:W-:Y:S02]  /*10b20*/  FMUL.FTZ R8, R8, R10 ;  /* 0x0000000a08087220 */ /* 0x000fe40000410000 */
[-C--:B------:R-:W-:Y:S02]  /*10b30*/  FMUL.FTZ R4, R4, R9.reuse ;  /* 0x0000000904047220 */ /* 0x080fe40000410000 */
[----:B------:R-:W-:Y:S02]  /*10b40*/  IMAD.U32 R10, R22, 0x10000, RZ ;  /* 0x00010000160a7824 */ /* 0x000fe400078e00ff */
[----:B------:R-:W-:Y:S01]  /*10b50*/  FFMA.FTZ R14, R15, R9, -R7 ;  /* 0x000000090f0e7223 */ /* 0x000fe20000010807 */
[----:B------:R-:W-:Y:S01]  /*10b60*/  LOP3.LUT R9, R21, 0xffff0000, RZ, 0xc0, !PT ;  /* 0xffff000015097812 */ /* 0x000fe200078ec0ff */
[----:B------:R-:W-:Y:S01]  /*10b70*/  FFMA.FTZ R15, R15, R11, R4 ;  /* 0x0000000b0f0f7223 */ /* 0x000fe20000010004 */
[----:B------:R-:W-:Y:S01]  /*10b80*/  LOP3.LUT R11, R17, 0xffff0000, RZ, 0xc0, !PT ;  /* 0xffff0000110b7812 */ /* 0x000fe200078ec0ff */
[----:B------:R-:W-:Y:S01]  /*10b90*/  IMAD.U32 R7, R24, 0x10000, RZ ;  /* 0x0001000018077824 */ /* 0x000fe200078e00ff */
[----:B------:R-:W-:Y:S01]  /*10ba0*/  LOP3.LUT R17, R27, 0xffff0000, RZ, 0xc0, !PT ;  /* 0xffff00001b117812 */ /* 0x000fe200078ec0ff */
[----:B------:R-:W-:-:S02]  /*10bb0*/  FMUL.FTZ R4, R0, R10 ;  /* 0x0000000a00047220 */ /* 0x000fc40000410000 */
[-C--:B------:R-:W-:Y:S02]  /*10bc0*/  FMUL.FTZ R0, R0, R7.reuse ;  /* 0x0000000700007220 */ /* 0x080fe40000410000 */
[----:B------:R-:W-:Y:S02]  /*10bd0*/  FFMA.FTZ R13, R18, R7, -R4 ;  /* 0x00000007120d7223 */ /* 0x000fe40000010804 */
[C---:B------:R-:W-:Y:S02]  /*10be0*/  FMUL.FTZ R4, R3.reuse, R11 ;  /* 0x0000000b03047220 */ /* 0x040fe40000410000 */
[----:B------:R-:W-:Y:S02]  /*10bf0*/  FMUL.FTZ R3, R3, R9 ;  /* 0x0000000903037220 */ /* 0x000fe40000410000 */
[----:B------:R-:W-:Y:S02]  /*10c00*/  IMAD.U32 R21, R23, 0x10000, RZ ;  /* 0x0001000017157824 */ /* 0x000fe400078e00ff */
[----:B------:R-:W-:-:S02]  /*10c10*/  IMAD.U32 R7, R27, 0x10000, RZ ;  /* 0x000100001b077824 */ /* 0x000fc400078e00ff */
[----:B------:R-:W-:Y:S01]  /*10c20*/  FFMA.FTZ R16, R16, R12, R8 ;  /* 0x0000000c10107223 */ /* 0x000fe20000010008 */
[----:B------:R-:W-:Y:S01]  /*10c30*/  LOP3.LUT R8, R24, 0xffff0000, RZ, 0xc0, !PT ;  /* 0xffff000018087812 */ /* 0x000fe200078ec0ff */
[----:B------:R-:W-:Y:S01]  /*10c40*/  FFMA.FTZ R12, R18, R10, R0 ;  /* 0x0000000a120c7223 */ /* 0x000fe20000010000 */
[----:B------:R-:W-:Y:S01]  /*10c50*/  LOP3.LUT R18, R22, 0xffff0000, RZ, 0xc0, !PT ;  /* 0xffff000016127812 */ /* 0x000fe200078ec0ff */
[C---:B------:R-:W-:Y:S02]  /*10c60*/  FFMA.FTZ R9, R19.reuse, R9, -R4 ;  /* 0x0000000913097223 */ /* 0x040fe40000010804 */
[----:B------:R-:W-:Y:S01]  /*10c70*/  FFMA.FTZ R11, R19, R11, R3 ;  /* 0x0000000b130b7223 */ /* 0x000fe20000010003 */
[----:B------:R-:W-:Y:S01]  /*10c80*/  LOP3.LUT R19, R23, 0xffff0000, RZ, 0xc0, !PT ;  /* 0xffff000017137812 */ /* 0x000fe200078ec0ff */
[C---:B------:R-:W-:Y:S01]  /*10c90*/  FMUL.FTZ R0, R2.reuse, R21 ;  /* 0x0000001502007220 */ /* 0x040fe20000410000 */
[----:B------:R-:W-:Y:S01]  /*10ca0*/  F2FP.BF16.PACK_AB R9, R9, R14 ;  /* 0x0000000e0909723e */ /* 0x000fe200000010ff */
[----:B------:R-:W-:-:S02]  /*10cb0*/  FMUL.FTZ R2, R2, R7 ;  /* 0x0000000702027220 */ /* 0x000fc40000410000 */
[C---:B------:R-:W-:Y:S02]  /*10cc0*/  FFMA.FTZ R10, R20.reuse, R7, -R0 ;  /* 0x00000007140a7223 */ /* 0x040fe40000010800 */
[----:B------:R-:W-:Y:S02]  /*10cd0*/  FFMA.FTZ R7, R20, R21, R2 ;  /* 0x0000001514077223 */ /* 0x000fe40000010002 */
[C---:B------:R-:W-:Y:S02]  /*10ce0*/  FMUL.FTZ R4, R5.reuse, R19 ;  /* 0x0000001305047220 */ /* 0x040fe40000410000 */
[----:B------:R-:W-:Y:S01]  /*10cf0*/  FMUL.FTZ R3, R5, R17 ;  /* 0x0000001105037220 */ /* 0x000fe20000410000 */
[----:B------:R-:W-:Y:S01]  /*10d00*/  F2FP.BF16.PACK_AB R5, R11, R15 ;  /* 0x0000000f0b05723e */ /* 0x000fe200000010ff */
[C---:B------:R-:W-:Y:S02]  /*10d10*/  FMUL.FTZ R2, R6.reuse, R18 ;  /* 0x0000001206027220 */ /* 0x040fe40000410000 */
[----:B------:R-:W-:-:S02]  /*10d20*/  FMUL.FTZ R0, R6, R8 ;  /* 0x0000000806007220 */ /* 0x000fc40000410000 */
[----:B------:R-:W-:Y:S01]  /*10d30*/  FFMA.FTZ R6, R26, R17, -R4 ;  /* 0x000000111a067223 */ /* 0x000fe20000010804 */
[----:B------:R-:W-:Y:S01]  /*10d40*/  F2FP.BF16.PACK_AB R4, R16, R29 ;  /* 0x0000001d1004723e */ /* 0x000fe200000010ff */
[----:B------:R-:W-:Y:S02]  /*10d50*/  FFMA.FTZ R3, R26, R19, R3 ;  /* 0x000000131a037223 */ /* 0x000fe40000010003 */
        /* <DEDUP_REMOVED lines=9> */
.L_x_2460:
[----:B------:R-:W-:Y:S05]  /*10df0*/  BSYNC B1 ;  /* 0x0000000000017941 */ /* 0x000fea0003800000 */
.L_x_2459:
[----:B------:R-:W-:Y:S01]  /*10e00*/  IADD3 R2, R225, 0x20, RZ ;  /* 0x00000020e1027810 */ /* 0x000fe20007ffe0ff */
[----:B------:R-:W-:Y:S01]  /*10e10*/  BSSY B1, `(.L_x_2463) ;  /* 0x00000e7000017945 */ /* 0x000fe20003800000 */
[----:B------:R-:W-:Y:S02]  /*10e20*/  SHF.R.S32.HI R39, RZ, 0x3, R59 ;  /* 0x00000003ff277819 */ /* 0x000fe4000001143b */
[----:B------:R-:W-:-:S13]  /*10e30*/  ISETP.GE.AND P0, PT, R2, R64, PT ;  /* 0x000000400200720c */ /* 0x000fda0003f06270 */
[----:B------:R-:W-:Y:S05]  /*10e40*/  @P0 BRA `(.L_x_2464) ;  /* 0x00000e3000000947 */ /* 0x000fea0003800000 */
[----:B------:R-:W-:Y:S01]  /*10e50*/  ISETP.GE.AND P0, PT, R134, c[0x0][0x27c], PT ;  /* 0x00009f0086007a0c */ /* 0x000fe20003f06270 */
[----:B------:R-:W-:Y:S01]  /*10e60*/  BSSY B0, `(.L_x_2465) ;  /* 0x0000071000007945 */ /* 0x000fe20003800000 */
[----:B------:R-:W-:Y:S02]  /*10e70*/  SHF.R.S32.HI R0, RZ, 0x1f, R2 ;  /* 0x0000001fff007819 */ /* 0x000fe40000011402 */
[----:B-1----:R-:W-:Y:S02]  /*10e80*/  SHF.R.U32.HI R37, RZ, 0x3, R159 ;  /* 0x00000003ff257819 */ /* 0x002fe4000001169f */
[----:B------:R-:W-:-:S05]  /*10e90*/  LEA.HI R0, R0, R2, RZ, 0x3 ;  /* 0x0000000200007211 */ /* 0x000fca00078f18ff */
[----:B------:R-:W-:-:S05]  /*10ea0*/  IMAD.SHL.U32 R0, R0, 0x40, RZ ;  /* 0x0000004000007824 */ /* 0x000fca00078e00ff */
[----:B------:R-:W-:Y:S01]  /*10eb0*/  LOP3.LUT R26, R0, 0xfffffe00, RZ, 0xc0, !PT ;  /* 0xfffffe00001a7812 */ /* 0x000fe200078ec0ff */
[----:B------:R-:W-:Y:S05]  /*10ec0*/  @P0 BRA `(.L_x_2466) ;  /* 0x000006a000000947 */ /* 0x000fea0003800000 */
[----:B------:R-:W-:Y:S01]  /*10ed0*/  IMAD.MOV.U32 R3, RZ, RZ, c[0x0][0x27c] ;  /* 0x00009f00ff037624 */ /* 0x000fe200078e00ff */
[----:B------:R-:W-:Y:S02]  /*10ee0*/  LOP3.LUT R0, R159, 0x38, R134, 0xf8, !PT ;  /* 0x000000389f007812 */ /* 0x000fe400078ef886 */
[----:B------:R-:W-:Y:S02]  /*10ef0*/  SHF.R.U64 R13, R44, 0x10, R45 ;  /* 0x000000102c0d7819 */ /* 0x000fe4000000122d */
        /* <DEDUP_REMOVED lines=8> */
[----:B------:R-:W-:Y:S01]  /*10f80*/  SHF.R.U32.HI R15, RZ, 0x10, R45 ;  /* 0x00000010ff0f7819 */ /* 0x000fe2000001162d */
        /* <DEDUP_REMOVED lines=10> */
[----:B------:R-:W-:Y:S01]  /*11030*/  PRMT R22, R101, 0x5410, R19 ;  /* 0x0000541065167816 */ /* 0x000fe20000000013 */
[----:B------:R-:W-:Y:S01]  /*11040*/  IMAD.U32 R36, R17, 0x10000, RZ ;  /* 0x0001000011247824 */ /* 0x000fe200078e00ff */
[----:B----4-:R-:W2:Y:S01]  /*11050*/  LDS.128 R4, [R29+0x10080] ;  /* 0x010080001d047984 */ /* 0x010ea20000000c00 */
[----:B------:R-:W-:-:S02]  /*11060*/  SHF.R.U64 R16, R46, 0x10, R47 ;  /* 0x000000102e107819 */ /* 0x000fc4000000122f */
[----:B------:R-:W-:Y:S02]  /*11070*/  PRMT R14, R102, 0x5432, R0 ;  /* 0x00005432660e7816 */ /* 0x000fe40000000000 */
[----:B------:R-:W-:Y:S02]  /*11080*/  SHF.L.U32 R33, R13, 0x10, RZ ;  /* 0x000000100d217819 */ /* 0x000fe400000006ff */
[----:B------:R-:W-:Y:S01]  /*11090*/  SHF.R.U32.HI R2, RZ, 0x10, R41 ;  /* 0x00000010ff027819 */ /* 0x000fe20000011629 */
[----:B------:R-:W-:Y:S01]  /*110a0*/  IMAD.U32 R31, R14, 0x10000, RZ ;  /* 0x000100000e1f7824 */ /* 0x000fe200078e00ff */
[----:B------:R-:W-:Y:S02]  /*110b0*/  SHF.R.U64 R3, R42, 0x10, R43 ;  /* 0x000000102a037819 */ /* 0x000fe4000000122b */
[----:B------:R-:W-:Y:S02]  /*110c0*/  PRMT R24, R103, 0x5410, R12 ;  /* 0x0000541067187816 */ /* 0x000fe4000000000c */
[----:B------:R-:W-:-:S02]  /*110d0*/  PRMT R23, R101, 0x5432, R16 ;  /* 0x0000543265177816 */ /* 0x000fc40000000010 */
        /* <DEDUP_REMOVED lines=9> */
[----:B------:R-:W-:-:S02]  /*11170*/  SHF.L.U32 R35, R22, 0x10, RZ ;  /* 0x0000001016237819 */ /* 0x000fc400000006ff */
[----:B------:R-:W-:Y:S02]  /*11180*/  LOP3.LUT R27, R10, 0xffff0000, RZ, 0xc0, !PT ;  /* 0xffff00000a1b7812 */ /* 0x000fe400078ec0ff */
[----:B------:R-:W-:Y:S01]  /*11190*/  LOP3.LUT R13, R13, 0xffff0000, RZ, 0xc0, !PT ;  /* 0xffff00000d0d7812 */ /* 0x000fe200078ec0ff */
[----:B--2---:R-:W-:Y:S01]  /*111a0*/  IMAD.U32 R9, R4, 0x10000, RZ ;  /* 0x0001000004097824 */ /* 0x004fe200078e00ff */
[C---:B------:R-:W-:Y:S01]  /*111b0*/  LOP3.LUT R3, R5.reuse, 0xffff0000, RZ, 0xc0, !PT ;  /* 0xffff000005037812 */ /* 0x040fe200078ec0ff */
[----:B------:R-:W-:Y:S01]  /*111c0*/  IMAD.U32 R8, R5, 0x10000, RZ ;  /* 0x0001000005087824 */ /* 0x000fe200078e00ff */
[----:B------:R-:W-:Y:S01]  /*111d0*/  LOP3.LUT R10, R6, 0xffff0000, RZ, 0xc0, !PT ;  /* 0xffff0000060a7812 */ /* 0x000fe200078ec0ff */
[C---:B------:R-:W-:Y:S01]  /*111e0*/  FMUL.FTZ R11, R9.reuse, R33 ;  /* 0x00000021090b7220 */ /* 0x040fe20000410000 */
[----:B------:R-:W-:Y:S01]  /*111f0*/  LOP3.LUT R4, R4, 0xffff0000, RZ, 0xc0, !PT ;  /* 0xffff000004047812 */ /* 0x000fe200078ec0ff */
[-C--:B------:R-:W-:Y:S02]  /*11200*/  FMUL.FTZ R5, R9, R31.reuse ;  /* 0x0000001f09057220 */ /* 0x080fe40000410000 */
[----:B------:R-:W-:-:S02]  /*11210*/  FFMA.FTZ R34, R16, R31, -R11 ;  /* 0x0000001f10227223 */ /* 0x000fc4000001080b */
[C---:B------:R-:W-:Y:S02]  /*11220*/  IMAD.U32 R0, R7.reuse, 0x10000, RZ ;  /* 0x0001000007007824 */ /* 0x040fe400078e00ff */
[----:B------:R-:W-:Y:S02]  /*11230*/  IMAD.U32 R11, R18, 0x10000, RZ ;  /* 0x00010000120b7824 */ /* 0x000fe400078e00ff */
[----:B------:R-:W-:Y:S02]  /*11240*/  IMAD.U32 R31, R24, 0x10000, RZ ;  /* 0x00010000181f7824 */ /* 0x000fe400078e00ff */
[----:B------:R-:W-:Y:S01]  /*11250*/  IMAD.U32 R2, R6, 0x10000, RZ ;  /* 0x0001000006027824 */ /* 0x000fe200078e00ff */
[----:B------:R-:W-:Y:S01]  /*11260*/  LOP3.LUT R6, R7, 0xffff0000, RZ, 0xc0, !PT ;  /* 0xffff000007067812 */ /* 0x000fe200078ec0ff */
[----:B------:R-:W-:Y:S02]  /*11270*/  FFMA.FTZ R33, R16, R33, R5 ;  /* 0x0000002110217223 */ /* 0x000fe40000010005 */
[----:B------:R-:W-:-:S02]  /*11280*/  FMUL.FTZ R9, R8, R36 ;  /* 0x0000002408097220 */ /* 0x000fc40000410000 */
[----:B------:R-:W-:Y:S02]  /*11290*/  FMUL.FTZ R7, R8, R11 ;  /* 0x0000000b08077220 */ /* 0x000fe40000410000 */
[C---:B------:R-:W-:Y:S02]  /*112a0*/  FMUL.FTZ R5, R0.reuse, R35 ;  /* 0x0000002300057220 */ /* 0x040fe40000410000 */
[----:B------:R-:W-:Y:S02]  /*112b0*/  FMUL.FTZ R0, R0, R31 ;  /* 0x0000001f00007220 */ /* 0x000fe40000410000 */
[----:B------:R-:W-:Y:S01]  /*112c0*/  FFMA.FTZ R32, R15, R11, -R9 ;  /* 0x0000000b0f207223 */ /* 0x000fe20000010809 */
        /* <DEDUP_REMOVED lines=31> */
[C---:B------:R-:W-:Y:S01]  /*114c0*/  FFMA.FTZ R6, R27.reuse, R14, -R4 ;  /* 0x0000000e1b067223 */ /* 0x040fe20000010804 */
        /* <DEDUP_REMOVED lines=10> */
.L_x_2466:
[----:B------:R-:W-:Y:S05]  /*11570*/  BSYNC B0 ;  /* 0x0000000000007941 */ /* 0x000fea0003800000 */
.L_x_2465:
        /* <DEDUP_REMOVED lines=8> */
[----:B----4-:R-:W-:Y:S01]  /*11600*/  SHF.R.S32.HI R5, RZ, 0x1f, R0 ;  /* 0x0000001fff057819 */ /* 0x010fe20000011400 */
        /* <DEDUP_REMOVED lines=9> */
[----:B---3--:R-:W1:Y:S01]  /*116a0*/  LDS.128 R8, [R30] ;  /* 0x000000001e087984 */ /* 0x008e620000000c00 */
[----:B------:R-:W-:-:S02]  /*116b0*/  SHF.R.U32.HI R12, RZ, 0x10, R55 ;  /* 0x00000010ff0c7819 */ /* 0x000fc40000011637 */
[----:B------:R-:W-:Y:S02]  /*116c0*/  IADD3 R0, R3, R0, R26 ;  /* 0x0000000003007210 */ /* 0x000fe40007ffe01a */
[--C-:B------:R-:W-:Y:S02]  /*116d0*/  SHF.R.U64 R14, R48, 0x10, R49.reuse ;  /* 0x00000010300e7819 */ /* 0x100fe40000001231 */
[----:B------:R-:W-:Y:S01]  /*116e0*/  SHF.R.U32.HI R15, RZ, 0x10, R49 ;  /* 0x00000010ff0f7819 */ /* 0x000fe20000011631 */
[----:B------:R-:W-:Y:S01]  /*116f0*/  IMAD.SHL.U32 R28, R0, 0x2, RZ ;  /* 0x00000002001c7824 */ /* 0x000fe200078e00ff */
[----:B------:R-:W-:Y:S02]  /*11700*/  SHF.R.U64 R0, R52, 0x10, R53 ;  /* 0x0000001034007819 */ /* 0x000fe40000001235 */
[----:B------:R-:W-:Y:S02]  /*11710*/  PRMT R24, R107, 0x5410, R12 ;  /* 0x000054106b187816 */ /* 0x000fe4000000000c */
[----:B------:R-:W2:Y:S01]  /*11720*/  LDS.128 R4, [R28+0x10080] ;  /* 0x010080001c047984 */ /* 0x000ea20000000c00 */
[----:B------:R-:W-:-:S02]  /*11730*/  PRMT R12, R104, 0x5432, R14 ;  /* 0x00005432680c7816 */ /* 0x000fc4000000000e */
[----:B------:R-:W-:Y:S02]  /*11740*/  SHF.R.U32.HI R18, RZ, 0x10, R51 ;  /* 0x00000010ff127819 */ /* 0x000fe40000011633 */
[----:B------:R-:W-:Y:S01]  /*11750*/  PRMT R13, R106, 0x5432, R0 ;  /* 0x000054326a0d7816 */ /* 0x000fe20000000000 */
[----:B------:R-:W-:Y:S01]  /*11760*/  IMAD.U32 R31, R12, 0x10000, RZ ;  /* 0x000100000c1f7824 */ /* 0x000fe200078e00ff */
[----:B------:R-:W-:Y:S02]  /*11770*/  PRMT R17, R104, 0x5410, R15 ;  /* 0x0000541068117816 */ /* 0x000fe4000000000f */
[----:B------:R-:W-:Y:S02]  /*11780*/  SHF.R.U64 R16, R50, 0x10, R51 ;  /* 0x0000001032107819 */ /* 0x000fe40000001233 */
[----:B------:R-:W-:Y:S02]  /*11790*/  PRMT R22, R105, 0x5410, R18 ;  /* 0x0000541069167816 */ /* 0x000fe40000000012 */
[----:B------:R-:W-:-:S02]  /*117a0*/  SHF.R.U64 R3, R54, 0x10, R55 ;  /* 0x0000001036037819 */ /* 0x000fc40000001237 */
[----:B------:R-:W-:Y:S02]  /*117b0*/  SHF.R.U32.HI R2, RZ, 0x10, R53 ;  /* 0x00000010ff027819 */ /* 0x000fe40000011635 */
        /* <DEDUP_REMOVED lines=76> */
.L_x_2464:
[----:B------:R-:W-:Y:S05]  /*11c80*/  BSYNC B1 ;  /* 0x0000000000017941 */ /* 0x000fea0003800000 */
.L_x_2463:
        /* <DEDUP_REMOVED lines=19> */
[----:B----4-:R-:W-:Y:S01]  /*11dc0*/  SHF.R.S32.HI R5, RZ, 0x1f, R4 ;  /* 0x0000001fff057819 */ /* 0x010fe20000011404 */
        /* <DEDUP_REMOVED lines=100> */
.L_x_2470:
[----:B------:R-:W-:Y:S05]  /*12410*/  BSYNC B0 ;  /* 0x0000000000007941 */ /* 0x000fea0003800000 */
.L_x_2469:
[----:B------:R-:W-:-:S13]  /*12420*/  ISETP.GE.AND P0, PT, R133, c[0x0][0x27c], PT ;  /* 0x00009f0085007a0c */ /* 0x000fda0003f06270 */
[----:B------:R-:W-:Y:S05]  /*12430*/  @P0 BRA `(.L_x_2468) ;  /* 0x000006e000000947 */ /* 0x000fea0003800000 */
[----:B------:R-:W-:Y:S01]  /*12440*/  IMAD.MOV.U32 R2, RZ, RZ, c[0x0][0x27c] ;  /* 0x00009f00ff027624 */ /* 0x000fe200078e00ff */
[----:B------:R-:W-:Y:S02]  /*12450*/  LEA.HI R3, R97, R133, RZ, 0x6 ;  /* 0x0000008561037211 */ /* 0x000fe400078f30ff */
[----:B-1----:R-:W-:Y:S02]  /*12460*/  LOP3.LUT R4, R0, 0x38, R59, 0xf8, !PT ;  /* 0x0000003800047812 */ /* 0x002fe400078ef83b */
[----:B------:R-:W-:Y:S01]  /*12470*/  LEA.HI R2, R2, R39, RZ, 0x1d ;  /* 0x0000002702027211 */ /* 0x000fe200078fe8ff */
[----:B------:R-:W-:Y:S01]  /*12480*/  IMAD.SHL.U32 R3, R3, 0x80, RZ ;  /* 0x0000008003037824 */ /* 0x000fe200078e00ff */
[----:B----4-:R-:W-:Y:S02]  /*12490*/  LOP3.LUT R5, R4, R38, RZ, 0x3c, !PT ;  /* 0x0000002604057212 */ /* 0x010fe400078e3cff */
        /* <DEDUP_REMOVED lines=20> */
[----:B------:R-:W-:Y:S02]  /*125e0*/  SHF.R.U32.HI R18, RZ, 0x10, R79 ;  /* 0x00000010ff127819 */ /* 0x000fe4000001164f */
[----:B------:R-:W-:Y:S01]  /*125f0*/  PRMT R13, R114, 0x5432, R0 ;  /* 0x00005432720d7816 */ /* 0x000fe20000000000 */
[----:B------:R-:W-:Y:S01]  /*12600*/  IMAD.U32 R31, R12, 0x10000, RZ ;  /* 0x000100000c1f7824 */ /* 0x000fe200078e00ff */
[----:B------:R-:W-:Y:S02]  /*12610*/  PRMT R17, R112, 0x5410, R15 ;  /* 0x0000541070117816 */ /* 0x000fe4000000000f */
[----:B------:R-:W-:Y:S02]  /*12620*/  SHF.R.U64 R16, R78, 0x10, R79 ;  /* 0x000000104e107819 */ /* 0x000fe4000000124f */
[----:B------:R-:W-:-:S02]  /*12630*/  PRMT R22, R113, 0x5410, R18 ;  /* 0x0000541071167816 */ /* 0x000fc40000000012 */
[----:B------:R-:W-:Y:S02]  /*12640*/  SHF.R.U64 R3, R74, 0x10, R75 ;  /* 0x000000104a037819 */ /* 0x000fe4000000124b */
        /* <DEDUP_REMOVED lines=77> */
.L_x_2468:
[----:B------:R-:W-:Y:S05]  /*12b20*/  BSYNC B1 ;  /* 0x0000000000017941 */ /* 0x000fea0003800000 */
.L_x_2467:
        /* <DEDUP_REMOVED lines=119> */
.L_x_2472:
[----:B------:R-:W-:Y:S05]  /*132a0*/  BSYNC B0 ;  /* 0x0000000000007941 */ /* 0x000fea0003800000 */
.L_x_2471:
        /* <DEDUP_REMOVED lines=9> */
[----:B----4-:R-:W-:Y:S01]  /*13340*/  IMAD.SHL.U32 R5, R2, 0x8, RZ ;  /* 0x0000000802057824 */ /* 0x010fe200078e00ff */
        /* <DEDUP_REMOVED lines=8> */
[--C-:B------:R-:W-:Y:S01]  /*133d0*/  SHF.R.U64 R13, R88, 0x10, R89.reuse ;  /* 0x00000010580d7819 */ /* 0x100fe20000001259 */
[----:B---3--:R-:W1:Y:S01]  /*133e0*/  LDS.128 R8, [R29] ;  /* 0x000000001d087984 */ /* 0x008e620000000c00 */
[----:B------:R-:W-:Y:S02]  /*133f0*/  IADD3 R0, R3, R0, R24 ;  /* 0x0000000003007210 */ /* 0x000fe40007ffe018 */
[----:B------:R-:W-:Y:S02]  /*13400*/  SHF.R.U32.HI R15, RZ, 0x10, R89 ;  /* 0x00000010ff0f7819 */ /* 0x000fe40000011659 */
[----:B------:R-:W-:Y:S01]  /*13410*/  SHF.R.U32.HI R19, RZ, 0x10, R91 ;  /* 0x00000010ff137819 */ /* 0x000fe2000001165b */
[----:B------:R-:W-:Y:S01]  /*13420*/  IMAD.SHL.U32 R28, R0, 0x2, RZ ;  /* 0x00000002001c7824 */ /* 0x000fe200078e00ff */
[----:B------:R-:W-:Y:S02]  /*13430*/  SHF.R.U64 R0, R92, 0x10, R93 ;  /* 0x000000105c007819 */ /* 0x000fe4000000125d */
[----:B------:R-:W-:-:S02]  /*13440*/  PRMT R13, R121, 0x5432, R13 ;  /* 0x00005432790d7816 */ /* 0x000fc4000000000d */
[----:B------:R-:W2:Y:S01]  /*13450*/  LDS.128 R4, [R28+0x10080] ;  /* 0x010080001c047984 */ /* 0x000ea20000000c00 */
[----:B------:R-:W-:Y:S02]  /*13460*/  SHF.R.U32.HI R12, RZ, 0x10, R95 ;  /* 0x00000010ff0c7819 */ /* 0x000fe4000001165f */
[----:B------:R-:W-:Y:S01]  /*13470*/  PRMT R17, R121, 0x5410, R15 ;  /* 0x0000541079117816 */ /* 0x000fe2000000000f */
[----:B------:R-:W-:Y:S01]  /*13480*/  IMAD.U32 R31, R13, 0x10000, RZ ;  /* 0x000100000d1f7824 */ /* 0x000fe200078e00ff */
[----:B------:R-:W-:Y:S02]  /*13490*/  PRMT R22, R122, 0x5410, R19 ;  /* 0x000054107a167816 */ /* 0x000fe40000000013 */
[----:B------:R-:W-:Y:S01]  /*134a0*/  SHF.R.U64 R16, R90, 0x10, R91 ;  /* 0x000000105a107819 */ /* 0x000fe2000000125b */
[----:B------:R-:W-:Y:S01]  /*134b0*/  IMAD.U32 R35, R17, 0x10000, RZ ;  /* 0x0001000011237824 */ /* 0x000fe200078e00ff */
[----:B------:R-:W-:Y:S01]  /*134c0*/  PRMT R14, R123, 0x5432, R0 ;  /* 0x000054327b0e7816 */ /* 0x000fe20000000000 */
[----:B------:R-:W-:Y:S01]  /*134d0*/  IMAD.U32 R34, R22, 0x10000, RZ ;  /* 0x0001000016227824 */ /* 0x000fe200078e00ff */
[----:B------:R-:W-:-:S02]  /*134e0*/  SHF.R.U32.HI R2, RZ, 0x10, R93 ;  /* 0x00000010ff027819 */ /* 0x000fc4000001165d */
[----:B------:R-:W-:Y:S01]  /*134f0*/  SHF.R.U64 R3, R94, 0x10, R95 ;  /* 0x000000105e037819 */ /* 0x000fe2000000125f */
[----:B------:R-:W-:Y:S01]  /*13500*/  IMAD.U32 R30, R14, 0x10000, RZ ;  /* 0x000100000e1e7824 */ /* 0x000fe200078e00ff */
[----:B------:R-:W-:Y:S02]  /*13510*/  PRMT R24, R124, 0x5410, R12 ;  /* 0x000054107c187816 */ /* 0x000fe4000000000c */
[----:B------:R-:W-:Y:S02]  /*13520*/  PRMT R23, R122, 0x5432, R16 ;  /* 0x000054327a177816 */ /* 0x000fe40000000010 */
[----:B------:R-:W-:Y:S02]  /*13530*/  PRMT R18, R123, 0x5410, R2 ;  /* 0x000054107b127816 */ /* 0x000fe40000000002 */
[----:B------:R-:W-:Y:S02]  /*13540*/  PRMT R27, R124, 0x5432, R3 ;  /* 0x000054327c1b7816 */ /* 0x000fe40000000003 */
        /* <DEDUP_REMOVED lines=19> */
[----:B------:R-:W-:Y:S02]  /*13680*/  IMAD.U32 R30, R24, 0x10000, RZ ;  /* 0x00010000181e7824 */ /* 0x000fe400078e00ff */
[----:B------:R-:W-:Y:S01]  /*13690*/  IMAD.U32 R2, R6, 0x10000, RZ ;  /* 0x0001000006027824 */ /* 0x000fe200078e00ff */
[----:B------:R-:W-:Y:S01]  /*136a0*/  LOP3.LUT R6, R7, 0xffff0000, RZ, 0xc0, !PT ;  /* 0xffff000007067812 */ /* 0x000fe200078ec0ff */
[----:B------:R-:W-:-:S02]  /*136b0*/  FFMA.FTZ R32, R16, R31, R5 ;  /* 0x0000001f10207223 */ /* 0x000fc40000010005 */
[C---:B------:R-:W-:Y:S02]  /*136c0*/  FMUL.FTZ R9, R8.reuse, R35 ;  /* 0x0000002308097220 */ /* 0x040fe40000410000 */
[-C--:B------:R-:W-:Y:S02]  /*136d0*/  FMUL.FTZ R7, R8, R11.reuse ;  /* 0x0000000b08077220 */ /* 0x080fe40000410000 */
        /* <DEDUP_REMOVED lines=33> */
[-C--:B------:R-:W-:Y:S02]  /*138f0*/  FMUL.FTZ R0, R6, R13.reuse ;  /* 0x0000000d06007220 */ /* 0x080fe40000410000 */
        /* <DEDUP_REMOVED lines=11> */
.L_x_2444:
[----:B------:R-:W-:Y:S05]  /*139b0*/  BSYNC B2 ;  /* 0x0000000000027941 */ /* 0x000fea0003800000 */
.L_x_2410:
[----:B-1----:R-:W1:Y:S01]  /*139c0*/  S2R R4, SR_TID.X ;  /* 0x0000000000047919 */ /* 0x002e620000002100 */
[----:B------:R-:W-:Y:S01]  /*139d0*/  IMAD R0, R126, c[0x0][0x208], RZ ;  /* 0x000082007e007a24 */ /* 0x000fe200078e02ff */
[----:B------:R-:W-:-:S04]  /*139e0*/  DEPBAR.LE SB0, 0x0 ;  /* 0x000080000000791a */ /* 0x000fc80000000000 */
[----:B------:R-:W-:Y:S01]  /*139f0*/  IMAD.WIDE.U32 R2, R116, c[0x0][0x208], RZ ;  /* 0x0000820074027a25 */ /* 0x000fe200078e00ff */
[----:B------:R-:W-:Y:S01]  /*13a00*/  BAR.SYNC.DEFER_BLOCKING 0x0 ;  /* 0x0000000000007b1d */ /* 0x000fe20000010000 */
[----:B------:R-:W-:Y:S02]  /*13a10*/  IADD3 R199, R190, 0x20, RZ ;  /* 0x00000020bec77810 */ /* 0x000fe40007ffe0ff */
[----:B------:R-:W-:Y:S01]  /*13a20*/  IMAD R0, R116, c[0x0][0x20c], R0 ;  /* 0x0000830074007a24 */ /* 0x000fe200078e0200 */
[C---:B------:R-:W-:Y:S01]  /*13a30*/  LOP3.LUT P3, RZ, R120.reuse, 0x1, RZ, 0xc0, !PT ;  /* 0x0000000178ff7812 */ /* 0x040fe2000786c0ff */
[----:B----4-:R-:W-:Y:S01]  /*13a40*/  IMAD.MOV.U32 R5, RZ, RZ, R233 ;  /* 0x000000ffff057224 */ /* 0x010fe200078e00e9 */
[C---:B------:R-:W-:Y:S01]  /*13a50*/  LOP3.LUT P2, RZ, R120.reuse, 0x2, RZ, 0xc0, !PT ;  /* 0x0000000278ff7812 */ /* 0x040fe2000784c0ff */
[----:B------:R-:W-:Y:S01]  /*13a60*/  IMAD.IADD R0, R3, 0x1, R0 ;  /* 0x0000000103007824 */ /* 0x000fe200078e0200 */
[----:B------:R-:W-:Y:S01]  /*13a70*/  LOP3.LUT P1, RZ, R120, 0x4, RZ, 0xc0, !PT ;  /* 0x0000000478ff7812 */ /* 0x000fe2000782c0ff */
[----:B------:R-:W-:Y:S02]  /*13a80*/  BSSY B0, `(.L_x_2473) ;  /* 0x0000130000007945 */ /* 0x000fe40003800000 */
[----:B------:R-:W-:Y:S01]  /*13a90*/  IMAD R0, R0, 0x30, RZ ;  /* 0x0000003000007824 */ /* 0x000fe200078e02ff */
[----:B-1----:R-:W-:Y:S01]  /*13aa0*/  ISETP.GT.AND P5, PT, R4, 0x7f, PT ;  /* 0x0000007f0400780c */ /* 0x002fe20003fa4270 */
[----:B------:R-:W-:-:S04]  /*13ab0*/  IMAD.MOV.U32 R4, RZ, RZ, R230 ;  /* 0x000000ffff047224 */ /* 0x000fc800078e00e6 */
[----:B------:R-:W-:Y:S01]  /*13ac0*/  IMAD.WIDE.U32 R4, R2, 0x30, R4 ;  /* 0x0000003002047825 */ /* 0x000fe200078e0004 */
[----:B------:R-:W-:Y:S04]  /*13ad0*/  LDSM.16.M88.4 R12, [R195] ;  /* 0x00000000c30c783b */ /* 0x000fe80000000200 */
[----:B------:R-:W-:Y:S01]  /*13ae0*/  IADD3 R0, R5, R0, RZ ;  /* 0x0000000005007210 */ /* 0x000fe20007ffe0ff */
[----:B------:R-:W1:Y:S01]  /*13af0*/  LDSM.16.M88.4 R20, [R190] ;  /* 0x00000000be14783b */ /* 0x000e620000000200 */
[C---:B------:R-:W-:Y:S01]  /*13b00*/  LEA R2, P0, R4.reuse, c[0x0][0x1f8], 0x1 ;  /* 0x00007e0004027a11 */ /* 0x040fe200078008ff */
[----:B------:R-:W-:Y:S02]  /*13b10*/  @!P5 IMAD.MOV.U32 R5, RZ, RZ, c[0x0][0x208] ;  /* 0x00008200ff05d624 */ /* 0x000fe400078e00ff */
[----:B------:R-:W-:Y:S01]  /*13b20*/  @!P5 IMAD.MOV.U32 R6, RZ, RZ, c[0x0][0x20c] ;  /* 0x00008300ff06d624 */ /* 0x000fe200078e00ff */
[----:B------:R-:W-:Y:S01]  /*13b30*/  LEA.HI.X R3, R4, c[0x0][0x1fc], R0, 0x1, P0 ;  /* 0x00007f0004037a11 */ /* 0x000fe200000f0c00 */
[----:B------:R-:W2:Y:S01]  /*13b40*/  LDSM.16.M88.4 R24, [R190+0x800] ;  /* 0x00080000be18783b */ /* 0x000ea20000000200 */
[----:B------:R-:W-:-:S02]  /*13b50*/  @!P5 LEA R4, P0, R5, R2, 0x6 ;  /* 0x000000020504d211 */ /* 0x000fc400078030ff */
[----:B------:R-:W-:Y:S01]  /*13b60*/  MOV R0, 0x40 ;  /* 0x0000004000007802 */ /* 0x000fe20000000f00 */
[----:B------:R-:W-:Y:S01]  /*13b70*/  LDSM.16.M88.4 R44, [R190+0x1000] ;  /* 0x00100000be2c783b */ /* 0x000fe20000000200 */
[----:B------:R-:W-:Y:S02]  /*13b80*/  @!P5 LEA.HI.X R5, R5, R3, R6, 0x6, P0 ;  /* 0x000000030505d211 */ /* 0x000fe400000f3406 */
[----:B------:R-:W-:Y:S01]  /*13b90*/  LOP3.LUT P0, RZ, R96, 0x2, RZ, 0xc0, !PT ;  /* 0x0000000260ff7812 */ /* 0x000fe2000780c0ff */
[----:B---3--:R-:W-:Y:S01]  /*13ba0*/  LDSM.16.M88.4 R8, [R196] ;  /* 0x00000000c408783b */ /* 0x008fe20000000200 */
[----:B------:R-:W-:-:S11]  /*13bb0*/  IADD3 R6, R127, R131, -R225 ;  /* 0x000000837f067210 */ /* 0x000fd60007ffe8e1 */
[----:B------:R-:W-:Y:S02]  /*13bc0*/  @P0 IADD3 R199, R190, -0x20, RZ ;  /* 0xffffffe0bec70810 */ /* 0x000fe40007ffe0ff */
[----:B------:R-:W-:Y:S02]  /*13bd0*/  LOP3.LUT P0, RZ, R96, 0x4, RZ, 0xc0, !PT ;  /* 0x0000000460ff7812 */ /* 0x000fe4000780c0ff */
[C---:B------:R-:W-:Y:S01]  /*13be0*/  IADD3 R210, R199.reuse, 0x1000, RZ ;  /* 0x00001000c7d27810 */ /* 0x040fe20007ffe0ff */
[----:B------:R-:W3:Y:S01]  /*13bf0*/  LDSM.16.M88.4 R36, [R199] ;  /* 0x00000000c724783b */ /* 0x000ee20000000200 */
[----:B------:R-:W-:Y:S02]  /*13c00*/  SEL R0, R0, 0xffffffc0, !P0 ;  /* 0xffffffc000007807 */ /* 0x000fe40004000000 */
[C---:B------:R-:W-:Y:S01]  /*13c10*/  ISETP.LT.OR P0, PT, R6.reuse, 0x1, !P3 ;  /* 0x000000010600780c */ /* 0x040fe20005f01670 */
[----:B------:R-:W4:Y:S01]  /*13c20*/  LDSM.16.M88.4 R52, [R199+0x800] ;  /* 0x00080000c734783b */ /* 0x000f220000000200 */
[----:B------:R-:W-:Y:S01]  /*13c30*/  @!P5 ISETP.LT.OR P3, PT, R6, 0x21, !P3 ;  /* 0x000000210600d80c */ /* 0x000fe20005f61670 */
[----:B------:R-:W-:Y:S01]  /*13c40*/  IMAD.IADD R189, R190, 0x1, R0 ;  /* 0x00000001bebd7824 */ /* 0x000fe200078e0200 */
[C---:B------:R-:W-:Y:S01]  /*13c50*/  IADD3 R188, R199.reuse, R0, RZ ;  /* 0x00000000c7bc7210 */ /* 0x040fe20007ffe0ff */
[----:B------:R-:W4:Y:S01]  /*13c60*/  LDSM.16.M88.4 R68, [R199+0x1000] ;  /* 0x00100000c744783b */ /* 0x000f220000000200 */
[----:B-1----:R-:W-:Y:S01]  /*13c70*/  HMMA.16816.F32.BF16 R16, R12, R20, RZ ;  /* 0x000000140c10723c */ /* 0x002fe200000418ff */
[----:B------:R-:W-:-:S02]  /*13c80*/  IADD3 R209, R199, 0x800, RZ ;  /* 0x00000800c7d17810 */ /* 0x000fc40007ffe0ff */
[C---:B------:R-:W-:Y:S02]  /*13c90*/  IADD3 R208, R199.reuse, 0x4800, RZ ;  /* 0x00004800c7d07810 */ /* 0x040fe40007ffe0ff */
[C---:B------:R-:W-:Y:S02]  /*13ca0*/  IADD3 R207, R199.reuse, 0x5800, RZ ;  /* 0x00005800c7cf7810 */ /* 0x040fe40007ffe0ff */
[----:B------:R-:W-:Y:S01]  /*13cb0*/  @!PT LDS RZ, [RZ] ;  /* 0x00000000fffff984 */ /* 0x000fe20000000800 */
[----:B------:R-:W-:Y:S01]  /*13cc0*/  @!PT LDS RZ, [RZ] ;  /* 0x00000000fffff984 */ /* 0x000fe20000000800 */
[----:B------:R-:W-:Y:S01]  /*13cd0*/  @!PT LDS RZ, [RZ] ;  /* 0x00000000fffff984 */ /* 0x000fe20000000800 */
[----:B------:R1:W-:Y:S01]  /*13ce0*/  LDGSTS.E.BYPASS.LTC128B.128 [R211+0x4080], [R2.64], !P0 ;  /* 0x0408000002d37fae */ /* 0x0003e2000c101d46 */
[C---:B------:R-:W-:Y:S01]  /*13cf0*/  ISETP.LT.OR P0, PT, R6.reuse, 0x1, !P2 ;  /* 0x000000010600780c */ /* 0x040fe20005701670 */
[----:B------:R-:W-:Y:S01]  /*13d00*/  HMMA.16816.F32.BF16 R28, R12, R22, RZ ;  /* 0x000000160c1c723c */ /* 0x000fe200000418ff */
[----:B------:R-:W-:Y:S02]  /*13d10*/  @!P5 ISETP.LT.OR P2, PT, R6, 0x21, !P2 ;  /* 0x000000210600d80c */ /* 0x000fe40005741670 */
[C---:B------:R-:W-:Y:S02]  /*13d20*/  IADD3 R206, R199.reuse, 0x5000, RZ ;  /* 0x00005000c7ce7810 */ /* 0x040fe40007ffe0ff */
[----:B------:R-:W-:-:S02]  /*13d30*/  IADD3 R205, R199, 0x3000, RZ ;  /* 0x00003000c7cd7810 */ /* 0x000fc40007ffe0ff */
[C---:B------:R-:W-:Y:S01]  /*13d40*/  IADD3 R204, R199.reuse, 0x4000, RZ ;  /* 0x00004000c7cc7810 */ /* 0x040fe20007ffe0ff */
[C---:B--2---:R-:W-:Y:S01]  /*13d50*/  HMMA.16816.F32.BF16 R32, R12.reuse, R24, RZ ;  /* 0x000000180c20723c */ /* 0x044fe200000418ff */
[C---:B------:R-:W-:Y:S02]  /*13d60*/  IADD3 R203, R199.reuse, 0x3800, RZ ;  /* 0x00003800c7cb7810 */ /* 0x040fe40007ffe0ff */
[C---:B------:R-:W-:Y:S01]  /*13d70*/  IADD3 R202, R199.reuse, 0x1800, RZ ;  /* 0x00001800c7ca7810 */ /* 0x040fe20007ffe0ff */
[----:B------:R1:W-:Y:S01]  /*13d80*/  LDGSTS.E.BYPASS.LTC128B.128 [R211+0x5880], [R2.64+0x80], !P0 ;  /* 0x0588008002d37fae */ /* 0x0003e2000c101d46 */
[C---:B------:R-:W-:Y:S02]  /*13d90*/  ISETP.LT.OR P0, PT, R6.reuse, 0x1, !P1 ;  /* 0x000000010600780c */ /* 0x040fe40004f01670 */
[----:B------:R-:W-:Y:S01]  /*13da0*/  @!P5 ISETP.LT.OR P1, PT, R6, 0x21, !P1 ;  /* 0x000000210600d80c */ /* 0x000fe20004f21670 */
[----:B------:R-:W-:Y:S01]  /*13db0*/  HMMA.16816.F32.BF16 R40, R12, R26, RZ ;  /* 0x0000001a0c28723c */ /* 0x000fe200000418ff */
[----:B------:R-:W-:-:S02]  /*13dc0*/  IADD3 R201, R199, 0x2800, RZ ;  /* 0x00002800c7c97810 */ /* 0x000fc40007ffe0ff */
[----:B------:R-:W-:-:S05]  /*13dd0*/  IADD3 R200, R199, 0x2000, RZ ;  /* 0x00002000c7c87810 */ /* 0x000fca0007ffe0ff */
[----:B---3--:R-:W-:Y:S02]  /*13de0*/  HMMA.16816.F32.BF16 R16, R8, R36, R16 ;  /* 0x000000240810723c */ /* 0x008fe40000041810 */
[----:B------:R1:W-:Y:S01]  /*13df0*/  LDGSTS.E.BYPASS.LTC128B.128 [R211+0x7080], [R2.64+0x100], !P0 ;  /* 0x0708010002d37fae */ /* 0x0003e2000c101d46 */
[----:B------:R-:W-:-:S04]  /*13e00*/  LOP3.LUT P0, RZ, R120, 0x8, RZ, 0xc0, !PT ;  /* 0x0000000878ff7812 */ /* 0x000fc8000780c0ff */
[C---:B------:R-:W-:Y:S01]  /*13e10*/  ISETP.LT.OR P4, PT, R6.reuse, 0x1, !P0 ;  /* 0x000000010600780c */ /* 0x040fe20004781670 */
[----:B------:R-:W-:Y:S01]  /*13e20*/  HMMA.16816.F32.BF16 R48, R12, R44, RZ ;  /* 0x0000002c0c30723c */ /* 0x000fe200000418ff */
[----:B------:R-:W-:-:S07]  /*13e30*/  @!P5 ISETP.LT.OR P0, PT, R6, 0x21, !P0 ;  /* 0x000000210600d80c */ /* 0x000fce0004701670 */
[----:B------:R-:W-:Y:S04]  /*13e40*/  HMMA.16816.F32.BF16 R44, R12, R46, RZ ;  /* 0x0000002e0c2c723c */ /* 0x000fe800000418ff */
[----:B------:R1:W-:Y:S04]  /*13e50*/  LDGSTS.E.BYPASS.LTC128B.128 [R211+0x8880], [R2.64+0x180], !P4 ;  /* 0x0888018002d37fae */ /* 0x0003e8000e101d46 */
[----:B------:R2:W-:Y:S01]  /*13e60*/  @!P5 LDGSTS.E.BYPASS.LTC128B.128 [R213+0x5080], [R4.64], !P3 ;  /* 0x0508000004d5dfae */ /* 0x0005e2000d901d46 */
[C---:B------:R-:W-:Y:S03]  /*13e70*/  HMMA.16816.F32.BF16 R28, R8.reuse, R38, R28 ;  /* 0x00000026081c723c */ /* 0x040fe6000004181c */
[----:B------:R2:W-:Y:S04]  /*13e80*/  @!P5 LDGSTS.E.BYPASS.LTC128B.128 [R213+0x6880], [R4.64+0x80], !P2 ;  /* 0x0688008004d5dfae */ /* 0x0005e8000d101d46 */
[----:B------:R2:W-:Y:S01]  /*13e90*/  @!P5 LDGSTS.E.BYPASS.LTC128B.128 [R213+0x8080], [R4.64+0x100], !P1 ;  /* 0x0808010004d5dfae */ /* 0x0005e2000c901d46 */
[----:B----4-:R-:W-:Y:S03]  /*13ea0*/  HMMA.16816.F32.BF16 R32, R8, R52, R32 ;  /* 0x000000340820723c */ /* 0x010fe60000041820 */
[----:B------:R2:W-:Y:S01]  /*13eb0*/  @!P5 LDGSTS.E.BYPASS.LTC128B.128 [R213+0x9880], [R4.64+0x180], !P0 ;  /* 0x0988018004d5dfae */ /* 0x0005e2000c101d46 */
[----:B------:R-:W-:-:S03]  /*13ec0*/  ISETP.GT.AND P0, PT, R116, R234, PT ;  /* 0x000000ea7400720c */ /* 0x000fc60003f04270 */
[----:B------:R-:W-:Y:S01]  /*13ed0*/  LDSM.16.M88.4 R56, [R189] ;  /* 0x00000000bd38783b */ /* 0x000fe20000000200 */
[C---:B------:R-:W-:Y:S03]  /*13ee0*/  HMMA.16816.F32.BF16 R40, R8.reuse, R54, R40 ;  /* 0x000000360828723c */ /* 0x040fe60000041828 */
[----:B------:R-:W-:Y:S04]  /*13ef0*/  LDSM.16.M88.4 R24, [R197] ;  /* 0x00000000c518783b */ /* 0x000fe80000000200 */
[----:B------:R-:W-:Y:S01]  /*13f00*/  LDSM.16.M88.4 R76, [R188] ;  /* 0x00000000bc4c783b */ /* 0x000fe20000000200 */
[C---:B------:R-:W-:Y:S03]  /*13f10*/  HMMA.16816.F32.BF16 R48, R8.reuse, R68, R48 ;  /* 0x000000440830723c */ /* 0x040fe60000041830 */
[----:B------:R-:W-:Y:S04]  /*13f20*/  LDSM.16.M88.4 R64, [R189+0x800] ;  /* 0x00080000bd40783b */ /* 0x000fe80000000200 */
[----:B------:R-:W-:Y:S01]  /*13f30*/  LDSM.16.M88.4 R60, [R189+0x1000] ;  /* 0x00100000bd3c783b */ /* 0x000fe20000000200 */
[----:B------:R-:W-:Y:S03]  /*13f40*/  HMMA.16816.F32.BF16 R44, R8, R70, R44 ;  /* 0x00000046082c723c */ /* 0x000fe6000004182c */
[----:B------:R-:W-:Y:S04]  /*13f50*/  LDSM.16.M88.4 R20, [R195+0x4000] ;  /* 0x00400000c314783b */ /* 0x000fe80000000200 */
[----:B--2---:R-:W2:Y:S04]  /*13f60*/  LDSM.16.M88.4 R4, [R198] ;  /* 0x00000000c604783b */ /* 0x004ea80000000200 */
[----:B------:R-:W3:Y:S04]  /*13f70*/  LDSM.16.M88.4 R80, [R190+0x1800] ;  /* 0x00180000be50783b */ /* 0x000ee80000000200 */
[----:B------:R-:W4:Y:S04]  /*13f80*/  LDSM.16.M88.4 R72, [R188+0x800] ;  /* 0x00080000bc48783b */ /* 0x000f280000000200 */
[----:B------:R-:W1:Y:S04]  /*13f90*/  LDSM.16.M88.4 R36, [R188+0x1000] ;  /* 0x00100000bc24783b */ /* 0x000e680000000200 */
[----:B------:R-:W-:Y:S04]  /*13fa0*/  LDSM.16.M88.4 R68, [R190+0x2000] ;  /* 0x00200000be44783b */ /* 0x000fe80000000200 */
[----:B------:R-:W-:Y:S04]  /*13fb0*/  LDSM.16.M88.4 R52, [R190+0x2800] ;  /* 0x00280000be34783b */ /* 0x000fe80000000200 */
[----:B------:R-:W-:Y:S04]  /*13fc0*/  LDSM.16.M88.4 R84, [R188+0x4800] ;  /* 0x00480000bc54783b */ /* 0x000fe80000000200 */
[----:B------:R-:W0:Y:S01]  /*13fd0*/  LDGDEPBAR ;  /* 0x00000000000079af */ /* 0x000e220000000000 */
[C---:B--2---:R-:W-:Y:S03]  /*13fe0*/  HMMA.16816.F32.BF16 R12, R4.reuse, R56, R16 ;  /* 0x00000038040c723c */ /* 0x044fe60000041810 */
[----:B------:R-:W-:Y:S05]  /*13ff0*/  LDSM.16.M88.4 R16, [R196+0x4000] ;  /* 0x00400000c410783b */ /* 0x000fea0000000200 */
[C---:B------:R-:W-:Y:S01]  /*14000*/  HMMA.16816.F32.BF16 R28, R4.reuse, R58, R28 ;  /* 0x0000003a041c723c */ /* 0x040fe2000004181c */
[----:B------:R-:W-:Y:S07]  /*14010*/  LDSM.16.M88.4 R56, [R199+0x2000] ;  /* 0x00200000c738783b */ /* 0x000fee0000000200 */
[----:B------:R-:W-:Y:S08]  /*14020*/  HMMA.16816.F32.BF16 R32, R4, R64, R32 ;  /* 0x000000400420723c */ /* 0x000ff00000041820 */
[----:B------:R-:W-:Y:S01]  /*14030*/  HMMA.16816.F32.BF16 R8, R24, R76, R12 ;  /* 0x0000004c1808723c */ /* 0x000fe2000004180c */
[----:B------:R-:W-:Y:S07]  /*14040*/  LDSM.16.M88.4 R12, [R198+0x4000] ;  /* 0x00400000c60c783b */ /* 0x000fee0000000200 */
[C---:B------:R-:W-:Y:S01]  /*14050*/  HMMA.16816.F32.BF16 R40, R4.reuse, R66, R40 ;  /* 0x000000420428723c */ /* 0x040fe20000041828 */
[----:B------:R-:W2:Y:S07]  /*14060*/  LDSM.16.M88.4 R64, [R199+0x1800] ;  /* 0x00180000c740783b */ /* 0x000eae0000000200 */
[C---:B------:R-:W-:Y:S08]  /*14070*/  HMMA.16816.F32.BF16 R48, R4.reuse, R60, R48 ;  /* 0x0000003c0430723c */ /* 0x040ff00000041830 */
[----:B------:R-:W-:Y:S01]  /*14080*/  HMMA.16816.F32.BF16 R44, R4, R62, R44 ;  /* 0x0000003e042c723c */ /* 0x000fe2000004182c */
[----:B------:R-:W-:Y:S07]  /*14090*/  LDSM.16.M88.4 R60, [R189+0x2000] ;  /* 0x00200000bd3c783b */ /* 0x000fee0000000200 */
[----:B------:R-:W-:Y:S01]  /*140a0*/  HMMA.16816.F32.BF16 R28, R24, R78, R28 ;  /* 0x0000004e181c723c */ /* 0x000fe2000004181c */
[----:B------:R-:W-:Y:S07]  /*140b0*/  LDSM.16.M88.4 R76, [R190+0x3000] ;  /* 0x00300000be4c783b */ /* 0x000fee0000000200 */
[----:B---3--:R-:W-:Y:S01]  /*140c0*/  HMMA.16816.F32.BF16 R4, R20, R80, R8 ;  /* 0x000000501404723c */ /* 0x008fe20000041808 */
[----:B------:R-:W-:Y:S07]  /*140d0*/  LDSM.16.M88.4 R8, [R197+0x4000] ;  /* 0x00400000c508783b */ /* 0x000fee0000000200 */
[C---:B----4-:R-:W-:Y:S08]  /*140e0*/  HMMA.16816.F32.BF16 R32, R24.reuse, R72, R32 ;  /* 0x000000481820723c */ /* 0x050ff00000041820 */
[C---:B------:R-:W-:Y:S01]  /*140f0*/  HMMA.16816.F32.BF16 R40, R24.reuse, R74, R40 ;  /* 0x0000004a1828723c */ /* 0x040fe20000041828 */
[----:B------:R-:W3:Y:S07]  /*14100*/  LDSM.16.M88.4 R72, [R189+0x1800] ;  /* 0x00180000bd48783b */ /* 0x000eee0000000200 */
[C---:B-1----:R-:W-:Y:S08]  /*14110*/  HMMA.16816.F32.BF16 R48, R24.reuse, R36, R48 ;  /* 0x000000241830723c */ /* 0x042ff00000041830 */
[----:B------:R-:W-:Y:S01]  /*14120*/  HMMA.16816.F32.BF16 R44, R24, R38, R44 ;  /* 0x00000026182c723c */ /* 0x000fe2000004182c */
[----:B------:R-:W-:Y:S07]  /*14130*/  LDSM.16.M88.4 R36, [R189+0x2800] ;  /* 0x00280000bd24783b */ /* 0x000fee0000000200 */
[----:B------:R-:W-:Y:S01]  /*14140*/  HMMA.16816.F32.BF16 R24, R20, R82, R28 ;  /* 0x000000521418723c */ /* 0x000fe2000004181c */
[----:B------:R-:W1:Y:S04]  /*14150*/  LDSM.16.M88.4 R28, [R199+0x2800] ;  /* 0x00280000c71c783b */ /* 0x000e680000000200 */
[----:B------:R-:W-:Y:S03]  /*14160*/  LDSM.16.M88.4 R80, [R189+0x4000] ;  /* 0x00400000bd50783b */ /* 0x000fe60000000200 */
[----:B--2---:R-:W-:Y:S08]  /*14170*/  HMMA.16816.F32.BF16 R4, R16, R64, R4 ;  /* 0x000000401004723c */ /* 0x004ff00000041804 */
[C---:B------:R-:W-:Y:S08]  /*14180*/  HMMA.16816.F32.BF16 R32, R20.reuse, R68, R32 ;  /* 0x000000441420723c */ /* 0x040ff00000041820 */
        /* <DEDUP_REMOVED lines=8> */
[----:B------:R-:W3:Y:S07]  /*14210*/  LDSM.16.M88.4 R4, [R195+0x8000] ;  /* 0x00800000c304783b */ /* 0x000eee0000000200 */
[C---:B------:R-:W-:Y:S08]  /*14220*/  HMMA.16816.F32.BF16 R32, R16.reuse, R56, R32 ;  /* 0x000000381020723c */ /* 0x040ff00000041820 */
[C---:B------:R-:W-:Y:S01]  /*14230*/  HMMA.16816.F32.BF16 R40, R16.reuse, R58, R40 ;  /* 0x0000003a1028723c */ /* 0x040fe20000041828 */
[----:B------:R-:W-:Y:S07]  /*14240*/  LDSM.16.M88.4 R56, [R190+0x3800] ;  /* 0x00380000be38783b */ /* 0x000fee0000000200 */
[C---:B-1----:R-:W-:Y:S08]  /*14250*/  HMMA.16816.F32.BF16 R48, R16.reuse, R28, R48 ;  /* 0x0000001c1030723c */ /* 0x042ff00000041830 */
[----:B------:R-:W-:Y:S08]  /*14260*/  HMMA.16816.F32.BF16 R44, R16, R30, R44 ;  /* 0x0000001e102c723c */ /* 0x000ff0000004182c */
[----:B------:R-:W-:Y:S01]  /*14270*/  HMMA.16816.F32.BF16 R28, R12, R74, R20 ;  /* 0x0000004a0c1c723c */ /* 0x000fe20000041814 */
[----:B------:R-:W-:Y:S07]  /*14280*/  LDSM.16.M88.4 R72, [R199+0x3000] ;  /* 0x00300000c748783b */ /* 0x000fee0000000200 */
[----:B--2---:R-:W-:Y:S01]  /*14290*/  HMMA.16816.F32.BF16 R16, R8, R68, R24 ;  /* 0x000000440810723c */ /* 0x004fe20000041818 */
        /* <DEDUP_REMOVED lines=8> */
[----:B------:R-:W2:Y:S03]  /*14320*/  LDSM.16.M88.4 R68, [R189+0x3000] ;  /* 0x00300000bd44783b */ /* 0x000ea60000000200 */
[----:B---3--:R-:W-:Y:S08]  /*14330*/  HMMA.16816.F32.BF16 R12, R4, R76, R16 ;  /* 0x0000004c040c723c */ /* 0x008ff00000041810 */
[C---:B------:R-:W-:Y:S08]  /*14340*/  HMMA.16816.F32.BF16 R32, R8.reuse, R64, R20 ;  /* 0x000000400820723c */ /* 0x040ff00000041814 */
[----:B------:R-:W-:Y:S01]  /*14350*/  HMMA.16816.F32.BF16 R20, R8, R66, R40 ;  /* 0x000000420814723c */ /* 0x000fe20000041828 */
[----:B------:R-:W3:Y:S04]  /*14360*/  LDSM.16.M88.4 R40, [R199+0x3800] ;  /* 0x00380000c728783b */ /* 0x000ee80000000200 */
        /* <DEDUP_REMOVED lines=13> */
[----:B--2---:R-:W-:Y:S08]  /*14440*/  HMMA.16816.F32.BF16 R8, R28, R68, R8 ;  /* 0x000000441c08723c */ /* 0x004ff00000041808 */
[C---:B------:R-:W-:Y:S08]  /*14450*/  HMMA.16816.F32.BF16 R48, R4.reuse, R60, R48 ;  /* 0x0000003c0430723c */ /* 0x040ff00000041830 */
[----:B------:R-:W-:Y:S01]  /*14460*/  HMMA.16816.F32.BF16 R52, R4, R62, R44 ;  /* 0x0000003e0434723c */ /* 0x000fe2000004182c */
[----:B------:R-:W2:Y:S04]  /*14470*/  LDSM.16.M88.4 R60, [R190+0x4800] ;  /* 0x00480000be3c783b */ /* 0x000ea80000000200 */
[----:B------:R-:W2:Y:S03]  /*14480*/  LDSM.16.M88.4 R44, [R188+0x3800] ;  /* 0x00380000bc2c783b */ /* 0x000ea60000000200 */
[----:B---3--:R-:W-:Y:S08]  /*14490*/  HMMA.16816.F32.BF16 R36, R24, R40, R36 ;  /* 0x000000281824723c */ /* 0x008ff00000041824 */
[----:B------:R-:W-:Y:S01]  /*144a0*/  HMMA.16816.F32.BF16 R32, R28, R70, R32 ;  /* 0x000000461c20723c */ /* 0x000fe20000041820 */
[----:B------:R-:W-:Y:S07]  /*144b0*/  LDSM.16.M88.4 R68, [R199+0x4800] ;  /* 0x00480000c744783b */ /* 0x000fee0000000200 */
[----:B-1----:R-:W-:Y:S01]  /*144c0*/  HMMA.16816.F32.BF16 R4, R20, R56, R8 ;  /* 0x000000381404723c */ /* 0x002fe20000041808 */
[----:B------:R-:W-:Y:S07]  /*144d0*/  LDSM.16.M88.4 R8, [R198+0xc000] ;  /* 0x00c00000c608783b */ /* 0x000fee0000000200 */
[----:B------:R-:W-:Y:S01]  /*144e0*/  HMMA.16816.F32.BF16 R40, R24, R42, R12 ;  /* 0x0000002a1828723c */ /* 0x000fe2000004180c */
[----:B------:R-:W1:Y:S07]  /*144f0*/  LDSM.16.M88.4 R12, [R196+0xc000] ;  /* 0x00c00000c40c783b */ /* 0x000e6e0000000200 */
[----:B----4-:R-:W-:Y:S08]  /*14500*/  HMMA.16816.F32.BF16 R36, R28, R72, R36 ;  /* 0x000000481c24723c */ /* 0x010ff00000041824 */
[----:B------:R-:W-:Y:S01]  /*14510*/  HMMA.16816.F32.BF16 R32, R20, R58, R32 ;  /* 0x0000003a1420723c */ /* 0x000fe20000041820 */
[----:B------:R-:W3:Y:S07]  /*14520*/  LDSM.16.M88.4 R56, [R189+0x4800] ;  /* 0x00480000bd38783b */ /* 0x000eee0000000200 */
[----:B--2---:R-:W-:Y:S08]  /*14530*/  HMMA.16816.F32.BF16 R4, R16, R60, R4 ;  /* 0x0000003c1004723c */ /* 0x004ff00000041804 */
[----:B------:R-:W-:Y:S08]  /*14540*/  HMMA.16816.F32.BF16 R48, R24, R64, R48 ;  /* 0x000000401830723c */ /* 0x000ff00000041830 */
[----:B------:R-:W-:Y:S01]  /*14550*/  HMMA.16816.F32.BF16 R40, R28, R74, R40 ;  /* 0x0000004a1c28723c */ /* 0x000fe20000041828 */
[----:B------:R-:W-:Y:S07]  /*14560*/  LDSM.16.M88.4 R72, [R199+0x5000] ;  /* 0x00500000c748783b */ /* 0x000fee0000000200 */
[----:B------:R-:W-:Y:S08]  /*14570*/  HMMA.16816.F32.BF16 R36, R20, R44, R36 ;  /* 0x0000002c1424723c */ /* 0x000ff00000041824 */
[----:B------:R-:W-:Y:S01]  /*14580*/  HMMA.16816.F32.BF16 R32, R16, R62, R32 ;  /* 0x0000003e1020723c */ /* 0x000fe20000041820 */
[----:B------:R-:W2:Y:S07]  /*14590*/  LDSM.16.M88.4 R60, [R188+0x4000] ;  /* 0x00400000bc3c783b */ /* 0x000eae0000000200 */
        /* <DEDUP_REMOVED lines=8> */
[----:B------:R-:W4:Y:S07]  /*14620*/  LDSM.16.M88.4 R68, [R190+0x5800] ;  /* 0x00580000be44783b */ /* 0x000f2e0000000200 */
[----:B---3--:R-:W-:Y:S08]  /*14630*/  HMMA.16816.F32.BF16 R24, R8, R56, R24 ;  /* 0x000000380818723c */ /* 0x008ff00000041818 */
[----:B------:R-:W-:Y:S01]  /*14640*/  HMMA.16816.F32.BF16 R28, R28, R82, R52 ;  /* 0x000000521c1c723c */ /* 0x000fe20000041834 */
[----:B------:R-:W-:Y:S07]  /*14650*/  LDSM.16.M88.4 R52, [R188+0x5000] ;  /* 0x00500000bc34783b */ /* 0x000fee0000000200 */
[----:B--2---:R-:W-:Y:S08]  /*14660*/  HMMA.16816.F32.BF16 R32, R20, R60, R48 ;  /* 0x0000003c1420723c */ /* 0x004ff00000041830 */
[----:B------:R-:W-:Y:S08]  /*14670*/  HMMA.16816.F32.BF16 R44, R16, R78, R44 ;  /* 0x0000004e102c723c */ /* 0x000ff0000004182c */
[----:B------:R-:W-:Y:S08]  /*14680*/  HMMA.16816.F32.BF16 R40, R12, R72, R40 ;  /* 0x000000480c28723c */ /* 0x000ff00000041828 */
[----:B------:R-:W-:Y:S01]  /*14690*/  HMMA.16816.F32.BF16 R36, R8, R58, R36 ;  /* 0x0000003a0824723c */ /* 0x000fe20000041824 */
[----:B------:R-:W2:Y:S07]  /*146a0*/  LDSM.16.M88.4 R56, [R199+0x5800] ;  /* 0x00580000c738783b */ /* 0x000eae0000000200 */
[----:B-1----:R-:W-:Y:S08]  /*146b0*/  HMMA.16816.F32.BF16 R48, R4, R84, R24 ;  /* 0x000000540430723c */ /* 0x002ff00000041818 */
[----:B------:R-:W-:Y:S08]  /*146c0*/  HMMA.16816.F32.BF16 R20, R20, R62, R28 ;  /* 0x0000003e1414723c */ /* 0x000ff0000004181c */
[----:B----4-:R-:W-:Y:S08]  /*146d0*/  HMMA.16816.F32.BF16 R24, R16, R68, R32 ;  /* 0x000000441018723c */ /* 0x010ff00000041820 */
[----:B------:R-:W-:Y:S01]  /*146e0*/  HMMA.16816.F32.BF16 R28, R12, R74, R44 ;  /* 0x0000004a0c1c723c */ /* 0x000fe2000004182c */
[----:B------:R-:W-:-:S04]  /*146f0*/  FMUL.FTZ R0, R48, c[0x0][0x320] ;  /* 0x0000c80030007a20 */ /* 0x000fc80000410000 */
[----:B------:R1:W3:Y:S03]  /*14700*/  MUFU.TANH R60, R0 ;  /* 0x00000000003c7308 */ /* 0x0002e60000002400 */
[----:B------:R-:W-:Y:S01]  /*14710*/  HMMA.16816.F32.BF16 R32, R8, R64, R40 ;  /* 0x000000400820723c */ /* 0x000fe20000041828 */
[----:B------:R-:W4:Y:S07]  /*14720*/  LDSM.16.M88.4 R40, [R189+0x5800] ;  /* 0x00580000bd28783b */ /* 0x000f2e0000000200 */
[----:B------:R-:W-:Y:S01]  /*14730*/  HMMA.16816.F32.BF16 R36, R4, R86, R36 ;  /* 0x000000560424723c */ /* 0x000fe20000041824 */
[----:B-1----:R-:W-:-:S07]  /*14740*/  FMUL.FTZ R0, R49, c[0x0][0x320] ;  /* 0x0000c80031007a20 */ /* 0x002fce0000410000 */
[----:B------:R-:W-:Y:S01]  /*14750*/  HMMA.16816.F32.BF16 R16, R16, R70, R20 ;  /* 0x000000461010723c */ /* 0x000fe20000041814 */
[----:B------:R1:W1:Y:S07]  /*14760*/  MUFU.TANH R46, R0 ;  /* 0x00000000002e7308 */ /* 0x00026e0000002400 */
[----:B--2---:R-:W-:Y:S08]  /*14770*/  HMMA.16816.F32.BF16 R20, R12, R56, R24 ;  /* 0x000000380c14723c */ /* 0x004ff00000041818 */
[----:B------:R-:W-:Y:S01]  /*14780*/  HMMA.16816.F32.BF16 R24, R8, R66, R28 ;  /* 0x000000420818723c */ /* 0x000fe2000004181c */
[----:B-1----:R-:W-:-:S04]  /*14790*/  FMUL.FTZ R0, R50, c[0x0][0x320] ;  /* 0x0000c80032007a20 */ /* 0x002fc80000410000 */
[----:B------:R1:W2:Y:S03]  /*147a0*/  MUFU.TANH R48, R0 ;  /* 0x0000000000307308 */ /* 0x0002a60000002400 */
[----:B------:R-:W-:Y:S01]  /*147b0*/  HMMA.16816.F32.BF16 R28, R4, R52, R32 ;  /* 0x00000034041c723c */ /* 0x000fe20000041820 */
[----:B------:R-:W2:Y:S01]  /*147c0*/  LDSM.16.M88.4 R32, [R188+0x5800] ;  /* 0x00580000bc20783b */ /* 0x000ea20000000200 */
[----:B------:R-:W-:-:S06]  /*147d0*/  DEPBAR.LE SB0, 0x0 ;  /* 0x000080000000791a */ /* 0x000fcc0000000000 */
[----:B------:R-:W-:Y:S01]  /*147e0*/  HMMA.16816.F32.BF16 R12, R12, R58, R16 ;  /* 0x0000003a0c0c723c */ /* 0x000fe20000041810 */
[----:B-1----:R-:W-:-:S07]  /*147f0*/  FMUL.FTZ R0, R51, c[0x0][0x320] ;  /* 0x0000c80033007a20 */ /* 0x002fce0000410000 */
[----:B----4-:R-:W-:Y:S01]  /*14800*/  HMMA.16816.F32.BF16 R16, R8, R40, R20 ;  /* 0x000000280810723c */ /* 0x010fe20000041814 */
[----:B------:R1:W4:Y:S07]  /*14810*/  MUFU.TANH R47, R0 ;  /* 0x00000000002f7308 */ /* 0x00032e0000002400 */
[----:B------:R-:W-:Y:S08]  /*14820*/  HMMA.16816.F32.BF16 R20, R4, R54, R24 ;  /* 0x000000360414723c */ /* 0x000ff00000041818 */
[----:B------:R-:W-:Y:S01]  /*14830*/  HMMA.16816.F32.BF16 R8, R8, R42, R12 ;  /* 0x0000002a0808723c */ /* 0x000fe2000004180c */
[----:B-1----:R-:W-:-:S04]  /*14840*/  FMUL.FTZ R0, R36, c[0x0][0x320] ;  /* 0x0000c80024007a20 */ /* 0x002fc80000410000 */
[----:B------:R1:W1:Y:S03]  /*14850*/  MUFU.TANH R44, R0 ;  /* 0x00000000002c7308 */ /* 0x0002660000002400 */
[C---:B--2---:R-:W-:Y:S01]  /*14860*/  HMMA.16816.F32.BF16 R12, R4.reuse, R32, R16 ;  /* 0x00000020040c723c */ /* 0x044fe20000041810 */
[----:B-1----:R-:W-:Y:S11]  /*14870*/  FMUL.FTZ R0, R37, c[0x0][0x320] ;  /* 0x0000c80025007a20 */ /* 0x002ff60000410000 */
[----:B------:R-:W-:Y:S04]  /*14880*/  @!UPT UIADD3 URZ, URZ, URZ, URZ ;  /* 0x0000003f3f3ff290 */ /* 0x000fe8000fffe03f */
[----:B------:R-:W-:Y:S01]  /*14890*/  HMMA.16816.F32.BF16 R4, R4, R34, R8 ;  /* 0x000000220404723c */ /* 0x000fe20000041808 */
[----:B------:R1:W2:Y:S02]  /*148a0*/  MUFU.TANH R37, R0 ;  /* 0x0000000000257308 */ /* 0x0002a40000002400 */
        /* <DEDUP_REMOVED lines=38> */
[----:B-1234-:R-:W-:Y:S02]  /*14b10*/  IADD3 R0, -R225, 0x30, RZ ;  /* 0x00000030e1007810 */ /* 0x01efe40007ffe1ff */
[----:B------:R-:W-:Y:S02]  /*14b20*/  IADD3 R4, R130, -0x2, RZ ;  /* 0xfffffffe82047810 */ /* 0x000fe40007ffe0ff */
[----:B------:R-:W-:-:S02]  /*14b30*/  ISETP.GE.AND P0, PT, R0, 0x21, PT ;  /* 0x000000210000780c */ /* 0x000fc40003f06270 */
[----:B------:R-:W-:Y:S02]  /*14b40*/  SHF.R.S32.HI R2, RZ, 0x1f, R4 ;  /* 0x0000001fff027819 */ /* 0x000fe40000011404 */
[C---:B------:R-:W-:Y:S02]  /*14b50*/  LOP3.LUT P5, RZ, R224.reuse, 0x8, RZ, 0xc0, !PT ;  /* 0x00000008e0ff7812 */ /* 0x040fe400078ac0ff */
[----:B------:R-:W-:Y:S01]  /*14b60*/  LOP3.LUT P3, RZ, R224, 0x4, RZ, 0xc0, !PT ;  /* 0x00000004e0ff7812 */ /* 0x000fe2000786c0ff */
[----:B------:R-:W-:Y:S01]  /*14b70*/  IMAD R2, R2, c[0x0][0x1e0], RZ ;  /* 0x0000780002027a24 */ /* 0x000fe200078e02ff */
[C---:B------:R-:W-:Y:S02]  /*14b80*/  LOP3.LUT P4, RZ, R224.reuse, 0x2, RZ, 0xc0, !PT ;  /* 0x00000002e0ff7812 */ /* 0x040fe4000788c0ff */
[----:B------:R-:W-:Y:S01]  /*14b90*/  LOP3.LUT P6, RZ, R224, 0x1, RZ, 0xc0, !PT ;  /* 0x00000001e0ff7812 */ /* 0x000fe200078cc0ff */
        /* <DEDUP_REMOVED lines=30> */
.L_x_2474:
[----:B--234-:R-:W-:Y:S05]  /*14d80*/  BSYNC B0 ;  /* 0x0000000000007941 */ /* 0x01cfea0003800000 */
.L_x_2473:
[----:B-1----:R-:W2:Y:S04]  /*14d90*/  LDL R0, [R1+0x54] ;  /* 0x0000540001007983 */ /* 0x002ea80000100800 */
[----:B------:R-:W3:Y:S01]  /*14da0*/  LDL R113, [R1+0x14] ;  /* 0x0000140001717983 */ /* 0x000ee20000100800 */
[----:B------:R-:W-:Y:S01]  /*14db0*/  ISETP.NE.AND P3, PT, R136, 0x1, PT ;  /* 0x000000018800780c */ /* 0x000fe20003f65270 */
[----:B------:R-:W-:Y:S01]  /*14dc0*/  IMAD.IADD R4, R125, 0x1, -R235 ;  /* 0x000000017d047824 */ /* 0x000fe200078e0aeb */
[----:B------:R-:W-:Y:S01]  /*14dd0*/  IADD3 R3, -R235, 0x1, R125 ;  /* 0x00000001eb037810 */ /* 0x000fe20007ffe17d */
[----:B------:R-:W-:Y:S04]  /*14de0*/  LDSM.16.MT88.4 R32, [R192] ;  /* 0x00000000c020783b */ /* 0x000fe80000004200 */
[----:B------:R-:W-:Y:S04]  /*14df0*/  LDSM.16.MT88.4 R40, [R192+0x800] ;  /* 0x00080000c028783b */ /* 0x000fe80000004200 */
[----:B------:R-:W-:Y:S04]  /*14e00*/  LDSM.16.MT88.4 R64, [R194+0x3000] ;  /* 0x00300000c240783b */ /* 0x000fe80000004200 */
[----:B------:R-:W-:Y:S04]  /*14e10*/  LDSM.16.MT88.4 R68, [R192+0x3000] ;  /* 0x00300000c044783b */ /* 0x000fe80000004200 */
[----:B------:R-:W-:Y:S04]  /*14e20*/  LDSM.16.MT88.4 R72, [R192+0x3800] ;  /* 0x00380000c048783b */ /* 0x000fe80000004200 */
[----:B------:R-:W-:Y:S04]  /*14e30*/  LDSM.16.MT88.4 R76, [R193+0x3000] ;  /* 0x00300000c14c783b */ /* 0x000fe80000004200 */
[----:B------:R-:W-:Y:S04]  /*14e40*/  LDSM.16.MT88.4 R152, [R192+0x1000] ;  /* 0x00100000c098783b */ /* 0x000fe80000004200 */
[----:B------:R-:W-:Y:S04]  /*14e50*/  LDSM.16.MT88.4 R160, [R191+0x1000] ;  /* 0x00100000bfa0783b */ /* 0x000fe80000004200 */
[----:B------:R-:W0:Y:S01]  /*14e60*/  LDGDEPBAR ;  /* 0x00000000000079af */ /* 0x000e220000000000 */
[----:B--2--5:R-:W-:-:S04]  /*14e70*/  IMAD.IADD R0, R0, 0x1, R132 ;  /* 0x0000000100007824 */ /* 0x024fc800078e0284 */
[----:B------:R-:W-:-:S04]  /*14e80*/  @P3 IMAD.HI.U32 R2, R0, c[0x0][0x2c8], RZ ;  /* 0x0000b20000023a27 */ /* 0x000fc800078e00ff */
[----:B---3--:R-:W-:Y:S01]  /*14e90*/  IMAD.IADD R3, R3, 0x1, -R113 ;  /* 0x0000000103037824 */ /* 0x008fe200078e0a71 */
[----:B------:R-:W-:-:S05]  /*14ea0*/  @P3 SHF.R.U32.HI R0, RZ, c[0x0][0x2cc], R2 ;  /* 0x0000b300ff003a19 */ /* 0x000fca0000011602 */
[----:B------:R-:W1:Y:S04]  /*14eb0*/  SHFL.IDX PT, R2, R0, RZ, 0x1c1f ;  /* 0x001c1fff00027589 */ /* 0x000e6800000e0000 */
[----:B------:R-:W2:Y:S01]  /*14ec0*/  SHFL.IDX PT, R5, R0, 0x1, 0x1c1f ;  /* 0x003c1f0000057f89 */ /* 0x000ea200000e0000 */
[C---:B-1----:R-:W-:Y:S02]  /*14ed0*/  IMAD.IADD R2, R3.reuse, 0x1, R2 ;  /* 0x0000000103027824 */ /* 0x042fe400078e0202 */
[----:B--2---:R-:W-:-:S03]  /*14ee0*/  IMAD.IADD R5, R3, 0x1, R5 ;  /* 0x0000000103057824 */ /* 0x004fc600078e0205 */
[----:B------:R-:W-:-:S04]  /*14ef0*/  IMNMX R2, R4, R2, PT ;  /* 0x0000000204027217 */ /* 0x000fc80003800200 */
[C---:B------:R-:W-:Y:S02]  /*14f00*/  ISETP.GT.AND P0, PT, R2.reuse, RZ, PT ;  /* 0x000000ff0200720c */ /* 0x040fe40003f04270 */
[----:B------:R-:W-:Y:S02]  /*14f10*/  ISETP.GT.AND P1, PT, R2, 0x1, PT ;  /* 0x000000010200780c */ /* 0x000fe40003f24270 */
[----:B------:R-:W-:Y:S02]  /*14f20*/  FSEL R11, R60, -INF , P0 ;  /* 0xff8000003c0b7808 */ /* 0x000fe40000000000 */
[----:B------:R-:W-:Y:S01]  /*14f30*/  ISETP.GT.AND P0, PT, R2, 0x8, PT ;  /* 0x000000080200780c */ /* 0x000fe20003f04270 */
[----:B------:R-:W-:Y:S01]  /*14f40*/  LDSM.16.MT88.4 R60, [R191+0x3000] ;  /* 0x00300000bf3c783b */ /* 0x000fe20000004200 */
        /* <DEDUP_REMOVED lines=12> */
[----:B------:R-:W-:Y:S02]  /*15010*/  ISETP.GT.AND P1, PT, R2, 0x19, PT ;  /* 0x000000190200780c */ /* 0x000fe40003f24270 */
        /* <DEDUP_REMOVED lines=10> */
[----:B------:R-:W-:Y:S02]  /*150c0*/  IMNMX R0, R4, R5, PT ;  /* 0x0000000504007217 */ /* 0x000fe40003800200 */
[----:B------:R-:W-:Y:S02]  /*150d0*/  ISETP.GT.AND P1, PT, R2, 0x29, PT ;  /* 0x000000290200780c */ /* 0x000fe40003f24270 */
[----:B------:R-:W-:-:S02]  /*150e0*/  FMNMX.FTZ R3, R13, R3, !PT ;  /* 0x000000030d037209 */ /* 0x000fc40007810000 */
[----:B------:R-:W-:Y:S02]  /*150f0*/  FSEL R92, R9, -INF , P0 ;  /* 0xff800000095c7808 */ /* 0x000fe40000000000 */
[----:B------:R-:W-:Y:S02]  /*15100*/  ISETP.GT.AND P0, PT, R0, RZ, PT ;  /* 0x000000ff0000720c */ /* 0x000fe40003f04270 */
[----:B------:R-:W-:Y:S02]  /*15110*/  FSEL R91, R8, -INF , P1 ;  /* 0xff800000085b7808 */ /* 0x000fe40000800000 */
[----:B------:R-:W-:Y:S02]  /*15120*/  ISETP.GT.AND P1, PT, R0, 0x1, PT ;  /* 0x000000010000780c */ /* 0x000fe40003f24270 */
[----:B------:R-:W-:Y:S02]  /*15130*/  FMNMX.FTZ R2, R94, R3, !PT ;  /* 0x000000035e027209 */ /* 0x000fe40007810000 */
[----:B------:R-:W-:-:S02]  /*15140*/  FSEL R5, R48, -INF , P0 ;  /* 0xff80000030057808 */ /* 0x000fc40000000000 */
[C---:B------:R-:W-:Y:S01]  /*15150*/  ISETP.GT.AND P0, PT, R0.reuse, 0x8, PT ;  /* 0x000000080000780c */ /* 0x040fe20003f04270 */
[----:B------:R-:W-:Y:S01]  /*15160*/  LDSM.16.MT88.4 R48, [R192+0x1800] ;  /* 0x00180000c030783b */ /* 0x000fe20000004200 */
[----:B------:R-:W-:Y:S02]  /*15170*/  FSEL R10, R47, -INF , P1 ;  /* 0xff8000002f0a7808 */ /* 0x000fe40000800000 */
[----:B------:R-:W-:Y:S02]  /*15180*/  FMNMX.FTZ R2, R93, R2, !PT ;  /* 0x000000025d027209 */ /* 0x000fe40007810000 */
[----:B------:R-:W-:Y:S02]  /*15190*/  ISETP.GT.AND P1, PT, R0, 0x9, PT ;  /* 0x000000090000780c */ /* 0x000fe40003f24270 */
[----:B------:R-:W-:Y:S02]  /*151a0*/  FSEL R9, R45, -INF , P0 ;  /* 0xff8000002d097808 */ /* 0x000fe40000000000 */
[----:B------:R-:W-:Y:S01]  /*151b0*/  FMNMX.FTZ R3, R5, R10, !PT ;  /* 0x0000000a05037209 */ /* 0x000fe20007810000 */
[----:B------:R-:W-:Y:S01]  /*151c0*/  LDSM.16.MT88.4 R44, [R193] ;  /* 0x00000000c12c783b */ /* 0x000fe20000004200 */
[----:B------:R-:W-:-:S02]  /*151d0*/  FMNMX.FTZ R2, R92, R2, !PT ;  /* 0x000000025c027209 */ /* 0x000fc40007810000 */
[----:B------:R-:W-:Y:S02]  /*151e0*/  ISETP.GT.AND P0, PT, R0, 0x10, PT ;  /* 0x000000100000780c */ /* 0x000fe40003f04270 */
[----:B------:R-:W-:Y:S02]  /*151f0*/  FSEL R8, R38, -INF , P1 ;  /* 0xff80000026087808 */ /* 0x000fe40000800000 */
[----:B------:R-:W-:Y:S01]  /*15200*/  FMNMX.FTZ R3, R9, R3, !PT ;  /* 0x0000000309037209 */ /* 0x000fe20007810000 */
[----:B------:R-:W-:Y:S01]  /*15210*/  LDSM.16.MT88.4 R36, [R191+0x1800] ;  /* 0x00180000bf24783b */ /* 0x000fe20000004200 */
[----:B------:R-:W-:Y:S02]  /*15220*/  FMNMX.FTZ R2, R91, R2, !PT ;  /* 0x000000025b027209 */ /* 0x000fe40007810000 */
[----:B------:R-:W-:Y:S02]  /*15230*/  ISETP.GT.AND P1, PT, R0, 0x11, PT ;  /* 0x000000110000780c */ /* 0x000fe40003f24270 */
[----:B------:R-:W-:Y:S01]  /*15240*/  FSEL R7, R30, -INF , P0 ;  /* 0xff8000001e077808 */ /* 0x000fe20000000000 */
[----:B------:R-:W1:Y:S01]  /*15250*/  SHFL.BFLY PT, R4, R2, 0x2, 0x1f ;  /* 0x0c401f0002047f89 */ /* 0x000e6200000e0000 */
[----:B------:R-:W-:-:S02]  /*15260*/  FMNMX.FTZ R3, R8, R3, !PT ;  /* 0x0000000308037209 */ /* 0x000fc40007810000 */
[C---:B------:R-:W-:Y:S02]  /*15270*/  ISETP.GT.AND P0, PT, R0.reuse, 0x18, PT ;  /* 0x000000180000780c */ /* 0x040fe40003f04270 */
[----:B------:R-:W-:Y:S02]  /*15280*/  FSEL R6, R29, -INF , P1 ;  /* 0xff8000001d067808 */ /* 0x000fe40000800000 */
[----:B------:R-:W-:Y:S01]  /*15290*/  FMNMX.FTZ R3, R7, R3, !PT ;  /* 0x0000000307037209 */ /* 0x000fe20007810000 */
[----:B------:R-:W-:Y:S01]  /*152a0*/  LDSM.16.MT88.4 R28, [R194] ;  /* 0x00000000c21c783b */ /* 0x000fe20000004200 */
        /* <DEDUP_REMOVED lines=33> */
[----:B------:R1:W-:Y:S01]  /*154c0*/  MUFU.EX2 R83, R3 ;  /* 0x0000000300537308 */ /* 0x0003e20000000800 */
[----:B------:R-:W-:-:S07]  /*154d0*/  FSETP.NEU.FTZ.AND P0, PT, R132, -INF , PT ;  /* 0xff8000008400780b */ /* 0x000fce0003f1d000 */
[----:B------:R2:W-:Y:S01]  /*154e0*/  MUFU.EX2 R252, R0 ;  /* 0x0000000000fc7308 */ /* 0x0005e20000000800 */
[----:B-1----:R-:W-:-:S07]  /*154f0*/  FFMA.FTZ R3, R14, c[0x0][0x2d0], -R2 ;  /* 0x0000b4000e037a23 */ /* 0x002fce0000010802 */
[----:B------:R1:W-:Y:S01]  /*15500*/  MUFU.EX2 R86, R3 ;  /* 0x0000000300567308 */ /* 0x0003e20000000800 */
[----:B--2---:R-:W-:-:S05]  /*15510*/  FMUL.FTZ R0, R132, c[0x0][0x2d0] ;  /* 0x0000b40084007a20 */ /* 0x004fca0000410000 */
[----:B------:R-:W-:Y:S01]  /*15520*/  FSEL R0, R0, RZ, P0 ;  /* 0x000000ff00007208 */ /* 0x000fe20000000000 */
[----:B-1----:R-:W-:-:S04]  /*15530*/  FFMA.FTZ R3, R17, c[0x0][0x2d0], -R2 ;  /* 0x0000b40011037a23 */ /* 0x002fc80000010802 */
[----:B------:R1:W-:Y:S02]  /*15540*/  MUFU.EX2 R85, R3 ;  /* 0x0000000300557308 */ /* 0x0003e40000000800 */
[--C-:B-1----:R-:W-:Y:S02]  /*15550*/  FFMA.FTZ R3, R16, c[0x0][0x2d0], -R2.reuse ;  /* 0x0000b40010037a23 */ /* 0x102fe40000010802 */
[----:B------:R-:W1:Y:S04]  /*15560*/  LDSM.16.MT88.4 R16, [R191] ;  /* 0x00000000bf10783b */ /* 0x000e680000004200 */
        /* <DEDUP_REMOVED lines=8> */
[----:B--2---:R-:W-:Y:S01]  /*155f0*/  FFMA.FTZ R3, R10, c[0x0][0x2d0], -R0 ;  /* 0x0000b4000a037a23 */ /* 0x004fe20000010800 */
[----:B------:R-:W-:-:S05]  /*15600*/  F2FP.BF16.PACK_AB R10, R85, R86 ;  /* 0x00000056550a723e */ /* 0x000fca00000010ff */
[----:B------:R2:W3:Y:S02]  /*15610*/  MUFU.EX2 R81, R3 ;  /* 0x0000000300517308 */ /* 0x0004e40000000800 */
[----:B--2---:R-:W-:Y:S01]  /*15620*/  FFMA.FTZ R3, R9, c[0x0][0x2d0], -R0 ;  /* 0x0000b40009037a23 */ /* 0x004fe20000010800 */
[----:B---3--:R-:W-:-:S05]  /*15630*/  F2FP.BF16.PACK_AB R9, R81, R82 ;  /* 0x000000525109723e */ /* 0x008fca00000010ff */
[----:B------:R2:W-:Y:S02]  /*15640*/  MUFU.EX2 R80, R3 ;  /* 0x0000000300507308 */ /* 0x0005e40000000800 */
[----:B--2---:R-:W-:Y:S01]  /*15650*/  FFMA.FTZ R3, R8, c[0x0][0x2d0], -R0 ;  /* 0x0000b40008037a23 */ /* 0x004fe20000010800 */
[----:B------:R-:W-:-:S05]  /*15660*/  F2FP.BF16.PACK_AB R8, R83, R84 ;  /* 0x000000545308723e */ /* 0x000fca00000010ff */
[----:B------:R2:W3:Y:S02]  /*15670*/  MUFU.EX2 R136, R3 ;  /* 0x0000000300887308 */ /* 0x0004e40000000800 */
[----:B--2---:R-:W-:Y:S01]  /*15680*/  FFMA.FTZ R3, R7, c[0x0][0x2d0], -R0 ;  /* 0x0000b40007037a23 */ /* 0x004fe20000010800 */
[----:B---3--:R-:W-:-:S05]  /*15690*/  F2FP.BF16.PACK_AB R11, R136, R80 ;  /* 0x00000050880b723e */ /* 0x008fca00000010ff */
[----:B------:R2:W-:Y:S02]  /*156a0*/  MUFU.EX2 R137, R3 ;  /* 0x0000000300897308 */ /* 0x0005e40000000800 */
[----:B------:R-:W-:Y:S01]  /*156b0*/  HMMA.16816.F32.BF16 R12, R8, R32, RZ ;  /* 0x00000020080c723c */ /* 0x000fe200000418ff */
[----:B--2---:R-:W-:Y:S01]  /*156c0*/  FFMA.FTZ R3, R6, c[0x0][0x2d0], -R0 ;  /* 0x0000b40006037a23 */ /* 0x004fe20000010800 */
[----:B------:R-:W-:-:S04]  /*156d0*/  F2FP.BF16.PACK_AB R6, R111, R112 ;  /* 0x000000706f06723e */ /* 0x000fc800000010ff */
[----:B------:R2:W3:Y:S02]  /*156e0*/  MUFU.EX2 R214, R3 ;  /* 0x0000000300d67308 */ /* 0x0004e40000000800 */
[----:B--2---:R-:W-:Y:S01]  /*156f0*/  FFMA.FTZ R3, R21, c[0x0][0x2d0], -R0 ;  /* 0x0000b40015037a23 */ /* 0x004fe20000010800 */
[----:B---3--:R-:W-:-:S05]  /*15700*/  F2FP.BF16.PACK_AB R5, R214, R137 ;  /* 0x00000089d605723e */ /* 0x008fca00000010ff */
[----:B------:R2:W-:Y:S02]  /*15710*/  MUFU.EX2 R215, R3 ;  /* 0x0000000300d77308 */ /* 0x0005e40000000800 */
[----:B--2---:R-:W-:Y:S02]  /*15720*/  FFMA.FTZ R3, R20, c[0x0][0x2d0], -R0 ;  /* 0x0000b40014037a23 */ /* 0x004fe40000010800 */
[C---:B-1----:R-:W-:Y:S04]  /*15730*/  HMMA.16816.F32.BF16 R20, R8.reuse, R16, RZ ;  /* 0x000000100814723c */ /* 0x042fe800000418ff */
[----:B------:R-:W1:Y:S04]  /*15740*/  MUFU.EX2 R212, R3 ;  /* 0x0000000300d47308 */ /* 0x000e680000000800 */
[----:B------:R-:W-:Y:S01]  /*15750*/  HMMA.16816.F32.BF16 R16, R8, R18, RZ ;  /* 0x000000120810723c */ /* 0x000fe200000418ff */
[----:B-1----:R-:W-:Y:S11]  /*15760*/  F2FP.BF16.PACK_AB R7, R212, R215 ;  /* 0x000000d7d407723e */ /* 0x002ff600000010ff */
[----:B------:R-:W-:Y:S04]  /*15770*/  @!UPT UIADD3 URZ, URZ, URZ, URZ ;  /* 0x0000003f3f3ff290 */ /* 0x000fe8000fffe03f */
        /* <DEDUP_REMOVED lines=19> */
[----:B------:R-:W-:Y:S01]  /*158b0*/  HMMA.16816.F32.BF16 R56, R4, R26, R16 ;  /* 0x0000001a0438723c */ /* 0x000fe20000041810 */
[----:B------:R-:W1:Y:S07]  /*158c0*/  LDSM.16.MT88.4 R24, [R194+0x1800] ;  /* 0x00180000c218783b */ /* 0x000e6e0000004200 */
[----:B------:R-:W-:Y:S08]  /*158d0*/  HMMA.16816.F32.BF16 R28, R8, R36, RZ ;  /* 0x00000024081c723c */ /* 0x000ff000000418ff */
[C---:B--2---:R-:W-:Y:S01]  /*158e0*/  HMMA.16816.F32.BF16 R244, R4.reuse, R54, R20 ;  /* 0x0000003604f4723c */ /* 0x044fe20000041814 */
[----:B------:R-:W2:Y:S07]  /*158f0*/  LDSM.16.MT88.4 R20, [R193+0x1800] ;  /* 0x00180000c114783b */ /* 0x000eae0000004200 */
[----:B------:R-:W-:Y:S01]  /*15900*/  HMMA.16816.F32.BF16 R12, R4, R52, R12 ;  /* 0x00000034040c723c */ /* 0x000fe2000004180c */
[----:B------:R-:W3:Y:S01]  /*15910*/  LDSM.16.MT88.4 R52, [R194+0x2000] ;  /* 0x00200000c234783b */ /* 0x000ee20000004200 */
[----:B------:R-:W-:-:S02]  /*15920*/  IMAD.MOV.U32 R99, RZ, RZ, R56 ;  /* 0x000000ffff637224 */ /* 0x000fc400078e0038 */
[----:B------:R-:W-:Y:S02]  /*15930*/  IMAD.MOV.U32 R98, RZ, RZ, R57 ;  /* 0x000000ffff627224 */ /* 0x000fe400078e0039 */
[----:B------:R-:W-:Y:S02]  /*15940*/  IMAD.MOV.U32 R97, RZ, RZ, R58 ;  /* 0x000000ffff617224 */ /* 0x000fe400078e003a */
[----:B------:R-:W-:Y:S01]  /*15950*/  HMMA.16816.F32.BF16 R16, R8, R38, RZ ;  /* 0x000000260810723c */ /* 0x000fe200000418ff */
[----:B------:R-:W-:Y:S02]  /*15960*/  IMAD.MOV.U32 R96, RZ, RZ, R59 ;  /* 0x000000ffff607224 */ /* 0x000fe400078e003b */
[----:B------:R-:W4:Y:S05]  /*15970*/  LDSM.16.MT88.4 R56, [R192+0x2000] ;  /* 0x00200000c038783b */ /* 0x000f2a0000004200 */
[----:B------:R-:W-:Y:S08]  /*15980*/  HMMA.16816.F32.BF16 R28, R4, R32, R28 ;  /* 0x00000020041c723c */ /* 0x000ff0000004181c */
[----:B-1----:R-:W-:Y:S01]  /*15990*/  HMMA.16816.F32.BF16 R36, R8, R24, RZ ;  /* 0x000000180824723c */ /* 0x002fe200000418ff */
[----:B------:R-:W-:-:S02]  /*159a0*/  IMAD.MOV.U32 R106, RZ, RZ, R12 ;  /* 0x000000ffff6a7224 */ /* 0x000fc400078e000c */
[----:B------:R-:W-:Y:S02]  /*159b0*/  IMAD.MOV.U32 R105, RZ, RZ, R13 ;  /* 0x000000ffff697224 */ /* 0x000fe400078e000d */
[----:B------:R-:W-:Y:S02]  /*159c0*/  IMAD.MOV.U32 R104, RZ, RZ, R14 ;  /* 0x000000ffff687224 */ /* 0x000fe400078e000e */
[----:B------:R-:W-:Y:S01]  /*159d0*/  IMAD.MOV.U32 R103, RZ, RZ, R15 ;  /* 0x000000ffff677224 */ /* 0x000fe200078e000f */
[----:B------:R-:W-:Y:S08]  /*159e0*/  HMMA.16816.F32.BF16 R248, R4, R34, R16 ;  /* 0x0000002204f8723c */ /* 0x000ff00000041810 */
[----:B------:R-:W-:Y:S01]  /*159f0*/  IMAD.MOV.U32 R110, RZ, RZ, R28 ;  /* 0x000000ffff6e7224 */ /* 0x000fe200078e001c */
[----:B------:R-:W-:Y:S01]  /*15a00*/  HMMA.16816.F32.BF16 R32, R8, R26, RZ ;  /* 0x0000001a0820723c */ /* 0x000fe200000418ff */
[----:B------:R-:W-:-:S02]  /*15a10*/  IMAD.MOV.U32 R109, RZ, RZ, R29 ;  /* 0x000000ffff6d7224 */ /* 0x000fc400078e001d */
[----:B------:R-:W-:Y:S02]  /*15a20*/  IMAD.MOV.U32 R108, RZ, RZ, R30 ;  /* 0x000000ffff6c7224 */ /* 0x000fe400078e001e */
[----:B------:R-:W-:-:S03]  /*15a30*/  IMAD.MOV.U32 R107, RZ, RZ, R31 ;  /* 0x000000ffff6b7224 */ /* 0x000fc600078e001f */
[C---:B--2---:R-:W-:Y:S08]  /*15a40*/  HMMA.16816.F32.BF16 R28, R8.reuse, R20, RZ ;  /* 0x00000014081c723c */ /* 0x044ff000000418ff */
[C---:B------:R-:W-:Y:S08]  /*15a50*/  HMMA.16816.F32.BF16 R24, R8.reuse, R22, RZ ;  /* 0x000000160818723c */ /* 0x040ff000000418ff */
        /* <DEDUP_REMOVED lines=11> */
[----:B------:R-:W-:-:S07]  /*15b10*/  IMAD.MOV.U32 R46, RZ, RZ, R108 ;  /* 0x000000ffff2e7224 */ /* 0x000fce00078e006c */
[----:B------:R-:W-:Y:S01]  /*15b20*/  HMMA.16816.F32.BF16 R216, R4, R54, R32 ;  /* 0x0000003604d8723c */ /* 0x000fe20000041820 */
[----:B------:R-:W2:Y:S06]  /*15b30*/  LDSM.16.MT88.4 R32, [R191+0x4800] ;  /* 0x00480000bf20783b */ /* 0x000eac0000004200 */
[----:B------:R-:W-:Y:S01]  /*15b40*/  IMAD.MOV.U32 R55, RZ, RZ, R130 ;  /* 0x000000ffff377224 */ /* 0x000fe200078e0082 */
[C---:B------:R-:W-:Y:S07]  /*15b50*/  HMMA.16816.F32.BF16 R24, R8.reuse, R64, RZ ;  /* 0x000000400818723c */ /* 0x040fee00000418ff */
[----:B------:R-:W-:Y:S01]  /*15b60*/  IMAD.MOV.U32 R64, RZ, RZ, R106 ;  /* 0x000000ffff407224 */ /* 0x000fe200078e006a */
[----:B------:R-:W-:Y:S01]  /*15b70*/  HMMA.16816.F32.BF16 R20, R8, R66, RZ ;  /* 0x000000420814723c */ /* 0x000fe200000418ff */
[----:B------:R-:W-:-:S06]  /*15b80*/  IMAD.MOV.U32 R65, RZ, RZ, R105 ;  /* 0x000000ffff417224 */ /* 0x000fcc00078e0069 */
[----:B------:R-:W-:Y:S01]  /*15b90*/  IMAD.MOV.U32 R66, RZ, RZ, R104 ;  /* 0x000000ffff427224 */ /* 0x000fe200078e0068 */
[----:B----4-:R-:W-:Y:S01]  /*15ba0*/  HMMA.16816.F32.BF16 R240, R4, R56, R12 ;  /* 0x0000003804f0723c */ /* 0x010fe2000004180c */
[----:B------:R-:W-:-:S07]  /*15bb0*/  IMAD.MOV.U32 R67, RZ, RZ, R103 ;  /* 0x000000ffff437224 */ /* 0x000fce00078e0067 */
[----:B------:R-:W-:Y:S07]  /*15bc0*/  HMMA.16816.F32.BF16 R12, R8, R68, RZ ;  /* 0x00000044080c723c */ /* 0x000fee00000418ff */
[----:B------:R-:W-:Y:S01]  /*15bd0*/  IMAD.MOV.U32 R69, RZ, RZ, R113 ;  /* 0x000000ffff457224 */ /* 0x000fe200078e0071 */
[----:B------:R-:W-:Y:S01]  /*15be0*/  HMMA.16816.F32.BF16 R56, R4, R58, R48 ;  /* 0x0000003a0438723c */ /* 0x000fe20000041830 */
[----:B------:R-:W3:Y:S01]  /*15bf0*/  LDSM.16.MT88.4 R48, [R193+0x3800] ;  /* 0x00380000c130783b */ /* 0x000ee20000004200 */
[----:B------:R-:W-:-:S06]  /*15c00*/  IMAD.MOV.U32 R68, RZ, RZ, R131 ;  /* 0x000000ffff447224 */ /* 0x000fcc00078e0083 */
        /* <DEDUP_REMOVED lines=9> */
[----:B------:R-:W-:Y:S07]  /*15ca0*/  HMMA.16816.F32.BF16 R180, R4, R72, R12 ;  /* 0x0000004804b4723c */ /* 0x000fee000004180c */
[----:B------:R-:W-:Y:S01]  /*15cb0*/  IMAD.MOV.U32 R72, RZ, RZ, R102 ;  /* 0x000000ffff487224 */ /* 0x000fe200078e0066 */
[----:B------:R-:W-:Y:S01]  /*15cc0*/  HMMA.16816.F32.BF16 R16, R8, R76, RZ ;  /* 0x0000004c0810723c */ /* 0x000fe200000418ff */
[----:B------:R-:W-:-:S06]  /*15cd0*/  IMAD.MOV.U32 R73, RZ, RZ, R101 ;  /* 0x000000ffff497224 */ /* 0x000fcc00078e0065 */
[----:B------:R-:W-:Y:S01]  /*15ce0*/  IMAD.MOV.U32 R76, RZ, RZ, R99 ;  /* 0x000000ffff4c7224 */ /* 0x000fe200078e0063 */
[----:B------:R-:W-:Y:S01]  /*15cf0*/  HMMA.16816.F32.BF16 R12, R8, R78, RZ ;  /* 0x0000004e080c723c */ /* 0x000fe200000418ff */
[----:B------:R-:W-:-:S06]  /*15d00*/  IMAD.MOV.U32 R77, RZ, RZ, R98 ;  /* 0x000000ffff4d7224 */ /* 0x000fcc00078e0062 */
[----:B------:R-:W-:Y:S01]  /*15d10*/  IMAD.MOV.U32 R78, RZ, RZ, R97 ;  /* 0x000000ffff4e7224 */ /* 0x000fe200078e0061 */
[----:B--2---:R-:W-:Y:S01]  /*15d20*/  HMMA.16816.F32.BF16 R24, R8, R32, RZ ;  /* 0x000000200818723c */ /* 0x004fe200000418ff */
[----:B------:R-:W-:-:S07]  /*15d30*/  IMAD.MOV.U32 R79, RZ, RZ, R96 ;  /* 0x000000ffff4f7224 */ /* 0x000fce00078e0060 */
[----:B------:R-:W-:Y:S01]  /*15d40*/  HMMA.16816.F32.BF16 R96, R4, R74, R28 ;  /* 0x0000004a0460723c */ /* 0x000fe2000004181c */
[----:B------:R-:W2:Y:S06]  /*15d50*/  LDSM.16.MT88.4 R28, [R192+0x5000] ;  /* 0x00500000c01c783b */ /* 0x000eac0000004200 */
[----:B------:R-:W-:Y:S01]  /*15d60*/  IMAD.MOV.U32 R74, RZ, RZ, R100 ;  /* 0x000000ffff4a7224 */ /* 0x000fe200078e0064 */
[----:B------:R-:W-:Y:S01]  /*15d70*/  HMMA.16816.F32.BF16 R20, R8, R34, RZ ;  /* 0x000000220814723c */ /* 0x000fe200000418ff */
[----:B------:R-:W2:Y:S01]  /*15d80*/  LDSM.16.MT88.4 R32, [R194+0x4800] ;  /* 0x00480000c220783b */ /* 0x000ea20000004200 */
[----:B------:R-:W-:-:S02]  /*15d90*/  IMAD.MOV.U32 R75, RZ, RZ, R3 ;  /* 0x000000ffff4b7224 */ /* 0x000fc400078e0003 */
[----:B------:R-:W-:-:S04]  /*15da0*/  FFMA.FTZ R3, R94, c[0x0][0x2d0], -R2 ;  /* 0x0000b4005e037a23 */ /* 0x000fc80000010802 */
        /* <DEDUP_REMOVED lines=9> */
[C---:B--2---:R-:W-:Y:S08]  /*15e40*/  HMMA.16816.F32.BF16 R108, R4.reuse, R28, R16 ;  /* 0x0000001c046c723c */ /* 0x044ff00000041810 */
[----:B------:R-:W-:Y:S08]  /*15e50*/  HMMA.16816.F32.BF16 R24, R4, R30, R12 ;  /* 0x0000001e0418723c */ /* 0x000ff0000004180c */
[C---:B------:R-:W-:Y:S08]  /*15e60*/  HMMA.16816.F32.BF16 R16, R8.reuse, R32, RZ ;  /* 0x000000200810723c */ /* 0x040ff000000418ff */
        /* <DEDUP_REMOVED lines=10> */
[C---:B-1----:R-:W-:Y:S08]  /*15f10*/  HMMA.16816.F32.BF16 R124, R4.reuse, R12, R16 ;  /* 0x0000000c047c723c */ /* 0x042ff00000041810 */
[----:B------:R-:W-:Y:S01]  /*15f20*/  HMMA.16816.F32.BF16 R16, R4, R14, R8 ;  /* 0x0000000e0410723c */ /* 0x000fe20000041808 */
[----:B------:R1:W-:Y:S01]  /*15f30*/  MUFU.EX2 R11, R3 ;  /* 0x00000003000b7308 */ /* 0x0003e20000000800 */
[----:B------:R-:W-:Y:S01]  /*15f40*/  LDSM.16.MT88.4 R12, [R193+0x5800] ;  /* 0x00580000c10c783b */ /* 0x000fe20000004200 */
[----:B-1----:R-:W-:-:S06]  /*15f50*/  FFMA.FTZ R3, R93, c[0x0][0x2d0], -R2 ;  /* 0x0000b4005d037a23 */ /* 0x002fcc0000010802 */
        /* <DEDUP_REMOVED lines=17> */
[----:B------:R-:W2:Y:S01]  /*16070*/  MUFU.EX2 R4, R0 ;  /* 0x0000000000047308 */ /* 0x000ea20000000800 */
[----:B-1----:R-:W-:-:S04]  /*16080*/  FADD.FTZ R2, R82, R81 ;  /* 0x0000005152027221 */ /* 0x002fc80000010000 */
[----:B------:R-:W-:Y:S02]  /*16090*/  FADD.FTZ R2, R80, R2 ;  /* 0x0000000250027221 */ /* 0x000fe40000010000 */
[----:B------:R-:W-:Y:S01]  /*160a0*/  LDSM.16.MT88.4 R80, [R192+0x4000] ;  /* 0x00400000c050783b */ /* 0x000fe20000004200 */
[----:B--2---:R-:W-:Y:S01]  /*160b0*/  F2FP.BF16.PACK_AB R131, R4, R5 ;  /* 0x000000050483723e */ /* 0x004fe200000010ff */
[----:B------:R-:W-:-:S06]  /*160c0*/  FADD.FTZ R0, R86, R3 ;  /* 0x0000000356007221 */ /* 0x000fcc0000010000 */
[C---:B------:R-:W-:Y:S01]  /*160d0*/  HMMA.16816.F32.BF16 R28, R128.reuse, R32, R64 ;  /* 0x00000020801c723c */ /* 0x040fe20000041840 */
[----:B------:R-:W-:Y:S01]  /*160e0*/  FADD.FTZ R0, R85, R0 ;  /* 0x0000000055007221 */ /* 0x000fe20000010000 */
[----:B------:R-:W-:Y:S06]  /*160f0*/  LDSM.16.MT88.4 R64, [R193+0x2800] ;  /* 0x00280000c140783b */ /* 0x000fec0000004200 */
[C---:B------:R-:W-:Y:S01]  /*16100*/  HMMA.16816.F32.BF16 R32, R128.reuse, R34, R244 ;  /* 0x000000228020723c */ /* 0x040fe200000418f4 */
[----:B------:R-:W2:Y:S07]  /*16110*/  LDL R246, [R1+0x20] ;  /* 0x0000200001f67983 */ /* 0x000eae0000100800 */
[C---:B------:R-:W-:Y:S08]  /*16120*/  HMMA.16816.F32.BF16 R156, R128.reuse, R152, R156 ;  /* 0x00000098809c723c */ /* 0x040ff0000004189c */
[----:B------:R-:W-:Y:S01]  /*16130*/  HMMA.16816.F32.BF16 R36, R128, R40, R44 ;  /* 0x000000288024723c */ /* 0x000fe2000004182c */
[----:B------:R-:W-:-:S02]  /*16140*/  FADD.FTZ R3, R136, R2 ;  /* 0x0000000288037221 */ /* 0x000fc40000010000 */
[----:B------:R-:W-:Y:S02]  /*16150*/  IMAD.MOV.U32 R244, RZ, RZ, R53 ;  /* 0x000000fffff47224 */ /* 0x000fe400078e0035 */
[----:B------:R-:W-:Y:S02]  /*16160*/  IMAD.MOV.U32 R245, RZ, RZ, R52 ;  /* 0x000000fffff57224 */ /* 0x000fe400078e0034 */
[----:B------:R-:W-:Y:S01]  /*16170*/  IMAD.MOV.U32 R247, RZ, RZ, R55 ;  /* 0x000000fffff77224 */ /* 0x000fe200078e0037 */
[C---:B------:R-:W-:Y:S01]  /*16180*/  HMMA.16816.F32.BF16 R152, R128.reuse, R154, R144 ;  /* 0x0000009a8098723c */ /* 0x040fe20000041890 */
[----:B------:R-:W1:Y:S07]  /*16190*/  LDSM.16.MT88.4 R144, [R194+0x1000] ;  /* 0x00100000c290783b */ /* 0x000e6e0000004200 */
[C---:B------:R-:W-:Y:S08]  /*161a0*/  HMMA.16816.F32.BF16 R164, R128.reuse, R160, R164 ;  /* 0x000000a080a4723c */ /* 0x040ff000000418a4 */
[C---:B------:R-:W-:Y:S08]  /*161b0*/  HMMA.16816.F32.BF16 R40, R128.reuse, R42, R248 ;  /* 0x0000002a8028723c */ /* 0x040ff000000418f8 */
[C---:B-1----:R-:W-:Y:S08]  /*161c0*/  HMMA.16816.F32.BF16 R148, R128.reuse, R144, R148 ;  /* 0x000000908094723c */ /* 0x042ff00000041894 */
[C---:B------:R-:W-:Y:S08]  /*161d0*/  HMMA.16816.F32.BF16 R144, R128.reuse, R146, R76 ;  /* 0x000000928090723c */ /* 0x040ff0000004184c */
[C---:B------:R-:W-:Y:S08]  /*161e0*/  HMMA.16816.F32.BF16 R76, R128.reuse, R80, R180 ;  /* 0x00000050804c723c */ /* 0x040ff000000418b4 */
[----:B------:R-:W-:Y:S01]  /*161f0*/  HMMA.16816.F32.BF16 R80, R128, R82, R96 ;  /* 0x000000528050723c */ /* 0x000fe20000041860 */
[----:B------:R-:W1:Y:S01]  /*16200*/  LDSM.16.MT88.4 R96, [R193+0x4000] ;  /* 0x00400000c160783b */ /* 0x000e620000004200 */
[----:B------:R-:W-:-:S06]  /*16210*/  IMAD.MOV.U32 R249, RZ, RZ, R95 ;  /* 0x000000fffff97224 */ /* 0x000fcc00078e005f */
[C---:B------:R-:W-:Y:S08]  /*16220*/  HMMA.16816.F32.BF16 R44, R128.reuse, R48, R240 ;  /* 0x00000030802c723c */ /* 0x040ff000000418f0 */
[C---:B------:R-:W-:Y:S01]  /*16230*/  HMMA.16816.F32.BF16 R160, R128.reuse, R162, R72 ;  /* 0x000000a280a0723c */ /* 0x040fe20000041848 */
[----:B------:R-:W-:Y:S07]  /*16240*/  LDSM.16.MT88.4 R72, [R191+0x4000] ;  /* 0x00400000bf48783b */ /* 0x000fee0000004200 */
[C---:B-1----:R-:W-:Y:S01]  /*16250*/  HMMA.16816.F32.BF16 R92, R128.reuse, R96, R112 ;  /* 0x00000060805c723c */ /* 0x042fe20000041870 */
[----:B------:R-:W-:Y:S07]  /*16260*/  LDSM.16.MT88.4 R112, [R192+0x5800] ;  /* 0x00580000c070783b */ /* 0x000fee0000004200 */
[C---:B------:R-:W-:Y:S01]  /*16270*/  HMMA.16816.F32.BF16 R96, R128.reuse, R98, R104 ;  /* 0x000000628060723c */ /* 0x040fe20000041868 */
[----:B------:R-:W1:Y:S07]  /*16280*/  LDSM.16.MT88.4 R104, [R191+0x5800] ;  /* 0x00580000bf68783b */ /* 0x000e6e0000004200 */
[----:B------:R-:W-:Y:S01]  /*16290*/  HMMA.16816.F32.BF16 R48, R128, R50, R56 ;  /* 0x000000328030723c */ /* 0x000fe20000041838 */
[----:B------:R-:W3:Y:S01]  /*162a0*/  LDSM.16.MT88.4 R56, [R194+0x2800] ;  /* 0x00280000c238783b */ /* 0x000ee20000004200 */
[----:B------:R-:W-:-:S02]  /*162b0*/  IMAD.MOV.U32 R251, RZ, RZ, R68 ;  /* 0x000000fffffb7224 */ /* 0x000fc400078e0044 */
[----:B------:R-:W-:-:S04]  /*162c0*/  IMAD.MOV.U32 R250, RZ, RZ, R69 ;  /* 0x000000fffffa7224 */ /* 0x000fc800078e0045 */
[C---:B------:R-:W-:Y:S07]  /*162d0*/  HMMA.16816.F32.BF16 R124, R128.reuse, R12, R124 ;  /* 0x0000000c807c723c */ /* 0x040fee000004187c */
[----:B------:R-:W-:Y:S01]  /*162e0*/  FADD.FTZ R12, R249, R0 ;  /* 0x00000000f90c7221 */ /* 0x000fe20000010000 */
[C---:B-1----:R-:W-:Y:S08]  /*162f0*/  HMMA.16816.F32.BF16 R100, R128.reuse, R104, R100 ;  /* 0x000000688064723c */ /* 0x042ff00000041864 */
[----:B------:R-:W-:Y:S01]  /*16300*/  HMMA.16816.F32.BF16 R104, R128, R106, R120 ;  /* 0x0000006a8068723c */ /* 0x000fe20000041878 */
[----:B------:R-:W1:Y:S01]  /*16310*/  LDSM.16.MT88.4 R120, [R194+0x5800] ;  /* 0x00580000c278783b */ /* 0x000e620000004200 */
[----:B------:R-:W-:-:S06]  /*16320*/  IADD3 R182, R247, -0x2, RZ ;  /* 0xfffffffef7b67810 */ /* 0x000fcc0007ffe0ff */
[C---:B---3--:R-:W-:Y:S08]  /*16330*/  HMMA.16816.F32.BF16 R52, R128.reuse, R56, R236 ;  /* 0x000000388034723c */ /* 0x048ff000000418ec */
[C---:B------:R-:W-:Y:S08]  /*16340*/  HMMA.16816.F32.BF16 R56, R128.reuse, R58, R216 ;  /* 0x0000003a8038723c */ /* 0x040ff000000418d8 */
[C---:B------:R-:W-:Y:S08]  /*16350*/  HMMA.16816.F32.BF16 R60, R128.reuse, R64, R60 ;  /* 0x00000040803c723c */ /* 0x040ff0000004183c */
[C---:B------:R-:W-:Y:S08]  /*16360*/  HMMA.16816.F32.BF16 R68, R128.reuse, R72, R220 ;  /* 0x000000488044723c */ /* 0x040ff000000418dc */
[C---:B------:R-:W-:Y:S08]  /*16370*/  HMMA.16816.F32.BF16 R84, R128.reuse, R88, R172 ;  /* 0x000000588054723c */ /* 0x040ff000000418ac */
[C---:B------:R-:W-:Y:S08]  /*16380*/  HMMA.16816.F32.BF16 R108, R128.reuse, R112, R108 ;  /* 0x00000070806c723c */ /* 0x040ff0000004186c */
[C---:B-1----:R-:W-:Y:S08]  /*16390*/  HMMA.16816.F32.BF16 R116, R128.reuse, R120, R116 ;  /* 0x000000788074723c */ /* 0x042ff00000041874 */
[C---:B------:R-:W-:Y:S08]  /*163a0*/  HMMA.16816.F32.BF16 R64, R128.reuse, R66, R176 ;  /* 0x000000428040723c */ /* 0x040ff000000418b0 */
[----:B------:R-:W-:Y:S01]  /*163b0*/  HMMA.16816.F32.BF16 R72, R128, R74, R184 ;  /* 0x0000004a8048723c */ /* 0x000fe200000418b8 */
[----:B--2---:R-:W-:-:S04]  /*163c0*/  @P3 IMAD.HI.U32 R2, R246, c[0x0][0x2c8], RZ ;  /* 0x0000b200f6023a27 */ /* 0x004fc800078e00ff */
[----:B------:R-:W-:Y:S01]  /*163d0*/  IMAD.MOV.U32 R0, RZ, RZ, R246 ;  /* 0x000000ffff007224 */ /* 0x000fe200078e00f6 */
[----:B------:R-:W-:Y:S01]  /*163e0*/  @P3 SHF.R.U32.HI R0, RZ, c[0x0][0x2cc], R2 ;  /* 0x0000b300ff003a19 */ /* 0x000fe20000011602 */
[----:B------:R-:W-:Y:S02]  /*163f0*/  FADD.FTZ R2, R137, R3 ;  /* 0x0000000389027221 */ /* 0x000fe40000010000 */
[----:B------:R-:W-:Y:S01]  /*16400*/  FADD.FTZ R3, R252, R12 ;  /* 0x0000000cfc037221 */ /* 0x000fe20000010000 */
[----:B------:R-:W-:Y:S01]  /*16410*/  IADD3 R0, R0, R251, -R250 ;  /* 0x000000fb00007210 */ /* 0x000fe20007ffe8fa */
[----:B------:R-:W-:Y:S02]  /*16420*/  FADD.FTZ R2, R214, R2 ;  /* 0x00000002d6027221 */ /* 0x000fe40000010000 */
[----:B------:R-:W-:Y:S02]  /*16430*/  FADD.FTZ R3, R244, R3 ;  /* 0x00000003f4037221 */ /* 0x000fe40000010000 */
[----:B------:R-:W-:-:S04]  /*16440*/  IMAD.HI R12, R0, 0x2aaaaaab, RZ ;  /* 0x2aaaaaab000c7827 */ /* 0x000fc800078e02ff */
[----:B------:R-:W-:Y:S02]  /*16450*/  FADD.FTZ R0, R215, R2 ;  /* 0x00000002d7007221 */ /* 0x000fe40000010000 */
[----:B------:R-:W-:Y:S01]  /*16460*/  FADD.FTZ R2, R245, R3 ;  /* 0x00000003f5027221 */ /* 0x000fe20000010000 */
[----:B------:R-:W-:-:S04]  /*16470*/  SHF.R.U32.HI R3, RZ, 0x1f, R12 ;  /* 0x0000001fff037819 */ /* 0x000fc8000001160c */
[----:B------:R-:W-:Y:S01]  /*16480*/  LEA.HI.SX32 R3, R12, R3, 0x1d ;  /* 0x000000030c037211 */ /* 0x000fe200078feaff */
[----:B------:R-:W-:-:S03]  /*16490*/  FADD.FTZ R0, R212, R0 ;  /* 0x00000000d4007221 */ /* 0x000fc60000010000 */
[----:B------:R-:W-:Y:S01]  /*164a0*/  IMNMX R217, R234, R3, !PT ;  /* 0x00000003ead97217 */ /* 0x000fe20007800200 */
[----:B------:R-:W-:-:S03]  /*164b0*/  FADD.FTZ R2, R11, R2 ;  /* 0x000000020b027221 */ /* 0x000fc60000010000 */
[----:B------:R-:W-:Y:S01]  /*164c0*/  ISETP.GE.AND P0, PT, R182, R217, PT ;  /* 0x000000d9b600720c */ /* 0x000fe20003f06270 */
[----:B------:R-:W-:Y:S02]  /*164d0*/  FADD.FTZ R0, R7, R0 ;  /* 0x0000000007007221 */ /* 0x000fe40000010000 */
[----:B------:R-:W-:Y:S02]  /*164e0*/  FADD.FTZ R2, R10, R2 ;  /* 0x000000020a027221 */ /* 0x000fe40000010000 */
[----:B------:R-:W-:Y:S01]  /*164f0*/  FADD.FTZ R0, R6, R0 ;  /* 0x0000000006007221 */ /* 0x000fe20000010000 */
[----:B------:R-:W-:Y:S01]  /*16500*/  HMMA.16816.F32.BF16 R88, R128, R90, R168 ;  /* 0x0000005a8058723c */ /* 0x000fe200000418a8 */
[----:B------:R-:W-:Y:S02]  /*16510*/  FADD.FTZ R2, R9, R2 ;  /* 0x0000000209027221 */ /* 0x000fe40000010000 */
[----:B------:R-:W-:-:S05]  /*16520*/  FADD.FTZ R0, R5, R0 ;  /* 0x0000000005007221 */ /* 0x000fca0000010000 */
[----:B------:R-:W-:Y:S01]  /*16530*/  HMMA.16816.F32.BF16 R112, R128, R114, R24 ;  /* 0x000000728070723c */ /* 0x000fe20000041818 */
[----:B------:R-:W-:Y:S02]  /*16540*/  FADD.FTZ R215, R8, R2 ;  /* 0x0000000208d77221 */ /* 0x000fe40000010000 */
[----:B------:R-:W-:-:S05]  /*16550*/  FADD.FTZ R218, R4, R0 ;  /* 0x0000000004da7221 */ /* 0x000fca0000010000 */
[C---:B------:R-:W-:Y:S08]  /*16560*/  HMMA.16816.F32.BF16 R120, R128.reuse, R122, R20 ;  /* 0x0000007a8078723c */ /* 0x040ff00000041814 */
[----:B------:R-:W-:Y:S01]  /*16570*/  HMMA.16816.F32.BF16 R128, R128, R14, R16 ;  /* 0x0000000e8080723c */ /* 0x000fe20000041810 */
[----:B------:R-:W-:Y:S07]  /*16580*/  @!P0 BRA `(.L_x_2475) ;  /* 0x0000304000008947 */ /* 0x000fee0003800000 */
[----:B------:R-:W2:Y:S01]  /*16590*/  LDL R247, [R1+0x54] ;  /* 0x0000540001f77983 */ /* 0x000ea20000100800 */
[----:B------:R-:W-:Y:S01]  /*165a0*/  IMAD.MOV.U32 R136, RZ, RZ, R132 ;  /* 0x000000ffff887224 */ /* 0x000fe200078e0084 */
[----:B------:R-:W-:-:S02]  /*165b0*/  MOV R137, R138 ;  /* 0x0000008a00897202 */ /* 0x000fc40000000f00 */
[----:B------:R-:W-:Y:S01]  /*165c0*/  MOV R212, R182 ;  /* 0x000000b600d47202 */ /* 0x000fe20000000f00 */
[----:B--2---:R-:W-:-:S04]  /*165d0*/  IMAD.IADD R216, R247, 0x1, R246 ;  /* 0x00000001f7d87824 */ /* 0x004fc800078e02f6 */
[----:B------:R-:W-:-:S05]  /*165e0*/  @P3 IMAD.HI.U32 R0, R216, c[0x0][0x2c8], RZ ;  /* 0x0000b200d8003a27 */ /* 0x000fca00078e00ff */
[----:B------:R-:W-:Y:S02]  /*165f0*/  @P3 SHF.R.U32.HI R219, RZ, c[0x0][0x2cc], R0 ;  /* 0x0000b300ffdb3a19 */ /* 0x000fe40000011600 */
.L_x_2480:
[----:B------:R-:W-:Y:S04]  /*16600*/  DEPBAR.LE SB0, 0x0 ;  /* 0x000080000000791a */ /* 0x000fe80000000000 */
[----:B------:R-:W-:Y:S01]  /*16610*/  WARPSYNC 0xffffffff ;  /* 0xffffffff00007948 */ /* 0x000fe20003800000 */
[----:B------:R-:W-:Y:S01]  /*16620*/  BAR.SYNC.DEFER_BLOCKING 0x0 ;  /* 0x0000000000007b1d */ /* 0x000fe20000010000 */
[----:B------:R-:W-:Y:S02]  /*16630*/  ISETP.GT.AND P0, PT, R234, R212, PT ;  /* 0x000000d4ea00720c */ /* 0x000fe40003f04270 */
        /* <DEDUP_REMOVED lines=13> */
[----:B------:R-:W5:Y:S01]  /*16710*/  S2R R2, SR_TID.X ;  /* 0x0000000000027919 */ /* 0x000f620000002100 */
[----:B------:R-:W-:Y:S02]  /*16720*/  SHF.R.S32.HI R0, RZ, 0x1f, R212 ;  /* 0x0000001fff007819 */ /* 0x000fe400000114d4 */
[----:B------:R-:W-:Y:S03]  /*16730*/  LOP3.LUT P3, RZ, R224, 0x8, RZ, 0xc0, !PT ;  /* 0x00000008e0ff7812 */ /* 0x000fe6000786c0ff */
[----:B------:R-:W-:Y:S04]  /*16740*/  IMAD R0, R0, c[0x0][0x208], RZ ;  /* 0x0000820000007a24 */ /* 0x000fe800078e02ff */
[----:B------:R-:W-:Y:S01]  /*16750*/  IMAD R0, R212, c[0x0][0x20c], R0 ;  /* 0x00008300d4007a24 */ /* 0x000fe200078e0200 */
[----:B-----5:R-:W-:Y:S01]  /*16760*/  ISETP.GT.AND P2, PT, R2, 0x7f, PT ;  /* 0x0000007f0200780c */ /* 0x020fe20003f44270 */
[----:B------:R-:W-:Y:S04]  /*16770*/  IMAD.WIDE.U32 R2, R212, c[0x0][0x208], RZ ;  /* 0x00008200d4027a25 */ /* 0x000fe800078e00ff */
[----:B------:R-:W-:Y:S02]  /*16780*/  IMAD.IADD R0, R3, 0x1, R0 ;  /* 0x0000000103007824 */ /* 0x000fe400078e0200 */
[----:B------:R-:W-:Y:S04]  /*16790*/  IMAD.WIDE.U32 R2, R2, 0x30, RZ ;  /* 0x0000003002027825 */ /* 0x000fe800078e00ff */
[----:B------:R-:W-:Y:S01]  /*167a0*/  IMAD R0, R0, 0x30, RZ ;  /* 0x0000003000007824 */ /* 0x000fe200078e02ff */
[-C--:B------:R-:W-:Y:S01]  /*167b0*/  IADD3 R5, P1, R230, R2.reuse, RZ ;  /* 0x00000002e6057210 */ /* 0x080fe20007f3e0ff */
[----:B------:R-:W-:Y:S02]  /*167c0*/  @!P2 IMAD.MOV.U32 R4, RZ, RZ, c[0x0][0x208] ;  /* 0x00008200ff04a624 */ /* 0x000fe400078e00ff */
[----:B------:R-:W-:Y:S02]  /*167d0*/  IMAD.IADD R0, R3, 0x1, R0 ;  /* 0x0000000103007824 */ /* 0x000fe400078e0200 */
[----:B------:R-:W-:Y:S01]  /*167e0*/  @!P2 IMAD.MOV.U32 R3, RZ, RZ, c[0x0][0x20c] ;  /* 0x00008300ff03a624 */ /* 0x000fe200078e00ff */
[C---:B------:R-:W-:Y:S04]  /*167f0*/  @!P2 LEA R2, P0, R4.reuse, R2, 0x5 ;  /* 0x000000020402a211 */ /* 0x040fe800078028ff */
[----:B------:R-:W-:Y:S01]  /*16800*/  @!P2 LEA.HI.X R3, R4, R0, R3, 0x5, P0 ;  /* 0x000000000403a211 */ /* 0x000fe200000f2c03 */
[--C-:B------:R-:W-:Y:S01]  /*16810*/  IMAD.X R0, R0, 0x1, R233.reuse, P1 ;  /* 0x0000000100007824 */ /* 0x100fe200008e06e9 */
[C---:B------:R-:W-:Y:S04]  /*16820*/  LEA R4, P0, R5.reuse, c[0x0][0x1f8], 0x1 ;  /* 0x00007e0005047a11 */ /* 0x040fe800078008ff */
[----:B------:R-:W-:Y:S02]  /*16830*/  LEA.HI.X R5, R5, c[0x0][0x1fc], R0, 0x1, P0 ;  /* 0x00007f0005057a11 */ /* 0x000fe400000f0c00 */
[----:B------:R-:W-:Y:S03]  /*16840*/  @!P2 IADD3 R0, P0, R2, R230, RZ ;  /* 0x000000e60200a210 */ /* 0x000fe60007f1e0ff */
[----:B------:R-:W-:Y:S01]  /*16850*/  @!PT LDS RZ, [RZ] ;  /* 0x00000000fffff984 */ /* 0x000fe20000000800 */
[----:B------:R-:W-:Y:S01]  /*16860*/  @!PT LDS RZ, [RZ] ;  /* 0x00000000fffff984 */ /* 0x000fe20000000800 */
[----:B------:R-:W-:Y:S01]  /*16870*/  @!PT LDS RZ, [RZ] ;  /* 0x00000000fffff984 */ /* 0x000fe20000000800 */
[----:B------:R4:W-:Y:S02]  /*16880*/  LDGSTS.E.BYPASS.LTC128B.128 [R211+0x4080], [R4.64], !P3 ;  /* 0x0408000004d37fae */ /* 0x0009e4000d901d46 */
        /* <DEDUP_REMOVED lines=10> */
.L_x_2477:
[----:B------:R-:W-:Y:S05]  /*16930*/  BSYNC B0 ;  /* 0x0000000000007941 */ /* 0x000fea0003800000 */
.L_x_2476:
        /* <DEDUP_REMOVED lines=148> */
[C---:B-1----:R-:W-:Y:S08]  /*17280*/  HMMA.16816.F32.BF16 R4, R172.reuse, R176, R4 ;  /* 0x000000b0ac04723c */ /* 0x042ff00000041804 */
[C---:B------:R-:W-:Y:S08]  /*17290*/  HMMA.16816.F32.BF16 R8, R172.reuse, R178, R8 ;  /* 0x000000b2ac08723c */ /* 0x040ff00000041808 */
[C---:B--2---:R-:W-:Y:S08]  /*172a0*/  HMMA.16816.F32.BF16 R12, R172.reuse, R168, R12 ;  /* 0x000000a8ac0c723c */ /* 0x044ff0000004180c */
[----:B------:R-:W-:Y:S01]  /*172b0*/  FMUL.FTZ R0, R4, c[0x0][0x320] ;  /* 0x0000c80004007a20 */ /* 0x000fe20000410000 */
[C---:B------:R-:W-:Y:S03]  /*172c0*/  HMMA.16816.F32.BF16 R16, R172.reuse, R170, R16 ;  /* 0x000000aaac10723c */ /* 0x040fe60000041810 */
[----:B------:R1:W2:Y:S04]  /*172d0*/  MUFU.TANH R185, R0 ;  /* 0x0000000000b97308 */ /* 0x0002a80000002400 */
[----:B------:R-:W-:Y:S02]  /*172e0*/  FMUL.FTZ R3, R11, c[0x0][0x320] ;  /* 0x0000c8000b037a20 */ /* 0x000fe40000410000 */
[----:B------:R-:W-:Y:S04]  /*172f0*/  FMUL.FTZ R10, R10, c[0x0][0x320] ;  /* 0x0000c8000a0a7a20 */ /* 0x000fe80000410000 */
[----:B------:R-:W3:Y:S02]  /*17300*/  MUFU.TANH R138, R10 ;  /* 0x0000000a008a7308 */ /* 0x000ee40000002400 */
[----:B------:R-:W-:Y:S08]  /*17310*/  FMUL.FTZ R2, R13, c[0x0][0x320] ;  /* 0x0000c8000d027a20 */ /* 0x000ff00000410000 */
[----:B------:R-:W4:Y:S01]  /*17320*/  MUFU.TANH R132, R3 ;  /* 0x0000000300847308 */ /* 0x000f220000002400 */
[----:B-1----:R-:W-:Y:S09]  /*17330*/  FMUL.FTZ R0, R5, c[0x0][0x320] ;  /* 0x0000c80005007a20 */ /* 0x002ff20000410000 */
[----:B------:R1:W1:Y:S10]  /*17340*/  MUFU.TANH R184, R0 ;  /* 0x0000000000b87308 */ /* 0x0002740000002400 */
[----:B------:R-:W2:Y:S01]  /*17350*/  MUFU.TANH R180, R2 ;  /* 0x0000000200b47308 */ /* 0x000ea20000002400 */
[----:B-1----:R-:W-:Y:S09]  /*17360*/  FMUL.FTZ R0, R6, c[0x0][0x320] ;  /* 0x0000c80006007a20 */ /* 0x002ff20000410000 */
[----:B------:R1:W1:Y:S02]  /*17370*/  MUFU.TANH R177, R0 ;  /* 0x0000000000b17308 */ /* 0x0002640000002400 */
[----:B-1----:R-:W-:Y:S02]  /*17380*/  FMUL.FTZ R0, R7, c[0x0][0x320] ;  /* 0x0000c80007007a20 */ /* 0x002fe40000410000 */
[----:B------:R-:W1:Y:S01]  /*17390*/  LDSM.16.M88.4 R4, [R188+0x5800] ;  /* 0x00580000bc04783b */ /* 0x000e620000000200 */
[----:B------:R-:W-:Y:S05]  /*173a0*/  DEPBAR.LE SB0, 0x0 ;  /* 0x000080000000791a */ /* 0x000fea0000000000 */
[----:B------:R5:W1:Y:S01]  /*173b0*/  MUFU.TANH R176, R0 ;  /* 0x0000000000b07308 */ /* 0x000a620000002400 */
[----:B------:R-:W-:Y:S01]  /*173c0*/  BAR.SYNC.DEFER_BLOCKING 0x0 ;  /* 0x0000000000007b1d */ /* 0x000fe20000010000 */
[----:B-----5:R-:W-:Y:S08]  /*173d0*/  FMUL.FTZ R0, R8, c[0x0][0x320] ;  /* 0x0000c80008007a20 */ /* 0x020ff00000410000 */
[----:B------:R5:W2:Y:S01]  /*173e0*/  MUFU.TANH R183, R0 ;  /* 0x0000000000b77308 */ /* 0x000aa20000002400 */
[C---:B-1----:R-:W-:Y:S08]  /*173f0*/  HMMA.16816.F32.BF16 R20, R172.reuse, R4, R20 ;  /* 0x00000004ac14723c */ /* 0x042ff00000041814 */
[----:B------:R-:W-:Y:S04]  /*17400*/  HMMA.16816.F32.BF16 R24, R172, R6, R24 ;  /* 0x00000006ac18723c */ /* 0x000fe80000041818 */
[----:B-----5:R-:W-:Y:S04]  /*17410*/  FMUL.FTZ R0, R9, c[0x0][0x320] ;  /* 0x0000c80009007a20 */ /* 0x020fe80000410000 */
[----:B------:R1:W1:Y:S04]  /*17420*/  MUFU.TANH R182, R0 ;  /* 0x0000000000b67308 */ /* 0x0002680000002400 */
        /* <DEDUP_REMOVED lines=29> */
[----:B------:R1:W1:Y:S01]  /*17600*/  MUFU.TANH R10, R0 ;  /* 0x00000000000a7308 */ /* 0x0002620000002400 */
[----:B------:R-:W-:-:S05]  /*17610*/  @!P0 BRA `(.L_x_2479) ;  /* 0x0000024000008947 */ /* 0x000fca0003800000 */
[----:B-1234-:R-:W-:Y:S02]  /*17620*/  IADD3 R0, R212, -0x1, RZ ;  /* 0xffffffffd4007810 */ /* 0x01efe40007ffe0ff */
[----:B------:R-:W-:Y:S02]  /*17630*/  IADD3 R3, -R225, 0x30, RZ ;  /* 0x00000030e1037810 */ /* 0x000fe40007ffe1ff */
[----:B------:R-:W-:Y:S02]  /*17640*/  SHF.R.S32.HI R2, RZ, 0x1f, R0 ;  /* 0x0000001fff027819 */ /* 0x000fe40000011400 */
[C---:B------:R-:W-:Y:S02]  /*17650*/  ISETP.GE.AND P0, PT, R3.reuse, 0x21, PT ;  /* 0x000000210300780c */ /* 0x040fe40003f06270 */
[----:B------:R-:W-:Y:S01]  /*17660*/  ISETP.GE.AND P1, PT, R3, 0x1, PT ;  /* 0x000000010300780c */ /* 0x000fe20003f26270 */
[----:B------:R-:W-:Y:S02]  /*17670*/  IMAD R4, R2, c[0x0][0x1e0], RZ ;  /* 0x0000780002047a24 */ /* 0x000fe400078e02ff */
[C---:B------:R-:W-:Y:S04]  /*17680*/  IMAD.WIDE.U32 R2, R0.reuse, c[0x0][0x1e0], RZ ;  /* 0x0000780000027a25 */ /* 0x040fe800078e00ff */
[----:B------:R-:W-:Y:S04]  /*17690*/  IMAD R4, R0, c[0x0][0x1e4], R4 ;  /* 0x0000790000047a24 */ /* 0x000fe800078e0204 */
[----:B------:R-:W-:Y:S02]  /*176a0*/  IMAD.IADD R0, R3, 0x1, R4 ;  /* 0x0000000103007824 */ /* 0x000fe400078e0204 */
[----:B------:R-:W-:Y:S04]  /*176b0*/  IMAD.WIDE.U32 R2, R2, 0x30, RZ ;  /* 0x0000003002027825 */ /* 0x000fe800078e00ff */
[----:B------:R-:W-:Y:S01]  /*176c0*/  @P0 IMAD.MOV.U32 R4, RZ, RZ, c[0x0][0x1e0] ;  /* 0x00007800ff040624 */ /* 0x000fe200078e00ff */
[-C--:B------:R-:W-:Y:S01]  /*176d0*/  @P1 IADD3 R5, P3, R228, R2.reuse, RZ ;  /* 0x00000002e4051210 */ /* 0x080fe20007f7e0ff */
[----:B------:R-:W-:Y:S03]  /*176e0*/  IMAD R0, R0, 0x30, RZ ;  /* 0x0000003000007824 */ /* 0x000fe600078e02ff */
[----:B------:R-:W-:Y:S01]  /*176f0*/  @P0 LEA R2, P2, R4, R2, 0x5 ;  /* 0x0000000204020211 */ /* 0x000fe200078428ff */
[----:B------:R-:W-:Y:S02]  /*17700*/  IMAD.IADD R0, R3, 0x1, R0 ;  /* 0x0000000103007824 */ /* 0x000fe400078e0200 */
[----:B------:R-:W-:Y:S02]  /*17710*/  @P0 IMAD.MOV.U32 R3, RZ, RZ, c[0x0][0x1e4] ;  /* 0x00007900ff030624 */ /* 0x000fe400078e00ff */
[--C-:B------:R-:W-:Y:S01]  /*17720*/  @P1 IMAD.X R6, R0, 0x1, R232.reuse, P3 ;  /* 0x0000000100061824 */ /* 0x100fe200018e06e8 */
[----:B------:R-:W-:Y:S02]  /*17730*/  LOP3.LUT P3, RZ, R224, 0x8, RZ, 0xc0, !PT ;  /* 0x00000008e0ff7812 */ /* 0x000fe4000786c0ff */
[----:B------:R-:W-:Y:S02]  /*17740*/  @P0 LEA.HI.X R3, R4, R0, R3, 0x5, P2 ;  /* 0x0000000004030211 */ /* 0x000fe400010f2c03 */
[----:B------:R-:W-:Y:S05]  /*17750*/  @P0 IADD3 R0, P2, R2, R228, RZ ;  /* 0x000000e402000210 */ /* 0x000fea0007f5e0ff */
        /* <DEDUP_REMOVED lines=16> */
.L_x_2479:
[----:B--234-:R-:W-:Y:S05]  /*17860*/  BSYNC B0 ;  /* 0x0000000000007941 */ /* 0x01cfea0003800000 */
.L_x_2478:
[----:B-1----:R-:W2:Y:S01]  /*17870*/  LDL R5, [R1+0x18] ;  /* 0x0000180001057983 */ /* 0x002ea20000100800 */
[----:B------:R-:W-:Y:S03]  /*17880*/  MOV R0, c[0x0][0x2c4] ;  /* 0x0000b10000007a02 */ /* 0x000fe60000000f00 */
[----:B------:R-:W2:Y:S01]  /*17890*/  LDL R4, [R1+0x14] ;  /* 0x0000140001047983 */ /* 0x000ea20000100800 */
[----:B------:R-:W-:Y:S02]  /*178a0*/  ISETP.NE.AND P0, PT, R0, 0x1, PT ;  /* 0x000000010000780c */ /* 0x000fe40003f05270 */
[----:B------:R-:W-:Y:S01]  /*178b0*/  MOV R0, R216 ;  /* 0x000000d800007202 */ /* 0x000fe20000000f00 */
[----:B------:R-:W0:Y:S10]  /*178c0*/  LDGDEPBAR ;  /* 0x00000000000079af */ /* 0x000e340000000000 */
[----:B------:R-:W-:Y:S05]  /*178d0*/  @P0 MOV R0, R219 ;  /* 0x000000db00000202 */ /* 0x000fea0000000f00 */
[----:B------:R-:W1:Y:S08]  /*178e0*/  SHFL.IDX PT, R3, R0, RZ, 0x1c1f ;  /* 0x001c1fff00037589 */ /* 0x000e7000000e0000 */
[----:B------:R3:W4:Y:S02]  /*178f0*/  SHFL.IDX PT, R2, R0, 0x1, 0x1c1f ;  /* 0x003c1f0000027f89 */ /* 0x00072400000e0000 */
[----:B---3--:R-:W-:Y:S05]  /*17900*/  IMAD R0, R212, -0x30, RZ ;  /* 0xffffffd0d4007824 */ /* 0x008fea00078e02ff */
[----:B------:R-:W-:Y:S04]  /*17910*/  IADD3 R0, -R235, 0x1, R0 ;  /* 0x00000001eb007810 */ /* 0x000fe80007ffe100 */
[----:B--2---:R-:W-:Y:S04]  /*17920*/  IADD3 R0, -R4, R0, R5 ;  /* 0x0000000004007210 */ /* 0x004fe80007ffe105 */
[C---:B-1----:R-:W-:Y:S02]  /*17930*/  IADD3 R4, R0.reuse, R3, RZ ;  /* 0x0000000300047210 */ /* 0x042fe40007ffe0ff */
[----:B----4-:R-:W-:Y:S02]  /*17940*/  IADD3 R0, R0, R2, RZ ;  /* 0x0000000200007210 */ /* 0x010fe40007ffe0ff */
[----:B------:R-:W-:Y:S02]  /*17950*/  ISETP.GT.AND P5, PT, R4, 0x19, PT ;  /* 0x000000190400780c */ /* 0x000fe40003fa4270 */
[C---:B------:R-:W-:Y:S02]  /*17960*/  ISETP.GT.AND P0, PT, R0.reuse, RZ, PT ;  /* 0x000000ff0000720c */ /* 0x040fe40003f04270 */
[C---:B------:R-:W-:Y:S02]  /*17970*/  ISETP.GT.AND P1, PT, R0.reuse, 0x1, PT ;  /* 0x000000010000780c */ /* 0x040fe40003f24270 */
[----:B------:R-:W-:Y:S02]  /*17980*/  FSEL R5, R177, -INF , P0 ;  /* 0xff800000b1057808 */ /* 0x000fe40000000000 */
[----:B------:R-:W-:Y:S02]  /*17990*/  ISETP.GT.AND P0, PT, R0, 0x8, PT ;  /* 0x000000080000780c */ /* 0x000fe40003f04270 */
[----:B------:R-:W-:Y:S02]  /*179a0*/  FSEL R20, R176, -INF , P1 ;  /* 0xff800000b0147808 */ /* 0x000fe40000800000 */
[----:B------:R-:W-:Y:S02]  /*179b0*/  FSEL R19, R138, -INF , P0 ;  /* 0xff8000008a137808 */ /* 0x000fe40000000000 */
[C---:B------:R-:W-:Y:S02]  /*179c0*/  ISETP.GT.AND P1, PT, R0.reuse, 0x9, PT ;  /* 0x000000090000780c */ /* 0x040fe40003f24270 */
        /* <DEDUP_REMOVED lines=12> */
[C---:B------:R-:W-:Y:S02]  /*17a90*/  ISETP.GT.AND P0, PT, R0.reuse, 0x29, PT ;  /* 0x000000290000780c */ /* 0x040fe40003f04270 */
[----:B------:R-:W-:Y:S02]  /*17aa0*/  ISETP.GT.AND P1, PT, R0, 0x28, PT ;  /* 0x000000280000780c */ /* 0x000fe40003f24270 */
[----:B------:R-:W-:Y:S02]  /*17ab0*/  FMNMX.FTZ R0, R5, R136, !PT ;  /* 0x0000008805007209 */ /* 0x000fe40007810000 */
[----:B------:R-:W-:Y:S02]  /*17ac0*/  FSEL R12, R7, -INF , P2 ;  /* 0xff800000070c7808 */ /* 0x000fe40001000000 */
[----:B------:R-:W-:Y:S02]  /*17ad0*/  FMNMX.FTZ R0, R20, R0, !PT ;  /* 0x0000000014007209 */ /* 0x000fe40007810000 */
[----:B------:R-:W-:Y:S02]  /*17ae0*/  FSEL R6, R9, -INF , P1 ;  /* 0xff80000009067808 */ /* 0x000fe40000800000 */
[----:B------:R-:W-:Y:S02]  /*17af0*/  FMNMX.FTZ R0, R19, R0, !PT ;  /* 0x0000000013007209 */ /* 0x000fe40007810000 */
[----:B------:R-:W-:Y:S02]  /*17b00*/  FSEL R3, R10, -INF , P0 ;  /* 0xff8000000a037808 */ /* 0x000fe40000000000 */
[----:B------:R-:W-:Y:S02]  /*17b10*/  FMNMX.FTZ R0, R18, R0, !PT ;  /* 0x0000000012007209 */ /* 0x000fe40007810000 */
[----:B------:R-:W-:Y:S02]  /*17b20*/  ISETP.GT.AND P0, PT, R4, RZ, PT ;  /* 0x000000ff0400720c */ /* 0x000fe40003f04270 */
        /* <DEDUP_REMOVED lines=16> */
[----:B------:R-:W-:Y:S01]  /*17c30*/  ISETP.GT.AND P2, PT, R4, 0x1, PT ;  /* 0x000000010400780c */ /* 0x000fe20003f44270 */
[----:B------:R-:W1:Y:S01]  /*17c40*/  SHFL.BFLY PT, R2, R0, 0x2, 0x1f ;  /* 0x0c401f0000027f89 */ /* 0x000e6200000e0000 */
[----:B------:R-:W-:Y:S02]  /*17c50*/  FSEL R21, R180, -INF , P1 ;  /* 0xff800000b4157808 */ /* 0x000fe40000800000 */
[----:B------:R-:W-:Y:S02]  /*17c60*/  FSEL R25, R184, -INF , P2 ;  /* 0xff800000b8197808 */ /* 0x000fe40001000000 */
[----:B------:R-:W-:Y:S02]  /*17c70*/  FSEL R9, R178, -INF , P5 ;  /* 0xff800000b2097808 */ /* 0x000fe40002800000 */
[C---:B------:R-:W-:Y:S02]  /*17c80*/  ISETP.GT.AND P6, PT, R4.reuse, 0x18, PT ;  /* 0x000000180400780c */ /* 0x040fe40003fc4270 */
[C---:B------:R-:W-:Y:S02]  /*17c90*/  ISETP.GT.AND P4, PT, R4.reuse, 0x20, PT ;  /* 0x000000200400780c */ /* 0x040fe40003f84270 */
[----:B------:R-:W-:Y:S02]  /*17ca0*/  FSEL R10, R179, -INF , P6 ;  /* 0xff800000b30a7808 */ /* 0x000fe40003000000 */
[----:B------:R-:W-:Y:S02]  /*17cb0*/  FSEL R8, R169, -INF , P4 ;  /* 0xff800000a9087808 */ /* 0x000fe40002000000 */
[C---:B------:R-:W-:Y:S02]  /*17cc0*/  ISETP.GT.AND P3, PT, R4.reuse, 0x21, PT ;  /* 0x000000210400780c */ /* 0x040fe40003f64270 */
[----:B------:R-:W-:Y:S02]  /*17cd0*/  ISETP.GT.AND P2, PT, R4, 0x28, PT ;  /* 0x000000280400780c */ /* 0x000fe40003f44270 */
[----:B------:R-:W-:Y:S02]  /*17ce0*/  FSEL R7, R168, -INF , P3 ;  /* 0xff800000a8077808 */ /* 0x000fe40001800000 */
[----:B------:R-:W-:Y:S02]  /*17cf0*/  ISETP.GT.AND P1, PT, R4, 0x29, PT ;  /* 0x000000290400780c */ /* 0x000fe40003f24270 */
[----:B-1----:R-:W-:Y:S02]  /*17d00*/  FMNMX.FTZ R0, R0, R2, !PT ;  /* 0x0000000200007209 */ /* 0x002fe40007810000 */
[----:B------:R-:W-:Y:S03]  /*17d10*/  FSEL R4, R171, -INF , P1 ;  /* 0xff800000ab047808 */ /* 0x000fe60000800000 */
[----:B------:R-:W1:Y:S02]  /*17d20*/  SHFL.BFLY PT, R2, R0, 0x1, 0x1f ;  /* 0x0c201f0000027f89 */ /* 0x000e6400000e0000 */
[----:B-1----:R-:W-:Y:S04]  /*17d30*/  FMNMX.FTZ R132, R0, R2, !PT ;  /* 0x0000000200847209 */ /* 0x002fe80007810000 */
[C---:B------:R-:W-:Y:S04]  /*17d40*/  FSETP.NEU.FTZ.AND P0, PT, R132.reuse, -INF , PT ;  /* 0xff8000008400780b */ /* 0x040fe80003f1d000 */
[----:B------:R-:W-:Y:S05]  /*17d50*/  FSEL R0, R132, RZ, P0 ;  /* 0x000000ff84007208 */ /* 0x000fea0000000000 */
[----:B------:R-:W-:Y:S02]  /*17d60*/  FADD.FTZ R2, -R0, R136 ;  /* 0x0000008800027221 */ /* 0x000fe40000010100 */
[----:B------:R-:W-:Y:S02]  /*17d70*/  FMUL.FTZ R0, R132, c[0x0][0x2d0] ;  /* 0x0000b40084007a20 */ /* 0x000fe40000410000 */
[----:B------:R-:W-:Y:S03]  /*17d80*/  FMUL.FTZ R2, R2, c[0x0][0x2d0] ;  /* 0x0000b40002027a20 */ /* 0x000fe60000410000 */
[----:B------:R-:W-:Y:S03]  /*17d90*/  FSEL R0, R0, RZ, P0 ;  /* 0x000000ff00007208 */ /* 0x000fe60000000000 */
[----:B------:R-:W1:Y:S02]  /*17da0*/  MUFU.EX2 R2, R2 ;  /* 0x0000000200027308 */ /* 0x000e640000000800 */
[--C-:B------:R-:W-:Y:S02]  /*17db0*/  FFMA.FTZ R20, R20, c[0x0][0x2d0], -R0.reuse ;  /* 0x0000b40014147a23 */ /* 0x100fe40000010800 */
[--C-:B------:R-:W-:Y:S02]  /*17dc0*/  FFMA.FTZ R19, R19, c[0x0][0x2d0], -R0.reuse ;  /* 0x0000b40013137a23 */ /* 0x100fe40000010800 */
[--C-:B------:R-:W-:Y:S02]  /*17dd0*/  FFMA.FTZ R18, R18, c[0x0][0x2d0], -R0.reuse ;  /* 0x0000b40012127a23 */ /* 0x100fe40000010800 */
[--C-:B------:R-:W-:Y:S01]  /*17de0*/  FFMA.FTZ R26, R5, c[0x0][0x2d0], -R0.reuse ;  /* 0x0000b400051a7a23 */ /* 0x100fe20000010800 */
[----:B------:R-:W-:Y:S01]  /*17df0*/  FSEL R5, R170, -INF , P2 ;  /* 0xff800000aa057808 */ /* 0x000fe20001000000 */
[--C-:B------:R-:W-:Y:S01]  /*17e00*/  FFMA.FTZ R178, R17, c[0x0][0x2d0], -R0.reuse ;  /* 0x0000b40011b27a23 */ /* 0x100fe20000010800 */
[----:B------:R2:W-:Y:S01]  /*17e10*/  MUFU.EX2 R168, R19 ;  /* 0x0000001300a87308 */ /* 0x0005e20000000800 */
[--C-:B------:R-:W-:Y:S02]  /*17e20*/  FFMA.FTZ R177, R16, c[0x0][0x2d0], -R0.reuse ;  /* 0x0000b40010b17a23 */ /* 0x100fe40000010800 */
[--C-:B------:R-:W-:Y:S02]  /*17e30*/  FFMA.FTZ R180, R15, c[0x0][0x2d0], -R0.reuse ;  /* 0x0000b4000fb47a23 */ /* 0x100fe40000010800 */
[--C-:B------:R-:W-:Y:S02]  /*17e40*/  FFMA.FTZ R181, R14, c[0x0][0x2d0], -R0.reuse ;  /* 0x0000b4000eb57a23 */ /* 0x100fe40000010800 */
[--C-:B------:R-:W-:Y:S02]  /*17e50*/  FFMA.FTZ R186, R13, c[0x0][0x2d0], -R0.reuse ;  /* 0x0000b4000dba7a23 */ /* 0x100fe40000010800 */
[--C-:B------:R-:W-:Y:S01]  /*17e60*/  FFMA.FTZ R185, R12, c[0x0][0x2d0], -R0.reuse ;  /* 0x0000b4000cb97a23 */ /* 0x100fe20000010800 */
[----:B------:R3:W4:Y:S01]  /*17e70*/  MUFU.EX2 R172, R18 ;  /* 0x0000001200ac7308 */ /* 0x0007220000000800 */
[--C-:B------:R-:W-:Y:S02]  /*17e80*/  FFMA.FTZ R187, R6, c[0x0][0x2d0], -R0.reuse ;  /* 0x0000b40006bb7a23 */ /* 0x100fe40000010800 */
[----:B------:R-:W-:Y:S01]  /*17e90*/  FFMA.FTZ R214, R3, c[0x0][0x2d0], -R0 ;  /* 0x0000b40003d67a23 */ /* 0x000fe20000010800 */
[----:B------:R-:W-:Y:S01]  /*17ea0*/  FMNMX.FTZ R0, R11, R137, !PT ;  /* 0x000000890b007209 */ /* 0x000fe20007810000 */
[C---:B-1----:R-:W-:Y:S02]  /*17eb0*/  FMUL.FTZ R27, R2.reuse, R147 ;  /* 0x00000093021b7220 */ /* 0x042fe40000410000 */
[C---:B------:R-:W-:Y:S01]  /*17ec0*/  FMUL.FTZ R14, R2.reuse, R158 ;  /* 0x0000009e020e7220 */ /* 0x040fe20000410000 */
[----:B------:R-:W-:Y:S01]  /*17ed0*/  FMNMX.FTZ R0, R25, R0, !PT ;  /* 0x0000000019007209 */ /* 0x000fe20007810000 */
[C---:B------:R-:W-:Y:S01]  /*17ee0*/  FMUL.FTZ R15, R2.reuse, R159 ;  /* 0x0000009f020f7220 */ /* 0x040fe20000410000 */
[----:B------:R1:W-:Y:S01]  /*17ef0*/  MUFU.EX2 R136, R26 ;  /* 0x0000001a00887308 */ /* 0x0003e20000000800 */
[----:B------:R-:W-:Y:S01]  /*17f00*/  FMUL.FTZ R30, R2, R30 ;  /* 0x0000001e021e7220 */ /* 0x000fe20000410000 */
[----:B------:R-:W-:Y:S01]  /*17f10*/  FMNMX.FTZ R0, R24, R0, !PT ;  /* 0x0000000018007209 */ /* 0x000fe20007810000 */
[C---:B------:R-:W-:Y:S02]  /*17f20*/  FMUL.FTZ R31, R2.reuse, R31 ;  /* 0x0000001f021f7220 */ /* 0x040fe40000410000 */
[C---:B--2---:R-:W-:Y:S01]  /*17f30*/  FMUL.FTZ R19, R2.reuse, R155 ;  /* 0x0000009b02137220 */ /* 0x044fe20000410000 */
[----:B------:R-:W-:Y:S01]  /*17f40*/  FMNMX.FTZ R0, R23, R0, !PT ;  /* 0x0000000017007209 */ /* 0x000fe20007810000 */
[C---:B------:R-:W-:Y:S02]  /*17f50*/  FMUL.FTZ R34, R2.reuse, R34 ;  /* 0x0000002202227220 */ /* 0x040fe40000410000 */
[----:B------:R-:W-:Y:S01]  /*17f60*/  FMUL.FTZ R35, R2, R35 ;  /* 0x0000002302237220 */ /* 0x000fe20000410000 */
[----:B------:R-:W-:Y:S01]  /*17f70*/  FMNMX.FTZ R0, R22, R0, !PT ;  /* 0x0000000016007209 */ /* 0x000fe20007810000 */
[C---:B------:R-:W-:Y:S02]  /*17f80*/  FMUL.FTZ R38, R2.reuse, R38 ;  /* 0x0000002602267220 */ /* 0x040fe40000410000 */
[C---:B------:R-:W-:Y:S01]  /*17f90*/  FMUL.FTZ R39, R2.reuse, R39 ;  /* 0x0000002702277220 */ /* 0x040fe20000410000 */
[----:B------:R-:W-:Y:S01]  /*17fa0*/  FMNMX.FTZ R0, R21, R0, !PT ;  /* 0x0000000015007209 */ /* 0x000fe20007810000 */
[----:B---3--:R-:W-:Y:S01]  /*17fb0*/  FMUL.FTZ R18, R2, R154 ;  /* 0x0000009a02127220 */ /* 0x008fe20000410000 */
[----:B----4-:R-:W-:Y:S01]  /*17fc0*/  F2FP.BF16.PACK_AB R147, R172, R168 ;  /* 0x000000a8ac93723e */ /* 0x010fe200000010ff */
[----:B------:R-:W-:Y:S01]  /*17fd0*/  FMUL.FTZ R42, R2, R42 ;  /* 0x0000002a022a7220 */ /* 0x000fe20000410000 */
[----:B------:R-:W-:Y:S01]  /*17fe0*/  FMNMX.FTZ R0, R10, R0, !PT ;  /* 0x000000000a007209 */ /* 0x000fe20007810000 */
[C---:B------:R-:W-:Y:S02]  /*17ff0*/  FMUL.FTZ R43, R2.reuse, R43 ;  /* 0x0000002b022b7220 */ /* 0x040fe40000410000 */
[C---:B------:R-:W-:Y:S01]  /*18000*/  FMUL.FTZ R46, R2.reuse, R46 ;  /* 0x0000002e022e7220 */ /* 0x040fe20000410000 */
[----:B------:R-:W-:Y:S01]  /*18010*/  FMNMX.FTZ R0, R9, R0, !PT ;  /* 0x0000000009007209 */ /* 0x000fe20007810000 */
[C---:B------:R-:W-:Y:S02]  /*18020*/  FMUL.FTZ R47, R2.reuse, R47 ;  /* 0x0000002f022f7220 */ /* 0x040fe40000410000 */
[----:B-1----:R-:W-:Y:S01]  /*18030*/  FMUL.FTZ R26, R2, R146 ;  /* 0x00000092021a7220 */ /* 0x002fe20000410000 */
        /* <DEDUP_REMOVED lines=43> */
[----:B------:R-:W-:Y:S01]  /*182f0*/  FMUL.FTZ R119, R2, R119 ;  /* 0x0000007702777220 */ /* 0x000fe20000410000 */
[C---:B------:R-:W-:Y:S01]  /*18300*/  FSETP.NEU.FTZ.AND P0, PT, R138.reuse, -INF , PT ;  /* 0xff8000008a00780b */ /* 0x040fe20003f1d000 */
[----:B------:R-:W-:Y:S02]  /*18310*/  FMUL.FTZ R3, R138, c[0x0][0x2d0] ;  /* 0x0000b4008a037a20 */ /* 0x000fe40000410000 */
[----:B------:R-:W-:Y:S01]  /*18320*/  FMUL.FTZ R122, R2, R122 ;  /* 0x0000007a027a7220 */ /* 0x000fe20000410000 */
[----:B------:R-:W-:Y:S01]  /*18330*/  FSEL R0, R138, RZ, P0 ;  /* 0x000000ff8a007208 */ /* 0x000fe20000000000 */
[C---:B------:R-:W-:Y:S01]  /*18340*/  FMUL.FTZ R123, R2.reuse, R123 ;  /* 0x0000007b027b7220 */ /* 0x040fe20000410000 */
[----:B------:R-:W-:Y:S01]  /*18350*/  FSEL R3, R3, RZ, P0 ;  /* 0x000000ff03037208 */ /* 0x000fe20000000000 */
[----:B------:R-:W-:Y:S01]  /*18360*/  FMUL.FTZ R126, R2, R126 ;  /* 0x0000007e027e7220 */ /* 0x000fe20000410000 */
[----:B------:R-:W-:Y:S01]  /*18370*/  ISETP.GT.AND P0, PT, R212, R217, PT ;  /* 0x000000d9d400720c */ /* 0x000fe20003f04270 */
[----:B------:R-:W-:Y:S02]  /*18380*/  FADD.FTZ R0, -R0, R137 ;  /* 0x0000008900007221 */ /* 0x000fe40000010100 */
[----:B------:R-:W-:Y:S01]  /*18390*/  MUFU.EX2 R137, R20 ;  /* 0x0000001400897308 */ /* 0x000fe20000000800 */
[--C-:B------:R-:W-:Y:S02]  /*183a0*/  FFMA.FTZ R171, R23, c[0x0][0x2d0], -R3.reuse ;  /* 0x0000b40017ab7a23 */ /* 0x100fe40000010803 */
[----:B------:R-:W-:Y:S02]  /*183b0*/  FMUL.FTZ R0, R0, c[0x0][0x2d0] ;  /* 0x0000b40000007a20 */ /* 0x000fe40000410000 */
[----:B------:R-:W-:Y:S02]  /*183c0*/  FMUL.FTZ R23, R2, R151 ;  /* 0x0000009702177220 */ /* 0x000fe40000410000 */
[--C-:B------:R-:W-:Y:S02]  /*183d0*/  FFMA.FTZ R174, R22, c[0x0][0x2d0], -R3.reuse ;  /* 0x0000b40016ae7a23 */ /* 0x100fe40000010803 */
[----:B------:R-:W-:Y:S01]  /*183e0*/  FMUL.FTZ R22, R2, R150 ;  /* 0x0000009602167220 */ /* 0x000fe20000410000 */
        /* <DEDUP_REMOVED lines=10> */
[----:B------:R-:W-:Y:S02]  /*18490*/  FMUL.FTZ R7, R2, R167 ;  /* 0x000000a702077220 */ /* 0x000fe40000410000 */
[--C-:B------:R-:W-:Y:S01]  /*184a0*/  FFMA.FTZ R184, R5, c[0x0][0x2d0], -R3.reuse ;  /* 0x0000b40005b87a23 */ /* 0x100fe20000010803 */
[----:B------:R-:W-:Y:S01]  /*184b0*/  MUFU.EX2 R158, R173 ;  /* 0x000000ad009e7308 */ /* 0x000fe20000000800 */
[----:B------:R-:W-:Y:S02]  /*184c0*/  FFMA.FTZ R3, R4, c[0x0][0x2d0], -R3 ;  /* 0x0000b40004037a23 */ /* 0x000fe40000010803 */
[----:B------:R-:W-:Y:S02]  /*184d0*/  FMUL.FTZ R10, R2, R162 ;  /* 0x000000a2020a7220 */ /* 0x000fe40000410000 */
[C---:B-1----:R-:W-:Y:S02]  /*184e0*/  FMUL.FTZ R20, R0.reuse, R148 ;  /* 0x0000009400147220 */ /* 0x042fe40000410000 */
[C---:B------:R-:W-:Y:S02]  /*184f0*/  FMUL.FTZ R21, R0.reuse, R149 ;  /* 0x0000009500157220 */ /* 0x040fe40000410000 */
[----:B------:R-:W1:Y:S01]  /*18500*/  LDSM.16.MT88.4 R148, [R191] ;  /* 0x00000000bf94783b */ /* 0x000e620000004200 */
[C---:B------:R-:W-:Y:S01]  /*18510*/  FMUL.FTZ R12, R0.reuse, R156 ;  /* 0x0000009c000c7220 */ /* 0x040fe20000410000 */
[----:B------:R-:W-:Y:S01]  /*18520*/  MUFU.EX2 R159, R176 ;  /* 0x000000b0009f7308 */ /* 0x000fe20000000800 */
[C---:B------:R-:W-:Y:S02]  /*18530*/  FMUL.FTZ R16, R0.reuse, R152 ;  /* 0x0000009800107220 */ /* 0x040fe40000410000 */
[C---:B------:R-:W-:Y:S02]  /*18540*/  FMUL.FTZ R17, R0.reuse, R153 ;  /* 0x0000009900117220 */ /* 0x040fe40000410000 */
[C---:B------:R-:W-:Y:S02]  /*18550*/  FMUL.FTZ R4, R0.reuse, R164 ;  /* 0x000000a400047220 */ /* 0x040fe40000410000 */
[C---:B------:R-:W-:Y:S02]  /*18560*/  FMUL.FTZ R5, R0.reuse, R165 ;  /* 0x000000a500057220 */ /* 0x040fe40000410000 */
[C---:B------:R-:W-:Y:S01]  /*18570*/  FMUL.FTZ R24, R0.reuse, R144 ;  /* 0x0000009000187220 */ /* 0x040fe20000410000 */
[----:B------:R-:W3:Y:S01]  /*18580*/  MUFU.EX2 R153, R11 ;  /* 0x0000000b00997308 */ /* 0x000ee20000000800 */
[----:B------:R-:W-:Y:S01]  /*18590*/  FMUL.FTZ R25, R0, R145 ;  /* 0x0000009100197220 */ /* 0x000fe20000410000 */
[----:B------:R-:W-:Y:S01]  /*185a0*/  F2FP.BF16.PACK_AB R145, R137, R136 ;  /* 0x000000888991723e */ /* 0x000fe200000010ff */
[----:B--2---:R-:W-:Y:S02]  /*185b0*/  FMUL.FTZ R6, R2, R166 ;  /* 0x000000a602067220 */ /* 0x004fe40000410000 */
        /* <DEDUP_REMOVED lines=9> */
[----:B------:R-:W2:Y:S01]  /*18650*/  MUFU.EX2 R156, R171 ;  /* 0x000000ab009c7308 */ /* 0x000ea20000000800 */
[C---:B------:R-:W-:Y:S02]  /*18660*/  FMUL.FTZ R37, R0.reuse, R37 ;  /* 0x0000002500257220 */ /* 0x040fe40000410000 */
[----:B------:R-:W-:Y:S01]  /*18670*/  FMUL.FTZ R40, R0, R40 ;  /* 0x0000002800287220 */ /* 0x000fe20000410000 */
[----:B---3--:R-:W-:Y:S01]  /*18680*/  F2FP.BF16.PACK_AB R144, R153, R169 ;  /* 0x000000a99990723e */ /* 0x008fe200000010ff */
[----:B------:R-:W-:Y:S02]  /*18690*/  FMUL.FTZ R11, R2, R163 ;  /* 0x000000a3020b7220 */ /* 0x000fe40000410000 */
        /* <DEDUP_REMOVED lines=12> */
[C---:B------:R-:W-:Y:S02]  /*18760*/  FFMA.FTZ R161, R0.reuse, R215, R169 ;  /* 0x000000d700a17223 */ /* 0x040fe400000100a9 */
[C---:B------:R-:W-:Y:S02]  /*18770*/  FMUL.FTZ R60, R0.reuse, R60 ;  /* 0x0000003c003c7220 */ /* 0x040fe40000410000 */
[C---:B------:R-:W-:Y:S01]  /*18780*/  FMUL.FTZ R61, R0.reuse, R61 ;  /* 0x0000003d003d7220 */ /* 0x040fe20000410000 */
[----:B------:R2:W-:Y:S01]  /*18790*/  MUFU.EX2 R173, R182 ;  /* 0x000000b600ad7308 */ /* 0x0005e20000000800 */
[C---:B-1----:R-:W-:Y:S05]  /*187a0*/  HMMA.16816.F32.BF16 R4, R144.reuse, R148, R4 ;  /* 0x000000949004723c */ /* 0x042fea0000041804 */
[C---:B------:R-:W-:Y:S02]  /*187b0*/  FMUL.FTZ R64, R0.reuse, R64 ;  /* 0x0000004000407220 */ /* 0x040fe40000410000 */
[C---:B------:R-:W-:Y:S01]  /*187c0*/  FMUL.FTZ R65, R0.reuse, R65 ;  /* 0x0000004100417220 */ /* 0x040fe20000410000 */
[C---:B------:R-:W-:Y:S01]  /*187d0*/  HMMA.16816.F32.BF16 R8, R144.reuse, R150, R8 ;  /* 0x000000969008723c */ /* 0x040fe20000041808 */
[----:B------:R-:W1:Y:S01]  /*187e0*/  LDSM.16.MT88.4 R148, [R192] ;  /* 0x00000000c094783b */ /* 0x000e620000004200 */
[----:B------:R-:W-:Y:S02]  /*187f0*/  MUFU.EX2 R175, R183 ;  /* 0x000000b700af7308 */ /* 0x000fe40000000800 */
[C---:B------:R-:W-:Y:S02]  /*18800*/  FMUL.FTZ R68, R0.reuse, R68 ;  /* 0x0000004400447220 */ /* 0x040fe40000410000 */
[C---:B------:R-:W-:Y:S02]  /*18810*/  FMUL.FTZ R69, R0.reuse, R69 ;  /* 0x0000004500457220 */ /* 0x040fe40000410000 */
[C---:B------:R-:W-:Y:S04]  /*18820*/  FMUL.FTZ R72, R0.reuse, R72 ;  /* 0x0000004800487220 */ /* 0x040fe80000410000 */
[C---:B------:R-:W-:Y:S01]  /*18830*/  FMUL.FTZ R73, R0.reuse, R73 ;  /* 0x0000004900497220 */ /* 0x040fe20000410000 */
[----:B------:R-:W-:Y:S01]  /*18840*/  MUFU.EX2 R176, R184 ;  /* 0x000000b800b07308 */ /* 0x000fe20000000800 */
[----:B------:R-:W-:Y:S01]  /*18850*/  FMUL.FTZ R76, R0, R76 ;  /* 0x0000004c004c7220 */ /* 0x000fe20000410000 */
[----:B--2---:R-:W-:Y:S01]  /*18860*/  IADD3 R182, R212, -0x1, RZ ;  /* 0xffffffffd4b67810 */ /* 0x004fe20007ffe0ff */
[C---:B------:R-:W-:Y:S02]  /*18870*/  FMUL.FTZ R77, R0.reuse, R77 ;  /* 0x0000004d004d7220 */ /* 0x040fe40000410000 */
[C---:B------:R-:W-:Y:S01]  /*18880*/  FMUL.FTZ R80, R0.reuse, R80 ;  /* 0x0000005000507220 */ /* 0x040fe20000410000 */
[----:B------:R-:W-:Y:S01]  /*18890*/  MOV R212, R182 ;  /* 0x000000b600d47202 */ /* 0x000fe20000000f00 */
        /* <DEDUP_REMOVED lines=13> */
[C---:B-1----:R-:W-:Y:S03]  /*18970*/  HMMA.16816.F32.BF16 R12, R144.reuse, R148, R12 ;  /* 0x00000094900c723c */ /* 0x042fe6000004180c */
[C---:B------:R-:W-:Y:S02]  /*18980*/  FMUL.FTZ R104, R0.reuse, R104 ;  /* 0x0000006800687220 */ /* 0x040fe40000410000 */
[C---:B------:R-:W-:Y:S01]  /*18990*/  FMUL.FTZ R105, R0.reuse, R105 ;  /* 0x0000006900697220 */ /* 0x040fe20000410000 */
[----:B--2---:R-:W-:Y:S01]  /*189a0*/  F2FP.BF16.PACK_AB R170, R177, R176 ;  /* 0x000000b0b1aa723e */ /* 0x004fe200000010ff */
        /* <DEDUP_REMOVED lines=16> */
[C---:B------:R-:W-:Y:S02]  /*18ab0*/  FMUL.FTZ R131, R2.reuse, R131 ;  /* 0x0000008302837220 */ /* 0x040fe40000410000 */
[----:B------:R-:W-:Y:S02]  /*18ac0*/  FFMA.FTZ R0, R2, R218, R136 ;  /* 0x000000da02007223 */ /* 0x000fe40000010088 */
[----:B------:R-:W2:Y:S02]  /*18ad0*/  MUFU.EX2 R2, R178 ;  /* 0x000000b200027308 */ /* 0x000ea40000000800 */
[----:B------:R-:W-:Y:S01]  /*18ae0*/  FADD.FTZ R0, R137, R0 ;  /* 0x0000000089007221 */ /* 0x000fe20000010000 */
[C---:B-1----:R-:W-:Y:S03]  /*18af0*/  HMMA.16816.F32.BF16 R20, R144.reuse, R148, R20 ;  /* 0x000000949014723c */ /* 0x042fe60000041814 */
[----:B------:R-:W-:Y:S01]  /*18b00*/  FADD.FTZ R160, R168, R0 ;  /* 0x00000000a8a07221 */ /* 0x000fe20000010000 */
[----:B------:R-:W-:Y:S01]  /*18b10*/  F2FP.BF16.PACK_AB R168, R175, R173 ;  /* 0x000000adafa8723e */ /* 0x000fe200000010ff */
[----:B------:R-:W-:Y:S02]  /*18b20*/  FADD.FTZ R0, R153, R161 ;  /* 0x000000a199007221 */ /* 0x000fe40000010000 */
[----:B------:R-:W-:Y:S01]  /*18b30*/  MUFU.EX2 R137, R174 ;  /* 0x000000ae00897308 */ /* 0x000fe20000000800 */
[----:B------:R-:W-:Y:S01]  /*18b40*/  FADD.FTZ R160, R172, R160 ;  /* 0x000000a0aca07221 */ /* 0x000fe20000010000 */
[C---:B------:R-:W-:Y:S01]  /*18b50*/  HMMA.16816.F32.BF16 R24, R144.reuse, R150, R24 ;  /* 0x000000969018723c */ /* 0x040fe20000041818 */
[----:B------:R-:W1:Y:S02]  /*18b60*/  LDSM.16.MT88.4 R148, [R193] ;  /* 0x00000000c194783b */ /* 0x000e640000004200 */
[----:B------:R-:W-:Y:S05]  /*18b70*/  FADD.FTZ R0, R152, R0 ;  /* 0x0000000098007221 */ /* 0x000fea0000010000 */
[----:B------:R-:W3:Y:S01]  /*18b80*/  MUFU.EX2 R136, R180 ;  /* 0x000000b400887308 */ /* 0x000ee20000000800 */
[----:B------:R-:W-:Y:S03]  /*18b90*/  LDSM.16.MT88.4 R152, [R192+0x800] ;  /* 0x00080000c098783b */ /* 0x000fe60000004200 */
[----:B------:R-:W-:Y:S02]  /*18ba0*/  FADD.FTZ R156, R156, R0 ;  /* 0x000000009c9c7221 */ /* 0x000fe40000010000 */
[----:B--2---:R-:W-:Y:S03]  /*18bb0*/  FADD.FTZ R0, R2, R160 ;  /* 0x000000a002007221 */ /* 0x004fe60000010000 */
[----:B------:R-:W-:Y:S01]  /*18bc0*/  LDSM.16.MT88.4 R160, [R191+0x1000] ;  /* 0x00100000bfa0783b */ /* 0x000fe20000004200 */
[----:B------:R-:W2:Y:S01]  /*18bd0*/  MUFU.EX2 R178, R181 ;  /* 0x000000b500b27308 */ /* 0x000ea20000000800 */
[----:B------:R-:W-:Y:S09]  /*18be0*/  FADD.FTZ R0, R157, R0 ;  /* 0x000000009d007221 */ /* 0x000ff20000010000 */
[----:B------:R-:W4:Y:S01]  /*18bf0*/  MUFU.EX2 R172, R186 ;  /* 0x000000ba00ac7308 */ /* 0x000f220000000800 */
[----:B---3--:R-:W-:Y:S09]  /*18c00*/  FADD.FTZ R0, R136, R0 ;  /* 0x0000000088007221 */ /* 0x008ff20000010000 */
[----:B------:R-:W3:Y:S01]  /*18c10*/  MUFU.EX2 R174, R185 ;  /* 0x000000b900ae7308 */ /* 0x000ee20000000800 */
[C---:B-1----:R-:W-:Y:S03]  /*18c20*/  HMMA.16816.F32.BF16 R28, R144.reuse, R148, R28 ;  /* 0x00000094901c723c */ /* 0x042fe6000004181c */
[----:B--2---:R-:W-:Y:S05]  /*18c30*/  FADD.FTZ R0, R178, R0 ;  /* 0x00000000b2007221 */ /* 0x004fea0000010000 */
[C---:B------:R-:W-:Y:S01]  /*18c40*/  HMMA.16816.F32.BF16 R32, R144.reuse, R150, R32 ;  /* 0x000000969020723c */ /* 0x040fe20000041820 */
[----:B------:R-:W1:Y:S03]  /*18c50*/  LDSM.16.MT88.4 R148, [R191+0x1800] ;  /* 0x00180000bf94783b */ /* 0x000e660000004200 */
[----:B----4-:R-:W-:Y:S01]  /*18c60*/  FADD.FTZ R0, R172, R0 ;  /* 0x00000000ac007221 */ /* 0x010fe20000010000 */
[C---:B---3--:R-:W-:Y:S03]  /*18c70*/  F2FP.BF16.PACK_AB R169, R174.reuse, R172 ;  /* 0x000000acaea9723e */ /* 0x048fe600000010ff */
        /* <DEDUP_REMOVED lines=40> */
[----:B------:R-:W-:Y:S01]  /*18f00*/  F2FP.BF16.PACK_AB R146, R179, R159 ;  /* 0x0000009fb392723e */ /* 0x000fe200000010ff */
[----:B------:R-:W-:Y:S01]  /*18f10*/  FADD.FTZ R2, R137, R156 ;  /* 0x0000009c89027221 */ /* 0x000fe20000010000 */
[----:B------:R-:W-:Y:S01]  /*18f20*/  F2FP.BF16.PACK_AB R147, R178, R136 ;  /* 0x00000088b293723e */ /* 0x000fe200000010ff */
[----:B------:R-:W2:Y:S01]  /*18f30*/  MUFU.EX2 R137, R214 ;  /* 0x000000d600897308 */ /* 0x000ea20000000800 */
[----:B------:R-:W-:Y:S01]  /*18f40*/  MOV R136, R132 ;  /* 0x0000008400887202 */ /* 0x000fe20000000f00 */
[----:B------:R-:W-:Y:S04]  /*18f50*/  FADD.FTZ R2, R158, R2 ;  /* 0x000000029e027221 */ /* 0x000fe80000010000 */
[----:B------:R-:W-:Y:S04]  /*18f60*/  FADD.FTZ R2, R159, R2 ;  /* 0x000000029f027221 */ /* 0x000fe80000010000 */
[----:B------:R-:W-:Y:S04]  /*18f70*/  FADD.FTZ R2, R179, R2 ;  /* 0x00000002b3027221 */ /* 0x000fe80000010000 */
[----:B------:R-:W-:Y:S04]  /*18f80*/  FADD.FTZ R2, R173, R2 ;  /* 0x00000002ad027221 */ /* 0x000fe80000010000 */
[----:B------:R-:W-:Y:S04]  /*18f90*/  FADD.FTZ R2, R175, R2 ;  /* 0x00000002af027221 */ /* 0x000fe80000010000 */
[----:B------:R-:W-:Y:S01]  /*18fa0*/  FADD.FTZ R2, R176, R2 ;  /* 0x00000002b0027221 */ /* 0x000fe20000010000 */
[C---:B--2---:R-:W-:Y:S01]  /*18fb0*/  F2FP.BF16.PACK_AB R171, R137.reuse, R3 ;  /* 0x0000000389ab723e */ /* 0x044fe200000010ff */
[----:B------:R-:W-:Y:S01]  /*18fc0*/  FADD.FTZ R218, R137, R0 ;  /* 0x0000000089da7221 */ /* 0x000fe20000010000 */
[C---:B-1----:R-:W-:Y:S03]  /*18fd0*/  HMMA.16816.F32.BF16 R4, R144.reuse, R148, R4 ;  /* 0x000000949004723c */ /* 0x042fe60000041804 */
[----:B------:R-:W-:Y:S01]  /*18fe0*/  MOV R137, R138 ;  /* 0x0000008a00897202 */ /* 0x000fe20000000f00 */
[----:B------:R-:W-:Y:S04]  /*18ff0*/  FADD.FTZ R215, R177, R2 ;  /* 0x00000002b1d77221 */ /* 0x000fe80000010000 */
        /* <DEDUP_REMOVED lines=93> */
.L_x_2475:
[----:B------:R-:W-:-:S13]  /*195d0*/  ISETP.GE.AND P0, PT, R182, R234, PT ;  /* 0x000000eab600720c */ /* 0x000fda0003f06270 */
[----:B------:R-:W-:Y:S05]  /*195e0*/  @!P0 BRA `(.L_x_2481) ;  /* 0x00002b7000008947 */ /* 0x000fea0003800000 */
.L_x_2484:
[----:B------:R-:W-:Y:S04]  /*195f0*/  DEPBAR.LE SB0, 0x0 ;  /* 0x000080000000791a */ /* 0x000fe80000000000 */
[----:B------:R-:W-:Y:S01]  /*19600*/  WARPSYNC 0xffffffff ;  /* 0xffffffff00007948 */ /* 0x000fe20003800000 */
[----:B------:R-:W-:Y:S01]  /*19610*/  BAR.SYNC.DEFER_BLOCKING 0x0 ;  /* 0x0000000000007b1d */ /* 0x000fe20000010000 */
[----:B------:R-:W-:Y:S02]  /*19620*/  SHF.R.S32.HI R0, RZ, 0x1f, R182 ;  /* 0x0000001fff007819 */ /* 0x000fe400000114b6 */
[C---:B------:R-:W-:Y:S02]  /*19630*/  LOP3.LUT P3, RZ, R224.reuse, 0x8, RZ, 0xc0, !PT ;  /* 0x00000008e0ff7812 */ /* 0x040fe4000786c0ff */
[----:B------:R-:W-:Y:S01]  /*19640*/  LOP3.LUT P6, RZ, R224, 0x4, RZ, 0xc0, !PT ;  /* 0x00000004e0ff7812 */ /* 0x000fe200078cc0ff */
[----:B------:R-:W-:Y:S01]  /*19650*/  IMAD R0, R0, c[0x0][0x208], RZ ;  /* 0x0000820000007a24 */ /* 0x000fe200078e02ff */
[C---:B------:R-:W-:Y:S02]  /*19660*/  LOP3.LUT P5, RZ, R224.reuse, 0x2, RZ, 0xc0, !PT ;  /* 0x00000002e0ff7812 */ /* 0x040fe400078ac0ff */
[----:B------:R-:W-:Y:S01]  /*19670*/  LOP3.LUT P4, RZ, R224, 0x1, RZ, 0xc0, !PT ;  /* 0x00000001e0ff7812 */ /* 0x000fe2000788c0ff */
[----:B------:R-:W-:Y:S01]  /*19680*/  IMAD R0, R182, c[0x0][0x20c], R0 ;  /* 0x00008300b6007a24 */ /* 0x000fe200078e0200 */
[----:B------:R-:W-:Y:S01]  /*19690*/  LDSM.16.M88.4 R24, [R195] ;  /* 0x00000000c318783b */ /* 0x000fe20000000200 */
[----:B------:R-:W-:Y:S05]  /*196a0*/  BSSY B0, `(.L_x_2482) ;  /* 0x000011b000007945 */ /* 0x000fea0003800000 */
[----:B------:R-:W1:Y:S06]  /*196b0*/  LDSM.16.M88.4 R8, [R190] ;  /* 0x00000000be08783b */ /* 0x000e6c0000000200 */
[----:B------:R-:W2:Y:S06]  /*196c0*/  LDSM.16.M88.4 R16, [R190+0x800] ;  /* 0x00080000be10783b */ /* 0x000eac0000000200 */
[----:B------:R-:W3:Y:S06]  /*196d0*/  LDSM.16.M88.4 R168, [R190+0x1000] ;  /* 0x00100000bea8783b */ /* 0x000eec0000000200 */
[----:B------:R-:W-:Y:S06]  /*196e0*/  LDSM.16.M88.4 R172, [R196] ;  /* 0x00000000c4ac783b */ /* 0x000fec0000000200 */
[----:B------:R-:W4:Y:S01]  /*196f0*/  S2R R2, SR_TID.X ;  /* 0x0000000000027919 */ /* 0x000f220000002100 */
[C---:B-1----:R-:W-:Y:S08]  /*19700*/  HMMA.16816.F32.BF16 R4, R24.reuse, R8, RZ ;  /* 0x000000081804723c */ /* 0x042ff000000418ff */
[C---:B------:R-:W-:Y:S01]  /*19710*/  HMMA.16816.F32.BF16 R8, R24.reuse, R10, RZ ;  /* 0x0000000a1808723c */ /* 0x040fe200000418ff */
[----:B----4-:R-:W-:Y:S03]  /*19720*/  ISETP.GT.AND P2, PT, R2, 0x7f, PT ;  /* 0x0000007f0200780c */ /* 0x010fe60003f44270 */
[----:B------:R-:W-:Y:S04]  /*19730*/  IMAD.WIDE.U32 R2, R182, c[0x0][0x208], RZ ;  /* 0x00008200b6027a25 */ /* 0x000fe800078e00ff */
[C---:B--2---:R-:W-:Y:S01]  /*19740*/  HMMA.16816.F32.BF16 R12, R24.reuse, R16, RZ ;  /* 0x00000010180c723c */ /* 0x044fe200000418ff */
[----:B------:R-:W-:Y:S03]  /*19750*/  IADD3 R0, R3, R0, RZ ;  /* 0x0000000003007210 */ /* 0x000fe60007ffe0ff */
[----:B------:R-:W-:Y:S02]  /*19760*/  IMAD.WIDE.U32 R2, R2, 0x30, RZ ;  /* 0x0000003002027825 */ /* 0x000fe400078e00ff */
[----:B------:R-:W-:Y:S02]  /*19770*/  @!P2 MOV R137, c[0x0][0x208] ;  /* 0x000082000089aa02 */ /* 0x000fe40000000f00 */
[C---:B------:R-:W-:Y:S01]  /*19780*/  HMMA.16816.F32.BF16 R16, R24.reuse, R18, RZ ;  /* 0x000000121810723c */ /* 0x040fe200000418ff */
[----:B------:R-:W-:Y:S05]  /*19790*/  IMAD R0, R0, 0x30, RZ ;  /* 0x0000003000007824 */ /* 0x000fea00078e02ff */
[----:B------:R-:W-:Y:S02]  /*197a0*/  IADD3 R0, R3, R0, RZ ;  /* 0x0000000003007210 */ /* 0x000fe40007ffe0ff */
[C---:B---3--:R-:W-:Y:S01]  /*197b0*/  HMMA.16816.F32.BF16 R20, R24.reuse, R168, RZ ;  /* 0x000000a81814723c */ /* 0x048fe200000418ff */
[-C--:B------:R-:W-:Y:S04]  /*197c0*/  IADD3 R3, P1, R230, R2.reuse, RZ ;  /* 0x00000002e6037210 */ /* 0x080fe80007f3e0ff */
[-C--:B------:R-:W-:Y:S03]  /*197d0*/  IADD3.X R136, R0, R233.reuse, RZ, P1, !PT ;  /* 0x000000e900887210 */ /* 0x080fe60000ffe4ff */
[----:B------:R-:W-:Y:S01]  /*197e0*/  HMMA.16816.F32.BF16 R24, R24, R170, RZ ;  /* 0x000000aa1818723c */ /* 0x000fe200000418ff */
[----:B------:R-:W1:Y:S07]  /*197f0*/  LDSM.16.M88.4 R168, [R199] ;  /* 0x00000000c7a8783b */ /* 0x000e6e0000000200 */
[C---:B-1----:R-:W-:Y:S08]  /*19800*/  HMMA.16816.F32.BF16 R4, R172.reuse, R168, R4 ;  /* 0x000000a8ac04723c */ /* 0x042ff00000041804 */
[C---:B------:R-:W-:Y:S01]  /*19810*/  HMMA.16816.F32.BF16 R8, R172.reuse, R170, R8 ;  /* 0x000000aaac08723c */ /* 0x040fe20000041808 */
[----:B------:R-:W1:Y:S07]  /*19820*/  LDSM.16.M88.4 R168, [R209] ;  /* 0x00000000d1a8783b */ /* 0x000e6e0000000200 */
[C---:B-1----:R-:W-:Y:S07]  /*19830*/  HMMA.16816.F32.BF16 R12, R172.reuse, R168, R12 ;  /* 0x000000a8ac0c723c */ /* 0x042fee000004180c */
[C---:B------:R-:W-:Y:S01]  /*19840*/  @!P2 LEA R168, P0, R137.reuse, R2, 0x5 ;  /* 0x0000000289a8a211 */ /* 0x040fe200078028ff */
[C---:B------:R-:W-:Y:S01]  /*19850*/  HMMA.16816.F32.BF16 R16, R172.reuse, R170, R16 ;  /* 0x000000aaac10723c */ /* 0x040fe20000041810 */
[----:B------:R-:W-:Y:S04]  /*19860*/  @!P2 MOV R2, c[0x0][0x20c] ;  /* 0x000083000002aa02 */ /* 0x000fe80000000f00 */
[----:B------:R-:W-:Y:S02]  /*19870*/  @!P2 LEA.HI.X R137, R137, R0, R2, 0x5, P0 ;  /* 0x000000008989a211 */ /* 0x000fe400000f2c02 */
[C---:B------:R-:W-:Y:S02]  /*19880*/  LEA R2, P0, R3.reuse, c[0x0][0x1f8], 0x1 ;  /* 0x00007e0003027a11 */ /* 0x040fe400078008ff */
[----:B------:R-:W-:Y:S02]  /*19890*/  @!P2 IADD3 R0, P1, R168, R230, RZ ;  /* 0x000000e6a800a210 */ /* 0x000fe40007f3e0ff */
[----:B------:R-:W1:Y:S01]  /*198a0*/  LDSM.16.M88.4 R168, [R210] ;  /* 0x00000000d2a8783b */ /* 0x000e620000000200 */
[----:B------:R-:W-:Y:S02]  /*198b0*/  LEA.HI.X R3, R3, c[0x0][0x1fc], R136, 0x1, P0 ;  /* 0x00007f0003037a11 */ /* 0x000fe400000f0c88 */
[C---:B------:R-:W-:Y:S02]  /*198c0*/  @!P2 LEA R136, P0, R0.reuse, c[0x0][0x1f8], 0x1 ;  /* 0x00007e000088aa11 */ /* 0x040fe400078008ff */
[----:B------:R-:W-:Y:S01]  /*198d0*/  @!P2 IADD3.X R137, R137, R233, RZ, P1, !PT ;  /* 0x000000e98989a210 */ /* 0x000fe20000ffe4ff */
[----:B------:R-:W-:Y:S01]  /*198e0*/  @!PT LDS RZ, [RZ] ;  /* 0x00000000fffff984 */ /* 0x000fe20000000800 */
[----:B------:R-:W-:Y:S01]  /*198f0*/  @!PT LDS RZ, [RZ] ;  /* 0x00000000fffff984 */ /* 0x000fe20000000800 */
[----:B------:R-:W-:Y:S01]  /*19900*/  @!PT LDS RZ, [RZ] ;  /* 0x00000000fffff984 */ /* 0x000fe20000000800 */
[----:B------:R2:W-:Y:S03]  /*19910*/  LDGSTS.E.BYPASS.LTC128B.128 [R213+0x4080], [R2.64], !P3 ;  /* 0x0408000002d57fae */ /* 0x0005e6000d901d46 */
[----:B------:R-:W-:Y:S03]  /*19920*/  @!P2 LEA.HI.X R137, R0, c[0x0][0x1fc], R137, 0x1, P0 ;  /* 0x00007f000089aa11 */ /* 0x000fe600000f0c89 */
[----:B------:R2:W-:Y:S06]  /*19930*/  LDGSTS.E.BYPASS.LTC128B.128 [R213+0x5880], [R2.64+0x80], !P6 ;  /* 0x0588008002d57fae */ /* 0x0005ec000f101d46 */
[----:B------:R2:W-:Y:S06]  /*19940*/  LDGSTS.E.BYPASS.LTC128B.128 [R213+0x7080], [R2.64+0x100], !P5 ;  /* 0x0708010002d57fae */ /* 0x0005ec000e901d46 */
[----:B------:R2:W-:Y:S06]  /*19950*/  LDGSTS.E.BYPASS.LTC128B.128 [R213+0x8880], [R2.64+0x180], !P4 ;  /* 0x0888018002d57fae */ /* 0x0005ec000e101d46 */
[----:B------:R3:W-:Y:S01]  /*19960*/  @!P2 LDGSTS.E.BYPASS.LTC128B.128 [R213+0x5080], [R136.64], !P3 ;  /* 0x0508000088d5afae */ /* 0x0007e2000d901d46 */
[----:B------:R-:W-:Y:S05]  /*19970*/  ISETP.GT.AND P3, PT, R182, R234, PT ;  /* 0x000000eab600720c */ /* 0x000fea0003f64270 */
[----:B------:R3:W-:Y:S01]  /*19980*/  @!P2 LDGSTS.E.BYPASS.LTC128B.128 [R213+0x6880], [R136.64+0x80], !P6 ;  /* 0x0688008088d5afae */ /* 0x0007e2000f101d46 */
[C---:B-1----:R-:W-:Y:S05]  /*19990*/  HMMA.16816.F32.BF16 R20, R172.reuse, R168, R20 ;  /* 0x000000a8ac14723c */ /* 0x042fea0000041814 */
[----:B------:R3:W-:Y:S03]  /*199a0*/  @!P2 LDGSTS.E.BYPASS.LTC128B.128 [R213+0x8080], [R136.64+0x100], !P5 ;  /* 0x0808010088d5afae */ /* 0x0007e6000e901d46 */
[----:B------:R-:W-:Y:S03]  /*199b0*/  HMMA.16816.F32.BF16 R24, R172, R170, R24 ;  /* 0x000000aaac18723c */ /* 0x000fe60000041818 */
[----:B------:R3:W-:Y:S06]  /*199c0*/  @!P2 LDGSTS.E.BYPASS.LTC128B.128 [R213+0x9880], [R136.64+0x180], !P4 ;  /* 0x0988018088d5afae */ /* 0x0007ec000e101d46 */
[----:B------:R-:W-:Y:S06]  /*199d0*/  LDSM.16.M88.4 R168, [R198] ;  /* 0x00000000c6a8783b */ /* 0x000fec0000000200 */
[----:B------:R-:W1:Y:S06]  /*199e0*/  LDSM.16.M88.4 R172, [R189] ;  /* 0x00000000bdac783b */ /* 0x000e6c0000000200 */
[----:B------:R-:W0:Y:S01]  /*199f0*/  LDGDEPBAR ;  /* 0x00000000000079af */ /* 0x000e220000000000 */
        /* <DEDUP_REMOVED lines=132> */
[----:B------:R-:W1:Y:S11]  /*1a240*/  LDSM.16.M88.4 R172, [R188+0x5000] ;  /* 0x00500000bcac783b */ /* 0x000e760000000200 */
[----:B------:R-:W-:Y:S04]  /*1a250*/  @!UPT UIADD3 URZ, URZ, URZ, URZ ;  /* 0x0000003f3f3ff290 */ /* 0x000fe8000fffe03f */
[----:B------:R-:W-:Y:S04]  /*1a260*/  FMUL.FTZ R0, R4, c[0x0][0x320] ;  /* 0x0000c80004007a20 */ /* 0x000fe80000410000 */
[----:B------:R4:W3:Y:S04]  /*1a270*/  MUFU.TANH R179, R0 ;  /* 0x0000000000b37308 */ /* 0x0008e80000002400 */
[----:B--2---:R-:W-:Y:S06]  /*1a280*/  FMUL.FTZ R2, R8, c[0x0][0x320] ;  /* 0x0000c80008027a20 */ /* 0x004fec0000410000 */
[----:B------:R-:W2:Y:S01]  /*1a290*/  MUFU.TANH R177, R2 ;  /* 0x0000000200b17308 */ /* 0x000ea20000002400 */
[C---:B-1----:R-:W-:Y:S03]  /*1a2a0*/  HMMA.16816.F32.BF16 R12, R168.reuse, R172, R12 ;  /* 0x000000aca80c723c */ /* 0x042fe6000004180c */
[----:B----4-:R-:W-:Y:S06]  /*1a2b0*/  FMUL.FTZ R0, R5, c[0x0][0x320] ;  /* 0x0000c80005007a20 */ /* 0x010fec0000410000 */
[----:B------:R1:W4:Y:S01]  /*1a2c0*/  MUFU.TANH R180, R0 ;  /* 0x0000000000b47308 */ /* 0x0003220000002400 */
[C---:B------:R-:W-:Y:S03]  /*1a2d0*/  HMMA.16816.F32.BF16 R16, R168.reuse, R174, R16 ;  /* 0x000000aea810723c */ /* 0x040fe60000041810 */
[----:B-1----:R-:W-:Y:S06]  /*1a2e0*/  FMUL.FTZ R0, R6, c[0x0][0x320] ;  /* 0x0000c80006007a20 */ /* 0x002fec0000410000 */
[----:B------:R1:W1:Y:S03]  /*1a2f0*/  MUFU.TANH R178, R0 ;  /* 0x0000000000b27308 */ /* 0x0002660000002400 */
[----:B-1----:R-:W-:Y:S02]  /*1a300*/  FMUL.FTZ R0, R7, c[0x0][0x320] ;  /* 0x0000c80007007a20 */ /* 0x002fe40000410000 */
[----:B------:R-:W1:Y:S01]  /*1a310*/  LDSM.16.M88.4 R4, [R188+0x5800] ;  /* 0x00580000bc04783b */ /* 0x000e620000000200 */
[----:B------:R-:W-:Y:S04]  /*1a320*/  DEPBAR.LE SB0, 0x0 ;  /* 0x000080000000791a */ /* 0x000fe80000000000 */
[----:B------:R5:W1:Y:S01]  /*1a330*/  MUFU.TANH R181, R0 ;  /* 0x0000000000b57308 */ /* 0x000a620000002400 */
[----:B------:R-:W-:Y:S01]  /*1a340*/  BAR.SYNC.DEFER_BLOCKING 0x0 ;  /* 0x0000000000007b1d */ /* 0x000fe20000010000 */
[----:B-----5:R-:W-:Y:S08]  /*1a350*/  FMUL.FTZ R0, R9, c[0x0][0x320] ;  /* 0x0000c80009007a20 */ /* 0x020ff00000410000 */
[----:B------:R5:W2:Y:S01]  /*1a360*/  MUFU.TANH R176, R0 ;  /* 0x0000000000b07308 */ /* 0x000aa20000002400 */
[C---:B-1----:R-:W-:Y:S07]  /*1a370*/  HMMA.16816.F32.BF16 R20, R168.reuse, R4, R20 ;  /* 0x00000004a814723c */ /* 0x042fee0000041814 */
[----:B------:R-:W-:Y:S01]  /*1a380*/  MOV R4, R138 ;  /* 0x0000008a00047202 */ /* 0x000fe20000000f00 */
        /* <DEDUP_REMOVED lines=34> */
[----:B---3--:R1:W3:Y:S02]  /*1a5b0*/  MUFU.TANH R137, R0 ;  /* 0x0000000000897308 */ /* 0x0082e40000002400 */
[----:B-1----:R-:W-:Y:S08]  /*1a5c0*/  FMUL.FTZ R0, R27, c[0x0][0x320] ;  /* 0x0000c8001b007a20 */ /* 0x002ff00000410000 */
[----:B------:R1:W1:Y:S01]  /*1a5d0*/  MUFU.TANH R136, R0 ;  /* 0x0000000000887308 */ /* 0x0002620000002400 */
[----:B------:R-:W-:-:S05]  /*1a5e0*/  @!P3 BRA `(.L_x_2483) ;  /* 0x000002600000b947 */ /* 0x000fca0003800000 */
[----:B-1234-:R-:W-:Y:S02]  /*1a5f0*/  IADD3 R0, R182, -0x1, RZ ;  /* 0xffffffffb6007810 */ /* 0x01efe40007ffe0ff */
[----:B------:R-:W-:Y:S02]  /*1a600*/  IADD3 R6, -R225, 0x30, RZ ;  /* 0x00000030e1067810 */ /* 0x000fe40007ffe1ff */
[----:B------:R-:W-:Y:S02]  /*1a610*/  SHF.R.S32.HI R2, RZ, 0x1f, R0 ;  /* 0x0000001fff027819 */ /* 0x000fe40000011400 */
[----:B------:R-:W-:Y:S03]  /*1a620*/  ISETP.GE.AND P0, PT, R6, 0x21, PT ;  /* 0x000000210600780c */ /* 0x000fe60003f06270 */
[----:B------:R-:W-:Y:S02]  /*1a630*/  IMAD R5, R2, c[0x0][0x1e0], RZ ;  /* 0x0000780002057a24 */ /* 0x000fe400078e02ff */
[C---:B------:R-:W-:Y:S04]  /*1a640*/  IMAD.WIDE.U32 R2, R0.reuse, c[0x0][0x1e0], RZ ;  /* 0x0000780000027a25 */ /* 0x040fe800078e00ff */
[----:B------:R-:W-:Y:S04]  /*1a650*/  IMAD R0, R0, c[0x0][0x1e4], R5 ;  /* 0x0000790000007a24 */ /* 0x000fe800078e0205 */
[----:B------:R-:W-:Y:S02]  /*1a660*/  IMAD.IADD R0, R3, 0x1, R0 ;  /* 0x0000000103007824 */ /* 0x000fe400078e0200 */
[----:B------:R-:W-:Y:S02]  /*1a670*/  @P0 IMAD.MOV.U32 R7, RZ, RZ, c[0x0][0x1e0] ;  /* 0x00007800ff070624 */ /* 0x000fe400078e00ff */
[----:B------:R-:W-:Y:S04]  /*1a680*/  IMAD.WIDE.U32 R2, R2, 0x30, RZ ;  /* 0x0000003002027825 */ /* 0x000fe800078e00ff */
[----:B------:R-:W-:Y:S01]  /*1a690*/  IMAD R0, R0, 0x30, RZ ;  /* 0x0000003000007824 */ /* 0x000fe200078e02ff */
[----:B------:R-:W-:Y:S01]  /*1a6a0*/  @P0 LEA R5, P1, R7, R2, 0x5 ;  /* 0x0000000207050211 */ /* 0x000fe200078228ff */
[----:B------:R-:W-:Y:S02]  /*1a6b0*/  @P0 IMAD.MOV.U32 R14, RZ, RZ, c[0x0][0x1e4] ;  /* 0x00007900ff0e0624 */ /* 0x000fe400078e00ff */
[----:B------:R-:W-:Y:S05]  /*1a6c0*/  IMAD.IADD R0, R3, 0x1, R0 ;  /* 0x0000000103007824 */ /* 0x000fea00078e0200 */
[----:B------:R-:W-:Y:S02]  /*1a6d0*/  @P0 LEA.HI.X R3, R7, R0, R14, 0x5, P1 ;  /* 0x0000000007030211 */ /* 0x000fe400008f2c0e */
[----:B------:R-:W-:Y:S11]  /*1a6e0*/  ISETP.GE.AND P1, PT, R6, 0x1, PT ;  /* 0x000000010600780c */ /* 0x000ff60003f26270 */
[----:B------:R-:W-:Y:S02]  /*1a6f0*/  @!UPT UIADD3 URZ, URZ, URZ, URZ ;  /* 0x0000003f3f3ff290 */ /* 0x000fe4000fffe03f */
[----:B------:R-:W-:Y:S05]  /*1a700*/  @P1 IADD3 R2, P2, R228, R2, RZ ;  /* 0x00000002e4021210 */ /* 0x000fea0007f5e0ff */
[----:B------:R-:W-:Y:S01]  /*1a710*/  @P1 IMAD.X R0, R0, 0x1, R232, P2 ;  /* 0x0000000100001824 */ /* 0x000fe200010e06e8 */
[C---:B------:R-:W-:Y:S04]  /*1a720*/  @P1 LEA R6, P2, R2.reuse, c[0x0][0x1c8], 0x1 ;  /* 0x0000720002061a11 */ /* 0x040fe800078408ff */
[----:B------:R-:W-:Y:S02]  /*1a730*/  @P1 LEA.HI.X R7, R2, c[0x0][0x1cc], R0, 0x1, P2 ;  /* 0x0000730002071a11 */ /* 0x000fe400010f0c00 */
        /* <DEDUP_REMOVED lines=17> */
.L_x_2483:
[----:B--234-:R-:W-:Y:S05]  /*1a850*/  BSYNC B0 ;  /* 0x0000000000007941 */ /* 0x01cfea0003800000 */
.L_x_2482:
[----:B-1----:R-:W-:Y:S01]  /*1a860*/  FMNMX.FTZ R3, R179, R138, !PT ;  /* 0x0000008ab3037209 */ /* 0x002fe20007810000 */
[----:B------:R-:W-:Y:S01]  /*1a870*/  LDSM.16.MT88.4 R168, [R191] ;  /* 0x00000000bfa8783b */ /* 0x000fe20000004200 */
[----:B------:R-:W-:Y:S02]  /*1a880*/  FMNMX.FTZ R0, R178, R132, !PT ;  /* 0x00000084b2007209 */ /* 0x000fe40007810000 */
[----:B------:R-:W-:Y:S02]  /*1a890*/  FMNMX.FTZ R3, R180, R3, !PT ;  /* 0x00000003b4037209 */ /* 0x000fe40007810000 */
[----:B------:R-:W-:Y:S02]  /*1a8a0*/  FMNMX.FTZ R0, R181, R0, !PT ;  /* 0x00000000b5007209 */ /* 0x000fe40007810000 */
[----:B------:R-:W-:Y:S01]  /*1a8b0*/  FMNMX.FTZ R3, R177, R3, !PT ;  /* 0x00000003b1037209 */ /* 0x000fe20007810000 */
[----:B------:R-:W0:Y:S01]  /*1a8c0*/  LDGDEPBAR ;  /* 0x00000000000079af */ /* 0x000e220000000000 */
        /* <DEDUP_REMOVED lines=20> */
[----:B------:R-:W-:Y:S08]  /*1aa10*/  SHFL.BFLY PT, R5, R3, 0x2, 0x1f ;  /* 0x0c401f0003057f89 */ /* 0x000ff000000e0000 */
[----:B------:R-:W1:Y:S02]  /*1aa20*/  SHFL.BFLY PT, R2, R0, 0x2, 0x1f ;  /* 0x0c401f0000027f89 */ /* 0x000e6400000e0000 */
[----:B-1----:R-:W-:Y:S02]  /*1aa30*/  FMNMX.FTZ R0, R0, R2, !PT ;  /* 0x0000000200007209 */ /* 0x002fe40007810000 */
[----:B------:R-:W-:Y:S04]  /*1aa40*/  FMNMX.FTZ R5, R3, R5, !PT ;  /* 0x0000000503057209 */ /* 0x000fe80007810000 */
[----:B------:R-:W1:Y:S08]  /*1aa50*/  SHFL.BFLY PT, R3, R0, 0x1, 0x1f ;  /* 0x0c201f0000037f89 */ /* 0x000e7000000e0000 */
[----:B------:R-:W2:Y:S01]  /*1aa60*/  SHFL.BFLY PT, R6, R5, 0x1, 0x1f ;  /* 0x0c201f0005067f89 */ /* 0x000ea200000e0000 */
[----:B-1----:R-:W-:Y:S02]  /*1aa70*/  FMNMX.FTZ R3, R0, R3, !PT ;  /* 0x0000000300037209 */ /* 0x002fe40007810000 */
[----:B--2---:R-:W-:Y:S05]  /*1aa80*/  FMNMX.FTZ R138, R5, R6, !PT ;  /* 0x00000006058a7209 */ /* 0x004fea0007810000 */
[C---:B------:R-:W-:Y:S02]  /*1aa90*/  FADD.FTZ R2, -R138.reuse, R4 ;  /* 0x000000048a027221 */ /* 0x040fe40000010100 */
[----:B------:R-:W-:Y:S02]  /*1aaa0*/  FMUL.FTZ R4, R138, c[0x0][0x2d0] ;  /* 0x0000b4008a047a20 */ /* 0x000fe40000410000 */
[----:B------:R-:W-:Y:S02]  /*1aab0*/  FMUL.FTZ R2, R2, c[0x0][0x2d0] ;  /* 0x0000b40002027a20 */ /* 0x000fe40000410000 */
[--C-:B------:R-:W-:Y:S02]  /*1aac0*/  FFMA.FTZ R5, R180, c[0x0][0x2d0], -R4.reuse ;  /* 0x0000b400b4057a23 */ /* 0x100fe40000010804 */
[--C-:B------:R-:W-:Y:S02]  /*1aad0*/  FFMA.FTZ R0, R179, c[0x0][0x2d0], -R4.reuse ;  /* 0x0000b400b3007a23 */ /* 0x100fe40000010804 */
[----:B------:R1:W-:Y:S01]  /*1aae0*/  MUFU.EX2 R214, R5 ;  /* 0x0000000500d67308 */ /* 0x0003e20000000800 */
[--C-:B------:R-:W-:Y:S02]  /*1aaf0*/  FFMA.FTZ R179, R9, c[0x0][0x2d0], -R4.reuse ;  /* 0x0000b40009b37a23 */ /* 0x100fe40000010804 */
[--C-:B------:R-:W-:Y:S07]  /*1ab00*/  FFMA.FTZ R172, R172, c[0x0][0x2d0], -R4.reuse ;  /* 0x0000b400acac7a23 */ /* 0x100fee0000010804 */
[----:B------:R2:W-:Y:S10]  /*1ab10*/  MUFU.EX2 R14, R0 ;  /* 0x00000000000e7308 */ /* 0x0005f40000000800 */
[----:B------:R-:W3:Y:S01]  /*1ab20*/  MUFU.EX2 R2, R2 ;  /* 0x0000000200027308 */ /* 0x000ee20000000800 */
[--C-:B-1----:R-:W-:Y:S02]  /*1ab30*/  FFMA.FTZ R5, R177, c[0x0][0x2d0], -R4.reuse ;  /* 0x0000b400b1057a23 */ /* 0x102fe40000010804 */
[----:B------:R-:W-:Y:S07]  /*1ab40*/  FFMA.FTZ R177, R10, c[0x0][0x2d0], -R4 ;  /* 0x0000b4000ab17a23 */ /* 0x000fee0000010804 */
[----:B------:R1:W-:Y:S01]  /*1ab50*/  MUFU.EX2 R221, R5 ;  /* 0x0000000500dd7308 */ /* 0x0003e20000000800 */
[C---:B--2---:R-:W-:Y:S02]  /*1ab60*/  FADD.FTZ R0, -R3.reuse, R132 ;  /* 0x0000008403007221 */ /* 0x044fe40000010100 */
[----:B------:R-:W-:Y:S02]  /*1ab70*/  FMUL.FTZ R132, R3, c[0x0][0x2d0] ;  /* 0x0000b40003847a20 */ /* 0x000fe40000410000 */
[----:B------:R-:W-:Y:S02]  /*1ab80*/  FMUL.FTZ R0, R0, c[0x0][0x2d0] ;  /* 0x0000b40000007a20 */ /* 0x000fe40000410000 */
[----:B------:R-:W-:Y:S03]  /*1ab90*/  FFMA.FTZ R6, R174, c[0x0][0x2d0], -R132 ;  /* 0x0000b400ae067a23 */ /* 0x000fe60000010884 */
[----:B------:R-:W-:Y:S01]  /*1aba0*/  MUFU.EX2 R217, R172 ;  /* 0x000000ac00d97308 */ /* 0x000fe20000000800 */
[--C-:B------:R-:W-:Y:S02]  /*1abb0*/  FFMA.FTZ R174, R173, c[0x0][0x2d0], -R4.reuse ;  /* 0x0000b400adae7a23 */ /* 0x100fe40000010804 */
[C---:B---3--:R-:W-:Y:S02]  /*1abc0*/  FMUL.FTZ R9, R2.reuse, R161 ;  /* 0x000000a102097220 */ /* 0x048fe40000410000 */
[C---:B------:R-:W-:Y:S02]  /*1abd0*/  FMUL.FTZ R16, R2.reuse, R152 ;  /* 0x0000009802107220 */ /* 0x040fe40000410000 */
[C---:B------:R-:W-:Y:S02]  /*1abe0*/  FMUL.FTZ R17, R2.reuse, R153 ;  /* 0x0000009902117220 */ /* 0x040fe40000410000 */
[--C-:B------:R-:W-:Y:S01]  /*1abf0*/  FFMA.FTZ R173, R13, c[0x0][0x2d0], -R4.reuse ;  /* 0x0000b4000dad7a23 */ /* 0x100fe20000010804 */
[----:B------:R-:W2:Y:S01]  /*1ac00*/  MUFU.EX2 R0, R0 ;  /* 0x0000000000007308 */ /* 0x000ea20000000800 */
[----:B------:R-:W-:Y:S02]  /*1ac10*/  FMUL.FTZ R24, R2, R144 ;  /* 0x0000009002187220 */ /* 0x000fe40000410000 */
[--C-:B-1----:R-:W-:Y:S02]  /*1ac20*/  FFMA.FTZ R5, R176, c[0x0][0x2d0], -R4.reuse ;  /* 0x0000b400b0057a23 */ /* 0x102fe40000010804 */
[----:B------:R-:W-:Y:S02]  /*1ac30*/  FFMA.FTZ R176, R11, c[0x0][0x2d0], -R4 ;  /* 0x0000b4000bb07a23 */ /* 0x000fe40000010804 */
[C---:B------:R-:W-:Y:S02]  /*1ac40*/  FMUL.FTZ R25, R2.reuse, R145 ;  /* 0x0000009102197220 */ /* 0x040fe40000410000 */
[C---:B------:R-:W-:Y:S01]  /*1ac50*/  FMUL.FTZ R13, R2.reuse, R157 ;  /* 0x0000009d020d7220 */ /* 0x040fe20000410000 */
[----:B------:R1:W3:Y:S01]  /*1ac60*/  MUFU.EX2 R223, R5 ;  /* 0x0000000500df7308 */ /* 0x0002e20000000800 */
[C---:B------:R-:W-:Y:S02]  /*1ac70*/  FFMA.FTZ R157, R2.reuse, R215, R14 ;  /* 0x000000d7029d7223 */ /* 0x040fe4000001000e */
[C---:B------:R-:W-:Y:S02]  /*1ac80*/  FMUL.FTZ R20, R2.reuse, R148 ;  /* 0x0000009402147220 */ /* 0x040fe40000410000 */
[C---:B------:R-:W-:Y:S02]  /*1ac90*/  FMUL.FTZ R21, R2.reuse, R149 ;  /* 0x0000009502157220 */ /* 0x040fe40000410000 */
[C---:B------:R-:W-:Y:S02]  /*1aca0*/  FMUL.FTZ R28, R2.reuse, R28 ;  /* 0x0000001c021c7220 */ /* 0x040fe40000410000 */
[C---:B------:R-:W-:Y:S01]  /*1acb0*/  FMUL.FTZ R29, R2.reuse, R29 ;  /* 0x0000001d021d7220 */ /* 0x040fe20000410000 */
[----:B------:R4:W-:Y:S01]  /*1acc0*/  MUFU.EX2 R220, R6 ;  /* 0x0000000600dc7308 */ /* 0x0009e20000000800 */
[C---:B------:R-:W-:Y:S02]  /*1acd0*/  FMUL.FTZ R32, R2.reuse, R32 ;  /* 0x0000002002207220 */ /* 0x040fe40000410000 */
[----:B------:R-:W-:Y:S02]  /*1ace0*/  FMUL.FTZ R33, R2, R33 ;  /* 0x0000002102217220 */ /* 0x000fe40000410000 */
[C---:B--2---:R-:W-:Y:S02]  /*1acf0*/  FMUL.FTZ R10, R0.reuse, R162 ;  /* 0x000000a2000a7220 */ /* 0x044fe40000410000 */
[C---:B------:R-:W-:Y:S02]  /*1ad00*/  FMUL.FTZ R11, R0.reuse, R163 ;  /* 0x000000a3000b7220 */ /* 0x040fe40000410000 */
[C---:B------:R-:W-:Y:S01]  /*1ad10*/  FMUL.FTZ R18, R0.reuse, R154 ;  /* 0x0000009a00127220 */ /* 0x040fe20000410000 */
[----:B------:R-:W-:Y:S01]  /*1ad20*/  MUFU.EX2 R216, R173 ;  /* 0x000000ad00d87308 */ /* 0x000fe20000000800 */
[----:B------:R-:W-:Y:S02]  /*1ad30*/  FMUL.FTZ R19, R0, R155 ;  /* 0x0000009b00137220 */ /* 0x000fe40000410000 */
[----:B------:R-:W-:Y:S01]  /*1ad40*/  LDSM.16.MT88.4 R152, [R194] ;  /* 0x00000000c298783b */ /* 0x000fe20000004200 */
[----:B-1----:R-:W-:Y:S02]  /*1ad50*/  FFMA.FTZ R5, R178, c[0x0][0x2d0], -R132 ;  /* 0x0000b400b2057a23 */ /* 0x002fe40000010884 */
[----:B------:R-:W-:Y:S02]  /*1ad60*/  FFMA.FTZ R178, R8, c[0x0][0x2d0], -R4 ;  /* 0x0000b40008b27a23 */ /* 0x000fe40000010804 */
[----:B------:R-:W-:Y:S02]  /*1ad70*/  FMUL.FTZ R8, R2, R160 ;  /* 0x000000a002087220 */ /* 0x000fe40000410000 */
[----:B------:R1:W-:Y:S01]  /*1ad80*/  MUFU.EX2 R180, R5 ;  /* 0x0000000500b47308 */ /* 0x0003e20000000800 */
[----:B------:R-:W2:Y:S01]  /*1ad90*/  LDSM.16.MT88.4 R160, [R192] ;  /* 0x00000000c0a0783b */ /* 0x000ea20000004200 */
[C---:B------:R-:W-:Y:S02]  /*1ada0*/  FMUL.FTZ R7, R0.reuse, R167 ;  /* 0x000000a700077220 */ /* 0x040fe40000410000 */
[C---:B----4-:R-:W-:Y:S01]  /*1adb0*/  FMUL.FTZ R6, R0.reuse, R166 ;  /* 0x000000a600067220 */ /* 0x050fe20000410000 */
[----:B---3--:R-:W-:Y:S01]  /*1adc0*/  F2FP.BF16.PACK_AB R166, R223, R221 ;  /* 0x000000dddfa6723e */ /* 0x008fe200000010ff */
[C---:B------:R-:W-:Y:S02]  /*1add0*/  FMUL.FTZ R26, R0.reuse, R146 ;  /* 0x00000092001a7220 */ /* 0x040fe40000410000 */
[C---:B------:R-:W-:Y:S02]  /*1ade0*/  FMUL.FTZ R27, R0.reuse, R147 ;  /* 0x00000093001b7220 */ /* 0x040fe40000410000 */
[----:B------:R-:W3:Y:S01]  /*1adf0*/  LDSM.16.MT88.4 R144, [R193] ;  /* 0x00000000c190783b */ /* 0x000ee20000004200 */
[C---:B------:R-:W-:Y:S01]  /*1ae00*/  FMUL.FTZ R15, R0.reuse, R159 ;  /* 0x0000009f000f7220 */ /* 0x040fe20000410000 */
[----:B------:R-:W-:Y:S01]  /*1ae10*/  MUFU.EX2 R173, R176 ;  /* 0x000000b000ad7308 */ /* 0x000fe20000000800 */
[C---:B------:R-:W-:Y:S02]  /*1ae20*/  FMUL.FTZ R22, R0.reuse, R150 ;  /* 0x0000009600167220 */ /* 0x040fe40000410000 */
[C---:B------:R-:W-:Y:S02]  /*1ae30*/  FMUL.FTZ R23, R0.reuse, R151 ;  /* 0x0000009700177220 */ /* 0x040fe40000410000 */
[C---:B------:R-:W-:Y:S01]  /*1ae40*/  FMUL.FTZ R30, R0.reuse, R30 ;  /* 0x0000001e001e7220 */ /* 0x040fe20000410000 */
[----:B------:R-:W-:Y:S01]  /*1ae50*/  LDSM.16.MT88.4 R148, [R191+0x800] ;  /* 0x00080000bf94783b */ /* 0x000fe20000004200 */
[C---:B------:R-:W-:Y:S02]  /*1ae60*/  FMUL.FTZ R31, R0.reuse, R31 ;  /* 0x0000001f001f7220 */ /* 0x040fe40000410000 */
[C---:B------:R-:W-:Y:S01]  /*1ae70*/  FMUL.FTZ R34, R0.reuse, R34 ;  /* 0x0000002200227220 */ /* 0x040fe20000410000 */
[----:B------:R-:W-:Y:S01]  /*1ae80*/  MUFU.EX2 R176, R177 ;  /* 0x000000b100b07308 */ /* 0x000fe20000000800 */
[----:B------:R-:W-:Y:S02]  /*1ae90*/  FMUL.FTZ R35, R0, R35 ;  /* 0x0000002300237220 */ /* 0x000fe40000410000 */
[--C-:B-1----:R-:W-:Y:S02]  /*1aea0*/  FFMA.FTZ R5, R181, c[0x0][0x2d0], -R132.reuse ;  /* 0x0000b400b5057a23 */ /* 0x102fe40000010884 */
[C---:B------:R-:W-:Y:S02]  /*1aeb0*/  FMUL.FTZ R36, R2.reuse, R36 ;  /* 0x0000002402247220 */ /* 0x040fe40000410000 */
[----:B------:R-:W-:Y:S02]  /*1aec0*/  FMUL.FTZ R37, R2, R37 ;  /* 0x0000002502257220 */ /* 0x000fe40000410000 */
[C---:B------:R-:W-:Y:S01]  /*1aed0*/  FMUL.FTZ R38, R0.reuse, R38 ;  /* 0x0000002600267220 */ /* 0x040fe20000410000 */
[----:B------:R1:W-:Y:S01]  /*1aee0*/  MUFU.EX2 R219, R5 ;  /* 0x0000000500db7308 */ /* 0x0003e20000000800 */
        /* <DEDUP_REMOVED lines=14> */
[----:B------:R-:W-:Y:S02]  /*1afd0*/  FFMA.FTZ R175, R12, c[0x0][0x2d0], -R4 ;  /* 0x0000b4000caf7a23 */ /* 0x000fe40000010804 */
[----:B------:R-:W1:Y:S01]  /*1afe0*/  MUFU.EX2 R222, R5 ;  /* 0x0000000500de7308 */ /* 0x000e620000000800 */
[----:B------:R-:W-:Y:S01]  /*1aff0*/  FMUL.FTZ R4, R2, R164 ;  /* 0x000000a402047220 */ /* 0x000fe20000410000 */
[----:B------:R-:W-:Y:S01]  /*1b000*/  F2FP.BF16.PACK_AB R164, R214, R14 ;  /* 0x0000000ed6a4723e */ /* 0x000fe200000010ff */
        /* <DEDUP_REMOVED lines=13> */
[C---:B------:R-:W-:Y:S01]  /*1b0e0*/  FMUL.FTZ R5, R2.reuse, R165 ;  /* 0x000000a502057220 */ /* 0x040fe20000410000 */
[----:B------:R-:W-:Y:S01]  /*1b0f0*/  F2FP.BF16.PACK_AB R165, R219, R180 ;  /* 0x000000b4dba5723e */ /* 0x000fe200000010ff */
[C---:B------:R-:W-:Y:S02]  /*1b100*/  FMUL.FTZ R60, R2.reuse, R60 ;  /* 0x0000003c023c7220 */ /* 0x040fe40000410000 */
[----:B------:R-:W-:Y:S02]  /*1b110*/  FMUL.FTZ R61, R2, R61 ;  /* 0x0000003d023d7220 */ /* 0x000fe40000410000 */
[C---:B------:R-:W-:Y:S02]  /*1b120*/  FMUL.FTZ R62, R0.reuse, R62 ;  /* 0x0000003e003e7220 */ /* 0x040fe40000410000 */
[C---:B------:R-:W-:Y:S05]  /*1b130*/  HMMA.16816.F32.BF16 R4, R164.reuse, R168, R4 ;  /* 0x000000a8a404723c */ /* 0x040fea0000041804 */
[----:B------:R-:W-:Y:S02]  /*1b140*/  FMUL.FTZ R63, R0, R63 ;  /* 0x0000003f003f7220 */ /* 0x000fe40000410000 */
[C---:B------:R-:W-:Y:S01]  /*1b150*/  FMUL.FTZ R64, R2.reuse, R64 ;  /* 0x0000004002407220 */ /* 0x040fe20000410000 */
[C---:B------:R-:W-:Y:S04]  /*1b160*/  HMMA.16816.F32.BF16 R8, R164.reuse, R170, R8 ;  /* 0x000000aaa408723c */ /* 0x040fe80000041808 */
[----:B------:R-:W-:Y:S01]  /*1b170*/  FMUL.FTZ R65, R2, R65 ;  /* 0x0000004102417220 */ /* 0x000fe20000410000 */
[----:B------:R-:W-:Y:S01]  /*1b180*/  F2FP.BF16.PACK_AB R168, R176, R173 ;  /* 0x000000adb0a8723e */ /* 0x000fe200000010ff */
[C---:B------:R-:W-:Y:S02]  /*1b190*/  FMUL.FTZ R66, R0.reuse, R66 ;  /* 0x0000004200427220 */ /* 0x040fe40000410000 */
[C---:B--2---:R-:W-:Y:S04]  /*1b1a0*/  HMMA.16816.F32.BF16 R12, R164.reuse, R160, R12 ;  /* 0x000000a0a40c723c */ /* 0x044fe8000004180c */
[----:B------:R-:W-:Y:S02]  /*1b1b0*/  FMUL.FTZ R67, R0, R67 ;  /* 0x0000004300437220 */ /* 0x000fe40000410000 */
[C---:B------:R-:W-:Y:S02]  /*1b1c0*/  FMUL.FTZ R68, R2.reuse, R68 ;  /* 0x0000004402447220 */ /* 0x040fe40000410000 */
[C---:B------:R-:W-:Y:S01]  /*1b1d0*/  HMMA.16816.F32.BF16 R16, R164.reuse, R162, R16 ;  /* 0x000000a2a410723c */ /* 0x040fe20000041810 */
[----:B------:R-:W-:Y:S03]  /*1b1e0*/  LDSM.16.MT88.4 R160, [R191+0x1000] ;  /* 0x00100000bfa0783b */ /* 0x000fe60000004200 */
[----:B------:R-:W-:Y:S02]  /*1b1f0*/  FMUL.FTZ R69, R2, R69 ;  /* 0x0000004502457220 */ /* 0x000fe40000410000 */
[C---:B------:R-:W-:Y:S02]  /*1b200*/  FMUL.FTZ R70, R0.reuse, R70 ;  /* 0x0000004600467220 */ /* 0x040fe40000410000 */
        /* <DEDUP_REMOVED lines=56> */
[C---:B------:R-:W-:Y:S02]  /*1b590*/  FMUL.FTZ R117, R2.reuse, R117 ;  /* 0x0000007502757220 */ /* 0x040fe40000410000 */
[C---:B------:R-:W-:Y:S01]  /*1b5a0*/  FMUL.FTZ R120, R2.reuse, R120 ;  /* 0x0000007802787220 */ /* 0x040fe20000410000 */
[C---:B------:R-:W-:Y:S01]  /*1b5b0*/  HMMA.16816.F32.BF16 R48, R164.reuse, R146, R48 ;  /* 0x00000092a430723c */ /* 0x040fe20000041830 */
[----:B------:R-:W1:Y:S03]  /*1b5c0*/  LDSM.16.MT88.4 R144, [R194+0x1800] ;  /* 0x00180000c290783b */ /* 0x000e660000004200 */
[----:B------:R-:W-:Y:S02]  /*1b5d0*/  FMUL.FTZ R121, R2, R121 ;  /* 0x0000007902797220 */ /* 0x000fe40000410000 */
[C---:B------:R-:W-:Y:S02]  /*1b5e0*/  FMUL.FTZ R118, R0.reuse, R118 ;  /* 0x0000007600767220 */ /* 0x040fe40000410000 */
[C---:B------:R-:W-:Y:S04]  /*1b5f0*/  FMUL.FTZ R119, R0.reuse, R119 ;  /* 0x0000007700777220 */ /* 0x040fe80000410000 */
[C---:B------:R-:W-:Y:S02]  /*1b600*/  FMUL.FTZ R122, R0.reuse, R122 ;  /* 0x0000007a007a7220 */ /* 0x040fe40000410000 */
[C---:B------:R-:W-:Y:S02]  /*1b610*/  FMUL.FTZ R123, R0.reuse, R123 ;  /* 0x0000007b007b7220 */ /* 0x040fe40000410000 */
[----:B------:R-:W-:Y:S02]  /*1b620*/  FFMA.FTZ R156, R0, R218, R180 ;  /* 0x000000da009c7223 */ /* 0x000fe400000100b4 */
[C---:B------:R-:W-:Y:S02]  /*1b630*/  FMUL.FTZ R124, R2.reuse, R124 ;  /* 0x0000007c027c7220 */ /* 0x040fe40000410000 */
[C---:B------:R-:W-:Y:S02]  /*1b640*/  FMUL.FTZ R125, R2.reuse, R125 ;  /* 0x0000007d027d7220 */ /* 0x040fe40000410000 */
[C---:B------:R-:W-:Y:S02]  /*1b650*/  FMUL.FTZ R128, R2.reuse, R128 ;  /* 0x0000008002807220 */ /* 0x040fe40000410000 */
[----:B------:R-:W-:Y:S02]  /*1b660*/  FMUL.FTZ R129, R2, R129 ;  /* 0x0000008102817220 */ /* 0x000fe40000410000 */
[--C-:B------:R-:W-:Y:S02]  /*1b670*/  FFMA.FTZ R2, R187, c[0x0][0x2d0], -R132.reuse ;  /* 0x0000b400bb027a23 */ /* 0x100fe40000010884 */
[C---:B------:R-:W-:Y:S02]  /*1b680*/  FMUL.FTZ R126, R0.reuse, R126 ;  /* 0x0000007e007e7220 */ /* 0x040fe40000410000 */
[----:B------:R2:W3:Y:S01]  /*1b690*/  MUFU.EX2 R215, R2 ;  /* 0x0000000200d77308 */ /* 0x0004e20000000800 */
[C---:B------:R-:W-:Y:S02]  /*1b6a0*/  FMUL.FTZ R127, R0.reuse, R127 ;  /* 0x0000007f007f7220 */ /* 0x040fe40000410000 */
[C---:B------:R-:W-:Y:S02]  /*1b6b0*/  FMUL.FTZ R130, R0.reuse, R130 ;  /* 0x0000008200827220 */ /* 0x040fe40000410000 */
[----:B------:R-:W-:Y:S02]  /*1b6c0*/  FMUL.FTZ R131, R0, R131 ;  /* 0x0000008300837220 */ /* 0x000fe40000410000 */
[--C-:B------:R-:W-:Y:S02]  /*1b6d0*/  FFMA.FTZ R0, R212, c[0x0][0x2d0], -R132.reuse ;  /* 0x0000b400d4007a23 */ /* 0x100fe40000010884 */
[--C-:B------:R-:W-:Y:S01]  /*1b6e0*/  FFMA.FTZ R137, R137, c[0x0][0x2d0], -R132.reuse ;  /* 0x0000b40089897a23 */ /* 0x100fe20000010884 */
[C---:B-1----:R-:W-:Y:S01]  /*1b6f0*/  HMMA.16816.F32.BF16 R52, R164.reuse, R144, R52 ;  /* 0x00000090a434723c */ /* 0x042fe20000041834 */
[----:B------:R1:W-:Y:S07]  /*1b700*/  MUFU.EX2 R180, R0 ;  /* 0x0000000000b47308 */ /* 0x0003ee0000000800 */
[C---:B------:R-:W-:Y:S01]  /*1b710*/  HMMA.16816.F32.BF16 R56, R164.reuse, R146, R56 ;  /* 0x00000092a438723c */ /* 0x040fe20000041838 */
[----:B------:R-:W4:Y:S02]  /*1b720*/  LDSM.16.MT88.4 R144, [R193+0x1800] ;  /* 0x00180000c190783b */ /* 0x000f240000004200 */
[----:B------:R-:W-:Y:S01]  /*1b730*/  MUFU.EX2 R137, R137 ;  /* 0x0000008900897308 */ /* 0x000fe20000000800 */
[--C-:B--2---:R-:W-:Y:S09]  /*1b740*/  FFMA.FTZ R2, R186, c[0x0][0x2d0], -R132.reuse ;  /* 0x0000b400ba027a23 */ /* 0x104ff20000010884 */
[----:B------:R2:W-:Y:S01]  /*1b750*/  MUFU.EX2 R187, R2 ;  /* 0x0000000200bb7308 */ /* 0x0005e20000000800 */
[--C-:B-1----:R-:W-:Y:S09]  /*1b760*/  FFMA.FTZ R0, R183, c[0x0][0x2d0], -R132.reuse ;  /* 0x0000b400b7007a23 */ /* 0x102ff20000010884 */
[----:B------:R-:W-:Y:S10]  /*1b770*/  MUFU.EX2 R186, R175 ;  /* 0x000000af00ba7308 */ /* 0x000ff40000000800 */
[----:B------:R1:W-:Y:S01]  /*1b780*/  MUFU.EX2 R174, R0 ;  /* 0x0000000000ae7308 */ /* 0x0003e20000000800 */
[----:B--2---:R-:W-:Y:S01]  /*1b790*/  FFMA.FTZ R2, R185, c[0x0][0x2d0], -R132 ;  /* 0x0000b400b9027a23 */ /* 0x004fe20000010884 */
[C---:B----4-:R-:W-:Y:S08]  /*1b7a0*/  HMMA.16816.F32.BF16 R60, R164.reuse, R144, R60 ;  /* 0x00000090a43c723c */ /* 0x050ff0000004183c */
[----:B------:R2:W-:Y:S01]  /*1b7b0*/  MUFU.EX2 R181, R2 ;  /* 0x0000000200b57308 */ /* 0x0005e20000000800 */
[C---:B------:R-:W-:Y:S01]  /*1b7c0*/  HMMA.16816.F32.BF16 R64, R164.reuse, R146, R64 ;  /* 0x00000092a440723c */ /* 0x040fe20000041840 */
[----:B------:R-:W4:Y:S08]  /*1b7d0*/  LDSM.16.MT88.4 R144, [R191+0x3000] ;  /* 0x00300000bf90783b */ /* 0x000f300000004200 */
[----:B------:R-:W5:Y:S03]  /*1b7e0*/  MUFU.EX2 R175, R179 ;  /* 0x000000b300af7308 */ /* 0x000f660000000800 */
[----:B-1----:R-:W-:Y:S04]  /*1b7f0*/  FADD.FTZ R0, R219, R156 ;  /* 0x0000009cdb007221 */ /* 0x002fe80000010000 */
[----:B------:R-:W-:Y:S04]  /*1b800*/  FADD.FTZ R0, R222, R0 ;  /* 0x00000000de007221 */ /* 0x000fe80000010000 */
[----:B------:R-:W-:Y:S02]  /*1b810*/  FADD.FTZ R0, R220, R0 ;  /* 0x00000000dc007221 */ /* 0x000fe40000010000 */
[--C-:B--2---:R-:W-:Y:S02]  /*1b820*/  FFMA.FTZ R2, R184, c[0x0][0x2d0], -R132.reuse ;  /* 0x0000b400b8027a23 */ /* 0x104fe40000010884 */
[----:B------:R-:W-:Y:S02]  /*1b830*/  FFMA.FTZ R132, R136, c[0x0][0x2d0], -R132 ;  /* 0x0000b40088847a23 */ /* 0x000fe40000010884 */
[----:B------:R-:W-:Y:S01]  /*1b840*/  FADD.FTZ R136, R214, R157 ;  /* 0x0000009dd6887221 */ /* 0x000fe20000010000 */
[----:B------:R-:W1:Y:S01]  /*1b850*/  MUFU.EX2 R172, R2 ;  /* 0x0000000200ac7308 */ /* 0x000e620000000800 */
[----:B---3--:R-:W-:Y:S01]  /*1b860*/  FADD.FTZ R0, R215, R0 ;  /* 0x00000000d7007221 */ /* 0x008fe20000010000 */
[----:B-----5:R-:W-:Y:S03]  /*1b870*/  F2FP.BF16.PACK_AB R170, R177, R175 ;  /* 0x000000afb1aa723e */ /* 0x020fe600000010ff */
[----:B------:R-:W-:Y:S05]  /*1b880*/  FADD.FTZ R0, R187, R0 ;  /* 0x00000000bb007221 */ /* 0x000fea0000010000 */
[----:B------:R-:W2:Y:S01]  /*1b890*/  MUFU.EX2 R132, R132 ;  /* 0x0000008400847308 */ /* 0x000ea20000000800 */
[----:B------:R-:W-:Y:S01]  /*1b8a0*/  FADD.FTZ R0, R181, R0 ;  /* 0x00000000b5007221 */ /* 0x000fe20000010000 */
[C---:B----4-:R-:W-:Y:S03]  /*1b8b0*/  HMMA.16816.F32.BF16 R68, R164.reuse, R144, R68 ;  /* 0x00000090a444723c */ /* 0x050fe60000041844 */
[----:B-1----:R-:W-:Y:S01]  /*1b8c0*/  F2FP.BF16.PACK_AB R169, R174, R172 ;  /* 0x000000acaea9723e */ /* 0x002fe200000010ff */
[----:B------:R-:W-:Y:S04]  /*1b8d0*/  FADD.FTZ R2, R221, R136 ;  /* 0x00000088dd027221 */ /* 0x000fe80000010000 */
[C---:B------:R-:W-:Y:S01]  /*1b8e0*/  HMMA.16816.F32.BF16 R72, R164.reuse, R146, R72 ;  /* 0x00000092a448723c */ /* 0x040fe20000041848 */
[----:B------:R-:W1:Y:S03]  /*1b8f0*/  LDSM.16.MT88.4 R144, [R192+0x3000] ;  /* 0x00300000c090783b */ /* 0x000e660000004200 */
[----:B------:R-:W-:Y:S01]  /*1b900*/  FADD.FTZ R2, R223, R2 ;  /* 0x00000002df027221 */ /* 0x000fe20000010000 */
[----:B--2---:R-:W-:Y:S03]  /*1b910*/  F2FP.BF16.PACK_AB R171, R132, R137 ;  /* 0x0000008984ab723e */ /* 0x004fe600000010ff */
[----:B------:R-:W-:Y:S04]  /*1b920*/  FADD.FTZ R2, R158, R2 ;  /* 0x000000029e027221 */ /* 0x000fe80000010000 */
[C---:B------:R-:W-:Y:S04]  /*1b930*/  FADD.FTZ R2, R217.reuse, R2 ;  /* 0x00000002d9027221 */ /* 0x040fe80000010000 */
        /* <DEDUP_REMOVED lines=21> */
[----:B------:R-:W-:Y:S04]  /*1ba90*/  HMMA.16816.F32.BF16 R128, R164, R146, R128 ;  /* 0x00000092a480723c */ /* 0x000fe80000041880 */
[----:B------:R-:W-:Y:S03]  /*1baa0*/  F2FP.BF16.PACK_AB R145, R187, R215 ;  /* 0x000000d7bb91723e */ /* 0x000fe600000010ff */
[----:B------:R-:W-:Y:S02]  /*1bab0*/  F2FP.BF16.PACK_AB R146, R186, R216 ;  /* 0x000000d8ba92723e */ /* 0x000fe400000010ff */
[----:B------:R-:W-:Y:S07]  /*1bac0*/  F2FP.BF16.PACK_AB R147, R180, R181 ;  /* 0x000000b5b493723e */ /* 0x000fee00000010ff */
[C---:B------:R-:W-:Y:S08]  /*1bad0*/  HMMA.16816.F32.BF16 R4, R144.reuse, R148, R4 ;  /* 0x000000949004723c */ /* 0x040ff00000041804 */
        /* <DEDUP_REMOVED lines=102> */
[----:B------:R-:W-:Y:S01]  /*1c140*/  MOV R132, R3 ;  /* 0x0000000300847202 */ /* 0x000fe20000000f00 */
[----:B------:R-:W-:-:S05]  /*1c150*/  @P3 BRA `(.L_x_2484) ;  /* 0xffffd49000003947 */ /* 0x000fca000383ffff */
.L_x_2481:
[----:B------:R-:W-:Y:S02]  /*1c160*/  MOV R7, 0x1f ;  /* 0x0000001f00077802 */ /* 0x000fe40000000f00 */
[----:B------:R-:W-:Y:S01]  /*1c170*/  MOV R6, 0xffffffff ;  /* 0xffffffff00067802 */ /* 0x000fe20000000f00 */
[----:B------:R-:W-:Y:S05]  /*1c180*/  BRA.DIV ~URZ, `(.L_x_2485) ;  /* 0x000066427f007947 */ /* 0x000fea000b800000 */
[----:B------:R1:W2:Y:S02]  /*1c190*/  SHFL.BFLY PT, R0, R215, 0x2, 0x1f ;  /* 0x0c401f00d7007f89 */ /* 0x0002a400000e0000 */
.L_x_2558:
[----:B--2---:R-:W-:Y:S01]  /*1c1a0*/  FADD.FTZ R0, R0, R215 ;  /* 0x000000d700007221 */ /* 0x004fe20000010000 */
[----:B------:R-:W-:Y:S05]  /*1c1b0*/  BRA.DIV ~URZ, `(.L_x_2486) ;  /* 0x000066727f007947 */ /* 0x000fea000b800000 */
[----:B------:R-:W2:Y:S04]  /*1c1c0*/  SHFL.BFLY PT, R2, R218, 0x2, 0x1f ;  /* 0x0c401f00da027f89 */ /* 0x000ea800000e0000 */
[----:B------:R-:W3:Y:S01]  /*1c1d0*/  SHFL.BFLY PT, R5, R0, 0x1, 0x1f ;  /* 0x0c201f0000057f89 */ /* 0x000ee200000e0000 */
[----:B--2---:R-:W-:-:S02]  /*1c1e0*/  FADD.FTZ R4, R2, R218 ;  /* 0x000000da02047221 */ /* 0x004fc40000010000 */
[----:B---3--:R-:W-:-:S03]  /*1c1f0*/  FADD.FTZ R0, R0, R5 ;  /* 0x0000000500007221 */ /* 0x008fc60000010000 */
[----:B------:R2:W3:Y:S04]  /*1c200*/  SHFL.BFLY PT, R3, R4, 0x1, 0x1f ;  /* 0x0c201f0004037f89 */ /* 0x0004e800000e0000 */
.L_x_2559:
[----:B------:R-:W-:Y:S01]  /*1c210*/  FSETP.NE.FTZ.AND P1, PT, R0, RZ, PT ;  /* 0x000000ff0000720b */ /* 0x000fe20003f35000 */
[----:B---3--:R-:W-:Y:S01]  /*1c220*/  FADD.FTZ R3, R3, R4 ;  /* 0x0000000403037221 */ /* 0x008fe20000010000 */
[----:B------:R-:W-:Y:S02]  /*1c230*/  MOV R2, RZ ;  /* 0x000000ff00027202 */ /* 0x000fe40000000f00 */
[----:B------:R-:W-:Y:S02]  /*1c240*/  MOV R21, 0xff800000 ;  /* 0xff80000000157802 */ /* 0x000fe40000000f00 */
[----:B------:R-:W-:Y:S02]  /*1c250*/  FSETP.NE.FTZ.AND P0, PT, R3, RZ, PT ;  /* 0x000000ff0300720b */ /* 0x000fe40003f15000 */
[----:B------:R-:W-:-:S05]  /*1c260*/  MOV R20, 0xff800000 ;  /* 0xff80000000147802 */ /* 0x000fca0000000f00 */
        /* <DEDUP_REMOVED lines=143> */
.L_x_2396:
[----:B------:R2:W5:Y:S01]  /*1cb60*/  LDL R6, [R1] ;  /* 0x0000000001067983 */ /* 0x0005620000100800 */
        /* <DEDUP_REMOVED lines=17> */
[----:B------:R2:W-:Y:S02]  /*1cc80*/  STL [R1], R6 ;  /* 0x0000000601007387 */ /* 0x0005e40000100800 */
.L_x_2488:
[----:B--2---:R-:W-:Y:S05]  /*1cc90*/  BSYNC B0 ;  /* 0x0000000000007941 */ /* 0x004fea0003800000 */
.L_x_2487:
        /* <DEDUP_REMOVED lines=20> */
[----:B--2---:R2:W-:Y:S04]  /*1cde0*/  STS [R9+0x80], R0 ;  /* 0x0000800009007388 */ /* 0x0045e80000000800 */
[----:B------:R1:W-:Y:S04]  /*1cdf0*/  STS [R9+0x480], R2 ;  /* 0x0004800209007388 */ /* 0x0003e80000000800 */
[----:B---3--:R3:W-:Y:S01]  /*1ce00*/  STS [R13], R3 ;  /* 0x000000030d007388 */ /* 0x0087e20000000800 */
[----:B--2---:R-:W-:Y:S02]  /*1ce10*/  F2FP.BF16.PACK_AB R0, R125, R124 ;  /* 0x0000007c7d00723e */ /* 0x004fe400000010ff */
[----:B-1----:R-:W-:-:S03]  /*1ce20*/  F2FP.BF16.PACK_AB R2, R27, R26 ;  /* 0x0000001a1b02723e */ /* 0x002fc600000010ff */
        /* <DEDUP_REMOVED lines=141> */
.L_x_2491:
[----:B-1----:R-:W2:Y:S04]  /*1d700*/  LDL R4, [R1+0x54] ;  /* 0x0000540001047983 */ /* 0x002ea80000100800 */
[----:B------:R-:W2:Y:S04]  /*1d710*/  LDL R115, [R1+0x20] ;  /* 0x0000200001737983 */ /* 0x000ea80000100800 */
[----:B------:R-:W3:Y:S04]  /*1d720*/  LDL R118, [R1+0x1c] ;  /* 0x00001c0001767983 */ /* 0x000ee80000100800 */
        /* <DEDUP_REMOVED lines=15> */
[----:B-1----:R-:W-:Y:S01]  /*1d820*/  IMAD R3, R7, R0, RZ ;  /* 0x0000000007037224 */ /* 0x002fe200078e02ff */
[----:B------:R-:W-:Y:S01]  /*1d830*/  LOP3.LUT R224, R224, 0xfffffffd, RZ, 0xc0, !PT ;  /* 0xfffffffde0e07812 */ /* 0x000fe200078ec0ff */
[----:B--2---:R-:W-:Y:S01]  /*1d840*/  IMAD.IADD R8, R4, 0x1, R115 ;  /* 0x0000000104087824 */ /* 0x004fe200078e0273 */
        /* <DEDUP_REMOVED lines=39> */
[----:B------:R-:W-:Y:S01]  /*1dac0*/  IMAD R11, R12, c[0x0][0x4e8], RZ ;  /* 0x00013a000c0b7a24 */ /* 0x000fe200078e02ff */
[----:B------:R2:W-:Y:S02]  /*1dad0*/  SHFL.IDX PT, R4, R3, 0x1, 0x1c1f ;  /* 0x003c1f0003047f89 */ /* 0x0005e400000e0000 */
[----:B------:R-:W-:Y:S02]  /*1dae0*/  LOP3.LUT P0, RZ, R15, 0x3, RZ, 0xc0, !PT ;  /* 0x000000030fff7812 */ /* 0x000fe4000780c0ff */
        /* <DEDUP_REMOVED lines=28> */
[C---:B------:R-:W-:Y:S01]  /*1dcb0*/  IMAD.WIDE.U32 R4, R118.reuse, c[0x0][0x3e8], R2 ;  /* 0x0000fa0076047a25 */ /* 0x040fe200078e0002 */
        /* <DEDUP_REMOVED lines=37> */
.L_x_2560:
[----:B------:R-:W-:Y:S05]  /*1df10*/  BRA.DIV ~URZ, `(.L_x_2494) ;  /* 0x00004a827f007947 */ /* 0x000fea000b800000 */
[----:B------:R4:W2:Y:S02]  /*1df20*/  SHFL.IDX PT, R2, R14, RZ, 0x181f ;  /* 0x00181fff0e027589 */ /* 0x0008a400000e0000 */
.L_x_2561:
        /* <DEDUP_REMOVED lines=26> */
.L_x_2496:
[----:B------:R-:W-:Y:S05]  /*1e0d0*/  BSYNC B0 ;  /* 0x0000000000007941 */ /* 0x000fea0003800000 */
.L_x_2495:
[----:B------:R-:W-:Y:S05]  /*1e0e0*/  BRA.DIV ~URZ, `(.L_x_2497) ;  /* 0x000049227f007947 */ /* 0x000fea000b800000 */
[----:B---3--:R3:W4:Y:S04]  /*1e0f0*/  SHFL.IDX PT, R10, R13, 0x1, 0x181f ;  /* 0x00381f000d0a7f89 */ /* 0x00872800000e0000 */
[----:B--2---:R3:W2:Y:S02]  /*1e100*/  SHFL.IDX PT, R2, R14, 0x1, 0x181f ;  /* 0x00381f000e027f89 */ /* 0x0046a400000e0000 */
.L_x_2562:
        /* <DEDUP_REMOVED lines=20> */
.L_x_2499:
[----:B------:R-:W-:Y:S05]  /*1e250*/  BSYNC B0 ;  /* 0x0000000000007941 */ /* 0x000fea0003800000 */
.L_x_2498:
[----:B------:R-:W-:Y:S05]  /*1e260*/  BRA.DIV ~URZ, `(.L_x_2500) ;  /* 0x000048727f007947 */ /* 0x000fea000b800000 */
[----:B----4-:R4:W3:Y:S02]  /*1e270*/  SHFL.IDX PT, R10, R13, 0x2, 0x181f ;  /* 0x00581f000d0a7f89 */ /* 0x0108e400000e0000 */
.L_x_2563:
[----:B------:R-:W-:Y:S05]  /*1e280*/  BRA.DIV ~URZ, `(.L_x_2501) ;  /* 0x000048c27f007947 */ /* 0x000fea000b800000 */
[----:B--2---:R2:W4:Y:S02]  /*1e290*/  SHFL.IDX PT, R2, R14, 0x2, 0x181f ;  /* 0x00581f000e027f89 */ /* 0x00452400000e0000 */
.L_x_2564:
        /* <DEDUP_REMOVED lines=20> */
.L_x_2503:
[----:B------:R-:W-:Y:S05]  /*1e3e0*/  BSYNC B0 ;  /* 0x0000000000007941 */ /* 0x000fea0003800000 */
.L_x_2502:
[----:B------:R-:W-:Y:S05]  /*1e3f0*/  BRA.DIV ~URZ, `(.L_x_2504) ;  /* 0x000047c27f007947 */ /* 0x000fea000b800000 */
[----:B---3--:R3:W2:Y:S04]  /*1e400*/  SHFL.IDX PT, R10, R13, 0x3, 0x181f ;  /* 0x00781f000d0a7f89 */ /* 0x0086a800000e0000 */
[----:B----4-:R3:W4:Y:S02]  /*1e410*/  SHFL.IDX PT, R2, R14, 0x3, 0x181f ;  /* 0x00781f000e027f89 */ /* 0x01072400000e0000 */
.L_x_2565:
        /* <DEDUP_REMOVED lines=21> */
.L_x_2492:
        /* <DEDUP_REMOVED lines=35> */
.L_x_2566:
[----:B------:R-:W-:Y:S05]  /*1e7a0*/  BRA.DIV ~URZ, `(.L_x_2507) ;  /* 0x000045527f007947 */ /* 0x000fea000b800000 */
[----:B------:R3:W4:Y:S02]  /*1e7b0*/  SHFL.IDX PT, R0, R17, RZ, 0x1c1f ;  /* 0x001c1fff11007589 */ /* 0x00072400000e0000 */
.L_x_2567:
        /* <DEDUP_REMOVED lines=34> */
[C---:B--2---:R-:W-:Y:S02]  /*1e9e0*/  @!P5 LEA R6, P1, R14.reuse, R0, 0x2 ;  /* 0x000000000e06d211 */ /* 0x044fe400078210ff */
        /* <DEDUP_REMOVED lines=8> */
[----:B------:R-:W-:Y:S02]  /*1ea70*/  SHF.R.S32.HI R13, RZ, 0x1f, R13 ;  /* 0x0000001fff0d7819 */ /* 0x000fe4000001140d */
[----:B------:R-:W-:Y:S02]  /*1ea80*/  IADD3 R12, R235, 0x48, RZ ;  /* 0x00000048eb0c7810 */ /* 0x000fe40007ffe0ff */
[----:B------:R-:W-:-:S02]  /*1ea90*/  @!P6 LEA.HI.X R9, R11, R4, R13, 0x2, P1 ;  /* 0x000000040b09e211 */ /* 0x000fc400008f140d */
[C---:B------:R-:W-:Y:S02]  /*1eaa0*/  IADD3 R11, R235.reuse, 0x38, RZ ;  /* 0x00000038eb0b7810 */ /* 0x040fe40007ffe0ff */
[----:B------:R-:W-:Y:S01]  /*1eab0*/  IADD3 R13, R235, 0x30, RZ ;  /* 0x00000030eb0d7810 */ /* 0x000fe20007ffe0ff */
[----:B------:R5:W-:Y:S01]  /*1eac0*/  @!P6 ST.E.64 [R8.64], R144 ;  /* 0x000000900800e985 */ /* 0x000be2000c101b06 */
[----:B------:R-:W-:Y:S02]  /*1ead0*/  SHF.R.S32.HI R11, RZ, 0x1f, R11 ;  /* 0x0000001fff0b7819 */ /* 0x000fe4000001140b */
[----:B------:R-:W-:Y:S02]  /*1eae0*/  SHF.R.S32.HI R13, RZ, 0x1f, R13 ;  /* 0x0000001fff0d7819 */ /* 0x000fe4000001140d */
[----:B--2---:R-:W-:Y:S02]  /*1eaf0*/  @!P3 LEA R6, P0, R5, R0, 0x2 ;  /* 0x000000000506b211 */ /* 0x004fe400078010ff */
[----:B------:R-:W-:-:S02]  /*1eb00*/  ISETP.GE.AND P1, PT, R12, c[0x0][0x3c8], PT ;  /* 0x0000f2000c007a0c */ /* 0x000fc40003f26270 */
[----:B------:R-:W-:Y:S02]  /*1eb10*/  @!P3 LEA.HI.X R7, R5, R4, R13, 0x2, P0 ;  /* 0x000000040507b211 */ /* 0x000fe400000f140d */
[C---:B------:R-:W-:Y:S02]  /*1eb20*/  IADD3 R5, R235.reuse, 0x50, RZ ;  /* 0x00000050eb057810 */ /* 0x040fe40007ffe0ff */
[----:B------:R-:W-:Y:S01]  /*1eb30*/  IADD3 R13, R235, 0x40, RZ ;  /* 0x00000040eb0d7810 */ /* 0x000fe20007ffe0ff */
[----:B------:R2:W-:Y:S01]  /*1eb40*/  @!P3 ST.E.64 [R6.64], R28 ;  /* 0x0000001c0600b985 */ /* 0x0005e2000c101b06 */
[----:B------:R-:W-:Y:S02]  /*1eb50*/  ISETP.GE.AND P5, PT, R5, c[0x0][0x3c8], PT ;  /* 0x0000f20005007a0c */ /* 0x000fe40003fa6270 */
[----:B------:R-:W-:Y:S02]  /*1eb60*/  SHF.R.S32.HI R13, RZ, 0x1f, R13 ;  /* 0x0000001fff0d7819 */ /* 0x000fe4000001140d */
[----:B----4-:R-:W-:-:S04]  /*1eb70*/  @!P2 LEA R2, P4, R10, R0, 0x2 ;  /* 0x000000000a02a211 */ /* 0x010fc800078810ff */
[----:B------:R-:W-:Y:S02]  /*1eb80*/  @!P2 LEA.HI.X R3, R10, R4, R11, 0x2, P4 ;  /* 0x000000040a03a211 */ /* 0x000fe400020f140b */
[----:B------:R-:W-:Y:S02]  /*1eb90*/  IADD3 R10, R235, 0x40, RZ ;  /* 0x00000040eb0a7810 */ /* 0x000fe40007ffe0ff */
[----:B------:R-:W-:Y:S01]  /*1eba0*/  SHF.R.S32.HI R11, RZ, 0x1f, R5 ;  /* 0x0000001fff0b7819 */ /* 0x000fe20000011405 */
[----:B------:R4:W-:Y:S01]  /*1ebb0*/  @!P2 ST.E.64 [R2.64], R22 ;  /* 0x000000160200a985 */ /* 0x0009e2000c101b06 */
[----:B------:R-:W-:-:S13]  /*1ebc0*/  ISETP.GE.AND P6, PT, R10, c[0x0][0x3c8], PT ;  /* 0x0000f2000a007a0c */ /* 0x000fda0003fc6270 */
[-C--:B-----5:R-:W-:Y:S02]  /*1ebd0*/  @!P6 LEA R8, P0, R10, R0.reuse, 0x2 ;  /* 0x000000000a08e211 */ /* 0x0a0fe400078010ff */
[----:B--2---:R-:W-:Y:S02]  /*1ebe0*/  SHF.R.S32.HI R7, RZ, 0x1f, R12 ;  /* 0x0000001fff077819 */ /* 0x004fe4000001140c */
[----:B------:R-:W-:Y:S02]  /*1ebf0*/  @!P1 LEA R6, P2, R12, R0, 0x2 ;  /* 0x000000000c069211 */ /* 0x000fe400078410ff */
[-C--:B------:R-:W-:Y:S02]  /*1ec00*/  @!P6 LEA.HI.X R9, R10, R4.reuse, R13, 0x2, P0 ;  /* 0x000000040a09e211 */ /* 0x080fe400000f140d */
[----:B------:R-:W-:Y:S02]  /*1ec10*/  @!P1 LEA.HI.X R7, R12, R4, R7, 0x2, P2 ;  /* 0x000000040c079211 */ /* 0x000fe400010f1407 */
[C---:B------:R-:W-:Y:S01]  /*1ec20*/  @!P5 LEA R10, P0, R5.reuse, R0, 0x2 ;  /* 0x00000000050ad211 */ /* 0x040fe200078010ff */
[----:B------:R2:W-:Y:S03]  /*1ec30*/  @!P6 ST.E.64 [R8.64], R36 ;  /* 0x000000240800e985 */ /* 0x0005e6000c101b06 */
[----:B------:R-:W-:Y:S01]  /*1ec40*/  @!P5 LEA.HI.X R11, R5, R4, R11, 0x2, P0 ;  /* 0x00000004050bd211 */ /* 0x000fe200000f140b */
[----:B------:R5:W-:Y:S01]  /*1ec50*/  @!P1 ST.E.64 [R6.64], R32 ;  /* 0x0000002006009985 */ /* 0x000be2000c101b06 */
[----:B----4-:R-:W-:-:S02]  /*1ec60*/  IADD3 R3, R235, 0x58, RZ ;  /* 0x00000058eb037810 */ /* 0x010fc40007ffe0ff */
[----:B------:R-:W-:Y:S01]  /*1ec70*/  IADD3 R2, R235, 0x60, RZ ;  /* 0x00000060eb027810 */ /* 0x000fe20007ffe0ff */
[----:B------:R4:W-:Y:S01]  /*1ec80*/  @!P5 ST.E.64 [R10.64], R44 ;  /* 0x0000002c0a00d985 */ /* 0x0009e2000c101b06 */
[----:B------:R-:W-:Y:S02]  /*1ec90*/  ISETP.GE.AND P3, PT, R3, c[0x0][0x3c8], PT ;  /* 0x0000f20003007a0c */ /* 0x000fe40003f66270 */
[----:B------:R-:W-:Y:S02]  /*1eca0*/  ISETP.GE.AND P4, PT, R2, c[0x0][0x3c8], PT ;  /* 0x0000f20002007a0c */ /* 0x000fe40003f86270 */
[----:B------:R-:W-:-:S04]  /*1ecb0*/  IADD3 R5, R235, 0x70, RZ ;  /* 0x00000070eb057810 */ /* 0x000fc80007ffe0ff */
[----:B------:R-:W-:-:S07]  /*1ecc0*/  ISETP.GE.AND P6, PT, R5, c[0x0][0x3c8], PT ;  /* 0x0000f20005007a0c */ /* 0x000fce0003fc6270 */
[-C--:B------:R-:W-:Y:S02]  /*1ecd0*/  @!P4 LEA R12, P0, R2, R0.reuse, 0x2 ;  /* 0x00000000020cc211 */ /* 0x080fe400078010ff */
[----:B--2---:R-:W-:Y:S02]  /*1ece0*/  SHF.R.S32.HI R9, RZ, 0x1f, R3 ;  /* 0x0000001fff097819 */ /* 0x004fe40000011403 */
[----:B------:R-:W-:Y:S02]  /*1ecf0*/  @!P3 LEA R8, P1, R3, R0, 0x2 ;  /* 0x000000000308b211 */ /* 0x000fe400078210ff */
[----:B-----5:R-:W-:Y:S02]  /*1ed00*/  IADD3 R6, R235, 0x68, RZ ;  /* 0x00000068eb067810 */ /* 0x020fe40007ffe0ff */
[----:B------:R-:W-:Y:S02]  /*1ed10*/  SHF.R.S32.HI R7, RZ, 0x1f, R2 ;  /* 0x0000001fff077819 */ /* 0x000fe40000011402 */
[----:B------:R-:W-:-:S02]  /*1ed20*/  ISETP.GE.AND P2, PT, R6, c[0x0][0x3c8], PT ;  /* 0x0000f20006007a0c */ /* 0x000fc40003f46270 */
[-C--:B------:R-:W-:Y:S02]  /*1ed30*/  @!P3 LEA.HI.X R9, R3, R4.reuse, R9, 0x2, P1 ;  /* 0x000000040309b211 */ /* 0x080fe400008f1409 */
[C---:B------:R-:W-:Y:S02]  /*1ed40*/  IADD3 R3, R235.reuse, 0x78, RZ ;  /* 0x00000078eb037810 */ /* 0x040fe40007ffe0ff */
[----:B------:R-:W-:Y:S01]  /*1ed50*/  @!P4 LEA.HI.X R13, R2, R4, R7, 0x2, P0 ;  /* 0x00000004020dc211 */ /* 0x000fe200000f1407 */
[----:B------:R2:W-:Y:S01]  /*1ed60*/  @!P3 ST.E.64 [R8.64], R40 ;  /* 0x000000280800b985 */ /* 0x0005e2000c101b06 */
[----:B------:R-:W-:Y:S02]  /*1ed70*/  IADD3 R2, R235, 0x80, RZ ;  /* 0x00000080eb027810 */ /* 0x000fe40007ffe0ff */
[----:B------:R-:W-:Y:S01]  /*1ed80*/  ISETP.GE.AND P3, PT, R3, c[0x0][0x3c8], PT ;  /* 0x0000f20003007a0c */ /* 0x000fe20003f66270 */
[----:B------:R5:W-:Y:S01]  /*1ed90*/  @!P4 ST.E.64 [R12.64], R52 ;  /* 0x000000340c00c985 */ /* 0x000be2000c101b06 */
[----:B------:R-:W-:-:S02]  /*1eda0*/  ISETP.GE.AND P5, PT, R2, c[0x0][0x3c8], PT ;  /* 0x0000f20002007a0c */ /* 0x000fc40003fa6270 */
[----:B------:R-:W-:Y:S02]  /*1edb0*/  SHF.R.S32.HI R7, RZ, 0x1f, R6 ;  /* 0x0000001fff077819 */ /* 0x000fe40000011406 */
[----:B----4-:R-:W-:Y:S02]  /*1edc0*/  SHF.R.S32.HI R11, RZ, 0x1f, R5 ;  /* 0x0000001fff0b7819 */ /* 0x010fe40000011405 */
[----:B------:R-:W-:-:S04]  /*1edd0*/  @!P6 LEA R10, P0, R5, R0, 0x2 ;  /* 0x00000000050ae211 */ /* 0x000fc800078010ff */
[----:B------:R-:W-:Y:S02]  /*1ede0*/  @!P6 LEA.HI.X R11, R5, R4, R11, 0x2, P0 ;  /* 0x00000004050be211 */ /* 0x000fe400000f140b */
[----:B------:R-:W-:-:S04]  /*1edf0*/  IADD3 R5, R235, 0x90, RZ ;  /* 0x00000090eb057810 */ /* 0x000fc80007ffe0ff */
[----:B------:R-:W-:Y:S02]  /*1ee00*/  ISETP.GE.AND P4, PT, R5, c[0x0][0x3c8], PT ;  /* 0x0000f20005007a0c */ /* 0x000fe40003f86270 */
[----:B--2---:R-:W-:-:S04]  /*1ee10*/  @!P2 LEA R8, P1, R6, R0, 0x2 ;  /* 0x000000000608a211 */ /* 0x004fc800078210ff */
[----:B------:R-:W-:Y:S02]  /*1ee20*/  @!P2 LEA.HI.X R9, R6, R4, R7, 0x2, P1 ;  /* 0x000000040609a211 */ /* 0x000fe400008f1407 */
[----:B------:R-:W-:Y:S02]  /*1ee30*/  IADD3 R6, R235, 0x88, RZ ;  /* 0x00000088eb067810 */ /* 0x000fe40007ffe0ff */
[----:B------:R-:W-:Y:S01]  /*1ee40*/  SHF.R.S32.HI R7, RZ, 0x1f, R2 ;  /* 0x0000001fff077819 */ /* 0x000fe20000011402 */
[----:B------:R2:W-:Y:S01]  /*1ee50*/  @!P2 ST.E.64 [R8.64], R48 ;  /* 0x000000300800a985 */ /* 0x0005e2000c101b06 */
[----:B------:R-:W-:Y:S02]  /*1ee60*/  ISETP.GE.AND P2, PT, R6, c[0x0][0x3c8], PT ;  /* 0x0000f20006007a0c */ /* 0x000fe40003f46270 */
[C---:B-----5:R-:W-:Y:S01]  /*1ee70*/  @!P5 LEA R12, P0, R2.reuse, R0, 0x2 ;  /* 0x00000000020cd211 */ /* 0x060fe200078010ff */
[----:B------:R4:W-:Y:S03]  /*1ee80*/  @!P6 ST.E.64 [R10.64], R60 ;  /* 0x0000003c0a00e985 */ /* 0x0009e6000c101b06 */
[----:B------:R-:W-:-:S02]  /*1ee90*/  @!P5 LEA.HI.X R13, R2, R4, R7, 0x2, P0 ;  /* 0x00000004020dd211 */ /* 0x000fc400000f1407 */
[----:B------:R-:W-:Y:S02]  /*1eea0*/  IADD3 R2, R235, 0xa0, RZ ;  /* 0x000000a0eb027810 */ /* 0x000fe40007ffe0ff */
[----:B------:R-:W-:Y:S02]  /*1eeb0*/  SHF.R.S32.HI R7, RZ, 0x1f, R5 ;  /* 0x0000001fff077819 */ /* 0x000fe40000011405 */
[----:B--2---:R-:W-:Y:S02]  /*1eec0*/  SHF.R.S32.HI R9, RZ, 0x1f, R3 ;  /* 0x0000001fff097819 */ /* 0x004fe40000011403 */
[-C--:B------:R-:W-:Y:S02]  /*1eed0*/  @!P3 LEA R8, P1, R3, R0.reuse, 0x2 ;  /* 0x000000000308b211 */ /* 0x080fe400078210ff */
[----:B----4-:R-:W-:Y:S02]  /*1eee0*/  @!P4 LEA R10, P0, R5, R0, 0x2 ;  /* 0x00000000050ac211 */ /* 0x010fe400078010ff */
[----:B------:R-:W-:-:S02]  /*1eef0*/  @!P3 LEA.HI.X R9, R3, R4, R9, 0x2, P1 ;  /* 0x000000040309b211 */ /* 0x000fc400008f1409 */
[----:B------:R-:W-:Y:S02]  /*1ef00*/  IADD3 R3, R235, 0x98, RZ ;  /* 0x00000098eb037810 */ /* 0x000fe40007ffe0ff */
[----:B------:R-:W-:Y:S01]  /*1ef10*/  @!P4 LEA.HI.X R11, R5, R4, R7, 0x2, P0 ;  /* 0x00000004050bc211 */ /* 0x000fe200000f1407 */
[----:B------:R2:W-:Y:S01]  /*1ef20*/  @!P3 ST.E.64 [R8.64], R56 ;  /* 0x000000380800b985 */ /* 0x0005e2000c101b06 */
[----:B------:R-:W-:Y:S02]  /*1ef30*/  ISETP.GE.AND P3, PT, R3, c[0x0][0x3c8], PT ;  /* 0x0000f20003007a0c */ /* 0x000fe40003f66270 */
[----:B------:R-:W-:Y:S01]  /*1ef40*/  IADD3 R5, R235, 0xb0, RZ ;  /* 0x000000b0eb057810 */ /* 0x000fe20007ffe0ff */
[----:B------:R4:W-:Y:S01]  /*1ef50*/  @!P5 ST.E.64 [R12.64], R68 ;  /* 0x000000440c00d985 */ /* 0x0009e2000c101b06 */
[----:B------:R-:W-:Y:S02]  /*1ef60*/  ISETP.GE.AND P5, PT, R2, c[0x0][0x3c8], PT ;  /* 0x0000f20002007a0c */ /* 0x000fe40003fa6270 */
[----:B------:R-:W-:-:S02]  /*1ef70*/  SHF.R.S32.HI R7, RZ, 0x1f, R2 ;  /* 0x0000001fff077819 */ /* 0x000fc40000011402 */
[----:B------:R-:W-:Y:S02]  /*1ef80*/  ISETP.GE.AND P6, PT, R5, c[0x0][0x3c8], PT ;  /* 0x0000f20005007a0c */ /* 0x000fe40003fc6270 */
[----:B--2---:R-:W-:Y:S02]  /*1ef90*/  SHF.R.S32.HI R9, RZ, 0x1f, R6 ;  /* 0x0000001fff097819 */ /* 0x004fe40000011406 */
[----:B------:R-:W-:-:S05]  /*1efa0*/  @!P2 LEA R8, P1, R6, R0, 0x2 ;  /* 0x000000000608a211 */ /* 0x000fca00078210ff */
        /* <DEDUP_REMOVED lines=10> */
[----:B--2---:R-:W-:Y:S02]  /*1f050*/  SHF.R.S32.HI R9, RZ, 0x1f, R3 ;  /* 0x0000001fff097819 */ /* 0x004fe40000011403 */
[-C--:B------:R-:W-:Y:S02]  /*1f060*/  @!P3 LEA R8, P1, R3, R0.reuse, 0x2 ;  /* 0x000000000308b211 */ /* 0x080fe400078210ff */
[----:B----4-:R-:W-:Y:S02]  /*1f070*/  @!P6 LEA R10, P0, R5, R0, 0x2 ;  /* 0x00000000050ae211 */ /* 0x010fe400078010ff */
[----:B------:R-:W-:Y:S02]  /*1f080*/  @!P3 LEA.HI.X R9, R3, R4, R9, 0x2, P1 ;  /* 0x000000040309b211 */ /* 0x000fe400008f1409 */
[----:B------:R-:W-:-:S02]  /*1f090*/  IADD3 R3, R235, 0xb8, RZ ;  /* 0x000000b8eb037810 */ /* 0x000fc40007ffe0ff */
[----:B------:R-:W-:Y:S01]  /*1f0a0*/  @!P6 LEA.HI.X R11, R5, R4, R7, 0x2, P0 ;  /* 0x00000004050be211 */ /* 0x000fe200000f1407 */
[----:B------:R2:W-:Y:S01]  /*1f0b0*/  @!P3 ST.E.64 [R8.64], R72 ;  /* 0x000000480800b985 */ /* 0x0005e2000c101b06 */
[----:B------:R-:W-:Y:S02]  /*1f0c0*/  ISETP.GE.AND P3, PT, R3, c[0x0][0x3c8], PT ;  /* 0x0000f20003007a0c */ /* 0x000fe40003f66270 */
[----:B------:R-:W-:Y:S01]  /*1f0d0*/  IADD3 R5, R235, 0xd0, RZ ;  /* 0x000000d0eb057810 */ /* 0x000fe20007ffe0ff */
[----:B------:R4:W-:Y:S01]  /*1f0e0*/  @!P5 ST.E.64 [R12.64], R84 ;  /* 0x000000540c00d985 */ /* 0x0009e2000c101b06 */
[----:B------:R-:W-:Y:S02]  /*1f0f0*/  SHF.R.S32.HI R7, RZ, 0x1f, R2 ;  /* 0x0000001fff077819 */ /* 0x000fe40000011402 */
[----:B------:R-:W-:Y:S02]  /*1f100*/  ISETP.GE.AND P5, PT, R5, c[0x0][0x3c8], PT ;  /* 0x0000f20005007a0c */ /* 0x000fe40003fa6270 */
[----:B--2---:R-:W-:-:S02]  /*1f110*/  SHF.R.S32.HI R9, RZ, 0x1f, R6 ;  /* 0x0000001fff097819 */ /* 0x004fc40000011406 */
[-C--:B------:R-:W-:Y:S02]  /*1f120*/  @!P2 LEA R8, P1, R6, R0.reuse, 0x2 ;  /* 0x000000000608a211 */ /* 0x080fe400078210ff */
[----:B----4-:R-:W-:Y:S02]  /*1f130*/  @!P4 LEA R12, P0, R2, R0, 0x2 ;  /* 0x00000000020cc211 */ /* 0x010fe400078010ff */
[-C--:B------:R-:W-:Y:S02]  /*1f140*/  @!P2 LEA.HI.X R9, R6, R4.reuse, R9, 0x2, P1 ;  /* 0x000000040609a211 */ /* 0x080fe400008f1409 */
[----:B------:R-:W-:Y:S02]  /*1f150*/  IADD3 R6, R235, 0xc8, RZ ;  /* 0x000000c8eb067810 */ /* 0x000fe40007ffe0ff */
[----:B------:R-:W-:Y:S01]  /*1f160*/  @!P4 LEA.HI.X R13, R2, R4, R7, 0x2, P0 ;  /* 0x00000004020dc211 */ /* 0x000fe200000f1407 */
[----:B------:R2:W-:Y:S01]  /*1f170*/  @!P2 ST.E.64 [R8.64], R80 ;  /* 0x000000500800a985 */ /* 0x0005e2000c101b06 */
[----:B------:R-:W-:-:S02]  /*1f180*/  ISETP.GE.AND P2, PT, R6, c[0x0][0x3c8], PT ;  /* 0x0000f20006007a0c */ /* 0x000fc40003f46270 */
[C---:B------:R-:W-:Y:S01]  /*1f190*/  IADD3 R2, R235.reuse, 0xd8, RZ ;  /* 0x000000d8eb027810 */ /* 0x040fe20007ffe0ff */
[----:B------:R4:W-:Y:S01]  /*1f1a0*/  @!P6 ST.E.64 [R10.64], R92 ;  /* 0x0000005c0a00e985 */ /* 0x0009e2000c101b06 */
[----:B------:R-:W-:-:S04]  /*1f1b0*/  IADD3 R7, R235, 0xe0, RZ ;  /* 0x000000e0eb077810 */ /* 0x000fc80007ffe0ff */
[----:B------:R-:W-:Y:S02]  /*1f1c0*/  ISETP.GE.AND P6, PT, R7, c[0x0][0x3c8], PT ;  /* 0x0000f20007007a0c */ /* 0x000fe40003fc6270 */
[----:B--2---:R-:W-:Y:S02]  /*1f1d0*/  SHF.R.S32.HI R9, RZ, 0x1f, R3 ;  /* 0x0000001fff097819 */ /* 0x004fe40000011403 */
[-C--:B------:R-:W-:Y:S02]  /*1f1e0*/  @!P3 LEA R8, P1, R3, R0.reuse, 0x2 ;  /* 0x000000000308b211 */ /* 0x080fe400078210ff */
[----:B----4-:R-:W-:Y:S02]  /*1f1f0*/  @!P5 LEA R10, P0, R5, R0, 0x2 ;  /* 0x00000000050ad211 */ /* 0x010fe400078010ff */
[----:B------:R-:W-:Y:S02]  /*1f200*/  @!P3 LEA.HI.X R9, R3, R4, R9, 0x2, P1 ;  /* 0x000000040309b211 */ /* 0x000fe400008f1409 */
[----:B------:R-:W-:-:S03]  /*1f210*/  SHF.R.S32.HI R3, RZ, 0x1f, R5 ;  /* 0x0000001fff037819 */ /* 0x000fc60000011405 */
[----:B------:R2:W-:Y:S01]  /*1f220*/  @!P3 ST.E.64 [R8.64], R88 ;  /* 0x000000580800b985 */ /* 0x0005e2000c101b06 */
[----:B------:R-:W-:Y:S02]  /*1f230*/  @!P5 LEA.HI.X R11, R5, R4, R3, 0x2, P0 ;  /* 0x00000004050bd211 */ /* 0x000fe400000f1403 */
[----:B------:R-:W-:Y:S01]  /*1f240*/  IADD3 R5, R235, 0xe8, RZ ;  /* 0x000000e8eb057810 */ /* 0x000fe20007ffe0ff */
[----:B------:R4:W-:Y:S01]  /*1f250*/  @!P4 ST.E.64 [R12.64], R100 ;  /* 0x000000640c00c985 */ /* 0x0009e2000c101b06 */
[----:B------:R-:W-:Y:S02]  /*1f260*/  ISETP.GE.AND P4, PT, R2, c[0x0][0x3c8], PT ;  /* 0x0000f20002007a0c */ /* 0x000fe40003f86270 */
[----:B------:R-:W-:Y:S02]  /*1f270*/  ISETP.GE.AND P3, PT, R5, c[0x0][0x3c8], PT ;  /* 0x0000f20005007a0c */ /* 0x000fe40003f66270 */
[----:B------:R-:W-:Y:S02]  /*1f280*/  IADD3 R3, R235, 0xf0, RZ ;  /* 0x000000f0eb037810 */ /* 0x000fe40007ffe0ff */
[----:B--2---:R-:W-:-:S02]  /*1f290*/  SHF.R.S32.HI R9, RZ, 0x1f, R6 ;  /* 0x0000001fff097819 */ /* 0x004fc40000011406 */
[CC--:B------:R-:W-:Y:S02]  /*1f2a0*/  @!P2 LEA R8, P1, R6.reuse, R0.reuse, 0x2 ;  /* 0x000000000608a211 */ /* 0x0c0fe400078210ff */
[----:B----4-:R-:W-:Y:S02]  /*1f2b0*/  @!P6 LEA R12, P0, R7, R0, 0x2 ;  /* 0x00000000070ce211 */ /* 0x010fe400078010ff */
[----:B------:R-:W-:Y:S02]  /*1f2c0*/  @!P2 LEA.HI.X R9, R6, R4, R9, 0x2, P1 ;  /* 0x000000040609a211 */ /* 0x000fe400008f1409 */
[----:B------:R-:W-:Y:S02]  /*1f2d0*/  SHF.R.S32.HI R6, RZ, 0x1f, R2 ;  /* 0x0000001fff067819 */ /* 0x000fe40000011402 */
[----:B------:R-:W-:Y:S01]  /*1f2e0*/  @!P4 LEA R14, P1, R2, R0, 0x2 ;  /* 0x00000000020ec211 */ /* 0x000fe200078210ff */
[----:B------:R2:W-:Y:S01]  /*1f2f0*/  @!P2 ST.E.64 [R8.64], R96 ;  /* 0x000000600800a985 */ /* 0x0005e2000c101b06 */
[----:B------:R-:W-:-:S02]  /*1f300*/  ISETP.GE.AND P2, PT, R3, c[0x0][0x3c8], PT ;  /* 0x0000f20003007a0c */ /* 0x000fc40003f46270 */
[----:B------:R-:W-:Y:S01]  /*1f310*/  @!P4 LEA.HI.X R15, R2, R4, R6, 0x2, P1 ;  /* 0x00000004020fc211 */ /* 0x000fe200008f1406 */
[----:B------:R4:W-:Y:S01]  /*1f320*/  @!P5 ST.E.64 [R10.64], R108 ;  /* 0x0000006c0a00d985 */ /* 0x0009e2000c101b06 */
[----:B------:R-:W-:Y:S02]  /*1f330*/  IADD3 R2, R235, 0xf8, RZ ;  /* 0x000000f8eb027810 */ /* 0x000fe40007ffe0ff */
[----:B------:R-:W-:Y:S01]  /*1f340*/  SHF.R.S32.HI R6, RZ, 0x1f, R5 ;  /* 0x0000001fff067819 */ /* 0x000fe20000011405 */
[----:B------:R1:W-:Y:S01]  /*1f350*/  @!P4 ST.E.64 [R14.64], R160 ;  /* 0x000000a00e00c985 */ /* 0x0003e2000c101b06 */
[----:B------:R-:W-:Y:S02]  /*1f360*/  ISETP.GE.AND P1, PT, R2, c[0x0][0x3c8], PT ;  /* 0x0000f20002007a0c */ /* 0x000fe40003f26270 */
        /* <DEDUP_REMOVED lines=14> */
.L_x_2509:
[----:B------:R-:W-:Y:S05]  /*1f450*/  BSYNC B0 ;  /* 0x0000000000007941 */ /* 0x000fea0003800000 */
.L_x_2508:
[----:B------:R-:W-:Y:S05]  /*1f460*/  BRA.DIV ~URZ, `(.L_x_2510) ;  /* 0x000039027f007947 */ /* 0x000fea000b800000 */
[----:B--2---:R2:W1:Y:S04]  /*1f470*/  SHFL.IDX PT, R4, R16, 0x1, 0x1c1f ;  /* 0x003c1f0010047f89 */ /* 0x00446800000e0000 */
[----:B----4-:R2:W4:Y:S02]  /*1f480*/  SHFL.IDX PT, R0, R17, 0x1, 0x1c1f ;  /* 0x003c1f0011007f89 */ /* 0x01052400000e0000 */
.L_x_2568:
        /* <DEDUP_REMOVED lines=34> */
[----:B------:R-:W-:Y:S02]  /*1f6b0*/  @!P4 LEA R8, P0, R15, R0, 0x2 ;  /* 0x000000000f08c211 */ /* 0x000fe400078010ff */
[----:B------:R-:W-:Y:S01]  /*1f6c0*/  ISETP.GE.AND P1, PT, R13, c[0x0][0x3c8], PT ;  /* 0x0000f2000d007a0c */ /* 0x000fe20003f26270 */
[----:B------:R1:W-:Y:S01]  /*1f6d0*/  @!P5 ST.E.64 [R2.64], R128 ;  /* 0x000000800200d985 */ /* 0x0003e2000c101b06 */
[----:B------:R-:W-:Y:S02]  /*1f6e0*/  @!P4 LEA.HI.X R9, R15, R4, R16, 0x2, P0 ;  /* 0x000000040f09c211 */ /* 0x000fe400000f1410 */
[----:B----4-:R-:W-:Y:S02]  /*1f6f0*/  @!P3 LEA R6, P6, R12, R0, 0x2 ;  /* 0x000000000c06b211 */ /* 0x010fe400078c10ff */
[----:B------:R-:W-:Y:S01]  /*1f700*/  ISETP.GE.AND P0, PT, R10, c[0x0][0x3c8], PT ;  /* 0x0000f2000a007a0c */ /* 0x000fe20003f06270 */
[----:B------:R2:W-:Y:S01]  /*1f710*/  @!P4 ST.E.64 [R8.64], R154 ;  /* 0x0000009a0800c985 */ /* 0x0005e2000c101b06 */
[----:B------:R-:W-:-:S02]  /*1f720*/  @!P3 LEA.HI.X R7, R12, R4, R14, 0x2, P6 ;  /* 0x000000040c07b211 */ /* 0x000fc400030f140e */
[C---:B------:R-:W-:Y:S02]  /*1f730*/  IADD3 R12, R235.reuse, 0x40, RZ ;  /* 0x00000040eb0c7810 */ /* 0x040fe40007ffe0ff */
[C---:B------:R-:W-:Y:S01]  /*1f740*/  IADD3 R15, R235.reuse, 0x30, RZ ;  /* 0x00000030eb0f7810 */ /* 0x040fe20007ffe0ff */
[----:B------:R4:W-:Y:S01]  /*1f750*/  @!P3 ST.E.64 [R6.64], R150 ;  /* 0x000000960600b985 */ /* 0x0009e2000c101b06 */
[----:B------:R-:W-:Y:S02]  /*1f760*/  ISETP.GE.AND P4, PT, R12, c[0x0][0x3c8], PT ;  /* 0x0000f2000c007a0c */ /* 0x000fe40003f86270 */
[----:B------:R-:W-:Y:S02]  /*1f770*/  SHF.R.S32.HI R15, RZ, 0x1f, R15 ;  /* 0x0000001fff0f7819 */ /* 0x000fe4000001140f */
[----:B------:R-:W-:Y:S02]  /*1f780*/  IADD3 R14, R235, 0x48, RZ ;  /* 0x00000048eb0e7810 */ /* 0x000fe40007ffe0ff */
[----:B-1----:R-:W-:-:S04]  /*1f790*/  @!P2 LEA R2, P5, R5, R0, 0x2 ;  /* 0x000000000502a211 */ /* 0x002fc800078a10ff */
[----:B------:R-:W-:Y:S02]  /*1f7a0*/  @!P2 LEA.HI.X R3, R5, R4, R11, 0x2, P5 ;  /* 0x000000040503a211 */ /* 0x000fe400028f140b */
[----:B------:R-:W-:Y:S02]  /*1f7b0*/  IADD3 R11, R235, 0x38, RZ ;  /* 0x00000038eb0b7810 */ /* 0x000fe40007ffe0ff */
        /* <DEDUP_REMOVED lines=10> */
[----:B------:R-:W-:Y:S02]  /*1f860*/  IADD3 R15, R235, 0x40, RZ ;  /* 0x00000040eb0f7810 */ /* 0x000fe40007ffe0ff */
[----:B------:R-:W-:Y:S01]  /*1f870*/  SHF.R.S32.HI R13, RZ, 0x1f, R5 ;  /* 0x0000001fff0d7819 */ /* 0x000fe20000011405 */
[----:B------:R4:W-:Y:S01]  /*1f880*/  @!P0 ST.E.64 [R6.64], R30 ;  /* 0x0000001e06008985 */ /* 0x0009e2000c101b06 */
[----:B------:R-:W-:-:S02]  /*1f890*/  SHF.R.S32.HI R15, RZ, 0x1f, R15 ;  /* 0x0000001fff0f7819 */ /* 0x000fc4000001140f */
[----:B------:R-:W-:-:S04]  /*1f8a0*/  @!P4 LEA R10, P0, R12, R0, 0x2 ;  /* 0x000000000c0ac211 */ /* 0x000fc800078010ff */
[----:B------:R-:W-:Y:S02]  /*1f8b0*/  @!P4 LEA.HI.X R11, R12, R4, R15, 0x2, P0 ;  /* 0x000000040c0bc211 */ /* 0x000fe400000f140f */
[----:B------:R-:W-:Y:S02]  /*1f8c0*/  @!P6 LEA R16, P0, R5, R0, 0x2 ;  /* 0x000000000510e211 */ /* 0x000fe400078010ff */
[C---:B-1----:R-:W-:Y:S01]  /*1f8d0*/  IADD3 R3, R235.reuse, 0x58, RZ ;  /* 0x00000058eb037810 */ /* 0x042fe20007ffe0ff */
[----:B------:R1:W-:Y:S01]  /*1f8e0*/  @!P4 ST.E.64 [R10.64], R38 ;  /* 0x000000260a00c985 */ /* 0x0003e2000c101b06 */
[----:B------:R-:W-:Y:S02]  /*1f8f0*/  IADD3 R2, R235, 0x60, RZ ;  /* 0x00000060eb027810 */ /* 0x000fe40007ffe0ff */
[----:B------:R-:W-:Y:S02]  /*1f900*/  ISETP.GE.AND P5, PT, R3, c[0x0][0x3c8], PT ;  /* 0x0000f20003007a0c */ /* 0x000fe40003fa6270 */
[----:B------:R-:W-:-:S02]  /*1f910*/  SHF.R.S32.HI R12, RZ, 0x1f, R3 ;  /* 0x0000001fff0c7819 */ /* 0x000fc40000011403 */
[----:B---3--:R-:W-:Y:S02]  /*1f920*/  @!P6 LEA.HI.X R17, R5, R4, R13, 0x2, P0 ;  /* 0x000000040511e211 */ /* 0x008fe400000f140d */
[----:B------:R-:W-:Y:S02]  /*1f930*/  ISETP.GE.AND P4, PT, R2, c[0x0][0x3c8], PT ;  /* 0x0000f20002007a0c */ /* 0x000fe40003f86270 */
[----:B--2---:R-:W-:Y:S02]  /*1f940*/  @!P3 LEA R8, P1, R14, R0, 0x2 ;  /* 0x000000000e08b211 */ /* 0x004fe400078210ff */
[C---:B------:R-:W-:Y:S02]  /*1f950*/  IADD3 R5, R235.reuse, 0x70, RZ ;  /* 0x00000070eb057810 */ /* 0x040fe40007ffe0ff */
[----:B----4-:R-:W-:Y:S02]  /*1f960*/  SHF.R.S32.HI R7, RZ, 0x1f, R14 ;  /* 0x0000001fff077819 */ /* 0x010fe4000001140e */
[----:B------:R-:W-:-:S02]  /*1f970*/  IADD3 R6, R235, 0x68, RZ ;  /* 0x00000068eb067810 */ /* 0x000fc40007ffe0ff */
[----:B------:R-:W-:Y:S02]  /*1f980*/  @!P3 LEA.HI.X R9, R14, R4, R7, 0x2, P1 ;  /* 0x000000040e09b211 */ /* 0x000fe400008f1407 */
[C---:B------:R-:W-:Y:S02]  /*1f990*/  @!P5 LEA R14, P1, R3.reuse, R0, 0x2 ;  /* 0x00000000030ed211 */ /* 0x040fe400078210ff */
[----:B------:R-:W-:Y:S01]  /*1f9a0*/  ISETP.GE.AND P2, PT, R6, c[0x0][0x3c8], PT ;  /* 0x0000f20006007a0c */ /* 0x000fe20003f46270 */
[----:B------:R2:W-:Y:S01]  /*1f9b0*/  @!P3 ST.E.64 [R8.64], R34 ;  /* 0x000000220800b985 */ /* 0x0005e2000c101b06 */
[----:B------:R-:W-:Y:S02]  /*1f9c0*/  @!P5 LEA.HI.X R15, R3, R4, R12, 0x2, P1 ;  /* 0x00000004030fd211 */ /* 0x000fe400008f140c */
[----:B------:R-:W-:Y:S01]  /*1f9d0*/  ISETP.GE.AND P1, PT, R5, c[0x0][0x3c8], PT ;  /* 0x0000f20005007a0c */ /* 0x000fe20003f26270 */
[----:B------:R3:W-:Y:S01]  /*1f9e0*/  @!P6 ST.E.64 [R16.64], R46 ;  /* 0x0000002e1000e985 */ /* 0x0007e2000c101b06 */
[----:B------:R-:W-:-:S02]  /*1f9f0*/  @!P4 LEA R12, P0, R2, R0, 0x2 ;  /* 0x00000000020cc211 */ /* 0x000fc400078010ff */
[----:B------:R-:W-:Y:S01]  /*1fa00*/  SHF.R.S32.HI R7, RZ, 0x1f, R6 ;  /* 0x0000001fff077819 */ /* 0x000fe20000011406 */
[----:B------:R4:W-:Y:S01]  /*1fa10*/  @!P5 ST.E.64 [R14.64], R42 ;  /* 0x0000002a0e00d985 */ /* 0x0009e2000c101b06 */
[----:B------:R-:W-:-:S03]  /*1fa20*/  IADD3 R3, R235, 0x78, RZ ;  /* 0x00000078eb037810 */ /* 0x000fc60007ffe0ff */
[----:B-1----:R-:W-:-:S04]  /*1fa30*/  @!P2 LEA R10, P3, R6, R0, 0x2 ;  /* 0x00000000060aa211 */ /* 0x002fc800078610ff */
[----:B------:R-:W-:Y:S02]  /*1fa40*/  @!P2 LEA.HI.X R11, R6, R4, R7, 0x2, P3 ;  /* 0x00000004060ba211 */ /* 0x000fe400018f1407 */
[----:B------:R-:W-:Y:S02]  /*1fa50*/  IADD3 R7, R235, 0x88, RZ ;  /* 0x00000088eb077810 */ /* 0x000fe40007ffe0ff */
[----:B------:R-:W-:Y:S02]  /*1fa60*/  SHF.R.S32.HI R6, RZ, 0x1f, R3 ;  /* 0x0000001fff067819 */ /* 0x000fe40000011403 */
[----:B------:R-:W-:Y:S02]  /*1fa70*/  ISETP.GE.AND P5, PT, R7, c[0x0][0x3c8], PT ;  /* 0x0000f20007007a0c */ /* 0x000fe40003fa6270 */
[----:B--2---:R-:W-:Y:S02]  /*1fa80*/  SHF.R.S32.HI R8, RZ, 0x1f, R2 ;  /* 0x0000001fff087819 */ /* 0x004fe40000011402 */
[----:B------:R-:W-:-:S02]  /*1fa90*/  SHF.R.S32.HI R9, RZ, 0x1f, R5 ;  /* 0x0000001fff097819 */ /* 0x000fc40000011405 */
[C---:B------:R-:W-:Y:S02]  /*1faa0*/  @!P4 LEA.HI.X R13, R2.reuse, R4, R8, 0x2, P0 ;  /* 0x00000004020dc211 */ /* 0x040fe400000f1408 */
[----:B------:R-:W-:Y:S02]  /*1fab0*/  @!P1 LEA R18, P4, R5, R0, 0x2 ;  /* 0x0000000005129211 */ /* 0x000fe400078810ff */
[----:B------:R-:W-:Y:S02]  /*1fac0*/  ISETP.GE.AND P0, PT, R3, c[0x0][0x3c8], PT ;  /* 0x0000f20003007a0c */ /* 0x000fe40003f06270 */
[----:B------:R-:W-:Y:S02]  /*1fad0*/  @!P1 LEA.HI.X R19, R5, R4, R9, 0x2, P4 ;  /* 0x0000000405139211 */ /* 0x000fe400020f1409 */
[----:B------:R-:W-:Y:S02]  /*1fae0*/  ISETP.GE.AND P4, PT, R2, c[0x0][0x3c8], PT ;  /* 0x0000f20002007a0c */ /* 0x000fe40003f86270 */
[----:B------:R-:W-:-:S02]  /*1faf0*/  IADD3 R8, R235, 0x80, RZ ;  /* 0x00000080eb087810 */ /* 0x000fc40007ffe0ff */
[----:B------:R-:W-:Y:S02]  /*1fb00*/  SHF.R.S32.HI R5, RZ, 0x1f, R7 ;  /* 0x0000001fff057819 */ /* 0x000fe40000011407 */
[----:B------:R-:W-:Y:S02]  /*1fb10*/  ISETP.GE.AND P6, PT, R8, c[0x0][0x3c8], PT ;  /* 0x0000f20008007a0c */ /* 0x000fe40003fc6270 */
[----:B------:R-:W-:Y:S02]  /*1fb20*/  IADD3 R2, R235, 0x90, RZ ;  /* 0x00000090eb027810 */ /* 0x000fe40007ffe0ff */
[C---:B---3--:R-:W-:Y:S02]  /*1fb30*/  @!P0 LEA R16, P3, R3.reuse, R0, 0x2 ;  /* 0x0000000003108211 */ /* 0x048fe400078610ff */
[----:B------:R-:W-:Y:S01]  /*1fb40*/  SHF.R.S32.HI R9, RZ, 0x1f, R2 ;  /* 0x0000001fff097819 */ /* 0x000fe20000011402 */
[----:B------:R1:W-:Y:S01]  /*1fb50*/  @!P4 ST.E.64 [R12.64], R54 ;  /* 0x000000360c00c985 */ /* 0x0003e2000c101b06 */
[----:B------:R-:W-:-:S02]  /*1fb60*/  @!P0 LEA.HI.X R17, R3, R4, R6, 0x2, P3 ;  /* 0x0000000403118211 */ /* 0x000fc400018f1406 */
[C---:B------:R-:W-:Y:S01]  /*1fb70*/  IADD3 R6, R235.reuse, 0x98, RZ ;  /* 0x00000098eb067810 */ /* 0x040fe20007ffe0ff */
[----:B------:R2:W-:Y:S01]  /*1fb80*/  @!P2 ST.E.64 [R10.64], R50 ;  /* 0x000000320a00a985 */ /* 0x0005e2000c101b06 */
[----:B------:R-:W-:Y:S02]  /*1fb90*/  SHF.R.S32.HI R3, RZ, 0x1f, R8 ;  /* 0x0000001fff037819 */ /* 0x000fe40000011408 */
[----:B----4-:R-:W-:Y:S01]  /*1fba0*/  @!P6 LEA R14, P3, R8, R0, 0x2 ;  /* 0x00000000080ee211 */ /* 0x010fe200078610ff */
[----:B------:R-:W-:Y:S01]  /*1fbb0*/  @!P1 ST.E.64 [R18.64], R62 ;  /* 0x0000003e12009985 */ /* 0x000fe2000c101b06 */
[----:B------:R-:W-:Y:S02]  /*1fbc0*/  ISETP.GE.AND P4, PT, R6, c[0x0][0x3c8], PT ;  /* 0x0000f20006007a0c */ /* 0x000fe40003f86270 */
[----:B------:R-:W-:Y:S01]  /*1fbd0*/  @!P6 LEA.HI.X R15, R8, R4, R3, 0x2, P3 ;  /* 0x00000004080fe211 */ /* 0x000fe200018f1403 */
[----:B------:R3:W-:Y:S01]  /*1fbe0*/  @!P0 ST.E.64 [R16.64], R58 ;  /* 0x0000003a10008985 */ /* 0x0007e2000c101b06 */
[----:B------:R-:W-:-:S03]  /*1fbf0*/  IADD3 R3, R235, 0xa8, RZ ;  /* 0x000000a8eb037810 */ /* 0x000fc60007ffe0ff */
[----:B------:R-:W-:Y:S01]  /*1fc00*/  @!P6 ST.E.64 [R14.64], R70 ;  /* 0x000000460e00e985 */ /* 0x000fe2000c101b06 */
[----:B------:R-:W-:-:S05]  /*1fc10*/  ISETP.GE.AND P6, PT, R2, c[0x0][0x3c8], PT ;  /* 0x0000f20002007a0c */ /* 0x000fca0003fc6270 */
[-C--:B------:R-:W-:Y:S02]  /*1fc20*/  @!P4 LEA R8, P1, R6, R0.reuse, 0x2 ;  /* 0x000000000608c211 */ /* 0x080fe400078210ff */
        /* <DEDUP_REMOVED lines=8> */
[-C--:B------:R-:W-:Y:S02]  /*1fcb0*/  @!P2 LEA.HI.X R11, R2, R4.reuse, R9, 0x2, P0 ;  /* 0x00000004020ba211 */ /* 0x080fe400000f1409 */
[----:B------:R-:W-:Y:S02]  /*1fcc0*/  ISETP.GE.AND P2, PT, R3, c[0x0][0x3c8], PT ;  /* 0x0000f20003007a0c */ /* 0x000fe40003f46270 */
[----:B------:R-:W-:Y:S01]  /*1fcd0*/  @!P4 LEA.HI.X R9, R6, R4, R7, 0x2, P1 ;  /* 0x000000040609c211 */ /* 0x000fe200008f1407 */
[----:B------:R2:W-:Y:S01]  /*1fce0*/  @!P6 ST.E.64 [R10.64], R78 ;  /* 0x0000004e0a00e985 */ /* 0x0005e2000c101b06 */
[----:B---3--:R-:W-:Y:S02]  /*1fcf0*/  @!P3 LEA R16, P0, R5, R0, 0x2 ;  /* 0x000000000510b211 */ /* 0x008fe400078010ff */
[C---:B------:R-:W-:Y:S01]  /*1fd00*/  IADD3 R6, R235.reuse, 0xb8, RZ ;  /* 0x000000b8eb067810 */ /* 0x040fe20007ffe0ff */
[----:B------:R3:W-:Y:S01]  /*1fd10*/  @!P4 ST.E.64 [R8.64], R74 ;  /* 0x0000004a0800c985 */ /* 0x0007e2000c101b06 */
[----:B------:R-:W-:-:S02]  /*1fd20*/  IADD3 R7, R235, 0xb0, RZ ;  /* 0x000000b0eb077810 */ /* 0x000fc40007ffe0ff */
[----:B------:R-:W-:Y:S02]  /*1fd30*/  IADD3 R2, R235, 0xc8, RZ ;  /* 0x000000c8eb027810 */ /* 0x000fe40007ffe0ff */
[----:B------:R-:W-:Y:S02]  /*1fd40*/  ISETP.GE.AND P1, PT, R7, c[0x0][0x3c8], PT ;  /* 0x0000f20007007a0c */ /* 0x000fe40003f26270 */
[----:B-1----:R-:W-:Y:S02]  /*1fd50*/  SHF.R.S32.HI R13, RZ, 0x1f, R5 ;  /* 0x0000001fff0d7819 */ /* 0x002fe40000011405 */
[----:B------:R-:W-:Y:S02]  /*1fd60*/  SHF.R.S32.HI R12, RZ, 0x1f, R3 ;  /* 0x0000001fff0c7819 */ /* 0x000fe40000011403 */
[----:B------:R-:W-:Y:S02]  /*1fd70*/  @!P3 LEA.HI.X R17, R5, R4, R13, 0x2, P0 ;  /* 0x000000040511b211 */ /* 0x000fe400000f140d */
[----:B------:R-:W-:-:S02]  /*1fd80*/  ISETP.GE.AND P0, PT, R6, c[0x0][0x3c8], PT ;  /* 0x0000f20006007a0c */ /* 0x000fc40003f06270 */
[C---:B------:R-:W-:Y:S01]  /*1fd90*/  @!P2 LEA R14, P5, R3.reuse, R0, 0x2 ;  /* 0x00000000030ea211 */ /* 0x040fe200078a10ff */
[----:B------:R1:W-:Y:S01]  /*1fda0*/  @!P3 ST.E.64 [R16.64], R86 ;  /* 0x000000561000b985 */ /* 0x0003e2000c101b06 */
[----:B------:R-:W-:Y:S02]  /*1fdb0*/  SHF.R.S32.HI R5, RZ, 0x1f, R6 ;  /* 0x0000001fff057819 */ /* 0x000fe40000011406 */
[----:B------:R-:W-:Y:S02]  /*1fdc0*/  @!P2 LEA.HI.X R15, R3, R4, R12, 0x2, P5 ;  /* 0x00000004030fa211 */ /* 0x000fe400028f140c */
[----:B------:R-:W-:Y:S02]  /*1fdd0*/  IADD3 R3, R235, 0xc0, RZ ;  /* 0x000000c0eb037810 */ /* 0x000fe40007ffe0ff */
[----:B------:R-:W-:Y:S01]  /*1fde0*/  @!P1 LEA R12, P5, R7, R0, 0x2 ;  /* 0x00000000070c9211 */ /* 0x000fe200078a10ff */
[----:B------:R4:W-:Y:S01]  /*1fdf0*/  @!P2 ST.E.64 [R14.64], R82 ;  /* 0x000000520e00a985 */ /* 0x0009e2000c101b06 */
[----:B------:R-:W-:-:S02]  /*1fe00*/  ISETP.GE.AND P6, PT, R3, c[0x0][0x3c8], PT ;  /* 0x0000f20003007a0c */ /* 0x000fc40003fc6270 */
[C---:B--2---:R-:W-:Y:S02]  /*1fe10*/  @!P0 LEA R10, P4, R6.reuse, R0, 0x2 ;  /* 0x00000000060a8211 */ /* 0x044fe400078810ff */
[----:B---3--:R-:W-:Y:S02]  /*1fe20*/  SHF.R.S32.HI R8, RZ, 0x1f, R7 ;  /* 0x0000001fff087819 */ /* 0x008fe40000011407 */
[-C--:B------:R-:W-:Y:S02]  /*1fe30*/  @!P0 LEA.HI.X R11, R6, R4.reuse, R5, 0x2, P4 ;  /* 0x00000004060b8211 */ /* 0x080fe400020f1405 */
[----:B------:R-:W-:Y:S02]  /*1fe40*/  ISETP.GE.AND P4, PT, R2, c[0x0][0x3c8], PT ;  /* 0x0000f20002007a0c */ /* 0x000fe40003f86270 */
[----:B------:R-:W-:Y:S02]  /*1fe50*/  SHF.R.S32.HI R5, RZ, 0x1f, R3 ;  /* 0x0000001fff057819 */ /* 0x000fe40000011403 */
[----:B------:R-:W-:-:S02]  /*1fe60*/  @!P1 LEA.HI.X R13, R7, R4, R8, 0x2, P5 ;  /* 0x00000004070d9211 */ /* 0x000fc400028f1408 */
[C---:B------:R-:W-:Y:S02]  /*1fe70*/  IADD3 R7, R235.reuse, 0xd0, RZ ;  /* 0x000000d0eb077810 */ /* 0x040fe40007ffe0ff */
[----:B------:R-:W-:Y:S01]  /*1fe80*/  IADD3 R8, R235, 0xd8, RZ ;  /* 0x000000d8eb087810 */ /* 0x000fe20007ffe0ff */
[----:B------:R2:W-:Y:S01]  /*1fe90*/  @!P1 ST.E.64 [R12.64], R162 ;  /* 0x000000a20c009985 */ /* 0x0005e2000c101b06 */
[----:B------:R-:W-:Y:S02]  /*1fea0*/  ISETP.GE.AND P5, PT, R7, c[0x0][0x3c8], PT ;  /* 0x0000f20007007a0c */ /* 0x000fe40003fa6270 */
[----:B------:R-:W-:Y:S01]  /*1feb0*/  SHF.R.S32.HI R6, RZ, 0x1f, R2 ;  /* 0x0000001fff067819 */ /* 0x000fe20000011402 */
[----:B------:R3:W-:Y:S01]  /*1fec0*/  @!P0 ST.E.64 [R10.64], R90 ;  /* 0x0000005a0a008985 */ /* 0x0007e2000c101b06 */
[----:B-1----:R-:W-:Y:S02]  /*1fed0*/  @!P4 LEA R16, P2, R2, R0, 0x2 ;  /* 0x000000000210c211 */ /* 0x002fe400078410ff */
[----:B------:R-:W-:-:S02]  /*1fee0*/  ISETP.GE.AND P4, PT, R8, c[0x0][0x3c8], PT ;  /* 0x0000f20008007a0c */ /* 0x000fc40003f86270 */
[----:B------:R-:W-:Y:S02]  /*1fef0*/  SHF.R.S32.HI R9, RZ, 0x1f, R8 ;  /* 0x0000001fff097819 */ /* 0x000fe40000011408 */
[----:B----4-:R-:W-:-:S04]  /*1ff00*/  @!P6 LEA R14, P3, R3, R0, 0x2 ;  /* 0x00000000030ee211 */ /* 0x010fc800078610ff */
[----:B------:R-:W-:Y:S02]  /*1ff10*/  @!P6 LEA.HI.X R15, R3, R4, R5, 0x2, P3 ;  /* 0x00000004030fe211 */ /* 0x000fe400018f1405 */
[C---:B------:R-:W-:Y:S02]  /*1ff20*/  ISETP.GE.AND P3, PT, R2.reuse, c[0x0][0x3c8], PT ;  /* 0x0000f20002007a0c */ /* 0x040fe40003f66270 */
[----:B------:R-:W-:Y:S01]  /*1ff30*/  SHF.R.S32.HI R3, RZ, 0x1f, R7 ;  /* 0x0000001fff037819 */ /* 0x000fe20000011407 */
[----:B------:R-:W-:Y:S01]  /*1ff40*/  @!P6 ST.E.64 [R14.64], R166 ;  /* 0x000000a60e00e985 */ /* 0x000fe2000c101b06 */
[----:B------:R-:W-:Y:S02]  /*1ff50*/  IADD3 R5, R235, 0xe8, RZ ;  /* 0x000000e8eb057810 */ /* 0x000fe40007ffe0ff */
[----:B------:R-:W-:Y:S02]  /*1ff60*/  ISETP.GE.AND P6, PT, R2, c[0x0][0x3c8], PT ;  /* 0x0000f20002007a0c */ /* 0x000fe40003fc6270 */
[----:B--2---:R-:W-:-:S05]  /*1ff70*/  @!P5 LEA R12, P1, R7, R0, 0x2 ;  /* 0x00000000070cd211 */ /* 0x004fca00078210ff */
[-C--:B------:R-:W-:Y:S02]  /*1ff80*/  @!P3 LEA.HI.X R17, R2, R4.reuse, R6, 0x2, P2 ;  /* 0x000000040211b211 */ /* 0x080fe400010f1406 */
[----:B------:R-:W-:Y:S02]  /*1ff90*/  IADD3 R6, R235, 0xe0, RZ ;  /* 0x000000e0eb067810 */ /* 0x000fe40007ffe0ff */
[----:B------:R-:W-:Y:S02]  /*1ffa0*/  @!P5 LEA.HI.X R13, R7, R4, R3, 0x2, P1 ;  /* 0x00000004070dd211 */ /* 0x000fe400008f1403 */
[----:B------:R-:W-:Y:S01]  /*1ffb0*/  @!P6 ST.E.64 [R16.64], R170 ;  /* 0x000000aa1000e985 */ /* 0x000fe2000c101b06 */
[----:B------:R-:W-:Y:S02]  /*1ffc0*/  ISETP.GE.AND P3, PT, R6, c[0x0][0x3c8], PT ;  /* 0x0000f20006007a0c */ /* 0x000fe40003f66270 */
[----:B------:R-:W-:Y:S01]  /*1ffd0*/  ISETP.GE.AND P2, PT, R5, c[0x0][0x3c8], PT ;  /* 0x0000f20005007a0c */ /* 0x000fe20003f46270 */
[----:B------:R-:W-:Y:S01]  /*1ffe0*/  @!P5 ST.E.64 [R12.64], R168 ;  /* 0x000000a80c00d985 */ /* 0x000fe2000c101b06 */
[----:B------:R-:W-:-:S02]  /*1fff0*/  IADD3 R3, R235, 0xf0, RZ ;  /* 0x000000f0eb037810 */ /* 0x000fc40007ffe0ff */
[C---:B---3--:R-:W-:Y:S02]  /*20000*/  @!P4 LEA R10, P0, R8.reuse, R0, 0x2 ;  /* 0x00000000080ac211 */ /* 0x048fe400078010ff */
[----:B------:R-:W-:Y:S02]  /*20010*/  ISETP.GE.AND P1, PT, R3, c[0x0][0x3c8], PT ;  /* 0x0000f20003007a0c */ /* 0x000fe40003f26270 */
[----:B------:R-:W-:Y:S02]  /*20020*/  @!P4 LEA.HI.X R11, R8, R4, R9, 0x2, P0 ;  /* 0x00000004080bc211 */ /* 0x000fe400000f1409 */
[----:B------:R-:W-:Y:S02]  /*20030*/  SHF.R.S32.HI R7, RZ, 0x1f, R6 ;  /* 0x0000001fff077819 */ /* 0x000fe40000011406 */
[C---:B------:R-:W-:Y:S01]  /*20040*/  @!P3 LEA R8, P0, R6.reuse, R0, 0x2 ;  /* 0x000000000608b211 */ /* 0x040fe200078010ff */
[----:B------:R-:W-:Y:S03]  /*20050*/  @!P4 ST.E.64 [R10.64], R110 ;  /* 0x0000006e0a00c985 */ /* 0x000fe6000c101b06 */
[----:B------:R-:W-:-:S02]  /*20060*/  @!P3 LEA.HI.X R9, R6, R4, R7, 0x2, P0 ;  /* 0x000000040609b211 */ /* 0x000fc400000f1407 */
        /* <DEDUP_REMOVED lines=17> */
.L_x_2490:
[----:B------:R-:W2:Y:S04]  /*20180*/  LDL.LU R0, [R1+0x4c] ;  /* 0x00004c0001007983 */ /* 0x000ea80000300800 */
[----:B------:R-:W3:Y:S04]  /*20190*/  LDL R8, [R1+0x10] ;  /* 0x0000100001087983 */ /* 0x000ee80000100800 */
[----:B------:R-:W4:Y:S01]  /*201a0*/  LDL R7, [R1+0x24] ;  /* 0x0000240001077983 */ /* 0x000f220000100800 */
        /* <DEDUP_REMOVED lines=13> */
[----:B-1----:R-:W-:Y:S01]  /*20280*/  SEL R18, R0, c[0x0][0x3d4], P0 ;  /* 0x0000f50000127a07 */ /* 0x002fe20000000000 */
[----:B------:R-:W-:Y:S05]  /*20290*/  @P1 BRA `(.L_x_2511) ;  /* 0x0000004000001947 */ /* 0x000fea0003800000 */
[----:B------:R-:W-:Y:S05]  /*202a0*/  @!P2 BRA `(.L_x_2511) ;  /* 0x000000300000a947 */ /* 0x000fea0003800000 */
[----:B------:R1:W2:Y:S04]  /*202b0*/  LDG.E R0, [R4.64] ;  /* 0x0000000604007981 */ /* 0x0002a8000c1e1900 */
[----:B-1-3--:R-:W2:Y:S02]  /*202c0*/  LDG.E R4, [R4.64+0x4] ;  /* 0x0000040604047981 */ /* 0x00aea4000c1e1900 */
[----:B--2--5:R-:W-:Y:S02]  /*202d0*/  IADD3 R19, -R0, R4, RZ ;  /* 0x0000000400137210 */ /* 0x024fe40007ffe1ff */
.L_x_2511:
[----:B------:R-:W1:Y:S01]  /*202e0*/  S2R R21, SR_TID.X ;  /* 0x0000000000157919 */ /* 0x000e620000002100 */
[----:B------:R-:W-:Y:S01]  /*202f0*/  BSSY B0, `(.L_x_2512) ;  /* 0x0000038000007945 */ /* 0x000fe20003800000 */
[----:B------:R-:W-:Y:S02]  /*20300*/  SEL R12, R8, RZ, !P2 ;  /* 0x000000ff080c7207 */ /* 0x000fe40005000000 */
[----:B------:R-:W-:-:S02]  /*20310*/  SEL R20, R7, RZ, !P2 ;  /* 0x000000ff07147207 */ /* 0x000fc40005000000 */
[----:B-----5:R-:W-:Y:S02]  /*20320*/  SHF.R.S32.HI R17, RZ, 0x1f, R6 ;  /* 0x0000001fff117819 */ /* 0x020fe40000011406 */
[----:B-1----:R-:W-:-:S13]  /*20330*/  ISETP.GT.AND P0, PT, R21, 0x7f, PT ;  /* 0x0000007f1500780c */ /* 0x002fda0003f04270 */
[----:B------:R-:W-:Y:S05]  /*20340*/  @P0 BRA `(.L_x_2513) ;  /* 0x0000032000000947 */ /* 0x000fea0003800000 */
[----:B---3--:R-:W2:Y:S01]  /*20350*/  LDL R2, [R1+0x20] ;  /* 0x0000200001027983 */ /* 0x008ea20000100800 */
        /* <DEDUP_REMOVED lines=49> */
.L_x_2513:
[----:B------:R-:W-:Y:S05]  /*20670*/  BSYNC B0 ;  /* 0x0000000000007941 */ /* 0x000fea0003800000 */
.L_x_2512:
[----:B------:R-:W-:-:S13]  /*20680*/  ISETP.GT.AND P0, PT, R18, 0x1, PT ;  /* 0x000000011200780c */ /* 0x000fda0003f04270 */
[----:B------:R-:W-:Y:S05]  /*20690*/  @P0 BRA `(.L_x_2505) ;  /* 0x000008d000000947 */ /* 0x000fea0003800000 */
[----:B------:R-:W2:Y:S04]  /*206a0*/  LDL.LU R8, [R1+0x1c] ;  /* 0x00001c0001087983 */ /* 0x000ea80000300800 */
[----:B------:R-:W4:Y:S01]  /*206b0*/  LDL.LU R7, [R1+0x20] ;  /* 0x0000200001077983 */ /* 0x000f220000300800 */
[----:B-1-3--:R-:W-:Y:S01]  /*206c0*/  SHF.R.S32.HI R4, RZ, 0x1f, R21 ;  /* 0x0000001fff047819 */ /* 0x00afe20000011415 */
        /* <DEDUP_REMOVED lines=12> */
[----:B--2---:R-:W-:-:S04]  /*20790*/  IMAD.WIDE.U32 R2, R8, c[0x0][0x3e8], R2 ;  /* 0x0000fa0008027a25 */ /* 0x004fc800078e0002 */
[----:B----4-:R-:W-:Y:S01]  /*207a0*/  IMAD.IADD R4, R7, 0x1, R0 ;  /* 0x0000000107047824 */ /* 0x010fe200078e0200 */
[----:B------:R-:W-:Y:S01]  /*207b0*/  IADD3 R13, R225, R7, RZ ;  /* 0x00000007e10d7210 */ /* 0x000fe20007ffe0ff */
[----:B------:R-:W-:Y:S02]  /*207c0*/  IMAD R3, R8, c[0x0][0x3ec], R3 ;  /* 0x0000fb0008037a24 */ /* 0x000fe400078e0203 */
[----:B------:R-:W-:Y:S01]  /*207d0*/  @P0 IMAD.HI.U32 R6, R4, c[0x0][0x4ec], RZ ;  /* 0x00013b0004060a27 */ /* 0x000fe200078e00ff */
[----:B------:R-:W-:-:S03]  /*207e0*/  MOV R0, R4 ;  /* 0x0000000400007202 */ /* 0x000fc60000000f00 */
[----:B------:R-:W-:Y:S01]  /*207f0*/  IMAD.WIDE.U32 R2, R12, c[0x0][0x3f0], R2 ;  /* 0x0000fc000c027a25 */ /* 0x000fe200078e0002 */
[----:B------:R-:W-:-:S04]  /*20800*/  @P0 SHF.R.U32.HI R0, RZ, c[0x0][0x4f0], R6 ;  /* 0x00013c00ff000a19 */ /* 0x000fc80000011606 */
[--C-:B------:R-:W-:Y:S02]  /*20810*/  SHF.R.S32.HI R6, RZ, 0x1f, R0.reuse ;  /* 0x0000001fff067819 */ /* 0x100fe40000011400 */
[----:B------:R-:W-:Y:S01]  /*20820*/  IADD3 R3, R3, R5, RZ ;  /* 0x0000000503037210 */ /* 0x000fe20007ffe0ff */
[----:B------:R-:W-:Y:S02]  /*20830*/  IMAD.MOV R5, RZ, RZ, -R0 ;  /* 0x000000ffff057224 */ /* 0x000fe400078e0a00 */
[----:B------:R-:W-:Y:S02]  /*20840*/  IMAD R6, R6, c[0x0][0x3e0], RZ ;  /* 0x0000f80006067a24 */ /* 0x000fe400078e02ff */
        /* <DEDUP_REMOVED lines=13> */
.L_x_2569:
[----:B------:R-:W-:Y:S05]  /*20920*/  BRA.DIV ~URZ, `(.L_x_2515) ;  /* 0x000025827f007947 */ /* 0x000fea000b800000 */
[----:B------:R3:W4:Y:S02]  /*20930*/  SHFL.IDX PT, R2, R14, RZ, 0x181f ;  /* 0x00181fff0e027589 */ /* 0x00072400000e0000 */
.L_x_2570:
        /* <DEDUP_REMOVED lines=27> */
.L_x_2517:
[----:B------:R-:W-:Y:S05]  /*20af0*/  BSYNC B0 ;  /* 0x0000000000007941 */ /* 0x000fea0003800000 */
.L_x_2516:
[----:B------:R-:W-:Y:S05]  /*20b00*/  BRA.DIV ~URZ, `(.L_x_2518) ;  /* 0x000024127f007947 */ /* 0x000fea000b800000 */
[----:B--2---:R2:W1:Y:S04]  /*20b10*/  SHFL.IDX PT, R10, R11, 0x1, 0x181f ;  /* 0x00381f000b0a7f89 */ /* 0x00446800000e0000 */
[----:B----4-:R2:W4:Y:S02]  /*20b20*/  SHFL.IDX PT, R2, R14, 0x1, 0x181f ;  /* 0x00381f000e027f89 */ /* 0x01052400000e0000 */
.L_x_2571:
        /* <DEDUP_REMOVED lines=20> */
.L_x_2520:
[----:B------:R-:W-:Y:S05]  /*20c70*/  BSYNC B0 ;  /* 0x0000000000007941 */ /* 0x000fea0003800000 */
.L_x_2519:
[----:B------:R-:W-:Y:S05]  /*20c80*/  BRA.DIV ~URZ, `(.L_x_2521) ;  /* 0x000023627f007947 */ /* 0x000fea000b800000 */
[----:B-1----:R1:W2:Y:S02]  /*20c90*/  SHFL.IDX PT, R10, R11, 0x2, 0x181f ;  /* 0x00581f000b0a7f89 */ /* 0x0022a400000e0000 */
.L_x_2572:
[----:B------:R-:W-:Y:S05]  /*20ca0*/  BRA.DIV ~URZ, `(.L_x_2522) ;  /* 0x000023b27f007947 */ /* 0x000fea000b800000 */
[----:B----4-:R4:W1:Y:S02]  /*20cb0*/  SHFL.IDX PT, R2, R14, 0x2, 0x181f ;  /* 0x00581f000e027f89 */ /* 0x01086400000e0000 */
.L_x_2573:
        /* <DEDUP_REMOVED lines=20> */
.L_x_2524:
[----:B------:R-:W-:Y:S05]  /*20e00*/  BSYNC B0 ;  /* 0x0000000000007941 */ /* 0x000fea0003800000 */
.L_x_2523:
[----:B------:R-:W-:Y:S05]  /*20e10*/  BRA.DIV ~URZ, `(.L_x_2525) ;  /* 0x000022b27f007947 */ /* 0x000fea000b800000 */
[----:B--2---:R2:W3:Y:S04]  /*20e20*/  SHFL.IDX PT, R10, R11, 0x3, 0x181f ;  /* 0x00781f000b0a7f89 */ /* 0x0044e800000e0000 */
[----:B-1----:R2:W1:Y:S02]  /*20e30*/  SHFL.IDX PT, R2, R14, 0x3, 0x181f ;  /* 0x00781f000e027f89 */ /* 0x00246400000e0000 */
.L_x_2574:
        /* <DEDUP_REMOVED lines=19> */
.L_x_2505:
[----:B------:R-:W-:Y:S05]  /*20f70*/  BSYNC B1 ;  /* 0x0000000000017941 */ /* 0x000fea0003800000 */
.L_x_2489:
[----:B-1--4-:R-:W4:Y:S02]  /*20f80*/  LDL R0, [R1+0x58] ;  /* 0x0000580001007983 */ /* 0x012f240000100800 */
[----:B----4-:R-:W-:-:S13]  /*20f90*/  ISETP.NE.AND P0, PT, R0, RZ, PT ;  /* 0x000000ff0000720c */ /* 0x010fda0003f05270 */
[----:B------:R-:W-:Y:S01]  /*20fa0*/  @P0 WARPSYNC 0xffffffff ;  /* 0xffffffff00000948 */ /* 0x000fe20003800000 */
[----:B------:R-:W-:Y:S06]  /*20fb0*/  @P0 BAR.SYNC.DEFER_BLOCKING 0x5, 0x100 ;  /* 0x0144000000000b1d */ /* 0x000fec0000010000 */
[----:B---3--:R-:W1:Y:S04]  /*20fc0*/  @P0 LDS.128 R4, [0x20080] ;  /* 0x02008000ff040984 */ /* 0x008e680000000c00 */
[----:B-1----:R1:W-:Y:S04]  /*20fd0*/  @P0 STL.64 [R1], R4 ;  /* 0x0000000401000387 */ /* 0x0023e80000100a00 */
        /* <DEDUP_REMOVED lines=9> */
.L_x_2575:
[----:B------:R-:W-:Y:S05]  /*21070*/  BRA.DIV ~URZ, `(.L_x_2528) ;  /* 0x000021927f007947 */ /* 0x000fea000b800000 */
[----:B------:R3:W4:Y:S02]  /*21080*/  SHFL.IDX PT, R8, R114, 0x1, 0x1f ;  /* 0x00201f0072087f89 */ /* 0x00072400000e0000 */
.L_x_2576:
        /* <DEDUP_REMOVED lines=19> */
.L_x_2577:
        /* <DEDUP_REMOVED lines=16> */
.L_x_2578:
[----:B---3--:R-:W-:Y:S01]  /*212c0*/  IMAD R0, R0, c[0x0][0x538], RZ ;  /* 0x00014e0000007a24 */ /* 0x008fe200078e02ff */
[----:B------:R-:W-:Y:S04]  /*212d0*/  BSSY B1, `(.L_x_2531) ;  /* 0x00000d0000017945 */ /* 0x000fe80003800000 */
[----:B----4-:R-:W-:-:S04]  /*212e0*/  IADD3 R8, R0, R8, RZ ;  /* 0x0000000800087210 */ /* 0x010fc80007ffe0ff */
[----:B--2---:R-:W-:-:S13]  /*212f0*/  ISETP.GT.AND P0, PT, R8, R10, PT ;  /* 0x0000000a0800720c */ /* 0x004fda0003f04270 */
[----:B------:R-:W-:Y:S05]  /*21300*/  @P0 BRA `(.L_x_2532) ;  /* 0x0000025000000947 */ /* 0x000fea0003800000 */
.L_x_2536:
        /* <DEDUP_REMOVED lines=17> */
.L_x_2579:
        /* <DEDUP_REMOVED lines=16> */
.L_x_2580:
[----:B--2---:R-:W-:-:S05]  /*21520*/  IMAD R0, R0, c[0x0][0x538], RZ ;  /* 0x00014e0000007a24 */ /* 0x004fca00078e02ff */
[----:B------:R-:W-:-:S04]  /*21530*/  IADD3 R8, R0, R8, RZ ;  /* 0x0000000800087210 */ /* 0x000fc80007ffe0ff */
[----:B------:R-:W-:-:S13]  /*21540*/  ISETP.GT.AND P0, PT, R8, R10, PT ;  /* 0x0000000a0800720c */ /* 0x000fda0003f04270 */
[----:B-1----:R-:W-:Y:S05]  /*21550*/  @!P0 BRA `(.L_x_2536) ;  /* 0xfffffdb000008947 */ /* 0x002fea000383ffff */
.L_x_2532:
[----:B------:R-:W-:-:S05]  /*21560*/  IADD3 R12, -R0, R8, RZ ;  /* 0x00000008000c7210 */ /* 0x000fca0007ffe1ff */
[----:B------:R-:W-:-:S05]  /*21570*/  IMAD R0, R4, c[0x0][0x538], R12 ;  /* 0x00014e0004007a24 */ /* 0x000fca00078e020c */
[----:B------:R-:W-:Y:S01]  /*21580*/  ISETP.GT.AND P0, PT, R0, R10, PT ;  /* 0x0000000a0000720c */ /* 0x000fe20003f04270 */
[----:B------:R-:W-:-:S12]  /*21590*/  BRA.DIV ~URZ, `(.L_x_2537) ;  /* 0x000020d27f007947 */ /* 0x000fd8000b800000 */
[----:B------:R-:W-:-:S03]  /*215a0*/  VOTE.ANY R11, PT, !P0 ;  /* 0x00000000000b7806 */ /* 0x000fc600040e0100 */
.L_x_2581:
[----:B------:R-:W2:Y:S01]  /*215b0*/  LDL.LU R2, [R1+0xc] ;  /* 0x00000c0001027983 */ /* 0x000ea20000300800 */
[----:B------:R-:W2:Y:S02]  /*215c0*/  POPC R0, R11 ;  /* 0x0000000b00007309 */ /* 0x000ea40000000000 */
[----:B--2---:R-:W-:-:S05]  /*215d0*/  IADD3 R2, R0, R2, RZ ;  /* 0x0000000200027210 */ /* 0x004fca0007ffe0ff */
[----:B------:R2:W-:Y:S01]  /*215e0*/  STL [R1+0xc], R2 ;  /* 0x00000c0201007387 */ /* 0x0005e20000100800 */
[----:B------:R-:W-:Y:S05]  /*215f0*/  BRA.DIV ~URZ, `(.L_x_2538) ;  /* 0x000020c27f007947 */ /* 0x000fea000b800000 */
[----:B------:R3:W4:Y:S04]  /*21600*/  SHFL.IDX PT, R8, R6, R0, 0x1f ;  /* 0x00001f0006087589 */ /* 0x00072800000e0000 */
[----:B------:R3:W1:Y:S02]  /*21610*/  SHFL.IDX PT, R7, R7, R0, 0x1f ;  /* 0x00001f0007077589 */ /* 0x00066400000e0000 */
.L_x_2582:
[----:B------:R-:W-:Y:S01]  /*21620*/  ISETP.NE.AND P0, PT, R11, RZ, PT ;  /* 0x000000ff0b00720c */ /* 0x000fe20003f05270 */
[----:B------:R-:W-:-:S12]  /*21630*/  BSSY B0, `(.L_x_2539) ;  /* 0x0000005000007945 */ /* 0x000fd80003800000 */
[----:B------:R-:W-:Y:S05]  /*21640*/  @!P0 BRA `(.L_x_2540) ;  /* 0x0000003000008947 */ /* 0x000fea0003800000 */
[----:B---3--:R-:W-:Y:S01]  /*21650*/  IADD3 R0, R0, -0x1, RZ ;  /* 0xffffffff00007810 */ /* 0x008fe20007ffe0ff */
[----:B------:R-:W-:Y:S05]  /*21660*/  BRA.DIV ~URZ, `(.L_x_2541) ;  /* 0x000021227f007947 */ /* 0x000fea000b800000 */
[----:B------:R3:W2:Y:S02]  /*21670*/  SHFL.IDX PT, R13, R4, R0, 0x1f ;  /* 0x00001f00040d7589 */ /* 0x0006a400000e0000 */
.L_x_2540:
[----:B------:R-:W-:Y:S05]  /*21680*/  BSYNC B0 ;  /* 0x0000000000007941 */ /* 0x000fea0003800000 */
.L_x_2539:
[----:B--23--:R-:W-:Y:S01]  /*21690*/  IMAD R0, R13, c[0x0][0x538], R12 ;  /* 0x00014e000d007a24 */ /* 0x00cfe200078e020c */
[----:B-1----:R-:W-:Y:S01]  /*216a0*/  ISETP.NE.AND P0, PT, R7, 0x1, PT ;  /* 0x000000010700780c */ /* 0x002fe20003f05270 */
[----:B------:R-:W-:Y:S03]  /*216b0*/  BSSY B0, `(.L_x_2542) ;  /* 0x0000088000007945 */ /* 0x000fe60003800000 */
[----:B------:R1:W-:Y:S01]  /*216c0*/  STL [R1], R0 ;  /* 0x0000000001007387 */ /* 0x0003e20000100800 */
[----:B------:R-:W-:-:S08]  /*216d0*/  IADD3 R6, -R0, R10, RZ ;  /* 0x0000000a00067210 */ /* 0x000fd00007ffe1ff */
[----:B------:R-:W-:Y:S05]  /*216e0*/  @!P0 BRA `(.L_x_2543) ;  /* 0x000003f000008947 */ /* 0x000fea0003800000 */
[-C--:B-1--4-:R-:W-:Y:S02]  /*216f0*/  IABS R0, R8.reuse ;  /* 0x0000000800007213 */ /* 0x092fe40000000000 */
        /* <DEDUP_REMOVED lines=62> */
.L_x_2543:
        /* <DEDUP_REMOVED lines=69> */
.L_x_2544:
[----:B------:R-:W-:Y:S05]  /*21f30*/  BSYNC B0 ;  /* 0x0000000000007941 */ /* 0x000fea0003800000 */
.L_x_2542:
[----:B------:R-:W-:-:S04]  /*21f40*/  LOP3.LUT R2, RZ, R2, RZ, 0x33, !PT ;  /* 0x00000002ff027212 */ /* 0x000fc800078e33ff */
[----:B-1----:R-:W-:-:S05]  /*21f50*/  IADD3 R0, R2, R8, RZ ;  /* 0x0000000802007210 */ /* 0x002fca0007ffe0ff */
[----:B------:R1:W-:Y:S01]  /*21f60*/  STL [R1+0x4], R0 ;  /* 0x0000040001007387 */ /* 0x0003e20000100800 */
[----:B------:R-:W-:Y:S05]  /*21f70*/  BRA `(.L_x_2545) ;  /* 0x0000005000007947 */ /* 0x000fea0003800000 */
.L_x_2533:
[----:B------:R-:W-:Y:S01]  /*21f80*/  MOV R0, c[0x0][0x53c] ;  /* 0x00014f0000007a02 */ /* 0x000fe20000000f00 */
[----:B------:R2:W-:Y:S04]  /*21f90*/  STL [R1], R10 ;  /* 0x0000000a01007387 */ /* 0x0005e80000100800 */
[----:B------:R2:W-:Y:S04]  /*21fa0*/  STL [R1+0x4], RZ ;  /* 0x000004ff01007387 */ /* 0x0005e80000100800 */
[----:B------:R2:W-:Y:S04]  /*21fb0*/  STL [R1+0x8], RZ ;  /* 0x000008ff01007387 */ /* 0x0005e80000100800 */
[----:B------:R2:W-:Y:S02]  /*21fc0*/  STL [R1+0xc], R0 ;  /* 0x00000c0001007387 */ /* 0x0005e40000100800 */
.L_x_2545:
[----:B------:R-:W-:Y:S05]  /*21fd0*/  BSYNC B1 ;  /* 0x0000000000017941 */ /* 0x000fea0003800000 */
.L_x_2531:
[----:B-1----:R-:W3:Y:S04]  /*21fe0*/  LDL R4, [R1] ;  /* 0x0000000001047983 */ /* 0x002ee80000100800 */
        /* <DEDUP_REMOVED lines=8> */
.L_x_2526:
[----:B--2---:R-:W2:Y:S02]  /*22070*/  LDL R0, [R1+0xc] ;  /* 0x00000c0001007983 */ /* 0x004ea40000100800 */
[----:B--2---:R-:W-:-:S13]  /*22080*/  ISETP.GE.AND P0, PT, R0, c[0x0][0x53c], PT ;  /* 0x00014f0000007a0c */ /* 0x004fda0003f06270 */
[----:B-1----:R-:W-:Y:S01]  /*22090*/  @P0 CALL.REL.NOINC `(.L_x_2546) ;  /* 0x0000001000000944 */ /* 0x002fe20003c00000 */
[----:B------:R-:W-:Y:S05]  /*220a0*/  BRA `(.L_x_2547) ;  /* 0xfffdf93000007947 */ /* 0x000fea000383ffff */
.L_x_2546:
[----:B------:R-:W-:Y:S05]  /*220b0*/  EXIT ;  /* 0x000000000000794d */ /* 0x000fea0003800000 */
.L_x_2335:
[----:B------:R-:W-:Y:S01]  /*220c0*/  IMAD.MOV.U32 R0, RZ, RZ, R5 ;  /* 0x000000ffff007224 */ /* 0x000fe200078e0005 */
[----:B------:R-:W-:Y:S02]  /*220d0*/  MOV R2, 0x1 ;  /* 0x0000000100027802 */ /* 0x000fe40000000f00 */
[----:B------:R-:W-:Y:S02]  /*220e0*/  MOV R3, 0x22100 ;  /* 0x0002210000037802 */ /* 0x000fe40000000f00 */
[----:B------:R-:W-:Y:S05]  /*220f0*/  CALL.REL.NOINC `($__internal_50_$__cuda_sm70_shflsync_up_p) ;  /* 0x000017a000007944 */ /* 0x000fea0003c00000 */
[----:B------:R-:W-:Y:S01]  /*22100*/  MOV R0, R4 ;  /* 0x0000000400007202 */ /* 0x000fe20000000f00 */
[----:B------:R-:W-:Y:S05]  /*22110*/  BRA `(.L_x_2548) ;  /* 0xfffde36000007947 */ /* 0x000fea000383ffff */
.L_x_2336:
[----:B------:R-:W-:Y:S01]  /*22120*/  IMAD.MOV.U32 R0, RZ, RZ, R5 ;  /* 0x000000ffff007224 */ /* 0x000fe200078e0005 */
[----:B------:R-:W-:Y:S02]  /*22130*/  MOV R2, 0x2 ;  /* 0x0000000200027802 */ /* 0x000fe40000000f00 */
[----:B------:R-:W-:Y:S02]  /*22140*/  MOV R3, 0x22160 ;  /* 0x0002216000037802 */ /* 0x000fe40000000f00 */
[----:B------:R-:W-:Y:S05]  /*22150*/  CALL.REL.NOINC `($__internal_50_$__cuda_sm70_shflsync_up_p) ;  /* 0x0000174000007944 */ /* 0x000fea0003c00000 */
[----:B------:R-:W-:Y:S01]  /*22160*/  SEL R0, R4, RZ, P4 ;  /* 0x000000ff04007207 */ /* 0x000fe20002000000 */
[----:B------:R-:W-:Y:S01]  /*22170*/  IMAD.MOV.U32 R2, RZ, RZ, 0x4 ;  /* 0x00000004ff027424 */ /* 0x000fe200078e00ff */
[----:B------:R-:W-:-:S03]  /*22180*/  MOV R3, 0x221b0 ;  /* 0x000221b000037802 */ /* 0x000fc60000000f00 */
[----:B------:R-:W-:Y:S02]  /*22190*/  IMAD.IADD R0, R5, 0x1, R0 ;  /* 0x0000000105007824 */ /* 0x000fe400078e0200 */
        /* <DEDUP_REMOVED lines=13> */
[----:B------:R-:W-:Y:S02]  /*22270*/  MOV R3, 0x1f ;  /* 0x0000001f00037802 */ /* 0x000fe40000000f00 */
[----:B------:R-:W-:Y:S01]  /*22280*/  MOV R2, 0x222c0 ;  /* 0x000222c000027802 */ /* 0x000fe20000000f00 */
[----:B------:R-:W-:-:S04]  /*22290*/  IMAD.IADD R4, R0, 0x1, R4 ;  /* 0x0000000100047824 */ /* 0x000fc800078e0204 */
[----:B------:R-:W-:Y:S02]  /*222a0*/  IMAD.MOV.U32 R9, RZ, RZ, R4 ;  /* 0x000000ffff097224 */ /* 0x000fe400078e0004 */
[----:B------:R-:W-:Y:S05]  /*222b0*/  CALL.REL.NOINC `($__internal_49_$__cuda_sm70_shflsync_idx_p) ;  /* 0x0000159000007944 */ /* 0x000fea0003c00000 */
[----:B------:R-:W-:Y:S01]  /*222c0*/  MOV R0, R5 ;  /* 0x0000000500007202 */ /* 0x000fe20000000f00 */
[----:B------:R-:W-:Y:S05]  /*222d0*/  BRA `(.L_x_2549) ;  /* 0xfffde2a000007947 */ /* 0x000fea000383ffff */
.L_x_2338:
[----:B------:R-:W-:Y:S02]  /*222e0*/  SEL R0, RZ, 0x1, P0 ;  /* 0x00000001ff007807 */ /* 0x000fe40000000000 */
[----:B------:R-:W-:Y:S02]  /*222f0*/  MOV R2, 0x22310 ;  /* 0x0002231000027802 */ /* 0x000fe40000000f00 */
[----:B------:R-:W-:Y:S05]  /*22300*/  CALL.REL.NOINC `($__internal_51_$__cuda_sm70_votesync_ballot) ;  /* 0x0000160000007944 */ /* 0x000fea0003c00000 */
[----:B------:R-:W-:Y:S01]  /*22310*/  MOV R11, R0 ;  /* 0x00000000000b7202 */ /* 0x000fe20000000f00 */
[----:B------:R-:W-:Y:S05]  /*22320*/  BRA `(.L_x_2550) ;  /* 0xfffde2e000007947 */ /* 0x000fea000383ffff */
.L_x_2339:
[----:B------:R-:W-:Y:S01]  /*22330*/  IMAD.MOV.U32 R9, RZ, RZ, R10 ;  /* 0x000000ffff097224 */ /* 0x000fe200078e000a */
[----:B------:R-:W-:Y:S01]  /*22340*/  MOV R5, R0 ;  /* 0x0000000000057202 */ /* 0x000fe20000000f00 */
[----:B------:R-:W-:Y:S01]  /*22350*/  IMAD.MOV.U32 R3, RZ, RZ, 0x1f ;  /* 0x0000001fff037424 */ /* 0x000fe200078e00ff */
[----:B-1----:R-:W-:Y:S02]  /*22360*/  MOV R2, 0x22380 ;  /* 0x0002238000027802 */ /* 0x002fe40000000f00 */
[----:B------:R-:W-:Y:S05]  /*22370*/  CALL.REL.NOINC `($__internal_49_$__cuda_sm70_shflsync_idx_p) ;  /* 0x000014d000007944 */ /* 0x000fea0003c00000 */
[----:B------:R-:W-:Y:S01]  /*22380*/  IMAD.MOV.U32 R13, RZ, RZ, R5 ;  /* 0x000000ffff0d7224 */ /* 0x000fe200078e0005 */
[----:B------:R-:W-:Y:S01]  /*22390*/  MOV R9, R8 ;  /* 0x0000000800097202 */ /* 0x000fe20000000f00 */
[----:B------:R-:W-:Y:S01]  /*223a0*/  IMAD.MOV.U32 R6, RZ, RZ, RZ ;  /* 0x000000ffff067224 */ /* 0x000fe200078e00ff */
[----:B------:R-:W-:Y:S01]  /*223b0*/  MOV R5, R0 ;  /* 0x0000000000057202 */ /* 0x000fe20000000f00 */
[----:B------:R-:W-:Y:S01]  /*223c0*/  IMAD.MOV.U32 R3, RZ, RZ, 0x1f ;  /* 0x0000001fff037424 */ /* 0x000fe200078e00ff */
[----:B------:R-:W-:-:S02]  /*223d0*/  MOV R2, 0x223f0 ;  /* 0x000223f000027802 */ /* 0x000fc40000000f00 */
[----:B------:R-:W-:Y:S05]  /*223e0*/  CALL.REL.NOINC `($__internal_49_$__cuda_sm70_shflsync_idx_p) ;  /* 0x0000146000007944 */ /* 0x000fea0003c00000 */
[----:B------:R-:W-:Y:S01]  /*223f0*/  MOV R10, R5 ;  /* 0x00000005000a7202 */ /* 0x000fe20000000f00 */
[----:B------:R-:W-:Y:S05]  /*22400*/  BRA `(.L_x_2551) ;  /* 0xfffde27000007947 */ /* 0x000fea000383ffff */
.L_x_2342:
[----:B------:R-:W-:Y:S01]  /*22410*/  IMAD.MOV.U32 R9, RZ, RZ, R4 ;  /* 0x000000ffff097224 */ /* 0x000fe200078e0004 */
[----:B------:R-:W-:-:S02]  /*22420*/  MOV R3, 0x1f ;  /* 0x0000001f00037802 */ /* 0x000fc40000000f00 */
[----:B-1----:R-:W-:Y:S02]  /*22430*/  MOV R2, 0x22450 ;  /* 0x0002245000027802 */ /* 0x002fe40000000f00 */
[----:B--234-:R-:W-:Y:S05]  /*22440*/  CALL.REL.NOINC `($__internal_49_$__cuda_sm70_shflsync_idx_p) ;  /* 0x0000140000007944 */ /* 0x01cfea0003c00000 */
[----:B------:R-:W-:Y:S01]  /*22450*/  MOV R6, R5 ;  /* 0x0000000500067202 */ /* 0x000fe20000000f00 */
[----:B------:R-:W-:Y:S05]  /*22460*/  BRA `(.L_x_2341) ;  /* 0xfffde27000007947 */ /* 0x000fea000383ffff */
.L_x_2397:
[----:B------:R-:W-:Y:S01]  /*22470*/  IMAD.MOV.U32 R9, RZ, RZ, R12 ;  /* 0x000000ffff097224 */ /* 0x000fe200078e000c */
[----:B------:R-:W-:Y:S01]  /*22480*/  MOV R5, RZ ;  /* 0x000000ff00057202 */ /* 0x000fe20000000f00 */
[----:B------:R-:W-:Y:S01]  /*22490*/  IMAD.MOV.U32 R3, RZ, RZ, 0x181f ;  /* 0x0000181fff037424 */ /* 0x000fe200078e00ff */
[----:B------:R-:W-:Y:S02]  /*224a0*/  MOV R2, 0x224c0 ;  /* 0x000224c000027802 */ /* 0x000fe40000000f00 */
[----:B-----5:R-:W-:Y:S05]  /*224b0*/  CALL.REL.NOINC `($__internal_49_$__cuda_sm70_shflsync_idx_p) ;  /* 0x0000139000007944 */ /* 0x020fea0003c00000 */
[----:B------:R-:W-:Y:S01]  /*224c0*/  MOV R4, R5 ;  /* 0x0000000500047202 */ /* 0x000fe20000000f00 */
[----:B------:R-:W-:Y:S05]  /*224d0*/  BRA `(.L_x_2552) ;  /* 0xfffe756000007947 */ /* 0x000fea000383ffff */
.L_x_2398:
[----:B------:R-:W-:Y:S01]  /*224e0*/  IMAD.MOV.U32 R9, RZ, RZ, R15 ;  /* 0x000000ffff097224 */ /* 0x000fe200078e000f */
[----:B------:R-:W-:Y:S01]  /*224f0*/  MOV R5, RZ ;  /* 0x000000ff00057202 */ /* 0x000fe20000000f00 */
[----:B------:R-:W-:Y:S01]  /*22500*/  IMAD.MOV.U32 R3, RZ, RZ, 0x181f ;  /* 0x0000181fff037424 */ /* 0x000fe200078e00ff */
[----:B------:R-:W-:Y:S02]  /*22510*/  MOV R2, 0x22530 ;  /* 0x0002253000027802 */ /* 0x000fe40000000f00 */
[----:B-12--5:R-:W-:Y:S05]  /*22520*/  CALL.REL.NOINC `($__internal_49_$__cuda_sm70_shflsync_idx_p) ;  /* 0x0000132000007944 */ /* 0x026fea0003c00000 */
[----:B------:R-:W-:Y:S01]  /*22530*/  MOV R2, R5 ;  /* 0x0000000500027202 */ /* 0x000fe20000000f00 */
[----:B------:R-:W-:Y:S05]  /*22540*/  BRA `(.L_x_2553) ;  /* 0xfffe751000007947 */ /* 0x000fea000383ffff */
.L_x_2401:
[----:B--2---:R-:W-:Y:S01]  /*22550*/  IMAD.MOV.U32 R9, RZ, RZ, R12 ;  /* 0x000000ffff097224 */ /* 0x004fe200078e000c */
[----:B------:R-:W-:Y:S01]  /*22560*/  MOV R5, 0x1 ;  /* 0x0000000100057802 */ /* 0x000fe20000000f00 */
[----:B------:R-:W-:Y:S01]  /*22570*/  IMAD.MOV.U32 R3, RZ, RZ, 0x181f ;  /* 0x0000181fff037424 */ /* 0x000fe200078e00ff */
[----:B----4-:R-:W-:-:S02]  /*22580*/  MOV R2, 0x225a0 ;  /* 0x000225a000027802 */ /* 0x010fc40000000f00 */
[----:B-1---5:R-:W-:Y:S05]  /*22590*/  CALL.REL.NOINC `($__internal_49_$__cuda_sm70_shflsync_idx_p) ;  /* 0x000012b000007944 */ /* 0x022fea0003c00000 */
[----:B------:R-:W-:Y:S01]  /*225a0*/  IMAD.MOV.U32 R4, RZ, RZ, R5 ;  /* 0x000000ffff047224 */ /* 0x000fe200078e0005 */
[----:B------:R-:W-:Y:S01]  /*225b0*/  MOV R5, 0x1 ;  /* 0x0000000100057802 */ /* 0x000fe20000000f00 */
[----:B------:R-:W-:Y:S01]  /*225c0*/  IMAD.MOV.U32 R9, RZ, RZ, R15 ;  /* 0x000000ffff097224 */ /* 0x000fe200078e000f */
[----:B------:R-:W-:-:S02]  /*225d0*/  MOV R3, 0x181f ;  /* 0x0000181f00037802 */ /* 0x000fc40000000f00 */
[----:B------:R-:W-:Y:S02]  /*225e0*/  MOV R2, 0x22600 ;  /* 0x0002260000027802 */ /* 0x000fe40000000f00 */
[----:B------:R-:W-:Y:S05]  /*225f0*/  CALL.REL.NOINC `($__internal_49_$__cuda_sm70_shflsync_idx_p) ;  /* 0x0000125000007944 */ /* 0x000fea0003c00000 */
[----:B------:R-:W-:Y:S01]  /*22600*/  MOV R2, R5 ;  /* 0x0000000500027202 */ /* 0x000fe20000000f00 */
[----:B------:R-:W-:Y:S05]  /*22610*/  BRA `(.L_x_2554) ;  /* 0xfffe762000007947 */ /* 0x000fea000383ffff */
.L_x_2404:
[----:B---3--:R-:W-:Y:S01]  /*22620*/  IMAD.MOV.U32 R9, RZ, RZ, R12 ;  /* 0x000000ffff097224 */ /* 0x008fe200078e000c */
[----:B------:R-:W-:Y:S01]  /*22630*/  MOV R5, 0x2 ;  /* 0x0000000200057802 */ /* 0x000fe20000000f00 */
[----:B------:R-:W-:Y:S01]  /*22640*/  IMAD.MOV.U32 R3, RZ, RZ, 0x181f ;  /* 0x0000181fff037424 */ /* 0x000fe200078e00ff */
[----:B----4-:R-:W-:Y:S02]  /*22650*/  MOV R2, 0x22670 ;  /* 0x0002267000027802 */ /* 0x010fe40000000f00 */
[----:B-12--5:R-:W-:Y:S05]  /*22660*/  CALL.REL.NOINC `($__internal_49_$__cuda_sm70_shflsync_idx_p) ;  /* 0x000011e000007944 */ /* 0x026fea0003c00000 */
[----:B------:R-:W-:Y:S01]  /*22670*/  MOV R4, R5 ;  /* 0x0000000500047202 */ /* 0x000fe20000000f00 */
[----:B------:R-:W-:Y:S05]  /*22680*/  BRA `(.L_x_2555) ;  /* 0xfffe773000007947 */ /* 0x000fea000383ffff */
.L_x_2405:
[----:B------:R-:W-:Y:S01]  /*22690*/  IMAD.MOV.U32 R9, RZ, RZ, R15 ;  /* 0x000000ffff097224 */ /* 0x000fe200078e000f */
[----:B------:R-:W-:Y:S01]  /*226a0*/  MOV R5, 0x2 ;  /* 0x0000000200057802 */ /* 0x000fe20000000f00 */
[----:B------:R-:W-:Y:S01]  /*226b0*/  IMAD.MOV.U32 R3, RZ, RZ, 0x181f ;  /* 0x0000181fff037424 */ /* 0x000fe200078e00ff */
[----:B----4-:R-:W-:Y:S02]  /*226c0*/  MOV R2, 0x226e0 ;  /* 0x000226e000027802 */ /* 0x010fe40000000f00 */
[----:B-123-5:R-:W-:Y:S05]  /*226d0*/  CALL.REL.NOINC `($__internal_49_$__cuda_sm70_shflsync_idx_p) ;  /* 0x0000117000007944 */ /* 0x02efea0003c00000 */
[----:B------:R-:W-:Y:S01]  /*226e0*/  MOV R2, R5 ;  /* 0x0000000500027202 */ /* 0x000fe20000000f00 */
[----:B------:R-:W-:Y:S05]  /*226f0*/  BRA `(.L_x_2556) ;  /* 0xfffe76e000007947 */ /* 0x000fea000383ffff */
.L_x_2408:
[----:B-1----:R-:W-:Y:S01]  /*22700*/  IMAD.MOV.U32 R9, RZ, RZ, R12 ;  /* 0x000000ffff097224 */ /* 0x002fe200078e000c */
[----:B------:R-:W-:Y:S01]  /*22710*/  MOV R5, 0x3 ;  /* 0x0000000300057802 */ /* 0x000fe20000000f00 */
[----:B------:R-:W-:Y:S01]  /*22720*/  IMAD.MOV.U32 R3, RZ, RZ, 0x181f ;  /* 0x0000181fff037424 */ /* 0x000fe200078e00ff */
[----:B--2---:R-:W-:-:S02]  /*22730*/  MOV R2, 0x22750 ;  /* 0x0002275000027802 */ /* 0x004fc40000000f00 */
[----:B---345:R-:W-:Y:S05]  /*22740*/  CALL.REL.NOINC `($__internal_49_$__cuda_sm70_shflsync_idx_p) ;  /* 0x0000110000007944 */ /* 0x038fea0003c00000 */
        /* <DEDUP_REMOVED lines=8> */
.L_x_2485:
[----:B------:R-:W-:Y:S01]  /*227d0*/  IMAD.MOV.U32 R2, RZ, RZ, R215 ;  /* 0x000000ffff027224 */ /* 0x000fe200078e00d7 */
[----:B------:R-:W-:Y:S02]  /*227e0*/  MOV R5, 0x2 ;  /* 0x0000000200057802 */ /* 0x000fe40000000f00 */
[----:B------:R-:W-:Y:S02]  /*227f0*/  MOV R3, 0x22810 ;  /* 0x0002281000037802 */ /* 0x000fe40000000f00 */
[----:B------:R-:W-:Y:S05]  /*22800*/  CALL.REL.NOINC `($__internal_48_$__cuda_sm70_shflsync_bfly_p) ;  /* 0x00000ff000007944 */ /* 0x000fea0003c00000 */
[----:B------:R-:W-:Y:S01]  /*22810*/  MOV R0, R5 ;  /* 0x0000000500007202 */ /* 0x000fe20000000f00 */
[----:B------:R-:W-:Y:S05]  /*22820*/  BRA `(.L_x_2558) ;  /* 0xffff997000007947 */ /* 0x000fea000383ffff */
.L_x_2486:
[----:B------:R-:W-:Y:S01]  /*22830*/  IMAD.MOV.U32 R2, RZ, RZ, R0 ;  /* 0x000000ffff027224 */ /* 0x000fe200078e0000 */
[----:B------:R-:W-:Y:S02]  /*22840*/  MOV R5, 0x1 ;  /* 0x0000000100057802 */ /* 0x000fe40000000f00 */
[----:B------:R-:W-:Y:S02]  /*22850*/  MOV R3, 0x22870 ;  /* 0x0002287000037802 */ /* 0x000fe40000000f00 */
[----:B-1----:R-:W-:Y:S05]  /*22860*/  CALL.REL.NOINC `($__internal_48_$__cuda_sm70_shflsync_bfly_p) ;  /* 0x00000f9000007944 */ /* 0x002fea0003c00000 */
[----:B------:R-:W-:Y:S01]  /*22870*/  FADD.FTZ R0, R0, R5 ;  /* 0x0000000500007221 */ /* 0x000fe20000010000 */
[----:B------:R-:W-:Y:S02]  /*22880*/  MOV R2, R218 ;  /* 0x000000da00027202 */ /* 0x000fe40000000f00 */
[----:B------:R-:W-:-:S02]  /*22890*/  MOV R5, 0x2 ;  /* 0x0000000200057802 */ /* 0x000fc40000000f00 */
[----:B------:R-:W-:Y:S02]  /*228a0*/  MOV R3, 0x228c0 ;  /* 0x000228c000037802 */ /* 0x000fe40000000f00 */
[----:B------:R-:W-:Y:S05]  /*228b0*/  CALL.REL.NOINC `($__internal_48_$__cuda_sm70_shflsync_bfly_p) ;  /* 0x00000f4000007944 */ /* 0x000fea0003c00000 */
[----:B------:R-:W-:Y:S01]  /*228c0*/  FADD.FTZ R4, R218, R5 ;  /* 0x00000005da047221 */ /* 0x000fe20000010000 */
[----:B------:R-:W-:Y:S02]  /*228d0*/  MOV R5, 0x1 ;  /* 0x0000000100057802 */ /* 0x000fe40000000f00 */
[----:B------:R-:W-:Y:S02]  /*228e0*/  MOV R3, 0x22910 ;  /* 0x0002291000037802 */ /* 0x000fe40000000f00 */
[----:B------:R-:W-:Y:S02]  /*228f0*/  MOV R2, R4 ;  /* 0x0000000400027202 */ /* 0x000fe40000000f00 */
[----:B------:R-:W-:Y:S05]  /*22900*/  CALL.REL.NOINC `($__internal_48_$__cuda_sm70_shflsync_bfly_p) ;  /* 0x00000ef000007944 */ /* 0x000fea0003c00000 */
[----:B------:R-:W-:Y:S01]  /*22910*/  MOV R3, R5 ;  /* 0x0000000500037202 */ /* 0x000fe20000000f00 */
[----:B------:R-:W-:Y:S05]  /*22920*/  BRA `(.L_x_2559) ;  /* 0xffff98e000007947 */ /* 0x000fea000383ffff */
.L_x_2493:
[----:B--234-:R-:W-:Y:S01]  /*22930*/  IMAD.MOV.U32 R9, RZ, RZ, R13 ;  /* 0x000000ffff097224 */ /* 0x01cfe200078e000d */
[----:B------:R-:W-:Y:S01]  /*22940*/  MOV R5, RZ ;  /* 0x000000ff00057202 */ /* 0x000fe20000000f00 */
[----:B------:R-:W-:Y:S01]  /*22950*/  IMAD.MOV.U32 R3, RZ, RZ, 0x181f ;  /* 0x0000181fff037424 */ /* 0x000fe200078e00ff */
[----:B------:R-:W-:Y:S02]  /*22960*/  MOV R2, 0x22980 ;  /* 0x0002298000027802 */ /* 0x000fe40000000f00 */
[----:B-1----:R-:W-:Y:S05]  /*22970*/  CALL.REL.NOINC `($__internal_49_$__cuda_sm70_shflsync_idx_p) ;  /* 0x00000ed000007944 */ /* 0x002fea0003c00000 */
[----:B------:R-:W-:Y:S01]  /*22980*/  MOV R10, R5 ;  /* 0x00000005000a7202 */ /* 0x000fe20000000f00 */
[----:B------:R-:W-:Y:S05]  /*22990*/  BRA `(.L_x_2560) ;  /* 0xffffb57000007947 */ /* 0x000fea000383ffff */
.L_x_2494:
[----:B------:R-:W-:Y:S01]  /*229a0*/  IMAD.MOV.U32 R9, RZ, RZ, R14 ;  /* 0x000000ffff097224 */ /* 0x000fe200078e000e */
[----:B------:R-:W-:Y:S01]  /*229b0*/  MOV R5, RZ ;  /* 0x000000ff00057202 */ /* 0x000fe20000000f00 */
[----:B------:R-:W-:Y:S01]  /*229c0*/  IMAD.MOV.U32 R3, RZ, RZ, 0x181f ;  /* 0x0000181fff037424 */ /* 0x000fe200078e00ff */
[----:B------:R-:W-:-:S02]  /*229d0*/  MOV R2, 0x229f0 ;  /* 0x000229f000027802 */ /* 0x000fc40000000f00 */
[----:B-123--:R-:W-:Y:S05]  /*229e0*/  CALL.REL.NOINC `($__internal_49_$__cuda_sm70_shflsync_idx_p) ;  /* 0x00000e6000007944 */ /* 0x00efea0003c00000 */
[----:B------:R-:W-:Y:S01]  /*229f0*/  MOV R2, R5 ;  /* 0x0000000500027202 */ /* 0x000fe20000000f00 */
[----:B------:R-:W-:Y:S05]  /*22a00*/  BRA `(.L_x_2561) ;  /* 0xffffb52000007947 */ /* 0x000fea000383ffff */
.L_x_2497:
[----:B--2---:R-:W-:Y:S01]  /*22a10*/  IMAD.MOV.U32 R9, RZ, RZ, R13 ;  /* 0x000000ffff097224 */ /* 0x004fe200078e000d */
[----:B------:R-:W-:Y:S01]  /*22a20*/  MOV R5, 0x1 ;  /* 0x0000000100057802 */ /* 0x000fe20000000f00 */
[----:B------:R-:W-:Y:S01]  /*22a30*/  IMAD.MOV.U32 R3, RZ, RZ, 0x181f ;  /* 0x0000181fff037424 */ /* 0x000fe200078e00ff */
[----:B------:R-:W-:-:S02]  /*22a40*/  MOV R2, 0x22a60 ;  /* 0x00022a6000027802 */ /* 0x000fc40000000f00 */
[----:B-1-34-:R-:W-:Y:S05]  /*22a50*/  CALL.REL.NOINC `($__internal_49_$__cuda_sm70_shflsync_idx_p) ;  /* 0x00000df000007944 */ /* 0x01afea0003c00000 */
        /* <DEDUP_REMOVED lines=8> */
.L_x_2500:
[----:B--2---:R-:W-:Y:S01]  /*22ae0*/  IMAD.MOV.U32 R9, RZ, RZ, R13 ;  /* 0x000000ffff097224 */ /* 0x004fe200078e000d */
[----:B------:R-:W-:Y:S01]  /*22af0*/  MOV R5, 0x2 ;  /* 0x0000000200057802 */ /* 0x000fe20000000f00 */
[----:B------:R-:W-:Y:S01]  /*22b00*/  IMAD.MOV.U32 R3, RZ, RZ, 0x181f ;  /* 0x0000181fff037424 */ /* 0x000fe200078e00ff */
[----:B------:R-:W-:Y:S02]  /*22b10*/  MOV R2, 0x22b30 ;  /* 0x00022b3000027802 */ /* 0x000fe40000000f00 */
[----:B-1-34-:R-:W-:Y:S05]  /*22b20*/  CALL.REL.NOINC `($__internal_49_$__cuda_sm70_shflsync_idx_p) ;  /* 0x00000d2000007944 */ /* 0x01afea0003c00000 */
[----:B------:R-:W-:Y:S01]  /*22b30*/  MOV R10, R5 ;  /* 0x00000005000a7202 */ /* 0x000fe20000000f00 */
[----:B------:R-:W-:Y:S05]  /*22b40*/  BRA `(.L_x_2563) ;  /* 0xffffb73000007947 */ /* 0x000fea000383ffff */
.L_x_2501:
[----:B--2---:R-:W-:Y:S01]  /*22b50*/  IMAD.MOV.U32 R9, RZ, RZ, R14 ;  /* 0x000000ffff097224 */ /* 0x004fe200078e000e */
[----:B------:R-:W-:Y:S01]  /*22b60*/  MOV R5, 0x2 ;  /* 0x0000000200057802 */ /* 0x000fe20000000f00 */
[----:B------:R-:W-:Y:S01]  /*22b70*/  IMAD.MOV.U32 R3, RZ, RZ, 0x181f ;  /* 0x0000181fff037424 */ /* 0x000fe200078e00ff */
[----:B------:R-:W-:Y:S02]  /*22b80*/  MOV R2, 0x22ba0 ;  /* 0x00022ba000027802 */ /* 0x000fe40000000f00 */
[----:B-1-34-:R-:W-:Y:S05]  /*22b90*/  CALL.REL.NOINC `($__internal_49_$__cuda_sm70_shflsync_idx_p) ;  /* 0x00000cb000007944 */ /* 0x01afea0003c00000 */
[----:B------:R-:W-:Y:S01]  /*22ba0*/  MOV R2, R5 ;  /* 0x0000000500027202 */ /* 0x000fe20000000f00 */
[----:B------:R-:W-:Y:S05]  /*22bb0*/  BRA `(.L_x_2564) ;  /* 0xffffb6e000007947 */ /* 0x000fea000383ffff */
.L_x_2504:
[----:B---3--:R-:W-:Y:S01]  /*22bc0*/  IMAD.MOV.U32 R9, RZ, RZ, R13 ;  /* 0x000000ffff097224 */ /* 0x008fe200078e000d */
[----:B------:R-:W-:Y:S01]  /*22bd0*/  MOV R5, 0x3 ;  /* 0x0000000300057802 */ /* 0x000fe20000000f00 */
[----:B------:R-:W-:Y:S01]  /*22be0*/  IMAD.MOV.U32 R3, RZ, RZ, 0x181f ;  /* 0x0000181fff037424 */ /* 0x000fe200078e00ff */
[----:B----4-:R-:W-:-:S02]  /*22bf0*/  MOV R2, 0x22c10 ;  /* 0x00022c1000027802 */ /* 0x010fc40000000f00 */
[----:B-12---:R-:W-:Y:S05]  /*22c00*/  CALL.REL.NOINC `($__internal_49_$__cuda_sm70_shflsync_idx_p) ;  /* 0x00000c4000007944 */ /* 0x006fea0003c00000 */
        /* <DEDUP_REMOVED lines=8> */
.L_x_2506:
[----:B------:R-:W-:Y:S01]  /*22c90*/  IMAD.MOV.U32 R9, RZ, RZ, R16 ;  /* 0x000000ffff097224 */ /* 0x000fe200078e0010 */
[----:B------:R-:W-:Y:S01]  /*22ca0*/  MOV R5, RZ ;  /* 0x000000ff00057202 */ /* 0x000fe20000000f00 */
[----:B------:R-:W-:Y:S01]  /*22cb0*/  IMAD.MOV.U32 R3, RZ, RZ, 0x1c1f ;  /* 0x00001c1fff037424 */ /* 0x000fe200078e00ff */
[----:B------:R-:W-:Y:S02]  /*22cc0*/  MOV R2, 0x22ce0 ;  /* 0x00022ce000027802 */ /* 0x000fe40000000f00 */
[----:B------:R-:W-:Y:S05]  /*22cd0*/  CALL.REL.NOINC `($__internal_49_$__cuda_sm70_shflsync_idx_p) ;  /* 0x00000b7000007944 */ /* 0x000fea0003c00000 */
[----:B------:R-:W-:Y:S01]  /*22ce0*/  MOV R4, R5 ;  /* 0x0000000500047202 */ /* 0x000fe20000000f00 */
[----:B------:R-:W-:Y:S05]  /*22cf0*/  BRA `(.L_x_2566) ;  /* 0xffffbaa000007947 */ /* 0x000fea000383ffff */
.L_x_2507:
[----:B------:R-:W-:Y:S01]  /*22d00*/  IMAD.MOV.U32 R9, RZ, RZ, R17 ;  /* 0x000000ffff097224 */ /* 0x000fe200078e0011 */
[----:B------:R-:W-:Y:S01]  /*22d10*/  MOV R5, RZ ;  /* 0x000000ff00057202 */ /* 0x000fe20000000f00 */
[----:B------:R-:W-:Y:S01]  /*22d20*/  IMAD.MOV.U32 R3, RZ, RZ, 0x1c1f ;  /* 0x00001c1fff037424 */ /* 0x000fe200078e00ff */
[----:B------:R-:W-:Y:S02]  /*22d30*/  MOV R2, 0x22d50 ;  /* 0x00022d5000027802 */ /* 0x000fe40000000f00 */
[----:B-12---:R-:W-:Y:S05]  /*22d40*/  CALL.REL.NOINC `($__internal_49_$__cuda_sm70_shflsync_idx_p) ;  /* 0x00000b0000007944 */ /* 0x006fea0003c00000 */
[----:B------:R-:W-:Y:S01]  /*22d50*/  MOV R0, R5 ;  /* 0x0000000500007202 */ /* 0x000fe20000000f00 */
[----:B------:R-:W-:Y:S05]  /*22d60*/  BRA `(.L_x_2567) ;  /* 0xffffba5000007947 */ /* 0x000fea000383ffff */
.L_x_2510:
[----:B-1----:R-:W-:Y:S01]  /*22d70*/  IMAD.MOV.U32 R9, RZ, RZ, R16 ;  /* 0x000000ffff097224 */ /* 0x002fe200078e0010 */
[----:B------:R-:W-:Y:S01]  /*22d80*/  MOV R5, 0x1 ;  /* 0x0000000100057802 */ /* 0x000fe20000000f00 */
[----:B------:R-:W-:Y:S01]  /*22d90*/  IMAD.MOV.U32 R3, RZ, RZ, 0x1c1f ;  /* 0x00001c1fff037424 */ /* 0x000fe200078e00ff */
[----:B------:R-:W-:-:S02]  /*22da0*/  MOV R2, 0x22dc0 ;  /* 0x00022dc000027802 */ /* 0x000fc40000000f00 */
[----:B--234-:R-:W-:Y:S05]  /*22db0*/  CALL.REL.NOINC `($__internal_49_$__cuda_sm70_shflsync_idx_p) ;  /* 0x00000a9000007944 */ /* 0x01cfea0003c00000 */
        /* <DEDUP_REMOVED lines=8> */
.L_x_2514:
[----:B------:R-:W-:Y:S01]  /*22e40*/  IMAD.MOV.U32 R9, RZ, RZ, R11 ;  /* 0x000000ffff097224 */ /* 0x000fe200078e000b */
[----:B------:R-:W-:Y:S01]  /*22e50*/  MOV R5, RZ ;  /* 0x000000ff00057202 */ /* 0x000fe20000000f00 */
[----:B------:R-:W-:Y:S01]  /*22e60*/  IMAD.MOV.U32 R3, RZ, RZ, 0x181f ;  /* 0x0000181fff037424 */ /* 0x000fe200078e00ff */
[----:B------:R-:W-:Y:S02]  /*22e70*/  MOV R2, 0x22e90 ;  /* 0x00022e9000027802 */ /* 0x000fe40000000f00 */
[----:B------:R-:W-:Y:S05]  /*22e80*/  CALL.REL.NOINC `($__internal_49_$__cuda_sm70_shflsync_idx_p) ;  /* 0x000009c000007944 */ /* 0x000fea0003c00000 */
[----:B------:R-:W-:Y:S01]  /*22e90*/  MOV R10, R5 ;  /* 0x00000005000a7202 */ /* 0x000fe20000000f00 */
[----:B------:R-:W-:Y:S05]  /*22ea0*/  BRA `(.L_x_2569) ;  /* 0xffffda7000007947 */ /* 0x000fea000383ffff */
.L_x_2515:
[----:B------:R-:W-:Y:S01]  /*22eb0*/  IMAD.MOV.U32 R9, RZ, RZ, R14 ;  /* 0x000000ffff097224 */ /* 0x000fe200078e000e */
[----:B------:R-:W-:Y:S01]  /*22ec0*/  MOV R5, RZ ;  /* 0x000000ff00057202 */ /* 0x000fe20000000f00 */
[----:B------:R-:W-:Y:S01]  /*22ed0*/  IMAD.MOV.U32 R3, RZ, RZ, 0x181f ;  /* 0x0000181fff037424 */ /* 0x000fe200078e00ff */
[----:B------:R-:W-:Y:S02]  /*22ee0*/  MOV R2, 0x22f00 ;  /* 0x00022f0000027802 */ /* 0x000fe40000000f00 */
[----:B-12---:R-:W-:Y:S05]  /*22ef0*/  CALL.REL.NOINC `($__internal_49_$__cuda_sm70_shflsync_idx_p) ;  /* 0x0000095000007944 */ /* 0x006fea0003c00000 */
[----:B------:R-:W-:Y:S01]  /*22f00*/  MOV R2, R5 ;  /* 0x0000000500027202 */ /* 0x000fe20000000f00 */
[----:B------:R-:W-:Y:S05]  /*22f10*/  BRA `(.L_x_2570) ;  /* 0xffffda2000007947 */ /* 0x000fea000383ffff */
.L_x_2518:
[----:B--2---:R-:W-:Y:S01]  /*22f20*/  IMAD.MOV.U32 R9, RZ, RZ, R11 ;  /* 0x000000ffff097224 */ /* 0x004fe200078e000b */
[----:B------:R-:W-:Y:S01]  /*22f30*/  MOV R5, 0x1 ;  /* 0x0000000100057802 */ /* 0x000fe20000000f00 */
[----:B------:R-:W-:Y:S01]  /*22f40*/  IMAD.MOV.U32 R3, RZ, RZ, 0x181f ;  /* 0x0000181fff037424 */ /* 0x000fe200078e00ff */
[----:B----4-:R-:W-:-:S02]  /*22f50*/  MOV R2, 0x22f70 ;  /* 0x00022f7000027802 */ /* 0x010fc40000000f00 */
[----:B-1-3--:R-:W-:Y:S05]  /*22f60*/  CALL.REL.NOINC `($__internal_49_$__cuda_sm70_shflsync_idx_p) ;  /* 0x000008e000007944 */ /* 0x00afea0003c00000 */
        /* <DEDUP_REMOVED lines=8> */
.L_x_2521:
[----:B-1----:R-:W-:Y:S01]  /*22ff0*/  IMAD.MOV.U32 R9, RZ, RZ, R11 ;  /* 0x000000ffff097224 */ /* 0x002fe200078e000b */
[----:B------:R-:W-:Y:S01]  /*23000*/  MOV R5, 0x2 ;  /* 0x0000000200057802 */ /* 0x000fe20000000f00 */
[----:B------:R-:W-:Y:S01]  /*23010*/  IMAD.MOV.U32 R3, RZ, RZ, 0x181f ;  /* 0x0000181fff037424 */ /* 0x000fe200078e00ff */
[----:B----4-:R-:W-:Y:S02]  /*23020*/  MOV R2, 0x23040 ;  /* 0x0002304000027802 */ /* 0x010fe40000000f00 */
[----:B--23--:R-:W-:Y:S05]  /*23030*/  CALL.REL.NOINC `($__internal_49_$__cuda_sm70_shflsync_idx_p) ;  /* 0x0000081000007944 */ /* 0x00cfea0003c00000 */
[----:B------:R-:W-:Y:S01]  /*23040*/  MOV R10, R5 ;  /* 0x00000005000a7202 */ /* 0x000fe20000000f00 */
[----:B------:R-:W-:Y:S05]  /*23050*/  BRA `(.L_x_2572) ;  /* 0xffffdc4000007947 */ /* 0x000fea000383ffff */
.L_x_2522:
[----:B------:R-:W-:Y:S01]  /*23060*/  IMAD.MOV.U32 R9, RZ, RZ, R14 ;  /* 0x000000ffff097224 */ /* 0x000fe200078e000e */
[----:B------:R-:W-:Y:S01]  /*23070*/  MOV R5, 0x2 ;  /* 0x0000000200057802 */ /* 0x000fe20000000f00 */
[----:B------:R-:W-:Y:S01]  /*23080*/  IMAD.MOV.U32 R3, RZ, RZ, 0x181f ;  /* 0x0000181fff037424 */ /* 0x000fe200078e00ff */
[----:B----4-:R-:W-:Y:S02]  /*23090*/  MOV R2, 0x230b0 ;  /* 0x000230b000027802 */ /* 0x010fe40000000f00 */
[----:B-123--:R-:W-:Y:S05]  /*230a0*/  CALL.REL.NOINC `($__internal_49_$__cuda_sm70_shflsync_idx_p) ;  /* 0x000007a000007944 */ /* 0x00efea0003c00000 */
[----:B------:R-:W-:Y:S01]  /*230b0*/  MOV R2, R5 ;  /* 0x0000000500027202 */ /* 0x000fe20000000f00 */
[----:B------:R-:W-:Y:S05]  /*230c0*/  BRA `(.L_x_2573) ;  /* 0xffffdbf000007947 */ /* 0x000fea000383ffff */
.L_x_2525:
        /* <DEDUP_REMOVED lines=13> */
.L_x_2527:
[----:B------:R-:W-:Y:S01]  /*231a0*/  IMAD.MOV.U32 R9, RZ, RZ, R114 ;  /* 0x000000ffff097224 */ /* 0x000fe200078e0072 */
[----:B------:R-:W-:Y:S01]  /*231b0*/  MOV R5, RZ ;  /* 0x000000ff00057202 */ /* 0x000fe20000000f00 */
[----:B------:R-:W-:Y:S01]  /*231c0*/  IMAD.MOV.U32 R3, RZ, RZ, 0x1f ;  /* 0x0000001fff037424 */ /* 0x000fe200078e00ff */
[----:B------:R-:W-:Y:S02]  /*231d0*/  MOV R2, 0x231f0 ;  /* 0x000231f000027802 */ /* 0x000fe40000000f00 */
[----:B------:R-:W-:Y:S05]  /*231e0*/  CALL.REL.NOINC `($__internal_49_$__cuda_sm70_shflsync_idx_p) ;  /* 0x0000066000007944 */ /* 0x000fea0003c00000 */
[----:B------:R-:W-:Y:S01]  /*231f0*/  MOV R10, R5 ;  /* 0x00000005000a7202 */ /* 0x000fe20000000f00 */
[----:B------:R-:W-:Y:S05]  /*23200*/  BRA `(.L_x_2575) ;  /* 0xffffde6000007947 */ /* 0x000fea000383ffff */
.L_x_2528:
[----:B------:R-:W-:Y:S01]  /*23210*/  IMAD.MOV.U32 R9, RZ, RZ, R114 ;  /* 0x000000ffff097224 */ /* 0x000fe200078e0072 */
[----:B------:R-:W-:Y:S01]  /*23220*/  MOV R5, 0x1 ;  /* 0x0000000100057802 */ /* 0x000fe20000000f00 */
[----:B------:R-:W-:Y:S01]  /*23230*/  IMAD.MOV.U32 R3, RZ, RZ, 0x1f ;  /* 0x0000001fff037424 */ /* 0x000fe200078e00ff */
[----:B------:R-:W-:Y:S02]  /*23240*/  MOV R2, 0x23260 ;  /* 0x0002326000027802 */ /* 0x000fe40000000f00 */
[----:B-12---:R-:W-:Y:S05]  /*23250*/  CALL.REL.NOINC `($__internal_49_$__cuda_sm70_shflsync_idx_p) ;  /* 0x000005f000007944 */ /* 0x006fea0003c00000 */
[----:B------:R-:W-:Y:S01]  /*23260*/  MOV R8, R5 ;  /* 0x0000000500087202 */ /* 0x000fe20000000f00 */
[----:B------:R-:W-:Y:S05]  /*23270*/  BRA `(.L_x_2576) ;  /* 0xffffde1000007947 */ /* 0x000fea000383ffff */
.L_x_2529:
[----:B------:R-:W-:Y:S02]  /*23280*/  MOV R2, 0x1 ;  /* 0x0000000100027802 */ /* 0x000fe40000000f00 */
[----:B------:R-:W-:-:S02]  /*23290*/  MOV R3, 0x232b0 ;  /* 0x000232b000037802 */ /* 0x000fc40000000f00 */
[----:B-1234-:R-:W-:Y:S05]  /*232a0*/  CALL.REL.NOINC `($__internal_50_$__cuda_sm70_shflsync_up_p) ;  /* 0x000005f000007944 */ /* 0x01efea0003c00000 */
[----:B------:R-:W-:Y:S05]  /*232b0*/  BRA `(.L_x_2577) ;  /* 0xffffdf0000007947 */ /* 0x000fea000383ffff */
.L_x_2530:
[----:B------:R-:W-:Y:S02]  /*232c0*/  MOV R2, 0x2 ;  /* 0x0000000200027802 */ /* 0x000fe40000000f00 */
[----:B------:R-:W-:-:S02]  /*232d0*/  MOV R3, 0x232f0 ;  /* 0x000232f000037802 */ /* 0x000fc40000000f00 */
[----:B--2-4-:R-:W-:Y:S05]  /*232e0*/  CALL.REL.NOINC `($__internal_50_$__cuda_sm70_shflsync_up_p) ;  /* 0x000005b000007944 */ /* 0x014fea0003c00000 */
[----:B------:R-:W-:Y:S01]  /*232f0*/  SEL R3, R4, RZ, P1 ;  /* 0x000000ff04037207 */ /* 0x000fe20000800000 */
[----:B------:R-:W-:-:S04]  /*23300*/  IMAD.MOV.U32 R2, RZ, RZ, 0x4 ;  /* 0x00000004ff027424 */ /* 0x000fc800078e00ff */
[----:B------:R-:W-:Y:S01]  /*23310*/  IMAD.IADD R0, R0, 0x1, R3 ;  /* 0x0000000100007824 */ /* 0x000fe200078e0203 */
        /* <DEDUP_REMOVED lines=21> */
.L_x_2534:
[----:B------:R-:W-:Y:S02]  /*23470*/  MOV R2, 0x1 ;  /* 0x0000000100027802 */ /* 0x000fe40000000f00 */
[----:B------:R-:W-:Y:S02]  /*23480*/  MOV R3, 0x234a0 ;  /* 0x000234a000037802 */ /* 0x000fe40000000f00 */
[----:B------:R-:W-:Y:S05]  /*23490*/  CALL.REL.NOINC `($__internal_50_$__cuda_sm70_shflsync_up_p) ;  /* 0x0000040000007944 */ /* 0x000fea0003c00000 */
[----:B------:R-:W-:Y:S01]  /*234a0*/  MOV R2, R4 ;  /* 0x0000000400027202 */ /* 0x000fe20000000f00 */
[----:B------:R-:W-:Y:S05]  /*234b0*/  BRA `(.L_x_2579) ;  /* 0xffffdf6000007947 */ /* 0x000fea000383ffff */
.L_x_2535:
        /* <DEDUP_REMOVED lines=27> */
.L_x_2537:
[----:B------:R-:W-:Y:S02]  /*23670*/  SEL R0, RZ, 0x1, P0 ;  /* 0x00000001ff007807 */ /* 0x000fe40000000000 */
[----:B------:R-:W-:Y:S02]  /*23680*/  MOV R2, 0x236a0 ;  /* 0x000236a000027802 */ /* 0x000fe40000000f00 */
[----:B-1----:R-:W-:Y:S05]  /*23690*/  CALL.REL.NOINC `($__internal_51_$__cuda_sm70_votesync_ballot) ;  /* 0x0000027000007944 */ /* 0x002fea0003c00000 */
[----:B------:R-:W-:Y:S01]  /*236a0*/  MOV R11, R0 ;  /* 0x00000000000b7202 */ /* 0x000fe20000000f00 */
[----:B------:R-:W-:Y:S05]  /*236b0*/  BRA `(.L_x_2581) ;  /* 0xffffdef000007947 */ /* 0x000fea000383ffff */
.L_x_2538:
[----:B------:R-:W-:Y:S01]  /*236c0*/  IMAD.MOV.U32 R9, RZ, RZ, R6 ;  /* 0x000000ffff097224 */ /* 0x000fe200078e0006 */
[----:B------:R-:W-:Y:S01]  /*236d0*/  MOV R5, R0 ;  /* 0x0000000000057202 */ /* 0x000fe20000000f00 */
[----:B------:R-:W-:Y:S01]  /*236e0*/  IMAD.MOV.U32 R3, RZ, RZ, 0x1f ;  /* 0x0000001fff037424 */ /* 0x000fe200078e00ff */
[----:B--2---:R-:W-:Y:S02]  /*236f0*/  MOV R2, 0x23710 ;  /* 0x0002371000027802 */ /* 0x004fe40000000f00 */
[----:B-1----:R-:W-:Y:S05]  /*23700*/  CALL.REL.NOINC `($__internal_49_$__cuda_sm70_shflsync_idx_p) ;  /* 0x0000014000007944 */ /* 0x002fea0003c00000 */
[----:B------:R-:W-:Y:S01]  /*23710*/  IMAD.MOV.U32 R8, RZ, RZ, R5 ;  /* 0x000000ffff087224 */ /* 0x000fe200078e0005 */
[----:B------:R-:W-:Y:S01]  /*23720*/  MOV R5, R0 ;  /* 0x0000000000057202 */ /* 0x000fe20000000f00 */
[----:B------:R-:W-:Y:S01]  /*23730*/  IMAD.MOV.U32 R9, RZ, RZ, R7 ;  /* 0x000000ffff097224 */ /* 0x000fe200078e0007 */
[----:B------:R-:W-:-:S02]  /*23740*/  MOV R3, 0x1f ;  /* 0x0000001f00037802 */ /* 0x000fc40000000f00 */
[----:B------:R-:W-:Y:S02]  /*23750*/  MOV R2, 0x23770 ;  /* 0x0002377000027802 */ /* 0x000fe40000000f00 */
[----:B------:R-:W-:Y:S05]  /*23760*/  CALL.REL.NOINC `($__internal_49_$__cuda_sm70_shflsync_idx_p) ;  /* 0x000000e000007944 */ /* 0x000fea0003c00000 */
[----:B------:R-:W-:Y:S01]  /*23770*/  MOV R7, R5 ;  /* 0x0000000500077202 */ /* 0x000fe20000000f00 */
[----:B------:R-:W-:Y:S05]  /*23780*/  BRA `(.L_x_2582) ;  /* 0xffffde9000007947 */ /* 0x000fea000383ffff */
.L_x_2541:
[----:B------:R-:W-:Y:S01]  /*23790*/  IMAD.MOV.U32 R9, RZ, RZ, R4 ;  /* 0x000000ffff097224 */ /* 0x000fe200078e0004 */
[----:B------:R-:W-:Y:S01]  /*237a0*/  MOV R5, R0 ;  /* 0x0000000000057202 */ /* 0x000fe20000000f00 */
[----:B------:R-:W-:Y:S01]  /*237b0*/  IMAD.MOV.U32 R3, RZ, RZ, 0x1f ;  /* 0x0000001fff037424 */ /* 0x000fe200078e00ff */
[----:B--2---:R-:W-:Y:S02]  /*237c0*/  MOV R2, 0x237e0 ;  /* 0x000237e000027802 */ /* 0x004fe40000000f00 */
[----:B-1--4-:R-:W-:Y:S05]  /*237d0*/  CALL.REL.NOINC `($__internal_49_$__cuda_sm70_shflsync_idx_p) ;  /* 0x0000007000007944 */ /* 0x012fea0003c00000 */
[----:B------:R-:W-:Y:S01]  /*237e0*/  MOV R13, R5 ;  /* 0x00000005000d7202 */ /* 0x000fe20000000f00 */
[----:B------:R-:W-:Y:S05]  /*237f0*/  BRA `(.L_x_2540) ;  /* 0xffffde8000007947 */ /* 0x000fea000383ffff */
        .weak           $__internal_48_$__cuda_sm70_shflsync_bfly_p
        .type           $__internal_48_$__cuda_sm70_shflsync_bfly_p,@function
        .size           $__internal_48_$__cuda_sm70_shflsync_bfly_p,($__internal_49_$__cuda_sm70_shflsync_idx_p - $__internal_48_$__cuda_sm70_shflsync_bfly_p)
$__internal_48_$__cuda_sm70_shflsync_bfly_p:
[----:B------:R-:W-:Y:S04]  /*23800*/  WARPSYNC R6 ;  /* 0x0000000600007348 */ /* 0x000fe80003800000 */
[----:B------:R1:W2:Y:S02]  /*23810*/  SHFL.BFLY PT, R5, R2, R5, R7 ;  /* 0x0c00000502057389 */ /* 0x0002a400000e0007 */
[----:B-1----:R-:W-:-:S02]  /*23820*/  MOV R2, R3 ;  /* 0x0000000300027202 */ /* 0x002fc40000000f00 */
[----:B------:R-:W-:-:S04]  /*23830*/  MOV R3, 0x0 ;  /* 0x0000000000037802 */ /* 0x000fc80000000f00 */
[----:B--2---:R-:W-:Y:S05]  /*23840*/  RET.REL.NODEC R2 `(_ZN7cutlass13device_kernelIN5flash19enable_sm80_to_sm89INS1_16FlashAttnFwdSm80INS1_25CollectiveMainloopFwdSm80ILi8ELi1ELb0EN4cute5tupleIJNS5_1CILi128EEENS7_ILi48EEENS7_ILi256EEEEEELi256ENS_10bfloat16_tEfNS_4arch4Sm80ELb1ELb0ELb1ELb1ELb0ELb1ELb1ELb1EEENS1_21CollectiveEpilogueFwdINS6_IJS8_SA_S9_EEENS6_IJNS7_ILi1EEESI_SI_EEESC_SE_Li256ELb1ELb1ELb1ELb0EEENS1_36VarlenDynamicPersistentTileSchedulerILi128ELi48ELi256ELi256ELb1ELb1ELb0ELb1ELb1ELb1EEEEEEEEEvNT_6ParamsE) ;  /* 0xfffdc7b002007950 */ /* 0x004fea0003c3ffff */
        .weak           $__internal_49_$__cuda_sm70_shflsync_idx_p
        .type           $__internal_49_$__cuda_sm70_shflsync_idx_p,@function
        .size           $__internal_49_$__cuda_sm70_shflsync_idx_p,($__internal_50_$__cuda_sm70_shflsync_up_p - $__internal_49_$__cuda_sm70_shflsync_idx_p)
$__internal_49_$__cuda_sm70_shflsync_idx_p:
[----:B------:R-:W-:-:S04]  /*23850*/  MOV R115, 0xffffffff ;  /* 0xffffffff00737802 */ /* 0x000fc80000000f00 */
[----:B------:R-:W-:Y:S04]  /*23860*/  WARPSYNC R115 ;  /* 0x0000007300007348 */ /* 0x000fe80003800000 */
[----:B------:R1:W2:Y:S02]  /*23870*/  SHFL.IDX PT, R5, R9, R5, R3 ;  /* 0x0000000509057389 */ /* 0x0002a400000e0003 */
[----:B-1----:R-:W-:-:S04]  /*23880*/  MOV R3, 0x0 ;  /* 0x0000000000037802 */ /* 0x002fc80000000f00 */
[----:B--2---:R-:W-:Y:S05]  /*23890*/  RET.REL.NODEC R2 `(_ZN7cutlass13device_kernelIN5flash19enable_sm80_to_sm89INS1_16FlashAttnFwdSm80INS1_25CollectiveMainloopFwdSm80ILi8ELi1ELb0EN4cute5tupleIJNS5_1CILi128EEENS7_ILi48EEENS7_ILi256EEEEEELi256ENS_10bfloat16_tEfNS_4arch4Sm80ELb1ELb0ELb1ELb1ELb0ELb1ELb1ELb1EEENS1_21CollectiveEpilogueFwdINS6_IJS8_SA_S9_EEENS6_IJNS7_ILi1EEESI_SI_EEESC_SE_Li256ELb1ELb1ELb1ELb0EEENS1_36VarlenDynamicPersistentTileSchedulerILi128ELi48ELi256ELi256ELb1ELb1ELb0ELb1ELb1ELb1EEEEEEEEEvNT_6ParamsE) ;  /* 0xfffdc76002007950 */ /* 0x004fea0003c3ffff */
        .weak           $__internal_50_$__cuda_sm70_shflsync_up_p
        .type           $__internal_50_$__cuda_sm70_shflsync_up_p,@function
        .size           $__internal_50_$__cuda_sm70_shflsync_up_p,($__internal_51_$__cuda_sm70_votesync_ballot - $__internal_50_$__cuda_sm70_shflsync_up_p)
$__internal_50_$__cuda_sm70_shflsync_up_p:
[----:B------:R-:W-:Y:S02]  /*238a0*/  IMAD.MOV.U32 R4, RZ, RZ, RZ ;  /* 0x000000ffff047224 */ /* 0x000fe400078e00ff */
[----:B------:R-:W-:-:S04]  /*238b0*/  IMAD.MOV.U32 R9, RZ, RZ, -0x1 ;  /* 0xffffffffff097424 */ /* 0x000fc800078e00ff */
[----:B------:R-:W-:Y:S04]  /*238c0*/  WARPSYNC R9 ;  /* 0x0000000900007348 */ /* 0x000fe80003800000 */
[----:B------:R1:W2:Y:S02]  /*238d0*/  SHFL.UP PT, R4, R0, R2, R4 ;  /* 0x0400000200047389 */ /* 0x0002a400000e0004 */
[----:B-1----:R-:W-:Y:S02]  /*238e0*/  MOV R2, R3 ;  /* 0x0000000300027202 */ /* 0x002fe40000000f00 */
[----:B------:R-:W-:-:S04]  /*238f0*/  MOV R3, 0x0 ;  /* 0x0000000000037802 */ /* 0x000fc80000000f00 */
[----:B--2---:R-:W-:Y:S05]  /*23900*/  RET.REL.NODEC R2 `(_ZN7cutlass13device_kernelIN5flash19enable_sm80_to_sm89INS1_16FlashAttnFwdSm80INS1_25CollectiveMainloopFwdSm80ILi8ELi1ELb0EN4cute5tupleIJNS5_1CILi128EEENS7_ILi48EEENS7_ILi256EEEEEELi256ENS_10bfloat16_tEfNS_4arch4Sm80ELb1ELb0ELb1ELb1ELb0ELb1ELb1ELb1EEENS1_21CollectiveEpilogueFwdINS6_IJS8_SA_S9_EEENS6_IJNS7_ILi1EEESI_SI_EEESC_SE_Li256ELb1ELb1ELb1ELb0EEENS1_36VarlenDynamicPersistentTileSchedulerILi128ELi48ELi256ELi256ELb1ELb1ELb0ELb1ELb1ELb1EEEEEEEEEvNT_6ParamsE) ;  /* 0xfffdc6f002007950 */ /* 0x004fea0003c3ffff */
        .weak           $__internal_51_$__cuda_sm70_votesync_ballot
        .type           $__internal_51_$__cuda_sm70_votesync_ballot,@function
        .size           $__internal_51_$__cuda_sm70_votesync_ballot,(.L_x_5234 - $__internal_51_$__cuda_sm70_votesync_ballot)
$__internal_51_$__cuda_sm70_votesync_ballot:
[----:B------:R-:W-:Y:S01]  /*23910*/  ISETP.NE.U32.AND P0, PT, R0, 0x1, PT ;  /* 0x000000010000780c */ /* 0x000fe20003f05070 */
[----:B------:R-:W-:-:S04]  /*23920*/  IMAD.MOV.U32 R3, RZ, RZ, -0x1 ;  /* 0xffffffffff037424 */ /* 0x000fc800078e00ff */
[----:B------:R-:W-:Y:S08]  /*23930*/  WARPSYNC R3 ;  /* 0x0000000300007348 */ /* 0x000ff00003800000 */
[----:B------:R-:W-:-:S04]  /*23940*/  VOTE.ANY R0, PT, !P0 ;  /* 0x0000000000007806 */ /* 0x000fc800040e0100 */
[----:B------:R-:W-:Y:S01]  /*23950*/  LOP3.LUT R0, R0, R3, RZ, 0xc0, !PT ;  /* 0x0000000300007212 */ /* 0x000fe200078ec0ff */
[----:B------:R-:W-:-:S04]  /*23960*/  IMAD.MOV.U32 R3, RZ, RZ, 0x0 ;  /* 0x00000000ff037424 */ /* 0x000fc800078e00ff */
[----:B------:R-:W-:Y:S05]  /*23970*/  RET.REL.NODEC R2 `(_ZN7cutlass13device_kernelIN5flash19enable_sm80_to_sm89INS1_16FlashAttnFwdSm80INS1_25CollectiveMainloopFwdSm80ILi8ELi1ELb0EN4cute5tupleIJNS5_1CILi128EEENS7_ILi48EEENS7_ILi256EEEEEELi256ENS_10bfloat16_tEfNS_4arch4Sm80ELb1ELb0ELb1ELb1ELb0ELb1ELb1ELb1EEENS1_21CollectiveEpilogueFwdINS6_IJS8_SA_S9_EEENS6_IJNS7_ILi1EEESI_SI_EEESC_SE_Li256ELb1ELb1ELb1ELb0EEENS1_36VarlenDynamicPersistentTileSchedulerILi128ELi48ELi256ELi256ELb1ELb1ELb0ELb1ELb1ELb1EEEEEEEEEvNT_6ParamsE) ;  /* 0xfffdc68002007950 */ /* 0x000fea0003c3ffff */
.L_x_2583:
        /* <DEDUP_REMOVED lines=16> */
.L_x_5234:


//--------------------- .text._ZN7cutlass13device_kernelIN5flash19enable_sm80_to_sm89INS1_16FlashAttnFwdSm80INS1_25CollectiveMainloopFwdSm80ILi8ELi1ELb1EN4cute5tupleIJNS5_1CILi128EEENS7_ILi64EEENS7_ILi256EEEEEELi256ENS_10bfloat16_tEfNS_4arch4Sm80ELb0ELb0ELb0ELb0ELb0ELb0ELb1ELb1EEENS1_21CollectiveEpilogueFwdINS6_IJS8_SA_S9_EEENS6_IJNS7_ILi1EEESI_SI_EEESC_SE_Li256ELb0ELb1ELb1ELb0EEENS1_19SingleTileSchedulerILb0ELb1ELb1ELi128EEEEEEEEEvNT_6ParamsE --------------------------
	.section	.text._ZN7cutlass13device_kernelIN5flash19enable_sm80_to_sm89INS1_16FlashAttnFwdSm80INS1_25CollectiveMainloopFwdSm80ILi8ELi1ELb1EN4cute5tupleIJNS5_1CILi128EEENS7_ILi64EEENS7_ILi256EEEEEELi256ENS_10bfloat16_tEfNS_4arch4Sm80ELb0ELb0ELb0ELb0ELb0ELb0ELb1ELb1EEENS1_21CollectiveEpilogueFwdINS6_IJS8_SA_S9_EEENS6_IJNS7_ILi1EEESI_SI_EEESC_SE_Li256ELb0ELb1ELb1ELb0EEENS1_19SingleTileSchedulerILb0ELb1ELb1ELi128EEEEEEEEEvNT_6ParamsE,"ax",@progbits
	.sectioninfo	@"SHI_REGISTERS=255"
	.align	128
.text._ZN7cutlass13device_kernelIN5flash19enable_sm80_to_sm89INS1_16FlashAttnFwdSm80INS1_25CollectiveMainloopFwdSm80ILi8ELi1ELb1EN4cute5tupleIJNS5_1CILi128EEENS7_ILi64EEENS7_ILi256EEEEEELi256ENS_10bfloat16_tEfNS_4arch4Sm80ELb0ELb0ELb0ELb0ELb0ELb0ELb1ELb1EEENS1_21CollectiveEpilogueFwdINS6_IJS8_SA_S9_EEENS6_IJNS7_ILi1EEESI_SI_EEESC_SE_Li256ELb0ELb1ELb1ELb0EEENS1_19SingleTileSchedulerILb0ELb1ELb1ELi128EEEEEEEEEvNT_6ParamsE:
        .type           _ZN7cutlass13device_kernelIN5flash19enable_sm80_to_sm89INS1_16FlashAttnFwdSm80INS1_25CollectiveMainloopFwdSm80ILi8ELi1ELb1EN4cute5tupleIJNS5_1CILi128EEENS7_ILi64EEENS7_ILi256EEEEEELi256ENS_10bfloat16_tEfNS_4arch4Sm80ELb0ELb0ELb0ELb0ELb0ELb0ELb1ELb1EEENS1_21CollectiveEpilogueFwdINS6_IJS8_SA_S9_EEENS6_IJNS7_ILi1EEESI_SI_EEESC_SE_Li256ELb0ELb1ELb1ELb0EEENS1_19SingleTileSchedulerILb0ELb1ELb1ELi128EEEEEEEEEvNT_6ParamsE,@function
        .size           _ZN7cutlass13device_kernelIN5flash19enable_sm80_to_sm89INS1_16FlashAttnFwdSm80INS1_25CollectiveMainloopFwdSm80ILi8ELi1ELb1EN4cute5tupleIJNS5_1CILi128EEENS7_ILi64EEENS7_ILi256EEEEEELi256ENS_10bfloat16_tEfNS_4arch4Sm80ELb0ELb0ELb0ELb0ELb0ELb0ELb1ELb1EEENS1_21CollectiveEpilogueFwdINS6_IJS8_SA_S9_EEENS6_IJNS7_ILi1EEESI_SI_EEESC_SE_Li256ELb0ELb1ELb1ELb0EEENS1_19SingleTileSchedulerILb0ELb1ELb1ELi128EEEEEEEEEvNT_6ParamsE,(.L_x_5239 - _ZN7cutlass13device_kernelIN5flash19enable_sm80_to_sm89INS1_16FlashAttnFwdSm80INS1_25CollectiveMainloopFwdSm80ILi8ELi1ELb1EN4cute5tupleIJNS5_1CILi128EEENS7_ILi64EEENS7_ILi256EEEEEELi256ENS_10bfloat16_tEfNS_4arch4Sm80ELb0ELb0ELb0ELb0ELb0ELb0ELb1ELb1EEENS1_21CollectiveEpilogueFwdINS6_IJS8_SA_S9_EEENS6_IJNS7_ILi1EEESI_SI_EEESC_SE_Li256ELb0ELb1ELb1ELb0EEENS1_19SingleTileSchedulerILb0ELb1ELb1ELi128EEEEEEEEEvNT_6ParamsE)
        .other          _ZN7cutlass13device_kernelIN5flash19enable_sm80_to_sm89INS1_16FlashAttnFwdSm80INS1_25CollectiveMainloopFwdSm80ILi8ELi1ELb1EN4cute5tupleIJNS5_1CILi128EEENS7_ILi64EEENS7_ILi256EEEEEELi256ENS_10bfloat16_tEfNS_4arch4Sm80ELb0ELb0ELb0ELb0ELb0ELb0ELb1ELb1EEENS1_21CollectiveEpilogueFwdINS6_IJS8_SA_S9_EEENS6_IJNS7_ILi1EEESI_SI_EEESC_SE_Li256ELb0ELb1ELb1ELb0EEENS1_19SingleTileSchedulerILb0ELb1ELb1ELi128EEEEEEEEEvNT_6ParamsE,@"STO_CUDA_ENTRY STV_DEFAULT"
_ZN7cutlass13device_kernelIN5flash19enable_sm80_to_sm89INS1_16FlashAttnFwdSm80INS1_25CollectiveMainloopFwdSm80ILi8ELi1ELb1EN4cute5tupleIJNS5_1CILi128EEENS7_ILi64EEENS7_ILi256EEEEEELi256ENS_10bfloat16_tEfNS_4arch4Sm80ELb0ELb0ELb0ELb0ELb0ELb0ELb1ELb1EEENS1_21CollectiveEpilogueFwdINS6_IJS8_SA_S9_EEENS6_IJNS7_ILi1EEESI_SI_EEESC_SE_Li256ELb0ELb1ELb1ELb0EEENS1_19SingleTileSchedulerILb0ELb1ELb1ELi128EEEEEEEEEvNT_6ParamsE:
        /* <DEDUP_REMOVED lines=18> */
.L_x_2584:
[----:B---3--:R-:W-:Y:S02]  /*0120*/  ULDC.64 UR4, c[0x0][0x550] ;  /* 0x0001540000047ab9 */ /* 0x008fe40000000a00 */
[----:B------:R-:W-:Y:S02]  /*0130*/  UISETP.NE.AND UP0, UPT, UR4, 0x1, UPT ;  /* 0x000000010400788c */ /* 0x000fe4000bf05270 */
[----:B------:R-:W-:-:S02]  /*0140*/  UIMAD.WIDE.U32 UR8, UR6, UR5, URZ ;  /* 0x00000005060872a5 */ /* 0x000fc4000f8e003f */
[----:B------:R-:W-:Y:S02]  /*0150*/  ULDC UR4, c[0x0][0x558] ;  /* 0x0001560000047ab9 */ /* 0x000fe40000000800 */
[----:B------:R-:W-:-:S05]  /*0160*/  UMOV UR11, UR6 ;  /* 0x00000006000b7c82 */ /* 0x000fca0008000000 */
[----:B------:R-:W-:-:S03]  /*0170*/  @UP0 USHF.R.U32.HI UR11, URZ, UR4, UR9 ;  /* 0x000000043f0b0299 */ /* 0x000fc60008011609 */
.L_x_2585:
        /* <DEDUP_REMOVED lines=50> */
.L_x_2586:
        /* <DEDUP_REMOVED lines=97> */
[----:B------:R-:W-:Y:S01]  /*0ab0*/  IMAD.U32 R3, RZ, RZ, UR7 ;  /* 0x00000007ff037e24 */ /* 0x000fe2000f8e00ff */
[----:B------:R-:W-:Y:S01]  /*0ac0*/  UIADD3 UR7, UR14, -0x1, URZ ;  /* 0xffffffff0e077890 */ /* 0x000fe2000fffe03f */
[----:B------:R-:W-:Y:S01]  /*0ad0*/  IMAD.U32 R3, RZ, RZ, UR4 ;  /* 0x00000004ff037e24 */ /* 0x000fe2000f8e00ff */
        /* <DEDUP_REMOVED lines=9> */
[----:B------:R-:W-:-:S02]  /*0b70*/  UIMAD UR4, UR11, UR5, UR4 ;  /* 0x000000050b0472a4 */ /* 0x000fc4000f8e0204 */
[----:B------:R-:W-:Y:S01]  /*0b80*/  IMAD R0, R25, 0x20, R23 ;  /* 0x0000002019007824 */ /* 0x000fe200078e0217 */
[----:B------:R-:W-:Y:S02]  /*0b90*/  USHF.R.S32.HI UR6, URZ, 0x1f, UR7 ;  /* 0x0000001f3f067899 */ /* 0x000fe40008011407 */
[----:B------:R-:W-:Y:S02]  /*0ba0*/  UISETP.GT.AND UP0, UPT, UR7, UR8, UPT ;  /* 0x000000080700728c */ /* 0x000fe4000bf04270 */
[----:B-1----:R-:W-:Y:S01]  /*0bb0*/  LEA R4, R8, R0, 0x7 ;  /* 0x0000000008047211 */ /* 0x002fe200078e38ff */
[----:B------:R-:W-:-:S04]  /*0bc0*/  UIADD3 UR14, UR14, -0x2, URZ ;  /* 0xfffffffe0e0e7890 */ /* 0x000fc8000fffe03f */
[----:B------:R-:W-:-:S04]  /*0bd0*/  @P1 IMAD.HI.U32 R5, R4, c[0x0][0x2c8], RZ ;  /* 0x0000b20004051a27 */ /* 0x000fc800078e00ff */
[----:B------:R-:W-:Y:S01]  /*0be0*/  IMAD.MOV.U32 R0, RZ, RZ, R4 ;  /* 0x000000ffff007224 */ /* 0x000fe200078e0004 */
[----:B------:R-:W-:Y:S01]  /*0bf0*/  @P1 SHF.R.U32.HI R0, RZ, c[0x0][0x2cc], R5 ;  /* 0x0000b300ff001a19 */ /* 0x000fe20000011605 */
[----:B------:R-:W-:-:S03]  /*0c00*/  IMAD R5, R12, c[0x0][0x1c4], R6 ;  /* 0x000071000c057a24 */ /* 0x000fc600078e0206 */
[--C-:B------:R-:W-:Y:S02]  /*0c10*/  SHF.R.S32.HI R6, RZ, 0x1f, R0.reuse ;  /* 0x0000001fff067819 */ /* 0x100fe40000011400 */
[----:B------:R-:W-:Y:S01]  /*0c20*/  IADD3 R3, R3, R5, RZ ;  /* 0x0000000503037210 */ /* 0x000fe20007ffe0ff */
[----:B------:R-:W-:Y:S02]  /*0c30*/  IMAD.MOV R5, RZ, RZ, -R0 ;  /* 0x000000ffff057224 */ /* 0x000fe400078e0a00 */
[----:B------:R-:W-:Y:S02]  /*0c40*/  IMAD R6, R6, c[0x0][0x1b0], RZ ;  /* 0x00006c0006067a24 */ /* 0x000fe400078e02ff */
[----:B------:R-:W-:Y:S02]  /*0c50*/  IMAD R4, R5, c[0x0][0x2c4], R4 ;  /* 0x0000b10005047a24 */ /* 0x000fe400078e0204 */
[----:B------:R-:W-:-:S03]  /*0c60*/  IMAD.WIDE.U32 R2, R0, c[0x0][0x1b0], R2 ;  /* 0x00006c0000027a25 */ /* 0x000fc600078e0002 */
[----:B------:R-:W-:Y:S01]  /*0c70*/  SHF.R.S32.HI R5, RZ, 0x1f, R4 ;  /* 0x0000001fff057819 */ /* 0x000fe20000011404 */
[----:B------:R-:W-:Y:S02]  /*0c80*/  IMAD R0, R0, c[0x0][0x1b4], R6 ;  /* 0x00006d0000007a24 */ /* 0x000fe400078e0206 */
[----:B------:R-:W-:Y:S02]  /*0c90*/  IMAD.U32 R6, RZ, RZ, UR7 ;  /* 0x00000007ff067e24 */ /* 0x000fe4000f8e00ff */
[----:B------:R-:W-:Y:S02]  /*0ca0*/  IMAD.IADD R3, R3, 0x1, R0 ;  /* 0x0000000103037824 */ /* 0x000fe400078e0200 */
[----:B------:R-:W-:Y:S02]  /*0cb0*/  IMAD R0, R5, c[0x0][0x1a8], RZ ;  /* 0x00006a0005007a24 */ /* 0x000fe400078e02ff */
[----:B------:R-:W-:Y:S02]  /*0cc0*/  IMAD.SHL.U32 R5, R23, 0x40, RZ ;  /* 0x0000004017057824 */ /* 0x000fe400078e00ff */
[----:B------:R-:W-:-:S02]  /*0cd0*/  IMAD R9, R4, c[0x0][0x1ac], R0 ;  /* 0x00006b0004097a24 */ /* 0x000fc400078e0200 */
[----:B------:R-:W-:Y:S01]  /*0ce0*/  IMAD.WIDE.U32 R2, R4, c[0x0][0x1a8], R2 ;  /* 0x00006a0004027a25 */ /* 0x000fe200078e0002 */
[----:B------:R-:W-:Y:S02]  /*0cf0*/  LEA R4, R8, R23, 0x7 ;  /* 0x0000001708047211 */ /* 0x000fe400078e38ff */
[----:B------:R-:W-:Y:S01]  /*0d00*/  LOP3.LUT R0, R5, 0x1c0, RZ, 0xc0, !PT ;  /* 0x000001c005007812 */ /* 0x000fe200078ec0ff */
[----:B------:R-:W-:Y:S01]  /*0d10*/  IMAD.SHL.U32 R8, R25, 0x8, RZ ;  /* 0x0000000819087824 */ /* 0x000fe200078e00ff */
[----:B------:R-:W-:Y:S01]  /*0d20*/  LEA R22, P2, R2, c[0x0][0x160], 0x1 ;  /* 0x0000580002167a11 */ /* 0x000fe200078408ff */
[----:B------:R-:W-:Y:S01]  /*0d30*/  IMAD R24, R6, -0x40, R7 ;  /* 0xffffffc006187824 */ /* 0x000fe200078e0207 */
[----:B------:R-:W-:Y:S01]  /*0d40*/  SHF.R.U32.HI R7, RZ, 0x3, R0 ;  /* 0x00000003ff077819 */ /* 0x000fe20000011600 */
[----:B------:R-:W-:Y:S01]  /*0d50*/  IMAD R5, R10, c[0x0][0x168], RZ ;  /* 0x00005a000a057a24 */ /* 0x000fe200078e02ff */
[----:B------:R-:W-:Y:S01]  /*0d60*/  LOP3.LUT R6, R0, 0x38, R8, 0xf8, !PT ;  /* 0x0000003800067812 */ /* 0x000fe200078ef808 */
[----:B------:R-:W-:Y:S01]  /*0d70*/  IMAD.IADD R0, R3, 0x1, R9 ;  /* 0x0000000103007824 */ /* 0x000fe200078e0209 */
[----:B------:R-:W-:-:S02]  /*0d80*/  LEA.HI R3, R27, R164, RZ, 0x6 ;  /* 0x000000a41b037211 */ /* 0x000fc400078f30ff */
[----:B------:R-:W-:Y:S02]  /*0d90*/  ISETP.GE.AND P6, PT, R4, R5, PT ;  /* 0x000000050400720c */ /* 0x000fe40003fc6270 */
[----:B------:R-:W-:Y:S01]  /*0da0*/  LEA.HI.X R21, R2, c[0x0][0x164], R0, 0x1, P2 ;  /* 0x0000590002157a11 */ /* 0x000fe200010f0c00 */
[----:B------:R-:W-:Y:S01]  /*0db0*/  IMAD.SHL.U32 R0, R3, 0x8, RZ ;  /* 0x0000000803007824 */ /* 0x000fe200078e00ff */
[----:B------:R-:W-:Y:S01]  /*0dc0*/  SHFL.IDX PT, R2, R22, RZ, 0x181f ;  /* 0x00181fff16027589 */ /* 0x000fe200000e0000 */
[----:B------:R-:W-:Y:S02]  /*0dd0*/  LOP3.LUT R6, R6, R7, RZ, 0x3c, !PT ;  /* 0x0000000706067212 */ /* 0x000fe400078e3cff */
[----:B------:R-:W-:Y:S01]  /*0de0*/  IADD3 R10, R4, 0x20, RZ ;  /* 0x00000020040a7810 */ /* 0x000fe20007ffe0ff */
[----:B------:R-:W1:Y:S01]  /*0df0*/  SHFL.IDX PT, R3, R21, RZ, 0x181f ;  /* 0x00181fff15037589 */ /* 0x000e6200000e0000 */
[----:B------:R-:W-:Y:S02]  /*0e00*/  LOP3.LUT R16, R6, 0xfffffe00, R0, 0xf8, !PT ;  /* 0xfffffe0006107812 */ /* 0x000fe400078ef800 */
[----:B------:R-:W-:Y:S01]  /*0e10*/  IADD3 R0, R8, 0x80, RZ ;  /* 0x0000008008007810 */ /* 0x000fe20007ffe0ff */
[----:B------:R-:W2:Y:S01]  /*0e20*/  SHFL.IDX PT, R6, R22, 0x1, 0x181f ;  /* 0x00381f0016067f89 */ /* 0x000ea200000e0000 */
[----:B------:R-:W-:Y:S01]  /*0e30*/  ISETP.GE.AND P1, PT, R10, R5, PT ;  /* 0x000000050a00720c */ /* 0x000fe20003f26270 */
[----:B------:R-:W-:Y:S01]  /*0e40*/  IMAD.SHL.U32 R101, R16, 0x2, RZ ;  /* 0x0000000210657824 */ /* 0x000fe200078e00ff */
[----:B------:R-:W-:-:S02]  /*0e50*/  IADD3 R10, R8, 0x40, RZ ;  /* 0x00000040080a7810 */ /* 0x000fc40007ffe0ff */
[----:B------:R-:W-:Y:S02]  /*0e60*/  @!P6 SHF.R.S32.HI R7, RZ, 0x1f, R0 ;  /* 0x0000001fff07e819 */ /* 0x000fe40000011400 */
[----:B------:R-:W-:Y:S01]  /*0e70*/  @!P6 SHF.R.S32.HI R13, RZ, 0x1f, R10 ;  /* 0x0000001fff0de819 */ /* 0x000fe2000001140a */
[----:B------:R-:W-:Y:S01]  /*0e80*/  STL [R1+0x18], R101 ;  /* 0x0000186501007387 */ /* 0x000fe20000100800 */
[----:B------:R-:W-:Y:S02]  /*0e90*/  @!P6 LEA.HI R19, R7, R0, RZ, 0x3 ;  /* 0x000000000713e211 */ /* 0x000fe400078f18ff */
[----:B------:R-:W-:Y:S01]  /*0ea0*/  ISETP.GE.AND P2, PT, R8, c[0x0][0x198], PT ;  /* 0x0000660008007a0c */ /* 0x000fe20003f46270 */
[----:B------:R-:W4:Y:S01]  /*0eb0*/  SHFL.IDX PT, R7, R21, 0x1, 0x181f ;  /* 0x00381f0015077f89 */ /* 0x000f2200000e0000 */
[----:B------:R-:W-:Y:S02]  /*0ec0*/  @!P6 LEA.HI R13, R13, R10, RZ, 0x3 ;  /* 0x0000000a0d0de211 */ /* 0x000fe400078f18ff */
[----:B------:R-:W-:-:S02]  /*0ed0*/  ISETP.GE.AND P5, PT, R10, c[0x0][0x198], PT ;  /* 0x000066000a007a0c */ /* 0x000fc40003fa6270 */
        /* <DEDUP_REMOVED lines=22> */
[----:B--2---:R-:W-:Y:S01]  /*1040*/  IMAD R17, R26, c[0x0][0x1e0], RZ ;  /* 0x000078001a117a24 */ /* 0x004fe200078e02ff */
[----:B------:R-:W-:Y:S02]  /*1050*/  @!P1 SHF.R.S32.HI R16, RZ, 0x1f, R10 ;  /* 0x0000001fff109819 */ /* 0x000fe4000001140a */
[----:B---3--:R-:W-:Y:S01]  /*1060*/  IADD3 R3, R4, 0x40, RZ ;  /* 0x0000004004037810 */ /* 0x008fe20007ffe0ff */
        /* <DEDUP_REMOVED lines=10> */
[----:B------:R-:W-:Y:S02]  /*1110*/  @!P1 LEA.HI R18, R16, R10, RZ, 0x3 ;  /* 0x0000000a10129211 */ /* 0x000fe400078f18ff */
        /* <DEDUP_REMOVED lines=13> */
[----:B------:R-:W1:Y:S04]  /*11f0*/  SHFL.IDX PT, R3, R21, 0x3, 0x181f ;  /* 0x00781f0015037f89 */ /* 0x000e6800000e0000 */
        /* <DEDUP_REMOVED lines=21> */
[--C-:B------:R-:W-:Y:S01]  /*1350*/  @!P0 LEA.HI.X R7, R8, R3, R9.reuse, 0x1, P1 ;  /* 0x0000000308078211 */ /* 0x100fe200008f0c09 */
        /* <DEDUP_REMOVED lines=16> */
[----:B------:R-:W-:Y:S01]  /*1460*/  IMAD.WIDE.U32 R28, R14, c[0x0][0x1f0], R4 ;  /* 0x00007c000e1c7a25 */ /* 0x000fe200078e0004 */
[----:B------:R-:W-:-:S02]  /*1470*/  USHF.L.U64.HI UR15, UR4, UR15, UR5 ;  /* 0x0000000f040f7299 */ /* 0x000fc40008010205 */
[----:B------:R-:W-:Y:S01]  /*1480*/  USHF.L.U32 UR10, UR4, 0x5, URZ ;  /* 0x00000005040a7899 */ /* 0x000fe2000800063f */
[----:B------:R-:W-:Y:S01]  /*1490*/  IMAD.U32 R100, RZ, RZ, UR16 ;  /* 0x00000010ff647e24 */ /* 0x000fe2000f8e00ff */
[----:B------:R-:W-:Y:S01]  /*14a0*/  UIMAD UR18, UR15, UR7, URZ ;  /* 0x000000070f1272a4 */ /* 0x000fe2000f8e023f */
[----:B------:R-:W-:Y:S01]  /*14b0*/  IMAD.MOV.U32 R102, RZ, RZ, R28 ;  /* 0x000000ffff667224 */ /* 0x000fe200078e001c */
[----:B------:R-:W-:Y:S01]  /*14c0*/  USHF.L.U64.HI UR9, UR4, UR9, UR5 ;  /* 0x0000000904097299 */ /* 0x000fe20008010205 */
[----:B------:R-:W-:Y:S01]  /*14d0*/  IMAD.IADD R17, R17, 0x1, -R13 ;  /* 0x0000000111117824 */ /* 0x000fe200078e0a0d */
        /* <DEDUP_REMOVED lines=11> */
[----:B------:R-:W-:Y:S01]  /*1590*/  ULDC.64 UR4, c[0x0][0x208] ;  /* 0x0000820000047ab9 */ /* 0x000fe20000000a00 */
[----:B------:R-:W-:Y:S02]  /*15a0*/  IADD3 R103, R29, R12, RZ ;  /* 0x0000000c1d677210 */ /* 0x000fe40007ffe0ff */
        /* <DEDUP_REMOVED lines=22> */
[----:B-1----:R-:W-:-:S05]  /*1710*/  @P2 LEA R6, P3, R2, c[0x0][0x1c8], 0x1 ;  /* 0x0000720002062a11 */ /* 0x002fca00078608ff */
[----:B------:R-:W-:Y:S01]  /*1720*/  IMAD.U32 R13, RZ, RZ, UR4 ;  /* 0x00000004ff0d7e24 */ /* 0x000fe2000f8e00ff */
[----:B------:R-:W-:Y:S01]  /*1730*/  ULDC UR4, c[0x0][0x1d0] ;  /* 0x0000740000047ab9 */ /* 0x000fe20000000800 */
[----:B--2---:R-:W-:Y:S01]  /*1740*/  IMAD.SHL.U32 R4, R25, 0x40, RZ ;  /* 0x0000004019047824 */ /* 0x004fe200078e00ff */
[C---:B------:R-:W-:Y:S01]  /*1750*/  @P1 IADD3 R5, P0, R2.reuse, UR10, RZ ;  /* 0x0000000a02051c10 */ /* 0x040fe2000ff1e0ff */
[----:B------:R-:W-:Y:S01]  /*1760*/  UIMAD UR4, UR7, UR5, UR4 ;  /* 0x00000005070472a4 */ /* 0x000fe2000f8e0204 */
[----:B------:R-:W-:Y:S02]  /*1770*/  @P2 LEA.HI.X R7, R2, c[0x0][0x1cc], R0, 0x1, P3 ;  /* 0x0000730002072a11 */ /* 0x000fe400018f0c00 */
[----:B------:R-:W-:Y:S02]  /*1780*/  LOP3.LUT R3, R4, 0x1c0, RZ, 0xc0, !PT ;  /* 0x000001c004037812 */ /* 0x000fe400078ec0ff */
[----:B------:R-:W-:Y:S01]  /*1790*/  @P1 IADD3.X R2, R0, UR9, RZ, P0, !PT ;  /* 0x0000000900021c10 */ /* 0x000fe200087fe4ff */
[----:B------:R-:W-:Y:S01]  /*17a0*/  IMAD R0, R26, c[0x0][0x208], RZ ;  /* 0x000082001a007a24 */ /* 0x000fe200078e02ff */
[----:B------:R-:W-:Y:S01]  /*17b0*/  LOP3.LUT R10, R3, 0x8, R10, 0xf8, !PT ;  /* 0x00000008030a7812 */ /* 0x000fe200078ef80a */
[----:B------:R1:W-:Y:S01]  /*17c0*/  @P2 LDGSTS.E.BYPASS.LTC128B.128 [R101+0x10100], [R6.64], !P6 ;  /* 0x1010000006652fae */ /* 0x0003e2000f101d4c */
[----:B------:R-:W-:Y:S01]  /*17d0*/  SHF.R.U32.HI R3, RZ, 0x3, R3 ;  /* 0x00000003ff037819 */ /* 0x000fe20000011603 */
[----:B------:R-:W-:Y:S01]  /*17e0*/  IMAD R0, R23, c[0x0][0x20c], R0 ;  /* 0x0000830017007a24 */ /* 0x000fe200078e0200 */
[----:B------:R-:W-:Y:S01]  /*17f0*/  ISETP.GE.AND P3, PT, R11, c[0x0][0x1d4], PT ;  /* 0x000075000b007a0c */ /* 0x000fe20003f66270 */
[----:B------:R1:W-:Y:S01]  /*1800*/  @P2 LDGSTS.E.BYPASS.LTC128B.128 [R101+0x12100], [R6.64+0x80], !P5 ;  /* 0x1210008006652fae */ /* 0x0003e2000e901d4c */
[----:B------:R-:W-:Y:S01]  /*1810*/  LOP3.LUT R3, R10, R3, RZ, 0x3c, !PT ;  /* 0x000000030a037212 */ /* 0x000fe200078e3cff */
[----:B------:R-:W-:Y:S01]  /*1820*/  IMAD.IADD R9, R9, 0x1, R0 ;  /* 0x0000000109097824 */ /* 0x000fe200078e0200 */
[----:B------:R-:W-:Y:S01]  /*1830*/  LOP3.LUT R10, R18, 0xfffffff0, RZ, 0xc0, !PT ;  /* 0xfffffff0120a7812 */ /* 0x000fe200078ec0ff */
[----:B------:R1:W-:Y:S01]  /*1840*/  @P2 LDGSTS.E.BYPASS.LTC128B.128 [R101+0x14100], [R6.64+0x100], !P4 ;  /* 0x1410010006652fae */ /* 0x0003e2000e101d4c */
[----:B------:R-:W-:Y:S01]  /*1850*/  @P1 LEA R4, P0, R5, c[0x0][0x1c8], 0x1 ;  /* 0x0000720005041a11 */ /* 0x000fe200078008ff */
[----:B------:R-:W-:Y:S01]  /*1860*/  IMAD R0, R17, 0x200, R3 ;  /* 0x0000020011007824 */ /* 0x000fe200078e0203 */
[----:B------:R-:W-:Y:S01]  /*1870*/  SEL R11, RZ, 0x2, P5 ;  /* 0x00000002ff0b7807 */ /* 0x000fe20002800000 */
[----:B------:R-:W-:Y:S01]  /*1880*/  IMAD.IADD R10, R164, 0x1, -R10 ;  /* 0x00000001a40a7824 */ /* 0x000fe200078e0a0a */
[----:B------:R-:W-:Y:S01]  /*1890*/  @P1 LEA.HI.X R5, R5, c[0x0][0x1cc], R2, 0x1, P0 ;  /* 0x0000730005051a11 */ /* 0x000fe200000f0c02 */
[----:B------:R-:W-:Y:S01]  /*18a0*/  IMAD.SHL.U32 R236, R0, 0x2, RZ ;  /* 0x0000000200ec7824 */ /* 0x000fe200078e00ff */
[----:B------:R-:W-:Y:S01]  /*18b0*/  MOV R2, UR11 ;  /* 0x0000000b00027c02 */ /* 0x000fe20008000f00 */
[----:B------:R1:W-:Y:S01]  /*18c0*/  @P2 LDGSTS.E.BYPASS.LTC128B.128 [R101+0x16100], [R6.64+0x180], !P3 ;  /* 0x1610018006652fae */ /* 0x0003e2000d901d4c */
[----:B------:R-:W-:-:S02]  /*18d0*/  SHF.R.S32.HI R16, RZ, 0x1f, R10 ;  /* 0x0000001fff107819 */ /* 0x000fc4000001140a */
[----:B------:R-:W-:Y:S01]  /*18e0*/  LOP3.LUT P0, RZ, R25, 0x2, RZ, 0xc0, !PT ;  /* 0x0000000219ff7812 */ /* 0x000fe2000780c0ff */
[----:B------:R-:W-:Y:S01]  /*18f0*/  IMAD.WIDE.U32 R2, R2, c[0x0][0x210], R8 ;  /* 0x0000840002027a25 */ /* 0x000fe200078e0008 */
[----:B------:R-:W-:Y:S01]  /*1900*/  LEA.HI R16, R16, R10, RZ, 0x3 ;  /* 0x0000000a10107211 */ /* 0x000fe200078f18ff */
[----:B------:R2:W-:Y:S01]  /*1910*/  @P1 LDGSTS.E.BYPASS.LTC128B.128 [R101+0x11100], [R4.64], !P6 ;  /* 0x1110000004651fae */ /* 0x0005e2000f101d4c */
[----:B------:R-:W-:Y:S02]  /*1920*/  IADD3 R8, R236, 0x10100, RZ ;  /* 0x00010100ec087810 */ /* 0x000fe40007ffe0ff */
[----:B------:R-:W-:Y:S01]  /*1930*/  LOP3.LUT R0, R16, 0xfffffff8, RZ, 0xc0, !PT ;  /* 0xfffffff810007812 */ /* 0x000fe200078ec0ff */
[----:B------:R2:W-:Y:S01]  /*1940*/  @P1 LDGSTS.E.BYPASS.LTC128B.128 [R101+0x13100], [R4.64+0x80], !P5 ;  /* 0x1310008004651fae */ /* 0x0005e2000e901d4c */
[----:B------:R-:W-:Y:S02]  /*1950*/  IADD3 R3, R3, UR17, RZ ;  /* 0x0000001103037c10 */ /* 0x000fe4000fffe0ff */
[----:B------:R-:W-:Y:S01]  /*1960*/  IADD3 R10, R10, -R0, RZ ;  /* 0x800000000a0a7210 */ /* 0x000fe20007ffe0ff */
[----:B------:R-:W-:Y:S01]  /*1970*/  IMAD R0, R15, c[0x0][0x218], RZ ;  /* 0x000086000f007a24 */ /* 0x000fe200078e02ff */
[----:B------:R2:W-:Y:S01]  /*1980*/  @P1 LDGSTS.E.BYPASS.LTC128B.128 [R101+0x15100], [R4.64+0x100], !P4 ;  /* 0x1510010004651fae */ /* 0x0005e2000e101d4c */
[----:B------:R-:W-:Y:S01]  /*1990*/  IMAD.WIDE.U32 R20, R14, c[0x0][0x218], R2 ;  /* 0x000086000e147a25 */ /* 0x000fe200078e0002 */
[----:B------:R-:W-:-:S02]  /*19a0*/  IADD3 R243, R236, 0x10120, RZ ;  /* 0x00010120ecf37810 */ /* 0x000fc40007ffe0ff */
[----:B------:R2:W-:Y:S01]  /*19b0*/  @P1 LDGSTS.E.BYPASS.LTC128B.128 [R101+0x17100], [R4.64+0x180], !P3 ;  /* 0x1710018004651fae */ /* 0x0005e2000d901d4c */
[----:B------:R-:W-:Y:S01]  /*19c0*/  IMAD R15, R14, c[0x0][0x21c], R0 ;  /* 0x000087000e0f7a24 */ /* 0x000fe200078e0200 */
[----:B------:R-:W-:Y:S01]  /*19d0*/  @P0 IADD3 R243, R8, -0x20, RZ ;  /* 0xffffffe008f30810 */ /* 0x000fe20007ffe0ff */
[----:B------:R-:W-:Y:S01]  /*19e0*/  IMAD.SHL.U32 R0, R10, 0x40, RZ ;  /* 0x000000400a007824 */ /* 0x000fe200078e00ff */
[----:B------:R-:W0:Y:S01]  /*19f0*/  LDGDEPBAR ;  /* 0x00000000000079af */ /* 0x000e220000000000 */
[----:B------:R-:W-:Y:S01]  /*1a00*/  IMAD.U32 R3, RZ, RZ, UR19 ;  /* 0x00000013ff037e24 */ /* 0x000fe2000f8e00ff */
[----:B------:R-:W-:Y:S01]  /*1a10*/  SHF.L.U32 R3, R17, 0x3, RZ ;  /* 0x0000000311037819 */ /* 0x000fe200000006ff */
[----:B------:R-:W-:Y:S01]  /*1a20*/  IMAD.U32 R2, RZ, RZ, UR18 ;  /* 0x00000012ff027e24 */ /* 0x000fe2000f8e00ff */
[----:B------:R-:W-:Y:S01]  /*1a30*/  LOP3.LUT R0, R0, 0x1c0, RZ, 0xc0, !PT ;  /* 0x000001c000007812 */ /* 0x000fe200078ec0ff */
[----:B------:R-:W-:Y:S01]  /*1a40*/  IMAD.IADD R19, R21, 0x1, R15 ;  /* 0x0000000115137824 */ /* 0x000fe200078e020f */
[----:B------:R-:W-:Y:S01]  /*1a50*/  SEL R9, RZ, 0x4, P4 ;  /* 0x00000004ff097807 */ /* 0x000fe20002000000 */
[----:B------:R-:W-:Y:S01]  /*1a60*/  STL.64 [R1+0x60], R20 ;  /* 0x0000601401007387 */ /* 0x000fe20000100a00 */
[----:B------:R-:W-:-:S02]  /*1a70*/  LOP3.LUT R8, R0, 0x8, R3, 0xf8, !PT ;  /* 0x0000000800087812 */ /* 0x000fc400078ef803 */
[----:B------:R-:W-:Y:S01]  /*1a80*/  SHF.R.U32.HI R3, RZ, 0x3, R0 ;  /* 0x00000003ff037819 */ /* 0x000fe20000011600 */
[----:B------:R-:W-:Y:S01]  /*1a90*/  STL [R1+0x54], R19 ;  /* 0x0000541301007387 */ /* 0x000fe20000100800 */
[----:B------:R-:W-:Y:S02]  /*1aa0*/  LEA R0, P0, R2, R20, 0x6 ;  /* 0x0000001402007211 */ /* 0x000fe400078030ff */
[----:B------:R-:W-:Y:S02]  /*1ab0*/  LOP3.LUT R3, R8, R3, RZ, 0x3c, !PT ;  /* 0x0000000308037212 */ /* 0x000fe400078e3cff */
[----:B------:R-:W-:Y:S02]  /*1ac0*/  LEA.HI.X R2, R2, R19, R13, 0x6, P0 ;  /* 0x0000001302027211 */ /* 0x000fe400000f340d */
[----:B-1----:R-:W-:Y:S02]  /*1ad0*/  LEA R6, P1, R0, c[0x0][0x1f8], 0x1 ;  /* 0x00007e0000067a11 */ /* 0x002fe400078208ff */
[----:B------:R-:W-:-:S02]  /*1ae0*/  IADD3 R9, R9, R11, R12 ;  /* 0x0000000b09097210 */ /* 0x000fc40007ffe00c */
[----:B------:R-:W-:Y:S01]  /*1af0*/  LEA.HI.X R7, R0, c[0x0][0x1fc], R2, 0x1, P1 ;  /* 0x00007f0000077a11 */ /* 0x000fe200008f0c02 */
[----:B--2---:R-:W-:Y:S01]  /*1b00*/  IMAD.SHL.U32 R4, R16, 0x40, RZ ;  /* 0x0000004010047824 */ /* 0x004fe200078e00ff */
[----:B------:R-:W-:Y:S01]  /*1b10*/  SHF.L.U32 R0, R92, 0x5, RZ ;  /* 0x000000055c007819 */ /* 0x000fe200000006ff */
[----:B------:R-:W-:Y:S01]  /*1b20*/  IMAD.MOV.U32 R5, RZ, RZ, c[0x0][0x20c] ;  /* 0x00008300ff057624 */ /* 0x000fe200078e00ff */
[----:B------:R-:W-:Y:S01]  /*1b30*/  SEL R2, RZ, 0x8, P3 ;  /* 0x00000008ff027807 */ /* 0x000fe20001800000 */
[----:B------:R-:W-:-:S04]  /*1b40*/  DEPBAR.LE SB0, 0x1 ;  /* 0x000080400000791a */ /* 0x000fc80000000000 */
[----:B------:R-:W-:Y:S01]  /*1b50*/  LOP3.LUT R4, R3, 0xfffffe00, R4, 0xf8, !PT ;  /* 0xfffffe0003047812 */ /* 0x000fe200078ef804 */
[----:B------:R-:W-:Y:S01]  /*1b60*/  IMAD.MOV.U32 R3, RZ, RZ, c[0x0][0x208] ;  /* 0x00008200ff037624 */ /* 0x000fe200078e00ff */
[----:B------:R-:W-:Y:S01]  /*1b70*/  LOP3.LUT R0, R0, 0x7ffffc00, RZ, 0xc0, !PT ;  /* 0x7ffffc0000007812 */ /* 0x000fe200078ec0ff */
[----:B------:R-:W-:Y:S01]  /*1b80*/  BAR.SYNC.DEFER_BLOCKING 0x0 ;  /* 0x0000000000007b1d */ /* 0x000fe20000010000 */
[----:B------:R-:W-:Y:S01]  /*1b90*/  LOP3.LUT P0, RZ, R10, 0x4, RZ, 0xc0, !PT ;  /* 0x000000040aff7812 */ /* 0x000fe2000780c0ff */
[C---:B------:R-:W-:Y:S01]  /*1ba0*/  IMAD.SHL.U32 R237, R4.reuse, 0x2, RZ ;  /* 0x0000000204ed7824 */ /* 0x040fe200078e00ff */
[----:B------:R-:W-:Y:S01]  /*1bb0*/  LEA R8, P1, R3, R6, 0x6 ;  /* 0x0000000603087211 */ /* 0x000fe200078230ff */
[----:B------:R-:W-:Y:S01]  /*1bc0*/  IMAD.IADD R220, R4, 0x1, R0 ;  /* 0x0000000104dc7824 */ /* 0x000fe200078e0200 */
[----:B------:R-:W-:Y:S01]  /*1bd0*/  LOP3.LUT P2, RZ, R10, 0x2, RZ, 0xc0, !PT ;  /* 0x000000020aff7812 */ /* 0x000fe2000784c0ff */
[----:B------:R-:W-:Y:S01]  /*1be0*/  IMAD.IADD R10, R9, 0x1, R2 ;  /* 0x00000001090a7824 */ /* 0x000fe200078e0202 */
[----:B------:R-:W-:Y:S01]  /*1bf0*/  LEA.HI.X R9, R3, R7, R5, 0x6, P1 ;  /* 0x0000000703097211 */ /* 0x000fe200008f3405 */
[----:B------:R-:W-:Y:S01]  /*1c00*/  IMAD.MOV.U32 R5, RZ, RZ, 0x10 ;  /* 0x00000010ff057424 */ /* 0x000fe200078e00ff */
[C---:B------:R-:W-:Y:S01]  /*1c10*/  LEA R228, R220.reuse, 0x100, 0x1 ;  /* 0x00000100dce47811 */ /* 0x040fe200078e08ff */
[----:B------:R-:W-:Y:S01]  /*1c20*/  IMAD.MOV.U32 R0, RZ, RZ, 0x20 ;  /* 0x00000020ff007424 */ /* 0x000fe200078e00ff */
[----:B------:R-:W-:Y:S01]  /*1c30*/  IADD3 R3, -R23, UR4, RZ ;  /* 0x0000000417037c10 */ /* 0x000fe2000fffe1ff */
[----:B------:R-:W-:Y:S01]  /*1c40*/  IMAD.SHL.U32 R220, R220, 0x2, RZ ;  /* 0x00000002dcdc7824 */ /* 0x000fe200078e00ff */
[----:B------:R-:W-:Y:S01]  /*1c50*/  SEL R5, R5, 0xfffffff0, !P2 ;  /* 0xfffffff005057807 */ /* 0x000fe20005000000 */
[----:B------:R-:W-:Y:S01]  /*1c60*/  IMAD.MOV.U32 R2, RZ, RZ, -0x40 ;  /* 0xffffffc0ff027424 */ /* 0x000fe200078e00ff */
[----:B------:R-:W-:-:S02]  /*1c70*/  SEL R0, R0, 0xffffffe0, !P0 ;  /* 0xffffffe000007807 */ /* 0x000fc40004000000 */
[C---:B------:R-:W-:Y:S01]  /*1c80*/  LEA R224, R5.reuse, R228, 0x1 ;  /* 0x000000e405e07211 */ /* 0x040fe200078e08ff */
[----:B------:R-:W-:Y:S01]  /*1c90*/  IMAD R238, R5, 0x2, R237 ;  /* 0x0000000205ee7824 */ /* 0x000fe200078e02ed */
[----:B------:R-:W-:Y:S01]  /*1ca0*/  LOP3.LUT P2, RZ, R10, 0x2, RZ, 0xc0, !PT ;  /* 0x000000020aff7812 */ /* 0x000fe2000784c0ff */
[C---:B------:R-:W-:Y:S01]  /*1cb0*/  IMAD R228, R0.reuse, 0x2, R228 ;  /* 0x0000000200e47824 */ /* 0x040fe200078e02e4 */
[C---:B------:R-:W-:Y:S01]  /*1cc0*/  ISETP.LT.OR P1, PT, R3.reuse, 0x1, P6 ;  /* 0x000000010300780c */ /* 0x040fe20003721670 */
[C---:B------:R-:W-:Y:S01]  /*1cd0*/  IMAD R232, R0.reuse, 0x2, R224 ;  /* 0x0000000200e87824 */ /* 0x040fe200078e02e0 */
[C---:B------:R-:W-:Y:S01]  /*1ce0*/  ISETP.LT.OR P0, PT, R3.reuse, 0x1, !P2 ;  /* 0x000000010300780c */ /* 0x040fe20005701670 */
[----:B------:R-:W1:Y:S01]  /*1cf0*/  LDSM.16.M88.4 R168, [R220+0x100] ;  /* 0x00010000dca8783b */ /* 0x000e620000000200 */
[----:B------:R-:W-:Y:S01]  /*1d00*/  P2R R11, PR, RZ, 0x20 ;  /* 0x00000020ff0b7803 */ /* 0x000fe20000000000 */
[C---:B------:R-:W-:Y:S01]  /*1d10*/  IMAD R240, R0.reuse, 0x2, R238 ;  /* 0x0000000200f07824 */ /* 0x040fe200078e02ee */
[----:B------:R-:W-:Y:S01]  /*1d20*/  ISETP.LT.OR P2, PT, R3, 0x21, !P2 ;  /* 0x000000210300780c */ /* 0x000fe20005741670 */
[----:B------:R-:W-:Y:S01]  /*1d30*/  LDSM.16.M88.4 R188, [R220+0x4100] ;  /* 0x00410000dcbc783b */ /* 0x000fe20000000200 */
[----:B------:R-:W-:-:S03]  /*1d40*/  LEA R241, R0, R237, 0x1 ;  /* 0x000000ed00f17211 */ /* 0x000fc600078e08ff */
        /* <DEDUP_REMOVED lines=15> */
[----:B-1----:R-:W-:Y:S04]  /*1e40*/  STL [R1+0x74], R170 ;  /* 0x000074aa01007387 */ /* 0x002fe80000100800 */
[----:B------:R-:W-:Y:S01]  /*1e50*/  STL [R1+0x70], R171 ;  /* 0x000070ab01007387 */ /* 0x000fe20000100800 */
[----:B------:R-:W-:-:S04]  /*1e60*/  DEPBAR.LE SB0, 0x0 ;  /* 0x000080000000791a */ /* 0x000fc80000000000 */
[----:B------:R-:W-:Y:S06]  /*1e70*/  BAR.SYNC.DEFER_BLOCKING 0x0 ;  /* 0x0000000000007b1d */ /* 0x000fec0000010000 */
[----:B------:R-:W1:Y:S04]  /*1e80*/  LDSM.16.M88.4 R16, [R236+0x10100] ;  /* 0x01010000ec10783b */ /* 0x000e680000000200 */
[----:B------:R-:W2:Y:S04]  /*1e90*/  LDSM.16.M88.4 R32, [R236+0x10900] ;  /* 0x01090000ec20783b */ /* 0x000ea80000000200 */
[----:B------:R-:W-:Y:S04]  /*1ea0*/  LDSM.16.M88.4 R36, [R236+0x11100] ;  /* 0x01110000ec24783b */ /* 0x000fe80000000200 */
[----:B------:R-:W3:Y:S04]  /*1eb0*/  LDSM.16.M88.4 R40, [R236+0x11900] ;  /* 0x01190000ec28783b */ /* 0x000ee80000000200 */
[----:B------:R-:W4:Y:S04]  /*1ec0*/  LDSM.16.M88.4 R28, [R243] ;  /* 0x00000000f31c783b */ /* 0x000f280000000200 */
[----:B------:R-:W4:Y:S04]  /*1ed0*/  LDSM.16.M88.4 R48, [R243+0x800] ;  /* 0x00080000f330783b */ /* 0x000f280000000200 */
[----:B------:R-:W4:Y:S04]  /*1ee0*/  LDSM.16.M88.4 R60, [R243+0x1000] ;  /* 0x00100000f33c783b */ /* 0x000f280000000200 */
[----:B------:R-:W4:Y:S04]  /*1ef0*/  LDSM.16.M88.4 R72, [R243+0x1800] ;  /* 0x00180000f348783b */ /* 0x000f280000000200 */
        /* <DEDUP_REMOVED lines=9> */
[----:B--2---:R-:W-:Y:S02]  /*1f90*/  HMMA.16816.F32.BF16 R20, R168, R32, RZ ;  /* 0x00000020a814723c */ /* 0x004fe400000418ff */
[----:B------:R1:W-:Y:S01]  /*1fa0*/  LDGSTS.E.BYPASS.LTC128B.128 [R101+0x4100], [R6.64+0x100], !P0 ;  /* 0x0410010006657fae */ /* 0x0003e2000c101d4c */
[----:B------:R-:W-:-:S04]  /*1fb0*/  LOP3.LUT P0, RZ, R25, 0x4, RZ, 0xc0, !PT ;  /* 0x0000000419ff7812 */ /* 0x000fc8000780c0ff */
[----:B------:R-:W-:Y:S01]  /*1fc0*/  SEL R2, R2, 0x40, P0 ;  /* 0x0000004002027807 */ /* 0x000fe20000000000 */
[----:B---3--:R-:W-:Y:S01]  /*1fd0*/  HMMA.16816.F32.BF16 R24, R168, R40, RZ ;  /* 0x00000028a818723c */ /* 0x008fe200000418ff */
[----:B------:R-:W-:Y:S02]  /*1fe0*/  LOP3.LUT P0, RZ, R10, 0x8, RZ, 0xc0, !PT ;  /* 0x000000080aff7812 */ /* 0x000fe4000780c0ff */
[----:B------:R-:W-:Y:S01]  /*1ff0*/  IADD3 R242, R236, R2, RZ ;  /* 0x00000002ecf27210 */ /* 0x000fe20007ffe0ff */
[----:B------:R-:W-:Y:S01]  /*2000*/  IMAD.IADD R239, R2, 0x1, R243 ;  /* 0x0000000102ef7824 */ /* 0x000fe200078e02f3 */
[C---:B------:R-:W-:Y:S02]  /*2010*/  ISETP.LT.OR P5, PT, R3.reuse, 0x1, !P0 ;  /* 0x000000010300780c */ /* 0x040fe400047a1670 */
[----:B------:R-:W-:Y:S01]  /*2020*/  ISETP.LT.OR P0, PT, R3, 0x21, !P0 ;  /* 0x000000210300780c */ /* 0x000fe20004701670 */
[----:B----4-:R-:W-:Y:S01]  /*2030*/  HMMA.16816.F32.BF16 R64, R172, R28, R12 ;  /* 0x0000001cac40723c */ /* 0x010fe2000004180c */
[----:B------:R-:W-:-:S05]  /*2040*/  LOP3.LUT R2, R92, 0xffffffe0, RZ, 0xc0, !PT ;  /* 0xffffffe05c027812 */ /* 0x000fca00078ec0ff */
[----:B------:R-:W-:Y:S02]  /*2050*/  IMAD.IADD R2, R164, 0x1, -R2 ;  /* 0x00000001a4027824 */ /* 0x000fe400078e0a02 */
[----:B------:R-:W-:Y:S02]  /*2060*/  HMMA.16816.F32.BF16 R12, R168, R18, RZ ;  /* 0x00000012a80c723c */ /* 0x000fe400000418ff */
[----:B------:R1:W-:Y:S01]  /*2070*/  LDGSTS.E.BYPASS.LTC128B.128 [R101+0x6100], [R6.64+0x180], !P5 ;  /* 0x0610018006657fae */ /* 0x0003e2000e901d4c */
[----:B------:R-:W-:Y:S02]  /*2080*/  ISETP.LT.OR P5, PT, R3, 0x21, P6 ;  /* 0x000000210300780c */ /* 0x000fe400037a1670 */
[----:B------:R-:W-:-:S03]  /*2090*/  SHF.R.S32.HI R3, RZ, 0x1f, R2 ;  /* 0x0000001fff037819 */ /* 0x000fc60000011402 */
[----:B------:R-:W-:Y:S01]  /*20a0*/  HMMA.16816.F32.BF16 R16, R168, R34, RZ ;  /* 0x00000022a810723c */ /* 0x000fe200000418ff */
[----:B------:R-:W-:-:S04]  /*20b0*/  LEA.HI R3, R3, R2, RZ, 0x2 ;  /* 0x0000000203037211 */ /* 0x000fc800078f10ff */
[----:B------:R-:W-:-:S03]  /*20c0*/  LOP3.LUT R3, R3, 0x7ffffffc, RZ, 0xc0, !PT ;  /* 0x7ffffffc03037812 */ /* 0x000fc600078ec0ff */
[----:B------:R2:W-:Y:S01]  /*20d0*/  LDGSTS.E.BYPASS.LTC128B.128 [R101+0x1100], [R8.64], !P5 ;  /* 0x0110000008657fae */ /* 0x0005e2000e901d4c */
[----:B------:R-:W-:Y:S01]  /*20e0*/  ISETP.NE.AND P5, PT, R11, RZ, PT ;  /* 0x000000ff0b00720c */ /* 0x000fe20003fa5270 */
[C---:B------:R-:W-:Y:S01]  /*20f0*/  HMMA.16816.F32.BF16 R32, R172.reuse, R48, R20 ;  /* 0x00000030ac20723c */ /* 0x040fe20000041814 */
[----:B------:R-:W-:Y:S01]  /*2100*/  IMAD.IADD R3, R2, 0x1, -R3 ;  /* 0x0000000102037824 */ /* 0x000fe200078e0a03 */
[----:B------:R2:W-:Y:S01]  /*2110*/  LDGSTS.E.BYPASS.LTC128B.128 [R101+0x3100], [R8.64+0x80], !P2 ;  /* 0x0310008008657fae */ /* 0x0005e2000d101d4c */
[----:B------:R-:W-:Y:S01]  /*2120*/  IMAD.U32 R2, RZ, RZ, UR4 ;  /* 0x00000004ff027e24 */ /* 0x000fe2000f8e00ff */
[----:B------:R-:W-:Y:S02]  /*2130*/  @UP0 USHF.R.S32.HI UR4, URZ, 0x1f, UR14 ;  /* 0x0000001f3f040899 */ /* 0x000fe4000801140e */
[----:B------:R2:W-:Y:S01]  /*2140*/  LDGSTS.E.BYPASS.LTC128B.128 [R101+0x5100], [R8.64+0x100], !P1 ;  /* 0x0510010008657fae */ /* 0x0005e2000c901d4c */
[----:B------:R-:W-:Y:S01]  /*2150*/  IMAD R2, R3, -0x2, R2 ;  /* 0xfffffffe03027824 */ /* 0x000fe200078e0202 */
[----:B------:R-:W-:Y:S01]  /*2160*/  HMMA.16816.F32.BF16 R56, R172, R30, R12 ;  /* 0x0000001eac38723c */ /* 0x000fe2000004180c */
[----:B------:R-:W-:Y:S01]  /*2170*/  @UP0 UIMAD UR4, UR4, UR16, UR15 ;  /* 0x00000010040402a4 */ /* 0x000fe2000f8e020f */
[----:B------:R2:W-:Y:S02]  /*2180*/  LDGSTS.E.BYPASS.LTC128B.128 [R101+0x7100], [R8.64+0x180], !P0 ;  /* 0x0710018008657fae */ /* 0x0005e4000c101d4c */
[----:B------:R-:W-:-:S02]  /*2190*/  ISETP.GT.AND P0, PT, R2, RZ, PT ;  /* 0x000000ff0200720c */ /* 0x000fc40003f04270 */
[----:B------:R-:W3:Y:S01]  /*21a0*/  LDSM.16.M88.4 R52, [R242+0x10100] ;  /* 0x01010000f234783b */ /* 0x000ee20000000200 */
[C---:B------:R-:W-:Y:S01]  /*21b0*/  ISETP.GT.AND P2, PT, R2.reuse, 0x1, PT ;  /* 0x000000010200780c */ /* 0x040fe20003f44270 */
[C---:B------:R-:W-:Y:S01]  /*21c0*/  HMMA.16816.F32.BF16 R12, R168.reuse, R38, RZ ;  /* 0x00000026a80c723c */ /* 0x040fe200000418ff */
[----:B------:R-:W-:Y:S01]  /*21d0*/  ISETP.GT.AND P1, PT, R2, 0x8, PT ;  /* 0x000000080200780c */ /* 0x000fe20003f24270 */
[----:B------:R-:W4:Y:S04]  /*21e0*/  LDSM.16.M88.4 R76, [R242+0x10900] ;  /* 0x01090000f24c783b */ /* 0x000f280000000200 */
[----:B------:R-:W1:Y:S02]  /*21f0*/  LDSM.16.M88.4 R44, [R242+0x11100] ;  /* 0x01110000f22c783b */ /* 0x000e640000000200 */
[----:B------:R-:W-:Y:S02]  /*2200*/  HMMA.16816.F32.BF16 R28, R168, R42, RZ ;  /* 0x0000002aa81c723c */ /* 0x000fe400000418ff */
[----:B------:R-:W1:Y:S04]  /*2210*/  LDSM.16.M88.4 R68, [R242+0x11900] ;  /* 0x01190000f244783b */ /* 0x000e680000000200 */
[----:B------:R-:W-:Y:S02]  /*2220*/  LDSM.16.M88.4 R80, [R239] ;  /* 0x00000000ef50783b */ /* 0x000fe40000000200 */
[----:B------:R-:W-:Y:S02]  /*2230*/  HMMA.16816.F32.BF16 R20, R172, R50, R16 ;  /* 0x00000032ac14723c */ /* 0x000fe40000041810 */
[----:B------:R-:W1:Y:S04]  /*2240*/  LDSM.16.M88.4 R48, [R239+0x800] ;  /* 0x00080000ef30783b */ /* 0x000e680000000200 */
[----:B------:R-:W-:Y:S02]  /*2250*/  LDSM.16.M88.4 R84, [R236+0x12100] ;  /* 0x01210000ec54783b */ /* 0x000fe40000000200 */
[----:B--2---:R-:W-:Y:S02]  /*2260*/  HMMA.16816.F32.BF16 R8, R168, R36, RZ ;  /* 0x00000024a808723c */ /* 0x004fe400000418ff */
[----:B------:R-:W-:Y:S04]  /*2270*/  LDSM.16.M88.4 R88, [R243+0x2800] ;  /* 0x00280000f358783b */ /* 0x000fe80000000200 */
[----:B------:R-:W0:Y:S02]  /*2280*/  LDGDEPBAR ;  /* 0x00000000000079af */ /* 0x000e240000000000 */
[C---:B------:R-:W-:Y:S08]  /*2290*/  HMMA.16816.F32.BF16 R12, R172.reuse, R62, R12 ;  /* 0x0000003eac0c723c */ /* 0x040ff0000004180c */
[C---:B------:R-:W-:Y:S08]  /*22a0*/  HMMA.16816.F32.BF16 R28, R172.reuse, R74, R28 ;  /* 0x0000004aac1c723c */ /* 0x040ff0000004181c */
[C---:B------:R-:W-:Y:S01]  /*22b0*/  HMMA.16816.F32.BF16 R16, R172.reuse, R60, R8 ;  /* 0x0000003cac10723c */ /* 0x040fe20000041808 */
[----:B------:R-:W-:Y:S07]  /*22c0*/  LDSM.16.M88.4 R60, [R236+0x13100] ;  /* 0x01310000ec3c783b */ /* 0x000fee0000000200 */
[----:B------:R-:W-:Y:S01]  /*22d0*/  HMMA.16816.F32.BF16 R8, R172, R72, R24 ;  /* 0x00000048ac08723c */ /* 0x000fe20000041818 */
[----:B------:R-:W-:Y:S07]  /*22e0*/  LDSM.16.M88.4 R72, [R239+0x1800] ;  /* 0x00180000ef48783b */ /* 0x000fee0000000200 */
[C---:B---3--:R-:W-:Y:S01]  /*22f0*/  HMMA.16816.F32.BF16 R40, R180.reuse, R52, R64 ;  /* 0x00000034b428723c */ /* 0x048fe20000041840 */
[----:B------:R-:W2:Y:S07]  /*2300*/  LDSM.16.M88.4 R64, [R239+0x1000] ;  /* 0x00100000ef40783b */ /* 0x000eae0000000200 */
[C---:B----4-:R-:W-:Y:S08]  /*2310*/  HMMA.16816.F32.BF16 R36, R180.reuse, R76, R32 ;  /* 0x0000004cb424723c */ /* 0x050ff00000041820 */
[C---:B------:R-:W-:Y:S01]  /*2320*/  HMMA.16816.F32.BF16 R32, R180.reuse, R78, R20 ;  /* 0x0000004eb420723c */ /* 0x040fe20000041814 */
[----:B------:R-:W3:Y:S07]  /*2330*/  LDSM.16.M88.4 R76, [R236+0x12900] ;  /* 0x01290000ec4c783b */ /* 0x000eee0000000200 */
[C---:B------:R-:W-:Y:S08]  /*2340*/  HMMA.16816.F32.BF16 R56, R180.reuse, R54, R56 ;  /* 0x00000036b438723c */ /* 0x040ff00000041838 */
[C---:B-1----:R-:W-:Y:S08]  /*2350*/  HMMA.16816.F32.BF16 R24, R180.reuse, R44, R16 ;  /* 0x0000002cb418723c */ /* 0x042ff00000041810 */
[C---:B------:R-:W-:Y:S08]  /*2360*/  HMMA.16816.F32.BF16 R20, R180.reuse, R46, R12 ;  /* 0x0000002eb414723c */ /* 0x040ff0000004180c */
[C---:B------:R-:W-:Y:S08]  /*2370*/  HMMA.16816.F32.BF16 R16, R180.reuse, R68, R8 ;  /* 0x00000044b410723c */ /* 0x040ff00000041808 */
[----:B------:R-:W-:Y:S01]  /*2380*/  HMMA.16816.F32.BF16 R12, R180, R70, R28 ;  /* 0x00000046b40c723c */ /* 0x000fe2000004181c */
[----:B------:R-:W1:Y:S07]  /*2390*/  LDSM.16.M88.4 R68, [R236+0x13900] ;  /* 0x01390000ec44783b */ /* 0x000e6e0000000200 */
[C---:B------:R-:W-:Y:S08]  /*23a0*/  HMMA.16816.F32.BF16 R52, R184.reuse, R48, R36 ;  /* 0x00000030b834723c */ /* 0x040ff00000041824 */
[C---:B------:R-:W-:Y:S08]  /*23b0*/  HMMA.16816.F32.BF16 R8, R184.reuse, R80, R40 ;  /* 0x00000050b808723c */ /* 0x040ff00000041828 */
[C---:B------:R-:W-:Y:S08]  /*23c0*/  HMMA.16816.F32.BF16 R48, R184.reuse, R50, R32 ;  /* 0x00000032b830723c */ /* 0x040ff00000041820 */
[C---:B------:R-:W-:Y:S01]  /*23d0*/  HMMA.16816.F32.BF16 R56, R184.reuse, R82, R56 ;  /* 0x00000052b838723c */ /* 0x040fe20000041838 */
[----:B------:R-:W4:Y:S07]  /*23e0*/  LDSM.16.M88.4 R80, [R243+0x2000] ;  /* 0x00200000f350783b */ /* 0x000f2e0000000200 */
[C---:B--2---:R-:W-:Y:S08]  /*23f0*/  HMMA.16816.F32.BF16 R44, R184.reuse, R64, R24 ;  /* 0x00000040b82c723c */ /* 0x044ff00000041818 */
[C---:B------:R-:W-:Y:S08]  /*2400*/  HMMA.16816.F32.BF16 R40, R184.reuse, R66, R20 ;  /* 0x00000042b828723c */ /* 0x040ff00000041814 */
[C---:B------:R-:W-:Y:S08]  /*2410*/  HMMA.16816.F32.BF16 R36, R184.reuse, R72, R16 ;  /* 0x00000048b824723c */ /* 0x040ff00000041810 */
[----:B------:R-:W-:Y:S01]  /*2420*/  HMMA.16816.F32.BF16 R32, R184, R74, R12 ;  /* 0x0000004ab820723c */ /* 0x000fe2000004180c */
[----:B------:R-:W2:Y:S07]  /*2430*/  LDSM.16.M88.4 R72, [R243+0x3000] ;  /* 0x00300000f348783b */ /* 0x000eae0000000200 */
[C---:B------:R-:W-:Y:S08]  /*2440*/  HMMA.16816.F32.BF16 R28, R188.reuse, R84, R8 ;  /* 0x00000054bc1c723c */ /* 0x040ff00000041808 */
[C---:B---3--:R-:W-:Y:S08]  /*2450*/  HMMA.16816.F32.BF16 R20, R188.reuse, R76, R52 ;  /* 0x0000004cbc14723c */ /* 0x048ff00000041834 */
[C---:B------:R-:W-:Y:S01]  /*2460*/  HMMA.16816.F32.BF16 R16, R188.reuse, R78, R48 ;  /* 0x0000004ebc10723c */ /* 0x040fe20000041830 */
[----:B------:R-:W3:Y:S04]  /*2470*/  LDSM.16.M88.4 R76, [R243+0x3800] ;  /* 0x00380000f34c783b */ /* 0x000ee80000000200 */
[----:B------:R-:W-:Y:S03]  /*2480*/  LDSM.16.M88.4 R48, [R242+0x12900] ;  /* 0x01290000f230783b */ /* 0x000fe60000000200 */
[C---:B------:R-:W-:Y:S01]  /*2490*/  HMMA.16816.F32.BF16 R24, R188.reuse, R86, R56 ;  /* 0x00000056bc18723c */ /* 0x040fe20000041838 */
[----:B------:R-:W-:Y:S07]  /*24a0*/  LDSM.16.M88.4 R84, [R243+0x7000] ;  /* 0x00700000f354783b */ /* 0x000fee0000000200 */
[C---:B------:R-:W-:Y:S08]  /*24b0*/  HMMA.16816.F32.BF16 R12, R188.reuse, R60, R44 ;  /* 0x0000003cbc0c723c */ /* 0x040ff0000004182c */
[C---:B------:R-:W-:Y:S01]  /*24c0*/  HMMA.16816.F32.BF16 R8, R188.reuse, R62, R40 ;  /* 0x0000003ebc08723c */ /* 0x040fe20000041828 */
[----:B------:R-:W2:Y:S07]  /*24d0*/  LDSM.16.M88.4 R40, [R242+0x12100] ;  /* 0x01210000f228783b */ /* 0x000eae0000000200 */
[C---:B-1----:R-:W-:Y:S08]  /*24e0*/  HMMA.16816.F32.BF16 R52, R188.reuse, R68, R36 ;  /* 0x00000044bc34723c */ /* 0x042ff00000041824 */
[----:B------:R-:W-:Y:S01]  /*24f0*/  HMMA.16816.F32.BF16 R68, R188, R70, R32 ;  /* 0x00000046bc44723c */ /* 0x000fe20000041820 */
[----:B------:R-:W1:Y:S07]  /*2500*/  LDSM.16.M88.4 R32, [R242+0x13100] ;  /* 0x01310000f220783b */ /* 0x000e6e0000000200 */
[C---:B----4-:R-:W-:Y:S01]  /*2510*/  HMMA.16816.F32.BF16 R64, R192.reuse, R80, R28 ;  /* 0x00000050c040723c */ /* 0x050fe2000004181c */
[----:B------:R-:W4:Y:S07]  /*2520*/  LDSM.16.M88.4 R28, [R242+0x13900] ;  /* 0x01390000f21c783b */ /* 0x000f2e0000000200 */
[C---:B------:R-:W-:Y:S01]  /*2530*/  HMMA.16816.F32.BF16 R60, R192.reuse, R82, R24 ;  /* 0x00000052c03c723c */ /* 0x040fe20000041818 */
[----:B------:R-:W-:Y:S07]  /*2540*/  LDSM.16.M88.4 R80, [R239+0x2800] ;  /* 0x00280000ef50783b */ /* 0x000fee0000000200 */
[C---:B------:R-:W-:Y:S08]  /*2550*/  HMMA.16816.F32.BF16 R56, R192.reuse, R88, R20 ;  /* 0x00000058c038723c */ /* 0x040ff00000041814 */
[C---:B--2---:R-:W-:Y:S08]  /*2560*/  HMMA.16816.F32.BF16 R36, R192.reuse, R72, R12 ;  /* 0x00000048c024723c */ /* 0x044ff0000004180c */
[C---:B------:R-:W-:Y:S01]  /*2570*/  HMMA.16816.F32.BF16 R24, R192.reuse, R74, R8 ;  /* 0x0000004ac018723c */ /* 0x040fe20000041808 */
[----:B------:R-:W2:Y:S07]  /*2580*/  LDSM.16.M88.4 R72, [R239+0x2000] ;  /* 0x00200000ef48783b */ /* 0x000eae0000000200 */
[C---:B------:R-:W-:Y:S01]  /*2590*/  HMMA.16816.F32.BF16 R44, R192.reuse, R90, R16 ;  /* 0x0000005ac02c723c */ /* 0x040fe20000041810 */
[----:B------:R-:W-:Y:S07]  /*25a0*/  LDSM.16.M88.4 R88, [R242+0x16900] ;  /* 0x01690000f258783b */ /* 0x000fee0000000200 */
[C---:B---3--:R-:W-:Y:S08]  /*25b0*/  HMMA.16816.F32.BF16 R20, R192.reuse, R76, R52 ;  /* 0x0000004cc014723c */ /* 0x048ff00000041834 */
[----:B------:R-:W-:Y:S01]  /*25c0*/  HMMA.16816.F32.BF16 R16, R192, R78, R68 ;  /* 0x0000004ec010723c */ /* 0x000fe20000041844 */
[----:B------:R-:W3:Y:S04]  /*25d0*/  LDSM.16.M88.4 R68, [R239+0x3000] ;  /* 0x00300000ef44783b */ /* 0x000ee80000000200 */
[----:B------:R-:W2:Y:S03]  /*25e0*/  LDSM.16.M88.4 R76, [R239+0x3800] ;  /* 0x00380000ef4c783b */ /* 0x000ea60000000200 */
[C---:B------:R-:W-:Y:S08]  /*25f0*/  HMMA.16816.F32.BF16 R8, R196.reuse, R42, R60 ;  /* 0x0000002ac408723c */ /* 0x040ff0000004183c */
[C---:B------:R-:W-:Y:S08]  /*2600*/  HMMA.16816.F32.BF16 R12, R196.reuse, R40, R64 ;  /* 0x00000028c40c723c */ /* 0x040ff00000041840 */
[C---:B------:R-:W-:Y:S08]  /*2610*/  HMMA.16816.F32.BF16 R60, R196.reuse, R48, R56 ;  /* 0x00000030c43c723c */ /* 0x040ff00000041838 */
[C---:B-1----:R-:W-:Y:S01]  /*2620*/  HMMA.16816.F32.BF16 R56, R196.reuse, R32, R36 ;  /* 0x00000020c438723c */ /* 0x042fe20000041824 */
[----:B------:R-:W1:Y:S07]  /*2630*/  LDSM.16.M88.4 R36, [R236+0x14100] ;  /* 0x01410000ec24783b */ /* 0x000e6e0000000200 */
[C---:B------:R-:W-:Y:S01]  /*2640*/  HMMA.16816.F32.BF16 R52, R196.reuse, R34, R24 ;  /* 0x00000022c434723c */ /* 0x040fe20000041818 */
[----:B------:R-:W1:Y:S07]  /*2650*/  LDSM.16.M88.4 R32, [R236+0x14900] ;  /* 0x01490000ec20783b */ /* 0x000e6e0000000200 */
[C---:B------:R-:W-:Y:S08]  /*2660*/  HMMA.16816.F32.BF16 R64, R196.reuse, R50, R44 ;  /* 0x00000032c440723c */ /* 0x040ff0000004182c */
[C---:B----4-:R-:W-:Y:S08]  /*2670*/  HMMA.16816.F32.BF16 R48, R196.reuse, R28, R20 ;  /* 0x0000001cc430723c */ /* 0x050ff00000041814 */
[----:B------:R-:W-:Y:S01]  /*2680*/  HMMA.16816.F32.BF16 R44, R196, R30, R16 ;  /* 0x0000001ec42c723c */ /* 0x000fe20000041810 */
[----:B------:R-:W4:Y:S07]  /*2690*/  LDSM.16.M88.4 R28, [R236+0x15100] ;  /* 0x01510000ec1c783b */ /* 0x000f2e0000000200 */
[C---:B--2---:R-:W-:Y:S08]  /*26a0*/  HMMA.16816.F32.BF16 R40, R200.reuse, R72, R12 ;  /* 0x00000048c828723c */ /* 0x044ff0000004180c */
[C---:B------:R-:W-:Y:S01]  /*26b0*/  HMMA.16816.F32.BF16 R24, R200.reuse, R74, R8 ;  /* 0x0000004ac818723c */ /* 0x040fe20000041808 */
[----:B------:R-:W-:Y:S07]  /*26c0*/  LDSM.16.M88.4 R72, [R242+0x15100] ;  /* 0x01510000f248783b */ /* 0x000fee0000000200 */
[C---:B------:R-:W-:Y:S08]  /*26d0*/  HMMA.16816.F32.BF16 R20, R200.reuse, R80, R60 ;  /* 0x00000050c814723c */ /* 0x040ff0000004183c */
[C---:B---3--:R-:W-:Y:S08]  /*26e0*/  HMMA.16816.F32.BF16 R12, R200.reuse, R68, R56 ;  /* 0x00000044c80c723c */ /* 0x048ff00000041838 */
[C---:B------:R-:W-:Y:S01]  /*26f0*/  HMMA.16816.F32.BF16 R8, R200.reuse, R70, R52 ;  /* 0x00000046c808723c */ /* 0x040fe20000041834 */
[----:B------:R-:W-:Y:S07]  /*2700*/  LDSM.16.M88.4 R68, [R243+0x4000] ;  /* 0x00400000f344783b */ /* 0x000fee0000000200 */
[C---:B------:R-:W-:Y:S01]  /*2710*/  HMMA.16816.F32.BF16 R16, R200.reuse, R82, R64 ;  /* 0x00000052c810723c */ /* 0x040fe20000041840 */
[----:B------:R-:W2:Y:S04]  /*2720*/  LDSM.16.M88.4 R64, [R236+0x15900] ;  /* 0x01590000ec40783b */ /* 0x000ea80000000200 */
[----:B------:R-:W3:Y:S03]  /*2730*/  LDSM.16.M88.4 R80, [R243+0x4800] ;  /* 0x00480000f350783b */ /* 0x000ee60000000200 */
[----:B------:R-:W-:Y:S08]  /*2740*/  HMMA.16816.F32.BF16 R48, R200, R76, R48 ;  /* 0x0000004cc830723c */ /* 0x000ff00000041830 */
[C---:B-1----:R-:W-:Y:S08]  /*2750*/  HMMA.16816.F32.BF16 R56, R204.reuse, R36, R40 ;  /* 0x00000024cc38723c */ /* 0x042ff00000041828 */
[----:B------:R-:W-:Y:S08]  /*2760*/  HMMA.16816.F32.BF16 R52, R204, R32, R20 ;  /* 0x00000020cc34723c */ /* 0x000ff00000041814 */
[----:B------:R-:W-:Y:S01]  /*2770*/  HMMA.16816.F32.BF16 R60, R200, R78, R44 ;  /* 0x0000004ec83c723c */ /* 0x000fe2000004182c */
[----:B------:R-:W-:Y:S07]  /*2780*/  LDSM.16.M88.4 R76, [R242+0x15900] ;  /* 0x01590000f24c783b */ /* 0x000fee0000000200 */
[C---:B----4-:R-:W-:Y:S08]  /*2790*/  HMMA.16816.F32.BF16 R40, R204.reuse, R28, R12 ;  /* 0x0000001ccc28723c */ /* 0x050ff0000004180c */
[C---:B------:R-:W-:Y:S01]  /*27a0*/  HMMA.16816.F32.BF16 R20, R204.reuse, R30, R8 ;  /* 0x0000001ecc14723c */ /* 0x040fe20000041808 */
[----:B------:R-:W1:Y:S07]  /*27b0*/  LDSM.16.M88.4 R28, [R243+0x5000] ;  /* 0x00500000f31c783b */ /* 0x000e6e0000000200 */
[C---:B------:R-:W-:Y:S01]  /*27c0*/  HMMA.16816.F32.BF16 R36, R204.reuse, R38, R24 ;  /* 0x00000026cc24723c */ /* 0x040fe20000041818 */
[----:B------:R-:W4:Y:S07]  /*27d0*/  LDSM.16.M88.4 R24, [R243+0x5800] ;  /* 0x00580000f318783b */ /* 0x000f2e0000000200 */
[C---:B------:R-:W-:Y:S01]  /*27e0*/  HMMA.16816.F32.BF16 R44, R204.reuse, R34, R16 ;  /* 0x00000022cc2c723c */ /* 0x040fe20000041810 */
[----:B------:R-:W1:Y:S07]  /*27f0*/  LDSM.16.M88.4 R32, [R242+0x14100] ;  /* 0x01410000f220783b */ /* 0x000e6e0000000200 */
[C---:B--2---:R-:W-:Y:S08]  /*2800*/  HMMA.16816.F32.BF16 R16, R204.reuse, R64, R48 ;  /* 0x00000040cc10723c */ /* 0x044ff00000041830 */
[----:B------:R-:W-:Y:S01]  /*2810*/  HMMA.16816.F32.BF16 R12, R204, R66, R60 ;  /* 0x00000042cc0c723c */ /* 0x000fe2000004183c */
[----:B------:R-:W2:Y:S07]  /*2820*/  LDSM.16.M88.4 R64, [R242+0x14900] ;  /* 0x01490000f240783b */ /* 0x000eae0000000200 */
[C---:B------:R-:W-:Y:S08]  /*2830*/  HMMA.16816.F32.BF16 R8, R208.reuse, R68, R56 ;  /* 0x00000044d008723c */ /* 0x040ff00000041838 */
        /* <DEDUP_REMOVED lines=8> */
[C---:B----4-:R-:W-:Y:S08]  /*28c0*/  HMMA.16816.F32.BF16 R52, R208.reuse, R24, R16 ;  /* 0x00000018d034723c */ /* 0x050ff00000041810 */
[----:B------:R-:W-:Y:S08]  /*28d0*/  HMMA.16816.F32.BF16 R44, R208, R26, R12 ;  /* 0x0000001ad02c723c */ /* 0x000ff0000004180c */
[C---:B------:R-:W-:Y:S08]  /*28e0*/  HMMA.16816.F32.BF16 R24, R212.reuse, R32, R8 ;  /* 0x00000020d418723c */ /* 0x040ff00000041808 */
[C---:B------:R-:W-:Y:S01]  /*28f0*/  HMMA.16816.F32.BF16 R20, R212.reuse, R34, R36 ;  /* 0x00000022d414723c */ /* 0x040fe20000041824 */
[----:B------:R-:W4:Y:S07]  /*2900*/  LDSM.16.M88.4 R32, [R239+0x5000] ;  /* 0x00500000ef20783b */ /* 0x000f2e0000000200 */
[C---:B--2---:R-:W-:Y:S08]  /*2910*/  HMMA.16816.F32.BF16 R16, R212.reuse, R64, R48 ;  /* 0x00000040d410723c */ /* 0x044ff00000041830 */
[C---:B------:R-:W-:Y:S08]  /*2920*/  HMMA.16816.F32.BF16 R8, R212.reuse, R72, R60 ;  /* 0x00000048d408723c */ /* 0x040ff0000004183c */
[C---:B------:R-:W-:Y:S01]  /*2930*/  HMMA.16816.F32.BF16 R12, R212.reuse, R66, R56 ;  /* 0x00000042d40c723c */ /* 0x040fe20000041838 */
[----:B------:R-:W2:Y:S07]  /*2940*/  LDSM.16.M88.4 R64, [R236+0x16100] ;  /* 0x01610000ec40783b */ /* 0x000eae0000000200 */
[C---:B------:R-:W-:Y:S01]  /*2950*/  HMMA.16816.F32.BF16 R40, R212.reuse, R74, R40 ;  /* 0x0000004ad428723c */ /* 0x040fe20000041828 */
[----:B------:R-:W-:Y:S07]  /*2960*/  LDSM.16.M88.4 R72, [R236+0x16900] ;  /* 0x01690000ec48783b */ /* 0x000fee0000000200 */
[----:B------:R-:W-:Y:S08]  /*2970*/  HMMA.16816.F32.BF16 R60, R212, R76, R52 ;  /* 0x0000004cd43c723c */ /* 0x000ff00000041834 */
[C---:B---3--:R-:W-:Y:S08]  /*2980*/  HMMA.16816.F32.BF16 R52, R216.reuse, R80, R24 ;  /* 0x00000050d834723c */ /* 0x048ff00000041818 */
[----:B------:R-:W-:Y:S01]  /*2990*/  HMMA.16816.F32.BF16 R48, R216, R82, R20 ;  /* 0x00000052d830723c */ /* 0x000fe20000041814 */
[----:B------:R-:W3:Y:S07]  /*29a0*/  LDSM.16.M88.4 R80, [R236+0x17100] ;  /* 0x01710000ec50783b */ /* 0x000eee0000000200 */
[----:B------:R-:W-:Y:S01]  /*29b0*/  HMMA.16816.F32.BF16 R56, R212, R78, R44 ;  /* 0x0000004ed438723c */ /* 0x000fe2000004182c */
[----:B------:R-:W-:Y:S07]  /*29c0*/  LDSM.16.M88.4 R76, [R243+0x6800] ;  /* 0x00680000f34c783b */ /* 0x000fee0000000200 */
[C---:B-1----:R-:W-:Y:S08]  /*29d0*/  HMMA.16816.F32.BF16 R44, R216.reuse, R28, R16 ;  /* 0x0000001cd82c723c */ /* 0x042ff00000041810 */
[C---:B----4-:R-:W-:Y:S08]  /*29e0*/  HMMA.16816.F32.BF16 R24, R216.reuse, R32, R8 ;  /* 0x00000020d818723c */ /* 0x050ff00000041808 */
[C---:B------:R-:W-:Y:S08]  /*29f0*/  HMMA.16816.F32.BF16 R20, R216.reuse, R34, R40 ;  /* 0x00000022d814723c */ /* 0x040ff00000041828 */
[C---:B------:R-:W-:Y:S01]  /*2a00*/  HMMA.16816.F32.BF16 R16, R216.reuse, R68, R60 ;  /* 0x00000044d810723c */ /* 0x040fe2000004183c */
[----:B------:R-:W1:Y:S07]  /*2a10*/  LDSM.16.M88.4 R60, [R243+0x6000] ;  /* 0x00600000f33c783b */ /* 0x000e6e0000000200 */
[----:B------:R-:W-:Y:S01]  /*2a20*/  HMMA.16816.F32.BF16 R36, R216, R30, R12 ;  /* 0x0000001ed824723c */ /* 0x000fe2000004180c */
[----:B------:R-:W4:Y:S07]  /*2a30*/  LDSM.16.M88.4 R28, [R236+0x17900] ;  /* 0x01790000ec1c783b */ /* 0x000f2e0000000200 */
[C---:B--2---:R-:W-:Y:S08]  /*2a40*/  HMMA.16816.F32.BF16 R8, R220.reuse, R64, R52 ;  /* 0x00000040dc08723c */ /* 0x044ff00000041834 */
[----:B------:R-:W-:Y:S01]  /*2a50*/  HMMA.16816.F32.BF16 R48, R220, R66, R48 ;  /* 0x00000042dc30723c */ /* 0x000fe20000041830 */
[----:B------:R-:W-:Y:S07]  /*2a60*/  LDSM.16.M88.4 R64, [R239+0x6000] ;  /* 0x00600000ef40783b */ /* 0x000fee0000000200 */
[----:B------:R-:W-:Y:S01]  /*2a70*/  HMMA.16816.F32.BF16 R12, R216, R70, R56 ;  /* 0x00000046d80c723c */ /* 0x000fe20000041838 */
[----:B------:R-:W-:Y:S07]  /*2a80*/  LDSM.16.M88.4 R68, [R243+0x7800] ;  /* 0x00780000f344783b */ /* 0x000fee0000000200 */
[C---:B---3--:R-:W-:Y:S08]  /*2a90*/  HMMA.16816.F32.BF16 R32, R220.reuse, R80, R24 ;  /* 0x00000050dc20723c */ /* 0x048ff00000041818 */
[C---:B------:R-:W-:Y:S01]  /*2aa0*/  HMMA.16816.F32.BF16 R56, R220.reuse, R82, R20 ;  /* 0x00000052dc38723c */ /* 0x040fe20000041814 */
[----:B------:R-:W2:Y:S07]  /*2ab0*/  LDSM.16.M88.4 R80, [R242+0x16100] ;  /* 0x01610000f250783b */ /* 0x000eae0000000200 */
[C---:B------:R-:W-:Y:S08]  /*2ac0*/  HMMA.16816.F32.BF16 R44, R220.reuse, R72, R44 ;  /* 0x00000048dc2c723c */ /* 0x040ff0000004182c */
[----:B------:R-:W-:Y:S01]  /*2ad0*/  HMMA.16816.F32.BF16 R40, R220, R74, R36 ;  /* 0x0000004adc28723c */ /* 0x000fe20000041824 */
[----:B------:R-:W-:Y:S07]  /*2ae0*/  LDSM.16.M88.4 R72, [R239+0x6800] ;  /* 0x00680000ef48783b */ /* 0x000fee0000000200 */
[C---:B-1----:R-:W-:Y:S08]  /*2af0*/  HMMA.16816.F32.BF16 R24, R224.reuse, R60, R8 ;  /* 0x0000003ce018723c */ /* 0x042ff00000041808 */
[----:B------:R-:W-:Y:S01]  /*2b00*/  HMMA.16816.F32.BF16 R20, R224, R62, R48 ;  /* 0x0000003ee014723c */ /* 0x000fe20000041830 */
[----:B------:R-:W-:Y:S07]  /*2b10*/  LDSM.16.M88.4 R60, [R239+0x7000] ;  /* 0x00700000ef3c783b */ /* 0x000fee0000000200 */
[C---:B----4-:R-:W-:Y:S08]  /*2b20*/  HMMA.16816.F32.BF16 R52, R220.reuse, R28, R16 ;  /* 0x0000001cdc34723c */ /* 0x050ff00000041810 */
[----:B------:R-:W-:Y:S01]  /*2b30*/  HMMA.16816.F32.BF16 R36, R220, R30, R12 ;  /* 0x0000001edc24723c */ /* 0x000fe2000004180c */
[----:B------:R-:W1:Y:S07]  /*2b40*/  LDSM.16.M88.4 R28, [R242+0x17100] ;  /* 0x01710000f21c783b */ /* 0x000e6e0000000200 */
[C---:B------:R-:W-:Y:S08]  /*2b50*/  HMMA.16816.F32.BF16 R16, R224.reuse, R76, R44 ;  /* 0x0000004ce010723c */ /* 0x040ff0000004182c */
[C---:B------:R-:W-:Y:S08]  /*2b60*/  HMMA.16816.F32.BF16 R8, R224.reuse, R84, R32 ;  /* 0x00000054e008723c */ /* 0x040ff00000041820 */
[C---:B------:R-:W-:Y:S01]  /*2b70*/  HMMA.16816.F32.BF16 R32, R224.reuse, R86, R56 ;  /* 0x00000056e020723c */ /* 0x040fe20000041838 */
[----:B------:R-:W3:Y:S07]  /*2b80*/  LDSM.16.M88.4 R56, [R242+0x17900] ;  /* 0x01790000f238783b */ /* 0x000eee0000000200 */
[----:B------:R-:W-:Y:S08]  /*2b90*/  HMMA.16816.F32.BF16 R12, R224, R78, R40 ;  /* 0x0000004ee00c723c */ /* 0x000ff00000041828 */
[C---:B--2---:R-:W-:Y:S08]  /*2ba0*/  HMMA.16816.F32.BF16 R24, R228.reuse, R80, R24 ;  /* 0x00000050e418723c */ /* 0x044ff00000041818 */
[----:B------:R-:W-:Y:S08]  /*2bb0*/  HMMA.16816.F32.BF16 R40, R228, R82, R20 ;  /* 0x00000052e428723c */ /* 0x000ff00000041814 */
[C---:B------:R-:W-:Y:S08]  /*2bc0*/  HMMA.16816.F32.BF16 R48, R224.reuse, R68, R52 ;  /* 0x00000044e030723c */ /* 0x040ff00000041834 */
[----:B------:R-:W-:Y:S01]  /*2bd0*/  HMMA.16816.F32.BF16 R44, R224, R70, R36 ;  /* 0x00000046e02c723c */ /* 0x000fe20000041824 */
[----:B------:R-:W2:Y:S01]  /*2be0*/  LDSM.16.M88.4 R68, [R239+0x7800] ;  /* 0x00780000ef44783b */ /* 0x000ea20000000200 */
[----:B------:R-:W-:-:S06]  /*2bf0*/  DEPBAR.LE SB0, 0x0 ;  /* 0x000080000000791a */ /* 0x000fcc0000000000 */
[C---:B------:R-:W-:Y:S08]  /*2c00*/  HMMA.16816.F32.BF16 R36, R228.reuse, R88, R16 ;  /* 0x00000058e424723c */ /* 0x040ff00000041810 */
[----:B------:R-:W-:Y:S08]  /*2c10*/  HMMA.16816.F32.BF16 R52, R228, R90, R12 ;  /* 0x0000005ae434723c */ /* 0x000ff0000004180c */
[----:B------:R-:W-:Y:S08]  /*2c20*/  HMMA.16816.F32.BF16 R24, R232, R64, R24 ;  /* 0x00000040e818723c */ /* 0x000ff00000041818 */
[C---:B-1----:R-:W-:Y:S08]  /*2c30*/  HMMA.16816.F32.BF16 R12, R228.reuse, R30, R32 ;  /* 0x0000001ee40c723c */ /* 0x042ff00000041820 */
[----:B------:R-:W-:Y:S08]  /*2c40*/  HMMA.16816.F32.BF16 R8, R228, R28, R8 ;  /* 0x0000001ce408723c */ /* 0x000ff00000041808 */
[----:B------:R-:W-:Y:S01]  /*2c50*/  HMMA.16816.F32.BF16 R28, R232, R66, R40 ;  /* 0x00000042e81c723c */ /* 0x000fe20000041828 */
[----:B------:R-:W-:-:S02]  /*2c60*/  FSEL R6, R24, -INF , P0 ;  /* 0xff80000018067808 */ /* 0x000fc40000000000 */
[----:B------:R-:W-:-:S04]  /*2c70*/  FSEL R7, R25, -INF , P2 ;  /* 0xff80000019077808 */ /* 0x000fc80001000000 */
[----:B------:R-:W-:Y:S01]  /*2c80*/  FMNMX.FTZ R3, R6, R7, !PT ;  /* 0x0000000706037209 */ /* 0x000fe20007810000 */
[----:B---3--:R-:W-:Y:S08]  /*2c90*/  HMMA.16816.F32.BF16 R16, R228, R56, R48 ;  /* 0x00000038e410723c */ /* 0x008ff00000041830 */
[C---:B------:R-:W-:Y:S08]  /*2ca0*/  HMMA.16816.F32.BF16 R36, R232.reuse, R72, R36 ;  /* 0x00000048e824723c */ /* 0x040ff00000041824 */
[----:B------:R-:W-:Y:S08]  /*2cb0*/  HMMA.16816.F32.BF16 R48, R232, R74, R52 ;  /* 0x0000004ae830723c */ /* 0x000ff00000041834 */
[----:B------:R-:W-:Y:S08]  /*2cc0*/  HMMA.16816.F32.BF16 R20, R228, R58, R44 ;  /* 0x0000003ae414723c */ /* 0x000ff0000004182c */
[C---:B------:R-:W-:Y:S07]  /*2cd0*/  HMMA.16816.F32.BF16 R32, R232.reuse, R62, R12 ;  /* 0x0000003ee820723c */ /* 0x040fee000004180c */
[----:B------:R-:W-:Y:S01]  /*2ce0*/  FSEL R15, R26, -INF , P0 ;  /* 0xff8000001a0f7808 */ /* 0x000fe20000000000 */
[----:B------:R-:W-:Y:S01]  /*2cf0*/  HMMA.16816.F32.BF16 R44, R232, R60, R8 ;  /* 0x0000003ce82c723c */ /* 0x000fe20000041808 */
[----:B------:R-:W-:Y:S01]  /*2d00*/  BAR.SYNC.DEFER_BLOCKING 0x0 ;  /* 0x0000000000007b1d */ /* 0x000fe20000010000 */
[----:B------:R-:W-:-:S04]  /*2d10*/  ISETP.GT.AND P0, PT, R2, 0x9, PT ;  /* 0x000000090200780c */ /* 0x000fc80003f04270 */
[----:B------:R-:W-:Y:S01]  /*2d20*/  FSEL R12, R29, -INF , P0 ;  /* 0xff8000001d0c7808 */ /* 0x000fe20000000000 */
[----:B------:R-:W-:Y:S01]  /*2d30*/  IMAD.U32 R11, RZ, RZ, UR10 ;  /* 0x0000000aff0b7e24 */ /* 0x000fe2000f8e00ff */
[----:B------:R-:W-:Y:S01]  /*2d40*/  FSEL R10, R28, -INF , P1 ;  /* 0xff8000001c0a7808 */ /* 0x000fe20000800000 */
[C---:B--2---:R-:W-:Y:S01]  /*2d50*/  HMMA.16816.F32.BF16 R40, R232.reuse, R68, R16 ;  /* 0x00000044e828723c */ /* 0x044fe20000041810 */
[----:B------:R-:W-:Y:S02]  /*2d60*/  FSEL R26, R31, -INF , P0 ;  /* 0xff8000001f1a7808 */ /* 0x000fe40000000000 */
[----:B------:R-:W-:Y:S02]  /*2d70*/  FMNMX.FTZ R3, R10, R3, !PT ;  /* 0x000000030a037209 */ /* 0x000fe40007810000 */
[C---:B------:R-:W-:Y:S02]  /*2d80*/  ISETP.GT.AND P0, PT, R2.reuse, 0x18, PT ;  /* 0x000000180200780c */ /* 0x040fe40003f04270 */
[----:B------:R-:W-:Y:S01]  /*2d90*/  FSEL R16, R27, -INF , P2 ;  /* 0xff8000001b107808 */ /* 0x000fe20001000000 */
[----:B------:R-:W-:Y:S01]  /*2da0*/  HMMA.16816.F32.BF16 R20, R232, R70, R20 ;  /* 0x00000046e814723c */ /* 0x000fe20000041814 */
[----:B------:R-:W-:-:S02]  /*2db0*/  ISETP.GT.AND P2, PT, R2, 0x10, PT ;  /* 0x000000100200780c */ /* 0x000fc40003f44270 */
[----:B------:R-:W-:Y:S02]  /*2dc0*/  FSEL R17, R30, -INF , P1 ;  /* 0xff8000001e117808 */ /* 0x000fe40000800000 */
[----:B------:R-:W-:Y:S02]  /*2dd0*/  ISETP.GT.AND P1, PT, R2, 0x11, PT ;  /* 0x000000110200780c */ /* 0x000fe40003f24270 */
[----:B------:R-:W-:Y:S02]  /*2de0*/  FSEL R14, R36, -INF , P2 ;  /* 0xff800000240e7808 */ /* 0x000fe40001000000 */
[----:B------:R-:W-:Y:S02]  /*2df0*/  FMNMX.FTZ R3, R12, R3, !PT ;  /* 0x000000030c037209 */ /* 0x000fe40007810000 */
        /* <DEDUP_REMOVED lines=18> */
[----:B------:R-:W-:Y:S02]  /*2f20*/  FMNMX.FTZ R8, R15, R16, !PT ;  /* 0x000000100f087209 */ /* 0x000fe40007810000 */
        /* <DEDUP_REMOVED lines=11> */
[----:B------:R-:W-:Y:S02]  /*2fe0*/  FSEL R97, R35, -INF , P1 ;  /* 0xff80000023617808 */ /* 0x000fe40000800000 */
[----:B------:R-:W-:-:S02]  /*2ff0*/  FSEL R99, R42, -INF , P0 ;  /* 0xff8000002a637808 */ /* 0x000fc40000000000 */
[----:B------:R-:W-:Y:S02]  /*3000*/  FSEL R94, R40, -INF , P0 ;  /* 0xff800000285e7808 */ /* 0x000fe40000000000 */
[C---:B------:R-:W-:Y:S02]  /*3010*/  ISETP.GT.AND P2, PT, R2.reuse, 0x31, PT ;  /* 0x000000310200780c */ /* 0x040fe40003f44270 */
[C---:B------:R-:W-:Y:S02]  /*3020*/  ISETP.GT.AND P1, PT, R2.reuse, 0x38, PT ;  /* 0x000000380200780c */ /* 0x040fe40003f24270 */
[----:B------:R-:W-:Y:S02]  /*3030*/  ISETP.GT.AND P0, PT, R2, 0x39, PT ;  /* 0x000000390200780c */ /* 0x000fe40003f04270 */
[----:B------:R-:W-:Y:S02]  /*3040*/  FMNMX.FTZ R3, R79, R3, !PT ;  /* 0x000000034f037209 */ /* 0x000fe40007810000 */
[----:B------:R-:W-:-:S02]  /*3050*/  FMNMX.FTZ R2, R28, R8, !PT ;  /* 0x000000081c027209 */ /* 0x000fc40007810000 */
[----:B------:R-:W-:Y:S02]  /*3060*/  FSEL R93, R41, -INF , P2 ;  /* 0xff800000295d7808 */ /* 0x000fe40001000000 */
[----:B------:R-:W-:Y:S02]  /*3070*/  FMNMX.FTZ R3, R94, R3, !PT ;  /* 0x000000035e037209 */ /* 0x000fe40007810000 */
[----:B------:R-:W-:Y:S02]  /*3080*/  FMNMX.FTZ R2, R29, R2, !PT ;  /* 0x000000021d027209 */ /* 0x000fe40007810000 */
[----:B------:R-:W-:Y:S02]  /*3090*/  FSEL R92, R20, -INF , P1 ;  /* 0xff800000145c7808 */ /* 0x000fe40000800000 */
[----:B------:R-:W-:Y:S02]  /*30a0*/  FMNMX.FTZ R3, R93, R3, !PT ;  /* 0x000000035d037209 */ /* 0x000fe40007810000 */
[----:B------:R-:W-:-:S02]  /*30b0*/  FMNMX.FTZ R2, R52, R2, !PT ;  /* 0x0000000234027209 */ /* 0x000fc40007810000 */
[----:B------:R-:W-:Y:S02]  /*30c0*/  FSEL R86, R21, -INF , P0 ;  /* 0xff80000015567808 */ /* 0x000fe40000000000 */
[----:B------:R-:W-:Y:S02]  /*30d0*/  FMNMX.FTZ R3, R92, R3, !PT ;  /* 0x000000035c037209 */ /* 0x000fe40007810000 */
[----:B------:R-:W-:Y:S02]  /*30e0*/  FMNMX.FTZ R2, R53, R2, !PT ;  /* 0x0000000235027209 */ /* 0x000fe40007810000 */
[----:B------:R-:W-:Y:S02]  /*30f0*/  FMNMX.FTZ R3, R86, R3, !PT ;  /* 0x0000000356037209 */ /* 0x000fe40007810000 */
[----:B------:R-:W-:Y:S02]  /*3100*/  FMNMX.FTZ R2, R96, R2, !PT ;  /* 0x0000000260027209 */ /* 0x000fe40007810000 */
[----:B------:R-:W-:Y:S01]  /*3110*/  FSEL R78, R43, -INF , P2 ;  /* 0xff8000002b4e7808 */ /* 0x000fe20001000000 */
[----:B------:R-:W1:Y:S01]  /*3120*/  SHFL.BFLY PT, R8, R3, 0x2, 0x1f ;  /* 0x0c401f0003087f89 */ /* 0x000e6200000e0000 */
[----:B------:R-:W-:-:S02]  /*3130*/  FMNMX.FTZ R2, R95, R2, !PT ;  /* 0x000000025f027209 */ /* 0x000fc40007810000 */
[----:B------:R-:W-:Y:S02]  /*3140*/  FSEL R77, R22, -INF , P1 ;  /* 0xff800000164d7808 */ /* 0x000fe40000800000 */
[----:B------:R-:W-:Y:S02]  /*3150*/  FMNMX.FTZ R2, R98, R2, !PT ;  /* 0x0000000262027209 */ /* 0x000fe40007810000 */
[----:B------:R-:W-:Y:S02]  /*3160*/  FSEL R76, R23, -INF , P0 ;  /* 0xff800000174c7808 */ /* 0x000fe40000000000 */
[----:B------:R-:W-:Y:S02]  /*3170*/  FMNMX.FTZ R2, R97, R2, !PT ;  /* 0x0000000261027209 */ /* 0x000fe40007810000 */
[----:B------:R-:W-:Y:S02]  /*3180*/  PLOP3.LUT P0, PT, PT, PT, UP0, 0x80, 0x0 ;  /* 0x000000000000781c */ /* 0x000fe40003f0f008 */
[----:B------:R-:W-:-:S04]  /*3190*/  FMNMX.FTZ R2, R99, R2, !PT ;  /* 0x0000000263027209 */ /* 0x000fc80007810000 */
[----:B------:R-:W-:-:S04]  /*31a0*/  FMNMX.FTZ R2, R78, R2, !PT ;  /* 0x000000024e027209 */ /* 0x000fc80007810000 */
[----:B------:R-:W-:Y:S02]  /*31b0*/  FMNMX.FTZ R2, R77, R2, !PT ;  /* 0x000000024d027209 */ /* 0x000fe40007810000 */
        /* <DEDUP_REMOVED lines=30> */
[----:B------:R-:W-:Y:S01]  /*33a0*/  FSETP.NEU.FTZ.AND P1, PT, R2, -INF , PT ;  /* 0xff8000000200780b */ /* 0x000fe20003f3d000 */
[----:B------:R3:W-:Y:S01]  /*33b0*/  @P0 LDGSTS.E.BYPASS.LTC128B.128 [R101+0x12100], [R6.64+0x80], !P5 ;  /* 0x1210008006650fae */ /* 0x0007e2000e901d4c */
[----:B------:R1:W4:Y:S02]  /*33c0*/  MUFU.EX2 R177, R10 ;  /* 0x0000000a00b17308 */ /* 0x0003240000000800 */
[----:B------:R-:W-:Y:S01]  /*33d0*/  FSEL R12, R12, RZ, P1 ;  /* 0x000000ff0c0c7208 */ /* 0x000fe20000800000 */
[----:B------:R3:W-:Y:S04]  /*33e0*/  @P0 LDGSTS.E.BYPASS.LTC128B.128 [R101+0x14100], [R6.64+0x100], !P4 ;  /* 0x1410010006650fae */ /* 0x0007e8000e101d4c */
[--C-:B------:R-:W-:Y:S01]  /*33f0*/  FFMA.FTZ R4, R16, c[0x0][0x2d0], -R12.reuse ;  /* 0x0000b40010047a23 */ /* 0x100fe2000001080c */
[----:B------:R3:W-:Y:S01]  /*3400*/  @P0 LDGSTS.E.BYPASS.LTC128B.128 [R101+0x16100], [R6.64+0x180], !P3 ;  /* 0x1610018006650fae */ /* 0x0007e2000d901d4c */
[----:B--2---:R-:W-:-:S02]  /*3410*/  FFMA.FTZ R0, R28, c[0x0][0x2d0], -R12 ;  /* 0x0000b4001c007a23 */ /* 0x004fc4000001080c */
[----:B------:R2:W-:Y:S01]  /*3420*/  MUFU.EX2 R178, R4 ;  /* 0x0000000400b27308 */ /* 0x0005e20000000800 */
[----:B------:R4:W-:Y:S04]  /*3430*/  @P0 LDGSTS.E.BYPASS.LTC128B.128 [R101+0x11100], [R8.64], !P6 ;  /* 0x1110000008650fae */ /* 0x0009e8000f101d4c */
[----:B------:R4:W-:Y:S01]  /*3440*/  @P0 LDGSTS.E.BYPASS.LTC128B.128 [R101+0x13100], [R8.64+0x80], !P5 ;  /* 0x1310008008650fae */ /* 0x0009e2000e901d4c */
[----:B-1----:R-:W-:Y:S02]  /*3450*/  FFMA.FTZ R10, R14, c[0x0][0x2d0], -R13 ;  /* 0x0000b4000e0a7a23 */ /* 0x002fe4000001080d */
[----:B------:R1:W-:Y:S01]  /*3460*/  MUFU.EX2 R157, R0 ;  /* 0x00000000009d7308 */ /* 0x0003e20000000800 */
[----:B------:R4:W-:Y:S04]  /*3470*/  @P0 LDGSTS.E.BYPASS.LTC128B.128 [R101+0x15100], [R8.64+0x100], !P4 ;  /* 0x1510010008650fae */ /* 0x0009e8000e101d4c */
[----:B------:R4:W-:Y:S01]  /*3480*/  @P0 LDGSTS.E.BYPASS.LTC128B.128 [R101+0x17100], [R8.64+0x180], !P3 ;  /* 0x1710018008650fae */ /* 0x0009e2000d901d4c */
[----:B--2---:R-:W-:-:S03]  /*3490*/  FFMA.FTZ R4, R17, c[0x0][0x2d0], -R12 ;  /* 0x0000b40011047a23 */ /* 0x004fc6000001080c */
[----:B------:R-:W-:Y:S01]  /*34a0*/  LDSM.16.MT88.4 R20, [R237+0x100] ;  /* 0x00010000ed14783b */ /* 0x000fe20000004200 */
[----:B------:R4:W-:Y:S03]  /*34b0*/  MUFU.EX2 R252, R10 ;  /* 0x0000000a00fc7308 */ /* 0x0009e60000000800 */
[----:B------:R-:W2:Y:S01]  /*34c0*/  LDSM.16.MT88.4 R16, [R238+0x100] ;  /* 0x00010000ee10783b */ /* 0x000ea20000004200 */
[----:B---3--:R-:W-:-:S03]  /*34d0*/  FFMA.FTZ R6, R15, c[0x0][0x2d0], -R12 ;  /* 0x0000b4000f067a23 */ /* 0x008fc6000001080c */
[----:B------:R-:W3:Y:S01]  /*34e0*/  LDSM.16.MT88.4 R36, [R241+0x100] ;  /* 0x00010000f124783b */ /* 0x000ee20000004200 */
[----:B------:R4:W-:Y:S01]  /*34f0*/  MUFU.EX2 R159, R4 ;  /* 0x00000004009f7308 */ /* 0x0009e20000000800 */
[----:B-1----:R-:W-:Y:S02]  /*3500*/  FFMA.FTZ R0, R29, c[0x0][0x2d0], -R12 ;  /* 0x0000b4001d007a23 */ /* 0x002fe4000001080c */
[----:B------:R-:W1:Y:S04]  /*3510*/  LDSM.16.MT88.4 R40, [R238+0x900] ;  /* 0x00090000ee28783b */ /* 0x000e680000004200 */
[----:B------:R-:W1:Y:S01]  /*3520*/  LDSM.16.MT88.4 R28, [R241+0x900] ;  /* 0x00090000f11c783b */ /* 0x000e620000004200 */
[----:B------:R-:W4:Y:S02]  /*3530*/  MUFU.EX2 R179, R6 ;  /* 0x0000000600b37308 */ /* 0x000f240000000800 */
[----:B----4-:R-:W-:Y:S01]  /*3540*/  F2FP.BF16.PACK_AB R10, R177, R156 ;  /* 0x0000009cb10a723e */ /* 0x010fe200000010ff */
[----:B------:R-:W4:Y:S01]  /*3550*/  LDSM.16.MT88.4 R56, [R240+0x100] ;  /* 0x00010000f038783b */ /* 0x000f220000004200 */
[----:B------:R-:W-:-:S03]  /*3560*/  F2FP.BF16.PACK_AB R8, R89, R88 ;  /* 0x000000585908723e */ /* 0x000fc600000010ff */
[----:B------:R-:W1:Y:S01]  /*3570*/  LDSM.16.MT88.4 R44, [R237+0x900] ;  /* 0x00090000ed2c783b */ /* 0x000e620000004200 */
[----:B------:R-:W-:Y:S01]  /*3580*/  FFMA.FTZ R4, R26, c[0x0][0x2d0], -R12 ;  /* 0x0000b4001a047a23 */ /* 0x000fe2000001080c */
[----:B------:R2:W-:Y:S02]  /*3590*/  MUFU.EX2 R6, R0 ;  /* 0x0000000000067308 */ /* 0x0005e40000000800 */
[----:B------:R-:W1:Y:S04]  /*35a0*/  LDSM.16.MT88.4 R68, [R237+0x2100] ;  /* 0x00210000ed44783b */ /* 0x000e680000004200 */
[----:B------:R-:W1:Y:S01]  /*35b0*/  LDSM.16.MT88.4 R64, [R240+0x900] ;  /* 0x00090000f040783b */ /* 0x000e620000004200 */
[----:B------:R-:W-:Y:S01]  /*35c0*/  F2FP.BF16.PACK_AB R9, R178, R179 ;  /* 0x000000b3b209723e */ /* 0x000fe200000010ff */
[----:B------:R3:W3:Y:S02]  /*35d0*/  MUFU.EX2 R158, R4 ;  /* 0x00000004009e7308 */ /* 0x0006e40000000800 */
[----:B------:R-:W1:Y:S01]  /*35e0*/  LDSM.16.MT88.4 R72, [R237+0x2900] ;  /* 0x00290000ed48783b */ /* 0x000e620000004200 */
[----:B------:R-:W-:-:S03]  /*35f0*/  UISETP.GE.AND UP0, UPT, UR14, UR8, UPT ;  /* 0x000000080e00728c */ /* 0x000fc6000bf06270 */
[----:B------:R-:W0:Y:S01]  /*3600*/  LDGDEPBAR ;  /* 0x00000000000079af */ /* 0x000e220000000000 */
[----:B--2---:R-:W-:-:S04]  /*3610*/  FFMA.FTZ R0, R52, c[0x0][0x2d0], -R12 ;  /* 0x0000b40034007a23 */ /* 0x004fc8000001080c */
[----:B------:R2:W-:Y:S01]  /*3620*/  MUFU.EX2 R14, R0 ;  /* 0x00000000000e7308 */ /* 0x0005e20000000800 */
[----:B---3--:R-:W-:Y:S01]  /*3630*/  FFMA.FTZ R4, R25, c[0x0][0x2d0], -R13 ;  /* 0x0000b40019047a23 */ /* 0x008fe2000001080d */
[----:B------:R-:W-:-:S06]  /*3640*/  F2FP.BF16.PACK_AB R11, R158, R159 ;  /* 0x0000009f9e0b723e */ /* 0x000fcc00000010ff */
[----:B------:R3:W-:Y:S01]  /*3650*/  MUFU.EX2 R166, R4 ;  /* 0x0000000400a67308 */ /* 0x0007e20000000800 */
[C---:B------:R-:W-:Y:S01]  /*3660*/  HMMA.16816.F32.BF16 R32, R8.reuse, R16, RZ ;  /* 0x000000100820723c */ /* 0x040fe200000418ff */
[----:B--2---:R-:W-:Y:S02]  /*3670*/  FFMA.FTZ R0, R53, c[0x0][0x2d0], -R12 ;  /* 0x0000b40035007a23 */ /* 0x004fe4000001080c */
[----:B------:R-:W2:Y:S05]  /*3680*/  LDSM.16.MT88.4 R52, [R238+0x2100] ;  /* 0x00210000ee34783b */ /* 0x000eaa0000004200 */
[----:B------:R-:W-:Y:S01]  /*3690*/  HMMA.16816.F32.BF16 R60, R8, R20, RZ ;  /* 0x00000014083c723c */ /* 0x000fe200000418ff */
[----:B------:R1:W1:Y:S01]  /*36a0*/  MUFU.EX2 R83, R0 ;  /* 0x0000000000537308 */ /* 0x0002620000000800 */
[----:B---3--:R-:W-:-:S06]  /*36b0*/  FFMA.FTZ R4, R24, c[0x0][0x2d0], -R13 ;  /* 0x0000b40018047a23 */ /* 0x008fcc000001080d */
[C---:B------:R-:W-:Y:S01]  /*36c0*/  HMMA.16816.F32.BF16 R24, R8.reuse, R18, RZ ;  /* 0x000000120818723c */ /* 0x040fe200000418ff */
[----:B------:R3:W3:Y:S07]  /*36d0*/  MUFU.EX2 R167, R4 ;  /* 0x0000000400a77308 */ /* 0x0006ee0000000800 */
[----:B------:R-:W-:Y:S01]  /*36e0*/  HMMA.16816.F32.BF16 R48, R8, R22, RZ ;  /* 0x000000160830723c */ /* 0x000fe200000418ff */
[----:B-1----:R-:W-:Y:S01]  /*36f0*/  IMAD.MOV.U32 R0, RZ, RZ, R6 ;  /* 0x000000ffff007224 */ /* 0x002fe200078e0006 */
[----:B------:R-:W-:-:S04]  /*3700*/  F2FP.BF16.PACK_AB R7, R83, R14 ;  /* 0x0000000e5307723e */ /* 0x000fc800000010ff */
[----:B------:R-:W-:Y:S02]  /*3710*/  F2FP.BF16.PACK_AB R5, R0, R157 ;  /* 0x0000009d0005723e */ /* 0x000fe400000010ff */
[----:B------:R-:W-:Y:S01]  /*3720*/  HMMA.16816.F32.BF16 R16, R8, R38, RZ ;  /* 0x000000260810723c */ /* 0x000fe200000418ff */
[----:B---3--:R-:W-:Y:S02]  /*3730*/  F2FP.BF16.PACK_AB R4, R166, R252 ;  /* 0x000000fca604723e */ /* 0x008fe400000010ff */
[----:B------:R-:W-:-:S05]  /*3740*/  F2FP.BF16.PACK_AB R6, R82, R167 ;  /* 0x000000a75206723e */ /* 0x000fca00000010ff */
[----:B------:R-:W-:Y:S08]  /*3750*/  HMMA.16816.F32.BF16 R20, R8, R36, RZ ;  /* 0x000000240814723c */ /* 0x000ff000000418ff */
[C---:B------:R-:W-:Y:S08]  /*3760*/  HMMA.16816.F32.BF16 R24, R4.reuse, R42, R24 ;  /* 0x0000002a0418723c */ /* 0x040ff00000041818 */
[----:B------:R-:W-:Y:S08]  /*3770*/  HMMA.16816.F32.BF16 R16, R4, R30, R16 ;  /* 0x0000001e0410723c */ /* 0x000ff00000041810 */
[----:B----4-:R-:W-:Y:S08]  /*3780*/  HMMA.16816.F32.BF16 R36, R8, R56, RZ ;  /* 0x000000380824723c */ /* 0x010ff000000418ff */
[----:B------:R-:W-:Y:S01]  /*3790*/  HMMA.16816.F32.BF16 R20, R4, R28, R20 ;  /* 0x0000001c0414723c */ /* 0x000fe20000041814 */
[----:B------:R-:W-:Y:S01]  /*37a0*/  MOV R119, R25 ;  /* 0x0000001900777202 */ /* 0x000fe20000000f00 */
[----:B------:R-:W-:-:S02]  /*37b0*/  IMAD.MOV.U32 R116, RZ, RZ, R24 ;  /* 0x000000ffff747224 */ /* 0x000fc400078e0018 */
[----:B------:R-:W-:Y:S02]  /*37c0*/  IMAD.MOV.U32 R118, RZ, RZ, R26 ;  /* 0x000000ffff767224 */ /* 0x000fe400078e001a */
[----:B------:R-:W-:Y:S02]  /*37d0*/  IMAD.MOV.U32 R117, RZ, RZ, R27 ;  /* 0x000000ffff757224 */ /* 0x000fe400078e001b */
[----:B------:R-:W-:Y:S01]  /*37e0*/  HMMA.16816.F32.BF16 R32, R4, R40, R32 ;  /* 0x000000280420723c */ /* 0x000fe20000041820 */
[----:B------:R-:W-:Y:S01]  /*37f0*/  IMAD.MOV.U32 R115, RZ, RZ, R16 ;  /* 0x000000ffff737224 */ /* 0x000fe200078e0010 */
[----:B------:R-:W-:Y:S01]  /*3800*/  MOV R91, R18 ;  /* 0x00000012005b7202 */ /* 0x000fe20000000f00 */
[----:B------:R-:W-:Y:S02]  /*3810*/  IMAD.MOV.U32 R114, RZ, RZ, R17 ;  /* 0x000000ffff727224 */ /* 0x000fe400078e0011 */
[----:B------:R-:W-:-:S03]  /*3820*/  IMAD.MOV.U32 R90, RZ, RZ, R19 ;  /* 0x000000ffff5a7224 */ /* 0x000fc600078e0013 */
[C---:B------:R-:W-:Y:S08]  /*3830*/  HMMA.16816.F32.BF16 R60, R4.reuse, R44, R60 ;  /* 0x0000002c043c723c */ /* 0x040ff0000004183c */
[----:B------:R-:W-:Y:S01]  /*3840*/  HMMA.16816.F32.BF16 R44, R4, R46, R48 ;  /* 0x0000002e042c723c */ /* 0x000fe20000041830 */
[----:B------:R-:W-:Y:S01]  /*3850*/  IMAD.MOV.U32 R25, RZ, RZ, R22 ;  /* 0x000000ffff197224 */ /* 0x000fe200078e0016 */
[----:B------:R-:W-:Y:S01]  /*3860*/  MOV R24, R21 ;  /* 0x0000001500187202 */ /* 0x000fe20000000f00 */
[----:B------:R-:W-:Y:S01]  /*3870*/  IMAD.MOV.U32 R170, RZ, RZ, R20 ;  /* 0x000000ffffaa7224 */ /* 0x000fe200078e0014 */
[----:B------:R-:W-:Y:S01]  /*3880*/  LDSM.16.MT88.4 R48, [R237+0x4100] ;  /* 0x00410000ed30783b */ /* 0x000fe20000004200 */
[----:B------:R-:W-:-:S03]  /*3890*/  IMAD.MOV.U32 R171, RZ, RZ, R23 ;  /* 0x000000ffffab7224 */ /* 0x000fc600078e0017 */
[----:B------:R-:W-:Y:S01]  /*38a0*/  HMMA.16816.F32.BF16 R16, R8, R68, RZ ;  /* 0x000000440810723c */ /* 0x000fe200000418ff */
[----:B------:R-:W-:Y:S02]  /*38b0*/  IMAD.MOV.U32 R41, RZ, RZ, R34 ;  /* 0x000000ffff297224 */ /* 0x000fe400078e0022 */
[----:B------:R-:W-:Y:S02]  /*38c0*/  IMAD.MOV.U32 R40, RZ, RZ, R35 ;  /* 0x000000ffff287224 */ /* 0x000fe400078e0023 */
[----:B------:R-:W-:Y:S02]  /*38d0*/  IMAD.MOV.U32 R125, RZ, RZ, R33 ;  /* 0x000000ffff7d7224 */ /* 0x000fe400078e0021 */
[----:B------:R-:W-:Y:S01]  /*38e0*/  IMAD.MOV.U32 R124, RZ, RZ, R32 ;  /* 0x000000ffff7c7224 */ /* 0x000fe200078e0020 */
[----:B------:R-:W-:Y:S01]  /*38f0*/  HMMA.16816.F32.BF16 R28, R4, R64, R36 ;  /* 0x00000040041c723c */ /* 0x000fe20000041824 */
[----:B------:R-:W1:Y:S01]  /*3900*/  LDSM.16.MT88.4 R32, [R241+0x2100] ;  /* 0x00210000f120783b */ /* 0x000e620000004200 */
[----:B------:R-:W-:Y:S01]  /*3910*/  IMAD.MOV.U32 R123, RZ, RZ, R62 ;  /* 0x000000ffff7b7224 */ /* 0x000fe200078e003e */
[----:B------:R-:W-:Y:S01]  /*3920*/  MOV R121, R61 ;  /* 0x0000003d00797202 */ /* 0x000fe20000000f00 */
[----:B------:R-:W-:Y:S01]  /*3930*/  IMAD.MOV.U32 R122, RZ, RZ, R63 ;  /* 0x000000ffff7a7224 */ /* 0x000fe200078e003f */
[----:B------:R-:W3:Y:S01]  /*3940*/  LDSM.16.MT88.4 R36, [R238+0x2900] ;  /* 0x00290000ee24783b */ /* 0x000ee20000004200 */
[----:B------:R-:W-:-:S02]  /*3950*/  IMAD.MOV.U32 R120, RZ, RZ, R60 ;  /* 0x000000ffff787224 */ /* 0x000fc400078e003c */
[----:B------:R-:W-:Y:S01]  /*3960*/  HMMA.16816.F32.BF16 R20, R8, R58, RZ ;  /* 0x0000003a0814723c */ /* 0x000fe200000418ff */
[----:B------:R-:W-:Y:S01]  /*3970*/  IMAD.MOV.U32 R113, RZ, RZ, R46 ;  /* 0x000000ffff717224 */ /* 0x000fe200078e002e */
[----:B------:R-:W-:Y:S01]  /*3980*/  MOV R80, R44 ;  /* 0x0000002c00507202 */ /* 0x000fe20000000f00 */
[----:B------:R-:W-:Y:S01]  /*3990*/  IMAD.MOV.U32 R112, RZ, RZ, R47 ;  /* 0x000000ffff707224 */ /* 0x000fe200078e002f */
[----:B------:R-:W-:Y:S01]  /*39a0*/  LDSM.16.MT88.4 R56, [R241+0x2900] ;  /* 0x00290000f138783b */ /* 0x000fe20000004200 */
[----:B------:R-:W-:-:S03]  /*39b0*/  IMAD.MOV.U32 R81, RZ, RZ, R45 ;  /* 0x000000ffff517224 */ /* 0x000fc600078e002d */
[----:B------:R-:W-:Y:S01]  /*39c0*/  HMMA.16816.F32.BF16 R248, R4, R72, R16 ;  /* 0x0000004804f8723c */ /* 0x000fe20000041810 */
[----:B------:R-:W4:Y:S04]  /*39d0*/  LDSM.16.MT88.4 R44, [R240+0x2100] ;  /* 0x00210000f02c783b */ /* 0x000f280000004200 */
[----:B------:R-:W-:Y:S02]  /*39e0*/  LDSM.16.MT88.4 R60, [R241+0x4100] ;  /* 0x00410000f13c783b */ /* 0x000fe40000004200 */
[----:B------:R-:W-:Y:S01]  /*39f0*/  IMAD.MOV.U32 R73, RZ, RZ, R25 ;  /* 0x000000ffff497224 */ /* 0x000fe200078e0019 */
[----:B------:R-:W-:Y:S01]  /*3a00*/  MOV R15, R31 ;  /* 0x0000001f000f7202 */ /* 0x000fe20000000f00 */
[----:B------:R-:W-:Y:S02]  /*3a10*/  IMAD.MOV.U32 R176, RZ, RZ, R28 ;  /* 0x000000ffffb07224 */ /* 0x000fe400078e001c */
[----:B------:R-:W-:-:S02]  /*3a20*/  IMAD.MOV.U32 R165, RZ, RZ, R29 ;  /* 0x000000ffffa57224 */ /* 0x000fc400078e001d */
[----:B------:R-:W-:Y:S02]  /*3a30*/  IMAD.MOV.U32 R164, RZ, RZ, R30 ;  /* 0x000000ffffa47224 */ /* 0x000fe400078e001e */
[----:B------:R-:W-:Y:S01]  /*3a40*/  HMMA.16816.F32.BF16 R28, R8, R70, RZ ;  /* 0x00000046081c723c */ /* 0x000fe200000418ff */
[----:B------:R-:W-:Y:S01]  /*3a50*/  IMAD.MOV.U32 R72, RZ, RZ, R24 ;  /* 0x000000ffff487224 */ /* 0x000fe200078e0018 */
[----:B------:R-:W-:Y:S06]  /*3a60*/  LDSM.16.MT88.4 R68, [R240+0x4100] ;  /* 0x00410000f044783b */ /* 0x000fec0000004200 */
[----:B------:R-:W-:Y:S01]  /*3a70*/  HMMA.16816.F32.BF16 R244, R4, R66, R20 ;  /* 0x0000004204f4723c */ /* 0x000fe20000041814 */
[----:B------:R-:W-:Y:S07]  /*3a80*/  LDSM.16.MT88.4 R64, [R238+0x4900] ;  /* 0x00490000ee40783b */ /* 0x000fee0000004200 */
[C---:B--2---:R-:W-:Y:S08]  /*3a90*/  HMMA.16816.F32.BF16 R24, R8.reuse, R52, RZ ;  /* 0x000000340818723c */ /* 0x044ff000000418ff */
[C---:B------:R-:W-:Y:S01]  /*3aa0*/  HMMA.16816.F32.BF16 R20, R8.reuse, R54, RZ ;  /* 0x000000360814723c */ /* 0x040fe200000418ff */
[----:B------:R-:W2:Y:S07]  /*3ab0*/  LDSM.16.MT88.4 R52, [R240+0x2900] ;  /* 0x00290000f034783b */ /* 0x000eae0000004200 */
[----:B-1----:R-:W-:Y:S08]  /*3ac0*/  HMMA.16816.F32.BF16 R16, R8, R32, RZ ;  /* 0x000000200810723c */ /* 0x002ff000000418ff */
[C---:B------:R-:W-:Y:S07]  /*3ad0*/  HMMA.16816.F32.BF16 R160, R4.reuse, R74, R28 ;  /* 0x0000004a04a0723c */ /* 0x040fee000004181c */
[----:B------:R-:W-:Y:S01]  /*3ae0*/  IMAD.MOV.U32 R74, RZ, RZ, R41 ;  /* 0x000000ffff4a7224 */ /* 0x000fe200078e0029 */
[----:B---3--:R-:W-:Y:S01]  /*3af0*/  HMMA.16816.F32.BF16 R148, R4, R36, R24 ;  /* 0x000000240494723c */ /* 0x008fe20000041818 */
[----:B------:R-:W-:-:S02]  /*3b00*/  IMAD.MOV.U32 R75, RZ, RZ, R40 ;  /* 0x000000ffff4b7224 */ /* 0x000fc400078e0028 */
[----:B------:R-:W1:Y:S05]  /*3b10*/  LDSM.16.MT88.4 R40, [R238+0x4100] ;  /* 0x00410000ee28783b */ /* 0x000e6a0000004200 */
[----:B------:R-:W-:Y:S01]  /*3b20*/  HMMA.16816.F32.BF16 R100, R4, R38, R20 ;  /* 0x000000260464723c */ /* 0x000fe20000041814 */
[----:B------:R-:W3:Y:S07]  /*3b30*/  LDSM.16.MT88.4 R36, [R237+0x4900] ;  /* 0x00490000ed24783b */ /* 0x000eee0000004200 */
[C---:B------:R-:W-:Y:S08]  /*3b40*/  HMMA.16816.F32.BF16 R32, R8.reuse, R34, RZ ;  /* 0x000000220820723c */ /* 0x040ff000000418ff */
[----:B----4-:R-:W-:Y:S08]  /*3b50*/  HMMA.16816.F32.BF16 R24, R8, R46, RZ ;  /* 0x0000002e0818723c */ /* 0x010ff000000418ff */
[----:B------:R-:W-:Y:S08]  /*3b60*/  HMMA.16816.F32.BF16 R104, R4, R56, R16 ;  /* 0x000000380468723c */ /* 0x000ff00000041810 */
[C---:B------:R-:W-:Y:S08]  /*3b70*/  HMMA.16816.F32.BF16 R20, R8.reuse, R48, RZ ;  /* 0x000000300814723c */ /* 0x040ff000000418ff */
[C---:B------:R-:W-:Y:S01]  /*3b80*/  HMMA.16816.F32.BF16 R16, R8.reuse, R50, RZ ;  /* 0x000000320810723c */ /* 0x040fe200000418ff */
[----:B------:R-:W-:Y:S07]  /*3b90*/  LDSM.16.MT88.4 R48, [R237+0x6100] ;  /* 0x00610000ed30783b */ /* 0x000fee0000004200 */
[----:B------:R-:W-:Y:S01]  /*3ba0*/  HMMA.16816.F32.BF16 R28, R8, R44, RZ ;  /* 0x0000002c081c723c */ /* 0x000fe200000418ff */
[----:B------:R-:W4:Y:S07]  /*3bb0*/  LDSM.16.MT88.4 R44, [R241+0x4900] ;  /* 0x00490000f12c783b */ /* 0x000f2e0000004200 */
[C---:B------:R-:W-:Y:S01]  /*3bc0*/  HMMA.16816.F32.BF16 R108, R4.reuse, R58, R32 ;  /* 0x0000003a046c723c */ /* 0x040fe20000041820 */
[----:B------:R-:W4:Y:S07]  /*3bd0*/  LDSM.16.MT88.4 R56, [R240+0x4900] ;  /* 0x00490000f038783b */ /* 0x000f2e0000004200 */
[----:B--2---:R-:W-:Y:S07]  /*3be0*/  HMMA.16816.F32.BF16 R140, R4, R54, R24 ;  /* 0x00000036048c723c */ /* 0x004fee0000041818 */
[----:B------:R-:W-:Y:S01]  /*3bf0*/  IMAD.MOV.U32 R54, RZ, RZ, R118 ;  /* 0x000000ffff367224 */ /* 0x000fe200078e0076 */
[----:B------:R-:W-:Y:S01]  /*3c00*/  HMMA.16816.F32.BF16 R24, R8, R60, RZ ;  /* 0x0000003c0818723c */ /* 0x000fe200000418ff */
[----:B------:R-:W-:-:S06]  /*3c10*/  IMAD.MOV.U32 R55, RZ, RZ, R117 ;  /* 0x000000ffff377224 */ /* 0x000fcc00078e0075 */
[----:B------:R-:W-:Y:S01]  /*3c20*/  MOV R61, R125 ;  /* 0x0000007d003d7202 */ /* 0x000fe20000000f00 */
[----:B-1----:R-:W-:Y:S01]  /*3c30*/  HMMA.16816.F32.BF16 R32, R8, R40, RZ ;  /* 0x000000280820723c */ /* 0x002fe200000418ff */
[----:B------:R-:W-:-:S07]  /*3c40*/  IMAD.MOV.U32 R60, RZ, RZ, R124 ;  /* 0x000000ffff3c7224 */ /* 0x000fce00078e007c */
[C---:B---3--:R-:W-:Y:S08]  /*3c50*/  HMMA.16816.F32.BF16 R152, R4.reuse, R36, R20 ;  /* 0x000000240498723c */ /* 0x048ff00000041814 */
[----:B------:R-:W-:Y:S01]  /*3c60*/  HMMA.16816.F32.BF16 R136, R4, R38, R16 ;  /* 0x000000260488723c */ /* 0x000fe20000041810 */
[----:B------:R-:W1:Y:S07]  /*3c70*/  LDSM.16.MT88.4 R36, [R237+0x6900] ;  /* 0x00690000ed24783b */ /* 0x000e6e0000004200 */
[C---:B------:R-:W-:Y:S07]  /*3c80*/  HMMA.16816.F32.BF16 R20, R8.reuse, R62, RZ ;  /* 0x0000003e0814723c */ /* 0x040fee00000418ff */
[----:B------:R-:W-:Y:S01]  /*3c90*/  IMAD.MOV.U32 R62, RZ, RZ, R123 ;  /* 0x000000ffff3e7224 */ /* 0x000fe200078e007b */
[----:B------:R-:W-:Y:S01]  /*3ca0*/  HMMA.16816.F32.BF16 R16, R8, R68, RZ ;  /* 0x000000440810723c */ /* 0x000fe200000418ff */
[----:B------:R-:W-:-:S06]  /*3cb0*/  IMAD.MOV.U32 R63, RZ, RZ, R122 ;  /* 0x000000ffff3f7224 */ /* 0x000fcc00078e007a */
[----:B------:R-:W-:Y:S01]  /*3cc0*/  MOV R68, R115 ;  /* 0x0000007300447202 */ /* 0x000fe20000000f00 */
[----:B------:R-:W-:Y:S01]  /*3cd0*/  HMMA.16816.F32.BF16 R144, R4, R52, R28 ;  /* 0x000000340490723c */ /* 0x000fe2000004181c */
[----:B------:R-:W-:-:S06]  /*3ce0*/  IMAD.MOV.U32 R69, RZ, RZ, R114 ;  /* 0x000000ffff457224 */ /* 0x000fcc00078e0072 */
[----:B------:R-:W-:Y:S01]  /*3cf0*/  IMAD.MOV.U32 R53, RZ, RZ, R119 ;  /* 0x000000ffff357224 */ /* 0x000fe200078e0077 */
[----:B----4-:R-:W-:Y:S01]  /*3d00*/  HMMA.16816.F32.BF16 R132, R4, R44, R24 ;  /* 0x0000002c0484723c */ /* 0x010fe20000041818 */
[----:B------:R-:W-:-:S06]  /*3d10*/  IMAD.MOV.U32 R52, RZ, RZ, R116 ;  /* 0x000000ffff347224 */ /* 0x000fcc00078e0074 */
[----:B------:R-:W-:Y:S01]  /*3d20*/  IMAD.MOV.U32 R45, RZ, RZ, R121 ;  /* 0x000000ffff2d7224 */ /* 0x000fe200078e0079 */
[----:B------:R-:W-:Y:S01]  /*3d30*/  HMMA.16816.F32.BF16 R28, R8, R42, RZ ;  /* 0x0000002a081c723c */ /* 0x000fe200000418ff */
[----:B------:R-:W-:Y:S01]  /*3d40*/  MOV R44, R120 ;  /* 0x00000078002c7202 */ /* 0x000fe20000000f00 */
[----:B------:R-:W-:Y:S06]  /*3d50*/  LDSM.16.MT88.4 R40, [R241+0x6100] ;  /* 0x00610000f128783b */ /* 0x000fec0000004200 */
[C---:B------:R-:W-:Y:S01]  /*3d60*/  HMMA.16816.F32.BF16 R124, R4.reuse, R64, R32 ;  /* 0x00000040047c723c */ /* 0x040fe20000041820 */
[----:B------:R-:W2:Y:S07]  /*3d70*/  LDSM.16.MT88.4 R32, [R238+0x6100] ;  /* 0x00610000ee20783b */ /* 0x000eae0000004200 */
[C---:B------:R-:W-:Y:S07]  /*3d80*/  HMMA.16816.F32.BF16 R120, R4.reuse, R46, R20 ;  /* 0x0000002e0478723c */ /* 0x040fee0000041814 */
[----:B------:R-:W-:Y:S01]  /*3d90*/  IMAD.MOV.U32 R46, RZ, RZ, R113 ;  /* 0x000000ffff2e7224 */ /* 0x000fe200078e0071 */
[----:B------:R-:W-:Y:S01]  /*3da0*/  HMMA.16816.F32.BF16 R116, R4, R56, R16 ;  /* 0x000000380474723c */ /* 0x000fe20000041810 */
[----:B------:R-:W-:-:S06]  /*3db0*/  IMAD.MOV.U32 R47, RZ, RZ, R112 ;  /* 0x000000ffff2f7224 */ /* 0x000fcc00078e0070 */
[----:B------:R-:W-:Y:S01]  /*3dc0*/  IMAD.MOV.U32 R56, RZ, RZ, R91 ;  /* 0x000000ffff387224 */ /* 0x000fe200078e005b */
[----:B------:R-:W-:Y:S01]  /*3dd0*/  HMMA.16816.F32.BF16 R20, R8, R48, RZ ;  /* 0x000000300814723c */ /* 0x000fe200000418ff */
[----:B------:R-:W-:-:S06]  /*3de0*/  MOV R57, R90 ;  /* 0x0000005a00397202 */ /* 0x000fcc0000000f00 */
[----:B------:R-:W-:Y:S01]  /*3df0*/  IMAD.MOV.U32 R48, RZ, RZ, R83 ;  /* 0x000000ffff307224 */ /* 0x000fe200078e0053 */
[----:B------:R-:W-:Y:S01]  /*3e00*/  HMMA.16816.F32.BF16 R16, R8, R50, RZ ;  /* 0x000000320810723c */ /* 0x000fe200000418ff */
[----:B------:R-:W-:-:S06]  /*3e10*/  IMAD.MOV.U32 R49, RZ, RZ, R82 ;  /* 0x000000ffff317224 */ /* 0x000fcc00078e0052 */
[----:B------:R-:W-:Y:S01]  /*3e20*/  MOV R50, R81 ;  /* 0x0000005100327202 */ /* 0x000fe20000000f00 */
[----:B------:R-:W-:Y:S01]  /*3e30*/  HMMA.16816.F32.BF16 R24, R8, R70, RZ ;  /* 0x000000460818723c */ /* 0x000fe200000418ff */
[----:B------:R-:W-:-:S06]  /*3e40*/  IMAD.MOV.U32 R51, RZ, RZ, R80 ;  /* 0x000000ffff337224 */ /* 0x000fcc00078e0050 */
[----:B------:R-:W-:Y:S01]  /*3e50*/  IMAD.MOV.U32 R70, RZ, RZ, R89 ;  /* 0x000000ffff467224 */ /* 0x000fe200078e0059 */
[C---:B------:R-:W-:Y:S01]  /*3e60*/  HMMA.16816.F32.BF16 R128, R4.reuse, R66, R28 ;  /* 0x000000420480723c */ /* 0x040fe2000004181c */
[----:B------:R-:W-:Y:S01]  /*3e70*/  IMAD.MOV.U32 R71, RZ, RZ, R88 ;  /* 0x000000ffff477224 */ /* 0x000fe200078e0058 */
[----:B------:R-:W3:Y:S06]  /*3e80*/  LDSM.16.MT88.4 R28, [R238+0x6900] ;  /* 0x00690000ee1c783b */ /* 0x000eec0000004200 */
[C---:B-1----:R-:W-:Y:S08]  /*3e90*/  HMMA.16816.F32.BF16 R88, R4.reuse, R36, R20 ;  /* 0x000000240458723c */ /* 0x042ff00000041814 */
[C---:B------:R-:W-:Y:S01]  /*3ea0*/  HMMA.16816.F32.BF16 R80, R4.reuse, R38, R16 ;  /* 0x000000260450723c */ /* 0x040fe20000041810 */
[----:B------:R-:W1:Y:S07]  /*3eb0*/  LDSM.16.MT88.4 R36, [R241+0x6900] ;  /* 0x00690000f124783b */ /* 0x000e6e0000004200 */
[----:B------:R-:W-:Y:S08]  /*3ec0*/  HMMA.16816.F32.BF16 R112, R4, R58, R24 ;  /* 0x0000003a0470723c */ /* 0x000ff00000041818 */
[C---:B--2---:R-:W-:Y:S08]  /*3ed0*/  HMMA.16816.F32.BF16 R24, R8.reuse, R32, RZ ;  /* 0x000000200818723c */ /* 0x044ff000000418ff */
[C---:B------:R-:W-:Y:S08]  /*3ee0*/  HMMA.16816.F32.BF16 R20, R8.reuse, R34, RZ ;  /* 0x000000220814723c */ /* 0x040ff000000418ff */
[----:B------:R-:W-:Y:S07]  /*3ef0*/  HMMA.16816.F32.BF16 R16, R8, R40, RZ ;  /* 0x000000280810723c */ /* 0x000fee00000418ff */
[----:B------:R-:W-:Y:S01]  /*3f00*/  IMAD.MOV.U32 R40, RZ, RZ, R70 ;  /* 0x000000ffff287224 */ /* 0x000fe200078e0046 */
[----:B------:R-:W-:Y:S01]  /*3f10*/  MOV R41, R71 ;  /* 0x0000004700297202 */ /* 0x000fe20000000f00 */
[----:B------:R-:W-:Y:S01]  /*3f20*/  IMAD.MOV.U32 R70, RZ, RZ, R56 ;  /* 0x000000ffff467224 */ /* 0x000fe200078e0038 */
[----:B---3--:R-:W-:Y:S01]  /*3f30*/  HMMA.16816.F32.BF16 R64, R4, R28, R24 ;  /* 0x0000001c0440723c */ /* 0x008fe20000041818 */
[----:B------:R-:W-:-:S06]  /*3f40*/  IMAD.MOV.U32 R71, RZ, RZ, R57 ;  /* 0x000000ffff477224 */ /* 0x000fcc00078e0039 */
[----:B------:R-:W-:Y:S01]  /*3f50*/  IMAD.MOV.U32 R29, RZ, RZ, R50 ;  /* 0x000000ffff1d7224 */ /* 0x000fe200078e0032 */
[----:B------:R-:W-:Y:S01]  /*3f60*/  HMMA.16816.F32.BF16 R56, R4, R30, R20 ;  /* 0x0000001e0438723c */ /* 0x000fe20000041814 */
[----:B------:R-:W-:-:S06]  /*3f70*/  IMAD.MOV.U32 R28, RZ, RZ, R51 ;  /* 0x000000ffff1c7224 */ /* 0x000fcc00078e0033 */
[----:B------:R-:W-:Y:S01]  /*3f80*/  IMAD.MOV.U32 R30, RZ, RZ, R48 ;  /* 0x000000ffff1e7224 */ /* 0x000fe200078e0030 */
[----:B------:R-:W-:Y:S01]  /*3f90*/  HMMA.16816.F32.BF16 R20, R8, R42, RZ ;  /* 0x0000002a0814723c */ /* 0x000fe200000418ff */
[----:B------:R-:W-:-:S06]  /*3fa0*/  IMAD.MOV.U32 R31, RZ, RZ, R49 ;  /* 0x000000ffff1f7224 */ /* 0x000fcc00078e0031 */
[----:B------:R-:W-:Y:S01]  /*3fb0*/  IMAD.MOV.U32 R43, RZ, RZ, R166 ;  /* 0x000000ffff2b7224 */ /* 0x000fe200078e00a6 */
[----:B-1----:R-:W-:Y:S01]  /*3fc0*/  HMMA.16816.F32.BF16 R48, R4, R36, R16 ;  /* 0x000000240430723c */ /* 0x002fe20000041810 */
[----:B------:R-:W1:Y:S01]  /*3fd0*/  LDSM.16.MT88.4 R16, [R240+0x6100] ;  /* 0x00610000f010783b */ /* 0x000e620000004200 */
[----:B------:R-:W-:-:S05]  /*3fe0*/  IMAD.MOV.U32 R42, RZ, RZ, R167 ;  /* 0x000000ffff2a7224 */ /* 0x000fca00078e00a7 */
[----:B------:R-:W-:Y:S01]  /*3ff0*/  MOV R36, R0 ;  /* 0x0000000000247202 */ /* 0x000fe20000000f00 */
[----:B------:R-:W-:Y:S02]  /*4000*/  FFMA.FTZ R0, R87, c[0x0][0x2d0], -R13 ;  /* 0x0000b40057007a23 */ /* 0x000fe4000001080d */
[----:B------:R-:W-:-:S06]  /*4010*/  IMAD.MOV.U32 R37, RZ, RZ, R177 ;  /* 0x000000ffff257224 */ /* 0x000fcc00078e00b1 */
[----:B------:R-:W-:Y:S07]  /*4020*/  HMMA.16816.F32.BF16 R32, R4, R38, R20 ;  /* 0x000000260420723c */ /* 0x000fee0000041814 */
[----:B------:R-:W-:Y:S02]  /*4030*/  IMAD.MOV.U32 R39, RZ, RZ, R156 ;  /* 0x000000ffff277224 */ /* 0x000fe400078e009c */
[----:B------:R2:W-:Y:S01]  /*4040*/  MUFU.EX2 R156, R0 ;  /* 0x00000000009c7308 */ /* 0x0005e20000000800 */
[----:B-1----:R-:W-:Y:S01]  /*4050*/  HMMA.16816.F32.BF16 R24, R8, R16, RZ ;  /* 0x000000100818723c */ /* 0x002fe200000418ff */
[----:B--2---:R-:W-:-:S06]  /*4060*/  FFMA.FTZ R0, R85, c[0x0][0x2d0], -R13 ;  /* 0x0000b40055007a23 */ /* 0x004fcc000001080d */
[----:B------:R1:W2:Y:S01]  /*4070*/  MUFU.EX2 R166, R0 ;  /* 0x0000000000a67308 */ /* 0x0002a20000000800 */
[----:B------:R-:W-:Y:S01]  /*4080*/  HMMA.16816.F32.BF16 R8, R8, R18, RZ ;  /* 0x000000120808723c */ /* 0x000fe200000418ff */
[----:B------:R-:W3:Y:S01]  /*4090*/  LDSM.16.MT88.4 R16, [R240+0x6900] ;  /* 0x00690000f010783b */ /* 0x000ee20000004200 */
[----:B-1----:R-:W-:-:S05]  /*40a0*/  FFMA.FTZ R0, R84, c[0x0][0x2d0], -R13 ;  /* 0x0000b40054007a23 */ /* 0x002fca000001080d */
[----:B------:R1:W-:Y:S02]  /*40b0*/  MUFU.EX2 R167, R0 ;  /* 0x0000000000a77308 */ /* 0x0003e40000000800 */
[----:B-1----:R-:W-:-:S06]  /*40c0*/  FFMA.FTZ R0, R79, c[0x0][0x2d0], -R13 ;  /* 0x0000b4004f007a23 */ /* 0x002fcc000001080d */
[----:B------:R1:W4:Y:S09]  /*40d0*/  MUFU.EX2 R177, R0 ;  /* 0x0000000000b17308 */ /* 0x0003320000000800 */
[C---:B---3--:R-:W-:Y:S01]  /*40e0*/  HMMA.16816.F32.BF16 R20, R4.reuse, R18, R8 ;  /* 0x000000120414723c */ /* 0x048fe20000041808 */
[----:B------:R-:W3:Y:S07]  /*40f0*/  LDSM.16.MT88.4 R8, [R237+0x1100] ;  /* 0x00110000ed08783b */ /* 0x000eee0000004200 */
[----:B------:R-:W-:Y:S01]  /*4100*/  HMMA.16816.F32.BF16 R24, R4, R16, R24 ;  /* 0x000000100418723c */ /* 0x000fe20000041818 */
[----:B-1----:R-:W-:Y:S01]  /*4110*/  FFMA.FTZ R0, R96, c[0x0][0x2d0], -R12 ;  /* 0x0000b40060007a23 */ /* 0x002fe2000001080c */
[----:B------:R-:W-:Y:S01]  /*4120*/  MOV R96, R39 ;  /* 0x0000002700607202 */ /* 0x000fe20000000f00 */
[----:B------:R-:W-:-:S02]  /*4130*/  IMAD.MOV.U32 R39, RZ, RZ, R42 ;  /* 0x000000ffff277224 */ /* 0x000fc400078e002a */
[----:B------:R-:W-:Y:S02]  /*4140*/  IMAD.MOV.U32 R42, RZ, RZ, R43 ;  /* 0x000000ffff2a7224 */ /* 0x000fe400078e002b */
[----:B------:R-:W-:Y:S02]  /*4150*/  IMAD.MOV.U32 R43, RZ, RZ, R36 ;  /* 0x000000ffff2b7224 */ /* 0x000fe400078e0024 */
[----:B------:R-:W-:Y:S01]  /*4160*/  IMAD.MOV.U32 R36, RZ, RZ, R37 ;  /* 0x000000ffff247224 */ /* 0x000fe200078e0025 */
[----:B------:R-:W-:Y:S01]  /*4170*/  MOV R37, R30 ;  /* 0x0000001e00257202 */ /* 0x000fe20000000f00 */
[----:B------:R-:W-:Y:S02]  /*4180*/  IMAD.MOV.U32 R30, RZ, RZ, R31 ;  /* 0x000000ffff1e7224 */ /* 0x000fe400078e001f */
[----:B------:R-:W-:Y:S02]  /*4190*/  IMAD.MOV.U32 R31, RZ, RZ, R46 ;  /* 0x000000ffff1f7224 */ /* 0x000fe400078e002e */
        /* <DEDUP_REMOVED lines=8> */
[----:B------:R-:W-:Y:S01]  /*4220*/  IMAD.MOV.U32 R74, RZ, RZ, R75 ;  /* 0x000000ffff4a7224 */ /* 0x000fe200078e004b */
[----:B------:R1:W-:Y:S01]  /*4230*/  MUFU.EX2 R19, R0 ;  /* 0x0000000000137308 */ /* 0x0003e20000000800 */
[----:B------:R-:W-:-:S02]  /*4240*/  IMAD.MOV.U32 R84, RZ, RZ, R36 ;  /* 0x000000ffff547224 */ /* 0x000fc400078e0024 */
[----:B------:R-:W-:Y:S02]  /*4250*/  IMAD.MOV.U32 R36, RZ, RZ, R47 ;  /* 0x000000ffff247224 */ /* 0x000fe400078e002f */
[----:B------:R-:W-:Y:S01]  /*4260*/  IMAD.MOV.U32 R47, RZ, RZ, R74 ;  /* 0x000000ffff2f7224 */ /* 0x000fe200078e004a */
[----:B------:R-:W-:Y:S01]  /*4270*/  MOV R74, R164 ;  /* 0x000000a4004a7202 */ /* 0x000fe20000000f00 */
[----:B------:R-:W-:Y:S01]  /*4280*/  IMAD.MOV.U32 R87, RZ, RZ, R42 ;  /* 0x000000ffff577224 */ /* 0x000fe200078e002a */
[----:B------:R-:W-:Y:S01]  /*4290*/  MOV R85, R43 ;  /* 0x0000002b00557202 */ /* 0x000fe20000000f00 */
[----:B------:R-:W-:Y:S01]  /*42a0*/  IMAD.MOV.U32 R38, RZ, RZ, R45 ;  /* 0x000000ffff267224 */ /* 0x000fe200078e002d */
[----:B--2---:R-:W-:Y:S01]  /*42b0*/  F2FP.BF16.PACK_AB R4, R166, R156 ;  /* 0x0000009ca604723e */ /* 0x004fe200000010ff */
[----:B------:R-:W-:Y:S02]  /*42c0*/  IMAD.MOV.U32 R75, RZ, RZ, R170 ;  /* 0x000000ffff4b7224 */ /* 0x000fe400078e00aa */
[----:B-1----:R-:W-:Y:S01]  /*42d0*/  FFMA.FTZ R0, R95, c[0x0][0x2d0], -R12 ;  /* 0x0000b4005f007a23 */ /* 0x002fe2000001080c */
[----:B----4-:R-:W-:Y:S01]  /*42e0*/  F2FP.BF16.PACK_AB R6, R177, R167 ;  /* 0x000000a7b106723e */ /* 0x010fe200000010ff */
[----:B------:R-:W-:Y:S01]  /*42f0*/  IMAD.MOV.U32 R95, RZ, RZ, R39 ;  /* 0x000000ffff5f7224 */ /* 0x000fe200078e0027 */
[----:B------:R1:W5:Y:S01]  /*4300*/  LDL.LU R170, [R1+0x74] ;  /* 0x0000740001aa7983 */ /* 0x0003620000300800 */
[----:B------:R2:W4:Y:S01]  /*4310*/  MUFU.EX2 R164, R0 ;  /* 0x0000000000a47308 */ /* 0x0005220000000800 */
[----:B------:R-:W-:-:S02]  /*4320*/  IMAD.MOV.U32 R39, RZ, RZ, R62 ;  /* 0x000000ffff277224 */ /* 0x000fc400078e003e */
[----:B------:R-:W-:Y:S02]  /*4330*/  IMAD.MOV.U32 R62, RZ, RZ, R73 ;  /* 0x000000ffff3e7224 */ /* 0x000fe400078e0049 */
[----:B------:R-:W-:Y:S02]  /*4340*/  IMAD.MOV.U32 R42, RZ, RZ, R30 ;  /* 0x000000ffff2a7224 */ /* 0x000fe400078e001e */
[----:B------:R-:W-:Y:S02]  /*4350*/  IMAD.MOV.U32 R73, RZ, RZ, R165 ;  /* 0x000000ffff497224 */ /* 0x000fe400078e00a5 */
[----:B------:R-:W-:Y:S01]  /*4360*/  IMAD.MOV.U32 R30, RZ, RZ, R31 ;  /* 0x000000ffff1e7224 */ /* 0x000fe200078e001f */
[----:B------:R-:W-:Y:S01]  /*4370*/  MOV R31, R46 ;  /* 0x0000002e001f7202 */ /* 0x000fe20000000f00 */
[----:B------:R-:W-:Y:S01]  /*4380*/  IMAD.MOV.U32 R46, RZ, RZ, R61 ;  /* 0x000000ffff2e7224 */ /* 0x000fe200078e003d */
[----:B------:R-:W-:Y:S01]  /*4390*/  MOV R61, R72 ;  /* 0x00000048003d7202 */ /* 0x000fe20000000f00 */
[----:B------:R-:W-:-:S02]  /*43a0*/  IMAD.MOV.U32 R43, RZ, RZ, R37 ;  /* 0x000000ffff2b7224 */ /* 0x000fc400078e0025 */
[----:B------:R-:W-:Y:S02]  /*43b0*/  IMAD.MOV.U32 R45, RZ, RZ, R60 ;  /* 0x000000ffff2d7224 */ /* 0x000fe400078e003c */
[----:B--2---:R-:W-:Y:S02]  /*43c0*/  FFMA.FTZ R0, R98, c[0x0][0x2d0], -R12 ;  /* 0x0000b40062007a23 */ /* 0x004fe4000001080c */
[----:B------:R-:W-:Y:S02]  /*43d0*/  IMAD.MOV.U32 R72, RZ, RZ, R176 ;  /* 0x000000ffff487224 */ /* 0x000fe400078e00b0 */
[----:B------:R2:W-:Y:S01]  /*43e0*/  MUFU.EX2 R165, R0 ;  /* 0x0000000000a57308 */ /* 0x0005e20000000800 */
[----:B------:R-:W-:Y:S01]  /*43f0*/  IMAD.MOV.U32 R37, RZ, RZ, R44 ;  /* 0x000000ffff257224 */ /* 0x000fe200078e002c */
[----:B----4-:R-:W-:Y:S01]  /*4400*/  F2FP.BF16.PACK_AB R5, R164, R19 ;  /* 0x00000013a405723e */ /* 0x010fe200000010ff */
[----:B------:R-:W-:Y:S01]  /*4410*/  IMAD.MOV.U32 R60, RZ, RZ, R75 ;  /* 0x000000ffff3c7224 */ /* 0x000fe200078e004b */
[----:B------:R-:W-:Y:S01]  /*4420*/  MOV R44, R63 ;  /* 0x0000003f002c7202 */ /* 0x000fe20000000f00 */
[----:B------:R-:W-:-:S02]  /*4430*/  IMAD.MOV.U32 R63, RZ, RZ, R171 ;  /* 0x000000ffff3f7224 */ /* 0x000fc400078e00ab */
[----:B--2---:R-:W-:Y:S01]  /*4440*/  FFMA.FTZ R0, R97, c[0x0][0x2d0], -R12 ;  /* 0x0000b40061007a23 */ /* 0x004fe2000001080c */
[----:B------:R1:W5:Y:S01]  /*4450*/  LDL.LU R171, [R1+0x70] ;  /* 0x0000700001ab7983 */ /* 0x0003620000300800 */
[----:B------:R-:W-:Y:S01]  /*4460*/  IMAD.MOV.U32 R75, RZ, RZ, R15 ;  /* 0x000000ffff4b7224 */ /* 0x000fe200078e000f */
[----:B------:R-:W-:Y:S01]  /*4470*/  PLOP3.LUT P0, PT, PT, PT, UP0, 0x80, 0x0 ;  /* 0x000000000000781c */ /* 0x000fe20003f0f008 */
[----:B------:R-:W2:Y:S01]  /*4480*/  MUFU.EX2 R176, R0 ;  /* 0x0000000000b07308 */ /* 0x000ea20000000800 */
[----:B------:R-:W-:Y:S02]  /*4490*/  IMAD.MOV.U32 R98, RZ, RZ, R14 ;  /* 0x000000ffff627224 */ /* 0x000fe400078e000e */
[--C-:B------:R-:W-:Y:S02]  /*44a0*/  FFMA.FTZ R17, R94, c[0x0][0x2d0], -R13.reuse ;  /* 0x0000b4005e117a23 */ /* 0x100fe4000001080d */
[--C-:B------:R-:W-:Y:S02]  /*44b0*/  FFMA.FTZ R16, R93, c[0x0][0x2d0], -R13.reuse ;  /* 0x0000b4005d107a23 */ /* 0x100fe4000001080d */
[----:B------:R-:W-:-:S02]  /*44c0*/  FFMA.FTZ R15, R92, c[0x0][0x2d0], -R13 ;  /* 0x0000b4005c0f7a23 */ /* 0x000fc4000001080d */
[----:B------:R-:W-:Y:S01]  /*44d0*/  FFMA.FTZ R14, R86, c[0x0][0x2d0], -R13 ;  /* 0x0000b400560e7a23 */ /* 0x000fe2000001080d */
[----:B------:R-:W-:Y:S01]  /*44e0*/  MUFU.EX2 R17, R17 ;  /* 0x0000001100117308 */ /* 0x000fe20000000800 */
[--C-:B------:R-:W-:Y:S02]  /*44f0*/  FFMA.FTZ R13, R99, c[0x0][0x2d0], -R12.reuse ;  /* 0x0000b400630d7a23 */ /* 0x100fe4000001080c */
[--C-:B------:R-:W-:Y:S01]  /*4500*/  FFMA.FTZ R18, R77, c[0x0][0x2d0], -R12.reuse ;  /* 0x0000b4004d127a23 */ /* 0x100fe2000001080c */
[----:B--2---:R-:W-:Y:S01]  /*4510*/  F2FP.BF16.PACK_AB R7, R176, R165 ;  /* 0x000000a5b007723e */ /* 0x004fe200000010ff */
[----:B------:R-:W-:-:S03]  /*4520*/  FFMA.FTZ R0, R78, c[0x0][0x2d0], -R12 ;  /* 0x0000b4004e007a23 */ /* 0x000fc6000001080c */
[----:B------:R-:W2:Y:S01]  /*4530*/  MUFU.EX2 R16, R16 ;  /* 0x0000001000107308 */ /* 0x000ea20000000800 */
[----:B------:R-:W-:Y:S02]  /*4540*/  FFMA.FTZ R12, R76, c[0x0][0x2d0], -R12 ;  /* 0x0000b4004c0c7a23 */ /* 0x000fe4000001080c */
        /* <DEDUP_REMOVED lines=10> */
[----:B------:R-:W-:Y:S01]  /*45f0*/  HMMA.16816.F32.BF16 R76, R4, R10, R244 ;  /* 0x0000000a044c723c */ /* 0x000fe200000418f4 */
[----:B------:R-:W3:Y:S06]  /*4600*/  LDSM.16.MT88.4 R8, [R237+0x3100] ;  /* 0x00310000ed08783b */ /* 0x000eec0000004200 */
[----:B------:R-:W-:Y:S01]  /*4610*/  IMAD.MOV.U32 R245, RZ, RZ, R84 ;  /* 0x000000fffff57224 */ /* 0x000fe200078e0054 */
[----:B------:R-:W-:Y:S01]  /*4620*/  MOV R246, R85 ;  /* 0x0000005500f67202 */ /* 0x000fe20000000f00 */
[----:B------:R-:W-:-:S02]  /*4630*/  IMAD.MOV.U32 R247, RZ, RZ, R87 ;  /* 0x000000fffff77224 */ /* 0x000fc400078e0057 */
[----:B------:R-:W-:Y:S01]  /*4640*/  IMAD.MOV.U32 R244, RZ, RZ, R98 ;  /* 0x000000fffff47224 */ /* 0x000fe200078e0062 */
[C---:B---3--:R-:W-:Y:S07]  /*4650*/  HMMA.16816.F32.BF16 R84, R4.reuse, R8, R248 ;  /* 0x000000080454723c */ /* 0x048fee00000418f8 */
[----:B------:R-:W-:Y:S01]  /*4660*/  IMAD.MOV.U32 R250, RZ, RZ, R95 ;  /* 0x000000fffffa7224 */ /* 0x000fe200078e005f */
[----:B------:R-:W-:Y:S01]  /*4670*/  MOV R248, R244 ;  /* 0x000000f400f87202 */ /* 0x000fe20000000f00 */
[----:B------:R-:W-:Y:S01]  /*4680*/  HMMA.16816.F32.BF16 R92, R4, R10, R160 ;  /* 0x0000000a045c723c */ /* 0x000fe200000418a0 */
[----:B------:R-:W3:Y:S01]  /*4690*/  LDSM.16.MT88.4 R8, [R238+0x3100] ;  /* 0x00310000ee08783b */ /* 0x000ee20000004200 */
[----:B------:R-:W-:-:S02]  /*46a0*/  IMAD.MOV.U32 R251, RZ, RZ, R96 ;  /* 0x000000fffffb7224 */ /* 0x000fc400078e0060 */
[----:B------:R-:W-:-:S04]  /*46b0*/  IMAD.MOV.U32 R249, RZ, RZ, R245 ;  /* 0x000000fffff97224 */ /* 0x000fc800078e00f5 */
[C---:B---3--:R-:W-:Y:S08]  /*46c0*/  HMMA.16816.F32.BF16 R96, R4.reuse, R8, R148 ;  /* 0x000000080460723c */ /* 0x048ff00000041894 */
[C---:B------:R-:W-:Y:S01]  /*46d0*/  HMMA.16816.F32.BF16 R100, R4.reuse, R10, R100 ;  /* 0x0000000a0464723c */ /* 0x040fe20000041864 */
[----:B------:R-:W3:Y:S07]  /*46e0*/  LDSM.16.MT88.4 R8, [R241+0x3100] ;  /* 0x00310000f108783b */ /* 0x000eee0000004200 */
[C---:B---3--:R-:W-:Y:S08]  /*46f0*/  HMMA.16816.F32.BF16 R104, R4.reuse, R8, R104 ;  /* 0x000000080468723c */ /* 0x048ff00000041868 */
[C---:B------:R-:W-:Y:S01]  /*4700*/  HMMA.16816.F32.BF16 R108, R4.reuse, R10, R108 ;  /* 0x0000000a046c723c */ /* 0x040fe2000004186c */
[----:B------:R-:W3:Y:S07]  /*4710*/  LDSM.16.MT88.4 R8, [R240+0x3100] ;  /* 0x00310000f008783b */ /* 0x000eee0000004200 */
[C---:B---3--:R-:W-:Y:S08]  /*4720*/  HMMA.16816.F32.BF16 R144, R4.reuse, R8, R144 ;  /* 0x000000080490723c */ /* 0x048ff00000041890 */
        /* <DEDUP_REMOVED lines=11> */
[----:B------:R-:W3:Y:S01]  /*47e0*/  LDSM.16.MT88.4 R8, [R237+0x5100] ;  /* 0x00510000ed08783b */ /* 0x000ee20000004200 */
[----:B------:R-:W-:Y:S02]  /*47f0*/  IMAD.MOV.U32 R250, RZ, RZ, R247 ;  /* 0x000000fffffa7224 */ /* 0x000fe400078e00f7 */
[----:B------:R-:W-:Y:S02]  /*4800*/  IMAD.MOV.U32 R247, RZ, RZ, R42 ;  /* 0x000000fffff77224 */ /* 0x000fe400078e002a */
[----:B------:R-:W-:Y:S02]  /*4810*/  IMAD.MOV.U32 R246, RZ, RZ, R43 ;  /* 0x000000fffff67224 */ /* 0x000fe400078e002b */
[----:B------:R-:W-:Y:S02]  /*4820*/  IMAD.MOV.U32 R163, RZ, RZ, R145 ;  /* 0x000000ffffa37224 */ /* 0x000fe400078e0091 */
[----:B------:R-:W-:Y:S01]  /*4830*/  IMAD.MOV.U32 R160, RZ, RZ, R144 ;  /* 0x000000ffffa07224 */ /* 0x000fe200078e0090 */
[C---:B---3--:R-:W-:Y:S08]  /*4840*/  HMMA.16816.F32.BF16 R152, R4.reuse, R8, R152 ;  /* 0x000000080498723c */ /* 0x048ff00000041898 */
[C---:B------:R-:W-:Y:S01]  /*4850*/  HMMA.16816.F32.BF16 R136, R4.reuse, R10, R136 ;  /* 0x0000000a0488723c */ /* 0x040fe20000041888 */
[----:B------:R-:W3:Y:S07]  /*4860*/  LDSM.16.MT88.4 R8, [R238+0x5100] ;  /* 0x00510000ee08783b */ /* 0x000eee0000004200 */
[C---:B---3--:R-:W-:Y:S08]  /*4870*/  HMMA.16816.F32.BF16 R124, R4.reuse, R8, R124 ;  /* 0x00000008047c723c */ /* 0x048ff0000004187c */
[C---:B------:R-:W-:Y:S01]  /*4880*/  HMMA.16816.F32.BF16 R128, R4.reuse, R10, R128 ;  /* 0x0000000a0480723c */ /* 0x040fe20000041880 */
[----:B------:R-:W3:Y:S07]  /*4890*/  LDSM.16.MT88.4 R8, [R241+0x5100] ;  /* 0x00510000f108783b */ /* 0x000eee0000004200 */
[C---:B---3--:R-:W-:Y:S08]  /*48a0*/  HMMA.16816.F32.BF16 R140, R4.reuse, R8, R132 ;  /* 0x00000008048c723c */ /* 0x048ff00000041884 */
[----:B------:R-:W-:Y:S07]  /*48b0*/  HMMA.16816.F32.BF16 R8, R4, R10, R120 ;  /* 0x0000000a0408723c */ /* 0x000fee0000041878 */
[----:B------:R-:W-:Y:S01]  /*48c0*/  IMAD.MOV.U32 R120, RZ, RZ, R146 ;  /* 0x000000ffff787224 */ /* 0x000fe200078e0092 */
[----:B------:R-:W-:Y:S01]  /*48d0*/  MOV R122, R248 ;  /* 0x000000f8007a7202 */ /* 0x000fe20000000f00 */
[----:B------:R-:W-:-:S02]  /*48e0*/  IMAD.MOV.U32 R121, RZ, RZ, R147 ;  /* 0x000000ffff797224 */ /* 0x000fc400078e0093 */
[----:B------:R-:W-:-:S05]  /*48f0*/  IMAD.MOV.U32 R123, RZ, RZ, R249 ;  /* 0x000000ffff7b7224 */ /* 0x000fca00078e00f9 */
[----:B------:R-:W-:Y:S01]  /*4900*/  MOV R135, R141 ;  /* 0x0000008d00877202 */ /* 0x000fe20000000f00 */
[----:B------:R-:W-:Y:S02]  /*4910*/  IMAD.MOV.U32 R134, RZ, RZ, R142 ;  /* 0x000000ffff867224 */ /* 0x000fe400078e008e */
[----:B------:R-:W-:Y:S02]  /*4920*/  IMAD.MOV.U32 R133, RZ, RZ, R143 ;  /* 0x000000ffff857224 */ /* 0x000fe400078e008f */
[----:B------:R-:W-:-:S03]  /*4930*/  IMAD.MOV.U32 R132, RZ, RZ, R140 ;  /* 0x000000ffff847224 */ /* 0x000fc600078e008c */
[----:B------:R-:W-:Y:S01]  /*4940*/  IMAD.MOV.U32 R149, RZ, RZ, R8 ;  /* 0x000000ffff957224 */ /* 0x000fe200078e0008 */
[----:B------:R-:W-:Y:S01]  /*4950*/  MOV R148, R9 ;  /* 0x0000000900947202 */ /* 0x000fe20000000f00 */
[----:B------:R-:W-:Y:S02]  /*4960*/  IMAD.MOV.U32 R43, RZ, RZ, R10 ;  /* 0x000000ffff2b7224 */ /* 0x000fe400078e000a */
[----:B------:R-:W-:Y:S02]  /*4970*/  IMAD.MOV.U32 R42, RZ, RZ, R11 ;  /* 0x000000ffff2a7224 */ /* 0x000fe400078e000b */
[----:B------:R-:W3:Y:S02]  /*4980*/  LDSM.16.MT88.4 R8, [R240+0x5100] ;  /* 0x00510000f008783b */ /* 0x000ee40000004200 */
[C---:B---3--:R-:W-:Y:S07]  /*4990*/  HMMA.16816.F32.BF16 R144, R4.reuse, R8, R116 ;  /* 0x000000080490723c */ /* 0x048fee0000041874 */
[----:B------:R-:W-:Y:S01]  /*49a0*/  IMAD.MOV.U32 R117, RZ, RZ, R135 ;  /* 0x000000ffff757224 */ /* 0x000fe200078e0087 */
[----:B------:R-:W-:Y:S01]  /*49b0*/  HMMA.16816.F32.BF16 R140, R4, R10, R112 ;  /* 0x0000000a048c723c */ /* 0x000fe20000041870 */
[----:B------:R-:W3:Y:S01]  /*49c0*/  LDSM.16.MT88.4 R8, [R237+0x7100] ;  /* 0x00710000ed08783b */ /* 0x000ee20000004200 */
[----:B------:R-:W-:Y:S01]  /*49d0*/  IMAD.MOV.U32 R118, RZ, RZ, R134 ;  /* 0x000000ffff767224 */ /* 0x000fe200078e0086 */
[----:B------:R-:W-:Y:S01]  /*49e0*/  MOV R116, R132 ;  /* 0x0000008400747202 */ /* 0x000fe20000000f00 */
[----:B------:R-:W-:-:S03]  /*49f0*/  IMAD.MOV.U32 R119, RZ, RZ, R133 ;  /* 0x000000ffff777224 */ /* 0x000fc600078e0085 */
[----:B------:R-:W-:Y:S02]  /*4a00*/  IMAD.MOV.U32 R115, RZ, RZ, R250 ;  /* 0x000000ffff737224 */ /* 0x000fe400078e00fa */
[----:B------:R-:W-:Y:S02]  /*4a10*/  IMAD.MOV.U32 R114, RZ, RZ, R251 ;  /* 0x000000ffff727224 */ /* 0x000fe400078e00fb */
[----:B------:R-:W-:Y:S02]  /*4a20*/  IMAD.MOV.U32 R112, RZ, RZ, R43 ;  /* 0x000000ffff707224 */ /* 0x000fe400078e002b */
[----:B------:R-:W-:Y:S01]  /*4a30*/  IMAD.MOV.U32 R113, RZ, RZ, R42 ;  /* 0x000000ffff717224 */ /* 0x000fe200078e002a */
[C---:B---3--:R-:W-:Y:S08]  /*4a40*/  HMMA.16816.F32.BF16 R132, R4.reuse, R8, R88 ;  /* 0x000000080484723c */ /* 0x048ff00000041858 */
[----:B------:R-:W-:Y:S01]  /*4a50*/  HMMA.16816.F32.BF16 R248, R4, R10, R80 ;  /* 0x0000000a04f8723c */ /* 0x000fe20000041850 */
[----:B------:R-:W3:Y:S06]  /*4a60*/  LDSM.16.MT88.4 R8, [R238+0x7100] ;  /* 0x00710000ee08783b */ /* 0x000eec0000004200 */
[----:B------:R-:W-:Y:S01]  /*4a70*/  IMAD.MOV.U32 R80, RZ, RZ, R121 ;  /* 0x000000ffff507224 */ /* 0x000fe200078e0079 */
[----:B------:R-:W-:Y:S01]  /*4a80*/  MOV R121, R244 ;  /* 0x000000f400797202 */ /* 0x000fe20000000f00 */
[----:B------:R-:W-:Y:S01]  /*4a90*/  IMAD.MOV.U32 R82, RZ, RZ, R246 ;  /* 0x000000ffff527224 */ /* 0x000fe200078e00f6 */
[----:B------:R-:W-:Y:S01]  /*4aa0*/  MOV R81, R123 ;  /* 0x0000007b00517202 */ /* 0x000fe20000000f00 */
[----:B------:R-:W-:-:S02]  /*4ab0*/  IMAD.MOV.U32 R83, RZ, RZ, R247 ;  /* 0x000000ffff537224 */ /* 0x000fc400078e00f7 */
[----:B------:R-:W-:Y:S01]  /*4ac0*/  IMAD.MOV.U32 R123, RZ, RZ, R150 ;  /* 0x000000ffff7b7224 */ /* 0x000fe200078e0096 */
[C---:B---3--:R-:W-:Y:S11]  /*4ad0*/  HMMA.16816.F32.BF16 R88, R4.reuse, R8, R64 ;  /* 0x000000080458723c */ /* 0x048ff60000041840 */
[----:B------:R-:W-:Y:S11]  /*4ae0*/  @!UPT UIADD3 URZ, URZ, URZ, URZ ;  /* 0x0000003f3f3ff290 */ /* 0x000ff6000fffe03f */
[----:B------:R-:W-:Y:S02]  /*4af0*/  @!UPT UIADD3 URZ, URZ, URZ, URZ ;  /* 0x0000003f3f3ff290 */ /* 0x000fe4000fffe03f */
[----:B------:R-:W-:Y:S01]  /*4b00*/  IMAD.MOV.U32 R66, RZ, RZ, R89 ;  /* 0x000000ffff427224 */ /* 0x000fe200078e0059 */
[----:B------:R-:W-:Y:S01]  /*4b10*/  MOV R65, R90 ;  /* 0x0000005a00417202 */ /* 0x000fe20000000f00 */
[----:B------:R-:W-:Y:S02]  /*4b20*/  IMAD.MOV.U32 R89, RZ, RZ, R120 ;  /* 0x000000ffff597224 */ /* 0x000fe400078e0078 */
[----:B------:R-:W-:Y:S02]  /*4b30*/  IMAD.MOV.U32 R120, RZ, RZ, R245 ;  /* 0x000000ffff787224 */ /* 0x000fe400078e00f5 */
[----:B------:R-:W-:Y:S01]  /*4b40*/  HMMA.16816.F32.BF16 R244, R4, R10, R56 ;  /* 0x0000000a04f4723c */ /* 0x000fe20000041838 */
[----:B------:R-:W3:Y:S01]  /*4b50*/  LDSM.16.MT88.4 R8, [R241+0x7100] ;  /* 0x00710000f108783b */ /* 0x000ee20000004200 */
[----:B------:R-:W-:Y:S02]  /*4b60*/  IMAD.MOV.U32 R67, RZ, RZ, R88 ;  /* 0x000000ffff437224 */ /* 0x000fe400078e0058 */
[----:B------:R-:W-:Y:S01]  /*4b70*/  IMAD.MOV.U32 R64, RZ, RZ, R91 ;  /* 0x000000ffff407224 */ /* 0x000fe200078e005b */
[----:B------:R-:W-:Y:S01]  /*4b80*/  MOV R91, R148 ;  /* 0x00000094005b7202 */ /* 0x000fe20000000f00 */
[----:B------:R-:W-:Y:S01]  /*4b90*/  IMAD.MOV.U32 R88, RZ, RZ, R122 ;  /* 0x000000ffff587224 */ /* 0x000fe200078e007a */
[----:B------:R-:W-:Y:S01]  /*4ba0*/  MOV R59, R41 ;  /* 0x00000029003b7202 */ /* 0x000fe20000000f00 */
[----:B------:R-:W-:-:S02]  /*4bb0*/  IMAD.MOV.U32 R122, RZ, RZ, R151 ;  /* 0x000000ffff7a7224 */ /* 0x000fc400078e0097 */
[----:B------:R-:W-:Y:S02]  /*4bc0*/  IMAD.MOV.U32 R90, RZ, RZ, R149 ;  /* 0x000000ffff5a7224 */ /* 0x000fe400078e0095 */
[----:B------:R-:W-:Y:S02]  /*4bd0*/  IMAD.MOV.U32 R58, RZ, RZ, R40 ;  /* 0x000000ffff3a7224 */ /* 0x000fe400078e0028 */
[----:B------:R-:W-:Y:S01]  /*4be0*/  LDSM.16.MT88.4 R40, [R237+0x1900] ;  /* 0x00190000ed28783b */ /* 0x000fe20000004200 */
[C---:B---3--:R-:W-:Y:S03]  /*4bf0*/  HMMA.16816.F32.BF16 R148, R4.reuse, R8, R48 ;  /* 0x000000080494723c */ /* 0x048fe60000041830 */
[----:B------:R-:W-:Y:S05]  /*4c00*/  LDSM.16.MT88.4 R48, [R238+0x1900] ;  /* 0x00190000ee30783b */ /* 0x000fea0000004200 */
[C---:B------:R-:W-:Y:S01]  /*4c10*/  HMMA.16816.F32.BF16 R32, R4.reuse, R10, R32 ;  /* 0x0000000a0420723c */ /* 0x040fe20000041820 */
[----:B------:R-:W3:Y:S07]  /*4c20*/  LDSM.16.MT88.4 R8, [R240+0x7100] ;  /* 0x00710000f008783b */ /* 0x000eee0000004200 */
[C---:B---3--:R-:W-:Y:S01]  /*4c30*/  HMMA.16816.F32.BF16 R24, R4.reuse, R8, R24 ;  /* 0x000000080418723c */ /* 0x048fe20000041818 */
[----:B------:R3:W-:Y:S07]  /*4c40*/  MUFU.EX2 R9, R13 ;  /* 0x0000000d00097308 */ /* 0x0007ee0000000800 */
[----:B------:R-:W-:Y:S01]  /*4c50*/  HMMA.16816.F32.BF16 R20, R4, R10, R20 ;  /* 0x0000000a0414723c */ /* 0x000fe20000041814 */
[----:B------:R-:W-:Y:S06]  /*4c60*/  MUFU.EX2 R11, R15 ;  /* 0x0000000f000b7308 */ /* 0x000fec0000000800 */
[----:B------:R-:W-:-:S02]  /*4c70*/  FADD.FTZ R5, R179, R178 ;  /* 0x000000b2b3057221 */ /* 0x000fc40000010000 */
[----:B------:R4:W1:Y:S01]  /*4c80*/  MUFU.EX2 R10, R14 ;  /* 0x0000000e000a7308 */ /* 0x0008620000000800 */
[----:B------:R-:W-:Y:S02]  /*4c90*/  IMAD.MOV.U32 R179, RZ, RZ, R88 ;  /* 0x000000ffffb37224 */ /* 0x000fe400078e0058 */
[----:B------:R-:W-:Y:S01]  /*4ca0*/  FADD.FTZ R5, R159, R5 ;  /* 0x000000059f057221 */ /* 0x000fe20000010000 */
[----:B------:R-:W-:Y:S01]  /*4cb0*/  MOV R159, R89 ;  /* 0x00000059009f7202 */ /* 0x000fe20000000f00 */
[----:B------:R-:W-:Y:S02]  /*4cc0*/  IMAD.MOV.U32 R88, RZ, RZ, R90 ;  /* 0x000000ffff587224 */ /* 0x000fe400078e005a */
[----:B------:R-:W-:Y:S01]  /*4cd0*/  IMAD.MOV.U32 R89, RZ, RZ, R91 ;  /* 0x000000ffff597224 */ /* 0x000fe200078e005b */
[----:B------:R1:W1:Y:S01]  /*4ce0*/  MUFU.EX2 R8, R0 ;  /* 0x0000000000087308 */ /* 0x0002620000000800 */
[----:B------:R-:W-:Y:S01]  /*4cf0*/  IMAD.MOV.U32 R90, RZ, RZ, R112 ;  /* 0x000000ffff5a7224 */ /* 0x000fe200078e0070 */
[----:B------:R-:W-:Y:S01]  /*4d00*/  MOV R91, R113 ;  /* 0x00000071005b7202 */ /* 0x000fe20000000f00 */
[----:B------:R-:W-:Y:S01]  /*4d10*/  IMAD.MOV.U32 R113, RZ, RZ, R163 ;  /* 0x000000ffff717224 */ /* 0x000fe200078e00a3 */
[----:B---3--:R-:W-:Y:S01]  /*4d20*/  MOV R13, R89 ;  /* 0x00000059000d7202 */ /* 0x008fe20000000f00 */
[----:B------:R-:W-:Y:S01]  /*4d30*/  IMAD.MOV.U32 R112, RZ, RZ, R160 ;  /* 0x000000ffff707224 */ /* 0x000fe200078e00a0 */
[----:B--2---:R-:W-:Y:S01]  /*4d40*/  F2FP.BF16.PACK_AB R160, R16, R17 ;  /* 0x0000001110a0723e */ /* 0x004fe200000010ff */
[----:B------:R-:W-:Y:S01]  /*4d50*/  IMAD.MOV.U32 R178, RZ, RZ, R83 ;  /* 0x000000ffffb27224 */ /* 0x000fe200078e0053 */
[----:B------:R2:W-:Y:S01]  /*4d60*/  MUFU.EX2 R7, R18 ;  /* 0x0000001200077308 */ /* 0x0005e20000000800 */
[----:B----4-:R-:W-:-:S02]  /*4d70*/  IMAD.MOV.U32 R14, RZ, RZ, R90 ;  /* 0x000000ffff0e7224 */ /* 0x010fc400078e005a */
[----:B------:R-:W-:-:S05]  /*4d80*/  IMAD.MOV.U32 R15, RZ, RZ, R91 ;  /* 0x000000ffff0f7224 */ /* 0x000fca00078e005b */
[----:B------:R3:W4:Y:S01]  /*4d90*/  MUFU.EX2 R6, R12 ;  /* 0x0000000c00067308 */ /* 0x0007220000000800 */
[----:B-1----:R-:W-:Y:S02]  /*4da0*/  FADD.FTZ R0, R59, R58 ;  /* 0x0000003a3b007221 */ /* 0x002fe40000010000 */
[----:B------:R-:W1:Y:S02]  /*4db0*/  LDSM.16.MT88.4 R56, [R241+0x1900] ;  /* 0x00190000f138783b */ /* 0x000e640000004200 */
[----:B------:R-:W-:Y:S02]  /*4dc0*/  FADD.FTZ R0, R80, R0 ;  /* 0x0000000050007221 */ /* 0x000fe40000010000 */
[----:B--2---:R-:W-:Y:S02]  /*4dd0*/  IMAD.MOV.U32 R18, RZ, RZ, R82 ;  /* 0x000000ffff127224 */ /* 0x004fe400078e0052 */
[----:B------:R-:W-:Y:S02]  /*4de0*/  FADD.FTZ R4, R81, R0 ;  /* 0x0000000051047221 */ /* 0x000fe40000010000 */
[----:B------:R-:W-:Y:S01]  /*4df0*/  FADD.FTZ R0, R158, R5 ;  /* 0x000000059e007221 */ /* 0x000fe20000010000 */
[----:B------:R-:W-:Y:S01]  /*4e00*/  LDSM.16.MT88.4 R80, [R238+0x3900] ;  /* 0x00390000ee50783b */ /* 0x000fe20000004200 */
[----:B------:R-:W-:Y:S01]  /*4e10*/  IMAD.MOV.U32 R5, RZ, RZ, R114 ;  /* 0x000000ffff057224 */ /* 0x000fe200078e0072 */
[----:B------:R-:W-:Y:S01]  /*4e20*/  MOV R114, R162 ;  /* 0x000000a200727202 */ /* 0x000fe20000000f00 */
[----:B------:R-:W-:Y:S01]  /*4e30*/  IMAD.MOV.U32 R158, RZ, RZ, R115 ;  /* 0x000000ffff9e7224 */ /* 0x000fe200078e0073 */
[----:B------:R-:W-:Y:S01]  /*4e40*/  F2FP.BF16.PACK_AB R162, R10, R11 ;  /* 0x0000000b0aa2723e */ /* 0x000fe200000010ff */
[----:B------:R-:W-:Y:S01]  /*4e50*/  IMAD.MOV.U32 R115, RZ, RZ, R161 ;  /* 0x000000ffff737224 */ /* 0x000fe200078e00a1 */
[----:B------:R-:W-:Y:S01]  /*4e60*/  F2FP.BF16.PACK_AB R161, R8, R9 ;  /* 0x0000000908a1723e */ /* 0x000fe200000010ff */
[----:B---3--:R-:W-:Y:S01]  /*4e70*/  IMAD.MOV.U32 R12, RZ, RZ, R88 ;  /* 0x000000ffff0c7224 */ /* 0x008fe200078e0058 */
[----:B----4-:R-:W-:Y:S01]  /*4e80*/  F2FP.BF16.PACK_AB R163, R6, R7 ;  /* 0x0000000706a3723e */ /* 0x010fe200000010ff */
[----:B------:R-:W-:Y:S01]  /*4e90*/  LDSM.16.MT88.4 R88, [R241+0x3900] ;  /* 0x00390000f158783b */ /* 0x000fe20000004200 */
        /* <DEDUP_REMOVED lines=12> */
[----:B------:R-:W-:Y:S01]  /*4f60*/  IMAD.MOV.U32 R28, RZ, RZ, R67 ;  /* 0x000000ffff1c7224 */ /* 0x000fe200078e0043 */
[----:B------:R-:W-:Y:S01]  /*4f70*/  MOV R29, R66 ;  /* 0x00000042001d7202 */ /* 0x000fe20000000f00 */
[----:B------:R-:W-:Y:S01]  /*4f80*/  IMAD.MOV.U32 R30, RZ, RZ, R65 ;  /* 0x000000ffff1e7224 */ /* 0x000fe200078e0041 */
[----:B------:R-:W-:Y:S01]  /*4f90*/  HMMA.16816.F32.BF16 R44, R160, R48, R44 ;  /* 0x00000030a02c723c */ /* 0x000fe2000004182c */
[----:B------:R-:W-:Y:S02]  /*4fa0*/  IMAD.MOV.U32 R31, RZ, RZ, R64 ;  /* 0x000000ffff1f7224 */ /* 0x000fe400078e0040 */
[----:B------:R-:W2:Y:S01]  /*4fb0*/  LDSM.16.MT88.4 R64, [R240+0x1900] ;  /* 0x00190000f040783b */ /* 0x000ea20000004200 */
[----:B------:R-:W-:-:S02]  /*4fc0*/  FADD.FTZ R4, R166, R4 ;  /* 0x00000004a6047221 */ /* 0x000fc40000010000 */
[----:B------:R-:W-:Y:S02]  /*4fd0*/  FADD.FTZ R0, R164, R0 ;  /* 0x00000000a4007221 */ /* 0x000fe40000010000 */
[C---:B------:R-:W-:Y:S01]  /*4fe0*/  HMMA.16816.F32.BF16 R48, R160.reuse, R50, R52 ;  /* 0x00000032a030723c */ /* 0x040fe20000041834 */
[----:B------:R-:W-:Y:S02]  /*4ff0*/  FADD.FTZ R5, R167, R4 ;  /* 0x00000004a7057221 */ /* 0x000fe40000010000 */
[----:B------:R-:W-:Y:S02]  /*5000*/  FADD.FTZ R4, R165, R0 ;  /* 0x00000000a5047221 */ /* 0x000fe40000010000 */
[----:B------:R-:W-:Y:S02]  /*5010*/  FADD.FTZ R0, R177, R5 ;  /* 0x00000005b1007221 */ /* 0x000fe40000010000 */
[----:B------:R-:W-:Y:S01]  /*5020*/  FADD.FTZ R4, R176, R4 ;  /* 0x00000004b0047221 */ /* 0x000fe20000010000 */
[----:B-1----:R-:W-:Y:S01]  /*5030*/  HMMA.16816.F32.BF16 R52, R160, R56, R60 ;  /* 0x00000038a034723c */ /* 0x002fe2000004183c */
[----:B------:R-:W-:-:S02]  /*5040*/  FADD.FTZ R17, R17, R0 ;  /* 0x0000000011117221 */ /* 0x000fc40000010000 */
[----:B------:R-:W-:Y:S02]  /*5050*/  FADD.FTZ R9, R9, R4 ;  /* 0x0000000409097221 */ /* 0x000fe40000010000 */
[----:B------:R-:W-:Y:S02]  /*5060*/  FADD.FTZ R16, R16, R17 ;  /* 0x0000001110107221 */ /* 0x000fe40000010000 */
[----:B------:R-:W-:Y:S01]  /*5070*/  FADD.FTZ R8, R8, R9 ;  /* 0x0000000908087221 */ /* 0x000fe20000010000 */
[----:B------:R-:W-:Y:S01]  /*5080*/  HMMA.16816.F32.BF16 R56, R160, R58, R68 ;  /* 0x0000003aa038723c */ /* 0x000fe20000041844 */
[----:B------:R-:W-:Y:S02]  /*5090*/  FADD.FTZ R11, R11, R16 ;  /* 0x000000100b0b7221 */ /* 0x000fe40000010000 */
[----:B------:R-:W-:Y:S02]  /*50a0*/  FADD.FTZ R7, R7, R8 ;  /* 0x0000000807077221 */ /* 0x000fe40000010000 */
[----:B------:R-:W-:-:S02]  /*50b0*/  FADD.FTZ R4, R10, R11 ;  /* 0x0000000b0a047221 */ /* 0x000fc40000010000 */
[----:B------:R-:W-:-:S05]  /*50c0*/  FADD.FTZ R0, R6, R7 ;  /* 0x0000000706007221 */ /* 0x000fca0000010000 */
[----:B------:R-:W-:Y:S04]  /*50d0*/  STL [R1+0x20], R0 ;  /* 0x0000200001007387 */ /* 0x000fe80000100800 */
[----:B------:R-:W-:Y:S01]  /*50e0*/  STL [R1+0x1c], R4 ;  /* 0x00001c0401007387 */ /* 0x000fe20000100800 */
[C---:B--2---:R-:W-:Y:S03]  /*50f0*/  HMMA.16816.F32.BF16 R60, R160.reuse, R64, R72 ;  /* 0x00000040a03c723c */ /* 0x044fe60000041848 */
[----:B------:R-:W1:Y:S05]  /*5100*/  LDSM.16.MT88.4 R72, [R237+0x3900] ;  /* 0x00390000ed48783b */ /* 0x000e6a0000004200 */
[C---:B------:R-:W-:Y:S08]  /*5110*/  HMMA.16816.F32.BF16 R64, R160.reuse, R66, R76 ;  /* 0x00000042a040723c */ /* 0x040ff0000004184c */
[C---:B------:R-:W-:Y:S01]  /*5120*/  HMMA.16816.F32.BF16 R76, R160.reuse, R80, R96 ;  /* 0x00000050a04c723c */ /* 0x040fe20000041860 */
[----:B------:R-:W2:Y:S07]  /*5130*/  LDSM.16.MT88.4 R96, [R240+0x3900] ;  /* 0x00390000f060783b */ /* 0x000eae0000004200 */
[C---:B------:R-:W-:Y:S08]  /*5140*/  HMMA.16816.F32.BF16 R80, R160.reuse, R82, R100 ;  /* 0x00000052a050723c */ /* 0x040ff00000041864 */
[C---:B-1----:R-:W-:Y:S08]  /*5150*/  HMMA.16816.F32.BF16 R68, R160.reuse, R72, R84 ;  /* 0x00000048a044723c */ /* 0x042ff00000041854 */
[C---:B------:R-:W-:Y:S07]  /*5160*/  HMMA.16816.F32.BF16 R72, R160.reuse, R74, R92 ;  /* 0x0000004aa048723c */ /* 0x040fee000004185c */
[----:B------:R-:W-:Y:S01]  /*5170*/  IMAD.MOV.U32 R92, RZ, RZ, R112 ;  /* 0x000000ffff5c7224 */ /* 0x000fe200078e0070 */
[----:B------:R-:W-:Y:S01]  /*5180*/  MOV R93, R113 ;  /* 0x00000071005d7202 */ /* 0x000fe20000000f00 */
[----:B------:R-:W-:Y:S01]  /*5190*/  IMAD.MOV.U32 R94, RZ, RZ, R114 ;  /* 0x000000ffff5e7224 */ /* 0x000fe200078e0072 */
[C---:B------:R-:W-:Y:S01]  /*51a0*/  HMMA.16816.F32.BF16 R84, R160.reuse, R88, R104 ;  /* 0x00000058a054723c */ /* 0x040fe20000041868 */
[----:B------:R-:W-:Y:S01]  /*51b0*/  IMAD.MOV.U32 R95, RZ, RZ, R115 ;  /* 0x000000ffff5f7224 */ /* 0x000fe200078e0073 */
[----:B------:R-:W1:Y:S04]  /*51c0*/  LDSM.16.MT88.4 R104, [R237+0x5900] ;  /* 0x00590000ed68783b */ /* 0x000e680000004200 */
[----:B------:R-:W3:Y:S02]  /*51d0*/  LDSM.16.MT88.4 R112, [R238+0x5900] ;  /* 0x00590000ee70783b */ /* 0x000ee40000004200 */
[C---:B------:R-:W-:Y:S08]  /*51e0*/  HMMA.16816.F32.BF16 R88, R160.reuse, R90, R108 ;  /* 0x0000005aa058723c */ /* 0x040ff0000004186c */
[C---:B--2---:R-:W-:Y:S08]  /*51f0*/  HMMA.16816.F32.BF16 R92, R160.reuse, R96, R92 ;  /* 0x00000060a05c723c */ /* 0x044ff0000004185c */
[C---:B------:R-:W-:Y:S01]  /*5200*/  HMMA.16816.F32.BF16 R96, R160.reuse, R98, R120 ;  /* 0x00000062a060723c */ /* 0x040fe20000041878 */
[----:B------:R-:W2:Y:S07]  /*5210*/  LDSM.16.MT88.4 R120, [R241+0x5900] ;  /* 0x00590000f178783b */ /* 0x000eae0000004200 */
[C---:B-1----:R-:W-:Y:S01]  /*5220*/  HMMA.16816.F32.BF16 R100, R160.reuse, R104, R152 ;  /* 0x00000068a064723c */ /* 0x042fe20000041898 */
[----:B------:R-:W1:Y:S07]  /*5230*/  LDSM.16.MT88.4 R152, [R241+0x7900] ;  /* 0x00790000f198783b */ /* 0x000e6e0000004200 */
[C---:B---3--:R-:W-:Y:S08]  /*5240*/  HMMA.16816.F32.BF16 R108, R160.reuse, R112, R124 ;  /* 0x00000070a06c723c */ /* 0x048ff0000004187c */
[C---:B------:R-:W-:Y:S01]  /*5250*/  HMMA.16816.F32.BF16 R112, R160.reuse, R114, R128 ;  /* 0x00000072a070723c */ /* 0x040fe20000041880 */
[----:B------:R-:W3:Y:S07]  /*5260*/  LDSM.16.MT88.4 R128, [R240+0x5900] ;  /* 0x00590000f080783b */ /* 0x000eee0000004200 */
[C---:B------:R-:W-:Y:S01]  /*5270*/  HMMA.16816.F32.BF16 R104, R160.reuse, R106, R136 ;  /* 0x0000006aa068723c */ /* 0x040fe20000041888 */
[----:B------:R-:W4:Y:S07]  /*5280*/  LDSM.16.MT88.4 R136, [R237+0x7900] ;  /* 0x00790000ed88783b */ /* 0x000f2e0000004200 */
[C---:B--2---:R-:W-:Y:S08]  /*5290*/  HMMA.16816.F32.BF16 R116, R160.reuse, R120, R116 ;  /* 0x00000078a074723c */ /* 0x044ff00000041874 */
[C---:B------:R-:W-:Y:S01]  /*52a0*/  HMMA.16816.F32.BF16 R120, R160.reuse, R122, R12 ;  /* 0x0000007aa078723c */ /* 0x040fe2000004180c */
[----:B------:R-:W2:Y:S07]  /*52b0*/  LDSM.16.MT88.4 R12, [R240+0x7900] ;  /* 0x00790000f00c783b */ /* 0x000eae0000004200 */
[C---:B-1----:R-:W-:Y:S08]  /*52c0*/  HMMA.16816.F32.BF16 R148, R160.reuse, R152, R148 ;  /* 0x00000098a094723c */ /* 0x042ff00000041894 */
[C---:B------:R-:W-:Y:S08]  /*52d0*/  HMMA.16816.F32.BF16 R152, R160.reuse, R154, R32 ;  /* 0x0000009aa098723c */ /* 0x040ff00000041820 */
[C---:B---3--:R-:W-:Y:S01]  /*52e0*/  HMMA.16816.F32.BF16 R124, R160.reuse, R128, R144 ;  /* 0x00000080a07c723c */ /* 0x048fe20000041890 */
[----:B------:R-:W1:Y:S07]  /*52f0*/  LDSM.16.MT88.4 R144, [R238+0x7900] ;  /* 0x00790000ee90783b */ /* 0x000e6e0000004200 */
[C---:B------:R-:W-:Y:S08]  /*5300*/  HMMA.16816.F32.BF16 R128, R160.reuse, R130, R140 ;  /* 0x00000082a080723c */ /* 0x040ff0000004188c */
[C---:B----4-:R-:W-:Y:S08]  /*5310*/  HMMA.16816.F32.BF16 R132, R160.reuse, R136, R132 ;  /* 0x00000088a084723c */ /* 0x050ff00000041884 */
[C---:B------:R-:W-:Y:S08]  /*5320*/  HMMA.16816.F32.BF16 R136, R160.reuse, R138, R248 ;  /* 0x0000008aa088723c */ /* 0x040ff000000418f8 */
[C---:B--2---:R-:W-:Y:S08]  /*5330*/  HMMA.16816.F32.BF16 R156, R160.reuse, R12, R24 ;  /* 0x0000000ca09c723c */ /* 0x044ff00000041818 */
[C---:B-1----:R-:W-:Y:S08]  /*5340*/  HMMA.16816.F32.BF16 R140, R160.reuse, R144, R28 ;  /* 0x00000090a08c723c */ /* 0x042ff0000004181c */
[C---:B------:R-:W-:Y:S08]  /*5350*/  HMMA.16816.F32.BF16 R144, R160.reuse, R146, R244 ;  /* 0x00000092a090723c */ /* 0x040ff000000418f4 */
[----:B------:R-:W-:Y:S01]  /*5360*/  HMMA.16816.F32.BF16 R160, R160, R14, R20 ;  /* 0x0000000ea0a0723c */ /* 0x000fe20000041814 */
[----:B------:R-:W-:Y:S07]  /*5370*/  @!P0 BRA `(.L_x_2588) ;  /* 0x0000378000008947 */ /* 0x000fee0003800000 */
[----:B------:R-:W2:Y:S04]  /*5380*/  LDL.64 R28, [R1+0x60] ;  /* 0x00006000011c7983 */ /* 0x000ea80000100a00 */
[----:B------:R-:W3:Y:S04]  /*5390*/  LDL R18, [R1+0x54] ;  /* 0x0000540001127983 */ /* 0x000ee80000100800 */
[----:B------:R-:W4:Y:S04]  /*53a0*/  LDL.64 R30, [R1+0x68] ;  /* 0x00006800011e7983 */ /* 0x000f280000100a00 */
[----:B------:R-:W4:Y:S01]  /*53b0*/  LDL.64 R178, [R1+0x58] ;  /* 0x0000580001b27983 */ /* 0x000f220000100a00 */
        /* <DEDUP_REMOVED lines=43> */
[----:B--2---:R-:W-:-:S04]  /*5670*/  IMAD.X R4, RZ, RZ, R179, P2 ;  /* 0x000000ffff047224 */ /* 0x004fc800010e06b3 */
[----:B------:R1:W-:Y:S01]  /*5680*/  STL [R1+0x28], R2 ;  /* 0x0000280201007387 */ /* 0x0003e20000100800 */
[----:B---3--:R-:W-:-:S03]  /*5690*/  IMAD.X R3, RZ, RZ, R179, P1 ;  /* 0x000000ffff037224 */ /* 0x008fc600008e06b3 */
[----:B------:R2:W-:Y:S04]  /*56a0*/  STL [R1+0x34], R4 ;  /* 0x0000340401007387 */ /* 0x0005e80000100800 */
[----:B------:R2:W-:Y:S01]  /*56b0*/  STL [R1+0x2c], R3 ;  /* 0x00002c0301007387 */ /* 0x0005e20000100800 */
[----:B-1----:R-:W-:-:S05]  /*56c0*/  IMAD.X R2, RZ, RZ, R179, P0 ;  /* 0x000000ffff027224 */ /* 0x002fca00000e06b3 */
[----:B------:R2:W-:Y:S02]  /*56d0*/  STL [R1+0x24], R2 ;  /* 0x0000240201007387 */ /* 0x0005e40000100800 */
.L_x_2589:
[----:B------:R-:W3:Y:S01]  /*56e0*/  LDL R165, [R1+0x14] ;  /* 0x0000140001a57983 */ /* 0x000ee20000100800 */
[----:B------:R-:W-:Y:S04]  /*56f0*/  DEPBAR.LE SB0, 0x0 ;  /* 0x000080000000791a */ /* 0x000fe80000000000 */
[----:B------:R-:W-:Y:S01]  /*5700*/  USHF.R.S32.HI UR14, URZ, 0x1f, UR16 ;  /* 0x0000001f3f0e7899 */ /* 0x000fe20008011410 */
[----:B--2---:R-:W2:Y:S01]  /*5710*/  LDL R3, [R1+0x10] ;  /* 0x0000100001037983 */ /* 0x004ea20000100800 */
[----:B------:R-:W-:Y:S02]  /*5720*/  UIMAD.WIDE.U32 UR18, UR16, UR6, URZ ;  /* 0x00000006101272a5 */ /* 0x000fe4000f8e003f */
[----:B------:R-:W-:Y:S02]  /*5730*/  UIMAD UR14, UR14, UR6, URZ ;  /* 0x000000060e0e72a4 */ /* 0x000fe4000f8e023f */
[----:B------:R-:W-:Y:S01]  /*5740*/  USHF.L.U32 UR15, UR18, 0x6, URZ ;  /* 0x00000006120f7899 */ /* 0x000fe2000800063f */
[----:B------:R-:W4:Y:S01]  /*5750*/  LDL R2, [R1+0xc] ;  /* 0x00000c0001027983 */ /* 0x000f220000100800 */
[----:B------:R-:W-:Y:S04]  /*5760*/  UIMAD UR14, UR16, UR7, UR14 ;  /* 0x00000007100e72a4 */ /* 0x000fe8000f8e020e */
[----:B------:R-:W-:Y:S01]  /*5770*/  UIADD3 UR14, UR19, UR14, URZ ;  /* 0x0000000e130e7290 */ /* 0x000fe2000fffe03f */
[----:B------:R-:W-:Y:S03]  /*5780*/  BAR.SYNC.DEFER_BLOCKING 0x0 ;  /* 0x0000000000007b1d */ /* 0x000fe60000010000 */
[----:B------:R-:W-:Y:S03]  /*5790*/  USHF.L.U64.HI UR14, UR18, 0x6, UR14 ;  /* 0x00000006120e7899 */ /* 0x000fe6000801020e */
[----:B------:R-:W-:Y:S06]  /*57a0*/  STL [R1+0x90], R240 ;  /* 0x000090f001007387 */ /* 0x000fec0000100800 */
[----:B-----5:R-:W-:Y:S06]  /*57b0*/  STL [R1+0x70], R243 ;  /* 0x000070f301007387 */ /* 0x020fec0000100800 */
[----:B------:R-:W-:Y:S06]  /*57c0*/  STL [R1+0x80], R168 ;  /* 0x000080a801007387 */ /* 0x000fec0000100800 */
[----:B------:R-:W1:Y:S06]  /*57d0*/  LDSM.16.M88.4 R8, [R236+0x10100] ;  /* 0x01010000ec08783b */ /* 0x000e6c0000000200 */
[----:B------:R-:W1:Y:S06]  /*57e0*/  LDSM.16.M88.4 R16, [R236+0x10900] ;  /* 0x01090000ec10783b */ /* 0x000e6c0000000200 */
[----:B------:R-:W1:Y:S06]  /*57f0*/  LDSM.16.M88.4 R24, [R236+0x11100] ;  /* 0x01110000ec18783b */ /* 0x000e6c0000000200 */
[----:B------:R-:W1:Y:S06]  /*5800*/  LDSM.16.M88.4 R32, [R236+0x11900] ;  /* 0x01190000ec20783b */ /* 0x000e6c0000000200 */
[----:B------:R1:W1:Y:S06]  /*5810*/  LDSM.16.M88.4 R176, [R243] ;  /* 0x00000000f3b0783b */ /* 0x00026c0000000200 */
[----:B------:R-:W-:Y:S06]  /*5820*/  STL [R1+0x7c], R169 ;  /* 0x00007ca901007387 */ /* 0x000fec0000100800 */
[----:B-----5:R-:W-:Y:S01]  /*5830*/  STL [R1+0x78], R170 ;  /* 0x000078aa01007387 */ /* 0x020fe20000100800 */
[C---:B-1----:R-:W-:Y:S05]  /*5840*/  HMMA.16816.F32.BF16 R4, R168.reuse, R8, RZ ;  /* 0x00000008a804723c */ /* 0x042fea00000418ff */
[----:B------:R1:W-:Y:S03]  /*5850*/  STL [R1+0x74], R171 ;  /* 0x000074ab01007387 */ /* 0x0003e60000100800 */
[C---:B------:R-:W-:Y:S03]  /*5860*/  HMMA.16816.F32.BF16 R8, R168.reuse, R10, RZ ;  /* 0x0000000aa808723c */ /* 0x040fe600000418ff */
[----:B------:R-:W4:Y:S06]  /*5870*/  LDL R167, [R1+0x40] ;  /* 0x0000400001a77983 */ /* 0x000f2c0000100800 */
[----:B------:R-:W4:Y:S01]  /*5880*/  LDL R243, [R1+0x54] ;  /* 0x0000540001f37983 */ /* 0x000f220000100800 */
[C---:B------:R-:W-:Y:S05]  /*5890*/  HMMA.16816.F32.BF16 R12, R168.reuse, R16, RZ ;  /* 0x00000010a80c723c */ /* 0x040fea00000418ff */
[----:B------:R-:W4:Y:S03]  /*58a0*/  LDL R166, [R1+0x3c] ;  /* 0x00003c0001a67983 */ /* 0x000f260000100800 */
[C---:B------:R-:W-:Y:S03]  /*58b0*/  HMMA.16816.F32.BF16 R16, R168.reuse, R18, RZ ;  /* 0x00000012a810723c */ /* 0x040fe600000418ff */
[----:B------:R-:W4:Y:S05]  /*58c0*/  LDL R240, [R1+0x18] ;  /* 0x0000180001f07983 */ /* 0x000f2a0000100800 */
[C---:B------:R-:W-:Y:S08]  /*58d0*/  HMMA.16816.F32.BF16 R20, R168.reuse, R24, RZ ;  /* 0x00000018a814723c */ /* 0x040ff000000418ff */
[C---:B------:R-:W-:Y:S08]  /*58e0*/  HMMA.16816.F32.BF16 R24, R168.reuse, R26, RZ ;  /* 0x0000001aa818723c */ /* 0x040ff000000418ff */
[C---:B------:R-:W-:Y:S08]  /*58f0*/  HMMA.16816.F32.BF16 R28, R168.reuse, R32, RZ ;  /* 0x00000020a81c723c */ /* 0x040ff000000418ff */
[----:B------:R-:W-:Y:S01]  /*5900*/  HMMA.16816.F32.BF16 R32, R168, R34, RZ ;  /* 0x00000022a820723c */ /* 0x000fe200000418ff */
[----:B------:R-:W4:Y:S06]  /*5910*/  LDL R168, [R1+0x44] ;  /* 0x0000440001a87983 */ /* 0x000f2c0000100800 */
[----:B-1----:R-:W4:Y:S01]  /*5920*/  LDL R171, [R1+0x50] ;  /* 0x0000500001ab7983 */ /* 0x002f220000100800 */
[C---:B------:R-:W-:Y:S05]  /*5930*/  HMMA.16816.F32.BF16 R4, R172.reuse, R176, R4 ;  /* 0x000000b0ac04723c */ /* 0x040fea0000041804 */
[----:B------:R-:W4:Y:S03]  /*5940*/  LDL R170, [R1+0x4c] ;  /* 0x00004c0001aa7983 */ /* 0x000f260000100800 */
[C---:B------:R-:W-:Y:S03]  /*5950*/  HMMA.16816.F32.BF16 R8, R172.reuse, R178, R8 ;  /* 0x000000b2ac08723c */ /* 0x040fe60000041808 */
[----:B------:R-:W4:Y:S06]  /*5960*/  LDL R169, [R1+0x48] ;  /* 0x0000480001a97983 */ /* 0x000f2c0000100800 */
[----:B---3--:R-:W1:Y:S02]  /*5970*/  LDSM.16.M88.4 R176, [R165] ;  /* 0x00000000a5b0783b */ /* 0x008e640000000200 */
[C---:B-1----:R-:W-:Y:S08]  /*5980*/  HMMA.16816.F32.BF16 R12, R172.reuse, R176, R12 ;  /* 0x000000b0ac0c723c */ /* 0x042ff0000004180c */
[C---:B------:R-:W-:Y:S01]  /*5990*/  HMMA.16816.F32.BF16 R16, R172.reuse, R178, R16 ;  /* 0x000000b2ac10723c */ /* 0x040fe20000041810 */
[----:B--2---:R-:W1:Y:S07]  /*59a0*/  LDSM.16.M88.4 R176, [R3] ;  /* 0x0000000003b0783b */ /* 0x004e6e0000000200 */
[C---:B-1----:R-:W-:Y:S08]  /*59b0*/  HMMA.16816.F32.BF16 R20, R172.reuse, R176, R20 ;  /* 0x000000b0ac14723c */ /* 0x042ff00000041814 */
[C---:B------:R-:W-:Y:S01]  /*59c0*/  HMMA.16816.F32.BF16 R24, R172.reuse, R178, R24 ;  /* 0x000000b2ac18723c */ /* 0x040fe20000041818 */
[----:B----4-:R-:W1:Y:S07]  /*59d0*/  LDSM.16.M88.4 R176, [R2] ;  /* 0x0000000002b0783b */ /* 0x010e6e0000000200 */
[C---:B-1----:R-:W-:Y:S01]  /*59e0*/  HMMA.16816.F32.BF16 R28, R172.reuse, R176, R28 ;  /* 0x000000b0ac1c723c */ /* 0x042fe2000004181c */
[----:B------:R-:W2:Y:S06]  /*59f0*/  LDL.64 R176, [R1+0x60] ;  /* 0x0000600001b07983 */ /* 0x000eac0000100a00 */
[----:B------:R-:W-:Y:S01]  /*5a00*/  STL [R1+0x8c], R173 ;  /* 0x00008cad01007387 */ /* 0x000fe20000100800 */
[----:B------:R-:W-:Y:S05]  /*5a10*/  HMMA.16816.F32.BF16 R32, R172, R178, R32 ;  /* 0x000000b2ac20723c */ /* 0x000fea0000041820 */
[----:B------:R-:W-:Y:S06]  /*5a20*/  STL [R1+0x88], R174 ;  /* 0x000088ae01007387 */ /* 0x000fec0000100800 */
[----:B------:R-:W-:Y:S01]  /*5a30*/  STL [R1+0x84], R175 ;  /* 0x000084af01007387 */ /* 0x000fe20000100800 */
[----:B--2---:R-:W-:Y:S04]  /*5a40*/  IADD3 R3, P1, R176, UR15, RZ ;  /* 0x0000000fb0037c10 */ /* 0x004fe8000ff3e0ff */
[----:B------:R-:W-:Y:S02]  /*5a50*/  LEA R2, P0, R3, c[0x0][0x1f8], 0x1 ;  /* 0x00007e0003027a11 */ /* 0x000fe400078008ff */
[----:B------:R-:W-:Y:S04]  /*5a60*/  IADD3.X R165, R243, UR14, RZ, P1, !PT ;  /* 0x0000000ef3a57c10 */ /* 0x000fe80008ffe4ff */
[----:B------:R-:W-:Y:S05]  /*5a70*/  LEA.HI.X R3, R3, c[0x0][0x1fc], R165, 0x1, P0 ;  /* 0x00007f0003037a11 */ /* 0x000fea00000f0ca5 */
[----:B------:R-:W-:Y:S01]  /*5a80*/  @!PT LDS RZ, [RZ] ;  /* 0x00000000fffff984 */ /* 0x000fe20000000800 */
[----:B------:R-:W-:Y:S01]  /*5a90*/  @!PT LDS RZ, [RZ] ;  /* 0x00000000fffff984 */ /* 0x000fe20000000800 */
[----:B------:R-:W-:Y:S01]  /*5aa0*/  @!PT LDS RZ, [RZ] ;  /* 0x00000000fffff984 */ /* 0x000fe20000000800 */
        /* <DEDUP_REMOVED lines=38> */
[----:B------:R-:W-:Y:S03]  /*5d10*/  @UP0 USHF.L.U32 UR15, UR18, 0x6, URZ ;  /* 0x00000006120f0899 */ /* 0x000fe6000800063f */
[----:B------:R-:W3:Y:S01]  /*5d20*/  LDL R167, [R1+0x4] ;  /* 0x0000040001a77983 */ /* 0x000ee20000100800 */
[C---:B------:R-:W-:Y:S02]  /*5d30*/  LEA R2, P0, R3.reuse, c[0x0][0x1f8], 0x1 ;  /* 0x00007e0003027a11 */ /* 0x040fe400078008ff */
[----:B------:R-:W-:Y:S01]  /*5d40*/  IADD3.X R165, R166, UR14, RZ, P1, !PT ;  /* 0x0000000ea6a57c10 */ /* 0x000fe20008ffe4ff */
[----:B------:R-:W-:Y:S02]  /*5d50*/  @UP0 USHF.R.S32.HI UR14, URZ, 0x1f, UR16 ;  /* 0x0000001f3f0e0899 */ /* 0x000fe40008011410 */
[----:B------:R-:W4:Y:S01]  /*5d60*/  LDL R166, [R1] ;  /* 0x0000000001a67983 */ /* 0x000f220000100800 */
[----:B------:R-:W-:Y:S01]  /*5d70*/  LEA.HI.X R3, R3, c[0x0][0x1fc], R165, 0x1, P0 ;  /* 0x00007f0003037a11 */ /* 0x000fe200000f0ca5 */
[----:B------:R-:W-:Y:S01]  /*5d80*/  @UP0 UIMAD UR14, UR14, UR4, URZ ;  /* 0x000000040e0e02a4 */ /* 0x000fe2000f8e023f */
[----:B------:R-:W-:Y:S03]  /*5d90*/  PLOP3.LUT P0, PT, PT, PT, UP0, 0x80, 0x0 ;  /* 0x000000000000781c */ /* 0x000fe60003f0f008 */
[----:B------:R1:W-:Y:S01]  /*5da0*/  LDGSTS.E.BYPASS.LTC128B.128 [R240+0x7100], [R2.64], !P3 ;  /* 0x0710000002f07fae */ /* 0x0003e2000d901d4c */
[----:B------:R-:W-:Y:S04]  /*5db0*/  @UP0 UIMAD UR14, UR16, UR5, UR14 ;  /* 0x00000005100e02a4 */ /* 0x000fe8000f8e020e */
[----:B------:R-:W-:Y:S01]  /*5dc0*/  @UP0 UIADD3 UR14, UR19, UR14, URZ ;  /* 0x0000000e130e0290 */ /* 0x000fe2000fffe03f */
[----:B------:R-:W1:Y:S03]  /*5dd0*/  LDSM.16.M88.4 R176, [R242+0x10100] ;  /* 0x01010000f2b0783b */ /* 0x000e660000000200 */
[----:B------:R-:W-:Y:S03]  /*5de0*/  @UP0 USHF.L.U64.HI UR14, UR18, 0x6, UR14 ;  /* 0x00000006120e0899 */ /* 0x000fe6000801020e */
        /* <DEDUP_REMOVED lines=161> */
[----:B------:R-:W-:Y:S04]  /*6800*/  FMNMX.FTZ R3, R4, R0, !PT ;  /* 0x0000000004037209 */ /* 0x000fe80007810000 */
[----:B------:R-:W-:Y:S04]  /*6810*/  FMNMX.FTZ R3, R5, R3, !PT ;  /* 0x0000000305037209 */ /* 0x000fe80007810000 */
[----:B------:R-:W-:Y:S04]  /*6820*/  FMNMX.FTZ R3, R8, R3, !PT ;  /* 0x0000000308037209 */ /* 0x000fe80007810000 */
[----:B------:R-:W-:Y:S01]  /*6830*/  FMNMX.FTZ R3, R9, R3, !PT ;  /* 0x0000000309037209 */ /* 0x000fe20007810000 */
        /* <DEDUP_REMOVED lines=10> */
[----:B------:R-:W1:Y:S01]  /*68e0*/  LDSM.16.M88.4 R176, [R239+0x7800] ;  /* 0x00780000efb0783b */ /* 0x000e620000000200 */
[----:B------:R-:W-:Y:S05]  /*68f0*/  DEPBAR.LE SB0, 0x0 ;  /* 0x000080000000791a */ /* 0x000fea0000000000 */
[----:B------:R-:W-:Y:S09]  /*6900*/  BAR.SYNC.DEFER_BLOCKING 0x0 ;  /* 0x0000000000007b1d */ /* 0x000ff20000010000 */
[----:B------:R-:W-:Y:S04]  /*6910*/  FMNMX.FTZ R3, R20, R3, !PT ;  /* 0x0000000314037209 */ /* 0x000fe80007810000 */
[----:B------:R-:W-:Y:S04]  /*6920*/  FMNMX.FTZ R3, R21, R3, !PT ;  /* 0x0000000315037209 */ /* 0x000fe80007810000 */
[----:B------:R-:W-:Y:S04]  /*6930*/  FMNMX.FTZ R3, R24, R3, !PT ;  /* 0x0000000318037209 */ /* 0x000fe80007810000 */
[----:B------:R-:W-:Y:S01]  /*6940*/  FMNMX.FTZ R3, R25, R3, !PT ;  /* 0x0000000319037209 */ /* 0x000fe20007810000 */
[C---:B-1----:R-:W-:Y:S08]  /*6950*/  HMMA.16816.F32.BF16 R28, R232.reuse, R176, R28 ;  /* 0x000000b0e81c723c */ /* 0x042ff0000004181c */
[----:B------:R-:W-:Y:S11]  /*6960*/  HMMA.16816.F32.BF16 R32, R232, R178, R32 ;  /* 0x000000b2e820723c */ /* 0x000ff60000041820 */
[----:B------:R-:W-:Y:S05]  /*6970*/  @!UPT UIADD3 URZ, URZ, URZ, URZ ;  /* 0x0000003f3f3ff290 */ /* 0x000fea000fffe03f */
[----:B------:R-:W-:Y:S04]  /*6980*/  FMNMX.FTZ R3, R28, R3, !PT ;  /* 0x000000031c037209 */ /* 0x000fe80007810000 */
[----:B------:R-:W-:Y:S04]  /*6990*/  FMNMX.FTZ R3, R29, R3, !PT ;  /* 0x000000031d037209 */ /* 0x000fe80007810000 */
[----:B------:R-:W-:Y:S04]  /*69a0*/  FMNMX.FTZ R3, R32, R3, !PT ;  /* 0x0000000320037209 */ /* 0x000fe80007810000 */
[----:B------:R-:W-:Y:S05]  /*69b0*/  FMNMX.FTZ R3, R33, R3, !PT ;  /* 0x0000000321037209 */ /* 0x000fea0007810000 */
[----:B------:R-:W1:Y:S02]  /*69c0*/  SHFL.BFLY PT, R2, R3, 0x2, 0x1f ;  /* 0x0c401f0003027f89 */ /* 0x000e6400000e0000 */
[----:B-1----:R-:W-:Y:S05]  /*69d0*/  FMNMX.FTZ R3, R3, R2, !PT ;  /* 0x0000000203037209 */ /* 0x002fea0007810000 */
[----:B------:R-:W1:Y:S02]  /*69e0*/  SHFL.BFLY PT, R2, R3, 0x1, 0x1f ;  /* 0x0c201f0003027f89 */ /* 0x000e6400000e0000 */
[----:B-1----:R-:W-:Y:S05]  /*69f0*/  FMNMX.FTZ R3, R3, R2, !PT ;  /* 0x0000000203037209 */ /* 0x002fea0007810000 */
[C---:B------:R-:W-:Y:S02]  /*6a00*/  FMUL.FTZ R2, R3.reuse, c[0x0][0x2d0] ;  /* 0x0000b40003027a20 */ /* 0x040fe40000410000 */
[----:B------:R-:W-:Y:S02]  /*6a10*/  FADD.FTZ R0, -R3, R0 ;  /* 0x0000000003007221 */ /* 0x000fe40000010100 */
[--C-:B------:R-:W-:Y:S02]  /*6a20*/  FFMA.FTZ R165, R5, c[0x0][0x2d0], -R2.reuse ;  /* 0x0000b40005a57a23 */ /* 0x100fe40000010802 */
[----:B------:R-:W2:Y:S01]  /*6a30*/  LDL.LU R5, [R1+0x1c] ;  /* 0x00001c0001057983 */ /* 0x000ea20000300800 */
        /* <DEDUP_REMOVED lines=12> */
[--C-:B------:R-:W-:Y:S02]  /*6b00*/  FFMA.FTZ R179, R12, c[0x0][0x2d0], -R2.reuse ;  /* 0x0000b4000cb37a23 */ /* 0x100fe40000010802 */
[--C-:B------:R-:W-:Y:S02]  /*6b10*/  FFMA.FTZ R173, R20, c[0x0][0x2d0], -R2.reuse ;  /* 0x0000b40014ad7a23 */ /* 0x100fe40000010802 */
[--C-:B------:R-:W-:Y:S02]  /*6b20*/  FFMA.FTZ R174, R21, c[0x0][0x2d0], -R2.reuse ;  /* 0x0000b40015ae7a23 */ /* 0x100fe40000010802 */
[--C-:B------:R-:W-:Y:S02]  /*6b30*/  FFMA.FTZ R175, R24, c[0x0][0x2d0], -R2.reuse ;  /* 0x0000b40018af7a23 */ /* 0x100fe40000010802 */
[--C-:B------:R-:W-:Y:S01]  /*6b40*/  FFMA.FTZ R168, R25, c[0x0][0x2d0], -R2.reuse ;  /* 0x0000b40019a87a23 */ /* 0x100fe20000010802 */
[----:B-1----:R-:W4:Y:S01]  /*6b50*/  LDL.LU R4, [R1+0x20] ;  /* 0x0000200001047983 */ /* 0x002f220000300800 */
[----:B------:R-:W-:Y:S05]  /*6b60*/  FFMA.FTZ R177, R16, c[0x0][0x2d0], -R2 ;  /* 0x0000b40010b17a23 */ /* 0x000fea0000010802 */
[----:B------:R-:W4:Y:S01]  /*6b70*/  LDL.64 R32, [R1+0x68] ;  /* 0x0000680001207983 */ /* 0x000f220000100a00 */
[----:B------:R-:W-:Y:S01]  /*6b80*/  MUFU.EX2 R177, R177 ;  /* 0x000000b100b17308 */ /* 0x000fe20000000800 */
[C---:B---3--:R-:W-:Y:S02]  /*6b90*/  FMUL.FTZ R36, R0.reuse, R36 ;  /* 0x0000002400247220 */ /* 0x048fe40000410000 */
[C---:B------:R-:W-:Y:S02]  /*6ba0*/  FMUL.FTZ R37, R0.reuse, R37 ;  /* 0x0000002500257220 */ /* 0x040fe40000410000 */
[----:B------:R-:W3:Y:S01]  /*6bb0*/  LDL.64 R28, [R1+0x58] ;  /* 0x00005800011c7983 */ /* 0x000ee20000100a00 */
[C---:B------:R-:W-:Y:S02]  /*6bc0*/  FMUL.FTZ R40, R0.reuse, R40 ;  /* 0x0000002800287220 */ /* 0x040fe40000410000 */
[C---:B------:R-:W-:Y:S02]  /*6bd0*/  FMUL.FTZ R41, R0.reuse, R41 ;  /* 0x0000002900297220 */ /* 0x040fe40000410000 */
[C---:B------:R-:W-:Y:S01]  /*6be0*/  FMUL.FTZ R44, R0.reuse, R44 ;  /* 0x0000002c002c7220 */ /* 0x040fe20000410000 */
[----:B------:R-:W4:Y:S01]  /*6bf0*/  LDL R25, [R1+0x38] ;  /* 0x0000380001197983 */ /* 0x000f220000100800 */
        /* <DEDUP_REMOVED lines=75> */
[----:B---3--:R-:W-:Y:S03]  /*70b0*/  MUFU.EX2 R28, R167 ;  /* 0x000000a7001c7308 */ /* 0x008fe60000000800 */
[----:B------:R-:W-:Y:S04]  /*70c0*/  FMNMX.FTZ R0, R27, R0, !PT ;  /* 0x000000001b007209 */ /* 0x000fe80007810000 */
        /* <DEDUP_REMOVED lines=11> */
[----:B------:R-:W2:Y:S01]  /*7180*/  LDL R6, [R1+0x2c] ;  /* 0x00002c0001067983 */ /* 0x000ea20000100800 */
[----:B------:R-:W-:Y:S02]  /*7190*/  FMUL.FTZ R0, R0, c[0x0][0x2d0] ;  /* 0x0000b40000007a20 */ /* 0x000fe40000410000 */
        /* <DEDUP_REMOVED lines=11> */
[----:B------:R-:W-:Y:S03]  /*7250*/  FFMA.FTZ R27, R27, c[0x0][0x2d0], -R16 ;  /* 0x0000b4001b1b7a23 */ /* 0x000fe60000010810 */
[----:B------:R-:W-:Y:S10]  /*7260*/  MUFU.EX2 R18, R18 ;  /* 0x0000001200127308 */ /* 0x000ff40000000800 */
[----:B----4-:R3:W-:Y:S01]  /*7270*/  MUFU.EX2 R33, R26 ;  /* 0x0000001a00217308 */ /* 0x0107e20000000800 */
[C---:B-1----:R-:W-:Y:S02]  /*7280*/  FFMA.FTZ R9, R0.reuse, R4, R8 ;  /* 0x0000000400097223 */ /* 0x042fe40000010008 */
        /* <DEDUP_REMOVED lines=64> */
[----:B------:R-:W-:Y:S01]  /*7690*/  @P0 IADD3 R0, P2, R32, UR15, RZ ;  /* 0x0000000f20000c10 */ /* 0x000fe2000ff5e0ff */
[--C-:B---3--:R-:W-:Y:S02]  /*76a0*/  FFMA.FTZ R26, R34, c[0x0][0x2d0], -R16.reuse ;  /* 0x0000b400221a7a23 */ /* 0x108fe40000010810 */
[----:B------:R-:W-:Y:S01]  /*76b0*/  MUFU.EX2 R34, R171 ;  /* 0x000000ab00227308 */ /* 0x000fe20000000800 */
[C---:B------:R-:W-:Y:S02]  /*76c0*/  @P0 LEA R4, P1, R0.reuse, c[0x0][0x1c8], 0x1 ;  /* 0x0000720000040a11 */ /* 0x040fe400078208ff */
[----:B------:R-:W-:Y:S04]  /*76d0*/  @P0 IADD3.X R5, R29, UR14, RZ, P2, !PT ;  /* 0x0000000e1d050c10 */ /* 0x000fe800097fe4ff */
[----:B------:R-:W-:Y:S02]  /*76e0*/  @P0 LEA.HI.X R5, R0, c[0x0][0x1cc], R5, 0x1, P1 ;  /* 0x0000730000050a11 */ /* 0x000fe400008f0c05 */
[----:B------:R-:W-:Y:S01]  /*76f0*/  @P0 IADD3 R0, P2, R25, UR15, RZ ;  /* 0x0000000f19000c10 */ /* 0x000fe2000ff5e0ff */
[----:B------:R-:W-:Y:S02]  /*7700*/  MUFU.EX2 R26, R26 ;  /* 0x0000001a001a7308 */ /* 0x000fe40000000800 */
[----:B------:R1:W-:Y:S02]  /*7710*/  @P0 LDGSTS.E.BYPASS.LTC128B.128 [R240+0x10100], [R4.64], !P6 ;  /* 0x1010000004f00fae */ /* 0x0003e4000f101d4c */
[----:B-1----:R-:W-:Y:S02]  /*7720*/  @P0 LEA R4, P1, R0, c[0x0][0x1c8], 0x1 ;  /* 0x0000720000040a11 */ /* 0x002fe400078208ff */
[----:B------:R-:W-:Y:S04]  /*7730*/  @P0 IADD3.X R5, R24, UR14, RZ, P2, !PT ;  /* 0x0000000e18050c10 */ /* 0x000fe800097fe4ff */
[----:B------:R-:W-:Y:S02]  /*7740*/  @P0 LEA.HI.X R5, R0, c[0x0][0x1cc], R5, 0x1, P1 ;  /* 0x0000730000050a11 */ /* 0x000fe400008f0c05 */
[----:B------:R-:W-:Y:S03]  /*7750*/  @P0 IADD3 R0, P2, R12, UR15, RZ ;  /* 0x0000000f0c000c10 */ /* 0x000fe6000ff5e0ff */
[----:B------:R1:W-:Y:S02]  /*7760*/  @P0 LDGSTS.E.BYPASS.LTC128B.128 [R240+0x12100], [R4.64], !P5 ;  /* 0x1210000004f00fae */ /* 0x0003e4000e901d4c */
[----:B-1----:R-:W-:Y:S02]  /*7770*/  @P0 LEA R4, P1, R0, c[0x0][0x1c8], 0x1 ;  /* 0x0000720000040a11 */ /* 0x002fe400078208ff */
[----:B--2---:R-:W-:Y:S04]  /*7780*/  @P0 IADD3.X R5, R6, UR14, RZ, P2, !PT ;  /* 0x0000000e06050c10 */ /* 0x004fe800097fe4ff */
[----:B------:R-:W-:Y:S02]  /*7790*/  @P0 LEA.HI.X R5, R0, c[0x0][0x1cc], R5, 0x1, P1 ;  /* 0x0000730000050a11 */ /* 0x000fe400008f0c05 */
[----:B------:R-:W-:Y:S01]  /*77a0*/  @P0 IADD3 R0, P2, R21, UR15, RZ ;  /* 0x0000000f15000c10 */ /* 0x000fe2000ff5e0ff */
[----:B------:R-:W-:Y:S02]  /*77b0*/  @UP0 UIADD3 UR15, UP1, UR10, UR15, URZ ;  /* 0x0000000f0a0f0290 */ /* 0x000fe4000ff3e03f */
[----:B------:R1:W-:Y:S02]  /*77c0*/  @P0 LDGSTS.E.BYPASS.LTC128B.128 [R240+0x14100], [R4.64], !P4 ;  /* 0x1410000004f00fae */ /* 0x0003e4000e101d4c */
[----:B-1----:R-:W-:Y:S02]  /*77d0*/  @P0 LEA R4, P1, R0, c[0x0][0x1c8], 0x1 ;  /* 0x0000720000040a11 */ /* 0x002fe400078208ff */
[----:B------:R-:W-:Y:S01]  /*77e0*/  @P0 IADD3.X R5, R20, UR14, RZ, P2, !PT ;  /* 0x0000000e14050c10 */ /* 0x000fe200097fe4ff */
[----:B------:R-:W-:Y:S03]  /*77f0*/  @UP0 UIADD3.X UR14, UR9, UR14, URZ, UP1, !UPT ;  /* 0x0000000e090e0290 */ /* 0x000fe60008ffe43f */
[----:B------:R-:W-:Y:S02]  /*7800*/  @P0 LEA.HI.X R5, R0, c[0x0][0x1cc], R5, 0x1, P1 ;  /* 0x0000730000050a11 */ /* 0x000fe400008f0c05 */
[----:B------:R-:W-:Y:S02]  /*7810*/  @P0 IADD3 R0, P2, R32, UR15, RZ ;  /* 0x0000000f20000c10 */ /* 0x000fe4000ff5e0ff */
[----:B------:R-:W1:Y:S01]  /*7820*/  MUFU.EX2 R32, R176 ;  /* 0x000000b000207308 */ /* 0x000e620000000800 */
[----:B------:R2:W-:Y:S09]  /*7830*/  @P0 LDGSTS.E.BYPASS.LTC128B.128 [R240+0x16100], [R4.64], !P3 ;  /* 0x1610000004f00fae */ /* 0x0005f2000d901d4c */
[----:B------:R-:W-:Y:S01]  /*7840*/  MUFU.EX2 R176, R174 ;  /* 0x000000ae00b07308 */ /* 0x000fe20000000800 */
[C---:B--2---:R-:W-:Y:S02]  /*7850*/  @P0 LEA R4, P1, R0.reuse, c[0x0][0x1c8], 0x1 ;  /* 0x0000720000040a11 */ /* 0x044fe400078208ff */
[----:B------:R-:W-:Y:S07]  /*7860*/  @P0 IADD3.X R5, R29, UR14, RZ, P2, !PT ;  /* 0x0000000e1d050c10 */ /* 0x000fee00097fe4ff */
[----:B------:R1:W-:Y:S01]  /*7870*/  MUFU.EX2 R29, R22 ;  /* 0x00000016001d7308 */ /* 0x0003e20000000800 */
[----:B------:R-:W-:Y:S02]  /*7880*/  @P0 LEA.HI.X R5, R0, c[0x0][0x1cc], R5, 0x1, P1 ;  /* 0x0000730000050a11 */ /* 0x000fe400008f0c05 */
[----:B------:R-:W-:Y:S03]  /*7890*/  @P0 IADD3 R0, P2, R25, UR15, RZ ;  /* 0x0000000f19000c10 */ /* 0x000fe6000ff5e0ff */
[----:B------:R2:W-:Y:S04]  /*78a0*/  @P0 LDGSTS.E.BYPASS.LTC128B.128 [R240+0x11100], [R4.64], !P6 ;  /* 0x1110000004f00fae */ /* 0x0005e8000f101d4c */
[----:B------:R-:W-:Y:S10]  /*78b0*/  MUFU.EX2 R25, R179 ;  /* 0x000000b300197308 */ /* 0x000ff40000000800 */
[----:B------:R-:W-:Y:S01]  /*78c0*/  MUFU.EX2 R179, R168 ;  /* 0x000000a800b37308 */ /* 0x000fe20000000800 */
[----:B-1----:R-:W-:Y:S02]  /*78d0*/  MOV R22, R32 ;  /* 0x0000002000167202 */ /* 0x002fe40000000f00 */
[----:B--2---:R-:W-:Y:S02]  /*78e0*/  @P0 LEA R4, P1, R0, c[0x0][0x1c8], 0x1 ;  /* 0x0000720000040a11 */ /* 0x004fe400078208ff */
[----:B------:R-:W-:Y:S05]  /*78f0*/  @P0 IADD3.X R5, R24, UR14, RZ, P2, !PT ;  /* 0x0000000e18050c10 */ /* 0x000fea00097fe4ff */
[----:B------:R-:W-:Y:S01]  /*7900*/  MUFU.EX2 R24, R166 ;  /* 0x000000a600187308 */ /* 0x000fe20000000800 */
[----:B------:R-:W-:Y:S02]  /*7910*/  @P0 LEA.HI.X R5, R0, c[0x0][0x1cc], R5, 0x1, P1 ;  /* 0x0000730000050a11 */ /* 0x000fe400008f0c05 */
[----:B------:R-:W-:Y:S03]  /*7920*/  @P0 IADD3 R0, P2, R12, UR15, RZ ;  /* 0x0000000f0c000c10 */ /* 0x000fe6000ff5e0ff */
[----:B------:R1:W-:Y:S04]  /*7930*/  @P0 LDGSTS.E.BYPASS.LTC128B.128 [R240+0x13100], [R4.64], !P5 ;  /* 0x1310000004f00fae */ /* 0x0003e8000e901d4c */
[----:B------:R-:W-:Y:S01]  /*7940*/  MUFU.EX2 R12, R165 ;  /* 0x000000a5000c7308 */ /* 0x000fe20000000800 */
[----:B-1----:R-:W-:Y:S02]  /*7950*/  @P0 LEA R4, P1, R0, c[0x0][0x1c8], 0x1 ;  /* 0x0000720000040a11 */ /* 0x002fe400078208ff */
[----:B------:R-:W-:Y:S01]  /*7960*/  @P0 IADD3.X R5, R6, UR14, RZ, P2, !PT ;  /* 0x0000000e06050c10 */ /* 0x000fe200097fe4ff */
[----:B------:R-:W-:Y:S03]  /*7970*/  FFMA.FTZ R6, R7, c[0x0][0x2d0], -R16 ;  /* 0x0000b40007067a23 */ /* 0x000fe60000010810 */
[----:B------:R-:W-:Y:S02]  /*7980*/  @P0 LEA.HI.X R5, R0, c[0x0][0x1cc], R5, 0x1, P1 ;  /* 0x0000730000050a11 */ /* 0x000fe400008f0c05 */
[----:B------:R-:W-:Y:S01]  /*7990*/  @P0 IADD3 R0, P2, R21, UR15, RZ ;  /* 0x0000000f15000c10 */ /* 0x000fe2000ff5e0ff */
[----:B------:R-:W1:Y:S02]  /*79a0*/  MUFU.EX2 R6, R6 ;  /* 0x0000000600067308 */ /* 0x000e640000000800 */
[----:B------:R2:W-:Y:S08]  /*79b0*/  @P0 LDGSTS.E.BYPASS.LTC128B.128 [R240+0x15100], [R4.64], !P4 ;  /* 0x1510000004f00fae */ /* 0x0005f0000e101d4c */
[----:B------:R-:W-:Y:S01]  /*79c0*/  MUFU.EX2 R21, R15 ;  /* 0x0000000f00157308 */ /* 0x000fe20000000800 */
[----:B--2---:R-:W-:Y:S02]  /*79d0*/  @P0 LEA R4, P1, R0, c[0x0][0x1c8], 0x1 ;  /* 0x0000720000040a11 */ /* 0x004fe400078208ff */
[----:B------:R-:W-:Y:S01]  /*79e0*/  @P0 IADD3.X R5, R20, UR14, RZ, P2, !PT ;  /* 0x0000000e14050c10 */ /* 0x000fe200097fe4ff */
[----:B-1----:R-:W-:Y:S03]  /*79f0*/  FADD.FTZ R20, R6, R9 ;  /* 0x0000000906147221 */ /* 0x002fe60000010000 */
[----:B------:R-:W-:Y:S03]  /*7a00*/  @P0 LEA.HI.X R5, R0, c[0x0][0x1cc], R5, 0x1, P1 ;  /* 0x0000730000050a11 */ /* 0x000fe600008f0c05 */
[----:B------:R-:W-:Y:S02]  /*7a10*/  MUFU.EX2 R0, R10 ;  /* 0x0000000a00007308 */ /* 0x000fe40000000800 */
[----:B------:R1:W-:Y:S06]  /*7a20*/  @P0 LDGSTS.E.BYPASS.LTC128B.128 [R240+0x17100], [R4.64], !P3 ;  /* 0x1710000004f00fae */ /* 0x0003ec000d901d4c */
[----:B------:R-:W2:Y:S06]  /*7a30*/  LDSM.16.MT88.4 R164, [R237+0x100] ;  /* 0x00010000eda4783b */ /* 0x000eac0000004200 */
[----:B------:R-:W0:Y:S06]  /*7a40*/  LDGDEPBAR ;  /* 0x00000000000079af */ /* 0x000e2c0000000000 */
[----:B-1----:R-:W3:Y:S01]  /*7a50*/  LDL.LU R240, [R1+0x90] ;  /* 0x0000900001f07983 */ /* 0x002ee20000300800 */
[C---:B------:R-:W-:Y:S01]  /*7a60*/  F2FP.BF16.PACK_AB R4, R12.reuse, R17 ;  /* 0x000000110c04723e */ /* 0x040fe200000010ff */
[----:B------:R-:W-:Y:S01]  /*7a70*/  FADD.FTZ R12, R12, R13 ;  /* 0x0000000d0c0c7221 */ /* 0x000fe20000010000 */
[----:B------:R-:W-:Y:S01]  /*7a80*/  F2FP.BF16.PACK_AB R5, R6, R8 ;  /* 0x000000080605723e */ /* 0x000fe200000010ff */
[----:B------:R1:W4:Y:S01]  /*7a90*/  MUFU.EX2 R13, R11 ;  /* 0x0000000b000d7308 */ /* 0x0003220000000800 */
[----:B------:R-:W-:Y:S01]  /*7aa0*/  F2FP.BF16.PACK_AB R6, R28, R24 ;  /* 0x000000181c06723e */ /* 0x000fe200000010ff */
[----:B------:R-:W-:Y:S08]  /*7ab0*/  FADD.FTZ R12, R24, R12 ;  /* 0x0000000c180c7221 */ /* 0x000ff00000010000 */
[----:B------:R2:W-:Y:S01]  /*7ac0*/  MUFU.EX2 R17, R14 ;  /* 0x0000000e00117308 */ /* 0x0005e20000000800 */
[----:B-1----:R-:W1:Y:S01]  /*7ad0*/  LDSM.16.MT88.4 R8, [R238+0x100] ;  /* 0x00010000ee08783b */ /* 0x002e620000004200 */
[----:B----4-:R-:W-:Y:S07]  /*7ae0*/  F2FP.BF16.PACK_AB R7, R13, R0 ;  /* 0x000000000d07723e */ /* 0x010fee00000010ff */
[C---:B--2---:R-:W-:Y:S01]  /*7af0*/  HMMA.16816.F32.BF16 R36, R4.reuse, R164, R36 ;  /* 0x000000a40424723c */ /* 0x044fe20000041824 */
[----:B------:R-:W-:Y:S04]  /*7b00*/  MUFU.EX2 R165, R19 ;  /* 0x0000001300a57308 */ /* 0x000fe80000000800 */
[----:B------:R-:W-:Y:S02]  /*7b10*/  FADD.FTZ R14, R0, R20 ;  /* 0x00000014000e7221 */ /* 0x000fe40000010000 */
[----:B------:R-:W-:Y:S01]  /*7b20*/  FADD.FTZ R0, R28, R12 ;  /* 0x0000000c1c007221 */ /* 0x000fe20000010000 */
[C---:B------:R-:W-:Y:S03]  /*7b30*/  HMMA.16816.F32.BF16 R40, R4.reuse, R166, R40 ;  /* 0x000000a60428723c */ /* 0x040fe60000041828 */
[----:B------:R2:W-:Y:S01]  /*7b40*/  MUFU.EX2 R167, R173 ;  /* 0x000000ad00a77308 */ /* 0x0005e20000000800 */
[----:B------:R-:W-:Y:S02]  /*7b50*/  FFMA.FTZ R28, R30, c[0x0][0x2d0], -R16 ;  /* 0x0000b4001e1c7a23 */ /* 0x000fe40000010810 */
[----:B------:R-:W-:Y:S07]  /*7b60*/  FADD.FTZ R0, R25, R0 ;  /* 0x0000000019007221 */ /* 0x000fee0000010000 */
[----:B------:R-:W-:Y:S10]  /*7b70*/  MUFU.EX2 R164, R23 ;  /* 0x0000001700a47308 */ /* 0x000ff40000000800 */
[----:B------:R-:W-:Y:S01]  /*7b80*/  MUFU.EX2 R30, R169 ;  /* 0x000000a9001e7308 */ /* 0x000fe20000000800 */
[C---:B-1----:R-:W-:Y:S01]  /*7b90*/  HMMA.16816.F32.BF16 R44, R4.reuse, R8, R44 ;  /* 0x00000008042c723c */ /* 0x042fe2000004182c */
[----:B--2---:R1:W5:Y:S07]  /*7ba0*/  LDL.LU R173, [R1+0x8c] ;  /* 0x00008c0001ad7983 */ /* 0x00436e0000300800 */
[C---:B------:R-:W-:Y:S01]  /*7bb0*/  HMMA.16816.F32.BF16 R48, R4.reuse, R10, R48 ;  /* 0x0000000a0430723c */ /* 0x040fe20000041830 */
[----:B------:R-:W2:Y:S01]  /*7bc0*/  LDSM.16.MT88.4 R8, [R241+0x100] ;  /* 0x00010000f108783b */ /* 0x000ea20000004200 */
[----:B------:R-:W4:Y:S05]  /*7bd0*/  MUFU.EX2 R166, R178 ;  /* 0x000000b200a67308 */ /* 0x000f2a0000000800 */
[----:B------:R1:W5:Y:S05]  /*7be0*/  LDL.LU R174, [R1+0x88] ;  /* 0x0000880001ae7983 */ /* 0x00036a0000300800 */
[----:B------:R1:W1:Y:S10]  /*7bf0*/  MUFU.EX2 R178, R175 ;  /* 0x000000af00b27308 */ /* 0x0002740000000800 */
[----:B------:R-:W-:Y:S01]  /*7c00*/  MUFU.EX2 R28, R28 ;  /* 0x0000001c001c7308 */ /* 0x000fe20000000800 */
[C---:B----4-:R-:W-:Y:S04]  /*7c10*/  FADD.FTZ R20, R166.reuse, R0 ;  /* 0x00000000a6147221 */ /* 0x050fe80000010000 */
[----:B------:R-:W-:Y:S01]  /*7c20*/  FADD.FTZ R20, R177, R20 ;  /* 0x00000014b1147221 */ /* 0x000fe20000010000 */
[----:B-1----:R1:W5:Y:S01]  /*7c30*/  LDL.LU R175, [R1+0x84] ;  /* 0x0000840001af7983 */ /* 0x0023620000300800 */
[C---:B--2---:R-:W-:Y:S05]  /*7c40*/  HMMA.16816.F32.BF16 R52, R4.reuse, R8, R52 ;  /* 0x000000080434723c */ /* 0x044fea0000041834 */
[----:B------:R1:W5:Y:S06]  /*7c50*/  LDL.LU R168, [R1+0x80] ;  /* 0x0000800001a87983 */ /* 0x00036c0000300800 */
[----:B------:R1:W5:Y:S01]  /*7c60*/  LDL.LU R169, [R1+0x7c] ;  /* 0x00007c0001a97983 */ /* 0x0003620000300800 */
[C---:B------:R-:W-:Y:S05]  /*7c70*/  HMMA.16816.F32.BF16 R56, R4.reuse, R10, R56 ;  /* 0x0000000a0438723c */ /* 0x040fea0000041838 */
[----:B---3--:R-:W2:Y:S03]  /*7c80*/  LDSM.16.MT88.4 R8, [R240+0x100] ;  /* 0x00010000f008783b */ /* 0x008ea60000004200 */
        /* <DEDUP_REMOVED lines=42> */
[--C-:B------:R-:W-:Y:S01]  /*7f30*/  FFMA.FTZ R25, R35, c[0x0][0x2d0], -R16.reuse ;  /* 0x0000b40023197a23 */ /* 0x100fe20000010810 */
[----:B------:R-:W-:Y:S01]  /*7f40*/  F2FP.BF16.PACK_AB R6, R32, R177 ;  /* 0x000000b12006723e */ /* 0x000fe200000010ff */
[----:B------:R-:W-:Y:S10]  /*7f50*/  MUFU.EX2 R35, R243 ;  /* 0x000000f300237308 */ /* 0x000ff40000000800 */
[----:B------:R3:W4:Y:S10]  /*7f60*/  MUFU.EX2 R32, R27 ;  /* 0x0000001b00207308 */ /* 0x0007340000000800 */
[----:B------:R-:W-:Y:S01]  /*7f70*/  MUFU.EX2 R25, R25 ;  /* 0x0000001900197308 */ /* 0x000fe20000000800 */
[C---:B--2---:R-:W-:Y:S08]  /*7f80*/  HMMA.16816.F32.BF16 R36, R4.reuse, R8, R36 ;  /* 0x000000080424723c */ /* 0x044ff00000041824 */
[C---:B------:R-:W-:Y:S01]  /*7f90*/  HMMA.16816.F32.BF16 R40, R4.reuse, R10, R40 ;  /* 0x0000000a0428723c */ /* 0x040fe20000041828 */
[----:B------:R-:W2:Y:S03]  /*7fa0*/  LDSM.16.MT88.4 R8, [R238+0x900] ;  /* 0x00090000ee08783b */ /* 0x000ea60000004200 */
[----:B---3--:R-:W-:Y:S02]  /*7fb0*/  FFMA.FTZ R27, R31, c[0x0][0x2d0], -R16 ;  /* 0x0000b4001f1b7a23 */ /* 0x008fe40000010810 */
[----:B------:R3:W-:Y:S10]  /*7fc0*/  MUFU.EX2 R31, R170 ;  /* 0x000000aa001f7308 */ /* 0x0007f40000000800 */
[----:B------:R-:W1:Y:S01]  /*7fd0*/  MUFU.EX2 R27, R27 ;  /* 0x0000001b001b7308 */ /* 0x000e620000000800 */
[----:B---3--:R3:W5:Y:S06]  /*7fe0*/  LDL.LU R170, [R1+0x78] ;  /* 0x0000780001aa7983 */ /* 0x00876c0000300800 */
[----:B------:R3:W5:Y:S01]  /*7ff0*/  LDL.LU R171, [R1+0x74] ;  /* 0x0000740001ab7983 */ /* 0x0007620000300800 */
[C---:B--2---:R-:W-:Y:S05]  /*8000*/  HMMA.16816.F32.BF16 R44, R4.reuse, R8, R44 ;  /* 0x00000008042c723c */ /* 0x044fea000004182c */
[----:B------:R3:W5:Y:S03]  /*8010*/  LDL.LU R243, [R1+0x70] ;  /* 0x0000700001f37983 */ /* 0x0007660000300800 */
[C---:B------:R-:W-:Y:S03]  /*8020*/  HMMA.16816.F32.BF16 R48, R4.reuse, R10, R48 ;  /* 0x0000000a0430723c */ /* 0x040fe60000041830 */
[----:B------:R-:W2:Y:S05]  /*8030*/  LDSM.16.MT88.4 R8, [R241+0x900] ;  /* 0x00090000f108783b */ /* 0x000eaa0000004200 */
        /* <DEDUP_REMOVED lines=42> */
[----:B------:R-:W-:Y:S01]  /*82e0*/  FADD.FTZ R4, R13, R14 ;  /* 0x0000000e0d047221 */ /* 0x000fe20000010000 */
[----:B------:R-:W-:Y:S01]  /*82f0*/  F2FP.BF16.PACK_AB R6, R179, R178 ;  /* 0x000000b2b306723e */ /* 0x000fe200000010ff */
[----:B------:R-:W1:Y:S03]  /*8300*/  LDSM.16.MT88.4 R12, [R238+0x1100] ;  /* 0x00110000ee0c783b */ /* 0x000e660000004200 */
[----:B------:R-:W-:Y:S01]  /*8310*/  FADD.FTZ R17, R17, R4 ;  /* 0x0000000411117221 */ /* 0x000fe20000010000 */
[----:B------:R-:W-:Y:S02]  /*8320*/  F2FP.BF16.PACK_AB R4, R176, R167 ;  /* 0x000000a7b004723e */ /* 0x000fe400000010ff */
[----:B------:R-:W-:Y:S01]  /*8330*/  F2FP.BF16.PACK_AB R5, R164, R29 ;  /* 0x0000001da405723e */ /* 0x000fe200000010ff */
[----:B------:R-:W-:Y:S01]  /*8340*/  FADD.FTZ R0, R21, R17 ;  /* 0x0000001115007221 */ /* 0x000fe20000010000 */
[----:B----4-:R-:W-:Y:S03]  /*8350*/  F2FP.BF16.PACK_AB R7, R32, R33 ;  /* 0x000000212007723e */ /* 0x010fe600000010ff */
[----:B------:R-:W-:Y:S02]  /*8360*/  FADD.FTZ R24, R18, R0 ;  /* 0x0000000012187221 */ /* 0x000fe40000010000 */
[----:B------:R-:W-:Y:S01]  /*8370*/  LDSM.16.MT88.4 R16, [R238+0x1900] ;  /* 0x00190000ee10783b */ /* 0x000fe20000004200 */
[----:B------:R-:W-:Y:S04]  /*8380*/  FADD.FTZ R0, R22, R20 ;  /* 0x0000001416007221 */ /* 0x000fe80000010000 */
[----:B------:R-:W-:Y:S01]  /*8390*/  FADD.FTZ R0, R167, R0 ;  /* 0x00000000a7007221 */ /* 0x000fe20000010000 */
[----:B------:R-:W-:Y:S01]  /*83a0*/  LDSM.16.MT88.4 R20, [R240+0x1900] ;  /* 0x00190000f014783b */ /* 0x000fe20000004200 */
        /* <DEDUP_REMOVED lines=46> */
[----:B------:R-:W-:Y:S01]  /*8690*/  HMMA.16816.F32.BF16 R160, R4, R14, R160 ;  /* 0x0000000e04a0723c */ /* 0x000fe200000418a0 */
[----:B------:R-:W1:Y:S06]  /*86a0*/  LDSM.16.MT88.4 R12, [R241+0x1900] ;  /* 0x00190000f10c783b */ /* 0x000e6c0000004200 */
[----:B------:R-:W-:Y:S01]  /*86b0*/  FADD.FTZ R4, R165, R24 ;  /* 0x00000018a5047221 */ /* 0x000fe20000010000 */
[----:B------:R-:W-:Y:S01]  /*86c0*/  F2FP.BF16.PACK_AB R6, R35, R34 ;  /* 0x000000222306723e */ /* 0x000fe200000010ff */
[----:B------:R-:W-:Y:S03]  /*86d0*/  FADD.FTZ R24, R176, R0 ;  /* 0x00000000b0187221 */ /* 0x000fe60000010000 */
[----:B------:R-:W-:Y:S01]  /*86e0*/  F2FP.BF16.PACK_AB R5, R27, R28 ;  /* 0x0000001c1b05723e */ /* 0x000fe200000010ff */
[----:B------:R-:W-:Y:S01]  /*86f0*/  FADD.FTZ R29, R29, R4 ;  /* 0x000000041d1d7221 */ /* 0x000fe20000010000 */
[----:B------:R-:W-:Y:S02]  /*8700*/  F2FP.BF16.PACK_AB R4, R31, R30 ;  /* 0x0000001e1f04723e */ /* 0x000fe400000010ff */
[----:B------:R-:W-:Y:S01]  /*8710*/  F2FP.BF16.PACK_AB R7, R25, R26 ;  /* 0x0000001a1907723e */ /* 0x000fe200000010ff */
[----:B------:R-:W-:Y:S01]  /*8720*/  FADD.FTZ R0, R164, R29 ;  /* 0x0000001da4007221 */ /* 0x000fe20000010000 */
[----:B------:R-:W-:Y:S03]  /*8730*/  MOV R164, R2 ;  /* 0x0000000200a47202 */ /* 0x000fe60000000f00 */
[----:B------:R-:W-:Y:S02]  /*8740*/  FADD.FTZ R0, R33, R0 ;  /* 0x0000000021007221 */ /* 0x000fe40000010000 */
[C---:B--2---:R-:W-:Y:S08]  /*8750*/  HMMA.16816.F32.BF16 R36, R4.reuse, R8, R36 ;  /* 0x000000080424723c */ /* 0x044ff00000041824 */
[C---:B------:R-:W-:Y:S01]  /*8760*/  HMMA.16816.F32.BF16 R40, R4.reuse, R10, R40 ;  /* 0x0000000a0428723c */ /* 0x040fe20000041828 */
[----:B------:R-:W2:Y:S07]  /*8770*/  LDSM.16.MT88.4 R8, [R237+0x3900] ;  /* 0x00390000ed08783b */ /* 0x000eae0000004200 */
[C---:B------:R-:W-:Y:S08]  /*8780*/  HMMA.16816.F32.BF16 R44, R4.reuse, R16, R44 ;  /* 0x00000010042c723c */ /* 0x040ff0000004182c */
[C---:B------:R-:W-:Y:S01]  /*8790*/  HMMA.16816.F32.BF16 R48, R4.reuse, R18, R48 ;  /* 0x000000120430723c */ /* 0x040fe20000041830 */
[----:B------:R-:W-:Y:S07]  /*87a0*/  LDSM.16.MT88.4 R16, [R241+0x3900] ;  /* 0x00390000f110783b */ /* 0x000fee0000004200 */
[C---:B-1----:R-:W-:Y:S08]  /*87b0*/  HMMA.16816.F32.BF16 R52, R4.reuse, R12, R52 ;  /* 0x0000000c0434723c */ /* 0x042ff00000041834 */
        /* <DEDUP_REMOVED lines=29> */
[C---:B--2---:R-:W-:Y:S07]  /*8990*/  HMMA.16816.F32.BF16 R132, R4.reuse, R8, R132 ;  /* 0x000000080484723c */ /* 0x044fee0000041884 */
[----:B------:R-:W-:Y:S01]  /*89a0*/  FADD.FTZ R8, R178, R24 ;  /* 0x00000018b2087221 */ /* 0x000fe20000010000 */
[C---:B------:R-:W-:Y:S04]  /*89b0*/  HMMA.16816.F32.BF16 R136, R4.reuse, R10, R136 ;  /* 0x0000000a0488723c */ /* 0x040fe80000041888 */
[----:B------:R-:W-:Y:S02]  /*89c0*/  FADD.FTZ R9, R179, R8 ;  /* 0x00000008b3097221 */ /* 0x000fe40000010000 */
[----:B------:R-:W-:Y:S02]  /*89d0*/  FADD.FTZ R8, R32, R0 ;  /* 0x0000000020087221 */ /* 0x000fe40000010000 */
[C---:B-1----:R-:W-:Y:S04]  /*89e0*/  HMMA.16816.F32.BF16 R140, R4.reuse, R12, R140 ;  /* 0x0000000c048c723c */ /* 0x042fe8000004188c */
[----:B------:R-:W-:Y:S04]  /*89f0*/  FADD.FTZ R0, R30, R9 ;  /* 0x000000091e007221 */ /* 0x000fe80000010000 */
[C---:B------:R-:W-:Y:S04]  /*8a00*/  HMMA.16816.F32.BF16 R144, R4.reuse, R14, R144 ;  /* 0x0000000e0490723c */ /* 0x040fe80000041890 */
[----:B------:R-:W-:Y:S04]  /*8a10*/  FADD.FTZ R0, R31, R0 ;  /* 0x000000001f007221 */ /* 0x000fe80000010000 */
[C---:B---3--:R-:W-:Y:S08]  /*8a20*/  HMMA.16816.F32.BF16 R148, R4.reuse, R16, R148 ;  /* 0x000000100494723c */ /* 0x048ff00000041894 */
[C---:B------:R-:W-:Y:S08]  /*8a30*/  HMMA.16816.F32.BF16 R152, R4.reuse, R18, R152 ;  /* 0x000000120498723c */ /* 0x040ff00000041898 */
[C---:B----4-:R-:W-:Y:S08]  /*8a40*/  HMMA.16816.F32.BF16 R156, R4.reuse, R20, R156 ;  /* 0x00000014049c723c */ /* 0x050ff0000004189c */
[----:B------:R-:W-:Y:S07]  /*8a50*/  HMMA.16816.F32.BF16 R160, R4, R22, R160 ;  /* 0x0000001604a0723c */ /* 0x000fee00000418a0 */
[----:B------:R-:W-:Y:S02]  /*8a60*/  FADD.FTZ R5, R28, R8 ;  /* 0x000000081c057221 */ /* 0x000fe40000010000 */
[----:B------:R-:W-:Y:S03]  /*8a70*/  FADD.FTZ R4, R34, R0 ;  /* 0x0000000022047221 */ /* 0x000fe60000010000 */
[----:B------:R-:W-:Y:S02]  /*8a80*/  FADD.FTZ R5, R27, R5 ;  /* 0x000000051b057221 */ /* 0x000fe40000010000 */
[----:B------:R-:W-:Y:S02]  /*8a90*/  FADD.FTZ R4, R35, R4 ;  /* 0x0000000423047221 */ /* 0x000fe40000010000 */
[----:B------:R-:W-:Y:S03]  /*8aa0*/  FADD.FTZ R0, R26, R5 ;  /* 0x000000051a007221 */ /* 0x000fe60000010000 */
[----:B------:R-:W-:Y:S01]  /*8ab0*/  STL [R1+0x1c], R4 ;  /* 0x00001c0401007387 */ /* 0x000fe20000100800 */
[----:B------:R-:W-:Y:S05]  /*8ac0*/  FADD.FTZ R0, R25, R0 ;  /* 0x0000000019007221 */ /* 0x000fea0000010000 */
[----:B------:R1:W-:Y:S02]  /*8ad0*/  STL [R1+0x20], R0 ;  /* 0x0000200001007387 */ /* 0x0003e40000100800 */
[----:B-1----:R-:W-:Y:S01]  /*8ae0*/  MOV R0, R3 ;  /* 0x0000000300007202 */ /* 0x002fe20000000f00 */
[----:B------:R-:W-:-:S05]  /*8af0*/  @P0 BRA `(.L_x_2589) ;  /* 0xffffcbe000000947 */ /* 0x000fca000383ffff */
.L_x_2588:
        /* <DEDUP_REMOVED lines=157> */
.L_x_2587:
        /* <DEDUP_REMOVED lines=13> */
[----:B------:R-:W-:Y:S01]  /*95a0*/  UIMAD UR7, UR6, UR4, URZ ;  /* 0x00000004060772a4 */ /* 0x000fe2000f8e023f */
[----:B------:R-:W4:Y:S03]  /*95b0*/  S2R R17, SR_CTAID.X ;  /* 0x0000000000117919 */ /* 0x000f260000002500 */
        /* <DEDUP_REMOVED lines=38> */
[C---:B------:R-:W-:Y:S02]  /*9820*/  IMAD R7, R10.reuse, c[0x0][0x444], R7 ;  /* 0x000111000a077a24 */ /* 0x040fe400078e0207 */
[----:B----4-:R-:W-:Y:S01]  /*9830*/  IMAD R6, R17, 0x80, R0 ;  /* 0x0000008011067824 */ /* 0x010fe200078e0200 */
[----:B------:R-:W-:Y:S01]  /*9840*/  SHF.R.S32.HI R0, RZ, 0x1f, R9 ;  /* 0x0000001fff007819 */ /* 0x000fe20000011409 */
[----:B------:R-:W-:-:S04]  /*9850*/  IMAD.WIDE.U32 R2, R10, c[0x0][0x440], R2 ;  /* 0x000110000a027a25 */ /* 0x000fc800078e0002 */
[----:B------:R-:W-:Y:S01]  /*9860*/  @P1 IMAD.HI.U32 R10, R6, c[0x0][0x4ec], RZ ;  /* 0x00013b00060a1a27 */ /* 0x000fe200078e00ff */
[----:B------:R-:W-:-:S03]  /*9870*/  IADD3 R3, R3, R7, RZ ;  /* 0x0000000703037210 */ /* 0x000fc60007ffe0ff */
[----:B------:R-:W-:Y:S02]  /*9880*/  IMAD.IADD R5, R5, 0x1, R8 ;  /* 0x0000000105057824 */ /* 0x000fe400078e0208 */
[----:B------:R-:W-:Y:S01]  /*9890*/  IMAD.MOV.U32 R8, RZ, RZ, R6 ;  /* 0x000000ffff087224 */ /* 0x000fe200078e0006 */
[----:B------:R-:W-:Y:S01]  /*98a0*/  @P1 SHF.R.U32.HI R8, RZ, c[0x0][0x4f0], R10 ;  /* 0x00013c00ff081a19 */ /* 0x000fe2000001160a */
[C---:B------:R-:W-:Y:S02]  /*98b0*/  IMAD R7, R0.reuse, c[0x0][0x4e0], RZ ;  /* 0x0001380000077a24 */ /* 0x040fe400078e02ff */
[----:B------:R-:W-:Y:S02]  /*98c0*/  IMAD R0, R0, c[0x0][0x448], RZ ;  /* 0x0001120000007a24 */ /* 0x000fe400078e02ff */
[----:B------:R-:W-:Y:S02]  /*98d0*/  IMAD R11, R9, c[0x0][0x4e4], R7 ;  /* 0x00013900090b7a24 */ /* 0x000fe400078e0207 */
[----:B------:R-:W-:-:S02]  /*98e0*/  IMAD.MOV R7, RZ, RZ, -R8 ;  /* 0x000000ffff077224 */ /* 0x000fc400078e0a08 */
[C---:B------:R-:W-:Y:S01]  /*98f0*/  IMAD R10, R9.reuse, c[0x0][0x44c], R0 ;  /* 0x00011300090a7a24 */ /* 0x040fe200078e0200 */
[----:B------:R-:W-:Y:S01]  /*9900*/  MOV R0, R6 ;  /* 0x0000000600007202 */ /* 0x000fe20000000f00 */
[----:B------:R-:W-:-:S04]  /*9910*/  IMAD.WIDE.U32 R2, R9, c[0x0][0x448], R2 ;  /* 0x0001120009027a25 */ /* 0x000fc800078e0002 */
[----:B------:R-:W-:-:S04]  /*9920*/  IMAD.WIDE.U32 R4, R9, c[0x0][0x4e0], R4 ;  /* 0x0001380009047a25 */ /* 0x000fc800078e0004 */
[----:B------:R-:W-:Y:S01]  /*9930*/  @P1 IMAD.HI.U32 R9, R6, c[0x0][0x4ec], RZ ;  /* 0x00013b0006091a27 */ /* 0x000fe200078e00ff */
[----:B------:R-:W-:Y:S01]  /*9940*/  BAR.SYNC.DEFER_BLOCKING 0x1, 0x100 ;  /* 0x0044000000007b1d */ /* 0x000fe20000010000 */
[----:B------:R-:W-:Y:S02]  /*9950*/  IADD3 R4, P0, R8, R4, RZ ;  /* 0x0000000408047210 */ /* 0x000fe40007f1e0ff */
[----:B------:R-:W-:Y:S01]  /*9960*/  IMAD R7, R7, c[0x0][0x4e8], R6 ;  /* 0x00013a0007077a24 */ /* 0x000fe200078e0206 */
[----:B------:R-:W-:Y:S01]  /*9970*/  @P1 SHF.R.U32.HI R0, RZ, c[0x0][0x4f0], R9 ;  /* 0x00013c00ff001a19 */ /* 0x000fe20000011609 */
[----:B------:R-:W-:Y:S01]  /*9980*/  IMAD.IADD R3, R3, 0x1, R10 ;  /* 0x0000000103037824 */ /* 0x000fe200078e020a */
[----:B------:R-:W-:Y:S02]  /*9990*/  SHF.R.S32.HI R10, RZ, 0x1f, R8 ;  /* 0x0000001fff0a7819 */ /* 0x000fe40000011408 */
[----:B------:R-:W-:Y:S01]  /*99a0*/  SHF.R.S32.HI R9, RZ, 0x1f, R7 ;  /* 0x0000001fff097819 */ /* 0x000fe20000011407 */
[----:B------:R-:W-:Y:S01]  /*99b0*/  IMAD.WIDE.U32 R2, R0, c[0x0][0x430], R2 ;  /* 0x00010c0000027a25 */ /* 0x000fe200078e0002 */
[----:B------:R-:W-:-:S02]  /*99c0*/  IADD3.X R5, R10, R5, R11, P0, !PT ;  /* 0x000000050a057210 */ /* 0x000fc400007fe40b */
[----:B------:R-:W-:Y:S01]  /*99d0*/  IADD3 R8, -R0, RZ, RZ ;  /* 0x000000ff00087210 */ /* 0x000fe20007ffe1ff */
[----:B------:R-:W-:Y:S01]  /*99e0*/  IMAD R9, R9, c[0x0][0x4c8], RZ ;  /* 0x0001320009097a24 */ /* 0x000fe200078e02ff */
[----:B------:R-:W-:Y:S01]  /*99f0*/  SHF.R.S32.HI R10, RZ, 0x1f, R0 ;  /* 0x0000001fff0a7819 */ /* 0x000fe20000011400 */
[----:B------:R-:W-:Y:S01]  /*9a00*/  IMAD.WIDE.U32 R4, R7, c[0x0][0x4c8], R4 ;  /* 0x0001320007047a25 */ /* 0x000fe200078e0004 */
[----:B------:R-:W-:-:S03]  /*9a10*/  LOP3.LUT P1, RZ, R12, 0x3, RZ, 0xc0, !PT ;  /* 0x000000030cff7812 */ /* 0x000fc6000782c0ff */
[----:B------:R-:W-:Y:S01]  /*9a20*/  IMAD R7, R7, c[0x0][0x4cc], R9 ;  /* 0x0001330007077a24 */ /* 0x000fe200078e0209 */
[----:B------:R-:W-:Y:S01]  /*9a30*/  LEA R9, P0, R4, c[0x0][0x4a8], 0x2 ;  /* 0x00012a0004097a11 */ /* 0x000fe200078010ff */
[----:B------:R-:W-:Y:S02]  /*9a40*/  IMAD R8, R8, c[0x0][0x4e8], R6 ;  /* 0x00013a0008087a24 */ /* 0x000fe400078e0206 */
[----:B------:R-:W-:Y:S01]  /*9a50*/  IMAD R6, R10, c[0x0][0x430], RZ ;  /* 0x00010c000a067a24 */ /* 0x000fe200078e02ff */
[----:B------:R-:W-:Y:S01]  /*9a60*/  LEA R10, R17, R13, 0x7 ;  /* 0x0000000d110a7211 */ /* 0x000fe200078e38ff */
[----:B------:R-:W-:Y:S02]  /*9a70*/  IMAD.IADD R5, R5, 0x1, R7 ;  /* 0x0000000105057824 */ /* 0x000fe400078e0207 */
[----:B------:R-:W-:Y:S01]  /*9a80*/  IMAD R0, R0, c[0x0][0x434], R6 ;  /* 0x00010d0000007a24 */ /* 0x000fe200078e0206 */
[----:B------:R-:W-:Y:S02]  /*9a90*/  SHF.R.S32.HI R6, RZ, 0x1f, R8 ;  /* 0x0000001fff067819 */ /* 0x000fe40000011408 */
[----:B------:R-:W-:Y:S01]  /*9aa0*/  LEA.HI.X R5, R4, c[0x0][0x4ac], R5, 0x2, P0 ;  /* 0x00012b0004057a11 */ /* 0x000fe200000f1405 */
[----:B------:R-:W-:Y:S01]  /*9ab0*/  IMAD.IADD R3, R3, 0x1, R0 ;  /* 0x0000000103037824 */ /* 0x000fe200078e0200 */
[----:B------:R-:W-:Y:S01]  /*9ac0*/  SHFL.IDX PT, R4, R9, 0x1, 0x1c1f ;  /* 0x003c1f0009047f89 */ /* 0x000fe200000e0000 */
[----:B------:R-:W-:-:S02]  /*9ad0*/  IMAD R0, R6, c[0x0][0x428], RZ ;  /* 0x00010a0006007a24 */ /* 0x000fc400078e02ff */
[C---:B------:R-:W-:Y:S01]  /*9ae0*/  IMAD.WIDE.U32 R2, R8.reuse, c[0x0][0x428], R2 ;  /* 0x00010a0008027a25 */ /* 0x040fe200078e0002 */
[----:B------:R1:W-:Y:S03]  /*9af0*/  SHFL.IDX PT, R6, R9, RZ, 0x1c1f ;  /* 0x001c1fff09067589 */ /* 0x0003e600000e0000 */
[----:B------:R-:W-:Y:S01]  /*9b00*/  IMAD R0, R8, c[0x0][0x42c], R0 ;  /* 0x00010b0008007a24 */ /* 0x000fe200078e0200 */
[----:B------:R-:W2:Y:S01]  /*9b10*/  SHFL.IDX PT, R7, R5, RZ, 0x1c1f ;  /* 0x001c1fff05077589 */ /* 0x000ea200000e0000 */
[----:B------:R-:W-:-:S03]  /*9b20*/  IADD3 R8, R10, 0x8, RZ ;  /* 0x000000080a087810 */ /* 0x000fc60007ffe0ff */
[----:B------:R-:W3:Y:S01]  /*9b30*/  SHFL.IDX PT, R5, R5, 0x1, 0x1c1f ;  /* 0x003c1f0005057f89 */ /* 0x000ee200000e0000 */
[----:B------:R-:W-:Y:S01]  /*9b40*/  IADD3 R0, R3, R0, RZ ;  /* 0x0000000003007210 */ /* 0x000fe20007ffe0ff */
[----:B-1----:R-:W-:Y:S01]  /*9b50*/  IMAD R9, R18, c[0x0][0x388], RZ ;  /* 0x0000e20012097a24 */ /* 0x002fe200078e02ff */
[----:B------:R-:W-:-:S04]  /*9b60*/  LEA R18, P0, R2, c[0x0][0x400], 0x2 ;  /* 0x0001000002127a11 */ /* 0x000fc800078010ff */
[-C--:B------:R-:W-:Y:S02]  /*9b70*/  ISETP.GE.OR P2, PT, R10, R9.reuse, P1 ;  /* 0x000000090a00720c */ /* 0x080fe40000f46670 */
[-C--:B------:R-:W-:Y:S02]  /*9b80*/  ISETP.GE.OR P1, PT, R8, R9.reuse, P1 ;  /* 0x000000090800720c */ /* 0x080fe40000f26670 */
[----:B------:R-:W-:Y:S02]  /*9b90*/  LEA.HI.X R17, R2, c[0x0][0x404], R0, 0x2, P0 ;  /* 0x0001010002117a11 */ /* 0x000fe400000f1400 */
[----:B------:R-:W-:Y:S01]  /*9ba0*/  LOP3.LUT R0, R16, 0x7ffffffc, RZ, 0xc0, !PT ;  /* 0x7ffffffc10007812 */ /* 0x000fe200078ec0ff */
[----:B------:R1:W4:Y:S01]  /*9bb0*/  SHFL.IDX PT, R2, R18, RZ, 0x1c1f ;  /* 0x001c1fff12027589 */ /* 0x00032200000e0000 */
[----:B------:R-:W-:-:S03]  /*9bc0*/  ISETP.GE.AND P0, PT, R8, R9, PT ;  /* 0x000000090800720c */ /* 0x000fc60003f06270 */
[----:B------:R-:W-:Y:S01]  /*9bd0*/  IMAD.IADD R0, R12, 0x1, -R0 ;  /* 0x000000010c007824 */ /* 0x000fe200078e0a00 */
[----:B------:R1:W1:Y:S04]  /*9be0*/  SHFL.IDX PT, R3, R17, RZ, 0x1c1f ;  /* 0x001c1fff11037589 */ /* 0x00026800000e0000 */
[----:B--2---:R2:W-:Y:S01]  /*9bf0*/  @!P2 ST.E [R6.64], R14 ;  /* 0x0000000e0600a985 */ /* 0x0045e2000c10190c */
[----:B------:R-:W-:-:S03]  /*9c00*/  SHF.L.U32 R0, R0, 0x1, RZ ;  /* 0x0000000100007819 */ /* 0x000fc600000006ff */
[----:B---3--:R2:W-:Y:S01]  /*9c10*/  @!P1 ST.E [R4.64], R15 ;  /* 0x0000000f04009985 */ /* 0x0085e2000c10190c */
[----:B------:R-:W-:-:S13]  /*9c20*/  ISETP.GE.AND P1, PT, R10, R9, PT ;  /* 0x000000090a00720c */ /* 0x000fda0003f26270 */
[----:B------:R-:W-:Y:S05]  /*9c30*/  @P1 BRA `(.L_x_2592) ;  /* 0x00000bd000001947 */ /* 0x000fea0003800000 */
[C---:B----4-:R-:W-:Y:S02]  /*9c40*/  ISETP.GE.AND P2, PT, R0.reuse, c[0x0][0x3c8], PT ;  /* 0x0000f20000007a0c */ /* 0x050fe40003f46270 */
[C---:B--2---:R-:W-:Y:S02]  /*9c50*/  IADD3 R5, R0.reuse, 0x8, RZ ;  /* 0x0000000800057810 */ /* 0x044fe40007ffe0ff */
[----:B------:R-:W-:Y:S02]  /*9c60*/  IADD3 R4, R0, 0x10, RZ ;  /* 0x0000001000047810 */ /* 0x000fe40007ffe0ff */
[----:B------:R-:W-:Y:S02]  /*9c70*/  ISETP.GE.AND P6, PT, R5, c[0x0][0x3c8], PT ;  /* 0x0000f20005007a0c */ /* 0x000fe40003fc6270 */
[----:B------:R-:W-:Y:S02]  /*9c80*/  ISETP.GE.AND P1, PT, R4, c[0x0][0x3c8], PT ;  /* 0x0000f20004007a0c */ /* 0x000fe40003f26270 */
[----:B------:R-:W-:-:S02]  /*9c90*/  IADD3 R8, R0, 0x18, RZ ;  /* 0x0000001800087810 */ /* 0x000fc40007ffe0ff */
[C---:B------:R-:W-:Y:S01]  /*9ca0*/  IADD3 R10, R0.reuse, 0x20, RZ ;  /* 0x00000020000a7810 */ /* 0x040fe20007ffe0ff */
[C---:B-1----:R-:W-:Y:S01]  /*9cb0*/  @!P2 IMAD.WIDE R6, R0.reuse, 0x4, R2 ;  /* 0x000000040006a825 */ /* 0x042fe200078e0202 */
        /* <DEDUP_REMOVED lines=181> */
.L_x_2592:
[----:B----4-:R-:W-:Y:S05]  /*a810*/  BSYNC B0 ;  /* 0x0000000000007941 */ /* 0x010fea0003800000 */
.L_x_2591:
[----:B-1----:R1:W3:Y:S04]  /*a820*/  SHFL.IDX PT, R3, R17, 0x1, 0x1c1f ;  /* 0x003c1f0011037f89 */ /* 0x0022e800000e0000 */
[----:B------:R1:W4:Y:S01]  /*a830*/  SHFL.IDX PT, R2, R18, 0x1, 0x1c1f ;  /* 0x003c1f0012027f89 */ /* 0x00032200000e0000 */
[----:B------:R-:W-:Y:S05]  /*a840*/  @P0 EXIT ;  /* 0x000000000000094d */ /* 0x000fea0003800000 */
[C---:B--2---:R-:W-:Y:S02]  /*a850*/  IADD3 R5, R0.reuse, 0x8, RZ ;  /* 0x0000000800057810 */ /* 0x044fe40007ffe0ff */
        /* <DEDUP_REMOVED lines=190> */
.L_x_2590:
        /* <DEDUP_REMOVED lines=50> */
.L_x_2593:
        /* <DEDUP_REMOVED lines=10> */
.L_x_5239:


//--------------------- .text._ZN7cutlass13device_kernelIN5flash19enable_sm80_to_sm89INS1_16FlashAttnFwdSm80INS1_25CollectiveMainloopFwdSm80ILi8ELi1ELb1EN4cute5tupleIJNS5_1CILi128EEENS7_ILi48EEENS7_ILi256EEEEEELi256ENS_10bfloat16_tEfNS_4arch4Sm80ELb0ELb0ELb0ELb1ELb0ELb0ELb1ELb1EEENS1_21CollectiveEpilogueFwdINS6_IJS8_SA_S9_EEENS6_IJNS7_ILi1EEESI_SI_EEESC_SE_Li256ELb1ELb1ELb1ELb0EEENS1_36VarlenDynamicPersistentTileSchedulerILi128ELi48ELi256ELi256ELb1ELb1ELb0ELb0ELb1ELb1EEEEEEEEEvNT_6ParamsE --------------------------
	.section	.text._ZN7cutlass13device_kernelIN5flash19enable_sm80_to_sm89INS1_16FlashAttnFwdSm80INS1_25CollectiveMainloopFwdSm80ILi8ELi1ELb1EN4cute5tupleIJNS5_1CILi128EEENS7_ILi48EEENS7_ILi256EEEEEELi256ENS_10bfloat16_tEfNS_4arch4Sm80ELb0ELb0ELb0ELb1ELb0ELb0ELb1ELb1EEENS1_21CollectiveEpilogueFwdINS6_IJS8_SA_S9_EEENS6_IJNS7_ILi1EEESI_SI_EEESC_SE_Li256ELb1ELb1ELb1ELb0EEENS1_36VarlenDynamicPersistentTileSchedulerILi128ELi48ELi256ELi256ELb1ELb1ELb0ELb0ELb1ELb1EEEEEEEEEvNT_6ParamsE,"ax",@progbits
	.sectioninfo	@"SHI_REGISTERS=255"
	.align	128
.text._ZN7cutlass13device_kernelIN5flash19enable_sm80_to_sm89INS1_16FlashAttnFwdSm80INS1_25CollectiveMainloopFwdSm80ILi8ELi1ELb1EN4cute5tupleIJNS5_1CILi128EEENS7_ILi48EEENS7_ILi256EEEEEELi256ENS_10bfloat16_tEfNS_4arch4Sm80ELb0ELb0ELb0ELb1ELb0ELb0ELb1ELb1EEENS1_21CollectiveEpilogueFwdINS6_IJS8_SA_S9_EEENS6_IJNS7_ILi1EEESI_SI_EEESC_SE_Li256ELb1ELb1ELb1ELb0EEENS1_36VarlenDynamicPersistentTileSchedulerILi128ELi48ELi256ELi256ELb1ELb1ELb0ELb0ELb1ELb1EEEEEEEEEvNT_6ParamsE:
        .type           _ZN7cutlass13device_kernelIN5flash19enable_sm80_to_sm89INS1_16FlashAttnFwdSm80INS1_25CollectiveMainloopFwdSm80ILi8ELi1ELb1EN4cute5tupleIJNS5_1CILi128EEENS7_ILi48EEENS7_ILi256EEEEEELi256ENS_10bfloat16_tEfNS_4arch4Sm80ELb0ELb0ELb0ELb1ELb0ELb0ELb1ELb1EEENS1_21CollectiveEpilogueFwdINS6_IJS8_SA_S9_EEENS6_IJNS7_ILi1EEESI_SI_EEESC_SE_Li256ELb1ELb1ELb1ELb0EEENS1_36VarlenDynamicPersistentTileSchedulerILi128ELi48ELi256ELi256ELb1ELb1ELb0ELb0ELb1ELb1EEEEEEEEEvNT_6ParamsE,@function
        .size           _ZN7cutlass13device_kernelIN5flash19enable_sm80_to_sm89INS1_16FlashAttnFwdSm80INS1_25CollectiveMainloopFwdSm80ILi8ELi1ELb1EN4cute5tupleIJNS5_1CILi128EEENS7_ILi48EEENS7_ILi256EEEEEELi256ENS_10bfloat16_tEfNS_4arch4Sm80ELb0ELb0ELb0ELb1ELb0ELb0ELb1ELb1EEENS1_21CollectiveEpilogueFwdINS6_IJS8_SA_S9_EEENS6_IJNS7_ILi1EEESI_SI_EEESC_SE_Li256ELb1ELb1ELb1ELb0EEENS1_36VarlenDynamicPersistentTileSchedulerILi128ELi48ELi256ELi256ELb1ELb1ELb0ELb0ELb1ELb1EEEEEEEEEvNT_6ParamsE,(.L_x_5240 - _ZN7cutlass13device_kernelIN5flash19enable_sm80_to_sm89INS1_16FlashAttnFwdSm80INS1_25CollectiveMainloopFwdSm80ILi8ELi1ELb1EN4cute5tupleIJNS5_1CILi128EEENS7_ILi48EEENS7_ILi256EEEEEELi256ENS_10bfloat16_tEfNS_4arch4Sm80ELb0ELb0ELb0ELb1ELb0ELb0ELb1ELb1EEENS1_21CollectiveEpilogueFwdINS6_IJS8_SA_S9_EEENS6_IJNS7_ILi1EEESI_SI_EEESC_SE_Li256ELb1ELb1ELb1ELb0EEENS1_36VarlenDynamicPersistentTileSchedulerILi128ELi48ELi256ELi256ELb1ELb1ELb0ELb0ELb1ELb1EEEEEEEEEvNT_6ParamsE)
        .other          _ZN7cutlass13device_kernelIN5flash19enable_sm80_to_sm89INS1_16FlashAttnFwdSm80INS1_25CollectiveMainloopFwdSm80ILi8ELi1ELb1EN4cute5tupleIJNS5_1CILi128EEENS7_ILi48EEENS7_ILi256EEEEEELi256ENS_10bfloat16_tEfNS_4arch4Sm80ELb0ELb0ELb0ELb1ELb0ELb0ELb1ELb1EEENS1_21CollectiveEpilogueFwdINS6_IJS8_SA_S9_EEENS6_IJNS7_ILi1EEESI_SI_EEESC_SE_Li256ELb1ELb1ELb1ELb0EEENS1_36VarlenDynamicPersistentTileSchedulerILi128ELi48ELi256ELi256ELb1ELb1ELb0ELb0ELb1ELb1EEEEEEEEEvNT_6ParamsE,@"STO_CUDA_ENTRY STV_DEFAULT"
_ZN7cutlass13device_kernelIN5flash19enable_sm80_to_sm89INS1_16FlashAttnFwdSm80INS1_25CollectiveMainloopFwdSm80ILi8ELi1ELb1EN4cute5tupleIJNS5_1CILi128EEENS7_ILi48EEENS7_ILi256EEEEEELi256ENS_10bfloat16_tEfNS_4arch4Sm80ELb0ELb0ELb0ELb1ELb0ELb0ELb1ELb1EEENS1_21CollectiveEpilogueFwdINS6_IJS8_SA_S9_EEENS6_IJNS7_ILi1EEESI_SI_EEESC_SE_Li256ELb1ELb1ELb1ELb0EEENS1_36VarlenDynamicPersistentTileSchedulerILi128ELi48ELi256ELi256ELb1ELb1ELb0ELb0ELb1ELb1EEEEEEEEEvNT_6ParamsE:
        /* <DEDUP_REMOVED lines=54> */
.L_x_2599:
        /* <DEDUP_REMOVED lines=17> */
.L_x_2677:
        /* <DEDUP_REMOVED lines=16> */
.L_x_2678:
[----:B--2---:R-:W-:-:S05]  /*0570*/  IMAD R0, R0, c[0x0][0x538], RZ ;  /* 0x00014e0000007a24 */ /* 0x004fca00078e02ff */
[----:B------:R-:W-:-:S04]  /*0580*/  IADD3 R6, R0, R6, RZ ;  /* 0x0000000600067210 */ /* 0x000fc80007ffe0ff */
[----:B------:R-:W-:-:S13]  /*0590*/  ISETP.GT.AND P0, PT, R6, UR4, PT ;  /* 0x0000000406007c0c */ /* 0x000fda000bf04270 */
[----:B-1----:R-:W-:Y:S05]  /*05a0*/  @!P0 BRA `(.L_x_2599) ;  /* 0xfffffdb000008947 */ /* 0x002fea000383ffff */
.L_x_2595:
[----:B------:R-:W-:-:S05]  /*05b0*/  IADD3 R12, -R0, R6, RZ ;  /* 0x00000006000c7210 */ /* 0x000fca0007ffe1ff */
[----:B------:R-:W-:-:S05]  /*05c0*/  IMAD R0, R4, c[0x0][0x538], R12 ;  /* 0x00014e0004007a24 */ /* 0x000fca00078e020c */
[----:B------:R-:W-:Y:S01]  /*05d0*/  ISETP.GT.AND P0, PT, R0, UR4, PT ;  /* 0x0000000400007c0c */ /* 0x000fe2000bf04270 */
[----:B------:R-:W-:-:S12]  /*05e0*/  BRA.DIV ~URZ, `(.L_x_2600) ;  /* 0x0000d6027f007947 */ /* 0x000fd8000b800000 */
[----:B------:R-:W-:-:S04]  /*05f0*/  VOTE.ANY R6, PT, !P0 ;  /* 0x0000000000067806 */ /* 0x000fc800040e0100 */
.L_x_2679:
[----:B------:R1:W2:Y:S01]  /*0600*/  POPC R13, R6 ;  /* 0x00000006000d7309 */ /* 0x0002a20000000000 */
[----:B------:R-:W-:Y:S05]  /*0610*/  BRA.DIV ~URZ, `(.L_x_2601) ;  /* 0x0000d6227f007947 */ /* 0x000fea000b800000 */
[----:B--2---:R-:W2:Y:S04]  /*0620*/  SHFL.IDX PT, R11, R8, R13, 0x1f ;  /* 0x00001f0d080b7589 */ /* 0x004ea800000e0000 */
[----:B------:R3:W4:Y:S02]  /*0630*/  SHFL.IDX PT, R10, R7, R13, 0x1f ;  /* 0x00001f0d070a7589 */ /* 0x00072400000e0000 */
[----:B---3--:R-:W-:Y:S02]  /*0640*/  MOV R7, RZ ;  /* 0x000000ff00077202 */ /* 0x008fe40000000f00 */
.L_x_2680:
[----:B--2-4-:R-:W-:Y:S01]  /*0650*/  ISETP.NE.AND P0, PT, R6, RZ, PT ;  /* 0x000000ff0600720c */ /* 0x014fe20003f05270 */
[----:B------:R-:W-:-:S12]  /*0660*/  BSSY B0, `(.L_x_2602) ;  /* 0x0000005000007945 */ /* 0x000fd80003800000 */
[----:B------:R-:W-:Y:S05]  /*0670*/  @!P0 BRA `(.L_x_2603) ;  /* 0x0000003000008947 */ /* 0x000fea0003800000 */
[----:B------:R-:W-:Y:S01]  /*0680*/  IADD3 R3, R13, -0x1, RZ ;  /* 0xffffffff0d037810 */ /* 0x000fe20007ffe0ff */
[----:B------:R-:W-:Y:S05]  /*0690*/  BRA.DIV ~URZ, `(.L_x_2604) ;  /* 0x0000d6827f007947 */ /* 0x000fea000b800000 */
[----:B------:R2:W3:Y:S02]  /*06a0*/  SHFL.IDX PT, R7, R4, R3, 0x1f ;  /* 0x00001f0304077589 */ /* 0x0004e400000e0000 */
.L_x_2603:
[----:B------:R-:W-:Y:S05]  /*06b0*/  BSYNC B0 ;  /* 0x0000000000007941 */ /* 0x000fea0003800000 */
.L_x_2602:
        /* <DEDUP_REMOVED lines=69> */
.L_x_2596:
[----:B------:R-:W-:Y:S01]  /*0b10*/  MOV R0, UR4 ;  /* 0x0000000400007c02 */ /* 0x000fe20008000f00 */
[----:B------:R-:W-:Y:S04]  /*0b20*/  STL [R1+0x4c], RZ ;  /* 0x00004cff01007387 */ /* 0x000fe80000100800 */
[----:B------:R-:W-:Y:S04]  /*0b30*/  STL [R1+0x50], RZ ;  /* 0x000050ff01007387 */ /* 0x000fe80000100800 */
[----:B------:R1:W-:Y:S02]  /*0b40*/  STL [R1+0x48], R0 ;  /* 0x0000480001007387 */ /* 0x0003e40000100800 */
[----:B-1----:R-:W-:-:S05]  /*0b50*/  MOV R0, c[0x0][0x53c] ;  /* 0x00014f0000007a02 */ /* 0x002fca0000000f00 */
[----:B------:R1:W-:Y:S02]  /*0b60*/  STL [R1+0x54], R0 ;  /* 0x0000540001007387 */ /* 0x0003e40000100800 */
.L_x_2605:
        /* <DEDUP_REMOVED lines=8> */
.L_x_2594:
        /* <DEDUP_REMOVED lines=25> */
[----:B------:R-:W-:Y:S01]  /*0d80*/  IMAD.SHL.U32 R20, R6, 0x8, RZ ;  /* 0x0000000806147824 */ /* 0x000fe200078e00ff */
        /* <DEDUP_REMOVED lines=20> */
[----:B------:R-:W-:Y:S01]  /*0ed0*/  LOP3.LUT R0, R0, 0xffffff8, RZ, 0xc0, !PT ;  /* 0x0ffffff800007812 */ /* 0x000fe200078ec0ff */
[----:B------:R-:W-:Y:S01]  /*0ee0*/  IMAD.MOV.U32 R6, RZ, RZ, 0x10 ;  /* 0x00000010ff067424 */ /* 0x000fe200078e00ff */
        /* <DEDUP_REMOVED lines=14> */
[C---:B------:R-:W-:Y:S01]  /*0fd0*/  IMAD.SHL.U32 R4, R7.reuse, 0x40, RZ ;  /* 0x0000004007047824 */ /* 0x040fe200078e00ff */
[----:B------:R-:W-:Y:S01]  /*0fe0*/  LOP3.LUT R5, R0, 0x8, R2, 0xf8, !PT ;  /* 0x0000000800057812 */ /* 0x000fe200078ef802 */
[----:B------:R-:W-:Y:S01]  /*0ff0*/  IMAD.MOV.U32 R14, RZ, RZ, 0x20 ;  /* 0x00000020ff0e7424 */ /* 0x000fe200078e00ff */
[----:B------:R-:W-:Y:S01]  /*1000*/  SHF.R.U32.HI R2, RZ, 0x3, R0 ;  /* 0x00000003ff027819 */ /* 0x000fe20000011600 */
[----:B------:R-:W-:Y:S01]  /*1010*/  STL [R1+0x98], R15 ;  /* 0x0000980f01007387 */ /* 0x000fe20000100800 */
[----:B------:R-:W-:Y:S01]  /*1020*/  R2P PR, R7, 0x6 ;  /* 0x0000000607007804 */ /* 0x000fe20000000000 */
[----:B------:R-:W-:Y:S01]  /*1030*/  IMAD.SHL.U32 R248, R248, 0x2, RZ ;  /* 0x00000002f8f87824 */ /* 0x000fe200078e00ff */
[----:B------:R-:W-:Y:S01]  /*1040*/  LOP3.LUT R7, R5, R2, RZ, 0x3c, !PT ;  /* 0x0000000205077212 */ /* 0x000fe200078e3cff */
[----:B------:R-:W-:Y:S01]  /*1050*/  IMAD R5, R242, 0x200, R3 ;  /* 0x00000200f2057824 */ /* 0x000fe200078e0203 */
[----:B------:R-:W-:-:S02]  /*1060*/  LEA.HI R0, R3, R3, RZ, 0x1 ;  /* 0x0000000303007211 */ /* 0x000fc400078f08ff */
[----:B------:R-:W-:Y:S02]  /*1070*/  LOP3.LUT R2, R4, 0x1c0, RZ, 0xc0, !PT ;  /* 0x000001c004027812 */ /* 0x000fe400078ec0ff */
        /* <DEDUP_REMOVED lines=62> */
.L_x_2676:
        /* <DEDUP_REMOVED lines=40> */
.L_x_2606:
[----:B------:R-:W-:-:S04]  /*16e0*/  ISETP.NE.U32.AND P0, PT, RZ, c[0x0][0x368], PT ;  /* 0x0000da00ff007a0c */ /* 0x000fc80003f05070 */
[----:B------:R-:W-:-:S13]  /*16f0*/  ISETP.NE.AND.EX P0, PT, RZ, c[0x0][0x36c], PT, P0 ;  /* 0x0000db00ff007a0c */ /* 0x000fda0003f05300 */
[----:B------:R-:W-:Y:S05]  /*1700*/  @!P0 BRA `(.L_x_2607) ;  /* 0x0000004000008947 */ /* 0x000fea0003800000 */
[----:B-1----:R-:W-:-:S04]  /*1710*/  LEA R2, P0, R32, c[0x0][0x368], 0x2 ;  /* 0x0000da0020027a11 */ /* 0x002fc800078010ff */
[----:B------:R-:W-:-:S05]  /*1720*/  LEA.HI.X R3, R32, c[0x0][0x36c], R31, 0x2, P0 ;  /* 0x0000db0020037a11 */ /* 0x000fca00000f141f */
[----:B------:R1:W5:Y:S01]  /*1730*/  LDG.E R0, [R2.64] ;  /* 0x0000000602007981 */ /* 0x000362000c1e1900 */
[----:B------:R-:W-:Y:S05]  /*1740*/  BRA `(.L_x_2608) ;  /* 0x0000005000007947 */ /* 0x000fea0003800000 */
.L_x_2607:
[----:B------:R-:W-:Y:S01]  /*1750*/  MOV R0, c[0x0][0x1d0] ;  /* 0x0000740000007a02 */ /* 0x000fe20000000f00 */
[----:B------:R-:W-:Y:S05]  /*1760*/  @!P5 BRA `(.L_x_2608) ;  /* 0x000000300000d947 */ /* 0x000fea0003800000 */
[----:B-1----:R-:W2:Y:S04]  /*1770*/  LDG.E R4, [R2.64] ;  /* 0x0000000602047981 */ /* 0x002ea8000c1e1900 */
[----:B------:R-:W2:Y:S02]  /*1780*/  LDG.E R0, [R2.64+0x4] ;  /* 0x0000040602007981 */ /* 0x000ea4000c1e1900 */
[----:B--2---:R-:W-:-:S04]  /*1790*/  IADD3 R0, -R4, R0, RZ ;  /* 0x0000000004007210 */ /* 0x004fc80007ffe1ff */
.L_x_2608:
        /* <DEDUP_REMOVED lines=48> */
.L_x_2610:
[----:B------:R-:W-:Y:S05]  /*1aa0*/  BSYNC B0 ;  /* 0x0000000000007941 */ /* 0x000fea0003800000 */
.L_x_2609:
        /* <DEDUP_REMOVED lines=79> */
[----:B------:R-:W3:Y:S01]  /*1fa0*/  LDL R251, [R1+0x30] ;  /* 0x0000300001fb7983 */ /* 0x000ee20000100800 */
[----:B------:R-:W-:-:S03]  /*1fb0*/  ISETP.NE.U32.AND P0, PT, RZ, c[0x0][0x340], PT ;  /* 0x0000d000ff007a0c */ /* 0x000fc60003f05070 */
[----:B------:R-:W3:Y:S01]  /*1fc0*/  LDL R29, [R1+0x68] ;  /* 0x00006800011d7983 */ /* 0x000ee20000100800 */
[----:B------:R-:W-:-:S03]  /*1fd0*/  ISETP.NE.AND.EX P1, PT, RZ, c[0x0][0x344], PT, P0 ;  /* 0x0000d100ff007a0c */ /* 0x000fc60003f25300 */
[----:B-1----:R-:W1:Y:S01]  /*1fe0*/  S2R R5, SR_TID.X ;  /* 0x0000000000057919 */ /* 0x002e620000002100 */
[----:B------:R-:W-:Y:S01]  /*1ff0*/  IMAD.MOV.U32 R4, RZ, RZ, c[0x0][0x2c4] ;  /* 0x0000b100ff047624 */ /* 0x000fe200078e00ff */
[----:B------:R-:W-:Y:S02]  /*2000*/  SHF.R.S32.HI R0, RZ, 0x1f, R11 ;  /* 0x0000001fff007819 */ /* 0x000fe4000001140b */
[----:B------:R-:W-:-:S06]  /*2010*/  SEL R6, R31, RZ, !P4 ;  /* 0x000000ff1f067207 */ /* 0x000fcc0006000000 */
[----:B------:R-:W-:Y:S01]  /*2020*/  @P1 IMAD.WIDE R2, R32, R12, c[0x0][0x340] ;  /* 0x0000d00020021625 */ /* 0x000fe200078e020c */
[----:B------:R-:W-:Y:S01]  /*2030*/  WARPSYNC 0xffffffff ;  /* 0xffffffff00007948 */ /* 0x000fe20003800000 */
[----:B------:R-:W-:Y:S01]  /*2040*/  BSSY B0, `(.L_x_2612) ;  /* 0x00001cd000007945 */ /* 0x000fe20003800000 */
[----:B------:R-:W-:Y:S02]  /*2050*/  P2R R25, PR, RZ, 0x2 ;  /* 0x00000002ff197803 */ /* 0x000fe40000000000 */
[----:B------:R1:W3:Y:S02]  /*2060*/  @P1 LDG.E R23, [R2.64] ;  /* 0x0000000602171981 */ /* 0x0002e4000c1e1900 */
[--C-:B-1----:R-:W-:Y:S01]  /*2070*/  SHF.R.S32.HI R247, RZ, 0x1f, R5.reuse ;  /* 0x0000001ffff77819 */ /* 0x102fe20000011405 */
[----:B------:R-:W-:Y:S01]  /*2080*/  IMAD R0, R0, c[0x0][0x178], RZ ;  /* 0x00005e0000007a24 */ /* 0x000fe200078e02ff */
[----:B------:R-:W-:Y:S02]  /*2090*/  SHF.R.S32.HI R68, RZ, 0x1f, R5 ;  /* 0x0000001fff447819 */ /* 0x000fe40000011405 */
[----:B------:R-:W-:-:S02]  /*20a0*/  LEA.HI R247, R247, R5, RZ, 0x3 ;  /* 0x00000005f7f77211 */ /* 0x000fc400078f18ff */
[----:B------:R-:W-:Y:S02]  /*20b0*/  LEA.HI R68, R68, R5, RZ, 0x3 ;  /* 0x0000000544447211 */ /* 0x000fe400078f18ff */
[----:B------:R-:W-:Y:S02]  /*20c0*/  LOP3.LUT R247, R247, 0xfffffff8, RZ, 0xc0, !PT ;  /* 0xfffffff8f7f77812 */ /* 0x000fe400078ec0ff */
[----:B------:R-:W-:Y:S02]  /*20d0*/  SHF.R.S32.HI R68, RZ, 0x3, R68 ;  /* 0x00000003ff447819 */ /* 0x000fe40000011444 */
[----:B------:R-:W-:Y:S01]  /*20e0*/  ISETP.NE.AND P0, PT, R4, 0x1, PT ;  /* 0x000000010400780c */ /* 0x000fe20003f05270 */
[----:B------:R-:W-:Y:S02]  /*20f0*/  IMAD.IADD R247, R5, 0x1, -R247 ;  /* 0x0000000105f77824 */ /* 0x000fe400078e0af7 */
[----:B------:R-:W-:Y:S02]  /*2100*/  IMAD R0, R11, c[0x0][0x17c], R0 ;  /* 0x00005f000b007a24 */ /* 0x000fe400078e0200 */
[----:B------:R-:W-:-:S02]  /*2110*/  IMAD R5, R247, 0x20, R68 ;  /* 0x00000020f7057824 */ /* 0x000fc400078e0244 */
[----:B------:R-:W-:-:S04]  /*2120*/  IMAD.WIDE.U32 R2, R11, c[0x0][0x178], RZ ;  /* 0x00005e000b027a25 */ /* 0x000fc800078e00ff */
[----:B------:R-:W-:Y:S01]  /*2130*/  IMAD.IADD R3, R3, 0x1, R0 ;  /* 0x0000000103037824 */ /* 0x000fe200078e0200 */
[----:B------:R-:W-:-:S03]  /*2140*/  SEL R4, R32, RZ, !P4 ;  /* 0x000000ff20047207 */ /* 0x000fc60006000000 */
[----:B------:R-:W-:-:S04]  /*2150*/  IMAD.WIDE.U32 R2, R30, c[0x0][0x1b8], R2 ;  /* 0x00006e001e027a25 */ /* 0x000fc800078e0002 */
[----:B------:R-:W-:Y:S02]  /*2160*/  IMAD R3, R30, c[0x0][0x1bc], R3 ;  /* 0x00006f001e037a24 */ /* 0x000fe400078e0203 */
[----:B------:R-:W-:Y:S02]  /*2170*/  IMAD R6, R6, c[0x0][0x1c0], RZ ;  /* 0x0000700006067a24 */ /* 0x000fe400078e02ff */
[----:B------:R-:W-:-:S04]  /*2180*/  IMAD.WIDE.U32 R2, R4, c[0x0][0x1c0], R2 ;  /* 0x0000700004027a25 */ /* 0x000fc800078e0002 */
[----:B------:R-:W-:-:S04]  /*2190*/  IMAD R6, R4, c[0x0][0x1c4], R6 ;  /* 0x0000710004067a24 */ /* 0x000fc800078e0206 */
[----:B------:R-:W-:Y:S02]  /*21a0*/  IMAD.IADD R3, R3, 0x1, R6 ;  /* 0x0000000103037824 */ /* 0x000fe400078e0206 */
[----:B------:R-:W-:Y:S01]  /*21b0*/  IMAD R14, R14, c[0x0][0x2c4], RZ ;  /* 0x0000b1000e0e7a24 */ /* 0x000fe200078e02ff */
[----:B------:R-:W-:Y:S01]  /*21c0*/  IADD3 R61, R246, -0x1, RZ ;  /* 0xfffffffff63d7810 */ /* 0x000fe20007ffe0ff */
        /* <DEDUP_REMOVED lines=15> */
[----:B------:R-:W-:Y:S01]  /*22c0*/  BAR.SYNC.DEFER_BLOCKING 0x0 ;  /* 0x0000000000007b1d */ /* 0x000fe20000010000 */
[----:B------:R-:W-:Y:S02]  /*22d0*/  LEA R18, P0, R2, c[0x0][0x160], 0x1 ;  /* 0x0000580002127a11 */ /* 0x000fe400078008ff */
[----:B------:R-:W-:-:S03]  /*22e0*/  IMAD.IADD R0, R3, 0x1, R0 ;  /* 0x0000000103007824 */ /* 0x000fc600078e0200 */
[----:B------:R-:W3:Y:S02]  /*22f0*/  SHFL.IDX PT, R3, R18, RZ, 0x181f ;  /* 0x00181fff12037589 */ /* 0x000ee400000e0000 */
        /* <DEDUP_REMOVED lines=11> */
[----:B------:R-:W-:Y:S01]  /*23b0*/  IADD3 R19, P3, R68, R19, RZ ;  /* 0x0000001344137210 */ /* 0x000fe20007f7e0ff */
        /* <DEDUP_REMOVED lines=136> */
[----:B------:R-:W2:Y:S01]  /*2c40*/  S2R R25, SR_TID.X ;  /* 0x0000000000197919 */ /* 0x000ea20000002100 */
[----:B------:R-:W-:-:S04]  /*2c50*/  DEPBAR.LE SB0, 0x1 ;  /* 0x000080400000791a */ /* 0x000fc80000000000 */
[----:B------:R-:W-:Y:S01]  /*2c60*/  BAR.SYNC.DEFER_BLOCKING 0x0 ;  /* 0x0000000000007b1d */ /* 0x000fe20000010000 */
[----:B------:R-:W-:Y:S01]  /*2c70*/  IMAD.IADD R7, R9, 0x1, R7 ;  /* 0x0000000109077824 */ /* 0x000fe200078e0207 */
[----:B--2---:R-:W-:-:S03]  /*2c80*/  ISETP.GT.AND P4, PT, R25, 0x7f, PT ;  /* 0x0000007f1900780c */ /* 0x004fc60003f84270 */
[----:B------:R-:W-:Y:S01]  /*2c90*/  IMAD R0, R7, 0x30, RZ ;  /* 0x0000003007007824 */ /* 0x000fe200078e02ff */
[----:B------:R-:W-:-:S03]  /*2ca0*/  LEA R6, P1, R4, c[0x0][0x1f8], 0x1 ;  /* 0x00007e0004067a11 */ /* 0x000fc600078208ff */
[----:B------:R-:W-:Y:S01]  /*2cb0*/  IMAD.IADD R0, R5, 0x1, R0 ;  /* 0x0000000105007824 */ /* 0x000fe200078e0200 */
[----:B------:R-:W-:Y:S04]  /*2cc0*/  LDSM.16.M88.4 R160, [R242] ;  /* 0x00000000f2a0783b */ /* 0x000fe80000000200 */
[----:B------:R-:W-:Y:S04]  /*2cd0*/  LDSM.16.M88.4 R164, [R243] ;  /* 0x00000000f3a4783b */ /* 0x000fe80000000200 */
[----:B------:R-:W-:Y:S04]  /*2ce0*/  LDSM.16.M88.4 R180, [R245] ;  /* 0x00000000f5b4783b */ /* 0x000fe80000000200 */
[----:B------:R-:W-:Y:S04]  /*2cf0*/  LDSM.16.M88.4 R184, [R244] ;  /* 0x00000000f4b8783b */ /* 0x000fe80000000200 */
        /* <DEDUP_REMOVED lines=13> */
[----:B------:R-:W-:Y:S01]  /*2dd0*/  LEA.HI.X R7, R4, c[0x0][0x1fc], R0, 0x1, P1 ;  /* 0x00007f0004077a11 */ /* 0x000fe200008f0c00 */
[----:B------:R-:W-:Y:S01]  /*2de0*/  @!P4 IMAD.MOV.U32 R0, RZ, RZ, c[0x0][0x208] ;  /* 0x00008200ff00c624 */ /* 0x000fe200078e00ff */
[----:B-1----:R-:W-:Y:S01]  /*2df0*/  SEL R3, RZ, 0xffffffff, P2 ;  /* 0xffffffffff037807 */ /* 0x002fe20001000000 */
[----:B------:R-:W-:Y:S01]  /*2e00*/  @!P4 IMAD.MOV.U32 R2, RZ, RZ, c[0x0][0x20c] ;  /* 0x00008300ff02c624 */ /* 0x000fe200078e00ff */
[----:B------:R-:W-:-:S02]  /*2e10*/  SEL R4, RZ, 0x1, P5 ;  /* 0x00000001ff047807 */ /* 0x000fc40002800000 */
[----:B------:R-:W-:Y:S01]  /*2e20*/  @!P4 LEA R8, P0, R0, R6, 0x6 ;  /* 0x000000060008c211 */ /* 0x000fe200078030ff */
[----:B------:R-:W-:-:S03]  /*2e30*/  IMAD.SHL.U32 R3, R3, 0x2, RZ ;  /* 0x0000000203037824 */ /* 0x000fc600078e00ff */
[----:B------:R-:W-:Y:S02]  /*2e40*/  @!P4 LEA.HI.X R9, R0, R7, R2, 0x6, P0 ;  /* 0x000000070009c211 */ /* 0x000fe400000f3402 */
[----:B------:R-:W-:Y:S02]  /*2e50*/  LOP3.LUT R4, R3, 0x2, R4, 0xe2, !PT ;  /* 0x0000000203047812 */ /* 0x000fe400078ee204 */
[----:B------:R-:W-:Y:S02]  /*2e60*/  SEL R0, RZ, 0x4, P3 ;  /* 0x00000004ff007807 */ /* 0x000fe40001800000 */
[----:B------:R-:W-:Y:S01]  /*2e70*/  SEL R2, RZ, 0x8, P6 ;  /* 0x00000008ff027807 */ /* 0x000fe20003000000 */
[----:B------:R-:W-:-:S04]  /*2e80*/  DEPBAR.LE SB0, 0x0 ;  /* 0x000080000000791a */ /* 0x000fc80000000000 */
[----:B------:R-:W-:Y:S01]  /*2e90*/  BAR.SYNC.DEFER_BLOCKING 0x0 ;  /* 0x0000000000007b1d */ /* 0x000fe20000010000 */
[----:B------:R-:W-:Y:S01]  /*2ea0*/  LOP3.LUT R4, R2, R4, R0, 0xfe, !PT ;  /* 0x0000000402047212 */ /* 0x000fe200078efe00 */
[----:B------:R-:W-:Y:S01]  /*2eb0*/  IMAD.MOV.U32 R5, RZ, RZ, 0x40 ;  /* 0x00000040ff057424 */ /* 0x000fe200078e00ff */
[C---:B------:R-:W-:Y:S02]  /*2ec0*/  LOP3.LUT P5, RZ, R247.reuse, 0x2, RZ, 0xc0, !PT ;  /* 0x00000002f7ff7812 */ /* 0x040fe400078ac0ff */
[----:B------:R-:W-:Y:S02]  /*2ed0*/  LOP3.LUT P0, RZ, R247, 0x4, RZ, 0xc0, !PT ;  /* 0x00000004f7ff7812 */ /* 0x000fe4000780c0ff */
[----:B------:R-:W-:Y:S02]  /*2ee0*/  IADD3 R2, R14, R24, -R68 ;  /* 0x000000180e027210 */ /* 0x000fe40007ffe844 */
[----:B------:R-:W-:Y:S02]  /*2ef0*/  LOP3.LUT P4, RZ, R4, 0x1, RZ, 0xc0, !PT ;  /* 0x0000000104ff7812 */ /* 0x000fe4000788c0ff */
[----:B------:R-:W-:-:S02]  /*2f00*/  SEL R0, R5, 0xffffffc0, !P0 ;  /* 0xffffffc005007807 */ /* 0x000fc40004000000 */
[----:B------:R-:W-:Y:S02]  /*2f10*/  ISETP.LT.OR P0, PT, R2, 0x1, !P4 ;  /* 0x000000010200780c */ /* 0x000fe40006701670 */
[C---:B------:R-:W-:Y:S01]  /*2f20*/  IADD3 R240, R134.reuse, 0x20, RZ ;  /* 0x0000002086f07810 */ /* 0x040fe20007ffe0ff */
[----:B------:R-:W-:Y:S04]  /*2f30*/  STL.64 [R1+0x18], R66 ;  /* 0x0000184201007387 */ /* 0x000fe80000100a00 */
[----:B------:R-:W-:Y:S01]  /*2f40*/  IMAD.MOV.U32 R3, RZ, RZ, R240 ;  /* 0x000000ffff037224 */ /* 0x000fe200078e00f0 */
[----:B------:R-:W-:Y:S01]  /*2f50*/  @P5 IADD3 R3, R134, -0x20, RZ ;  /* 0xffffffe086035810 */ /* 0x000fe20007ffe0ff */
[----:B------:R-:W-:Y:S01]  /*2f60*/  STL.64 [R1+0x20], R18 ;  /* 0x0000201201007387 */ /* 0x000fe20000100a00 */
[----:B------:R-:W-:-:S03]  /*2f70*/  LOP3.LUT P3, RZ, R4, 0x2, RZ, 0xc0, !PT ;  /* 0x0000000204ff7812 */ /* 0x000fc6000786c0ff */
[----:B------:R-:W-:Y:S04]  /*2f80*/  STL.64 [R1+0x8], R64 ;  /* 0x0000084001007387 */ /* 0x000fe80000100a00 */
[----:B------:R-:W-:Y:S04]  /*2f90*/  STL.64 [R1+0x10], R16 ;  /* 0x0000101001007387 */ /* 0x000fe80000100a00 */
[----:B------:R-:W-:Y:S04]  /*2fa0*/  LDSM.16.M88.4 R20, [R3] ;  /* 0x000000000314783b */ /* 0x000fe80000000200 */
[----:B------:R-:W-:Y:S04]  /*2fb0*/  LDSM.16.M88.4 R32, [R3+0x800] ;  /* 0x000800000320783b */ /* 0x000fe80000000200 */
[----:B------:R-:W-:Y:S04]  /*2fc0*/  LDSM.16.M88.4 R36, [R3+0x1000] ;  /* 0x001000000324783b */ /* 0x000fe80000000200 */
[----:B------:R-:W1:Y:S04]  /*2fd0*/  LDSM.16.M88.4 R12, [R134] ;  /* 0x00000000860c783b */ /* 0x000e680000000200 */
[----:B------:R-:W-:Y:S04]  /*2fe0*/  LDSM.16.M88.4 R16, [R134+0x800] ;  /* 0x000800008610783b */ /* 0x000fe80000000200 */
[----:B------:R-:W2:Y:S04]  /*2ff0*/  LDSM.16.M88.4 R28, [R134+0x1000] ;  /* 0x00100000861c783b */ /* 0x000ea80000000200 */
        /* <DEDUP_REMOVED lines=16> */
[C---:B------:R-:W-:Y:S01]  /*3100*/  @!P4 ISETP.LT.OR P0, PT, R2.reuse, 0x21, !P3 ;  /* 0x000000210200c80c */ /* 0x040fe20005f01670 */
[C---:B-1----:R-:W-:Y:S11]  /*3110*/  HMMA.16816.F32.BF16 R4, R160.reuse, R12, RZ ;  /* 0x0000000ca004723c */ /* 0x042ff600000418ff */
[----:B------:R-:W-:Y:S01]  /*3120*/  @!UPT UIADD3 URZ, URZ, URZ, URZ ;  /* 0x0000003f3f3ff290 */ /* 0x000fe2000fffe03f */
[----:B------:R3:W-:Y:S01]  /*3130*/  @!P4 LDGSTS.E.BYPASS.LTC128B.128 [R248+0x6880], [R8.64+0x80], !P0 ;  /* 0x0688008008f8cfae */ /* 0x0007e2000c101d46 */
[C---:B------:R-:W-:Y:S01]  /*3140*/  @!P4 ISETP.LT.OR P0, PT, R2.reuse, 0x21, !P2 ;  /* 0x000000210200c80c */ /* 0x040fe20005701670 */
[----:B--2---:R-:W-:Y:S11]  /*3150*/  HMMA.16816.F32.BF16 R24, R160, R28, RZ ;  /* 0x0000001ca018723c */ /* 0x004ff600000418ff */
[----:B------:R-:W-:Y:S01]  /*3160*/  @!UPT UIADD3 URZ, URZ, URZ, URZ ;  /* 0x0000003f3f3ff290 */ /* 0x000fe2000fffe03f */
[----:B------:R3:W-:Y:S01]  /*3170*/  @!P4 LDGSTS.E.BYPASS.LTC128B.128 [R248+0x8080], [R8.64+0x100], !P0 ;  /* 0x0808010008f8cfae */ /* 0x0007e2000c101d46 */
[----:B------:R-:W-:Y:S01]  /*3180*/  @!P4 ISETP.LT.OR P0, PT, R2, 0x21, !P1 ;  /* 0x000000210200c80c */ /* 0x000fe20004f01670 */
[----:B------:R-:W-:Y:S01]  /*3190*/  HMMA.16816.F32.BF16 R52, R164, R20, R4 ;  /* 0x00000014a434723c */ /* 0x000fe20000041804 */
[----:B------:R-:W-:-:S07]  /*31a0*/  IMAD.IADD R2, R134, 0x1, R0 ;  /* 0x0000000186027824 */ /* 0x000fce00078e0200 */
[C---:B------:R-:W-:Y:S04]  /*31b0*/  HMMA.16816.F32.BF16 R4, R160.reuse, R14, RZ ;  /* 0x0000000ea004723c */ /* 0x040fe800000418ff */
[----:B------:R3:W-:Y:S04]  /*31c0*/  @!P4 LDGSTS.E.BYPASS.LTC128B.128 [R248+0x9880], [R8.64+0x180], !P0 ;  /* 0x0988018008f8cfae */ /* 0x0007e8000c101d46 */
[C---:B------:R-:W-:Y:S01]  /*31d0*/  HMMA.16816.F32.BF16 R12, R160.reuse, R16, RZ ;  /* 0x00000010a00c723c */ /* 0x040fe200000418ff */
[----:B------:R-:W-:Y:S04]  /*31e0*/  LDSM.16.M88.4 R44, [R2+0x800] ;  /* 0x00080000022c783b */ /* 0x000fe80000000200 */
[----:B------:R-:W-:Y:S03]  /*31f0*/  LDSM.16.M88.4 R48, [R2+0x1000] ;  /* 0x001000000230783b */ /* 0x000fe60000000200 */
[C---:B------:R-:W-:Y:S01]  /*3200*/  HMMA.16816.F32.BF16 R16, R160.reuse, R18, RZ ;  /* 0x00000012a010723c */ /* 0x040fe200000418ff */
[----:B------:R-:W-:Y:S01]  /*3210*/  @P5 IADD3 R240, R134, -0x20, RZ ;  /* 0xffffffe086f05810 */ /* 0x000fe20007ffe0ff */
[----:B------:R-:W0:Y:S06]  /*3220*/  LDGDEPBAR ;  /* 0x00000000000079af */ /* 0x000e2c0000000000 */
[----:B------:R-:W-:Y:S01]  /*3230*/  HMMA.16816.F32.BF16 R28, R160, R30, RZ ;  /* 0x0000001ea01c723c */ /* 0x000fe200000418ff */
[----:B---3--:R-:W1:Y:S07]  /*3240*/  LDSM.16.M88.4 R8, [R2] ;  /* 0x000000000208783b */ /* 0x008e6e0000000200 */
[----:B------:R-:W-:Y:S01]  /*3250*/  HMMA.16816.F32.BF16 R4, R164, R22, R4 ;  /* 0x00000016a404723c */ /* 0x000fe20000041804 */
[----:B------:R-:W-:-:S05]  /*3260*/  IMAD.IADD R135, R0, 0x1, R240 ;  /* 0x0000000100877824 */ /* 0x000fca00078e02f0 */
[----:B------:R-:W-:Y:S02]  /*3270*/  LDSM.16.M88.4 R40, [R135+0x800] ;  /* 0x000800008728783b */ /* 0x000fe40000000200 */
[C---:B------:R-:W-:Y:S02]  /*3280*/  HMMA.16816.F32.BF16 R12, R164.reuse, R32, R12 ;  /* 0x00000020a40c723c */ /* 0x040fe4000004180c */
[----:B------:R-:W-:Y:S06]  /*3290*/  LDSM.16.M88.4 R56, [R135+0x1000] ;  /* 0x001000008738783b */ /* 0x000fec0000000200 */
[C---:B------:R-:W-:Y:S01]  /*32a0*/  HMMA.16816.F32.BF16 R16, R164.reuse, R34, R16 ;  /* 0x00000022a410723c */ /* 0x040fe20000041810 */
[----:B------:R-:W2:Y:S07]  /*32b0*/  LDSM.16.M88.4 R32, [R135] ;  /* 0x000000008720783b */ /* 0x000eae0000000200 */
[C---:B------:R-:W-:Y:S08]  /*32c0*/  HMMA.16816.F32.BF16 R20, R164.reuse, R36, R24 ;  /* 0x00000024a414723c */ /* 0x040ff00000041818 */
[----:B------:R-:W-:Y:S01]  /*32d0*/  HMMA.16816.F32.BF16 R24, R164, R38, R28 ;  /* 0x00000026a418723c */ /* 0x000fe2000004181c */
[----:B------:R-:W3:Y:S07]  /*32e0*/  LDSM.16.M88.4 R36, [R134+0x1800] ;  /* 0x001800008624783b */ /* 0x000eee0000000200 */
[C---:B-1----:R-:W-:Y:S01]  /*32f0*/  HMMA.16816.F32.BF16 R28, R180.reuse, R8, R52 ;  /* 0x00000008b41c723c */ /* 0x042fe20000041834 */
[----:B------:R-:W-:Y:S07]  /*3300*/  LDSM.16.M88.4 R52, [R240+0x2800] ;  /* 0x00280000f034783b */ /* 0x000fee0000000200 */
[C---:B------:R-:W-:Y:S01]  /*3310*/  HMMA.16816.F32.BF16 R4, R180.reuse, R10, R4 ;  /* 0x0000000ab404723c */ /* 0x040fe20000041804 */
[----:B------:R-:W-:Y:S07]  /*3320*/  LDSM.16.M88.4 R8, [R240+0x1800] ;  /* 0x00180000f008783b */ /* 0x000fee0000000200 */
[C---:B------:R-:W-:Y:S08]  /*3330*/  HMMA.16816.F32.BF16 R12, R180.reuse, R44, R12 ;  /* 0x0000002cb40c723c */ /* 0x040ff0000004180c */
[C---:B------:R-:W-:Y:S01]  /*3340*/  HMMA.16816.F32.BF16 R16, R180.reuse, R46, R16 ;  /* 0x0000002eb410723c */ /* 0x040fe20000041810 */
[----:B------:R-:W1:Y:S07]  /*3350*/  LDSM.16.M88.4 R44, [R134+0x2000] ;  /* 0x00200000862c783b */ /* 0x000e6e0000000200 */
[C---:B------:R-:W-:Y:S08]  /*3360*/  HMMA.16816.F32.BF16 R20, R180.reuse, R48, R20 ;  /* 0x00000030b414723c */ /* 0x040ff00000041814 */
[----:B------:R-:W-:Y:S01]  /*3370*/  HMMA.16816.F32.BF16 R24, R180, R50, R24 ;  /* 0x00000032b418723c */ /* 0x000fe20000041818 */
[----:B------:R-:W4:Y:S07]  /*3380*/  LDSM.16.M88.4 R48, [R134+0x2800] ;  /* 0x002800008630783b */ /* 0x000f2e0000000200 */
[C---:B--2---:R-:W-:Y:S08]  /*3390*/  HMMA.16816.F32.BF16 R28, R184.reuse, R32, R28 ;  /* 0x00000020b81c723c */ /* 0x044ff0000004181c */
[C---:B------:R-:W-:Y:S01]  /*33a0*/  HMMA.16816.F32.BF16 R4, R184.reuse, R34, R4 ;  /* 0x00000022b804723c */ /* 0x040fe20000041804 */
[----:B------:R-:W-:Y:S07]  /*33b0*/  LDSM.16.M88.4 R32, [R2+0x1800] ;  /* 0x001800000220783b */ /* 0x000fee0000000200 */
[C---:B------:R-:W-:Y:S08]  /*33c0*/  HMMA.16816.F32.BF16 R12, R184.reuse, R40, R12 ;  /* 0x00000028b80c723c */ /* 0x040ff0000004180c */
[C---:B------:R-:W-:Y:S01]  /*33d0*/  HMMA.16816.F32.BF16 R16, R184.reuse, R42, R16 ;  /* 0x0000002ab810723c */ /* 0x040fe20000041810 */
[----:B------:R-:W2:Y:S07]  /*33e0*/  LDSM.16.M88.4 R40, [R240+0x2000] ;  /* 0x00200000f028783b */ /* 0x000eae0000000200 */
[C---:B------:R-:W-:Y:S08]  /*33f0*/  HMMA.16816.F32.BF16 R20, R184.reuse, R56, R20 ;  /* 0x00000038b814723c */ /* 0x040ff00000041814 */
[----:B------:R-:W-:Y:S01]  /*3400*/  HMMA.16816.F32.BF16 R24, R184, R58, R24 ;  /* 0x0000003ab818723c */ /* 0x000fe20000041818 */
[----:B------:R-:W-:Y:S07]  /*3410*/  LDSM.16.M88.4 R56, [R135+0x4000] ;  /* 0x004000008738783b */ /* 0x000fee0000000200 */
[C---:B---3--:R-:W-:Y:S08]  /*3420*/  HMMA.16816.F32.BF16 R28, R188.reuse, R36, R28 ;  /* 0x00000024bc1c723c */ /* 0x048ff0000004181c */
[C---:B------:R-:W-:Y:S01]  /*3430*/  HMMA.16816.F32.BF16 R4, R188.reuse, R38, R4 ;  /* 0x00000026bc04723c */ /* 0x040fe20000041804 */
[----:B------:R-:W-:Y:S07]  /*3440*/  LDSM.16.M88.4 R36, [R135+0x2000] ;  /* 0x002000008724783b */ /* 0x000fee0000000200 */
[C---:B-1----:R-:W-:Y:S08]  /*3450*/  HMMA.16816.F32.BF16 R12, R188.reuse, R44, R12 ;  /* 0x0000002cbc0c723c */ /* 0x042ff0000004180c */
[C---:B------:R-:W-:Y:S01]  /*3460*/  HMMA.16816.F32.BF16 R16, R188.reuse, R46, R16 ;  /* 0x0000002ebc10723c */ /* 0x040fe20000041810 */
[----:B------:R-:W1:Y:S07]  /*3470*/  LDSM.16.M88.4 R44, [R2+0x2000] ;  /* 0x00200000022c783b */ /* 0x000e6e0000000200 */
[C---:B----4-:R-:W-:Y:S08]  /*3480*/  HMMA.16816.F32.BF16 R20, R188.reuse, R48, R20 ;  /* 0x00000030bc14723c */ /* 0x050ff00000041814 */
[----:B------:R-:W-:Y:S01]  /*3490*/  HMMA.16816.F32.BF16 R24, R188, R50, R24 ;  /* 0x00000032bc18723c */ /* 0x000fe20000041818 */
[----:B------:R-:W3:Y:S07]  /*34a0*/  LDSM.16.M88.4 R48, [R2+0x2800] ;  /* 0x002800000230783b */ /* 0x000eee0000000200 */
[C---:B------:R-:W-:Y:S08]  /*34b0*/  HMMA.16816.F32.BF16 R28, R192.reuse, R8, R28 ;  /* 0x00000008c01c723c */ /* 0x040ff0000004181c */
[C---:B------:R-:W-:Y:S01]  /*34c0*/  HMMA.16816.F32.BF16 R4, R192.reuse, R10, R4 ;  /* 0x0000000ac004723c */ /* 0x040fe20000041804 */
[----:B------:R-:W4:Y:S07]  /*34d0*/  LDSM.16.M88.4 R8, [R135+0x1800] ;  /* 0x001800008708783b */ /* 0x000f2e0000000200 */
[C---:B--2---:R-:W-:Y:S08]  /*34e0*/  HMMA.16816.F32.BF16 R12, R192.reuse, R40, R12 ;  /* 0x00000028c00c723c */ /* 0x044ff0000004180c */
[C---:B------:R-:W-:Y:S01]  /*34f0*/  HMMA.16816.F32.BF16 R16, R192.reuse, R42, R16 ;  /* 0x0000002ac010723c */ /* 0x040fe20000041810 */
[----:B------:R-:W-:Y:S07]  /*3500*/  LDSM.16.M88.4 R40, [R134+0x3800] ;  /* 0x003800008628783b */ /* 0x000fee0000000200 */
[C---:B------:R-:W-:Y:S08]  /*3510*/  HMMA.16816.F32.BF16 R20, R192.reuse, R52, R20 ;  /* 0x00000034c014723c */ /* 0x040ff00000041814 */
[----:B------:R-:W-:Y:S01]  /*3520*/  HMMA.16816.F32.BF16 R24, R192, R54, R24 ;  /* 0x00000036c018723c */ /* 0x000fe20000041818 */
[----:B------:R-:W2:Y:S07]  /*3530*/  LDSM.16.M88.4 R52, [R135+0x2800] ;  /* 0x002800008734783b */ /* 0x000eae0000000200 */
[C---:B------:R-:W-:Y:S08]  /*3540*/  HMMA.16816.F32.BF16 R28, R196.reuse, R32, R28 ;  /* 0x00000020c41c723c */ /* 0x040ff0000004181c */
[C---:B------:R-:W-:Y:S01]  /*3550*/  HMMA.16816.F32.BF16 R4, R196.reuse, R34, R4 ;  /* 0x00000022c404723c */ /* 0x040fe20000041804 */
[----:B------:R-:W5:Y:S07]  /*3560*/  LDSM.16.M88.4 R32, [R134+0x3000] ;  /* 0x003000008620783b */ /* 0x000f6e0000000200 */
[C---:B-1----:R-:W-:Y:S08]  /*3570*/  HMMA.16816.F32.BF16 R12, R196.reuse, R44, R12 ;  /* 0x0000002cc40c723c */ /* 0x042ff0000004180c */
[C---:B------:R-:W-:Y:S01]  /*3580*/  HMMA.16816.F32.BF16 R16, R196.reuse, R46, R16 ;  /* 0x0000002ec410723c */ /* 0x040fe20000041810 */
[----:B------:R-:W1:Y:S07]  /*3590*/  LDSM.16.M88.4 R44, [R134+0x4000] ;  /* 0x00400000862c783b */ /* 0x000e6e0000000200 */
[C---:B---3--:R-:W-:Y:S08]  /*35a0*/  HMMA.16816.F32.BF16 R20, R196.reuse, R48, R20 ;  /* 0x00000030c414723c */ /* 0x048ff00000041814 */
[----:B------:R-:W-:Y:S01]  /*35b0*/  HMMA.16816.F32.BF16 R24, R196, R50, R24 ;  /* 0x00000032c418723c */ /* 0x000fe20000041818 */
[----:B------:R-:W-:Y:S07]  /*35c0*/  LDSM.16.M88.4 R48, [R2+0x4000] ;  /* 0x004000000230783b */ /* 0x000fee0000000200 */
[C---:B----4-:R-:W-:Y:S08]  /*35d0*/  HMMA.16816.F32.BF16 R28, R200.reuse, R8, R28 ;  /* 0x00000008c81c723c */ /* 0x050ff0000004181c */
[C---:B------:R-:W-:Y:S01]  /*35e0*/  HMMA.16816.F32.BF16 R4, R200.reuse, R10, R4 ;  /* 0x0000000ac804723c */ /* 0x040fe20000041804 */
[----:B------:R-:W3:Y:S07]  /*35f0*/  LDSM.16.M88.4 R8, [R240+0x3000] ;  /* 0x00300000f008783b */ /* 0x000eee0000000200 */
[C---:B------:R-:W-:Y:S08]  /*3600*/  HMMA.16816.F32.BF16 R12, R200.reuse, R36, R12 ;  /* 0x00000024c80c723c */ /* 0x040ff0000004180c */
[C---:B------:R-:W-:Y:S01]  /*3610*/  HMMA.16816.F32.BF16 R16, R200.reuse, R38, R16 ;  /* 0x00000026c810723c */ /* 0x040fe20000041810 */
[----:B------:R-:W4:Y:S07]  /*3620*/  LDSM.16.M88.4 R36, [R240+0x3800] ;  /* 0x00380000f024783b */ /* 0x000f2e0000000200 */
[C---:B--2---:R-:W-:Y:S08]  /*3630*/  HMMA.16816.F32.BF16 R20, R200.reuse, R52, R20 ;  /* 0x00000034c814723c */ /* 0x044ff00000041814 */
[----:B------:R-:W-:Y:S01]  /*3640*/  HMMA.16816.F32.BF16 R24, R200, R54, R24 ;  /* 0x00000036c818723c */ /* 0x000fe20000041818 */
[----:B------:R-:W2:Y:S07]  /*3650*/  LDSM.16.M88.4 R52, [R240+0x4000] ;  /* 0x00400000f034783b */ /* 0x000eae0000000200 */
[C---:B-----5:R-:W-:Y:S08]  /*3660*/  HMMA.16816.F32.BF16 R28, R204.reuse, R32, R28 ;  /* 0x00000020cc1c723c */ /* 0x060ff0000004181c */
[C---:B------:R-:W-:Y:S01]  /*3670*/  HMMA.16816.F32.BF16 R4, R204.reuse, R34, R4 ;  /* 0x00000022cc04723c */ /* 0x040fe20000041804 */
[----:B------:R-:W5:Y:S07]  /*3680*/  LDSM.16.M88.4 R32, [R2+0x3000] ;  /* 0x003000000220783b */ /* 0x000f6e0000000200 */
[C---:B------:R-:W-:Y:S08]  /*3690*/  HMMA.16816.F32.BF16 R12, R204.reuse, R40, R12 ;  /* 0x00000028cc0c723c */ /* 0x040ff0000004180c */
[C---:B------:R-:W-:Y:S01]  /*36a0*/  HMMA.16816.F32.BF16 R16, R204.reuse, R42, R16 ;  /* 0x0000002acc10723c */ /* 0x040fe20000041810 */
[----:B------:R-:W-:Y:S07]  /*36b0*/  LDSM.16.M88.4 R40, [R135+0x3800] ;  /* 0x003800008728783b */ /* 0x000fee0000000200 */
[C---:B-1----:R-:W-:Y:S08]  /*36c0*/  HMMA.16816.F32.BF16 R20, R204.reuse, R44, R20 ;  /* 0x0000002ccc14723c */ /* 0x042ff00000041814 */
[----:B------:R-:W-:Y:S01]  /*36d0*/  HMMA.16816.F32.BF16 R24, R204, R46, R24 ;  /* 0x0000002ecc18723c */ /* 0x000fe20000041818 */
        /* <DEDUP_REMOVED lines=10> */
[C---:B-----5:R-:W-:Y:S08]  /*3780*/  HMMA.16816.F32.BF16 R28, R212.reuse, R32, R28 ;  /* 0x00000020d41c723c */ /* 0x060ff0000004181c */
[C---:B------:R-:W-:Y:S01]  /*3790*/  HMMA.16816.F32.BF16 R4, R212.reuse, R34, R4 ;  /* 0x00000022d404723c */ /* 0x040fe20000041804 */
[----:B------:R-:W-:Y:S07]  /*37a0*/  LDSM.16.M88.4 R32, [R240+0x4800] ;  /* 0x00480000f020783b */ /* 0x000fee0000000200 */
[C---:B-1----:R-:W-:Y:S08]  /*37b0*/  HMMA.16816.F32.BF16 R12, R212.reuse, R44, R12 ;  /* 0x0000002cd40c723c */ /* 0x042ff0000004180c */
[C---:B------:R-:W-:Y:S01]  /*37c0*/  HMMA.16816.F32.BF16 R16, R212.reuse, R46, R16 ;  /* 0x0000002ed410723c */ /* 0x040fe20000041810 */
[----:B------:R-:W-:Y:S07]  /*37d0*/  LDSM.16.M88.4 R44, [R240+0x5000] ;  /* 0x00500000f02c783b */ /* 0x000fee0000000200 */
[C---:B------:R-:W-:Y:S08]  /*37e0*/  HMMA.16816.F32.BF16 R20, R212.reuse, R48, R20 ;  /* 0x00000030d414723c */ /* 0x040ff00000041814 */
[----:B------:R-:W-:Y:S01]  /*37f0*/  HMMA.16816.F32.BF16 R24, R212, R50, R24 ;  /* 0x00000032d418723c */ /* 0x000fe20000041818 */
[----:B------:R-:W1:Y:S07]  /*3800*/  LDSM.16.M88.4 R48, [R134+0x5000] ;  /* 0x005000008630783b */ /* 0x000e6e0000000200 */
[C---:B---3--:R-:W-:Y:S08]  /*3810*/  HMMA.16816.F32.BF16 R28, R216.reuse, R8, R28 ;  /* 0x00000008d81c723c */ /* 0x048ff0000004181c */
[C---:B------:R-:W-:Y:S08]  /*3820*/  HMMA.16816.F32.BF16 R8, R216.reuse, R10, R4 ;  /* 0x0000000ad808723c */ /* 0x040ff00000041804 */
[C---:B------:R-:W-:Y:S08]  /*3830*/  HMMA.16816.F32.BF16 R4, R216.reuse, R40, R12 ;  /* 0x00000028d804723c */ /* 0x040ff0000004180c */
[C---:B------:R-:W-:Y:S01]  /*3840*/  HMMA.16816.F32.BF16 R16, R216.reuse, R42, R16 ;  /* 0x0000002ad810723c */ /* 0x040fe20000041810 */
[----:B------:R-:W-:Y:S07]  /*3850*/  LDSM.16.M88.4 R40, [R2+0x4800] ;  /* 0x004800000228783b */ /* 0x000fee0000000200 */
[C---:B------:R-:W-:Y:S08]  /*3860*/  HMMA.16816.F32.BF16 R20, R216.reuse, R56, R20 ;  /* 0x00000038d814723c */ /* 0x040ff00000041814 */
[----:B------:R-:W-:Y:S01]  /*3870*/  HMMA.16816.F32.BF16 R24, R216, R58, R24 ;  /* 0x0000003ad818723c */ /* 0x000fe20000041818 */
[----:B------:R-:W2:Y:S07]  /*3880*/  LDSM.16.M88.4 R56, [R240+0x5800] ;  /* 0x00580000f038783b */ /* 0x000eae0000000200 */
[C---:B----4-:R-:W-:Y:S08]  /*3890*/  HMMA.16816.F32.BF16 R12, R220.reuse, R38, R8 ;  /* 0x00000026dc0c723c */ /* 0x050ff00000041808 */
[C---:B------:R-:W-:Y:S01]  /*38a0*/  HMMA.16816.F32.BF16 R28, R220.reuse, R36, R28 ;  /* 0x00000024dc1c723c */ /* 0x040fe2000004181c */
[----:B------:R-:W-:Y:S07]  /*38b0*/  LDSM.16.M88.4 R36, [R135+0x5000] ;  /* 0x005000008724783b */ /* 0x000fee0000000200 */
[C---:B-1----:R-:W-:Y:S08]  /*38c0*/  HMMA.16816.F32.BF16 R8, R220.reuse, R48, R4 ;  /* 0x00000030dc08723c */ /* 0x042ff00000041804 */
[C---:B------:R-:W-:Y:S01]  /*38d0*/  HMMA.16816.F32.BF16 R4, R220.reuse, R50, R16 ;  /* 0x00000032dc04723c */ /* 0x040fe20000041810 */
[----:B------:R-:W1:Y:S07]  /*38e0*/  LDSM.16.M88.4 R48, [R2+0x5000] ;  /* 0x005000000230783b */ /* 0x000e6e0000000200 */
[C---:B------:R-:W-:Y:S08]  /*38f0*/  HMMA.16816.F32.BF16 R20, R220.reuse, R52, R20 ;  /* 0x00000034dc14723c */ /* 0x040ff00000041814 */
[----:B------:R-:W-:Y:S01]  /*3900*/  HMMA.16816.F32.BF16 R24, R220, R54, R24 ;  /* 0x00000036dc18723c */ /* 0x000fe20000041818 */
[----:B------:R-:W3:Y:S07]  /*3910*/  LDSM.16.M88.4 R52, [R2+0x5800] ;  /* 0x005800000234783b */ /* 0x000eee0000000200 */
[C---:B------:R-:W-:Y:S08]  /*3920*/  HMMA.16816.F32.BF16 R16, R224.reuse, R34, R12 ;  /* 0x00000022e010723c */ /* 0x040ff0000004180c */
[C---:B------:R-:W-:Y:S01]  /*3930*/  HMMA.16816.F32.BF16 R28, R224.reuse, R32, R28 ;  /* 0x00000020e01c723c */ /* 0x040fe2000004181c */
[----:B------:R-:W4:Y:S07]  /*3940*/  LDSM.16.M88.4 R32, [R135+0x4800] ;  /* 0x004800008720783b */ /* 0x000f2e0000000200 */
[C---:B------:R-:W-:Y:S08]  /*3950*/  HMMA.16816.F32.BF16 R12, R224.reuse, R44, R8 ;  /* 0x0000002ce00c723c */ /* 0x040ff00000041808 */
[----:B------:R-:W-:Y:S01]  /*3960*/  HMMA.16816.F32.BF16 R8, R224, R46, R4 ;  /* 0x0000002ee008723c */ /* 0x000fe20000041804 */
[----:B------:R-:W5:Y:S01]  /*3970*/  LDSM.16.M88.4 R44, [R135+0x5800] ;  /* 0x00580000872c783b */ /* 0x000f620000000200 */
[----:B------:R-:W-:Y:S01]  /*3980*/  ISETP.GT.AND P0, PT, R61, R249, PT ;  /* 0x000000f93d00720c */ /* 0x000fe20003f04270 */
[----:B------:R-:W-:-:S05]  /*3990*/  DEPBAR.LE SB0, 0x0 ;  /* 0x000080000000791a */ /* 0x000fca0000000000 */
[C---:B--2---:R-:W-:Y:S08]  /*39a0*/  HMMA.16816.F32.BF16 R4, R224.reuse, R56, R20 ;  /* 0x00000038e004723c */ /* 0x044ff00000041814 */
[----:B------:R-:W-:Y:S08]  /*39b0*/  HMMA.16816.F32.BF16 R24, R224, R58, R24 ;  /* 0x0000003ae018723c */ /* 0x000ff00000041818 */
[C---:B------:R-:W-:Y:S08]  /*39c0*/  HMMA.16816.F32.BF16 R20, R228.reuse, R42, R16 ;  /* 0x0000002ae414723c */ /* 0x040ff00000041810 */
[C---:B------:R-:W-:Y:S08]  /*39d0*/  HMMA.16816.F32.BF16 R28, R228.reuse, R40, R28 ;  /* 0x00000028e41c723c */ /* 0x040ff0000004181c */
[C---:B-1----:R-:W-:Y:S08]  /*39e0*/  HMMA.16816.F32.BF16 R16, R228.reuse, R48, R12 ;  /* 0x00000030e410723c */ /* 0x042ff0000004180c */
[C---:B------:R-:W-:Y:S08]  /*39f0*/  HMMA.16816.F32.BF16 R12, R228.reuse, R50, R8 ;  /* 0x00000032e40c723c */ /* 0x040ff00000041808 */
[C---:B---3--:R-:W-:Y:S08]  /*3a00*/  HMMA.16816.F32.BF16 R8, R228.reuse, R52, R4 ;  /* 0x00000034e408723c */ /* 0x048ff00000041804 */
[----:B------:R-:W-:Y:S08]  /*3a10*/  HMMA.16816.F32.BF16 R4, R228, R54, R24 ;  /* 0x00000036e404723c */ /* 0x000ff00000041818 */
[C---:B----4-:R-:W-:Y:S08]  /*3a20*/  HMMA.16816.F32.BF16 R40, R232.reuse, R32, R28 ;  /* 0x00000020e828723c */ /* 0x050ff0000004181c */
[C---:B------:R-:W-:Y:S08]  /*3a30*/  HMMA.16816.F32.BF16 R32, R232.reuse, R34, R20 ;  /* 0x00000022e820723c */ /* 0x040ff00000041814 */
[C---:B------:R-:W-:Y:S08]  /*3a40*/  HMMA.16816.F32.BF16 R20, R232.reuse, R36, R16 ;  /* 0x00000024e814723c */ /* 0x040ff00000041810 */
[C---:B------:R-:W-:Y:S08]  /*3a50*/  HMMA.16816.F32.BF16 R36, R232.reuse, R38, R12 ;  /* 0x00000026e824723c */ /* 0x040ff0000004180c */
[C---:B-----5:R-:W-:Y:S08]  /*3a60*/  HMMA.16816.F32.BF16 R28, R232.reuse, R44, R8 ;  /* 0x0000002ce81c723c */ /* 0x060ff00000041808 */
[----:B------:R-:W-:Y:S01]  /*3a70*/  HMMA.16816.F32.BF16 R24, R232, R46, R4 ;  /* 0x0000002ee818723c */ /* 0x000fe20000041804 */
[----:B------:R-:W-:Y:S06]  /*3a80*/  BAR.SYNC.DEFER_BLOCKING 0x0 ;  /* 0x0000000000007b1d */ /* 0x000fec0000010000 */
[----:B------:R-:W-:Y:S01]  /*3a90*/  @!UPT UIADD3 URZ, URZ, URZ, URZ ;  /* 0x0000003f3f3ff290 */ /* 0x000fe2000fffe03f */
[----:B------:R-:W-:Y:S11]  /*3aa0*/  @!P0 BRA `(.L_x_2613) ;  /* 0x0000026000008947 */ /* 0x000ff60003800000 */
[----:B------:R-:W-:Y:S02]  /*3ab0*/  IADD3 R3, -R68, 0x30, RZ ;  /* 0x0000003044037810 */ /* 0x000fe40007ffe1ff */
[----:B------:R-:W-:-:S02]  /*3ac0*/  IADD3 R0, R246, -0x2, RZ ;  /* 0xfffffffef6007810 */ /* 0x000fc40007ffe0ff */
[C---:B------:R-:W-:Y:S02]  /*3ad0*/  ISETP.GE.AND P0, PT, R3.reuse, 0x21, PT ;  /* 0x000000210300780c */ /* 0x040fe40003f06270 */
[----:B------:R-:W-:Y:S02]  /*3ae0*/  SHF.R.S32.HI R2, RZ, 0x1f, R0 ;  /* 0x0000001fff027819 */ /* 0x000fe40000011400 */
[----:B------:R-:W-:Y:S02]  /*3af0*/  ISETP.GE.AND P1, PT, R3, 0x1, PT ;  /* 0x000000010300780c */ /* 0x000fe40003f26270 */
[----:B------:R-:W-:Y:S01]  /*3b00*/  ISETP.GE.AND P5, PT, R62, c[0x0][0x1d4], PT ;  /* 0x000075003e007a0c */ /* 0x000fe20003fa6270 */
[----:B------:R-:W-:Y:S01]  /*3b10*/  IMAD R2, R2, c[0x0][0x1e0], RZ ;  /* 0x0000780002027a24 */ /* 0x000fe200078e02ff */
[----:B------:R-:W-:Y:S02]  /*3b20*/  ISETP.GE.AND P3, PT, R251, c[0x0][0x1d4], PT ;  /* 0x00007500fb007a0c */ /* 0x000fe40003f66270 */
[----:B------:R-:W-:Y:S01]  /*3b30*/  ISETP.GE.AND P4, PT, R252, c[0x0][0x1d4], PT ;  /* 0x00007500fc007a0c */ /* 0x000fe20003f86270 */
[----:B------:R-:W-:-:S02]  /*3b40*/  IMAD R4, R0, c[0x0][0x1e4], R2 ;  /* 0x0000790000047a24 */ /* 0x000fc400078e0202 */
[----:B------:R-:W-:Y:S02]  /*3b50*/  @P0 IMAD.MOV.U32 R5, RZ, RZ, c[0x0][0x1e0] ;  /* 0x00007800ff050624 */ /* 0x000fe400078e00ff */
        /* <DEDUP_REMOVED lines=27> */
.L_x_2613:
[----:B------:R-:W-:Y:S05]  /*3d10*/  BSYNC B0 ;  /* 0x0000000000007941 */ /* 0x000fea0003800000 */
.L_x_2612:
[----:B------:R-:W2:Y:S04]  /*3d20*/  LDL R0, [R1+0x3c] ;  /* 0x00003c0001007983 */ /* 0x000ea80000100800 */
[----:B------:R-:W-:Y:S04]  /*3d30*/  LDSM.16.MT88.4 R48, [R236+0x1800] ;  /* 0x00180000ec30783b */ /* 0x000fe80000004200 */
[----:B------:R-:W-:Y:S04]  /*3d40*/  LDSM.16.MT88.4 R76, [R238+0x1800] ;  /* 0x00180000ee4c783b */ /* 0x000fe80000004200 */
[----:B------:R-:W-:Y:S04]  /*3d50*/  LDSM.16.MT88.4 R44, [R241] ;  /* 0x00000000f12c783b */ /* 0x000fe80000004200 */
[----:B------:R-:W-:Y:S04]  /*3d60*/  LDSM.16.MT88.4 R56, [R236+0x2000] ;  /* 0x00200000ec38783b */ /* 0x000fe80000004200 */
[----:B------:R-:W-:Y:S04]  /*3d70*/  LDSM.16.MT88.4 R84, [R238+0x2000] ;  /* 0x00200000ee54783b */ /* 0x000fe80000004200 */
[----:B------:R-:W-:Y:S04]  /*3d80*/  LDSM.16.MT88.4 R72, [R238+0x800] ;  /* 0x00080000ee48783b */ /* 0x000fe80000004200 */
[----:B------:R-:W-:Y:S04]  /*3d90*/  LDSM.16.MT88.4 R64, [R237+0x800] ;  /* 0x00080000ed40783b */ /* 0x000fe80000004200 */
[----:B------:R-:W-:Y:S04]  /*3da0*/  STL [R1+0xb0], R162 ;  /* 0x0000b0a201007387 */ /* 0x000fe80000100800 */
[----:B------:R-:W-:Y:S04]  /*3db0*/  STL [R1+0xac], R161 ;  /* 0x0000aca101007387 */ /* 0x000fe80000100800 */
[----:B------:R-:W-:Y:S04]  /*3dc0*/  LDSM.16.MT88.4 R68, [R239+0x1800] ;  /* 0x00180000ef44783b */ /* 0x000fe80000004200 */
        /* <DEDUP_REMOVED lines=11> */
[----:B------:R-:W-:Y:S02]  /*3e80*/  ISETP.GT.AND P4, PT, R0, 0x9, PT ;  /* 0x000000090000780c */ /* 0x000fe40003f84270 */
[----:B------:R-:W-:Y:S02]  /*3e90*/  FSEL R6, R32, -INF , P0 ;  /* 0xff80000020067808 */ /* 0x000fe40000000000 */
[----:B-1----:R-:W-:Y:S02]  /*3ea0*/  FMNMX.FTZ R2, R8, R7, !PT ;  /* 0x0000000708027209 */ /* 0x002fe40007810000 */
        /* <DEDUP_REMOVED lines=28> */
[----:B------:R-:W-:Y:S02]  /*4070*/  FMNMX.FTZ R2, R105, R2, !PT ;  /* 0x0000000269027209 */ /* 0x000fe40007810000 */
[----:B------:R-:W-:Y:S02]  /*4080*/  FMNMX.FTZ R3, R18, R17, !PT ;  /* 0x0000001112037209 */ /* 0x000fe40007810000 */
[----:B------:R-:W-:Y:S02]  /*4090*/  FMNMX.FTZ R2, R104, R2, !PT ;  /* 0x0000000268027209 */ /* 0x000fe40007810000 */
[----:B------:R-:W-:Y:S02]  /*40a0*/  FSEL R15, R35, -INF , P4 ;  /* 0xff800000230f7808 */ /* 0x000fe40002000000 */
[----:B------:R-:W-:Y:S01]  /*40b0*/  FMNMX.FTZ R3, R16, R3, !PT ;  /* 0x0000000310037209 */ /* 0x000fe20007810000 */
[----:B------:R-:W1:Y:S01]  /*40c0*/  SHFL.BFLY PT, R20, R2, 0x2, 0x1f ;  /* 0x0c401f0002147f89 */ /* 0x000e6200000e0000 */
[----:B------:R-:W-:-:S02]  /*40d0*/  FSEL R14, R22, -INF , P6 ;  /* 0xff800000160e7808 */ /* 0x000fc40003000000 */
[C---:B------:R-:W-:Y:S01]  /*40e0*/  ISETP.GT.AND P6, PT, R0.reuse, 0x11, PT ;  /* 0x000000110000780c */ /* 0x040fe20003fc4270 */
[----:B------:R-:W-:Y:S01]  /*40f0*/  LDSM.16.MT88.4 R32, [R236] ;  /* 0x00000000ec20783b */ /* 0x000fe20000004200 */
[----:B------:R-:W-:Y:S02]  /*4100*/  ISETP.GT.AND P4, PT, R0, 0x18, PT ;  /* 0x000000180000780c */ /* 0x000fe40003f84270 */
        /* <DEDUP_REMOVED lines=9> */
[----:B------:R-:W-:-:S02]  /*41a0*/  FSEL R102, R31, -INF , P2 ;  /* 0xff8000001f667808 */ /* 0x000fc40001000000 */
[----:B------:R-:W-:Y:S01]  /*41b0*/  FMNMX.FTZ R3, R103, R0, !PT ;  /* 0x0000000067037209 */ /* 0x000fe20007810000 */
[----:B------:R-:W-:Y:S01]  /*41c0*/  LDSM.16.MT88.4 R28, [R236+0x800] ;  /* 0x00080000ec1c783b */ /* 0x000fe20000004200 */
[----:B-1----:R-:W-:Y:S02]  /*41d0*/  FMNMX.FTZ R0, R2, R20, !PT ;  /* 0x0000001402007209 */ /* 0x002fe40007810000 */
[----:B------:R-:W-:Y:S02]  /*41e0*/  FSEL R101, R26, -INF , P1 ;  /* 0xff8000001a657808 */ /* 0x000fe40000800000 */
[----:B------:R-:W-:Y:S01]  /*41f0*/  FMNMX.FTZ R3, R102, R3, !PT ;  /* 0x0000000366037209 */ /* 0x000fe20007810000 */
[----:B------:R-:W1:Y:S01]  /*4200*/  SHFL.BFLY PT, R2, R0, 0x1, 0x1f ;  /* 0x0c201f0000027f89 */ /* 0x000e6200000e0000 */
[----:B------:R-:W-:Y:S02]  /*4210*/  FSEL R100, R27, -INF , P0 ;  /* 0xff8000001b647808 */ /* 0x000fe40000000000 */
[----:B------:R-:W-:Y:S01]  /*4220*/  FMNMX.FTZ R3, R101, R3, !PT ;  /* 0x0000000365037209 */ /* 0x000fe20007810000 */
[----:B------:R-:W-:Y:S03]  /*4230*/  LDSM.16.MT88.4 R24, [R238] ;  /* 0x00000000ee18783b */ /* 0x000fe60000004200 */
        /* <DEDUP_REMOVED lines=62> */
[C---:B------:R-:W-:Y:S08]  /*4620*/  HMMA.16816.F32.BF16 R40, R8.reuse, R26, RZ ;  /* 0x0000001a0828723c */ /* 0x040ff000000418ff */
[C---:B------:R-:W-:Y:S08]  /*4630*/  HMMA.16816.F32.BF16 R28, R8.reuse, R44, RZ ;  /* 0x0000002c081c723c */ /* 0x040ff000000418ff */
[----:B------:R-:W-:Y:S01]  /*4640*/  HMMA.16816.F32.BF16 R24, R8, R46, RZ ;  /* 0x0000002e0818723c */ /* 0x000fe200000418ff */
[----:B------:R-:W1:Y:S07]  /*4650*/  LDSM.16.MT88.4 R44, [R237+0x1800] ;  /* 0x00180000ed2c783b */ /* 0x000e6e0000004200 */
[----:B------:R-:W-:Y:S08]  /*4660*/  HMMA.16816.F32.BF16 R20, R4, R56, R20 ;  /* 0x000000380414723c */ /* 0x000ff00000041814 */
        /* <DEDUP_REMOVED lines=10> */
[C---:B------:R-:W-:Y:S05]  /*4710*/  HMMA.16816.F32.BF16 R108, R4.reuse, R66, R32 ;  /* 0x00000042046c723c */ /* 0x040fea0000041820 */
[----:B------:R-:W-:Y:S01]  /*4720*/  MOV R85, R13 ;  /* 0x0000000d00557202 */ /* 0x000fe20000000f00 */
[----:B------:R-:W-:Y:S01]  /*4730*/  IMAD.MOV.U32 R84, RZ, RZ, R12 ;  /* 0x000000ffff547224 */ /* 0x000fe200078e000c */
[----:B------:R-:W-:Y:S01]  /*4740*/  MOV R161, R15 ;  /* 0x0000000f00a17202 */ /* 0x000fe20000000f00 */
[----:B------:R-:W-:Y:S01]  /*4750*/  HMMA.16816.F32.BF16 R16, R4, R58, R16 ;  /* 0x0000003a0410723c */ /* 0x000fe20000041810 */
[----:B------:R-:W-:Y:S01]  /*4760*/  IMAD.MOV.U32 R162, RZ, RZ, R14 ;  /* 0x000000ffffa27224 */ /* 0x000fe200078e000e */
[----:B------:R-:W-:Y:S06]  /*4770*/  LDSM.16.MT88.4 R56, [R237+0x3000] ;  /* 0x00300000ed38783b */ /* 0x000fec0000004200 */
        /* <DEDUP_REMOVED lines=12> */
[----:B------:R-:W-:Y:S08]  /*4840*/  HMMA.16816.F32.BF16 R24, R4, R62, R24 ;  /* 0x0000003e0418723c */ /* 0x000ff00000041818 */
[----:B------:R-:W-:Y:S08]  /*4850*/  HMMA.16816.F32.BF16 R16, R8, R78, RZ ;  /* 0x0000004e0810723c */ /* 0x000ff000000418ff */
[----:B--2---:R-:W-:Y:S01]  /*4860*/  HMMA.16816.F32.BF16 R60, R4, R20, R12 ;  /* 0x00000014043c723c */ /* 0x004fe2000004180c */
[----:B------:R-:W-:Y:S01]  /*4870*/  IMAD.MOV.U32 R122, RZ, RZ, R29 ;  /* 0x000000ffff7a7224 */ /* 0x000fe200078e001d */
[----:B------:R-:W-:Y:S01]  /*4880*/  MOV R121, R30 ;  /* 0x0000001e00797202 */ /* 0x000fe20000000f00 */
[----:B------:R-:W-:-:S02]  /*4890*/  IMAD.MOV.U32 R120, RZ, RZ, R31 ;  /* 0x000000ffff787224 */ /* 0x000fc400078e001f */
[----:B------:R-:W-:-:S03]  /*48a0*/  IMAD.MOV.U32 R119, RZ, RZ, R28 ;  /* 0x000000ffff777224 */ /* 0x000fc600078e001c */
[----:B------:R-:W-:Y:S01]  /*48b0*/  HMMA.16816.F32.BF16 R12, R8, R40, RZ ;  /* 0x00000028080c723c */ /* 0x000fe200000418ff */
[----:B------:R-:W-:Y:S01]  /*48c0*/  MOV R118, R25 ;  /* 0x0000001900767202 */ /* 0x000fe20000000f00 */
[----:B------:R-:W-:Y:S01]  /*48d0*/  IMAD.MOV.U32 R117, RZ, RZ, R26 ;  /* 0x000000ffff757224 */ /* 0x000fe200078e001a */
[----:B------:R-:W-:Y:S01]  /*48e0*/  MOV R115, R24 ;  /* 0x0000001800737202 */ /* 0x000fe20000000f00 */
[----:B------:R-:W-:-:S03]  /*48f0*/  IMAD.MOV.U32 R116, RZ, RZ, R27 ;  /* 0x000000ffff747224 */ /* 0x000fc600078e001b */
[----:B------:R-:W-:Y:S01]  /*4900*/  IMAD.MOV.U32 R41, RZ, RZ, R118 ;  /* 0x000000ffff297224 */ /* 0x000fe200078e0076 */
[----:B------:R-:W-:Y:S01]  /*4910*/  HMMA.16816.F32.BF16 R32, R8, R46, RZ ;  /* 0x0000002e0820723c */ /* 0x000fe200000418ff */
[----:B------:R-:W-:Y:S01]  /*4920*/  LDSM.16.MT88.4 R44, [R238+0x3800] ;  /* 0x00380000ee2c783b */ /* 0x000fe20000004200 */
[----:B------:R-:W-:-:S06]  /*4930*/  IMAD.MOV.U32 R40, RZ, RZ, R115 ;  /* 0x000000ffff287224 */ /* 0x000fcc00078e0073 */
[C---:B------:R-:W-:Y:S01]  /*4940*/  HMMA.16816.F32.BF16 R140, R4.reuse, R64, R36 ;  /* 0x00000040048c723c */ /* 0x040fe20000041824 */
[----:B------:R-:W2:Y:S01]  /*4950*/  LDSM.16.MT88.4 R36, [R239+0x2000] ;  /* 0x00200000ef24783b */ /* 0x000ea20000004200 */
[----:B------:R-:W-:Y:S01]  /*4960*/  IMAD.MOV.U32 R110, RZ, RZ, R61 ;  /* 0x000000ffff6e7224 */ /* 0x000fe200078e003d */
[----:B------:R-:W-:Y:S01]  /*4970*/  MOV R108, R63 ;  /* 0x0000003f006c7202 */ /* 0x000fe20000000f00 */
[----:B------:R-:W-:Y:S02]  /*4980*/  IMAD.MOV.U32 R109, RZ, RZ, R62 ;  /* 0x000000ffff6d7224 */ /* 0x000fe400078e003e */
[----:B------:R-:W-:Y:S02]  /*4990*/  IMAD.MOV.U32 R3, RZ, RZ, R60 ;  /* 0x000000ffff037224 */ /* 0x000fe400078e003c */
[C---:B------:R-:W-:Y:S08]  /*49a0*/  HMMA.16816.F32.BF16 R64, R4.reuse, R86, R16 ;  /* 0x000000560440723c */ /* 0x040ff00000041810 */
[C---:B-1----:R-:W-:Y:S07]  /*49b0*/  HMMA.16816.F32.BF16 R16, R4.reuse, R52, R12 ;  /* 0x000000340410723c */ /* 0x042fee000004180c */
[----:B------:R-:W-:Y:S01]  /*49c0*/  MOV R53, R110 ;  /* 0x0000006e00357202 */ /* 0x000fe20000000f00 */
[----:B------:R-:W-:Y:S01]  /*49d0*/  HMMA.16816.F32.BF16 R60, R4, R22, R32 ;  /* 0x00000016043c723c */ /* 0x000fe20000041820 */
[----:B------:R-:W1:Y:S01]  /*49e0*/  LDSM.16.MT88.4 R32, [R237+0x3800] ;  /* 0x00380000ed20783b */ /* 0x000e620000004200 */
[----:B------:R-:W-:Y:S01]  /*49f0*/  MOV R52, R3 ;  /* 0x0000000300347202 */ /* 0x000fe20000000f00 */
[----:B------:R-:W-:-:S04]  /*4a00*/  FADD.FTZ R3, R89, R88 ;  /* 0x0000005859037221 */ /* 0x000fc80000010000 */
[----:B------:R-:W-:Y:S01]  /*4a10*/  FADD.FTZ R3, R91, R3 ;  /* 0x000000035b037221 */ /* 0x000fe20000010000 */
[----:B------:R-:W-:Y:S03]  /*4a20*/  HMMA.16816.F32.BF16 R28, R8, R68, RZ ;  /* 0x00000044081c723c */ /* 0x000fe600000418ff */
[----:B------:R-:W-:-:S05]  /*4a30*/  FADD.FTZ R3, R90, R3 ;  /* 0x000000035a037221 */ /* 0x000fca0000010000 */
[----:B------:R-:W-:Y:S01]  /*4a40*/  HMMA.16816.F32.BF16 R24, R8, R70, RZ ;  /* 0x000000460818723c */ /* 0x000fe200000418ff */
[----:B------:R-:W-:Y:S01]  /*4a50*/  IMAD.MOV.U32 R154, RZ, RZ, R16 ;  /* 0x000000ffff9a7224 */ /* 0x000fe200078e0010 */
[----:B------:R-:W-:Y:S01]  /*4a60*/  MOV R153, R17 ;  /* 0x0000001100997202 */ /* 0x000fe20000000f00 */
[----:B------:R-:W-:Y:S02]  /*4a70*/  IMAD.MOV.U32 R152, RZ, RZ, R18 ;  /* 0x000000ffff987224 */ /* 0x000fe400078e0012 */
[----:B------:R-:W-:-:S03]  /*4a80*/  IMAD.MOV.U32 R131, RZ, RZ, R19 ;  /* 0x000000ffff837224 */ /* 0x000fc600078e0013 */
[----:B------:R-:W-:Y:S07]  /*4a90*/  HMMA.16816.F32.BF16 R16, R8, R56, RZ ;  /* 0x000000380810723c */ /* 0x000fee00000418ff */
[----:B------:R-:W-:Y:S01]  /*4aa0*/  IMAD.MOV.U32 R57, RZ, RZ, R85 ;  /* 0x000000ffff397224 */ /* 0x000fe200078e0055 */
[----:B--2---:R-:W-:Y:S01]  /*4ab0*/  HMMA.16816.F32.BF16 R72, R4, R36, R28 ;  /* 0x000000240448723c */ /* 0x004fe2000004181c */
[----:B------:R-:W-:-:S07]  /*4ac0*/  IMAD.MOV.U32 R56, RZ, RZ, R84 ;  /* 0x000000ffff387224 */ /* 0x000fce00078e0054 */
[----:B------:R-:W-:Y:S01]  /*4ad0*/  HMMA.16816.F32.BF16 R68, R4, R38, R24 ;  /* 0x000000260444723c */ /* 0x000fe20000041818 */
[----:B------:R-:W2:Y:S07]  /*4ae0*/  LDSM.16.MT88.4 R36, [R239+0x3000] ;  /* 0x00300000ef24783b */ /* 0x000eae0000004200 */
[C---:B------:R-:W-:Y:S07]  /*4af0*/  HMMA.16816.F32.BF16 R20, R8.reuse, R50, RZ ;  /* 0x000000320814723c */ /* 0x040fee00000418ff */
[----:B------:R-:W-:Y:S01]  /*4b00*/  MOV R50, R113 ;  /* 0x0000007100327202 */ /* 0x000fe20000000f00 */
[----:B------:R-:W-:Y:S01]  /*4b10*/  HMMA.16816.F32.BF16 R28, R8, R42, RZ ;  /* 0x0000002a081c723c */ /* 0x000fe200000418ff */
[----:B------:R-:W-:-:S06]  /*4b20*/  IMAD.MOV.U32 R51, RZ, RZ, R112 ;  /* 0x000000ffff337224 */ /* 0x000fcc00078e0070 */
[----:B------:R-:W-:Y:S01]  /*4b30*/  IMAD.MOV.U32 R42, RZ, RZ, R117 ;  /* 0x000000ffff2a7224 */ /* 0x000fe200078e0075 */
[----:B-1----:R-:W-:Y:S01]  /*4b40*/  HMMA.16816.F32.BF16 R16, R4, R32, R16 ;  /* 0x000000200410723c */ /* 0x002fe20000041810 */
[----:B------:R-:W-:-:S06]  /*4b50*/  MOV R43, R116 ;  /* 0x00000074002b7202 */ /* 0x000fcc0000000f00 */
[--C-:B------:R-:W-:Y:S01]  /*4b60*/  FFMA.FTZ R33, R101, c[0x0][0x2d0], -R0.reuse ;  /* 0x0000b40065217a23 */ /* 0x100fe20000010800 */
[----:B------:R-:W-:Y:S01]  /*4b70*/  HMMA.16816.F32.BF16 R24, R8, R48, RZ ;  /* 0x000000300818723c */ /* 0x000fe200000418ff */
[----:B------:R-:W-:-:S06]  /*4b80*/  FFMA.FTZ R32, R100, c[0x0][0x2d0], -R0 ;  /* 0x0000b40064207a23 */ /* 0x000fcc0000010800 */
[----:B------:R-:W-:Y:S01]  /*4b90*/  IMAD.MOV.U32 R49, RZ, RZ, R114 ;  /* 0x000000ffff317224 */ /* 0x000fe200078e0072 */
[----:B------:R-:W-:Y:S01]  /*4ba0*/  HMMA.16816.F32.BF16 R84, R4, R46, R20 ;  /* 0x0000002e0454723c */ /* 0x000fe20000041814 */
[----:B------:R-:W1:Y:S01]  /*4bb0*/  LDSM.16.MT88.4 R20, [R239+0x3800] ;  /* 0x00380000ef14783b */ /* 0x000e620000004200 */
[----:B------:R-:W-:-:S05]  /*4bc0*/  IMAD.MOV.U32 R48, RZ, RZ, R111 ;  /* 0x000000ffff307224 */ /* 0x000fca00078e006f */
[----:B------:R-:W-:Y:S01]  /*4bd0*/  IMAD.MOV.U32 R46, RZ, RZ, R126 ;  /* 0x000000ffff2e7224 */ /* 0x000fe200078e007e */
[----:B------:R-:W-:Y:S01]  /*4be0*/  HMMA.16816.F32.BF16 R12, R8, R58, RZ ;  /* 0x0000003a080c723c */ /* 0x000fe200000418ff */
[----:B------:R-:W-:-:S06]  /*4bf0*/  IMAD.MOV.U32 R47, RZ, RZ, R125 ;  /* 0x000000ffff2f7224 */ /* 0x000fcc00078e007d */
[----:B------:R-:W-:Y:S01]  /*4c00*/  IMAD.MOV.U32 R59, RZ, RZ, R128 ;  /* 0x000000ffff3b7224 */ /* 0x000fe200078e0080 */
[----:B------:R-:W-:Y:S01]  /*4c10*/  HMMA.16816.F32.BF16 R76, R4, R54, R28 ;  /* 0x00000036044c723c */ /* 0x000fe2000004181c */
[----:B------:R-:W-:-:S06]  /*4c20*/  IMAD.MOV.U32 R58, RZ, RZ, R129 ;  /* 0x000000ffff3a7224 */ /* 0x000fcc00078e0081 */
[----:B------:R-:W-:Y:S01]  /*4c30*/  MOV R31, R18 ;  /* 0x00000012001f7202 */ /* 0x000fe20000000f00 */
[----:B------:R-:W-:Y:S01]  /*4c40*/  IMAD.MOV.U32 R30, RZ, RZ, R19 ;  /* 0x000000ffff1e7224 */ /* 0x000fe200078e0013 */
[----:B------:R-:W-:Y:S01]  /*4c50*/  MOV R28, R16 ;  /* 0x00000010001c7202 */ /* 0x000fe20000000f00 */
[----:B------:R-:W-:Y:S01]  /*4c60*/  IMAD.MOV.U32 R29, RZ, RZ, R17 ;  /* 0x000000ffff1d7224 */ /* 0x000fe200078e0011 */
[----:B------:R-:W-:Y:S01]  /*4c70*/  HMMA.16816.F32.BF16 R168, R4, R44, R24 ;  /* 0x0000002c04a8723c */ /* 0x000fe20000041818 */
[----:B------:R-:W3:Y:S01]  /*4c80*/  LDSM.16.MT88.4 R24, [R236+0x4800] ;  /* 0x00480000ec18783b */ /* 0x000ee20000004200 */
[----:B------:R-:W-:Y:S02]  /*4c90*/  IMAD.MOV.U32 R54, RZ, RZ, R109 ;  /* 0x000000ffff367224 */ /* 0x000fe400078e006d */
[----:B------:R-:W-:Y:S02]  /*4ca0*/  IMAD.MOV.U32 R55, RZ, RZ, R108 ;  /* 0x000000ffff377224 */ /* 0x000fe400078e006c */
[----:B------:R-:W-:Y:S01]  /*4cb0*/  IMAD.MOV.U32 R89, RZ, RZ, R31 ;  /* 0x000000ffff597224 */ /* 0x000fe200078e001f */
[----:B------:R-:W-:Y:S01]  /*4cc0*/  MOV R44, R127 ;  /* 0x0000007f002c7202 */ /* 0x000fe20000000f00 */
[----:B--2---:R-:W-:Y:S01]  /*4cd0*/  HMMA.16816.F32.BF16 R16, R8, R36, RZ ;  /* 0x000000240810723c */ /* 0x004fe200000418ff */
[----:B------:R-:W-:Y:S01]  /*4ce0*/  IMAD.MOV.U32 R88, RZ, RZ, R30 ;  /* 0x000000ffff587224 */ /* 0x000fe200078e001e */
[----:B------:R-:W-:Y:S01]  /*4cf0*/  MOV R45, R130 ;  /* 0x00000082002d7202 */ /* 0x000fe20000000f00 */
[----:B------:R-:W-:-:S02]  /*4d00*/  FFMA.FTZ R31, R105, c[0x0][0x2d0], -R2 ;  /* 0x0000b400691f7a23 */ /* 0x000fc40000010802 */
[----:B------:R-:W-:Y:S02]  /*4d10*/  FFMA.FTZ R30, R104, c[0x0][0x2d0], -R2 ;  /* 0x0000b400681e7a23 */ /* 0x000fe40000010802 */
[----:B------:R-:W-:Y:S01]  /*4d20*/  MOV R37, R122 ;  /* 0x0000007a00257202 */ /* 0x000fe20000000f00 */
[----:B------:R-:W-:Y:S01]  /*4d30*/  HMMA.16816.F32.BF16 R176, R4, R34, R12 ;  /* 0x0000002204b0723c */ /* 0x000fe2000004180c */
[----:B------:R-:W-:-:S06]  /*4d40*/  MOV R36, R119 ;  /* 0x0000007700247202 */ /* 0x000fcc0000000f00 */
[----:B------:R-:W-:Y:S01]  /*4d50*/  IMAD.MOV.U32 R35, RZ, RZ, R124 ;  /* 0x000000ffff237224 */ /* 0x000fe200078e007c */
[----:B------:R-:W-:Y:S01]  /*4d60*/  HMMA.16816.F32.BF16 R12, R8, R38, RZ ;  /* 0x00000026080c723c */ /* 0x000fe200000418ff */
[----:B------:R-:W-:Y:S01]  /*4d70*/  MOV R160, R168 ;  /* 0x000000a800a07202 */ /* 0x000fe20000000f00 */
[----:B------:R-:W-:Y:S01]  /*4d80*/  IMAD.MOV.U32 R135, RZ, RZ, R169 ;  /* 0x000000ffff877224 */ /* 0x000fe200078e00a9 */
[----:B------:R-:W-:Y:S01]  /*4d90*/  MOV R155, R171 ;  /* 0x000000ab009b7202 */ /* 0x000fe20000000f00 */
[----:B------:R-:W-:Y:S02]  /*4da0*/  IMAD.MOV.U32 R134, RZ, RZ, R170 ;  /* 0x000000ffff867224 */ /* 0x000fe400078e00aa */
[----:B------:R-:W-:Y:S02]  /*4db0*/  IMAD.MOV.U32 R34, RZ, RZ, R123 ;  /* 0x000000ffff227224 */ /* 0x000fe400078e007b */
[----:B-1----:R-:W-:Y:S01]  /*4dc0*/  HMMA.16816.F32.BF16 R172, R4, R20, R16 ;  /* 0x0000001404ac723c */ /* 0x002fe20000041810 */
[----:B------:R-:W1:Y:S01]  /*4dd0*/  LDSM.16.MT88.4 R16, [R236+0x5000] ;  /* 0x00500000ec10783b */ /* 0x000e620000004200 */
[----:B------:R-:W-:Y:S01]  /*4de0*/  IMAD.MOV.U32 R38, RZ, RZ, R121 ;  /* 0x000000ffff267224 */ /* 0x000fe200078e0079 */
[----:B------:R-:W-:Y:S01]  /*4df0*/  MOV R100, R34 ;  /* 0x0000002200647202 */ /* 0x000fe20000000f00 */
[----:B------:R-:W-:-:S02]  /*4e00*/  IMAD.MOV.U32 R39, RZ, RZ, R120 ;  /* 0x000000ffff277224 */ /* 0x000fc400078e0078 */
[----:B------:R-:W-:Y:S02]  /*4e10*/  IMAD.MOV.U32 R101, RZ, RZ, R35 ;  /* 0x000000ffff657224 */ /* 0x000fe400078e0023 */
[----:B------:R-:W-:-:S08]  /*4e20*/  FADD.FTZ R20, R94, R3 ;  /* 0x000000035e147221 */ /* 0x000fd00000010000 */
[----:B------:R-:W-:Y:S08]  /*4e30*/  HMMA.16816.F32.BF16 R168, R4, R22, R12 ;  /* 0x0000001604a8723c */ /* 0x000ff0000004180c */
[----:B---3--:R-:W-:Y:S11]  /*4e40*/  HMMA.16816.F32.BF16 R12, R8, R24, RZ ;  /* 0x00000018080c723c */ /* 0x008ff600000418ff */
[----:B------:R-:W-:Y:S11]  /*4e50*/  @!UPT UIADD3 URZ, URZ, URZ, URZ ;  /* 0x0000003f3f3ff290 */ /* 0x000ff6000fffe03f */
[----:B------:R-:W-:Y:S02]  /*4e60*/  @!UPT UIADD3 URZ, URZ, URZ, URZ ;  /* 0x0000003f3f3ff290 */ /* 0x000fe4000fffe03f */
[----:B-1----:R-:W-:Y:S07]  /*4e70*/  HMMA.16816.F32.BF16 R124, R4, R16, R12 ;  /* 0x00000010047c723c */ /* 0x002fee000004180c */
[----:B------:R-:W-:Y:S01]  /*4e80*/  FADD.FTZ R12, R82, R81 ;  /* 0x00000051520c7221 */ /* 0x000fe20000010000 */
[----:B------:R-:W-:Y:S01]  /*4e90*/  MOV R81, R29 ;  /* 0x0000001d00517202 */ /* 0x000fe20000000f00 */
[----:B------:R-:W-:Y:S02]  /*4ea0*/  FFMA.FTZ R29, R106, c[0x0][0x2d0], -R2 ;  /* 0x0000b4006a1d7a23 */ /* 0x000fe40000010802 */
[----:B------:R-:W-:Y:S01]  /*4eb0*/  FADD.FTZ R16, R80, R12 ;  /* 0x0000000c50107221 */ /* 0x000fe20000010000 */
[----:B------:R-:W-:Y:S01]  /*4ec0*/  MOV R105, R81 ;  /* 0x0000005100697202 */ /* 0x000fe20000000f00 */
[----:B------:R-:W-:Y:S01]  /*4ed0*/  HMMA.16816.F32.BF16 R12, R8, R26, RZ ;  /* 0x0000001a080c723c */ /* 0x000fe200000418ff */
[----:B------:R-:W1:Y:S01]  /*4ee0*/  LDSM.16.MT88.4 R24, [R238+0x4800] ;  /* 0x00480000ee18783b */ /* 0x000e620000004200 */
[----:B------:R-:W-:-:S02]  /*4ef0*/  FADD.FTZ R21, R83, R16 ;  /* 0x0000001053157221 */ /* 0x000fc40000010000 */
[----:B------:R-:W-:Y:S02]  /*4f00*/  IMAD.MOV.U32 R82, RZ, RZ, R28 ;  /* 0x000000ffff527224 */ /* 0x000fe400078e001c */
[----:B------:R-:W-:Y:S02]  /*4f10*/  FADD.FTZ R3, R92, R21 ;  /* 0x000000155c037221 */ /* 0x000fe40000010000 */
[----:B------:R-:W-:Y:S02]  /*4f20*/  FFMA.FTZ R28, R102, c[0x0][0x2d0], -R0 ;  /* 0x0000b400661c7a23 */ /* 0x000fe40000010800 */
[----:B------:R-:W-:Y:S02]  /*4f30*/  FADD.FTZ R3, R93, R3 ;  /* 0x000000035d037221 */ /* 0x000fe40000010000 */
[----:B------:R-:W-:Y:S11]  /*4f40*/  IMAD.MOV.U32 R106, RZ, RZ, R89 ;  /* 0x000000ffff6a7224 */ /* 0x000ff600078e0059 */
[----:B------:R-:W-:Y:S01]  /*4f50*/  @!UPT UIADD3 URZ, URZ, URZ, URZ ;  /* 0x0000003f3f3ff290 */ /* 0x000fe2000fffe03f */
[----:B------:R-:W-:Y:S01]  /*4f60*/  HMMA.16816.F32.BF16 R112, R4, R18, R12 ;  /* 0x000000120470723c */ /* 0x000fe2000004180c */
[----:B------:R-:W2:Y:S01]  /*4f70*/  LDSM.16.MT88.4 R16, [R238+0x5000] ;  /* 0x00500000ee10783b */ /* 0x000ea20000004200 */
[----:B------:R-:W-:Y:S01]  /*4f80*/  MOV R83, R131 ;  /* 0x0000008300537202 */ /* 0x000fe20000000f00 */
[----:B------:R-:W-:Y:S02]  /*4f90*/  IMAD.MOV.U32 R102, RZ, RZ, R46 ;  /* 0x000000ffff667224 */ /* 0x000fe400078e002e */
[----:B------:R-:W-:Y:S01]  /*4fa0*/  IMAD.MOV.U32 R46, RZ, RZ, R58 ;  /* 0x000000ffff2e7224 */ /* 0x000fe200078e003a */
[----:B------:R-:W-:Y:S01]  /*4fb0*/  MOV R58, R162 ;  /* 0x000000a2003a7202 */ /* 0x000fe20000000f00 */
[----:B------:R-:W-:Y:S01]  /*4fc0*/  IMAD.MOV.U32 R90, RZ, RZ, R134 ;  /* 0x000000ffff5a7224 */ /* 0x000fe200078e0086 */
[----:B------:R-:W-:Y:S01]  /*4fd0*/  MOV R80, R154 ;  /* 0x0000009a00507202 */ /* 0x000fe20000000f00 */
        /* <DEDUP_REMOVED lines=38> */
[----:B------:R-:W-:Y:S01]  /*5240*/  LDSM.16.MT88.4 R96, [R239+0x4000] ;  /* 0x00400000ef60783b */ /* 0x000fe20000004200 */
[----:B--2---:R-:W-:Y:S01]  /*5250*/  FADD.FTZ R2, R14, R16 ;  /* 0x000000100e027221 */ /* 0x004fe20000010000 */
[----:B------:R-:W-:Y:S03]  /*5260*/  MUFU.EX2 R0, R32 ;  /* 0x0000002000007308 */ /* 0x000fe60000000800 */
[C---:B---3--:R-:W-:Y:S01]  /*5270*/  FADD.FTZ R3, R13.reuse, R2 ;  /* 0x000000020d037221 */ /* 0x048fe20000010000 */
[----:B------:R-:W-:-:S04]  /*5280*/  F2FP.BF16.PACK_AB R129, R13, R14 ;  /* 0x0000000e0d81723e */ /* 0x000fc800000010ff */
[----:B------:R1:W2:Y:S01]  /*5290*/  MUFU.EX2 R2, R33 ;  /* 0x0000002100027308 */ /* 0x0002a20000000800 */
[----:B------:R-:W-:Y:S01]  /*52a0*/  IMAD.MOV.U32 R81, RZ, RZ, R153 ;  /* 0x000000ffff517224 */ /* 0x000fe200078e0099 */
[----:B------:R-:W3:Y:S04]  /*52b0*/  LDSM.16.MT88.4 R12, [R239+0x4800] ;  /* 0x00480000ef0c783b */ /* 0x000ee80000004200 */
[----:B-1----:R-:W1:Y:S01]  /*52c0*/  LDSM.16.MT88.4 R32, [R239+0x1000] ;  /* 0x00100000ef20783b */ /* 0x002e620000004200 */
[----:B--2---:R-:W-:Y:S01]  /*52d0*/  F2FP.BF16.PACK_AB R131, R0, R2 ;  /* 0x000000020083723e */ /* 0x004fe200000010ff */
[----:B------:R-:W-:-:S04]  /*52e0*/  FADD.FTZ R3, R2, R3 ;  /* 0x0000000302037221 */ /* 0x000fc80000010000 */
[----:B------:R-:W-:-:S05]  /*52f0*/  FADD.FTZ R3, R0, R3 ;  /* 0x0000000300037221 */ /* 0x000fca0000010000 */
[----:B------:R-:W-:Y:S04]  /*5300*/  STL [R1], R3 ;  /* 0x0000000301007387 */ /* 0x000fe80000100800 */
[----:B------:R2:W5:Y:S04]  /*5310*/  LDL.LU R162, [R1+0xb0] ;  /* 0x0000b00001a27983 */ /* 0x0005680000300800 */
[----:B------:R2:W5:Y:S04]  /*5320*/  LDL.LU R161, [R1+0xac] ;  /* 0x0000ac0001a17983 */ /* 0x0005680000300800 */
[----:B------:R2:W5:Y:S04]  /*5330*/  LDL.LU R160, [R1+0xa8] ;  /* 0x0000a80001a07983 */ /* 0x0005680000300800 */
[----:B------:R2:W5:Y:S04]  /*5340*/  LDL.LU R135, [R1+0xa4] ;  /* 0x0000a40001877983 */ /* 0x0005680000300800 */
[----:B------:R2:W5:Y:S01]  /*5350*/  LDL.LU R134, [R1+0xa0] ;  /* 0x0000a00001867983 */ /* 0x0005620000300800 */
[----:B------:R-:W-:Y:S01]  /*5360*/  IMAD.MOV.U32 R82, RZ, RZ, R152 ;  /* 0x000000ffff527224 */ /* 0x000fe200078e0098 */
[----:B---3--:R-:W-:Y:S01]  /*5370*/  HMMA.16816.F32.BF16 R16, R8, R12, RZ ;  /* 0x0000000c0810723c */ /* 0x008fe200000418ff */
[----:B------:R-:W-:-:S02]  /*5380*/  IMAD.MOV.U32 R91, RZ, RZ, R155 ;  /* 0x000000ffff5b7224 */ /* 0x000fc400078e009b */
[----:B------:R-:W3:Y:S01]  /*5390*/  LDSM.16.MT88.4 R152, [R236+0x1000] ;  /* 0x00100000ec98783b */ /* 0x000ee20000004200 */
[----:B------:R-:W-:Y:S01]  /*53a0*/  IMAD.MOV.U32 R26, RZ, RZ, R249 ;  /* 0x000000ffff1a7224 */ /* 0x000fe200078e00f9 */
[----:B------:R-:W-:-:S03]  /*53b0*/  IADD3 R249, R246, -0x2, RZ ;  /* 0xfffffffef6f97810 */ /* 0x000fc60007ffe0ff */
[----:B-1----:R-:W-:Y:S01]  /*53c0*/  HMMA.16816.F32.BF16 R28, R128, R32, R36 ;  /* 0x00000020801c723c */ /* 0x002fe20000041824 */
[----:B------:R-:W-:-:S07]  /*53d0*/  ISETP.GE.AND P0, PT, R249, R26, PT ;  /* 0x0000001af900720c */ /* 0x000fce0003f06270 */
[----:B------:R-:W-:Y:S01]  /*53e0*/  HMMA.16816.F32.BF16 R32, R128, R34, R40 ;  /* 0x000000228020723c */ /* 0x000fe20000041828 */
[----:B------:R-:W1:Y:S07]  /*53f0*/  LDSM.16.MT88.4 R40, [R236+0x2800] ;  /* 0x00280000ec28783b */ /* 0x000e6e0000004200 */
[----:B------:R-:W-:Y:S01]  /*5400*/  HMMA.16816.F32.BF16 R8, R8, R14, RZ ;  /* 0x0000000e0808723c */ /* 0x000fe200000418ff */
[----:B------:R-:W4:Y:S07]  /*5410*/  LDSM.16.MT88.4 R12, [R239+0x5000] ;  /* 0x00500000ef0c783b */ /* 0x000f2e0000004200 */
[C---:B------:R-:W-:Y:S08]  /*5420*/  HMMA.16816.F32.BF16 R92, R128.reuse, R96, R172 ;  /* 0x00000060805c723c */ /* 0x040ff000000418ac */
[C---:B------:R-:W-:Y:S08]  /*5430*/  HMMA.16816.F32.BF16 R96, R128.reuse, R98, R168 ;  /* 0x000000628060723c */ /* 0x040ff000000418a8 */
[C---:B---3--:R-:W-:Y:S08]  /*5440*/  HMMA.16816.F32.BF16 R156, R128.reuse, R152, R156 ;  /* 0x00000098809c723c */ /* 0x048ff0000004189c */
[C---:B------:R-:W-:Y:S01]  /*5450*/  HMMA.16816.F32.BF16 R152, R128.reuse, R154, R144 ;  /* 0x0000009a8098723c */ /* 0x040fe20000041890 */
[----:B------:R-:W3:Y:S07]  /*5460*/  LDSM.16.MT88.4 R144, [R238+0x1000] ;  /* 0x00100000ee90783b */ /* 0x000eee0000004200 */
[C---:B-1----:R-:W-:Y:S08]  /*5470*/  HMMA.16816.F32.BF16 R36, R128.reuse, R40, R44 ;  /* 0x000000288024723c */ /* 0x042ff0000004182c */
[----:B------:R-:W-:Y:S01]  /*5480*/  HMMA.16816.F32.BF16 R40, R128, R42, R48 ;  /* 0x0000002a8028723c */ /* 0x000fe20000041830 */
[----:B------:R-:W1:Y:S07]  /*5490*/  LDSM.16.MT88.4 R48, [R238+0x2800] ;  /* 0x00280000ee30783b */ /* 0x000e6e0000004200 */
[C---:B----4-:R-:W-:Y:S08]  /*54a0*/  HMMA.16816.F32.BF16 R16, R4.reuse, R12, R16 ;  /* 0x0000000c0410723c */ /* 0x050ff00000041810 */
[----:B------:R-:W-:Y:S01]  /*54b0*/  HMMA.16816.F32.BF16 R8, R4, R14, R8 ;  /* 0x0000000e0408723c */ /* 0x000fe20000041808 */
[----:B------:R-:W-:Y:S07]  /*54c0*/  LDSM.16.MT88.4 R4, [R239+0x5800] ;  /* 0x00580000ef04783b */ /* 0x000fee0000004200 */
[C---:B---3--:R-:W-:Y:S08]  /*54d0*/  HMMA.16816.F32.BF16 R148, R128.reuse, R144, R148 ;  /* 0x000000908094723c */ /* 0x048ff00000041894 */
[C---:B------:R-:W-:Y:S01]  /*54e0*/  HMMA.16816.F32.BF16 R144, R128.reuse, R146, R136 ;  /* 0x000000928090723c */ /* 0x040fe20000041888 */
[----:B------:R-:W3:Y:S07]  /*54f0*/  LDSM.16.MT88.4 R136, [R237+0x1000] ;  /* 0x00100000ed88783b */ /* 0x000eee0000004200 */
[C---:B-1----:R-:W-:Y:S01]  /*5500*/  HMMA.16816.F32.BF16 R44, R128.reuse, R48, R56 ;  /* 0x00000030802c723c */ /* 0x042fe20000041838 */
[----:B------:R-:W1:Y:S07]  /*5510*/  LDSM.16.MT88.4 R56, [R237+0x2800] ;  /* 0x00280000ed38783b */ /* 0x000e6e0000004200 */
[C---:B------:R-:W-:Y:S01]  /*5520*/  HMMA.16816.F32.BF16 R48, R128.reuse, R50, R64 ;  /* 0x000000328030723c */ /* 0x040fe20000041840 */
[----:B------:R-:W4:Y:S07]  /*5530*/  LDSM.16.MT88.4 R64, [R239+0x2800] ;  /* 0x00280000ef40783b */ /* 0x000f2e0000004200 */
[C---:B---3--:R-:W-:Y:S08]  /*5540*/  HMMA.16816.F32.BF16 R140, R128.reuse, R136, R140 ;  /* 0x00000088808c723c */ /* 0x048ff0000004188c */
[C---:B-1----:R-:W-:Y:S08]  /*5550*/  HMMA.16816.F32.BF16 R52, R128.reuse, R56, R52 ;  /* 0x000000388034723c */ /* 0x042ff00000041834 */
[C---:B------:R-:W-:Y:S08]  /*5560*/  HMMA.16816.F32.BF16 R56, R128.reuse, R58, R60 ;  /* 0x0000003a8038723c */ /* 0x040ff0000004183c */
[C---:B----4-:R-:W-:Y:S01]  /*5570*/  HMMA.16816.F32.BF16 R60, R128.reuse, R64, R72 ;  /* 0x00000040803c723c */ /* 0x050fe20000041848 */
[----:B------:R-:W1:Y:S07]  /*5580*/  LDSM.16.MT88.4 R72, [R236+0x4000] ;  /* 0x00400000ec48783b */ /* 0x000e6e0000004200 */
[C---:B------:R-:W-:Y:S08]  /*5590*/  HMMA.16816.F32.BF16 R64, R128.reuse, R66, R68 ;  /* 0x000000428040723c */ /* 0x040ff00000041844 */
        /* <DEDUP_REMOVED lines=22> */
[----:B--2---:R-:W2:Y:S04]  /*5700*/  LDL.64 R24, [R1+0x28] ;  /* 0x0000280001187983 */ /* 0x004ea80000100a00 */
[----:B------:R-:W3:Y:S04]  /*5710*/  LDL R26, [R1+0x38] ;  /* 0x00003800011a7983 */ /* 0x000ee80000100800 */
[----:B------:R-:W4:Y:S04]  /*5720*/  LDL.LU R0, [R1+0x4] ;  /* 0x0000040001007983 */ /* 0x000f280000300800 */
[----:B------:R-:W1:Y:S01]  /*5730*/  S2R R27, SR_TID.X ;  /* 0x00000000001b7919 */ /* 0x000e620000002100 */
[----:B------:R-:W-:-:S02]  /*5740*/  LOP3.LUT P0, RZ, R247, 0x2, RZ, 0xc0, !PT ;  /* 0x00000002f7ff7812 */ /* 0x000fc4000780c0ff */
[----:B-1----:R-:W-:Y:S02]  /*5750*/  ISETP.GT.AND P2, PT, R27, 0x7f, PT ;  /* 0x0000007f1b00780c */ /* 0x002fe40003f44270 */
[----:B------:R-:W-:Y:S02]  /*5760*/  ISETP.GE.AND P6, PT, R251, c[0x0][0x1d4], PT ;  /* 0x00007500fb007a0c */ /* 0x000fe40003fc6270 */
[----:B----4-:R-:W-:-:S07]  /*5770*/  LOP3.LUT R0, R0, 0xffffffef, RZ, 0xc0, !PT ;  /* 0xffffffef00007812 */ /* 0x010fce00078ec0ff */
[----:B------:R-:W-:Y:S02]  /*5780*/  @P0 LOP3.LUT R0, R0, 0x10, RZ, 0xfc, !PT ;  /* 0x0000001000000812 */ /* 0x000fe400078efcff */
[----:B---3--:R-:W-:Y:S02]  /*5790*/  ISETP.GE.AND P1, PT, R26, c[0x0][0x1d4], PT ;  /* 0x000075001a007a0c */ /* 0x008fe40003f26270 */
[----:B------:R-:W-:-:S04]  /*57a0*/  LOP3.LUT R0, R0, 0xfffffffb, RZ, 0xc0, !PT ;  /* 0xfffffffb00007812 */ /* 0x000fc800078ec0ff */
[----:B------:R-:W-:Y:S02]  /*57b0*/  @P2 LOP3.LUT R0, R0, 0x4, RZ, 0xfc, !PT ;  /* 0x0000000400002812 */ /* 0x000fe400078efcff */
[----:B------:R-:W-:Y:S02]  /*57c0*/  ISETP.GE.AND P0, PT, R252, c[0x0][0x1d4], PT ;  /* 0x00007500fc007a0c */ /* 0x000fe40003f06270 */
[----:B------:R-:W-:-:S04]  /*57d0*/  LOP3.LUT R0, R0, 0xfffffffd, RZ, 0xc0, !PT ;  /* 0xfffffffd00007812 */ /* 0x000fc800078ec0ff */
[----:B------:R-:W-:-:S04]  /*57e0*/  @P1 LOP3.LUT R0, R0, 0x2, RZ, 0xfc, !PT ;  /* 0x0000000200001812 */ /* 0x000fc800078efcff */
[----:B------:R-:W-:-:S04]  /*57f0*/  LOP3.LUT R0, R0, 0xfffffffe, RZ, 0xc0, !PT ;  /* 0xfffffffe00007812 */ /* 0x000fc800078ec0ff */
[----:B------:R-:W-:Y:S02]  /*5800*/  @P0 LOP3.LUT R0, R0, 0x1, RZ, 0xfc, !PT ;  /* 0x0000000100000812 */ /* 0x000fe400078efcff */
[----:B------:R-:W-:Y:S02]  /*5810*/  LOP3.LUT P0, RZ, R247, 0x4, RZ, 0xc0, !PT ;  /* 0x00000004f7ff7812 */ /* 0x000fe4000780c0ff */
[----:B------:R-:W-:-:S11]  /*5820*/  LOP3.LUT R0, R0, 0xfffffff7, RZ, 0xc0, !PT ;  /* 0xfffffff700007812 */ /* 0x000fd600078ec0ff */
[----:B------:R-:W-:-:S05]  /*5830*/  @P0 LOP3.LUT R0, R0, 0x8, RZ, 0xfc, !PT ;  /* 0x0000000800000812 */ /* 0x000fca00078efcff */
[----:B------:R1:W-:Y:S01]  /*5840*/  STL [R1+0x4], R0 ;  /* 0x0000040001007387 */ /* 0x0003e20000100800 */
[----:B--2---:R-:W-:-:S03]  /*5850*/  ISETP.GE.AND P5, PT, R24, c[0x0][0x1d4], PT ;  /* 0x0000750018007a0c */ /* 0x004fc60003fa6270 */
.L_x_2617:
[----:B------:R-:W2:Y:S01]  /*5860*/  LDL.64 R10, [R1+0x20] ;  /* 0x00002000010a7983 */ /* 0x000ea20000100a00 */
[----:B-1----:R-:W-:Y:S01]  /*5870*/  SHF.R.S32.HI R0, RZ, 0x1f, R249 ;  /* 0x0000001fff007819 */ /* 0x002fe200000114f9 */
[C---:B------:R-:W-:Y:S01]  /*5880*/  IMAD.WIDE.U32 R2, R249.reuse, c[0x0][0x208], RZ ;  /* 0x00008200f9027a25 */ /* 0x040fe200078e00ff */
[----:B------:R-:W-:Y:S04]  /*5890*/  DEPBAR.LE SB0, 0x0 ;  /* 0x000080000000791a */ /* 0x000fe80000000000 */
[----:B------:R-:W3:Y:S01]  /*58a0*/  LDL.64 R8, [R1+0x10] ;  /* 0x0000100001087983 */ /* 0x000ee20000100a00 */
[----:B------:R-:W-:Y:S01]  /*58b0*/  IMAD R0, R0, c[0x0][0x208], RZ ;  /* 0x0000820000007a24 */ /* 0x000fe200078e02ff */
[----:B------:R-:W-:Y:S01]  /*58c0*/  WARPSYNC 0xffffffff ;  /* 0xffffffff00007948 */ /* 0x000fe20003800000 */
[----:B------:R-:W-:Y:S01]  /*58d0*/  IMAD.MOV.U32 R4, RZ, RZ, c[0x0][0x208] ;  /* 0x00008200ff047624 */ /* 0x000fe200078e00ff */
[----:B------:R-:W-:Y:S01]  /*58e0*/  BSSY B0, `(.L_x_2615) ;  /* 0x00000ef000007945 */ /* 0x000fe20003800000 */
[----:B------:R-:W4:Y:S01]  /*58f0*/  LDL R251, [R1+0x4] ;  /* 0x0000040001fb7983 */ /* 0x000f220000100800 */
[----:B------:R-:W-:Y:S02]  /*5900*/  IMAD R0, R249, c[0x0][0x20c], R0 ;  /* 0x00008300f9007a24 */ /* 0x000fe400078e0200 */
[----:B------:R-:W-:Y:S02]  /*5910*/  IMAD.MOV.U32 R12, RZ, RZ, c[0x0][0x20c] ;  /* 0x00008300ff0c7624 */ /* 0x000fe400078e00ff */
[----:B------:R-:W1:Y:S01]  /*5920*/  S2R R7, SR_TID.X ;  /* 0x0000000000077919 */ /* 0x000e620000002100 */
[----:B------:R-:W-:Y:S02]  /*5930*/  IMAD.IADD R0, R3, 0x1, R0 ;  /* 0x0000000103007824 */ /* 0x000fe400078e0200 */
[----:B------:R-:W-:Y:S02]  /*5940*/  IMAD.WIDE.U32 R2, R2, 0x30, RZ ;  /* 0x0000003002027825 */ /* 0x000fe400078e00ff */
[----:B------:R-:W-:Y:S02]  /*5950*/  BAR.SYNC.DEFER_BLOCKING 0x0 ;  /* 0x0000000000007b1d */ /* 0x000fe40000010000 */
[----:B------:R-:W-:Y:S04]  /*5960*/  IMAD R0, R0, 0x30, RZ ;  /* 0x0000003000007824 */ /* 0x000fe800078e02ff */
[----:B------:R-:W-:Y:S01]  /*5970*/  IMAD.IADD R0, R3, 0x1, R0 ;  /* 0x0000000103007824 */ /* 0x000fe200078e0200 */
[----:B-----5:R-:W-:Y:S05]  /*5980*/  LDSM.16.M88.4 R16, [R134+0x800] ;  /* 0x000800008610783b */ /* 0x020fea0000000200 */
[----:B------:R-:W-:Y:S01]  /*5990*/  LDSM.16.M88.4 R24, [R134+0x1000] ;  /* 0x001000008618783b */ /* 0x000fe20000000200 */
[----:B----4-:R-:W-:Y:S02]  /*59a0*/  LOP3.LUT P3, RZ, R251, 0x1, RZ, 0xc0, !PT ;  /* 0x00000001fbff7812 */ /* 0x010fe4000786c0ff */
[----:B-1----:R-:W-:Y:S02]  /*59b0*/  ISETP.GT.AND P2, PT, R7, 0x7f, PT ;  /* 0x0000007f0700780c */ /* 0x002fe40003f44270 */
[-C--:B--2---:R-:W-:Y:S02]  /*59c0*/  IADD3 R3, P0, R10, R2.reuse, RZ ;  /* 0x000000020a037210 */ /* 0x084fe40007f1e0ff */
[----:B------:R-:W-:Y:S02]  /*59d0*/  SHF.R.S32.HI R252, RZ, 0x1f, R7 ;  /* 0x0000001ffffc7819 */ /* 0x000fe40000011407 */
[----:B------:R-:W-:Y:S01]  /*59e0*/  LOP3.LUT P1, RZ, R251, 0x2, RZ, 0xc0, !PT ;  /* 0x00000002fbff7812 */ /* 0x000fe2000782c0ff */
[--C-:B---3--:R-:W-:Y:S01]  /*59f0*/  IMAD.X R6, R0, 0x1, R9.reuse, P0 ;  /* 0x0000000100067824 */ /* 0x108fe200000e0609 */
[----:B------:R-:W-:Y:S04]  /*5a00*/  LEA.HI R252, R252, R7, RZ, 0x3 ;  /* 0x00000007fcfc7211 */ /* 0x000fe800078f18ff */
[----:B------:R-:W-:Y:S02]  /*5a10*/  LOP3.LUT R252, R252, 0xfffffff8, RZ, 0xc0, !PT ;  /* 0xfffffff8fcfc7812 */ /* 0x000fe400078ec0ff */
[C---:B------:R-:W-:Y:S03]  /*5a20*/  @!P2 LEA R5, P0, R4.reuse, R2, 0x5 ;  /* 0x000000020405a211 */ /* 0x040fe600078028ff */
[----:B------:R-:W-:Y:S01]  /*5a30*/  IMAD.IADD R252, R7, 0x1, -R252 ;  /* 0x0000000107fc7824 */ /* 0x000fe200078e0afc */
[----:B------:R-:W-:Y:S02]  /*5a40*/  @!P2 LEA.HI.X R4, R4, R0, R12, 0x5, P0 ;  /* 0x000000000404a211 */ /* 0x000fe400000f2c0c */
[C---:B------:R-:W-:Y:S02]  /*5a50*/  LEA R2, P0, R3.reuse, c[0x0][0x1f8], 0x1 ;  /* 0x00007e0003027a11 */ /* 0x040fe400078008ff */
[----:B------:R-:W-:Y:S02]  /*5a60*/  LOP3.LUT P4, RZ, R252, 0x2, RZ, 0xc0, !PT ;  /* 0x00000002fcff7812 */ /* 0x000fe4000788c0ff */
[----:B------:R-:W-:Y:S02]  /*5a70*/  LEA.HI.X R3, R3, c[0x0][0x1fc], R6, 0x1, P0 ;  /* 0x00007f0003037a11 */ /* 0x000fe400000f0c06 */
[----:B------:R-:W-:Y:S05]  /*5a80*/  @!P2 IADD3 R0, P0, R5, R10, RZ ;  /* 0x0000000a0500a210 */ /* 0x000fea0007f1e0ff */
[----:B------:R-:W-:Y:S01]  /*5a90*/  @!P2 IMAD.X R4, R4, 0x1, R9, P0 ;  /* 0x000000010404a824 */ /* 0x000fe200000e0609 */
[C---:B------:R-:W-:Y:S01]  /*5aa0*/  @!P2 LEA R246, P0, R0.reuse, c[0x0][0x1f8], 0x1 ;  /* 0x00007e0000f6aa11 */ /* 0x040fe200078008ff */
[----:B------:R-:W1:Y:S03]  /*5ab0*/  LDSM.16.M88.4 R8, [R134] ;  /* 0x000000008608783b */ /* 0x000e660000000200 */
[----:B------:R-:W-:Y:S02]  /*5ac0*/  @!P2 LEA.HI.X R247, R0, c[0x0][0x1fc], R4, 0x1, P0 ;  /* 0x00007f0000f7aa11 */ /* 0x000fe400000f0c04 */
[C---:B------:R-:W-:Y:S02]  /*5ad0*/  IADD3 R0, R134.reuse, 0x20, RZ ;  /* 0x0000002086007810 */ /* 0x040fe40007ffe0ff */
[C---:B------:R-:W-:Y:S05]  /*5ae0*/  @P4 IADD3 R0, R134.reuse, -0x20, RZ ;  /* 0xffffffe086004810 */ /* 0x040fea0007ffe0ff */
[----:B------:R-:W2:Y:S05]  /*5af0*/  LDSM.16.M88.4 R168, [R0] ;  /* 0x0000000000a8783b */ /* 0x000eaa0000000200 */
[----:B------:R-:W3:Y:S05]  /*5b00*/  LDSM.16.M88.4 R172, [R0+0x800] ;  /* 0x0008000000ac783b */ /* 0x000eea0000000200 */
[----:B------:R4:W2:Y:S05]  /*5b10*/  LDSM.16.M88.4 R176, [R0+0x1000] ;  /* 0x0010000000b0783b */ /* 0x0008aa0000000200 */
[----:B------:R-:W-:Y:S01]  /*5b20*/  @!PT LDS RZ, [RZ] ;  /* 0x00000000fffff984 */ /* 0x000fe20000000800 */
[----:B------:R-:W-:Y:S01]  /*5b30*/  @!PT LDS RZ, [RZ] ;  /* 0x00000000fffff984 */ /* 0x000fe20000000800 */
[----:B------:R-:W-:Y:S01]  /*5b40*/  @!PT LDS RZ, [RZ] ;  /* 0x00000000fffff984 */ /* 0x000fe20000000800 */
[----:B------:R2:W-:Y:S05]  /*5b50*/  LDGSTS.E.BYPASS.LTC128B.128 [R248+0x4080], [R2.64], !P5 ;  /* 0x0408000002f87fae */ /* 0x0005ea000e901d46 */
[----:B------:R2:W-:Y:S05]  /*5b60*/  LDGSTS.E.BYPASS.LTC128B.128 [R248+0x5880], [R2.64+0x80], !P6 ;  /* 0x0588008002f87fae */ /* 0x0005ea000f101d46 */
[----:B------:R2:W-:Y:S01]  /*5b70*/  LDGSTS.E.BYPASS.LTC128B.128 [R248+0x7080], [R2.64+0x100], !P3 ;  /* 0x0708010002f87fae */ /* 0x0005e2000d901d46 */
[C---:B-1----:R-:W-:Y:S04]  /*5b80*/  HMMA.16816.F32.BF16 R4, R160.reuse, R8, RZ ;  /* 0x00000008a004723c */ /* 0x042fe800000418ff */
[----:B------:R2:W-:Y:S01]  /*5b90*/  LDGSTS.E.BYPASS.LTC128B.128 [R248+0x8880], [R2.64+0x180], !P1 ;  /* 0x0888018002f87fae */ /* 0x0005e2000c901d46 */
[----:B----4-:R-:W-:Y:S04]  /*5ba0*/  IADD3 R0, R134, 0x40, RZ ;  /* 0x0000004086007810 */ /* 0x010fe80007ffe0ff */
[----:B------:R1:W-:Y:S01]  /*5bb0*/  @!P2 LDGSTS.E.BYPASS.LTC128B.128 [R248+0x5080], [R246.64], !P5 ;  /* 0x05080000f6f8afae */ /* 0x0003e2000e901d46 */
[C---:B------:R-:W-:Y:S04]  /*5bc0*/  HMMA.16816.F32.BF16 R8, R160.reuse, R10, RZ ;  /* 0x0000000aa008723c */ /* 0x040fe800000418ff */
[----:B------:R1:W-:Y:S04]  /*5bd0*/  @!P2 LDGSTS.E.BYPASS.LTC128B.128 [R248+0x6880], [R246.64+0x80], !P6 ;  /* 0x06880080f6f8afae */ /* 0x0003e8000f101d46 */
[C---:B------:R-:W-:Y:S01]  /*5be0*/  HMMA.16816.F32.BF16 R12, R160.reuse, R16, RZ ;  /* 0x00000010a00c723c */ /* 0x040fe200000418ff */
[----:B------:R1:W-:Y:S05]  /*5bf0*/  @!P2 LDGSTS.E.BYPASS.LTC128B.128 [R248+0x8080], [R246.64+0x100], !P3 ;  /* 0x08080100f6f8afae */ /* 0x0003ea000d901d46 */
[----:B------:R1:W-:Y:S01]  /*5c00*/  @!P2 LDGSTS.E.BYPASS.LTC128B.128 [R248+0x9880], [R246.64+0x180], !P1 ;  /* 0x09880180f6f8afae */ /* 0x0003e2000c901d46 */
[----:B------:R-:W-:Y:S01]  /*5c10*/  LOP3.LUT P1, RZ, R252, 0x4, RZ, 0xc0, !PT ;  /* 0x00000004fcff7812 */ /* 0x000fe2000782c0ff */
[C---:B------:R-:W-:Y:S03]  /*5c20*/  HMMA.16816.F32.BF16 R16, R160.reuse, R18, RZ ;  /* 0x00000012a010723c */ /* 0x040fe600000418ff */
[----:B------:R-:W0:Y:S05]  /*5c30*/  LDGDEPBAR ;  /* 0x00000000000079af */ /* 0x000e2a0000000000 */
[C---:B------:R-:W-:Y:S01]  /*5c40*/  HMMA.16816.F32.BF16 R20, R160.reuse, R24, RZ ;  /* 0x00000018a014723c */ /* 0x040fe200000418ff */
[----:B--2---:R-:W2:Y:S03]  /*5c50*/  LDL R2, [R1+0x50] ;  /* 0x0000500001027983 */ /* 0x004ea60000100800 */
[----:B------:R-:W-:Y:S04]  /*5c60*/  @P1 IADD3 R0, R134, -0x40, RZ ;  /* 0xffffffc086001810 */ /* 0x000fe80007ffe0ff */
[----:B------:R-:W-:Y:S08]  /*5c70*/  HMMA.16816.F32.BF16 R24, R160, R26, RZ ;  /* 0x0000001aa018723c */ /* 0x000ff000000418ff */
[C---:B------:R-:W-:Y:S08]  /*5c80*/  HMMA.16816.F32.BF16 R4, R164.reuse, R168, R4 ;  /* 0x000000a8a404723c */ /* 0x040ff00000041804 */
[C---:B------:R-:W-:Y:S01]  /*5c90*/  HMMA.16816.F32.BF16 R8, R164.reuse, R170, R8 ;  /* 0x000000aaa408723c */ /* 0x040fe20000041808 */
[----:B------:R-:W4:Y:S07]  /*5ca0*/  LDSM.16.M88.4 R168, [R0] ;  /* 0x0000000000a8783b */ /* 0x000f2e0000000200 */
[C---:B---3--:R-:W-:Y:S08]  /*5cb0*/  HMMA.16816.F32.BF16 R12, R164.reuse, R172, R12 ;  /* 0x000000aca40c723c */ /* 0x048ff0000004180c */
[C---:B------:R-:W-:Y:S01]  /*5cc0*/  HMMA.16816.F32.BF16 R16, R164.reuse, R174, R16 ;  /* 0x000000aea410723c */ /* 0x040fe20000041810 */
[----:B------:R-:W3:Y:S07]  /*5cd0*/  LDSM.16.M88.4 R172, [R0+0x800] ;  /* 0x0008000000ac783b */ /* 0x000eee0000000200 */
[C---:B------:R-:W-:Y:S08]  /*5ce0*/  HMMA.16816.F32.BF16 R20, R164.reuse, R176, R20 ;  /* 0x000000b0a414723c */ /* 0x040ff00000041814 */
[----:B------:R-:W-:Y:S08]  /*5cf0*/  HMMA.16816.F32.BF16 R24, R164, R178, R24 ;  /* 0x000000b2a418723c */ /* 0x000ff00000041818 */
[C---:B----4-:R-:W-:Y:S08]  /*5d00*/  HMMA.16816.F32.BF16 R4, R180.reuse, R168, R4 ;  /* 0x000000a8b404723c */ /* 0x050ff00000041804 */
[C---:B------:R-:W-:Y:S01]  /*5d10*/  HMMA.16816.F32.BF16 R8, R180.reuse, R170, R8 ;  /* 0x000000aab408723c */ /* 0x040fe20000041808 */
[----:B------:R-:W4:Y:S07]  /*5d20*/  LDSM.16.M88.4 R168, [R0+0x1000] ;  /* 0x0010000000a8783b */ /* 0x000f2e0000000200 */
[C---:B---3--:R-:W-:Y:S08]  /*5d30*/  HMMA.16816.F32.BF16 R12, R180.reuse, R172, R12 ;  /* 0x000000acb40c723c */ /* 0x048ff0000004180c */
[C---:B------:R-:W-:Y:S01]  /*5d40*/  HMMA.16816.F32.BF16 R16, R180.reuse, R174, R16 ;  /* 0x000000aeb410723c */ /* 0x040fe20000041810 */
[----:B------:R-:W3:Y:S07]  /*5d50*/  LDSM.16.M88.4 R172, [R135] ;  /* 0x0000000087ac783b */ /* 0x000eee0000000200 */
[C---:B----4-:R-:W-:Y:S08]  /*5d60*/  HMMA.16816.F32.BF16 R20, R180.reuse, R168, R20 ;  /* 0x000000a8b414723c */ /* 0x050ff00000041814 */
[----:B------:R-:W-:Y:S01]  /*5d70*/  HMMA.16816.F32.BF16 R24, R180, R170, R24 ;  /* 0x000000aab418723c */ /* 0x000fe20000041818 */
[----:B------:R-:W4:Y:S07]  /*5d80*/  LDSM.16.M88.4 R168, [R135+0x800] ;  /* 0x0008000087a8783b */ /* 0x000f2e0000000200 */
[C---:B---3--:R-:W-:Y:S08]  /*5d90*/  HMMA.16816.F32.BF16 R4, R184.reuse, R172, R4 ;  /* 0x000000acb804723c */ /* 0x048ff00000041804 */
[C---:B------:R-:W-:Y:S01]  /*5da0*/  HMMA.16816.F32.BF16 R8, R184.reuse, R174, R8 ;  /* 0x000000aeb808723c */ /* 0x040fe20000041808 */
[----:B------:R-:W3:Y:S07]  /*5db0*/  LDSM.16.M88.4 R172, [R135+0x1000] ;  /* 0x0010000087ac783b */ /* 0x000eee0000000200 */
[C---:B----4-:R-:W-:Y:S08]  /*5dc0*/  HMMA.16816.F32.BF16 R12, R184.reuse, R168, R12 ;  /* 0x000000a8b80c723c */ /* 0x050ff0000004180c */
[C---:B------:R-:W-:Y:S01]  /*5dd0*/  HMMA.16816.F32.BF16 R16, R184.reuse, R170, R16 ;  /* 0x000000aab810723c */ /* 0x040fe20000041810 */
[----:B------:R-:W4:Y:S07]  /*5de0*/  LDSM.16.M88.4 R168, [R134+0x1800] ;  /* 0x0018000086a8783b */ /* 0x000f2e0000000200 */
[C---:B---3--:R-:W-:Y:S08]  /*5df0*/  HMMA.16816.F32.BF16 R20, R184.reuse, R172, R20 ;  /* 0x000000acb814723c */ /* 0x048ff00000041814 */
[----:B------:R-:W-:Y:S01]  /*5e00*/  HMMA.16816.F32.BF16 R24, R184, R174, R24 ;  /* 0x000000aeb818723c */ /* 0x000fe20000041818 */
[----:B------:R-:W3:Y:S07]  /*5e10*/  LDSM.16.M88.4 R172, [R134+0x2000] ;  /* 0x0020000086ac783b */ /* 0x000eee0000000200 */
[C---:B----4-:R-:W-:Y:S08]  /*5e20*/  HMMA.16816.F32.BF16 R4, R188.reuse, R168, R4 ;  /* 0x000000a8bc04723c */ /* 0x050ff00000041804 */
[C---:B------:R-:W-:Y:S01]  /*5e30*/  HMMA.16816.F32.BF16 R8, R188.reuse, R170, R8 ;  /* 0x000000aabc08723c */ /* 0x040fe20000041808 */
[----:B------:R-:W4:Y:S07]  /*5e40*/  LDSM.16.M88.4 R168, [R134+0x2800] ;  /* 0x0028000086a8783b */ /* 0x000f2e0000000200 */
[C---:B---3--:R-:W-:Y:S08]  /*5e50*/  HMMA.16816.F32.BF16 R12, R188.reuse, R172, R12 ;  /* 0x000000acbc0c723c */ /* 0x048ff0000004180c */
[C---:B------:R-:W-:Y:S01]  /*5e60*/  HMMA.16816.F32.BF16 R16, R188.reuse, R174, R16 ;  /* 0x000000aebc10723c */ /* 0x040fe20000041810 */
[----:B------:R-:W3:Y:S07]  /*5e70*/  LDSM.16.M88.4 R172, [R240+0x1800] ;  /* 0x00180000f0ac783b */ /* 0x000eee0000000200 */
[C---:B----4-:R-:W-:Y:S08]  /*5e80*/  HMMA.16816.F32.BF16 R20, R188.reuse, R168, R20 ;  /* 0x000000a8bc14723c */ /* 0x050ff00000041814 */
[----:B------:R-:W-:Y:S01]  /*5e90*/  HMMA.16816.F32.BF16 R24, R188, R170, R24 ;  /* 0x000000aabc18723c */ /* 0x000fe20000041818 */
[----:B------:R-:W4:Y:S07]  /*5ea0*/  LDSM.16.M88.4 R168, [R240+0x2000] ;  /* 0x00200000f0a8783b */ /* 0x000f2e0000000200 */
[C---:B---3--:R-:W-:Y:S08]  /*5eb0*/  HMMA.16816.F32.BF16 R4, R192.reuse, R172, R4 ;  /* 0x000000acc004723c */ /* 0x048ff00000041804 */
[C---:B------:R-:W-:Y:S01]  /*5ec0*/  HMMA.16816.F32.BF16 R8, R192.reuse, R174, R8 ;  /* 0x000000aec008723c */ /* 0x040fe20000041808 */
[----:B------:R-:W3:Y:S02]  /*5ed0*/  LDSM.16.M88.4 R172, [R240+0x2800] ;  /* 0x00280000f0ac783b */ /* 0x000ee40000000200 */
[----:B--2---:R-:W-:Y:S05]  /*5ee0*/  ISETP.GT.AND P4, PT, R249, R2, PT ;  /* 0x00000002f900720c */ /* 0x004fea0003f84270 */
[C---:B----4-:R-:W-:Y:S08]  /*5ef0*/  HMMA.16816.F32.BF16 R12, R192.reuse, R168, R12 ;  /* 0x000000a8c00c723c */ /* 0x050ff0000004180c */
        /* <DEDUP_REMOVED lines=79> */
[----:B------:R2:W4:Y:S07]  /*63f0*/  LDSM.16.M88.4 R168, [R0+0x5800] ;  /* 0x0058000000a8783b */ /* 0x00052e0000000200 */
[C---:B---3--:R-:W-:Y:S08]  /*6400*/  HMMA.16816.F32.BF16 R12, R228.reuse, R172, R12 ;  /* 0x000000ace40c723c */ /* 0x048ff0000004180c */
[C---:B------:R-:W-:Y:S01]  /*6410*/  HMMA.16816.F32.BF16 R16, R228.reuse, R174, R16 ;  /* 0x000000aee410723c */ /* 0x040fe20000041810 */
[----:B------:R-:W3:Y:S03]  /*6420*/  LDSM.16.M88.4 R172, [R135+0x4800] ;  /* 0x0048000087ac783b */ /* 0x000ee60000000200 */
[----:B--2---:R-:W-:Y:S04]  /*6430*/  IMAD.MOV.U32 R0, RZ, RZ, R133 ;  /* 0x000000ffff007224 */ /* 0x004fe800078e0085 */
[C---:B----4-:R-:W-:Y:S08]  /*6440*/  HMMA.16816.F32.BF16 R20, R228.reuse, R168, R20 ;  /* 0x000000a8e414723c */ /* 0x050ff00000041814 */
[----:B------:R-:W-:Y:S01]  /*6450*/  HMMA.16816.F32.BF16 R24, R228, R170, R24 ;  /* 0x000000aae418723c */ /* 0x000fe20000041818 */
[----:B------:R-:W2:Y:S07]  /*6460*/  LDSM.16.M88.4 R168, [R135+0x5000] ;  /* 0x0050000087a8783b */ /* 0x000eae0000000200 */
[C---:B---3--:R-:W-:Y:S08]  /*6470*/  HMMA.16816.F32.BF16 R4, R232.reuse, R172, R4 ;  /* 0x000000ace804723c */ /* 0x048ff00000041804 */
[C---:B------:R-:W-:Y:S01]  /*6480*/  HMMA.16816.F32.BF16 R8, R232.reuse, R174, R8 ;  /* 0x000000aee808723c */ /* 0x040fe20000041808 */
[----:B------:R-:W3:Y:S01]  /*6490*/  LDSM.16.M88.4 R172, [R135+0x5800] ;  /* 0x0058000087ac783b */ /* 0x000ee20000000200 */
[----:B------:R-:W-:Y:S04]  /*64a0*/  DEPBAR.LE SB0, 0x0 ;  /* 0x000080000000791a */ /* 0x000fe80000000000 */
[----:B------:R-:W-:Y:S02]  /*64b0*/  BAR.SYNC.DEFER_BLOCKING 0x0 ;  /* 0x0000000000007b1d */ /* 0x000fe40000010000 */
[C---:B--2---:R-:W-:Y:S08]  /*64c0*/  HMMA.16816.F32.BF16 R12, R232.reuse, R168, R12 ;  /* 0x000000a8e80c723c */ /* 0x044ff0000004180c */
[C---:B------:R-:W-:Y:S08]  /*64d0*/  HMMA.16816.F32.BF16 R16, R232.reuse, R170, R16 ;  /* 0x000000aae810723c */ /* 0x040ff00000041810 */
[C---:B---3--:R-:W-:Y:S08]  /*64e0*/  HMMA.16816.F32.BF16 R20, R232.reuse, R172, R20 ;  /* 0x000000ace814723c */ /* 0x048ff00000041814 */
[----:B------:R-:W-:Y:S01]  /*64f0*/  HMMA.16816.F32.BF16 R24, R232, R174, R24 ;  /* 0x000000aee818723c */ /* 0x000fe20000041818 */
[----:B------:R-:W-:Y:S07]  /*6500*/  @!UPT UIADD3 URZ, URZ, URZ, URZ ;  /* 0x0000003f3f3ff290 */ /* 0x000fee000fffe03f */
[----:B------:R-:W-:-:S11]  /*6510*/  @!P4 BRA `(.L_x_2616) ;  /* 0x000002b00000c947 */ /* 0x000fd60003800000 */
[----:B-1----:R-:W2:Y:S04]  /*6520*/  LDL.64 R176, [R1+0x18] ;  /* 0x0000180001b07983 */ /* 0x002ea80000100a00 */
[----:B------:R-:W3:Y:S04]  /*6530*/  LDL.64 R246, [R1+0x8] ;  /* 0x0000080001f67983 */ /* 0x000ee80000100a00 */
[----:B------:R-:W1:Y:S02]  /*6540*/  S2R R2, SR_TID.X ;  /* 0x0000000000027919 */ /* 0x000e640000002100 */
[----:B-1----:R-:W-:Y:S04]  /*6550*/  SHF.R.S32.HI R252, RZ, 0x1f, R2 ;  /* 0x0000001ffffc7819 */ /* 0x002fe80000011402 */
[----:B------:R-:W-:Y:S02]  /*6560*/  LEA.HI R252, R252, R2, RZ, 0x3 ;  /* 0x00000002fcfc7211 */ /* 0x000fe400078f18ff */
[----:B------:R-:W-:Y:S02]  /*6570*/  IADD3 R2, R249, -0x1, RZ ;  /* 0xfffffffff9027810 */ /* 0x000fe40007ffe0ff */
[----:B------:R-:W-:Y:S02]  /*6580*/  SHF.R.S32.HI R252, RZ, 0x3, R252 ;  /* 0x00000003fffc7819 */ /* 0x000fe400000114fc */
[----:B------:R-:W-:Y:S05]  /*6590*/  SHF.R.S32.HI R3, RZ, 0x1f, R2 ;  /* 0x0000001fff037819 */ /* 0x000fea0000011402 */
        /* <DEDUP_REMOVED lines=13> */
[C---:B------:R-:W-:Y:S04]  /*6670*/  @P0 LEA R2, P2, R170.reuse, R2, 0x5 ;  /* 0x00000002aa020211 */ /* 0x040fe800078428ff */
[----:B------:R-:W-:Y:S01]  /*6680*/  @P0 LEA.HI.X R168, R170, R3, R168, 0x5, P2 ;  /* 0x00000003aaa80211 */ /* 0x000fe200010f2ca8 */
[--C-:B---3--:R-:W-:Y:S01]  /*6690*/  @P1 IMAD.X R170, R3, 0x1, R247.reuse, P3 ;  /* 0x0000000103aa1824 */ /* 0x108fe200018e06f7 */
        /* <DEDUP_REMOVED lines=19> */
.L_x_2616:
[----:B-1----:R-:W-:Y:S05]  /*67d0*/  BSYNC B0 ;  /* 0x0000000000007941 */ /* 0x002fea0003800000 */
.L_x_2615:
[----:B------:R-:W-:Y:S01]  /*67e0*/  FMNMX.FTZ R2, R4, R133, !PT ;  /* 0x0000008504027209 */ /* 0x000fe20007810000 */
[----:B------:R-:W2:Y:S01]  /*67f0*/  LDL.LU R169, [R1] ;  /* 0x0000000001a97983 */ /* 0x000ea20000300800 */
[----:B------:R-:W-:Y:S02]  /*6800*/  IADD3 R249, R249, -0x1, RZ ;  /* 0xfffffffff9f97810 */ /* 0x000fe40007ffe0ff */
[----:B------:R-:W-:Y:S01]  /*6810*/  FMNMX.FTZ R2, R5, R2, !PT ;  /* 0x0000000205027209 */ /* 0x000fe20007810000 */
[----:B------:R-:W0:Y:S03]  /*6820*/  LDGDEPBAR ;  /* 0x00000000000079af */ /* 0x000e260000000000 */
        /* <DEDUP_REMOVED lines=29> */
[----:B------:R-:W4:Y:S01]  /*6a00*/  MUFU.EX2 R8, R168 ;  /* 0x000000a800087308 */ /* 0x000f220000000800 */
[----:B-1----:R-:W-:Y:S02]  /*6a10*/  FFMA.FTZ R0, R9, c[0x0][0x2d0], -R2 ;  /* 0x0000b40009007a23 */ /* 0x002fe40000010802 */
[C---:B---3--:R-:W-:Y:S01]  /*6a20*/  FMUL.FTZ R12, R3.reuse, R148 ;  /* 0x00000094030c7220 */ /* 0x048fe20000410000 */
[----:B------:R-:W-:Y:S01]  /*6a30*/  MOV R148, R20 ;  /* 0x0000001400947202 */ /* 0x000fe20000000f00 */
[C---:B------:R-:W-:Y:S02]  /*6a40*/  FMUL.FTZ R13, R3.reuse, R149 ;  /* 0x00000095030d7220 */ /* 0x040fe40000410000 */
[C---:B------:R-:W-:Y:S03]  /*6a50*/  FMUL.FTZ R16, R3.reuse, R144 ;  /* 0x0000009003107220 */ /* 0x040fe60000410000 */
[----:B------:R4:W-:Y:S01]  /*6a60*/  MUFU.EX2 R2, R0 ;  /* 0x0000000000027308 */ /* 0x0009e20000000800 */
        /* <DEDUP_REMOVED lines=11> */
[----:B------:R-:W3:Y:S01]  /*6b20*/  MUFU.EX2 R4, R4 ;  /* 0x0000000400047308 */ /* 0x000ee20000000800 */
[C---:B------:R-:W-:Y:S02]  /*6b30*/  FMUL.FTZ R44, R3.reuse, R44 ;  /* 0x0000002c032c7220 */ /* 0x040fe40000410000 */
[C---:B------:R-:W-:Y:S02]  /*6b40*/  FMUL.FTZ R45, R3.reuse, R45 ;  /* 0x0000002d032d7220 */ /* 0x040fe40000410000 */
[C---:B----4-:R-:W-:Y:S02]  /*6b50*/  FFMA.FTZ R0, R3.reuse, R250, R8 ;  /* 0x000000fa03007223 */ /* 0x050fe40000010008 */
[C---:B------:R-:W-:Y:S02]  /*6b60*/  FMUL.FTZ R48, R3.reuse, R48 ;  /* 0x0000003003307220 */ /* 0x040fe40000410000 */
[C---:B------:R-:W-:Y:S01]  /*6b70*/  FMUL.FTZ R49, R3.reuse, R49 ;  /* 0x0000003103317220 */ /* 0x040fe20000410000 */
[----:B------:R-:W-:Y:S01]  /*6b80*/  MUFU.EX2 R145, R178 ;  /* 0x000000b200917308 */ /* 0x000fe20000000800 */
[C---:B------:R-:W-:Y:S02]  /*6b90*/  FMUL.FTZ R52, R3.reuse, R52 ;  /* 0x0000003403347220 */ /* 0x040fe40000410000 */
[----:B------:R-:W-:Y:S01]  /*6ba0*/  FMUL.FTZ R53, R3, R53 ;  /* 0x0000003503357220 */ /* 0x000fe20000410000 */
[C---:B-1----:R-:W-:Y:S01]  /*6bb0*/  F2FP.BF16.PACK_AB R168, R5.reuse, R8 ;  /* 0x0000000805a8723e */ /* 0x042fe200000010ff */
[----:B------:R-:W-:Y:S02]  /*6bc0*/  FADD.FTZ R0, R5, R0 ;  /* 0x0000000005007221 */ /* 0x000fe40000010000 */
[C---:B------:R-:W-:Y:S01]  /*6bd0*/  FMUL.FTZ R5, R3.reuse, R157 ;  /* 0x0000009d03057220 */ /* 0x040fe20000410000 */
[----:B------:R-:W-:Y:S01]  /*6be0*/  MOV R157, R25 ;  /* 0x00000019009d7202 */ /* 0x000fe20000000f00 */
[C---:B------:R-:W-:Y:S01]  /*6bf0*/  FMUL.FTZ R25, R3.reuse, R137 ;  /* 0x0000008903197220 */ /* 0x040fe20000410000 */
[----:B------:R-:W-:Y:S01]  /*6c00*/  MUFU.EX2 R144, R177 ;  /* 0x000000b100907308 */ /* 0x000fe20000000800 */
[C---:B------:R-:W-:Y:S01]  /*6c10*/  FMUL.FTZ R8, R3.reuse, R152 ;  /* 0x0000009803087220 */ /* 0x040fe20000410000 */
[----:B------:R-:W-:Y:S01]  /*6c20*/  MOV R152, R24 ;  /* 0x0000001800987202 */ /* 0x000fe20000000f00 */
[C---:B------:R-:W-:Y:S01]  /*6c30*/  FMUL.FTZ R24, R3.reuse, R136 ;  /* 0x0000008803187220 */ /* 0x040fe20000410000 */
[----:B---3--:R-:W-:Y:S01]  /*6c40*/  F2FP.BF16.PACK_AB R170, R2, R4 ;  /* 0x0000000402aa723e */ /* 0x008fe200000010ff */
[----:B------:R-:W-:Y:S02]  /*6c50*/  FADD.FTZ R0, R4, R0 ;  /* 0x0000000004007221 */ /* 0x000fe40000010000 */
[C---:B------:R-:W-:Y:S02]  /*6c60*/  FMUL.FTZ R56, R3.reuse, R56 ;  /* 0x0000003803387220 */ /* 0x040fe40000410000 */
[----:B------:R-:W-:Y:S01]  /*6c70*/  FADD.FTZ R247, R2, R0 ;  /* 0x0000000002f77221 */ /* 0x000fe20000010000 */
        /* <DEDUP_REMOVED lines=49> */
[----:B-1----:R-:W-:Y:S01]  /*6f90*/  FMNMX.FTZ R0, R0, R2, !PT ;  /* 0x0000000200007209 */ /* 0x002fe20007810000 */
[----:B------:R-:W-:Y:S04]  /*6fa0*/  FMUL.FTZ R129, R3, R129 ;  /* 0x0000008103817220 */ /* 0x000fe80000410000 */
        /* <DEDUP_REMOVED lines=19> */
[----:B------:R-:W3:Y:S01]  /*70e0*/  MUFU.EX2 R7, R7 ;  /* 0x0000000700077308 */ /* 0x000ee20000000800 */
[C---:B-1----:R-:W-:Y:S02]  /*70f0*/  FMUL.FTZ R26, R0.reuse, R138 ;  /* 0x0000008a001a7220 */ /* 0x042fe40000410000 */
[C---:B------:R-:W-:Y:S02]  /*7100*/  FMUL.FTZ R27, R0.reuse, R139 ;  /* 0x0000008b001b7220 */ /* 0x040fe40000410000 */
[----:B------:R-:W1:Y:S01]  /*7110*/  LDSM.16.MT88.4 R136, [R236] ;  /* 0x00000000ec88783b */ /* 0x000e620000004200 */
[C---:B------:R-:W-:Y:S04]  /*7120*/  FMUL.FTZ R10, R0.reuse, R154 ;  /* 0x0000009a000a7220 */ /* 0x040fe80000410000 */
[----:B------:R-:W-:Y:S01]  /*7130*/  MUFU.EX2 R178, R173 ;  /* 0x000000ad00b27308 */ /* 0x000fe20000000800 */
[C---:B------:R-:W-:Y:S02]  /*7140*/  FMUL.FTZ R11, R0.reuse, R155 ;  /* 0x0000009b000b7220 */ /* 0x040fe40000410000 */
[C---:B------:R-:W-:Y:S02]  /*7150*/  FMUL.FTZ R18, R0.reuse, R146 ;  /* 0x0000009200127220 */ /* 0x040fe40000410000 */
[C---:B--2---:R-:W-:Y:S02]  /*7160*/  FFMA.FTZ R4, R0.reuse, R169, R6 ;  /* 0x000000a900047223 */ /* 0x044fe40000010006 */
[C---:B------:R-:W-:Y:S02]  /*7170*/  FMUL.FTZ R19, R0.reuse, R147 ;  /* 0x0000009300137220 */ /* 0x040fe40000410000 */
[C---:B------:R-:W-:Y:S01]  /*7180*/  FMUL.FTZ R22, R0.reuse, R142 ;  /* 0x0000008e00167220 */ /* 0x040fe20000410000 */
[----:B------:R-:W-:Y:S01]  /*7190*/  MUFU.EX2 R177, R175 ;  /* 0x000000af00b17308 */ /* 0x000fe20000000800 */
[C---:B------:R-:W-:Y:S02]  /*71a0*/  FMUL.FTZ R23, R0.reuse, R143 ;  /* 0x0000008f00177220 */ /* 0x040fe40000410000 */
[C---:B------:R-:W-:Y:S01]  /*71b0*/  FMUL.FTZ R14, R0.reuse, R150 ;  /* 0x00000096000e7220 */ /* 0x040fe20000410000 */
[C---:B---3--:R-:W-:Y:S01]  /*71c0*/  F2FP.BF16.PACK_AB R169, R7.reuse, R6 ;  /* 0x0000000607a9723e */ /* 0x048fe200000010ff */
        /* <DEDUP_REMOVED lines=56> */
[----:B------:R-:W-:Y:S02]  /*7550*/  FADD.FTZ R132, R7, R4 ;  /* 0x0000000407847221 */ /* 0x000fe40000010000 */
[C---:B------:R-:W-:Y:S02]  /*7560*/  FMUL.FTZ R7, R0.reuse, R159 ;  /* 0x0000009f00077220 */ /* 0x040fe40000410000 */
[C---:B------:R-:W-:Y:S02]  /*7570*/  FMUL.FTZ R126, R0.reuse, R126 ;  /* 0x0000007e007e7220 */ /* 0x040fe40000410000 */
[C---:B------:R-:W-:Y:S02]  /*7580*/  FMUL.FTZ R127, R0.reuse, R127 ;  /* 0x0000007f007f7220 */ /* 0x040fe40000410000 */
[C---:B------:R-:W-:Y:S02]  /*7590*/  FMUL.FTZ R130, R0.reuse, R130 ;  /* 0x0000008200827220 */ /* 0x040fe40000410000 */
[----:B------:R-:W-:Y:S02]  /*75a0*/  FMUL.FTZ R131, R0, R131 ;  /* 0x0000008300837220 */ /* 0x000fe40000410000 */
[----:B------:R-:W2:Y:S01]  /*75b0*/  MUFU.EX2 R0, R171 ;  /* 0x000000ab00007308 */ /* 0x000ea20000000800 */
[C---:B------:R-:W-:Y:S01]  /*75c0*/  FMUL.FTZ R4, R3.reuse, R156 ;  /* 0x0000009c03047220 */ /* 0x040fe20000410000 */
[----:B------:R-:W-:Y:S01]  /*75d0*/  MOV R156, R9 ;  /* 0x00000009009c7202 */ /* 0x000fe20000000f00 */
[C---:B------:R-:W-:Y:S01]  /*75e0*/  FMUL.FTZ R9, R3.reuse, R153 ;  /* 0x0000009903097220 */ /* 0x040fe20000410000 */
[----:B------:R-:W-:Y:S01]  /*75f0*/  MOV R153, R21 ;  /* 0x0000001500997202 */ /* 0x000fe20000000f00 */
[----:B------:R-:W-:Y:S02]  /*7600*/  FMUL.FTZ R21, R3, R141 ;  /* 0x0000008d03157220 */ /* 0x000fe40000410000 */
[----:B------:R-:W-:Y:S03]  /*7610*/  LDSM.16.MT88.4 R140, [R236+0x800] ;  /* 0x00080000ec8c783b */ /* 0x000fe60000004200 */
[----:B------:R-:W-:Y:S10]  /*7620*/  MUFU.EX2 R3, R179 ;  /* 0x000000b300037308 */ /* 0x000ff40000000800 */
[----:B------:R-:W-:Y:S01]  /*7630*/  MUFU.EX2 R173, R156 ;  /* 0x0000009c00ad7308 */ /* 0x000fe20000000800 */
[----:B--2---:R-:W-:Y:S01]  /*7640*/  F2FP.BF16.PACK_AB R171, R151, R0 ;  /* 0x0000000097ab723e */ /* 0x004fe200000010ff */
[----:B------:R-:W-:Y:S08]  /*7650*/  FADD.FTZ R149, R0, R132 ;  /* 0x0000008400957221 */ /* 0x000ff00000010000 */
[----:B------:R-:W2:Y:S01]  /*7660*/  MUFU.EX2 R132, R246 ;  /* 0x000000f600847308 */ /* 0x000ea20000000800 */
[C---:B-1----:R-:W-:Y:S08]  /*7670*/  HMMA.16816.F32.BF16 R4, R168.reuse, R136, R4 ;  /* 0x00000088a804723c */ /* 0x042ff00000041804 */
[C---:B------:R-:W-:Y:S01]  /*7680*/  HMMA.16816.F32.BF16 R8, R168.reuse, R138, R8 ;  /* 0x0000008aa808723c */ /* 0x040fe20000041808 */
[----:B------:R-:W1:Y:S03]  /*7690*/  LDSM.16.MT88.4 R136, [R238] ;  /* 0x00000000ee88783b */ /* 0x000e660000004200 */
[----:B--2---:R-:W-:Y:S04]  /*76a0*/  FADD.FTZ R0, R132, R247 ;  /* 0x000000f784007221 */ /* 0x004fe80000010000 */
[----:B------:R-:W-:Y:S04]  /*76b0*/  FADD.FTZ R0, R3, R0 ;  /* 0x0000000003007221 */ /* 0x000fe80000010000 */
[----:B------:R-:W-:Y:S04]  /*76c0*/  FADD.FTZ R0, R145, R0 ;  /* 0x0000000091007221 */ /* 0x000fe80000010000 */
        /* <DEDUP_REMOVED lines=98> */
[C---:B------:R-:W-:Y:S03]  /*7cf0*/  HMMA.16816.F32.BF16 R120, R136.reuse, R142, R120 ;  /* 0x0000008e8878723c */ /* 0x040fe60000041878 */
[----:B------:R3:W4:Y:S10]  /*7d00*/  MUFU.EX2 R148, R152 ;  /* 0x0000009800947308 */ /* 0x0007340000000800 */
[----:B------:R-:W5:Y:S01]  /*7d10*/  MUFU.EX2 R141, R157 ;  /* 0x0000009d008d7308 */ /* 0x000f620000000800 */
[----:B--2---:R-:W-:Y:S01]  /*7d20*/  F2FP.BF16.PACK_AB R168, R132, R140 ;  /* 0x0000008c84a8723e */ /* 0x004fe200000010ff */
[----:B------:R-:W-:Y:S01]  /*7d30*/  FADD.FTZ R0, R140, R0 ;  /* 0x000000008c007221 */ /* 0x000fe20000010000 */
[C---:B-1----:R-:W-:Y:S03]  /*7d40*/  HMMA.16816.F32.BF16 R124, R136.reuse, R144, R124 ;  /* 0x00000090887c723c */ /* 0x042fe6000004187c */
[----:B------:R-:W-:Y:S01]  /*7d50*/  FADD.FTZ R0, R132, R0 ;  /* 0x0000000084007221 */ /* 0x000fe20000010000 */
[----:B------:R-:W-:Y:S01]  /*7d60*/  MOV R132, R2 ;  /* 0x0000000200847202 */ /* 0x000fe20000000f00 */
[----:B---3--:R-:W1:Y:S02]  /*7d70*/  LDSM.16.MT88.4 R152, [R236+0x1000] ;  /* 0x00100000ec98783b */ /* 0x008e640000004200 */
[----:B----4-:R-:W-:Y:S01]  /*7d80*/  FADD.FTZ R0, R148, R0 ;  /* 0x0000000094007221 */ /* 0x010fe20000010000 */
[----:B------:R-:W-:Y:S05]  /*7d90*/  HMMA.16816.F32.BF16 R128, R136, R146, R128 ;  /* 0x000000928880723c */ /* 0x000fea0000041880 */
[----:B------:R-:W2:Y:S01]  /*7da0*/  LDSM.16.MT88.4 R144, [R238+0x1000] ;  /* 0x00100000ee90783b */ /* 0x000ea20000004200 */
[C---:B-----5:R-:W-:Y:S01]  /*7db0*/  F2FP.BF16.PACK_AB R170, R141.reuse, R148 ;  /* 0x000000948daa723e */ /* 0x060fe200000010ff */
[----:B------:R-:W-:Y:S02]  /*7dc0*/  FADD.FTZ R250, R141, R0 ;  /* 0x000000008dfa7221 */ /* 0x000fe40000010000 */
[----:B------:R-:W-:Y:S04]  /*7dd0*/  FADD.FTZ R0, R150, R3 ;  /* 0x0000000396007221 */ /* 0x000fe80000010000 */
[----:B------:R-:W3:Y:S01]  /*7de0*/  LDSM.16.MT88.4 R136, [R237+0x1000] ;  /* 0x00100000ed88783b */ /* 0x000ee20000004200 */
[----:B------:R-:W-:Y:S04]  /*7df0*/  FADD.FTZ R0, R178, R0 ;  /* 0x00000000b2007221 */ /* 0x000fe80000010000 */
[----:B------:R-:W-:Y:S04]  /*7e00*/  FADD.FTZ R0, R177, R0 ;  /* 0x00000000b1007221 */ /* 0x000fe80000010000 */
[----:B------:R-:W-:Y:S04]  /*7e10*/  FADD.FTZ R0, R176, R0 ;  /* 0x00000000b0007221 */ /* 0x000fe80000010000 */
[----:B------:R-:W-:Y:S04]  /*7e20*/  FADD.FTZ R0, R174, R0 ;  /* 0x00000000ae007221 */ /* 0x000fe80000010000 */
[----:B------:R-:W-:Y:S04]  /*7e30*/  FADD.FTZ R0, R175, R0 ;  /* 0x00000000af007221 */ /* 0x000fe80000010000 */
[----:B------:R-:W-:Y:S01]  /*7e40*/  FADD.FTZ R0, R172, R0 ;  /* 0x00000000ac007221 */ /* 0x000fe20000010000 */
[C---:B-1----:R-:W-:Y:S01]  /*7e50*/  HMMA.16816.F32.BF16 R156, R168.reuse, R152, R4 ;  /* 0x00000098a89c723c */ /* 0x042fe20000041804 */
[----:B------:R-:W1:Y:S04]  /*7e60*/  LDSM.16.MT88.4 R4, [R239+0x1000] ;  /* 0x00100000ef04783b */ /* 0x000e680000004200 */
[----:B------:R-:W-:Y:S03]  /*7e70*/  FADD.FTZ R0, R173, R0 ;  /* 0x00000000ad007221 */ /* 0x000fe60000010000 */
[C---:B------:R-:W-:Y:S01]  /*7e80*/  HMMA.16816.F32.BF16 R152, R168.reuse, R154, R8 ;  /* 0x0000009aa898723c */ /* 0x040fe20000041808 */
[----:B------:R-:W4:Y:S07]  /*7e90*/  LDSM.16.MT88.4 R8, [R236+0x2800] ;  /* 0x00280000ec08783b */ /* 0x000f2e0000004200 */
[C---:B--2---:R-:W-:Y:S01]  /*7ea0*/  HMMA.16816.F32.BF16 R148, R168.reuse, R144, R12 ;  /* 0x00000090a894723c */ /* 0x044fe2000004180c */
[----:B------:R-:W2:Y:S07]  /*7eb0*/  LDSM.16.MT88.4 R12, [R238+0x2800] ;  /* 0x00280000ee0c783b */ /* 0x000eae0000004200 */
[C---:B------:R-:W-:Y:S01]  /*7ec0*/  HMMA.16816.F32.BF16 R144, R168.reuse, R146, R16 ;  /* 0x00000092a890723c */ /* 0x040fe20000041810 */
[----:B------:R-:W-:Y:S07]  /*7ed0*/  STL [R1], R0 ;  /* 0x0000000001007387 */ /* 0x000fee0000100800 */
[C---:B---3--:R-:W-:Y:S08]  /*7ee0*/  HMMA.16816.F32.BF16 R140, R168.reuse, R136, R20 ;  /* 0x00000088a88c723c */ /* 0x048ff00000041814 */
[C---:B------:R-:W-:Y:S08]  /*7ef0*/  HMMA.16816.F32.BF16 R136, R168.reuse, R138, R24 ;  /* 0x0000008aa888723c */ /* 0x040ff00000041818 */
[C---:B-1----:R-:W-:Y:S08]  /*7f00*/  HMMA.16816.F32.BF16 R28, R168.reuse, R4, R28 ;  /* 0x00000004a81c723c */ /* 0x042ff0000004181c */
[C---:B------:R-:W-:Y:S01]  /*7f10*/  HMMA.16816.F32.BF16 R32, R168.reuse, R6, R32 ;  /* 0x00000006a820723c */ /* 0x040fe20000041820 */
[----:B------:R-:W1:Y:S07]  /*7f20*/  LDSM.16.MT88.4 R4, [R237+0x2800] ;  /* 0x00280000ed04783b */ /* 0x000e6e0000004200 */
[C---:B----4-:R-:W-:Y:S08]  /*7f30*/  HMMA.16816.F32.BF16 R36, R168.reuse, R8, R36 ;  /* 0x00000008a824723c */ /* 0x050ff00000041824 */
        /* <DEDUP_REMOVED lines=33> */
.L_x_2614:
[----:B------:R-:W-:Y:S11]  /*8150*/  @!UPT UIADD3 URZ, URZ, URZ, URZ ;  /* 0x0000003f3f3ff290 */ /* 0x000ff6000fffe03f */
[----:B--2---:R-:W-:Y:S05]  /*8160*/  BRA.DIV ~URZ, `(.L_x_2618) ;  /* 0x00005c127f007947 */ /* 0x004fea000b800000 */
[----:B------:R-:W2:Y:S04]  /*8170*/  LDL.LU R6, [R1] ;  /* 0x0000000001067983 */ /* 0x000ea80000300800 */
[----:B------:R-:W1:Y:S02]  /*8180*/  SHFL.BFLY PT, R0, R250, 0x2, 0x1f ;  /* 0x0c401f00fa007f89 */ /* 0x000e6400000e0000 */
[----:B-1----:R-:W-:-:S05]  /*8190*/  FADD.FTZ R0, R0, R250 ;  /* 0x000000fa00007221 */ /* 0x002fca0000010000 */
[----:B------:R-:W1:Y:S02]  /*81a0*/  SHFL.BFLY PT, R5, R0, 0x1, 0x1f ;  /* 0x0c201f0000057f89 */ /* 0x000e6400000e0000 */
[----:B-1----:R-:W-:Y:S02]  /*81b0*/  FADD.FTZ R0, R0, R5 ;  /* 0x0000000500007221 */ /* 0x002fe40000010000 */
[----:B--2---:R-:W1:Y:S02]  /*81c0*/  SHFL.BFLY PT, R2, R6, 0x2, 0x1f ;  /* 0x0c401f0006027f89 */ /* 0x004e6400000e0000 */
[----:B-1----:R-:W-:-:S05]  /*81d0*/  FADD.FTZ R4, R2, R6 ;  /* 0x0000000602047221 */ /* 0x002fca0000010000 */
[----:B------:R1:W2:Y:S02]  /*81e0*/  SHFL.BFLY PT, R3, R4, 0x1, 0x1f ;  /* 0x0c201f0004037f89 */ /* 0x0002a400000e0000 */
.L_x_2681:
        /* <DEDUP_REMOVED lines=26> */
[C---:B-----5:R-:W-:Y:S02]  /*8390*/  FMUL.FTZ R160, R2.reuse, R28 ;  /* 0x0000001c02a07220 */ /* 0x060fe40000410000 */
        /* <DEDUP_REMOVED lines=122> */
.L_x_2611:
        /* <DEDUP_REMOVED lines=19> */
.L_x_2620:
[----:B--2---:R-:W-:Y:S05]  /*8c70*/  BSYNC B0 ;  /* 0x0000000000007941 */ /* 0x004fea0003800000 */
.L_x_2619:
        /* <DEDUP_REMOVED lines=166> */
.L_x_2623:
        /* <DEDUP_REMOVED lines=130> */
.L_x_2682:
[----:B------:R-:W-:Y:S05]  /*9f00*/  BRA.DIV ~URZ, `(.L_x_2626) ;  /* 0x000040627f007947 */ /* 0x000fea000b800000 */
[----:B------:R4:W2:Y:S02]  /*9f10*/  SHFL.IDX PT, R0, R14, RZ, 0x181f ;  /* 0x00181fff0e007589 */ /* 0x0008a400000e0000 */
.L_x_2683:
        /* <DEDUP_REMOVED lines=26> */
.L_x_2628:
[----:B------:R-:W-:Y:S05]  /*a0c0*/  BSYNC B0 ;  /* 0x0000000000007941 */ /* 0x000fea0003800000 */
.L_x_2627:
[----:B------:R-:W-:Y:S05]  /*a0d0*/  BRA.DIV ~URZ, `(.L_x_2629) ;  /* 0x00003ef27f007947 */ /* 0x000fea000b800000 */
[----:B---3--:R3:W4:Y:S04]  /*a0e0*/  SHFL.IDX PT, R10, R12, 0x1, 0x181f ;  /* 0x00381f000c0a7f89 */ /* 0x00872800000e0000 */
[----:B--2---:R3:W2:Y:S02]  /*a0f0*/  SHFL.IDX PT, R0, R14, 0x1, 0x181f ;  /* 0x00381f000e007f89 */ /* 0x0046a400000e0000 */
.L_x_2684:
        /* <DEDUP_REMOVED lines=27> */
.L_x_2631:
[----:B------:R-:W-:Y:S05]  /*a2b0*/  BSYNC B0 ;  /* 0x0000000000007941 */ /* 0x000fea0003800000 */
.L_x_2630:
[----:B------:R-:W-:Y:S05]  /*a2c0*/  BRA.DIV ~URZ, `(.L_x_2632) ;  /* 0x00003dc27f007947 */ /* 0x000fea000b800000 */
[----:B----4-:R4:W3:Y:S02]  /*a2d0*/  SHFL.IDX PT, R10, R12, 0x2, 0x181f ;  /* 0x00581f000c0a7f89 */ /* 0x0108e400000e0000 */
.L_x_2685:
[----:B------:R-:W-:Y:S05]  /*a2e0*/  BRA.DIV ~URZ, `(.L_x_2633) ;  /* 0x00003e127f007947 */ /* 0x000fea000b800000 */
[----:B--2---:R2:W4:Y:S02]  /*a2f0*/  SHFL.IDX PT, R0, R14, 0x2, 0x181f ;  /* 0x00581f000e007f89 */ /* 0x00452400000e0000 */
.L_x_2686:
        /* <DEDUP_REMOVED lines=27> */
.L_x_2635:
[----:B------:R-:W-:Y:S05]  /*a4b0*/  BSYNC B0 ;  /* 0x0000000000007941 */ /* 0x000fea0003800000 */
.L_x_2634:
[----:B------:R-:W-:Y:S05]  /*a4c0*/  BRA.DIV ~URZ, `(.L_x_2636) ;  /* 0x00003c927f007947 */ /* 0x000fea000b800000 */
[----:B-1----:R1:W2:Y:S04]  /*a4d0*/  SHFL.IDX PT, R8, R12, 0x3, 0x181f ;  /* 0x00781f000c087f89 */ /* 0x0022a800000e0000 */
[----:B----4-:R1:W4:Y:S02]  /*a4e0*/  SHFL.IDX PT, R0, R14, 0x3, 0x181f ;  /* 0x00781f000e007f89 */ /* 0x01032400000e0000 */
.L_x_2687:
        /* <DEDUP_REMOVED lines=28> */
.L_x_2624:
        /* <DEDUP_REMOVED lines=34> */
.L_x_2688:
[----:B------:R-:W-:Y:S05]  /*a8d0*/  BRA.DIV ~URZ, `(.L_x_2639) ;  /* 0x000039b27f007947 */ /* 0x000fea000b800000 */
[----:B------:R3:W4:Y:S02]  /*a8e0*/  SHFL.IDX PT, R0, R14, RZ, 0x1c1f ;  /* 0x001c1fff0e007589 */ /* 0x00072400000e0000 */
.L_x_2689:
        /* <DEDUP_REMOVED lines=194> */
.L_x_2641:
[----:B------:R-:W-:Y:S05]  /*b510*/  BSYNC B0 ;  /* 0x0000000000007941 */ /* 0x000fea0003800000 */
.L_x_2640:
[----:B------:R-:W-:Y:S05]  /*b520*/  BRA.DIV ~URZ, `(.L_x_2642) ;  /* 0x00002dc27f007947 */ /* 0x000fea000b800000 */
[----:B--2---:R2:W1:Y:S04]  /*b530*/  SHFL.IDX PT, R4, R12, 0x1, 0x1c1f ;  /* 0x003c1f000c047f89 */ /* 0x00446800000e0000 */
[----:B----4-:R2:W4:Y:S02]  /*b540*/  SHFL.IDX PT, R0, R14, 0x1, 0x1c1f ;  /* 0x003c1f000e007f89 */ /* 0x01052400000e0000 */
.L_x_2690:
        /* <DEDUP_REMOVED lines=136> */
.L_x_2622:
        /* <DEDUP_REMOVED lines=22> */
.L_x_2643:
        /* <DEDUP_REMOVED lines=57> */
.L_x_2645:
[----:B------:R-:W-:Y:S05]  /*c2c0*/  BSYNC B0 ;  /* 0x0000000000007941 */ /* 0x000fea0003800000 */
.L_x_2644:
        /* <DEDUP_REMOVED lines=47> */
.L_x_2691:
[----:B------:R-:W-:Y:S05]  /*c5c0*/  BRA.DIV ~URZ, `(.L_x_2647) ;  /* 0x00001e527f007947 */ /* 0x000fea000b800000 */
[----:B------:R3:W4:Y:S02]  /*c5d0*/  SHFL.IDX PT, R0, R14, RZ, 0x181f ;  /* 0x00181fff0e007589 */ /* 0x00072400000e0000 */
.L_x_2692:
        /* <DEDUP_REMOVED lines=27> */
.L_x_2649:
[----:B------:R-:W-:Y:S05]  /*c790*/  BSYNC B0 ;  /* 0x0000000000007941 */ /* 0x000fea0003800000 */
.L_x_2648:
[----:B------:R-:W-:Y:S05]  /*c7a0*/  BRA.DIV ~URZ, `(.L_x_2650) ;  /* 0x00001cd27f007947 */ /* 0x000fea000b800000 */
[----:B--2---:R2:W1:Y:S04]  /*c7b0*/  SHFL.IDX PT, R10, R11, 0x1, 0x181f ;  /* 0x00381f000b0a7f89 */ /* 0x00446800000e0000 */
[----:B----4-:R2:W4:Y:S02]  /*c7c0*/  SHFL.IDX PT, R0, R14, 0x1, 0x181f ;  /* 0x00381f000e007f89 */ /* 0x01052400000e0000 */
.L_x_2693:
        /* <DEDUP_REMOVED lines=27> */
.L_x_2652:
[----:B------:R-:W-:Y:S05]  /*c980*/  BSYNC B0 ;  /* 0x0000000000007941 */ /* 0x000fea0003800000 */
.L_x_2651:
[----:B------:R-:W-:Y:S05]  /*c990*/  BRA.DIV ~URZ, `(.L_x_2653) ;  /* 0x00001ba27f007947 */ /* 0x000fea000b800000 */
[----:B-1----:R1:W2:Y:S02]  /*c9a0*/  SHFL.IDX PT, R10, R11, 0x2, 0x181f ;  /* 0x00581f000b0a7f89 */ /* 0x0022a400000e0000 */
.L_x_2694:
[----:B------:R-:W-:Y:S05]  /*c9b0*/  BRA.DIV ~URZ, `(.L_x_2654) ;  /* 0x00001bf27f007947 */ /* 0x000fea000b800000 */
[----:B----4-:R4:W1:Y:S02]  /*c9c0*/  SHFL.IDX PT, R0, R14, 0x2, 0x181f ;  /* 0x00581f000e007f89 */ /* 0x01086400000e0000 */
.L_x_2695:
        /* <DEDUP_REMOVED lines=27> */
.L_x_2656:
[----:B------:R-:W-:Y:S05]  /*cb80*/  BSYNC B0 ;  /* 0x0000000000007941 */ /* 0x000fea0003800000 */
.L_x_2655:
[----:B------:R-:W-:Y:S05]  /*cb90*/  BRA.DIV ~URZ, `(.L_x_2657) ;  /* 0x00001a727f007947 */ /* 0x000fea000b800000 */
[----:B--2---:R2:W3:Y:S04]  /*cba0*/  SHFL.IDX PT, R10, R11, 0x3, 0x181f ;  /* 0x00781f000b0a7f89 */ /* 0x0044e800000e0000 */
[----:B-1----:R2:W1:Y:S02]  /*cbb0*/  SHFL.IDX PT, R0, R14, 0x3, 0x181f ;  /* 0x00781f000e007f89 */ /* 0x00246400000e0000 */
.L_x_2696:
        /* <DEDUP_REMOVED lines=26> */
.L_x_2637:
[----:B------:R-:W-:Y:S05]  /*cd60*/  BSYNC B1 ;  /* 0x0000000000017941 */ /* 0x000fea0003800000 */
.L_x_2621:
        /* <DEDUP_REMOVED lines=15> */
.L_x_2697:
[----:B------:R-:W-:Y:S05]  /*ce60*/  BRA.DIV ~URZ, `(.L_x_2660) ;  /* 0x000018d27f007947 */ /* 0x000fea000b800000 */
[----:B--2---:R2:W1:Y:S02]  /*ce70*/  SHFL.IDX PT, R8, R131, 0x1, 0x1f ;  /* 0x00201f0083087f89 */ /* 0x00446400000e0000 */
.L_x_2698:
        /* <DEDUP_REMOVED lines=19> */
.L_x_2699:
        /* <DEDUP_REMOVED lines=16> */
.L_x_2700:
[----:B----4-:R-:W-:Y:S01]  /*d0b0*/  IMAD R0, R0, c[0x0][0x538], RZ ;  /* 0x00014e0000007a24 */ /* 0x010fe200078e02ff */
[----:B------:R-:W-:Y:S04]  /*d0c0*/  BSSY B1, `(.L_x_2663) ;  /* 0x0000083000017945 */ /* 0x000fe80003800000 */
[----:B-1----:R-:W-:-:S04]  /*d0d0*/  IADD3 R8, R0, R8, RZ ;  /* 0x0000000800087210 */ /* 0x002fc80007ffe0ff */
[----:B------:R-:W-:-:S13]  /*d0e0*/  ISETP.GT.AND P0, PT, R8, R9, PT ;  /* 0x000000090800720c */ /* 0x000fda0003f04270 */
[----:B------:R-:W-:Y:S05]  /*d0f0*/  @P0 BRA `(.L_x_2664) ;  /* 0x0000025000000947 */ /* 0x000fea0003800000 */
.L_x_2668:
        /* <DEDUP_REMOVED lines=17> */
.L_x_2701:
        /* <DEDUP_REMOVED lines=16> */
.L_x_2702:
[----:B--2---:R-:W-:-:S05]  /*d310*/  IMAD R0, R0, c[0x0][0x538], RZ ;  /* 0x00014e0000007a24 */ /* 0x004fca00078e02ff */
[----:B------:R-:W-:-:S04]  /*d320*/  IADD3 R8, R0, R8, RZ ;  /* 0x0000000800087210 */ /* 0x000fc80007ffe0ff */
[----:B------:R-:W-:-:S13]  /*d330*/  ISETP.GT.AND P0, PT, R8, R9, PT ;  /* 0x000000090800720c */ /* 0x000fda0003f04270 */
[----:B-1-3--:R-:W-:Y:S05]  /*d340*/  @!P0 BRA `(.L_x_2668) ;  /* 0xfffffdb000008947 */ /* 0x00afea000383ffff */
.L_x_2664:
[----:B---3--:R-:W-:-:S05]  /*d350*/  IADD3 R10, -R0, R8, RZ ;  /* 0x00000008000a7210 */ /* 0x008fca0007ffe1ff */
[----:B------:R-:W-:-:S05]  /*d360*/  IMAD R0, R4, c[0x0][0x538], R10 ;  /* 0x00014e0004007a24 */ /* 0x000fca00078e020a */
[----:B------:R-:W-:Y:S01]  /*d370*/  ISETP.GT.AND P0, PT, R0, R9, PT ;  /* 0x000000090000720c */ /* 0x000fe20003f04270 */
[----:B------:R-:W-:-:S12]  /*d380*/  BRA.DIV ~URZ, `(.L_x_2669) ;  /* 0x000017f27f007947 */ /* 0x000fd8000b800000 */
[----:B------:R-:W-:-:S04]  /*d390*/  VOTE.ANY R8, PT, !P0 ;  /* 0x0000000000087806 */ /* 0x000fc800040e0100 */
.L_x_2703:
[----:B------:R1:W3:Y:S01]  /*d3a0*/  POPC R12, R8 ;  /* 0x00000008000c7309 */ /* 0x0002e20000000000 */
[----:B------:R-:W-:Y:S05]  /*d3b0*/  BRA.DIV ~URZ, `(.L_x_2670) ;  /* 0x000018127f007947 */ /* 0x000fea000b800000 */
[----:B---3--:R3:W4:Y:S04]  /*d3c0*/  SHFL.IDX PT, R6, R6, R12, 0x1f ;  /* 0x00001f0c06067589 */ /* 0x00872800000e0000 */
[----:B------:R3:W1:Y:S02]  /*d3d0*/  SHFL.IDX PT, R7, R7, R12, 0x1f ;  /* 0x00001f0c07077589 */ /* 0x00066400000e0000 */
.L_x_2704:
[----:B------:R-:W-:Y:S01]  /*d3e0*/  ISETP.NE.AND P0, PT, R8, RZ, PT ;  /* 0x000000ff0800720c */ /* 0x000fe20003f05270 */
[----:B------:R-:W-:-:S12]  /*d3f0*/  BSSY B0, `(.L_x_2671) ;  /* 0x0000005000007945 */ /* 0x000fd80003800000 */
[----:B------:R-:W-:Y:S05]  /*d400*/  @!P0 BRA `(.L_x_2672) ;  /* 0x0000003000008947 */ /* 0x000fea0003800000 */
[----:B------:R-:W-:Y:S01]  /*d410*/  IADD3 R3, R12, -0x1, RZ ;  /* 0xffffffff0c037810 */ /* 0x000fe20007ffe0ff */
[----:B------:R-:W-:Y:S05]  /*d420*/  BRA.DIV ~URZ, `(.L_x_2673) ;  /* 0x000018727f007947 */ /* 0x000fea000b800000 */
[----:B------:R2:W3:Y:S02]  /*d430*/  SHFL.IDX PT, R11, R4, R3, 0x1f ;  /* 0x00001f03040b7589 */ /* 0x0004e400000e0000 */
.L_x_2672:
[----:B------:R-:W-:Y:S05]  /*d440*/  BSYNC B0 ;  /* 0x0000000000007941 */ /* 0x000fea0003800000 */
.L_x_2671:
        /* <DEDUP_REMOVED lines=69> */
.L_x_2665:
[----:B------:R-:W-:Y:S01]  /*d8a0*/  MOV R0, c[0x0][0x53c] ;  /* 0x00014f0000007a02 */ /* 0x000fe20000000f00 */
[----:B------:R1:W-:Y:S04]  /*d8b0*/  STL [R1+0x48], R9 ;  /* 0x0000480901007387 */ /* 0x0003e80000100800 */
[----:B------:R1:W-:Y:S04]  /*d8c0*/  STL [R1+0x4c], RZ ;  /* 0x00004cff01007387 */ /* 0x0003e80000100800 */
[----:B------:R1:W-:Y:S04]  /*d8d0*/  STL [R1+0x50], RZ ;  /* 0x000050ff01007387 */ /* 0x0003e80000100800 */
[----:B------:R1:W-:Y:S02]  /*d8e0*/  STL [R1+0x54], R0 ;  /* 0x0000540001007387 */ /* 0x0003e40000100800 */
.L_x_2674:
[----:B------:R-:W-:Y:S05]  /*d8f0*/  BSYNC B1 ;  /* 0x0000000000017941 */ /* 0x000fea0003800000 */
.L_x_2663:
        /* <DEDUP_REMOVED lines=9> */
.L_x_2658:
[----:B-1----:R-:W4:Y:S02]  /*d990*/  LDL R0, [R1+0x54] ;  /* 0x0000540001007983 */ /* 0x002f240000100800 */
[----:B----4-:R-:W-:-:S13]  /*d9a0*/  ISETP.GE.AND P0, PT, R0, c[0x0][0x53c], PT ;  /* 0x00014f0000007a0c */ /* 0x010fda0003f06270 */
[----:B--23--:R-:W-:Y:S01]  /*d9b0*/  @P0 CALL.REL.NOINC `(.L_x_2675) ;  /* 0x0000001000000944 */ /* 0x00cfe20003c00000 */
[----:B------:R-:W-:Y:S05]  /*d9c0*/  BRA `(.L_x_2676) ;  /* 0xffff3a9000007947 */ /* 0x000fea000383ffff */
.L_x_2675:
[----:B------:R-:W-:Y:S05]  /*d9d0*/  EXIT ;  /* 0x000000000000794d */ /* 0x000fea0003800000 */
.L_x_2597:
[----:B------:R-:W-:Y:S01]  /*d9e0*/  IMAD.MOV.U32 R0, RZ, RZ, R5 ;  /* 0x000000ffff007224 */ /* 0x000fe200078e0005 */
[----:B------:R-:W-:Y:S02]  /*d9f0*/  MOV R2, 0x1 ;  /* 0x0000000100027802 */ /* 0x000fe40000000f00 */
[----:B------:R-:W-:Y:S02]  /*da00*/  MOV R3, 0xda20 ;  /* 0x0000da2000037802 */ /* 0x000fe40000000f00 */
[----:B------:R-:W-:Y:S05]  /*da10*/  CALL.REL.NOINC `($__internal_54_$__cuda_sm70_shflsync_up_p) ;  /* 0x0000138000007944 */ /* 0x000fea0003c00000 */
[----:B------:R-:W-:Y:S01]  /*da20*/  MOV R0, R4 ;  /* 0x0000000400007202 */ /* 0x000fe20000000f00 */
[----:B------:R-:W-:Y:S05]  /*da30*/  BRA `(.L_x_2677) ;  /* 0xffff2a3000007947 */ /* 0x000fea000383ffff */
.L_x_2598:
[----:B------:R-:W-:Y:S01]  /*da40*/  IMAD.MOV.U32 R0, RZ, RZ, R5 ;  /* 0x000000ffff007224 */ /* 0x000fe200078e0005 */
[----:B------:R-:W-:Y:S02]  /*da50*/  MOV R2, 0x2 ;  /* 0x0000000200027802 */ /* 0x000fe40000000f00 */
[----:B------:R-:W-:Y:S02]  /*da60*/  MOV R3, 0xda80 ;  /* 0x0000da8000037802 */ /* 0x000fe40000000f00 */
[----:B------:R-:W-:Y:S05]  /*da70*/  CALL.REL.NOINC `($__internal_54_$__cuda_sm70_shflsync_up_p) ;  /* 0x0000132000007944 */ /* 0x000fea0003c00000 */
[----:B------:R-:W-:Y:S01]  /*da80*/  SEL R0, R4, RZ, P4 ;  /* 0x000000ff04007207 */ /* 0x000fe20002000000 */
[----:B------:R-:W-:Y:S01]  /*da90*/  IMAD.MOV.U32 R2, RZ, RZ, 0x4 ;  /* 0x00000004ff027424 */ /* 0x000fe200078e00ff */
[----:B------:R-:W-:-:S03]  /*daa0*/  MOV R3, 0xdad0 ;  /* 0x0000dad000037802 */ /* 0x000fc60000000f00 */
[----:B------:R-:W-:Y:S02]  /*dab0*/  IMAD.IADD R0, R5, 0x1, R0 ;  /* 0x0000000105007824 */ /* 0x000fe400078e0200 */
        /* <DEDUP_REMOVED lines=14> */
[----:B------:R-:W-:Y:S01]  /*dba0*/  IMAD.IADD R4, R0, 0x1, R4 ;  /* 0x0000000100047824 */ /* 0x000fe200078e0204 */
[----:B------:R-:W-:-:S03]  /*dbb0*/  MOV R0, 0x1f ;  /* 0x0000001f00007802 */ /* 0x000fc60000000f00 */
[----:B------:R-:W-:Y:S02]  /*dbc0*/  IMAD.MOV.U32 R5, RZ, RZ, R4 ;  /* 0x000000ffff057224 */ /* 0x000fe400078e0004 */
[----:B------:R-:W-:Y:S05]  /*dbd0*/  CALL.REL.NOINC `($__internal_53_$__cuda_sm70_shflsync_idx_p) ;  /* 0x0000117000007944 */ /* 0x000fea0003c00000 */
[----:B------:R-:W-:Y:S05]  /*dbe0*/  BRA `(.L_x_2678) ;  /* 0xffff298000007947 */ /* 0x000fea000383ffff */
.L_x_2600:
[----:B------:R-:W-:Y:S02]  /*dbf0*/  SEL R0, RZ, 0x1, P0 ;  /* 0x00000001ff007807 */ /* 0x000fe40000000000 */
[----:B------:R-:W-:Y:S02]  /*dc00*/  MOV R2, 0xdc20 ;  /* 0x0000dc2000027802 */ /* 0x000fe40000000f00 */
[----:B------:R-:W-:Y:S05]  /*dc10*/  CALL.REL.NOINC `($__internal_55_$__cuda_sm70_votesync_ballot) ;  /* 0x000011f000007944 */ /* 0x000fea0003c00000 */
[----:B------:R-:W-:Y:S01]  /*dc20*/  MOV R6, R0 ;  /* 0x0000000000067202 */ /* 0x000fe20000000f00 */
[----:B------:R-:W-:Y:S05]  /*dc30*/  BRA `(.L_x_2679) ;  /* 0xffff29c000007947 */ /* 0x000fea000383ffff */
.L_x_2601:
[----:B------:R-:W-:Y:S01]  /*dc40*/  IMAD.MOV.U32 R5, RZ, RZ, R8 ;  /* 0x000000ffff057224 */ /* 0x000fe200078e0008 */
[----:B--2---:R-:W-:Y:S01]  /*dc50*/  MOV R3, R13 ;  /* 0x0000000d00037202 */ /* 0x004fe20000000f00 */
[----:B------:R-:W-:Y:S01]  /*dc60*/  IMAD.MOV.U32 R0, RZ, RZ, 0x1f ;  /* 0x0000001fff007424 */ /* 0x000fe200078e00ff */
[----:B------:R-:W-:Y:S02]  /*dc70*/  MOV R2, 0xdc90 ;  /* 0x0000dc9000027802 */ /* 0x000fe40000000f00 */
[----:B-1----:R-:W-:Y:S05]  /*dc80*/  CALL.REL.NOINC `($__internal_53_$__cuda_sm70_shflsync_idx_p) ;  /* 0x000010c000007944 */ /* 0x002fea0003c00000 */
[----:B------:R-:W-:Y:S01]  /*dc90*/  IMAD.MOV.U32 R11, RZ, RZ, R0 ;  /* 0x000000ffff0b7224 */ /* 0x000fe200078e0000 */
[----:B------:R-:W-:Y:S01]  /*dca0*/  MOV R5, R7 ;  /* 0x0000000700057202 */ /* 0x000fe20000000f00 */
[----:B------:R-:W-:Y:S01]  /*dcb0*/  IMAD.MOV.U32 R7, RZ, RZ, RZ ;  /* 0x000000ffff077224 */ /* 0x000fe200078e00ff */
[----:B------:R-:W-:Y:S01]  /*dcc0*/  MOV R3, R13 ;  /* 0x0000000d00037202 */ /* 0x000fe20000000f00 */
[----:B------:R-:W-:Y:S01]  /*dcd0*/  IMAD.MOV.U32 R0, RZ, RZ, 0x1f ;  /* 0x0000001fff007424 */ /* 0x000fe200078e00ff */
[----:B------:R-:W-:-:S02]  /*dce0*/  MOV R2, 0xdd00 ;  /* 0x0000dd0000027802 */ /* 0x000fc40000000f00 */
[----:B------:R-:W-:Y:S05]  /*dcf0*/  CALL.REL.NOINC `($__internal_53_$__cuda_sm70_shflsync_idx_p) ;  /* 0x0000105000007944 */ /* 0x000fea0003c00000 */
[----:B------:R-:W-:Y:S01]  /*dd00*/  MOV R10, R0 ;  /* 0x00000000000a7202 */ /* 0x000fe20000000f00 */
[----:B------:R-:W-:Y:S05]  /*dd10*/  BRA `(.L_x_2680) ;  /* 0xffff293000007947 */ /* 0x000fea000383ffff */
.L_x_2604:
[----:B------:R-:W-:Y:S01]  /*dd20*/  IMAD.MOV.U32 R5, RZ, RZ, R4 ;  /* 0x000000ffff057224 */ /* 0x000fe200078e0004 */
[----:B------:R-:W-:-:S02]  /*dd30*/  MOV R0, 0x1f ;  /* 0x0000001f00007802 */ /* 0x000fc40000000f00 */
[----:B------:R-:W-:Y:S02]  /*dd40*/  MOV R2, 0xdd60 ;  /* 0x0000dd6000027802 */ /* 0x000fe40000000f00 */
[----:B-1----:R-:W-:Y:S05]  /*dd50*/  CALL.REL.NOINC `($__internal_53_$__cuda_sm70_shflsync_idx_p) ;  /* 0x00000ff000007944 */ /* 0x002fea0003c00000 */
[----:B------:R-:W-:Y:S01]  /*dd60*/  MOV R7, R0 ;  /* 0x0000000000077202 */ /* 0x000fe20000000f00 */
[----:B------:R-:W-:Y:S05]  /*dd70*/  BRA `(.L_x_2603) ;  /* 0xffff293000007947 */ /* 0x000fea000383ffff */
.L_x_2618:
[----:B------:R-:W-:Y:S01]  /*dd80*/  IMAD.MOV.U32 R2, RZ, RZ, R250 ;  /* 0x000000ffff027224 */ /* 0x000fe200078e00fa */
[----:B------:R-:W-:Y:S01]  /*dd90*/  MOV R7, 0x1f ;  /* 0x0000001f00077802 */ /* 0x000fe20000000f00 */
[----:B------:R-:W-:Y:S01]  /*dda0*/  IMAD.MOV.U32 R5, RZ, RZ, 0x2 ;  /* 0x00000002ff057424 */ /* 0x000fe200078e00ff */
[----:B------:R-:W-:Y:S02]  /*ddb0*/  MOV R6, 0xffffffff ;  /* 0xffffffff00067802 */ /* 0x000fe40000000f00 */
[----:B------:R-:W-:Y:S02]  /*ddc0*/  MOV R3, 0xdde0 ;  /* 0x0000dde000037802 */ /* 0x000fe40000000f00 */
[----:B-----5:R-:W-:Y:S05]  /*ddd0*/  CALL.REL.NOINC `($__internal_52_$__cuda_sm70_shflsync_bfly_p) ;  /* 0x00000f2000007944 */ /* 0x020fea0003c00000 */
[----:B------:R-:W-:Y:S01]  /*dde0*/  FADD.FTZ R0, R250, R5 ;  /* 0x00000005fa007221 */ /* 0x000fe20000010000 */
[----:B------:R-:W-:Y:S02]  /*ddf0*/  MOV R5, 0x1 ;  /* 0x0000000100057802 */ /* 0x000fe40000000f00 */
[----:B------:R-:W-:Y:S02]  /*de00*/  MOV R3, 0xde30 ;  /* 0x0000de3000037802 */ /* 0x000fe40000000f00 */
[----:B------:R-:W-:-:S02]  /*de10*/  MOV R2, R0 ;  /* 0x0000000000027202 */ /* 0x000fc40000000f00 */
[----:B------:R-:W-:Y:S05]  /*de20*/  CALL.REL.NOINC `($__internal_52_$__cuda_sm70_shflsync_bfly_p) ;  /* 0x00000ed000007944 */ /* 0x000fea0003c00000 */
[----:B------:R1:W5:Y:S01]  /*de30*/  LDL R2, [R1] ;  /* 0x0000000001027983 */ /* 0x0003620000100800 */
[----:B------:R-:W-:Y:S01]  /*de40*/  FADD.FTZ R0, R0, R5 ;  /* 0x0000000500007221 */ /* 0x000fe20000010000 */
[----:B------:R-:W-:-:S02]  /*de50*/  MOV R5, 0x2 ;  /* 0x0000000200057802 */ /* 0x000fc40000000f00 */
[----:B------:R-:W-:Y:S02]  /*de60*/  MOV R3, 0xde80 ;  /* 0x0000de8000037802 */ /* 0x000fe40000000f00 */
[----:B-1---5:R-:W-:Y:S05]  /*de70*/  CALL.REL.NOINC `($__internal_52_$__cuda_sm70_shflsync_bfly_p) ;  /* 0x00000e8000007944 */ /* 0x022fea0003c00000 */
[----:B------:R-:W2:Y:S01]  /*de80*/  LDL.LU R2, [R1] ;  /* 0x0000000001027983 */ /* 0x000ea20000300800 */
[----:B------:R-:W-:Y:S01]  /*de90*/  MOV R3, 0xdee0 ;  /* 0x0000dee000037802 */ /* 0x000fe20000000f00 */
[----:B--2---:R-:W-:Y:S01]  /*dea0*/  FADD.FTZ R4, R2, R5 ;  /* 0x0000000502047221 */ /* 0x004fe20000010000 */
[----:B------:R-:W-:-:S04]  /*deb0*/  MOV R5, 0x1 ;  /* 0x0000000100057802 */ /* 0x000fc80000000f00 */
[----:B------:R-:W-:Y:S02]  /*dec0*/  MOV R2, R4 ;  /* 0x0000000400027202 */ /* 0x000fe40000000f00 */
[----:B------:R-:W-:Y:S05]  /*ded0*/  CALL.REL.NOINC `($__internal_52_$__cuda_sm70_shflsync_bfly_p) ;  /* 0x00000e2000007944 */ /* 0x000fea0003c00000 */
[----:B------:R-:W-:Y:S01]  /*dee0*/  MOV R3, R5 ;  /* 0x0000000500037202 */ /* 0x000fe20000000f00 */
[----:B------:R-:W-:Y:S05]  /*def0*/  BRA `(.L_x_2681) ;  /* 0xffffa2f000007947 */ /* 0x000fea000383ffff */
.L_x_2625:
[----:B--234-:R-:W-:Y:S01]  /*df00*/  IMAD.MOV.U32 R5, RZ, RZ, R12 ;  /* 0x000000ffff057224 */ /* 0x01cfe200078e000c */
[----:B------:R-:W-:Y:S01]  /*df10*/  MOV R3, RZ ;  /* 0x000000ff00037202 */ /* 0x000fe20000000f00 */
[----:B------:R-:W-:Y:S01]  /*df20*/  IMAD.MOV.U32 R0, RZ, RZ, 0x181f ;  /* 0x0000181fff007424 */ /* 0x000fe200078e00ff */
[----:B------:R-:W-:Y:S02]  /*df30*/  MOV R2, 0xdf50 ;  /* 0x0000df5000027802 */ /* 0x000fe40000000f00 */
[----:B-1----:R-:W-:Y:S05]  /*df40*/  CALL.REL.NOINC `($__internal_53_$__cuda_sm70_shflsync_idx_p) ;  /* 0x00000e0000007944 */ /* 0x002fea0003c00000 */
[----:B------:R-:W-:Y:S01]  /*df50*/  MOV R10, R0 ;  /* 0x00000000000a7202 */ /* 0x000fe20000000f00 */
[----:B------:R-:W-:Y:S05]  /*df60*/  BRA `(.L_x_2682) ;  /* 0xffffbf9000007947 */ /* 0x000fea000383ffff */
.L_x_2626:
[----:B------:R-:W-:Y:S01]  /*df70*/  IMAD.MOV.U32 R5, RZ, RZ, R14 ;  /* 0x000000ffff057224 */ /* 0x000fe200078e000e */
[----:B------:R-:W-:Y:S01]  /*df80*/  MOV R3, RZ ;  /* 0x000000ff00037202 */ /* 0x000fe20000000f00 */
[----:B------:R-:W-:Y:S01]  /*df90*/  IMAD.MOV.U32 R0, RZ, RZ, 0x181f ;  /* 0x0000181fff007424 */ /* 0x000fe200078e00ff */
[----:B------:R-:W-:Y:S02]  /*dfa0*/  MOV R2, 0xdfc0 ;  /* 0x0000dfc000027802 */ /* 0x000fe40000000f00 */
[----:B-123--:R-:W-:Y:S05]  /*dfb0*/  CALL.REL.NOINC `($__internal_53_$__cuda_sm70_shflsync_idx_p) ;  /* 0x00000d9000007944 */ /* 0x00efea0003c00000 */
[----:B------:R-:W-:Y:S05]  /*dfc0*/  BRA `(.L_x_2683) ;  /* 0xffffbf5000007947 */ /* 0x000fea000383ffff */
.L_x_2629:
[----:B--2---:R-:W-:Y:S01]  /*dfd0*/  IMAD.MOV.U32 R5, RZ, RZ, R12 ;  /* 0x000000ffff057224 */ /* 0x004fe200078e000c */
[----:B------:R-:W-:Y:S01]  /*dfe0*/  MOV R3, 0x1 ;  /* 0x0000000100037802 */ /* 0x000fe20000000f00 */
[----:B------:R-:W-:Y:S01]  /*dff0*/  IMAD.MOV.U32 R0, RZ, RZ, 0x181f ;  /* 0x0000181fff007424 */ /* 0x000fe200078e00ff */
[----:B------:R-:W-:-:S02]  /*e000*/  MOV R2, 0xe020 ;  /* 0x0000e02000027802 */ /* 0x000fc40000000f00 */
[----:B-1-34-:R-:W-:Y:S05]  /*e010*/  CALL.REL.NOINC `($__internal_53_$__cuda_sm70_shflsync_idx_p) ;  /* 0x00000d3000007944 */ /* 0x01afea0003c00000 */
[----:B------:R-:W-:Y:S01]  /*e020*/  IMAD.MOV.U32 R10, RZ, RZ, R0 ;  /* 0x000000ffff0a7224 */ /* 0x000fe200078e0000 */
[----:B------:R-:W-:Y:S01]  /*e030*/  MOV R3, 0x1 ;  /* 0x0000000100037802 */ /* 0x000fe20000000f00 */
[----:B------:R-:W-:Y:S01]  /*e040*/  IMAD.MOV.U32 R5, RZ, RZ, R14 ;  /* 0x000000ffff057224 */ /* 0x000fe200078e000e */
[----:B------:R-:W-:-:S02]  /*e050*/  MOV R0, 0x181f ;  /* 0x0000181f00007802 */ /* 0x000fc40000000f00 */
[----:B------:R-:W-:Y:S02]  /*e060*/  MOV R2, 0xe080 ;  /* 0x0000e08000027802 */ /* 0x000fe40000000f00 */
[----:B------:R-:W-:Y:S05]  /*e070*/  CALL.REL.NOINC `($__internal_53_$__cuda_sm70_shflsync_idx_p) ;  /* 0x00000cd000007944 */ /* 0x000fea0003c00000 */
[----:B------:R-:W-:Y:S05]  /*e080*/  BRA `(.L_x_2684) ;  /* 0xffffc07000007947 */ /* 0x000fea000383ffff */
.L_x_2632:
[----:B-1----:R-:W-:Y:S01]  /*e090*/  IMAD.MOV.U32 R5, RZ, RZ, R12 ;  /* 0x000000ffff057224 */ /* 0x002fe200078e000c */
[----:B------:R-:W-:Y:S01]  /*e0a0*/  MOV R3, 0x2 ;  /* 0x0000000200037802 */ /* 0x000fe20000000f00 */
[----:B--2---:R-:W-:Y:S01]  /*e0b0*/  IMAD.MOV.U32 R0, RZ, RZ, 0x181f ;  /* 0x0000181fff007424 */ /* 0x004fe200078e00ff */
[----:B------:R-:W-:Y:S02]  /*e0c0*/  MOV R2, 0xe0e0 ;  /* 0x0000e0e000027802 */ /* 0x000fe40000000f00 */
[----:B---34-:R-:W-:Y:S05]  /*e0d0*/  CALL.REL.NOINC `($__internal_53_$__cuda_sm70_shflsync_idx_p) ;  /* 0x00000c7000007944 */ /* 0x018fea0003c00000 */
[----:B------:R-:W-:Y:S01]  /*e0e0*/  MOV R10, R0 ;  /* 0x00000000000a7202 */ /* 0x000fe20000000f00 */
[----:B------:R-:W-:Y:S05]  /*e0f0*/  BRA `(.L_x_2685) ;  /* 0xffffc1e000007947 */ /* 0x000fea000383ffff */
.L_x_2633:
[----:B-1----:R-:W-:Y:S01]  /*e100*/  IMAD.MOV.U32 R5, RZ, RZ, R14 ;  /* 0x000000ffff057224 */ /* 0x002fe200078e000e */
[----:B------:R-:W-:Y:S01]  /*e110*/  MOV R3, 0x2 ;  /* 0x0000000200037802 */ /* 0x000fe20000000f00 */
[----:B--2---:R-:W-:Y:S01]  /*e120*/  IMAD.MOV.U32 R0, RZ, RZ, 0x181f ;  /* 0x0000181fff007424 */ /* 0x004fe200078e00ff */
[----:B------:R-:W-:Y:S02]  /*e130*/  MOV R2, 0xe150 ;  /* 0x0000e15000027802 */ /* 0x000fe40000000f00 */
[----:B---34-:R-:W-:Y:S05]  /*e140*/  CALL.REL.NOINC `($__internal_53_$__cuda_sm70_shflsync_idx_p) ;  /* 0x00000c0000007944 */ /* 0x018fea0003c00000 */
[----:B------:R-:W-:Y:S05]  /*e150*/  BRA `(.L_x_2686) ;  /* 0xffffc1a000007947 */ /* 0x000fea000383ffff */
.L_x_2636:
[----:B-1----:R-:W-:Y:S01]  /*e160*/  IMAD.MOV.U32 R5, RZ, RZ, R12 ;  /* 0x000000ffff057224 */ /* 0x002fe200078e000c */
[----:B------:R-:W-:Y:S01]  /*e170*/  MOV R3, 0x3 ;  /* 0x0000000300037802 */ /* 0x000fe20000000f00 */
[----:B----4-:R-:W-:Y:S01]  /*e180*/  IMAD.MOV.U32 R0, RZ, RZ, 0x181f ;  /* 0x0000181fff007424 */ /* 0x010fe200078e00ff */
[----:B------:R-:W-:-:S02]  /*e190*/  MOV R2, 0xe1b0 ;  /* 0x0000e1b000027802 */ /* 0x000fc40000000f00 */
[----:B--23--:R-:W-:Y:S05]  /*e1a0*/  CALL.REL.NOINC `($__internal_53_$__cuda_sm70_shflsync_idx_p) ;  /* 0x00000ba000007944 */ /* 0x00cfea0003c00000 */
[----:B------:R-:W-:Y:S01]  /*e1b0*/  IMAD.MOV.U32 R8, RZ, RZ, R0 ;  /* 0x000000ffff087224 */ /* 0x000fe200078e0000 */
[----:B------:R-:W-:Y:S01]  /*e1c0*/  MOV R3, 0x3 ;  /* 0x0000000300037802 */ /* 0x000fe20000000f00 */
[----:B------:R-:W-:Y:S01]  /*e1d0*/  IMAD.MOV.U32 R5, RZ, RZ, R14 ;  /* 0x000000ffff057224 */ /* 0x000fe200078e000e */
[----:B------:R-:W-:-:S02]  /*e1e0*/  MOV R0, 0x181f ;  /* 0x0000181f00007802 */ /* 0x000fc40000000f00 */
[----:B------:R-:W-:Y:S02]  /*e1f0*/  MOV R2, 0xe210 ;  /* 0x0000e21000027802 */ /* 0x000fe40000000f00 */
[----:B------:R-:W-:Y:S05]  /*e200*/  CALL.REL.NOINC `($__internal_53_$__cuda_sm70_shflsync_idx_p) ;  /* 0x00000b4000007944 */ /* 0x000fea0003c00000 */
[----:B------:R-:W-:Y:S05]  /*e210*/  BRA `(.L_x_2687) ;  /* 0xffffc2d000007947 */ /* 0x000fea000383ffff */
.L_x_2638:
[----:B------:R-:W-:Y:S01]  /*e220*/  IMAD.MOV.U32 R5, RZ, RZ, R12 ;  /* 0x000000ffff057224 */ /* 0x000fe200078e000c */
[----:B------:R-:W-:Y:S01]  /*e230*/  MOV R3, RZ ;  /* 0x000000ff00037202 */ /* 0x000fe20000000f00 */
[----:B------:R-:W-:Y:S01]  /*e240*/  IMAD.MOV.U32 R0, RZ, RZ, 0x1c1f ;  /* 0x00001c1fff007424 */ /* 0x000fe200078e00ff */
[----:B------:R-:W-:Y:S02]  /*e250*/  MOV R2, 0xe270 ;  /* 0x0000e27000027802 */ /* 0x000fe40000000f00 */
[----:B------:R-:W-:Y:S05]  /*e260*/  CALL.REL.NOINC `($__internal_53_$__cuda_sm70_shflsync_idx_p) ;  /* 0x00000ae000007944 */ /* 0x000fea0003c00000 */
[----:B------:R-:W-:Y:S01]  /*e270*/  MOV R4, R0 ;  /* 0x0000000000047202 */ /* 0x000fe20000000f00 */
[----:B------:R-:W-:Y:S05]  /*e280*/  BRA `(.L_x_2688) ;  /* 0xffffc64000007947 */ /* 0x000fea000383ffff */
.L_x_2639:
[----:B------:R-:W-:Y:S01]  /*e290*/  IMAD.MOV.U32 R5, RZ, RZ, R14 ;  /* 0x000000ffff057224 */ /* 0x000fe200078e000e */
[----:B------:R-:W-:Y:S01]  /*e2a0*/  MOV R3, RZ ;  /* 0x000000ff00037202 */ /* 0x000fe20000000f00 */
[----:B------:R-:W-:Y:S01]  /*e2b0*/  IMAD.MOV.U32 R0, RZ, RZ, 0x1c1f ;  /* 0x00001c1fff007424 */ /* 0x000fe200078e00ff */
[----:B------:R-:W-:Y:S02]  /*e2c0*/  MOV R2, 0xe2e0 ;  /* 0x0000e2e000027802 */ /* 0x000fe40000000f00 */
[----:B-12---:R-:W-:Y:S05]  /*e2d0*/  CALL.REL.NOINC `($__internal_53_$__cuda_sm70_shflsync_idx_p) ;  /* 0x00000a7000007944 */ /* 0x006fea0003c00000 */
[----:B------:R-:W-:Y:S05]  /*e2e0*/  BRA `(.L_x_2689) ;  /* 0xffffc60000007947 */ /* 0x000fea000383ffff */
.L_x_2642:
[----:B------:R-:W-:Y:S01]  /*e2f0*/  IMAD.MOV.U32 R5, RZ, RZ, R12 ;  /* 0x000000ffff057224 */ /* 0x000fe200078e000c */
[----:B----4-:R-:W-:Y:S01]  /*e300*/  MOV R3, 0x1 ;  /* 0x0000000100037802 */ /* 0x010fe20000000f00 */
[----:B------:R-:W-:Y:S01]  /*e310*/  IMAD.MOV.U32 R0, RZ, RZ, 0x1c1f ;  /* 0x00001c1fff007424 */ /* 0x000fe200078e00ff */
[----:B------:R-:W-:-:S02]  /*e320*/  MOV R2, 0xe340 ;  /* 0x0000e34000027802 */ /* 0x000fc40000000f00 */
[----:B-123--:R-:W-:Y:S05]  /*e330*/  CALL.REL.NOINC `($__internal_53_$__cuda_sm70_shflsync_idx_p) ;  /* 0x00000a1000007944 */ /* 0x00efea0003c00000 */
[----:B------:R-:W-:Y:S01]  /*e340*/  IMAD.MOV.U32 R4, RZ, RZ, R0 ;  /* 0x000000ffff047224 */ /* 0x000fe200078e0000 */
[----:B------:R-:W-:Y:S01]  /*e350*/  MOV R3, 0x1 ;  /* 0x0000000100037802 */ /* 0x000fe20000000f00 */
[----:B------:R-:W-:Y:S01]  /*e360*/  IMAD.MOV.U32 R5, RZ, RZ, R14 ;  /* 0x000000ffff057224 */ /* 0x000fe200078e000e */
[----:B------:R-:W-:-:S02]  /*e370*/  MOV R0, 0x1c1f ;  /* 0x00001c1f00007802 */ /* 0x000fc40000000f00 */
[----:B------:R-:W-:Y:S02]  /*e380*/  MOV R2, 0xe3a0 ;  /* 0x0000e3a000027802 */ /* 0x000fe40000000f00 */
[----:B------:R-:W-:Y:S05]  /*e390*/  CALL.REL.NOINC `($__internal_53_$__cuda_sm70_shflsync_idx_p) ;  /* 0x000009b000007944 */ /* 0x000fea0003c00000 */
[----:B------:R-:W-:Y:S05]  /*e3a0*/  BRA `(.L_x_2690) ;  /* 0xffffd1a000007947 */ /* 0x000fea000383ffff */
.L_x_2646:
[----:B------:R-:W-:Y:S01]  /*e3b0*/  IMAD.MOV.U32 R5, RZ, RZ, R11 ;  /* 0x000000ffff057224 */ /* 0x000fe200078e000b */
[----:B------:R-:W-:Y:S01]  /*e3c0*/  MOV R3, RZ ;  /* 0x000000ff00037202 */ /* 0x000fe20000000f00 */
[----:B------:R-:W-:Y:S01]  /*e3d0*/  IMAD.MOV.U32 R0, RZ, RZ, 0x181f ;  /* 0x0000181fff007424 */ /* 0x000fe200078e00ff */
[----:B------:R-:W-:Y:S02]  /*e3e0*/  MOV R2, 0xe400 ;  /* 0x0000e40000027802 */ /* 0x000fe40000000f00 */
[----:B------:R-:W-:Y:S05]  /*e3f0*/  CALL.REL.NOINC `($__internal_53_$__cuda_sm70_shflsync_idx_p) ;  /* 0x0000095000007944 */ /* 0x000fea0003c00000 */
[----:B------:R-:W-:Y:S01]  /*e400*/  MOV R10, R0 ;  /* 0x00000000000a7202 */ /* 0x000fe20000000f00 */
[----:B------:R-:W-:Y:S05]  /*e410*/  BRA `(.L_x_2691) ;  /* 0xffffe1a000007947 */ /* 0x000fea000383ffff */
.L_x_2647:
[----:B------:R-:W-:Y:S01]  /*e420*/  IMAD.MOV.U32 R5, RZ, RZ, R14 ;  /* 0x000000ffff057224 */ /* 0x000fe200078e000e */
[----:B------:R-:W-:Y:S01]  /*e430*/  MOV R3, RZ ;  /* 0x000000ff00037202 */ /* 0x000fe20000000f00 */
[----:B------:R-:W-:Y:S01]  /*e440*/  IMAD.MOV.U32 R0, RZ, RZ, 0x181f ;  /* 0x0000181fff007424 */ /* 0x000fe200078e00ff */
[----:B------:R-:W-:Y:S02]  /*e450*/  MOV R2, 0xe470 ;  /* 0x0000e47000027802 */ /* 0x000fe40000000f00 */
[----:B-12---:R-:W-:Y:S05]  /*e460*/  CALL.REL.NOINC `($__internal_53_$__cuda_sm70_shflsync_idx_p) ;  /* 0x000008e000007944 */ /* 0x006fea0003c00000 */
[----:B------:R-:W-:Y:S05]  /*e470*/  BRA `(.L_x_2692) ;  /* 0xffffe16000007947 */ /* 0x000fea000383ffff */
.L_x_2650:
[----:B--2---:R-:W-:Y:S01]  /*e480*/  IMAD.MOV.U32 R5, RZ, RZ, R11 ;  /* 0x000000ffff057224 */ /* 0x004fe200078e000b */
[----:B------:R-:W-:Y:S01]  /*e490*/  MOV R3, 0x1 ;  /* 0x0000000100037802 */ /* 0x000fe20000000f00 */
[----:B----4-:R-:W-:Y:S01]  /*e4a0*/  IMAD.MOV.U32 R0, RZ, RZ, 0x181f ;  /* 0x0000181fff007424 */ /* 0x010fe200078e00ff */
[----:B------:R-:W-:-:S02]  /*e4b0*/  MOV R2, 0xe4d0 ;  /* 0x0000e4d000027802 */ /* 0x000fc40000000f00 */
[----:B-1-3--:R-:W-:Y:S05]  /*e4c0*/  CALL.REL.NOINC `($__internal_53_$__cuda_sm70_shflsync_idx_p) ;  /* 0x0000088000007944 */ /* 0x00afea0003c00000 */
[----:B------:R-:W-:Y:S01]  /*e4d0*/  IMAD.MOV.U32 R10, RZ, RZ, R0 ;  /* 0x000000ffff0a7224 */ /* 0x000fe200078e0000 */
[----:B------:R-:W-:Y:S01]  /*e4e0*/  MOV R3, 0x1 ;  /* 0x0000000100037802 */ /* 0x000fe20000000f00 */
[----:B------:R-:W-:Y:S01]  /*e4f0*/  IMAD.MOV.U32 R5, RZ, RZ, R14 ;  /* 0x000000ffff057224 */ /* 0x000fe200078e000e */
[----:B------:R-:W-:-:S02]  /*e500*/  MOV R0, 0x181f ;  /* 0x0000181f00007802 */ /* 0x000fc40000000f00 */
[----:B------:R-:W-:Y:S02]  /*e510*/  MOV R2, 0xe530 ;  /* 0x0000e53000027802 */ /* 0x000fe40000000f00 */
[----:B------:R-:W-:Y:S05]  /*e520*/  CALL.REL.NOINC `($__internal_53_$__cuda_sm70_shflsync_idx_p) ;  /* 0x0000082000007944 */ /* 0x000fea0003c00000 */
[----:B------:R-:W-:Y:S05]  /*e530*/  BRA `(.L_x_2693) ;  /* 0xffffe29000007947 */ /* 0x000fea000383ffff */
.L_x_2653:
[----:B-1----:R-:W-:Y:S01]  /*e540*/  IMAD.MOV.U32 R5, RZ, RZ, R11 ;  /* 0x000000ffff057224 */ /* 0x002fe200078e000b */
[----:B------:R-:W-:Y:S01]  /*e550*/  MOV R3, 0x2 ;  /* 0x0000000200037802 */ /* 0x000fe20000000f00 */
[----:B----4-:R-:W-:Y:S01]  /*e560*/  IMAD.MOV.U32 R0, RZ, RZ, 0x181f ;  /* 0x0000181fff007424 */ /* 0x010fe200078e00ff */
[----:B------:R-:W-:Y:S02]  /*e570*/  MOV R2, 0xe590 ;  /* 0x0000e59000027802 */ /* 0x000fe40000000f00 */
[----:B--23--:R-:W-:Y:S05]  /*e580*/  CALL.REL.NOINC `($__internal_53_$__cuda_sm70_shflsync_idx_p) ;  /* 0x000007c000007944 */ /* 0x00cfea0003c00000 */
[----:B------:R-:W-:Y:S01]  /*e590*/  MOV R10, R0 ;  /* 0x00000000000a7202 */ /* 0x000fe20000000f00 */
[----:B------:R-:W-:Y:S05]  /*e5a0*/  BRA `(.L_x_2694) ;  /* 0xffffe40000007947 */ /* 0x000fea000383ffff */
.L_x_2654:
[----:B------:R-:W-:Y:S01]  /*e5b0*/  IMAD.MOV.U32 R5, RZ, RZ, R14 ;  /* 0x000000ffff057224 */ /* 0x000fe200078e000e */
[----:B------:R-:W-:Y:S01]  /*e5c0*/  MOV R3, 0x2 ;  /* 0x0000000200037802 */ /* 0x000fe20000000f00 */
[----:B----4-:R-:W-:Y:S01]  /*e5d0*/  IMAD.MOV.U32 R0, RZ, RZ, 0x181f ;  /* 0x0000181fff007424 */ /* 0x010fe200078e00ff */
[----:B------:R-:W-:Y:S02]  /*e5e0*/  MOV R2, 0xe600 ;  /* 0x0000e60000027802 */ /* 0x000fe40000000f00 */
[----:B-123--:R-:W-:Y:S05]  /*e5f0*/  CALL.REL.NOINC `($__internal_53_$__cuda_sm70_shflsync_idx_p) ;  /* 0x0000075000007944 */ /* 0x00efea0003c00000 */
[----:B------:R-:W-:Y:S05]  /*e600*/  BRA `(.L_x_2695) ;  /* 0xffffe3c000007947 */ /* 0x000fea000383ffff */
.L_x_2657:
[----:B-1----:R-:W-:Y:S01]  /*e610*/  IMAD.MOV.U32 R5, RZ, RZ, R11 ;  /* 0x000000ffff057224 */ /* 0x002fe200078e000b */
[----:B------:R-:W-:Y:S01]  /*e620*/  MOV R3, 0x3 ;  /* 0x0000000300037802 */ /* 0x000fe20000000f00 */
[----:B------:R-:W-:Y:S01]  /*e630*/  IMAD.MOV.U32 R0, RZ, RZ, 0x181f ;  /* 0x0000181fff007424 */ /* 0x000fe200078e00ff */
[----:B------:R-:W-:-:S02]  /*e640*/  MOV R2, 0xe660 ;  /* 0x0000e66000027802 */ /* 0x000fc40000000f00 */
[----:B--234-:R-:W-:Y:S05]  /*e650*/  CALL.REL.NOINC `($__internal_53_$__cuda_sm70_shflsync_idx_p) ;  /* 0x000006f000007944 */ /* 0x01cfea0003c00000 */
[----:B------:R-:W-:Y:S01]  /*e660*/  IMAD.MOV.U32 R10, RZ, RZ, R0 ;  /* 0x000000ffff0a7224 */ /* 0x000fe200078e0000 */
[----:B------:R-:W-:Y:S01]  /*e670*/  MOV R3, 0x3 ;  /* 0x0000000300037802 */ /* 0x000fe20000000f00 */
[----:B------:R-:W-:Y:S01]  /*e680*/  IMAD.MOV.U32 R5, RZ, RZ, R14 ;  /* 0x000000ffff057224 */ /* 0x000fe200078e000e */
[----:B------:R-:W-:-:S02]  /*e690*/  MOV R0, 0x181f ;  /* 0x0000181f00007802 */ /* 0x000fc40000000f00 */
[----:B------:R-:W-:Y:S02]  /*e6a0*/  MOV R2, 0xe6c0 ;  /* 0x0000e6c000027802 */ /* 0x000fe40000000f00 */
[----:B------:R-:W-:Y:S05]  /*e6b0*/  CALL.REL.NOINC `($__internal_53_$__cuda_sm70_shflsync_idx_p) ;  /* 0x0000069000007944 */ /* 0x000fea0003c00000 */
[----:B------:R-:W-:Y:S05]  /*e6c0*/  BRA `(.L_x_2696) ;  /* 0xffffe4f000007947 */ /* 0x000fea000383ffff */
.L_x_2659:
[----:B------:R-:W-:Y:S01]  /*e6d0*/  IMAD.MOV.U32 R5, RZ, RZ, R131 ;  /* 0x000000ffff057224 */ /* 0x000fe200078e0083 */
[----:B------:R-:W-:Y:S01]  /*e6e0*/  MOV R3, RZ ;  /* 0x000000ff00037202 */ /* 0x000fe20000000f00 */
[----:B------:R-:W-:Y:S01]  /*e6f0*/  IMAD.MOV.U32 R0, RZ, RZ, 0x1f ;  /* 0x0000001fff007424 */ /* 0x000fe200078e00ff */
[----:B------:R-:W-:Y:S02]  /*e700*/  MOV R2, 0xe720 ;  /* 0x0000e72000027802 */ /* 0x000fe40000000f00 */
[----:B--23--:R-:W-:Y:S05]  /*e710*/  CALL.REL.NOINC `($__internal_53_$__cuda_sm70_shflsync_idx_p) ;  /* 0x0000063000007944 */ /* 0x00cfea0003c00000 */
[----:B------:R-:W-:Y:S01]  /*e720*/  MOV R9, R0 ;  /* 0x0000000000097202 */ /* 0x000fe20000000f00 */
[----:B------:R-:W-:Y:S05]  /*e730*/  BRA `(.L_x_2697) ;  /* 0xffffe72000007947 */ /* 0x000fea000383ffff */
.L_x_2660:
[----:B------:R-:W-:Y:S01]  /*e740*/  IMAD.MOV.U32 R5, RZ, RZ, R131 ;  /* 0x000000ffff057224 */ /* 0x000fe200078e0083 */
[----:B------:R-:W-:Y:S01]  /*e750*/  MOV R3, 0x1 ;  /* 0x0000000100037802 */ /* 0x000fe20000000f00 */
[----:B------:R-:W-:Y:S01]  /*e760*/  IMAD.MOV.U32 R0, RZ, RZ, 0x1f ;  /* 0x0000001fff007424 */ /* 0x000fe200078e00ff */
[----:B------:R-:W-:Y:S02]  /*e770*/  MOV R2, 0xe790 ;  /* 0x0000e79000027802 */ /* 0x000fe40000000f00 */
[----:B-1234-:R-:W-:Y:S05]  /*e780*/  CALL.REL.NOINC `($__internal_53_$__cuda_sm70_shflsync_idx_p) ;  /* 0x000005c000007944 */ /* 0x01efea0003c00000 */
[----:B------:R-:W-:Y:S01]  /*e790*/  MOV R8, R0 ;  /* 0x0000000000087202 */ /* 0x000fe20000000f00 */
[----:B------:R-:W-:Y:S05]  /*e7a0*/  BRA `(.L_x_2698) ;  /* 0xffffe6d000007947 */ /* 0x000fea000383ffff */
.L_x_2661:
[----:B------:R-:W-:Y:S02]  /*e7b0*/  MOV R2, 0x1 ;  /* 0x0000000100027802 */ /* 0x000fe40000000f00 */
[----:B------:R-:W-:-:S02]  /*e7c0*/  MOV R3, 0xe7e0 ;  /* 0x0000e7e000037802 */ /* 0x000fc40000000f00 */
[----:B-1234-:R-:W-:Y:S05]  /*e7d0*/  CALL.REL.NOINC `($__internal_54_$__cuda_sm70_shflsync_up_p) ;  /* 0x000005c000007944 */ /* 0x01efea0003c00000 */
[----:B------:R-:W-:Y:S05]  /*e7e0*/  BRA `(.L_x_2699) ;  /* 0xffffe7c000007947 */ /* 0x000fea000383ffff */
.L_x_2662:
[----:B------:R-:W-:Y:S02]  /*e7f0*/  MOV R2, 0x2 ;  /* 0x0000000200027802 */ /* 0x000fe40000000f00 */
[----:B------:R-:W-:-:S02]  /*e800*/  MOV R3, 0xe820 ;  /* 0x0000e82000037802 */ /* 0x000fc40000000f00 */
[----:B-1-3--:R-:W-:Y:S05]  /*e810*/  CALL.REL.NOINC `($__internal_54_$__cuda_sm70_shflsync_up_p) ;  /* 0x0000058000007944 */ /* 0x00afea0003c00000 */
        /* <DEDUP_REMOVED lines=23> */
.L_x_2666:
[----:B------:R-:W-:Y:S02]  /*e990*/  MOV R2, 0x1 ;  /* 0x0000000100027802 */ /* 0x000fe40000000f00 */
[----:B------:R-:W-:Y:S02]  /*e9a0*/  MOV R3, 0xe9c0 ;  /* 0x0000e9c000037802 */ /* 0x000fe40000000f00 */
[----:B---3--:R-:W-:Y:S05]  /*e9b0*/  CALL.REL.NOINC `($__internal_54_$__cuda_sm70_shflsync_up_p) ;  /* 0x000003e000007944 */ /* 0x008fea0003c00000 */
[----:B------:R-:W-:Y:S01]  /*e9c0*/  MOV R2, R4 ;  /* 0x0000000400027202 */ /* 0x000fe20000000f00 */
[----:B------:R-:W-:Y:S05]  /*e9d0*/  BRA `(.L_x_2701) ;  /* 0xffffe83000007947 */ /* 0x000fea000383ffff */
.L_x_2667:
[----:B------:R-:W-:Y:S02]  /*e9e0*/  MOV R2, 0x2 ;  /* 0x0000000200027802 */ /* 0x000fe40000000f00 */
[----:B------:R-:W-:Y:S02]  /*e9f0*/  MOV R3, 0xea10 ;  /* 0x0000ea1000037802 */ /* 0x000fe40000000f00 */
[----:B---3--:R-:W-:Y:S05]  /*ea00*/  CALL.REL.NOINC `($__internal_54_$__cuda_sm70_shflsync_up_p) ;  /* 0x0000039000007944 */ /* 0x008fea0003c00000 */
        /* <DEDUP_REMOVED lines=23> */
.L_x_2669:
[----:B------:R-:W-:Y:S02]  /*eb80*/  SEL R0, RZ, 0x1, P0 ;  /* 0x00000001ff007807 */ /* 0x000fe40000000000 */
[----:B------:R-:W-:Y:S02]  /*eb90*/  MOV R2, 0xebb0 ;  /* 0x0000ebb000027802 */ /* 0x000fe40000000f00 */
[----:B--2---:R-:W-:Y:S05]  /*eba0*/  CALL.REL.NOINC `($__internal_55_$__cuda_sm70_votesync_ballot) ;  /* 0x0000026000007944 */ /* 0x004fea0003c00000 */
[----:B------:R-:W-:Y:S01]  /*ebb0*/  MOV R8, R0 ;  /* 0x0000000000087202 */ /* 0x000fe20000000f00 */
[----:B------:R-:W-:Y:S05]  /*ebc0*/  BRA `(.L_x_2703) ;  /* 0xffffe7d000007947 */ /* 0x000fea000383ffff */
.L_x_2670:
[----:B------:R-:W-:Y:S01]  /*ebd0*/  IMAD.MOV.U32 R5, RZ, RZ, R6 ;  /* 0x000000ffff057224 */ /* 0x000fe200078e0006 */
[----:B---3--:R-:W-:Y:S01]  /*ebe0*/  MOV R3, R12 ;  /* 0x0000000c00037202 */ /* 0x008fe20000000f00 */
[----:B------:R-:W-:Y:S01]  /*ebf0*/  IMAD.MOV.U32 R0, RZ, RZ, 0x1f ;  /* 0x0000001fff007424 */ /* 0x000fe200078e00ff */
[----:B------:R-:W-:Y:S02]  /*ec00*/  MOV R2, 0xec20 ;  /* 0x0000ec2000027802 */ /* 0x000fe40000000f00 */
[----:B-12---:R-:W-:Y:S05]  /*ec10*/  CALL.REL.NOINC `($__internal_53_$__cuda_sm70_shflsync_idx_p) ;  /* 0x0000013000007944 */ /* 0x006fea0003c00000 */
[----:B------:R-:W-:Y:S01]  /*ec20*/  IMAD.MOV.U32 R6, RZ, RZ, R0 ;  /* 0x000000ffff067224 */ /* 0x000fe200078e0000 */
[----:B------:R-:W-:Y:S01]  /*ec30*/  MOV R3, R12 ;  /* 0x0000000c00037202 */ /* 0x000fe20000000f00 */
[----:B------:R-:W-:Y:S01]  /*ec40*/  IMAD.MOV.U32 R5, RZ, RZ, R7 ;  /* 0x000000ffff057224 */ /* 0x000fe200078e0007 */
[----:B------:R-:W-:Y:S02]  /*ec50*/  MOV R0, 0x1f ;  /* 0x0000001f00007802 */ /* 0x000fe40000000f00 */
[----:B------:R-:W-:-:S02]  /*ec60*/  MOV R2, 0xec80 ;  /* 0x0000ec8000027802 */ /* 0x000fc40000000f00 */
[----:B------:R-:W-:Y:S05]  /*ec70*/  CALL.REL.NOINC `($__internal_53_$__cuda_sm70_shflsync_idx_p) ;  /* 0x000000d000007944 */ /* 0x000fea0003c00000 */
[----:B------:R-:W-:Y:S01]  /*ec80*/  MOV R7, R0 ;  /* 0x0000000000077202 */ /* 0x000fe20000000f00 */
[----:B------:R-:W-:Y:S05]  /*ec90*/  BRA `(.L_x_2704) ;  /* 0xffffe74000007947 */ /* 0x000fea000383ffff */
.L_x_2673:
[----:B------:R-:W-:Y:S01]  /*eca0*/  IMAD.MOV.U32 R5, RZ, RZ, R4 ;  /* 0x000000ffff057224 */ /* 0x000fe200078e0004 */
[----:B------:R-:W-:-:S02]  /*ecb0*/  MOV R0, 0x1f ;  /* 0x0000001f00007802 */ /* 0x000fc40000000f00 */
[----:B------:R-:W-:Y:S02]  /*ecc0*/  MOV R2, 0xece0 ;  /* 0x0000ece000027802 */ /* 0x000fe40000000f00 */
[----:B-1234-:R-:W-:Y:S05]  /*ecd0*/  CALL.REL.NOINC `($__internal_53_$__cuda_sm70_shflsync_idx_p) ;  /* 0x0000007000007944 */ /* 0x01efea0003c00000 */
[----:B------:R-:W-:Y:S01]  /*ece0*/  MOV R11, R0 ;  /* 0x00000000000b7202 */ /* 0x000fe20000000f00 */
[----:B------:R-:W-:Y:S05]  /*ecf0*/  BRA `(.L_x_2672) ;  /* 0xffffe74000007947 */ /* 0x000fea000383ffff */
        .weak           $__internal_52_$__cuda_sm70_shflsync_bfly_p
        .type           $__internal_52_$__cuda_sm70_shflsync_bfly_p,@function
        .size           $__internal_52_$__cuda_sm70_shflsync_bfly_p,($__internal_53_$__cuda_sm70_shflsync_idx_p - $__internal_52_$__cuda_sm70_shflsync_bfly_p)
$__internal_52_$__cuda_sm70_shflsync_bfly_p:
[----:B------:R-:W-:Y:S04]  /*ed00*/  WARPSYNC R6 ;  /* 0x0000000600007348 */ /* 0x000fe80003800000 */
[----:B------:R1:W2:Y:S02]  /*ed10*/  SHFL.BFLY PT, R5, R2, R5, R7 ;  /* 0x0c00000502057389 */ /* 0x0002a400000e0007 */
[----:B-1----:R-:W-:Y:S02]  /*ed20*/  MOV R2, R3 ;  /* 0x0000000300027202 */ /* 0x002fe40000000f00 */
[----:B------:R-:W-:-:S04]  /*ed30*/  MOV R3, 0x0 ;  /* 0x0000000000037802 */ /* 0x000fc80000000f00 */
[----:B--2---:R-:W-:Y:S05]  /*ed40*/  RET.REL.NODEC R2 `(_ZN7cutlass13device_kernelIN5flash19enable_sm80_to_sm89INS1_16FlashAttnFwdSm80INS1_25CollectiveMainloopFwdSm80ILi8ELi1ELb1EN4cute5tupleIJNS5_1CILi128EEENS7_ILi48EEENS7_ILi256EEEEEELi256ENS_10bfloat16_tEfNS_4arch4Sm80ELb0ELb0ELb0ELb1ELb0ELb0ELb1ELb1EEENS1_21CollectiveEpilogueFwdINS6_IJS8_SA_S9_EEENS6_IJNS7_ILi1EEESI_SI_EEESC_SE_Li256ELb1ELb1ELb1ELb0EEENS1_36VarlenDynamicPersistentTileSchedulerILi128ELi48ELi256ELi256ELb1ELb1ELb0ELb0ELb1ELb1EEEEEEEEEvNT_6ParamsE) ;  /* 0xffff12b002007950 */ /* 0x004fea0003c3ffff */
        .weak           $__internal_53_$__cuda_sm70_shflsync_idx_p
        .type           $__internal_53_$__cuda_sm70_shflsync_idx_p,@function
        .size           $__internal_53_$__cuda_sm70_shflsync_idx_p,($__internal_54_$__cuda_sm70_shflsync_up_p - $__internal_53_$__cuda_sm70_shflsync_idx_p)
$__internal_53_$__cuda_sm70_shflsync_idx_p:
[----:B------:R-:W-:-:S04]  /*ed50*/  MOV R132, 0xffffffff ;  /* 0xffffffff00847802 */ /* 0x000fc80000000f00 */
[----:B------:R-:W-:Y:S04]  /*ed60*/  WARPSYNC R132 ;  /* 0x0000008400007348 */ /* 0x000fe80003800000 */
[----:B------:R1:W2:Y:S02]  /*ed70*/  SHFL.IDX PT, R0, R5, R3, R0 ;  /* 0x0000000305007389 */ /* 0x0002a400000e0000 */
[----:B-1----:R-:W-:-:S04]  /*ed80*/  MOV R3, 0x0 ;  /* 0x0000000000037802 */ /* 0x002fc80000000f00 */
[----:B--2---:R-:W-:Y:S05]  /*ed90*/  RET.REL.NODEC R2 `(_ZN7cutlass13device_kernelIN5flash19enable_sm80_to_sm89INS1_16FlashAttnFwdSm80INS1_25CollectiveMainloopFwdSm80ILi8ELi1ELb1EN4cute5tupleIJNS5_1CILi128EEENS7_ILi48EEENS7_ILi256EEEEEELi256ENS_10bfloat16_tEfNS_4arch4Sm80ELb0ELb0ELb0ELb1ELb0ELb0ELb1ELb1EEENS1_21CollectiveEpilogueFwdINS6_IJS8_SA_S9_EEENS6_IJNS7_ILi1EEESI_SI_EEESC_SE_Li256ELb1ELb1ELb1ELb0EEENS1_36VarlenDynamicPersistentTileSchedulerILi128ELi48ELi256ELi256ELb1ELb1ELb0ELb0ELb1ELb1EEEEEEEEEvNT_6ParamsE) ;  /* 0xffff126002007950 */ /* 0x004fea0003c3ffff */
        .weak           $__internal_54_$__cuda_sm70_shflsync_up_p
        .type           $__internal_54_$__cuda_sm70_shflsync_up_p,@function
        .size           $__internal_54_$__cuda_sm70_shflsync_up_p,($__internal_55_$__cuda_sm70_votesync_ballot - $__internal_54_$__cuda_sm70_shflsync_up_p)
$__internal_54_$__cuda_sm70_shflsync_up_p:
[----:B------:R-:W-:Y:S02]  /*eda0*/  IMAD.MOV.U32 R4, RZ, RZ, RZ ;  /* 0x000000ffff047224 */ /* 0x000fe400078e00ff */
[----:B------:R-:W-:-:S04]  /*edb0*/  IMAD.MOV.U32 R10, RZ, RZ, -0x1 ;  /* 0xffffffffff0a7424 */ /* 0x000fc800078e00ff */
[----:B------:R-:W-:Y:S04]  /*edc0*/  WARPSYNC R10 ;  /* 0x0000000a00007348 */ /* 0x000fe80003800000 */
[----:B------:R1:W2:Y:S02]  /*edd0*/  SHFL.UP PT, R4, R0, R2, R4 ;  /* 0x0400000200047389 */ /* 0x0002a400000e0004 */
[----:B-1----:R-:W-:Y:S02]  /*ede0*/  MOV R2, R3 ;  /* 0x0000000300027202 */ /* 0x002fe40000000f00 */
[----:B------:R-:W-:-:S04]  /*edf0*/  MOV R3, 0x0 ;  /* 0x0000000000037802 */ /* 0x000fc80000000f00 */
[----:B--2---:R-:W-:Y:S05]  /*ee00*/  RET.REL.NODEC R2 `(_ZN7cutlass13device_kernelIN5flash19enable_sm80_to_sm89INS1_16FlashAttnFwdSm80INS1_25CollectiveMainloopFwdSm80ILi8ELi1ELb1EN4cute5tupleIJNS5_1CILi128EEENS7_ILi48EEENS7_ILi256EEEEEELi256ENS_10bfloat16_tEfNS_4arch4Sm80ELb0ELb0ELb0ELb1ELb0ELb0ELb1ELb1EEENS1_21CollectiveEpilogueFwdINS6_IJS8_SA_S9_EEENS6_IJNS7_ILi1EEESI_SI_EEESC_SE_Li256ELb1ELb1ELb1ELb0EEENS1_36VarlenDynamicPersistentTileSchedulerILi128ELi48ELi256ELi256ELb1ELb1ELb0ELb0ELb1ELb1EEEEEEEEEvNT_6ParamsE) ;  /* 0xffff11f002007950 */ /* 0x004fea0003c3ffff */
        .weak           $__internal_55_$__cuda_sm70_votesync_ballot
        .type           $__internal_55_$__cuda_sm70_votesync_ballot,@function
        .size           $__internal_55_$__cuda_sm70_votesync_ballot,(.L_x_5240 - $__internal_55_$__cuda_sm70_votesync_ballot)
$__internal_55_$__cuda_sm70_votesync_ballot:
[----:B------:R-:W-:Y:S01]  /*ee10*/  ISETP.NE.U32.AND P0, PT, R0, 0x1, PT ;  /* 0x000000010000780c */ /* 0x000fe20003f05070 */
[----:B------:R-:W-:-:S04]  /*ee20*/  IMAD.MOV.U32 R3, RZ, RZ, -0x1 ;  /* 0xffffffffff037424 */ /* 0x000fc800078e00ff */
[----:B------:R-:W-:Y:S08]  /*ee30*/  WARPSYNC R3 ;  /* 0x0000000300007348 */ /* 0x000ff00003800000 */
[----:B------:R-:W-:-:S04]  /*ee40*/  VOTE.ANY R0, PT, !P0 ;  /* 0x0000000000007806 */ /* 0x000fc800040e0100 */
[----:B------:R-:W-:Y:S01]  /*ee50*/  LOP3.LUT R0, R0, R3, RZ, 0xc0, !PT ;  /* 0x0000000300007212 */ /* 0x000fe200078ec0ff */
[----:B------:R-:W-:-:S04]  /*ee60*/  IMAD.MOV.U32 R3, RZ, RZ, 0x0 ;  /* 0x00000000ff037424 */ /* 0x000fc800078e00ff */
[----:B------:R-:W-:Y:S05]  /*ee70*/  RET.REL.NODEC R2 `(_ZN7cutlass13device_kernelIN5flash19enable_sm80_to_sm89INS1_16FlashAttnFwdSm80INS1_25CollectiveMainloopFwdSm80ILi8ELi1ELb1EN4cute5tupleIJNS5_1CILi128EEENS7_ILi48EEENS7_ILi256EEEEEELi256ENS_10bfloat16_tEfNS_4arch4Sm80ELb0ELb0ELb0ELb1ELb0ELb0ELb1ELb1EEENS1_21CollectiveEpilogueFwdINS6_IJS8_SA_S9_EEENS6_IJNS7_ILi1EEESI_SI_EEESC_SE_Li256ELb1ELb1ELb1ELb0EEENS1_36VarlenDynamicPersistentTileSchedulerILi128ELi48ELi256ELi256ELb1ELb1ELb0ELb0ELb1ELb1EEEEEEEEEvNT_6ParamsE) ;  /* 0xffff118002007950 */ /* 0x000fea0003c3ffff */
.L_x_2705:
        /* <DEDUP_REMOVED lines=16> */
.L_x_5240:


//--------------------- .text._ZN7cutlass13device_kernelIN5flash19enable_sm80_to_sm89INS1_16FlashAttnFwdSm80INS1_25CollectiveMainloopFwdSm80ILi8ELi1ELb0EN4cute5tupleIJNS5_1CILi128EEENS7_ILi32EEENS7_ILi256EEEEEELi256ENS_10bfloat16_tEfNS_4arch4Sm80ELb0ELb0ELb0ELb1ELb0ELb1ELb1ELb1EEENS1_21CollectiveEpilogueFwdINS6_IJS8_SA_S9_EEENS6_IJNS7_ILi1EEESI_SI_EEESC_SE_Li256ELb1ELb1ELb1ELb0EEENS1_36VarlenDynamicPersistentTileSchedulerILi128ELi32ELi256ELi256ELb1ELb1ELb0ELb0ELb1ELb1EEEEEEEEEvNT_6ParamsE --------------------------
	.section	.text._ZN7cutlass13device_kernelIN5flash19enable_sm80_to_sm89INS1_16FlashAttnFwdSm80INS1_25CollectiveMainloopFwdSm80ILi8ELi1ELb0EN4cute5tupleIJNS5_1CILi128EEENS7_ILi32EEENS7_ILi256EEEEEELi256ENS_10bfloat16_tEfNS_4arch4Sm80ELb0ELb0ELb0ELb1ELb0ELb1ELb1ELb1EEENS1_21CollectiveEpilogueFwdINS6_IJS8_SA_S9_EEENS6_IJNS7_ILi1EEESI_SI_EEESC_SE_Li256ELb1ELb1ELb1ELb0EEENS1_36VarlenDynamicPersistentTileSchedulerILi128ELi32ELi256ELi256ELb1ELb1ELb0ELb0ELb1ELb1EEEEEEEEEvNT_6ParamsE,"ax",@progbits
	.sectioninfo	@"SHI_REGISTERS=255"
	.align	128
.text._ZN7cutlass13device_kernelIN5flash19enable_sm80_to_sm89INS1_16FlashAttnFwdSm80INS1_25CollectiveMainloopFwdSm80ILi8ELi1ELb0EN4cute5tupleIJNS5_1CILi128EEENS7_ILi32EEENS7_ILi256EEEEEELi256ENS_10bfloat16_tEfNS_4arch4Sm80ELb0ELb0ELb0ELb1ELb0ELb1ELb1ELb1EEENS1_21CollectiveEpilogueFwdINS6_IJS8_SA_S9_EEENS6_IJNS7_ILi1EEESI_SI_EEESC_SE_Li256ELb1ELb1ELb1ELb0EEENS1_36VarlenDynamicPersistentTileSchedulerILi128ELi32ELi256ELi256ELb1ELb1ELb0ELb0ELb1ELb1EEEEEEEEEvNT_6ParamsE:
        .type           _ZN7cutlass13device_kernelIN5flash19enable_sm80_to_sm89INS1_16FlashAttnFwdSm80INS1_25CollectiveMainloopFwdSm80ILi8ELi1ELb0EN4cute5tupleIJNS5_1CILi128EEENS7_ILi32EEENS7_ILi256EEEEEELi256ENS_10bfloat16_tEfNS_4arch4Sm80ELb0ELb0ELb0ELb1ELb0ELb1ELb1ELb1EEENS1_21CollectiveEpilogueFwdINS6_IJS8_SA_S9_EEENS6_IJNS7_ILi1EEESI_SI_EEESC_SE_Li256ELb1ELb1ELb1ELb0EEENS1_36VarlenDynamicPersistentTileSchedulerILi128ELi32ELi256ELi256ELb1ELb1ELb0ELb0ELb1ELb1EEEEEEEEEvNT_6ParamsE,@function
        .size           _ZN7cutlass13device_kernelIN5flash19enable_sm80_to_sm89INS1_16FlashAttnFwdSm80INS1_25CollectiveMainloopFwdSm80ILi8ELi1ELb0EN4cute5tupleIJNS5_1CILi128EEENS7_ILi32EEENS7_ILi256EEEEEELi256ENS_10bfloat16_tEfNS_4arch4Sm80ELb0ELb0ELb0ELb1ELb0ELb1ELb1ELb1EEENS1_21CollectiveEpilogueFwdINS6_IJS8_SA_S9_EEENS6_IJNS7_ILi1EEESI_SI_EEESC_SE_Li256ELb1ELb1ELb1ELb0EEENS1_36VarlenDynamicPersistentTileSchedulerILi128ELi32ELi256ELi256ELb1ELb1ELb0ELb0ELb1ELb1EEEEEEEEEvNT_6ParamsE,(.L_x_5245 - _ZN7cutlass13device_kernelIN5flash19enable_sm80_to_sm89INS1_16FlashAttnFwdSm80INS1_25CollectiveMainloopFwdSm80ILi8ELi1ELb0EN4cute5tupleIJNS5_1CILi128EEENS7_ILi32EEENS7_ILi256EEEEEELi256ENS_10bfloat16_tEfNS_4arch4Sm80ELb0ELb0ELb0ELb1ELb0ELb1ELb1ELb1EEENS1_21CollectiveEpilogueFwdINS6_IJS8_SA_S9_EEENS6_IJNS7_ILi1EEESI_SI_EEESC_SE_Li256ELb1ELb1ELb1ELb0EEENS1_36VarlenDynamicPersistentTileSchedulerILi128ELi32ELi256ELi256ELb1ELb1ELb0ELb0ELb1ELb1EEEEEEEEEvNT_6ParamsE)
        .other          _ZN7cutlass13device_kernelIN5flash19enable_sm80_to_sm89INS1_16FlashAttnFwdSm80INS1_25CollectiveMainloopFwdSm80ILi8ELi1ELb0EN4cute5tupleIJNS5_1CILi128EEENS7_ILi32EEENS7_ILi256EEEEEELi256ENS_10bfloat16_tEfNS_4arch4Sm80ELb0ELb0ELb0ELb1ELb0ELb1ELb1ELb1EEENS1_21CollectiveEpilogueFwdINS6_IJS8_SA_S9_EEENS6_IJNS7_ILi1EEESI_SI_EEESC_SE_Li256ELb1ELb1ELb1ELb0EEENS1_36VarlenDynamicPersistentTileSchedulerILi128ELi32ELi256ELi256ELb1ELb1ELb0ELb0ELb1ELb1EEEEEEEEEvNT_6ParamsE,@"STO_CUDA_ENTRY STV_DEFAULT"
_ZN7cutlass13device_kernelIN5flash19enable_sm80_to_sm89INS1_16FlashAttnFwdSm80INS1_25CollectiveMainloopFwdSm80ILi8ELi1ELb0EN4cute5tupleIJNS5_1CILi128EEENS7_ILi32EEENS7_ILi256EEEEEELi256ENS_10bfloat16_tEfNS_4arch4Sm80ELb0ELb0ELb0ELb1ELb0ELb1ELb1ELb1EEENS1_21CollectiveEpilogueFwdINS6_IJS8_SA_S9_EEENS6_IJNS7_ILi1EEESI_SI_EEESC_SE_Li256ELb1ELb1ELb1ELb0EEENS1_36VarlenDynamicPersistentTileSchedulerILi128ELi32ELi256ELi256ELb1ELb1ELb0ELb0ELb1ELb1EEEEEEEEEvNT_6ParamsE:
        /* <DEDUP_REMOVED lines=52> */
.L_x_2711:
        /* <DEDUP_REMOVED lines=17> */
.L_x_2873:
        /* <DEDUP_REMOVED lines=16> */
.L_x_2874:
[----:B---3--:R-:W-:-:S05]  /*0550*/  IMAD R0, R0, c[0x0][0x538], RZ ;  /* 0x00014e0000007a24 */ /* 0x008fca00078e02ff */
[----:B------:R-:W-:-:S04]  /*0560*/  IADD3 R6, R0, R6, RZ ;  /* 0x0000000600067210 */ /* 0x000fc80007ffe0ff */
[----:B------:R-:W-:-:S13]  /*0570*/  ISETP.GT.AND P0, PT, R6, UR4, PT ;  /* 0x0000000406007c0c */ /* 0x000fda000bf04270 */
[----:B-12---:R-:W-:Y:S05]  /*0580*/  @!P0 BRA `(.L_x_2711) ;  /* 0xfffffdb000008947 */ /* 0x006fea000383ffff */
.L_x_2707:
[----:B--2---:R-:W-:-:S05]  /*0590*/  IADD3 R212, -R0, R6, RZ ;  /* 0x0000000600d47210 */ /* 0x004fca0007ffe1ff */
[----:B------:R-:W-:-:S05]  /*05a0*/  IMAD R0, R4, c[0x0][0x538], R212 ;  /* 0x00014e0004007a24 */ /* 0x000fca00078e02d4 */
[----:B------:R-:W-:Y:S01]  /*05b0*/  ISETP.GT.AND P0, PT, R0, UR4, PT ;  /* 0x0000000400007c0c */ /* 0x000fe2000bf04270 */
[----:B------:R-:W-:-:S12]  /*05c0*/  BRA.DIV ~URZ, `(.L_x_2712) ;  /* 0x00015a027f007947 */ /* 0x000fd8000b800000 */
[----:B------:R-:W-:-:S04]  /*05d0*/  VOTE.ANY R6, PT, !P0 ;  /* 0x0000000000067806 */ /* 0x000fc800040e0100 */
.L_x_2875:
[----:B------:R1:W2:Y:S01]  /*05e0*/  POPC R215, R6 ;  /* 0x0000000600d77309 */ /* 0x0002a20000000000 */
[----:B------:R-:W-:Y:S05]  /*05f0*/  BRA.DIV ~URZ, `(.L_x_2713) ;  /* 0x00015a227f007947 */ /* 0x000fea000b800000 */
[----:B--2---:R-:W2:Y:S04]  /*0600*/  SHFL.IDX PT, R11, R8, R215, 0x1f ;  /* 0x00001fd7080b7589 */ /* 0x004ea800000e0000 */
[----:B------:R3:W4:Y:S02]  /*0610*/  SHFL.IDX PT, R10, R7, R215, 0x1f ;  /* 0x00001fd7070a7589 */ /* 0x00072400000e0000 */
[----:B---3--:R-:W-:Y:S02]  /*0620*/  MOV R7, RZ ;  /* 0x000000ff00077202 */ /* 0x008fe40000000f00 */
.L_x_2876:
[----:B--2-4-:R-:W-:Y:S01]  /*0630*/  ISETP.NE.AND P0, PT, R6, RZ, PT ;  /* 0x000000ff0600720c */ /* 0x014fe20003f05270 */
[----:B------:R-:W-:-:S12]  /*0640*/  BSSY B0, `(.L_x_2714) ;  /* 0x0000005000007945 */ /* 0x000fd80003800000 */
[----:B------:R-:W-:Y:S05]  /*0650*/  @!P0 BRA `(.L_x_2715) ;  /* 0x0000003000008947 */ /* 0x000fea0003800000 */
[----:B------:R-:W-:Y:S01]  /*0660*/  IADD3 R3, R215, -0x1, RZ ;  /* 0xffffffffd7037810 */ /* 0x000fe20007ffe0ff */
[----:B------:R-:W-:Y:S05]  /*0670*/  BRA.DIV ~URZ, `(.L_x_2716) ;  /* 0x00015a827f007947 */ /* 0x000fea000b800000 */
[----:B------:R2:W3:Y:S02]  /*0680*/  SHFL.IDX PT, R7, R4, R3, 0x1f ;  /* 0x00001f0304077589 */ /* 0x0004e400000e0000 */
.L_x_2715:
[----:B------:R-:W-:Y:S05]  /*0690*/  BSYNC B0 ;  /* 0x0000000000007941 */ /* 0x000fea0003800000 */
.L_x_2714:
        /* <DEDUP_REMOVED lines=65> */
.L_x_2708:
[----:B--2---:R-:W-:Y:S01]  /*0ab0*/  IMAD.MOV.U32 R213, RZ, RZ, RZ ;  /* 0x000000ffffd57224 */ /* 0x004fe200078e00ff */
[----:B------:R-:W-:Y:S01]  /*0ac0*/  MOV R214, RZ ;  /* 0x000000ff00d67202 */ /* 0x000fe20000000f00 */
[----:B------:R-:W-:Y:S01]  /*0ad0*/  IMAD.U32 R212, RZ, RZ, UR4 ;  /* 0x00000004ffd47e24 */ /* 0x000fe2000f8e00ff */
[----:B------:R-:W-:Y:S02]  /*0ae0*/  MOV R215, c[0x0][0x53c] ;  /* 0x00014f0000d77a02 */ /* 0x000fe40000000f00 */
.L_x_2717:
[----:B------:R-:W-:Y:S01]  /*0af0*/  ISETP.NE.AND P0, PT, R12, RZ, PT ;  /* 0x000000ff0c00720c */ /* 0x000fe20003f05270 */
[----:B------:R-:W-:-:S12]  /*0b00*/  WARPSYNC 0xffffffff ;  /* 0xffffffff00007948 */ /* 0x000fd80003800000 */
[----:B------:R1:W-:Y:S04]  /*0b10*/  @!P0 STS.128 [0x20080], R212 ;  /* 0x020080d4ff008388 */ /* 0x0003e80000000c00 */
[----:B------:R-:W-:Y:S06]  /*0b20*/  BAR.ARV 0x5, 0x100 ;  /* 0x0144000000007b1d */ /* 0x000fec0000002000 */
.L_x_2706:
        /* <DEDUP_REMOVED lines=66> */
[----:B------:R-:W-:Y:S01]  /*0f50*/  IADD3 R18, R193, 0x40, RZ ;  /* 0x00000040c1127810 */ /* 0x000fe20007ffe0ff */
        /* <DEDUP_REMOVED lines=37> */
[----:B------:R-:W-:Y:S01]  /*11b0*/  IADD3 R5, R226, 0x80, RZ ;  /* 0x00000080e2057810 */ /* 0x000fe20007ffe0ff */
        /* <DEDUP_REMOVED lines=16> */
[----:B------:R-:W-:Y:S01]  /*12c0*/  IADD3 R244, R194, 0x8, RZ ;  /* 0x00000008c2f47810 */ /* 0x000fe20007ffe0ff */
[----:B------:R-:W-:Y:S01]  /*12d0*/  IMAD.IADD R178, R2, 0x1, R177 ;  /* 0x0000000102b27824 */ /* 0x000fe200078e02b1 */
[----:B------:R-:W-:-:S02]  /*12e0*/  SEL R6, R10, 0xffffffc0, !P2 ;  /* 0xffffffc00a067807 */ /* 0x000fc40005000000 */
[----:B------:R-:W-:Y:S02]  /*12f0*/  SEL R0, R10, 0xffffffc0, !P3 ;  /* 0xffffffc00a007807 */ /* 0x000fe40005800000 */
[----:B------:R-:W-:Y:S01]  /*1300*/  IADD3 R243, R194, 0x10, RZ ;  /* 0x00000010c2f37810 */ /* 0x000fe20007ffe0ff */
        /* <DEDUP_REMOVED lines=15> */
[----:B------:R-:W-:-:S02]  /*1400*/  SHF.R.S32.HI R8, RZ, 0x1f, R244 ;  /* 0x0000001fff087819 */ /* 0x000fc400000114f4 */
[----:B-1----:R-:W-:Y:S02]  /*1410*/  SHF.R.S32.HI R11, RZ, 0x1f, R243 ;  /* 0x0000001fff0b7819 */ /* 0x002fe400000114f3 */
[----:B------:R-:W-:Y:S02]  /*1420*/  SHF.R.S32.HI R10, RZ, 0x1f, R242 ;  /* 0x0000001fff0a7819 */ /* 0x000fe400000114f2 */
[----:B------:R-:W-:Y:S02]  /*1430*/  SHF.R.S32.HI R8, RZ, 0x1f, R241 ;  /* 0x0000001fff087819 */ /* 0x000fe400000114f1 */
[C---:B------:R-:W-:Y:S02]  /*1440*/  IADD3 R142, R138.reuse, 0x20, RZ ;  /* 0x000000208a8e7810 */ /* 0x040fe40007ffe0ff */
[----:B------:R-:W-:Y:S02]  /*1450*/  IADD3 R141, R138, 0x60, RZ ;  /* 0x000000608a8d7810 */ /* 0x000fe40007ffe0ff */
[----:B------:R-:W-:-:S02]  /*1460*/  IADD3 R191, R132, 0x80, RZ ;  /* 0x0000008084bf7810 */ /* 0x000fc40007ffe0ff */
[----:B------:R-:W-:Y:S02]  /*1470*/  IADD3 R192, R132, 0xc0, RZ ;  /* 0x000000c084c07810 */ /* 0x000fe40007ffe0ff */
[----:B------:R-:W-:Y:S02]  /*1480*/  IADD3 R234, R194, 0x50, RZ ;  /* 0x00000050c2ea7810 */ /* 0x000fe40007ffe0ff */
[----:B------:R-:W-:Y:S02]  /*1490*/  SHF.R.S32.HI R11, RZ, 0x1f, R240 ;  /* 0x0000001fff0b7819 */ /* 0x000fe400000114f0 */
[----:B------:R-:W-:Y:S02]  /*14a0*/  SHF.R.S32.HI R10, RZ, 0x1f, R239 ;  /* 0x0000001fff0a7819 */ /* 0x000fe400000114ef */
[----:B------:R-:W-:Y:S02]  /*14b0*/  SHF.R.S32.HI R8, RZ, 0x1f, R238 ;  /* 0x0000001fff087819 */ /* 0x000fe400000114ee */
[----:B------:R-:W-:-:S02]  /*14c0*/  SHF.R.S32.HI R252, RZ, 0x1f, R237 ;  /* 0x0000001ffffc7819 */ /* 0x000fc400000114ed */
[----:B------:R-:W-:Y:S02]  /*14d0*/  SHF.R.S32.HI R251, RZ, 0x1f, R236 ;  /* 0x0000001ffffb7819 */ /* 0x000fe400000114ec */
[----:B------:R-:W-:Y:S02]  /*14e0*/  LEA R250, R9, 0x10080, 0x1 ;  /* 0x0001008009fa7811 */ /* 0x000fe400078e08ff */
[----:B------:R-:W-:Y:S02]  /*14f0*/  LEA R249, R7, 0x10080, 0x1 ;  /* 0x0001008007f97811 */ /* 0x000fe400078e08ff */
.L_x_2872:
        /* <DEDUP_REMOVED lines=42> */
.L_x_2718:
[----:B------:R-:W-:-:S04]  /*17a0*/  ISETP.NE.U32.AND P0, PT, RZ, c[0x0][0x368], PT ;  /* 0x0000da00ff007a0c */ /* 0x000fc80003f05070 */
[----:B------:R-:W-:-:S13]  /*17b0*/  ISETP.NE.AND.EX P0, PT, RZ, c[0x0][0x36c], PT, P0 ;  /* 0x0000db00ff007a0c */ /* 0x000fda0003f05300 */
[----:B------:R-:W-:Y:S05]  /*17c0*/  @!P0 BRA `(.L_x_2719) ;  /* 0x0000004000008947 */ /* 0x000fea0003800000 */
[----:B---3--:R-:W-:-:S04]  /*17d0*/  LEA R4, P0, R209, c[0x0][0x368], 0x2 ;  /* 0x0000da00d1047a11 */ /* 0x008fc800078010ff */
[----:B------:R-:W-:-:S05]  /*17e0*/  LEA.HI.X R5, R209, c[0x0][0x36c], R224, 0x2, P0 ;  /* 0x0000db00d1057a11 */ /* 0x000fca00000f14e0 */
[----:B------:R1:W5:Y:S01]  /*17f0*/  LDG.E R9, [R4.64] ;  /* 0x0000000604097981 */ /* 0x000362000c1e1900 */
[----:B------:R-:W-:Y:S05]  /*1800*/  BRA `(.L_x_2720) ;  /* 0x0000005000007947 */ /* 0x000fea0003800000 */
.L_x_2719:
[----:B------:R-:W-:Y:S01]  /*1810*/  MOV R9, c[0x0][0x1d0] ;  /* 0x0000740000097a02 */ /* 0x000fe20000000f00 */
[----:B------:R-:W-:Y:S05]  /*1820*/  @!P6 BRA `(.L_x_2720) ;  /* 0x000000300000e947 */ /* 0x000fea0003800000 */
[----:B---3--:R-:W2:Y:S04]  /*1830*/  LDG.E R6, [R4.64] ;  /* 0x0000000604067981 */ /* 0x008ea8000c1e1900 */
[----:B------:R-:W2:Y:S02]  /*1840*/  LDG.E R0, [R4.64+0x4] ;  /* 0x0000040604007981 */ /* 0x000ea4000c1e1900 */
[----:B--2---:R-:W-:Y:S02]  /*1850*/  IADD3 R9, -R6, R0, RZ ;  /* 0x0000000006097210 */ /* 0x004fe40007ffe1ff */
.L_x_2720:
        /* <DEDUP_REMOVED lines=57> */
.L_x_2722:
[----:B------:R-:W-:Y:S05]  /*1bf0*/  BSYNC B0 ;  /* 0x0000000000007941 */ /* 0x000fea0003800000 */
.L_x_2721:
        /* <DEDUP_REMOVED lines=107> */
[----:B------:R-:W-:Y:S01]  /*22b0*/  IADD3 R17, -R4, c[0x0][0x1d4], RZ ;  /* 0x0000750004117a10 */ /* 0x000fe20007ffe1ff */
        /* <DEDUP_REMOVED lines=114> */
.L_x_2742:
        /* <DEDUP_REMOVED lines=70> */
.L_x_2728:
[----:B------:R-:W-:Y:S05]  /*2e40*/  BSYNC B0 ;  /* 0x0000000000007941 */ /* 0x000fea0003800000 */
.L_x_2727:
        /* <DEDUP_REMOVED lines=77> */
.L_x_2731:
[----:B------:R-:W-:Y:S05]  /*3320*/  BSYNC B0 ;  /* 0x0000000000007941 */ /* 0x000fea0003800000 */
.L_x_2730:
        /* <DEDUP_REMOVED lines=56> */
.L_x_2733:
[----:B------:R-:W-:Y:S05]  /*36b0*/  BSYNC B0 ;  /* 0x0000000000007941 */ /* 0x000fea0003800000 */
.L_x_2732:
        /* <DEDUP_REMOVED lines=56> */
.L_x_2735:
[----:B------:R-:W-:Y:S05]  /*3a40*/  BSYNC B0 ;  /* 0x0000000000007941 */ /* 0x000fea0003800000 */
.L_x_2734:
        /* <DEDUP_REMOVED lines=56> */
.L_x_2726:
        /* <DEDUP_REMOVED lines=31> */
.L_x_2737:
[----:B------:R-:W-:Y:S05]  /*3fc0*/  BSYNC B0 ;  /* 0x0000000000007941 */ /* 0x000fea0003800000 */
.L_x_2736:
        /* <DEDUP_REMOVED lines=137> */
.L_x_2739:
[----:B------:R-:W-:Y:S05]  /*4860*/  BSYNC B0 ;  /* 0x0000000000007941 */ /* 0x000fea0003800000 */
.L_x_2738:
        /* <DEDUP_REMOVED lines=117> */
.L_x_2725:
        /* <DEDUP_REMOVED lines=21> */
.L_x_2729:
[----:B------:R-:W-:Y:S05]  /*5110*/  BSYNC B1 ;  /* 0x0000000000017941 */ /* 0x000fea0003800000 */
.L_x_2724:
        /* <DEDUP_REMOVED lines=55> */
.L_x_2741:
[----:B-1----:R-:W-:Y:S05]  /*5490*/  BSYNC B0 ;  /* 0x0000000000007941 */ /* 0x002fea0003800000 */
.L_x_2740:
        /* <DEDUP_REMOVED lines=22> */
.L_x_2723:
        /* <DEDUP_REMOVED lines=34> */
.L_x_2744:
[----:B------:R-:W-:Y:S05]  /*5820*/  BSYNC B0 ;  /* 0x0000000000007941 */ /* 0x000fea0003800000 */
.L_x_2743:
        /* <DEDUP_REMOVED lines=76> */
[----:B------:R2:W3:Y:S01]  /*5cf0*/  @P0 LDG.E R17, [R2.64] ;  /* 0x0000000602110981 */ /* 0x0004e2000c1e1900 */
[----:B------:R-:W-:Y:S01]  /*5d00*/  SHF.R.S32.HI R0, RZ, 0x1f, R115 ;  /* 0x0000001fff007819 */ /* 0x000fe20000011473 */
[----:B-1----:R-:W-:Y:S01]  /*5d10*/  IMAD.MOV.U32 R4, RZ, RZ, c[0x0][0x2c4] ;  /* 0x0000b100ff047624 */ /* 0x002fe200078e00ff */
        /* <DEDUP_REMOVED lines=15> */
[----:B--2---:R-:W-:Y:S01]  /*5e10*/  IMAD.WIDE.U32 R2, R115, c[0x0][0x178], RZ ;  /* 0x00005e0073027a25 */ /* 0x004fe200078e00ff */
        /* <DEDUP_REMOVED lines=30> */
[----:B------:R-:W-:Y:S01]  /*6000*/  IMAD R18, R4, c[0x0][0x1e4], R5 ;  /* 0x0000790004127a24 */ /* 0x000fe200078e0205 */
        /* <DEDUP_REMOVED lines=31> */
[----:B---3--:R-:W-:Y:S01]  /*6200*/  @P0 SHF.R.S32.HI R0, RZ, 0x1f, R17 ;  /* 0x0000001fff000819 */ /* 0x008fe20000011411 */
        /* <DEDUP_REMOVED lines=16> */
.L_x_2877:
[----:B------:R-:W-:Y:S05]  /*6310*/  BRA.DIV ~URZ, `(.L_x_2747) ;  /* 0x0000feb27f007947 */ /* 0x000fea000b800000 */
[----:B------:R3:W4:Y:S02]  /*6320*/  SHFL.IDX PT, R0, R21, RZ, 0x181f ;  /* 0x00181fff15007589 */ /* 0x00072400000e0000 */
.L_x_2878:
        /* <DEDUP_REMOVED lines=25> */
.L_x_2749:
[----:B------:R-:W-:Y:S05]  /*64c0*/  BSYNC B0 ;  /* 0x0000000000007941 */ /* 0x000fea0003800000 */
.L_x_2748:
[----:B------:R-:W-:Y:S05]  /*64d0*/  BRA.DIV ~URZ, `(.L_x_2750) ;  /* 0x0000fd527f007947 */ /* 0x000fea000b800000 */
[----:B--2---:R2:W1:Y:S04]  /*64e0*/  SHFL.IDX PT, R6, R19, 0x1, 0x181f ;  /* 0x00381f0013067f89 */ /* 0x00446800000e0000 */
[----:B----4-:R2:W4:Y:S02]  /*64f0*/  SHFL.IDX PT, R0, R21, 0x1, 0x181f ;  /* 0x00381f0015007f89 */ /* 0x01052400000e0000 */
.L_x_2879:
        /* <DEDUP_REMOVED lines=21> */
.L_x_2752:
[----:B------:R-:W-:Y:S05]  /*6650*/  BSYNC B0 ;  /* 0x0000000000007941 */ /* 0x000fea0003800000 */
.L_x_2751:
[----:B------:R-:W-:Y:S05]  /*6660*/  BRA.DIV ~URZ, `(.L_x_2753) ;  /* 0x0000fc827f007947 */ /* 0x000fea000b800000 */
[----:B-1----:R1:W2:Y:S02]  /*6670*/  SHFL.IDX PT, R6, R19, 0x2, 0x181f ;  /* 0x00581f0013067f89 */ /* 0x0022a400000e0000 */
.L_x_2880:
[----:B------:R-:W-:Y:S05]  /*6680*/  BRA.DIV ~URZ, `(.L_x_2754) ;  /* 0x0000fcd27f007947 */ /* 0x000fea000b800000 */
[----:B----4-:R4:W1:Y:S02]  /*6690*/  SHFL.IDX PT, R0, R21, 0x2, 0x181f ;  /* 0x00581f0015007f89 */ /* 0x01086400000e0000 */
.L_x_2881:
        /* <DEDUP_REMOVED lines=19> */
.L_x_2756:
[----:B------:R-:W-:Y:S05]  /*67d0*/  BSYNC B0 ;  /* 0x0000000000007941 */ /* 0x000fea0003800000 */
.L_x_2755:
[----:B------:R-:W-:Y:S05]  /*67e0*/  BRA.DIV ~URZ, `(.L_x_2757) ;  /* 0x0000fbd27f007947 */ /* 0x000fea000b800000 */
[----:B--2---:R2:W3:Y:S04]  /*67f0*/  SHFL.IDX PT, R6, R19, 0x3, 0x181f ;  /* 0x00781f0013067f89 */ /* 0x0044e800000e0000 */
[----:B-1----:R2:W1:Y:S02]  /*6800*/  SHFL.IDX PT, R0, R21, 0x3, 0x181f ;  /* 0x00781f0015007f89 */ /* 0x00246400000e0000 */
.L_x_2882:
        /* <DEDUP_REMOVED lines=29> */
[C---:B------:R-:W-:Y:S01]  /*69e0*/  LOP3.LUT P2, RZ, R222.reuse, 0x8, RZ, 0xc0, !PT ;  /* 0x00000008deff7812 */ /* 0x040fe2000784c0ff */
        /* <DEDUP_REMOVED lines=15> */
.L_x_2759:
[----:B------:R-:W-:Y:S05]  /*6ae0*/  BSYNC B0 ;  /* 0x0000000000007941 */ /* 0x000fea0003800000 */
.L_x_2758:
[----:B------:R-:W-:Y:S01]  /*6af0*/  ISETP.LT.AND P0, PT, RZ, c[0x0][0x27c], PT ;  /* 0x00009f00ff007a0c */ /* 0x000fe20003f01270 */
[----:B------:R-:W0:-:S12]  /*6b00*/  LDGDEPBAR ;  /* 0x00000000000079af */ /* 0x000e180000000000 */
[----:B------:R-:W-:Y:S05]  /*6b10*/  @P0 BRA `(.L_x_2760) ;  /* 0x0000002000000947 */ /* 0x000fea0003800000 */
[----:B------:R-:W-:-:S04]  /*6b20*/  DEPBAR.LE SB0, 0x1 ;  /* 0x000080400000791a */ /* 0x000fc80000000000 */
[----:B------:R-:W-:Y:S05]  /*6b30*/  BRA `(.L_x_2761) ;  /* 0x0000685000007947 */ /* 0x000fea0003800000 */
.L_x_2760:
        /* <DEDUP_REMOVED lines=74> */
.L_x_2764:
[----:B-123--:R-:W-:Y:S05]  /*6fe0*/  BSYNC B0 ;  /* 0x0000000000007941 */ /* 0x00efea0003800000 */
.L_x_2763:
        /* <DEDUP_REMOVED lines=96> */
.L_x_2768:
[----:B------:R-:W-:Y:S05]  /*75f0*/  BSYNC B0 ;  /* 0x0000000000007941 */ /* 0x000fea0003800000 */
.L_x_2767:
        /* <DEDUP_REMOVED lines=41> */
.L_x_2770:
[----:B------:R-:W-:Y:S05]  /*7890*/  BSYNC B0 ;  /* 0x0000000000007941 */ /* 0x000fea0003800000 */
.L_x_2769:
        /* <DEDUP_REMOVED lines=41> */
.L_x_2772:
[----:B------:R-:W-:Y:S05]  /*7b30*/  BSYNC B0 ;  /* 0x0000000000007941 */ /* 0x000fea0003800000 */
.L_x_2771:
        /* <DEDUP_REMOVED lines=40> */
.L_x_2766:
[----:B------:R-:W-:Y:S05]  /*7dc0*/  BSYNC B1 ;  /* 0x0000000000017941 */ /* 0x000fea0003800000 */
.L_x_2765:
        /* <DEDUP_REMOVED lines=45> */
.L_x_2776:
[----:B------:R-:W-:Y:S05]  /*80a0*/  BSYNC B0 ;  /* 0x0000000000007941 */ /* 0x000fea0003800000 */
.L_x_2775:
        /* <DEDUP_REMOVED lines=41> */
.L_x_2778:
[----:B------:R-:W-:Y:S05]  /*8340*/  BSYNC B0 ;  /* 0x0000000000007941 */ /* 0x000fea0003800000 */
.L_x_2777:
        /* <DEDUP_REMOVED lines=41> */
.L_x_2780:
[----:B------:R-:W-:Y:S05]  /*85e0*/  BSYNC B0 ;  /* 0x0000000000007941 */ /* 0x000fea0003800000 */
.L_x_2779:
        /* <DEDUP_REMOVED lines=40> */
.L_x_2774:
[----:B------:R-:W-:Y:S05]  /*8870*/  BSYNC B1 ;  /* 0x0000000000017941 */ /* 0x000fea0003800000 */
.L_x_2773:
        /* <DEDUP_REMOVED lines=45> */
.L_x_2784:
[----:B------:R-:W-:Y:S05]  /*8b50*/  BSYNC B0 ;  /* 0x0000000000007941 */ /* 0x000fea0003800000 */
.L_x_2783:
        /* <DEDUP_REMOVED lines=41> */
.L_x_2786:
[----:B------:R-:W-:Y:S05]  /*8df0*/  BSYNC B0 ;  /* 0x0000000000007941 */ /* 0x000fea0003800000 */
.L_x_2785:
        /* <DEDUP_REMOVED lines=41> */
.L_x_2788:
[----:B------:R-:W-:Y:S05]  /*9090*/  BSYNC B0 ;  /* 0x0000000000007941 */ /* 0x000fea0003800000 */
.L_x_2787:
        /* <DEDUP_REMOVED lines=40> */
.L_x_2782:
[----:B------:R-:W-:Y:S05]  /*9320*/  BSYNC B1 ;  /* 0x0000000000017941 */ /* 0x000fea0003800000 */
.L_x_2781:
        /* <DEDUP_REMOVED lines=44> */
.L_x_2791:
[----:B------:R-:W-:Y:S05]  /*95f0*/  BSYNC B0 ;  /* 0x0000000000007941 */ /* 0x000fea0003800000 */
.L_x_2790:
        /* <DEDUP_REMOVED lines=41> */
.L_x_2793:
[----:B------:R-:W-:Y:S05]  /*9890*/  BSYNC B0 ;  /* 0x0000000000007941 */ /* 0x000fea0003800000 */
.L_x_2792:
        /* <DEDUP_REMOVED lines=41> */
.L_x_2795:
[----:B------:R-:W-:Y:S05]  /*9b30*/  BSYNC B0 ;  /* 0x0000000000007941 */ /* 0x000fea0003800000 */
.L_x_2794:
        /* <DEDUP_REMOVED lines=41> */
.L_x_2762:
        /* <DEDUP_REMOVED lines=36> */
.L_x_2797:
[----:B-123--:R-:W-:Y:S05]  /*a010*/  BSYNC B0 ;  /* 0x0000000000007941 */ /* 0x00efea0003800000 */
.L_x_2796:
        /* <DEDUP_REMOVED lines=146> */
.L_x_2801:
[----:B------:R-:W-:Y:S05]  /*a940*/  BSYNC B0 ;  /* 0x0000000000007941 */ /* 0x000fea0003800000 */
.L_x_2800:
        /* <DEDUP_REMOVED lines=96> */
.L_x_2799:
[----:B------:R-:W-:Y:S05]  /*af50*/  BSYNC B1 ;  /* 0x0000000000017941 */ /* 0x000fea0003800000 */
.L_x_2798:
        /* <DEDUP_REMOVED lines=104> */
.L_x_2805:
[----:B------:R-:W-:Y:S05]  /*b5e0*/  BSYNC B0 ;  /* 0x0000000000007941 */ /* 0x000fea0003800000 */
.L_x_2804:
        /* <DEDUP_REMOVED lines=96> */
.L_x_2803:
[----:B------:R-:W-:Y:S05]  /*bbf0*/  BSYNC B1 ;  /* 0x0000000000017941 */ /* 0x000fea0003800000 */
.L_x_2802:
        /* <DEDUP_REMOVED lines=98> */
.L_x_2809:
[----:B------:R-:W-:Y:S05]  /*c220*/  BSYNC B0 ;  /* 0x0000000000007941 */ /* 0x000fea0003800000 */
.L_x_2808:
        /* <DEDUP_REMOVED lines=89> */
.L_x_2807:
[----:B------:R-:W-:Y:S05]  /*c7c0*/  BSYNC B1 ;  /* 0x0000000000017941 */ /* 0x000fea0003800000 */
.L_x_2806:
        /* <DEDUP_REMOVED lines=97> */
.L_x_2811:
[----:B------:R-:W-:Y:S05]  /*cde0*/  BSYNC B0 ;  /* 0x0000000000007941 */ /* 0x000fea0003800000 */
.L_x_2810:
        /* <DEDUP_REMOVED lines=89> */
.L_x_2789:
[----:B------:R-:W-:Y:S05]  /*d380*/  BSYNC B2 ;  /* 0x0000000000027941 */ /* 0x000fea0003800000 */
.L_x_2761:
        /* <DEDUP_REMOVED lines=17> */
[----:B------:R-:W1:Y:S01]  /*d4a0*/  LDSM.16.M88.4 R28, [R143] ;  /* 0x000000008f1c783b */ /* 0x000e620000000200 */
[----:B------:R-:W-:Y:S02]  /*d4b0*/  ISETP.GT.AND P0, PT, R60, R193, PT ;  /* 0x000000c13c00720c */ /* 0x000fe40003f04270 */
[----:B------:R-:W-:Y:S01]  /*d4c0*/  LOP3.LUT P3, RZ, R55, 0x2, RZ, 0xc0, !PT ;  /* 0x0000000237ff7812 */ /* 0x000fe2000786c0ff */
[----:B--2-4-:R-:W2:Y:S01]  /*d4d0*/  LDSM.16.M88.4 R20, [R143+0x800] ;  /* 0x000800008f14783b */ /* 0x014ea20000000200 */
[----:B------:R-:W-:-:S02]  /*d4e0*/  ISETP.NE.U32.OR P0, PT, R0, 0x1, !P0 ;  /* 0x000000010000780c */ /* 0x000fc40004705470 */
[C---:B------:R-:W-:Y:S01]  /*d4f0*/  IADD3 R0, R143.reuse, 0x20, RZ ;  /* 0x000000208f007810 */ /* 0x040fe20007ffe0ff */
[----:B------:R-:W-:Y:S01]  /*d500*/  LDSM.16.M88.4 R12, [R182] ;  /* 0x00000000b60c783b */ /* 0x000fe20000000200 */
        /* <DEDUP_REMOVED lines=21> */
[----:B------:R-:W1:Y:S04]  /*d660*/  LDSM.16.M88.4 R48, [R3] ;  /* 0x000000000330783b */ /* 0x000e680000000200 */
[----:B------:R-:W1:Y:S01]  /*d670*/  LDSM.16.M88.4 R44, [R3+0x800] ;  /* 0x00080000032c783b */ /* 0x000e620000000200 */
[C---:B--2---:R-:W-:Y:S03]  /*d680*/  HMMA.16816.F32.BF16 R36, R8.reuse, R20, RZ ;  /* 0x000000140824723c */ /* 0x044fe600000418ff */
[----:B------:R-:W-:Y:S04]  /*d690*/  LDSM.16.M88.4 R56, [R176] ;  /* 0x00000000b038783b */ /* 0x000fe80000000200 */
[----:B------:R-:W-:Y:S01]  /*d6a0*/  LDSM.16.M88.4 R52, [R143+0x1000] ;  /* 0x001000008f34783b */ /* 0x000fe20000000200 */
[----:B------:R-:W-:Y:S03]  /*d6b0*/  HMMA.16816.F32.BF16 R8, R8, R22, RZ ;  /* 0x000000160808723c */ /* 0x000fe600000418ff */
[----:B------:R-:W0:Y:S04]  /*d6c0*/  LDGDEPBAR ;  /* 0x00000000000079af */ /* 0x000e280000000000 */
[----:B---3--:R-:W2:Y:S01]  /*d6d0*/  LDSM.16.M88.4 R4, [R183] ;  /* 0x00000000b704783b */ /* 0x008ea20000000200 */
[C---:B------:R-:W-:Y:S08]  /*d6e0*/  HMMA.16816.F32.BF16 R20, R12.reuse, R32, R24 ;  /* 0x000000200c14723c */ /* 0x040ff00000041818 */
[C---:B------:R-:W-:Y:S01]  /*d6f0*/  HMMA.16816.F32.BF16 R24, R12.reuse, R34, R28 ;  /* 0x000000220c18723c */ /* 0x040fe2000004181c */
[----:B------:R-:W3:Y:S07]  /*d700*/  LDSM.16.M88.4 R32, [R176+0x800] ;  /* 0x00080000b020783b */ /* 0x000eee0000000200 */
[C---:B----4-:R-:W-:Y:S01]  /*d710*/  HMMA.16816.F32.BF16 R28, R12.reuse, R40, R36 ;  /* 0x000000280c1c723c */ /* 0x050fe20000041824 */
[----:B------:R-:W-:Y:S07]  /*d720*/  LDSM.16.M88.4 R36, [R143+0x1800] ;  /* 0x001800008f24783b */ /* 0x000fee0000000200 */
[----:B------:R-:W-:Y:S01]  /*d730*/  HMMA.16816.F32.BF16 R12, R12, R42, R8 ;  /* 0x0000002a0c0c723c */ /* 0x000fe20000041808 */
[----:B------:R-:W4:Y:S04]  /*d740*/  LDSM.16.M88.4 R8, [R181+0x4000] ;  /* 0x00400000b508783b */ /* 0x000f280000000200 */
[----:B------:R-:W-:Y:S03]  /*d750*/  LDSM.16.M88.4 R40, [R0+0x1000] ;  /* 0x001000000028783b */ /* 0x000fe60000000200 */
[C---:B-1----:R-:W-:Y:S08]  /*d760*/  HMMA.16816.F32.BF16 R20, R16.reuse, R48, R20 ;  /* 0x000000301014723c */ /* 0x042ff00000041814 */
[C---:B------:R-:W-:Y:S01]  /*d770*/  HMMA.16816.F32.BF16 R24, R16.reuse, R50, R24 ;  /* 0x000000321018723c */ /* 0x040fe20000041818 */
[----:B------:R-:W-:Y:S07]  /*d780*/  LDSM.16.M88.4 R48, [R3+0x1000] ;  /* 0x001000000330783b */ /* 0x000fee0000000200 */
[C---:B------:R-:W-:Y:S08]  /*d790*/  HMMA.16816.F32.BF16 R28, R16.reuse, R44, R28 ;  /* 0x0000002c101c723c */ /* 0x040ff0000004181c */
[----:B------:R-:W-:Y:S01]  /*d7a0*/  HMMA.16816.F32.BF16 R12, R16, R46, R12 ;  /* 0x0000002e100c723c */ /* 0x000fe2000004180c */
[----:B------:R-:W1:Y:S04]  /*d7b0*/  LDSM.16.M88.4 R16, [R182+0x4000] ;  /* 0x00400000b610783b */ /* 0x000e680000000200 */
[----:B------:R-:W-:Y:S03]  /*d7c0*/  LDSM.16.M88.4 R44, [R176+0x1000] ;  /* 0x00100000b02c783b */ /* 0x000fe60000000200 */
[C---:B--2---:R-:W-:Y:S08]  /*d7d0*/  HMMA.16816.F32.BF16 R20, R4.reuse, R56, R20 ;  /* 0x000000380414723c */ /* 0x044ff00000041814 */
[C---:B------:R-:W-:Y:S08]  /*d7e0*/  HMMA.16816.F32.BF16 R24, R4.reuse, R58, R24 ;  /* 0x0000003a0418723c */ /* 0x040ff00000041818 */
[C---:B---3--:R-:W-:Y:S08]  /*d7f0*/  HMMA.16816.F32.BF16 R28, R4.reuse, R32, R28 ;  /* 0x00000020041c723c */ /* 0x048ff0000004181c */
[----:B------:R-:W-:Y:S01]  /*d800*/  HMMA.16816.F32.BF16 R12, R4, R34, R12 ;  /* 0x00000022040c723c */ /* 0x000fe2000004180c */
[----:B------:R-:W2:Y:S04]  /*d810*/  LDSM.16.M88.4 R32, [R0+0x1800] ;  /* 0x001800000020783b */ /* 0x000ea80000000200 */
[----:B------:R-:W3:Y:S03]  /*d820*/  LDSM.16.M88.4 R4, [R184+0x4000] ;  /* 0x00400000b804783b */ /* 0x000ee60000000200 */
[C---:B----4-:R-:W-:Y:S08]  /*d830*/  HMMA.16816.F32.BF16 R20, R8.reuse, R52, R20 ;  /* 0x000000340814723c */ /* 0x050ff00000041814 */
[C---:B------:R-:W-:Y:S01]  /*d840*/  HMMA.16816.F32.BF16 R24, R8.reuse, R54, R24 ;  /* 0x000000360818723c */ /* 0x040fe20000041818 */
[----:B------:R-:W-:Y:S07]  /*d850*/  LDSM.16.M88.4 R52, [R0+0x2000] ;  /* 0x002000000034783b */ /* 0x000fee0000000200 */
[C---:B------:R-:W-:Y:S08]  /*d860*/  HMMA.16816.F32.BF16 R28, R8.reuse, R36, R28 ;  /* 0x00000024081c723c */ /* 0x040ff0000004181c */
[----:B------:R-:W-:Y:S01]  /*d870*/  HMMA.16816.F32.BF16 R8, R8, R38, R12 ;  /* 0x000000260808723c */ /* 0x000fe2000004180c */
[----:B------:R-:W4:Y:S04]  /*d880*/  LDSM.16.M88.4 R36, [R3+0x1800] ;  /* 0x001800000324783b */ /* 0x000f280000000200 */
[----:B------:R-:W4:Y:S03]  /*d890*/  LDSM.16.M88.4 R12, [R183+0x4000] ;  /* 0x00400000b70c783b */ /* 0x000f260000000200 */
[C---:B-1----:R-:W-:Y:S08]  /*d8a0*/  HMMA.16816.F32.BF16 R20, R16.reuse, R40, R20 ;  /* 0x000000281014723c */ /* 0x042ff00000041814 */
[C---:B------:R-:W-:Y:S01]  /*d8b0*/  HMMA.16816.F32.BF16 R24, R16.reuse, R42, R24 ;  /* 0x0000002a1018723c */ /* 0x040fe20000041818 */
[----:B------:R-:W-:Y:S07]  /*d8c0*/  LDSM.16.M88.4 R40, [R143+0x2000] ;  /* 0x002000008f28783b */ /* 0x000fee0000000200 */
[C---:B--2---:R-:W-:Y:S08]  /*d8d0*/  HMMA.16816.F32.BF16 R28, R16.reuse, R32, R28 ;  /* 0x00000020101c723c */ /* 0x044ff0000004181c */
[----:B------:R-:W-:Y:S01]  /*d8e0*/  HMMA.16816.F32.BF16 R8, R16, R34, R8 ;  /* 0x000000221008723c */ /* 0x000fe20000041808 */
[----:B------:R-:W1:Y:S04]  /*d8f0*/  LDSM.16.M88.4 R32, [R176+0x1800] ;  /* 0x00180000b020783b */ /* 0x000e680000000200 */
[----:B------:R-:W2:Y:S03]  /*d900*/  LDSM.16.M88.4 R16, [R181+0x8000] ;  /* 0x00800000b510783b */ /* 0x000ea60000000200 */
[C---:B---3--:R-:W-:Y:S08]  /*d910*/  HMMA.16816.F32.BF16 R20, R4.reuse, R48, R20 ;  /* 0x000000300414723c */ /* 0x048ff00000041814 */
[C---:B------:R-:W-:Y:S01]  /*d920*/  HMMA.16816.F32.BF16 R24, R4.reuse, R50, R24 ;  /* 0x000000320418723c */ /* 0x040fe20000041818 */
[----:B------:R-:W-:Y:S07]  /*d930*/  LDSM.16.M88.4 R48, [R3+0x2000] ;  /* 0x002000000330783b */ /* 0x000fee0000000200 */
[C---:B----4-:R-:W-:Y:S08]  /*d940*/  HMMA.16816.F32.BF16 R28, R4.reuse, R36, R28 ;  /* 0x00000024041c723c */ /* 0x050ff0000004181c */
[----:B------:R-:W-:Y:S01]  /*d950*/  HMMA.16816.F32.BF16 R4, R4, R38, R8 ;  /* 0x000000260404723c */ /* 0x000fe20000041808 */
[----:B------:R-:W3:Y:S04]  /*d960*/  LDSM.16.M88.4 R36, [R143+0x2800] ;  /* 0x002800008f24783b */ /* 0x000ee80000000200 */
[----:B------:R-:W4:Y:S03]  /*d970*/  LDSM.16.M88.4 R8, [R182+0x8000] ;  /* 0x00800000b608783b */ /* 0x000f260000000200 */
[C---:B------:R-:W-:Y:S08]  /*d980*/  HMMA.16816.F32.BF16 R20, R12.reuse, R44, R20 ;  /* 0x0000002c0c14723c */ /* 0x040ff00000041814 */
[C---:B------:R-:W-:Y:S01]  /*d990*/  HMMA.16816.F32.BF16 R24, R12.reuse, R46, R24 ;  /* 0x0000002e0c18723c */ /* 0x040fe20000041818 */
[----:B------:R-:W-:Y:S07]  /*d9a0*/  LDSM.16.M88.4 R44, [R176+0x2000] ;  /* 0x00200000b02c783b */ /* 0x000fee0000000200 */
[C---:B-1----:R-:W-:Y:S08]  /*d9b0*/  HMMA.16816.F32.BF16 R28, R12.reuse, R32, R28 ;  /* 0x000000200c1c723c */ /* 0x042ff0000004181c */
[----:B------:R-:W-:Y:S01]  /*d9c0*/  HMMA.16816.F32.BF16 R12, R12, R34, R4 ;  /* 0x000000220c0c723c */ /* 0x000fe20000041804 */
[----:B------:R-:W1:Y:S04]  /*d9d0*/  LDSM.16.M88.4 R32, [R0+0x2800] ;  /* 0x002800000020783b */ /* 0x000e680000000200 */
[----:B------:R-:W1:Y:S03]  /*d9e0*/  LDSM.16.M88.4 R4, [R184+0x8000] ;  /* 0x00800000b804783b */ /* 0x000e660000000200 */
[C---:B--2---:R-:W-:Y:S08]  /*d9f0*/  HMMA.16816.F32.BF16 R20, R16.reuse, R40, R20 ;  /* 0x000000281014723c */ /* 0x044ff00000041814 */
[C---:B------:R-:W-:Y:S01]  /*da00*/  HMMA.16816.F32.BF16 R24, R16.reuse, R42, R24 ;  /* 0x0000002a1018723c */ /* 0x040fe20000041818 */
[----:B------:R-:W2:Y:S07]  /*da10*/  LDSM.16.M88.4 R40, [R3+0x2800] ;  /* 0x002800000328783b */ /* 0x000eae0000000200 */
[C---:B---3--:R-:W-:Y:S08]  /*da20*/  HMMA.16816.F32.BF16 R28, R16.reuse, R36, R28 ;  /* 0x00000024101c723c */ /* 0x048ff0000004181c */
[----:B------:R-:W-:Y:S01]  /*da30*/  HMMA.16816.F32.BF16 R12, R16, R38, R12 ;  /* 0x00000026100c723c */ /* 0x000fe2000004180c */
[----:B------:R-:W3:Y:S04]  /*da40*/  LDSM.16.M88.4 R16, [R183+0x8000] ;  /* 0x00800000b710783b */ /* 0x000ee80000000200 */
[----:B------:R-:W2:Y:S03]  /*da50*/  LDSM.16.M88.4 R36, [R176+0x2800] ;  /* 0x00280000b024783b */ /* 0x000ea60000000200 */
[C---:B----4-:R-:W-:Y:S08]  /*da60*/  HMMA.16816.F32.BF16 R20, R8.reuse, R52, R20 ;  /* 0x000000340814723c */ /* 0x050ff00000041814 */
[C---:B------:R-:W-:Y:S01]  /*da70*/  HMMA.16816.F32.BF16 R24, R8.reuse, R54, R24 ;  /* 0x000000360818723c */ /* 0x040fe20000041818 */
[----:B------:R-:W-:Y:S07]  /*da80*/  LDSM.16.M88.4 R52, [R143+0x3000] ;  /* 0x003000008f34783b */ /* 0x000fee0000000200 */
[C---:B-1----:R-:W-:Y:S08]  /*da90*/  HMMA.16816.F32.BF16 R28, R8.reuse, R32, R28 ;  /* 0x00000020081c723c */ /* 0x042ff0000004181c */
[----:B------:R-:W-:Y:S01]  /*daa0*/  HMMA.16816.F32.BF16 R12, R8, R34, R12 ;  /* 0x00000022080c723c */ /* 0x000fe2000004180c */
[----:B------:R-:W1:Y:S04]  /*dab0*/  LDSM.16.M88.4 R8, [R181+0xc000] ;  /* 0x00c00000b508783b */ /* 0x000e680000000200 */
[----:B------:R-:W4:Y:S03]  /*dac0*/  LDSM.16.M88.4 R32, [R143+0x3800] ;  /* 0x003800008f20783b */ /* 0x000f260000000200 */
[C---:B------:R-:W-:Y:S08]  /*dad0*/  HMMA.16816.F32.BF16 R20, R4.reuse, R48, R20 ;  /* 0x000000300414723c */ /* 0x040ff00000041814 */
[C---:B------:R-:W-:Y:S01]  /*dae0*/  HMMA.16816.F32.BF16 R24, R4.reuse, R50, R24 ;  /* 0x000000320418723c */ /* 0x040fe20000041818 */
[----:B------:R-:W-:Y:S07]  /*daf0*/  LDSM.16.M88.4 R48, [R3+0x3000] ;  /* 0x003000000330783b */ /* 0x000fee0000000200 */
[C---:B--2---:R-:W-:Y:S08]  /*db00*/  HMMA.16816.F32.BF16 R28, R4.reuse, R40, R28 ;  /* 0x00000028041c723c */ /* 0x044ff0000004181c */
[----:B------:R-:W-:Y:S01]  /*db10*/  HMMA.16816.F32.BF16 R4, R4, R42, R12 ;  /* 0x0000002a0404723c */ /* 0x000fe2000004180c */
[----:B------:R-:W-:Y:S04]  /*db20*/  LDSM.16.M88.4 R12, [R182+0xc000] ;  /* 0x00c00000b60c783b */ /* 0x000fe80000000200 */
[----:B------:R-:W2:Y:S03]  /*db30*/  LDSM.16.M88.4 R40, [R0+0x3000] ;  /* 0x003000000028783b */ /* 0x000ea60000000200 */
[C---:B---3--:R-:W-:Y:S08]  /*db40*/  HMMA.16816.F32.BF16 R20, R16.reuse, R44, R20 ;  /* 0x0000002c1014723c */ /* 0x048ff00000041814 */
[C---:B------:R-:W-:Y:S01]  /*db50*/  HMMA.16816.F32.BF16 R24, R16.reuse, R46, R24 ;  /* 0x0000002e1018723c */ /* 0x040fe20000041818 */
[----:B------:R3:W2:Y:S07]  /*db60*/  LDSM.16.M88.4 R44, [R0+0x3800] ;  /* 0x00380000002c783b */ /* 0x0006ae0000000200 */
[C---:B------:R-:W-:Y:S08]  /*db70*/  HMMA.16816.F32.BF16 R28, R16.reuse, R36, R28 ;  /* 0x00000024101c723c */ /* 0x040ff0000004181c */
[----:B------:R-:W-:Y:S01]  /*db80*/  HMMA.16816.F32.BF16 R16, R16, R38, R4 ;  /* 0x000000261010723c */ /* 0x000fe20000041804 */
[----:B------:R-:W2:Y:S04]  /*db90*/  LDSM.16.M88.4 R4, [R184+0xc000] ;  /* 0x00c00000b804783b */ /* 0x000ea80000000200 */
[----:B------:R-:W2:Y:S03]  /*dba0*/  LDSM.16.M88.4 R36, [R3+0x3800] ;  /* 0x003800000324783b */ /* 0x000ea60000000200 */
[----:B-1----:R-:W-:Y:S01]  /*dbb0*/  HMMA.16816.F32.BF16 R20, R8, R52, R20 ;  /* 0x000000340814723c */ /* 0x002fe20000041814 */
[----:B---3--:R-:W-:-:S05]  /*dbc0*/  IMAD.IADD R0, R60, 0x1, -R194 ;  /* 0x000000013c007824 */ /* 0x008fca00078e0ac2 */
[C---:B------:R-:W-:Y:S02]  /*dbd0*/  ISETP.GT.AND P0, PT, R0.reuse, RZ, PT ;  /* 0x000000ff0000720c */ /* 0x040fe40003f04270 */
[----:B------:R-:W-:Y:S01]  /*dbe0*/  HMMA.16816.F32.BF16 R24, R8, R54, R24 ;  /* 0x000000360818723c */ /* 0x000fe20000041818 */
[C---:B------:R-:W-:Y:S02]  /*dbf0*/  ISETP.GT.AND P1, PT, R0.reuse, 0x1, PT ;  /* 0x000000010000780c */ /* 0x040fe40003f24270 */
[C---:B------:R-:W-:Y:S02]  /*dc00*/  ISETP.GT.AND P3, PT, R0.reuse, 0x8, PT ;  /* 0x000000080000780c */ /* 0x040fe40003f64270 */
[----:B------:R-:W-:-:S03]  /*dc10*/  ISETP.GT.AND P2, PT, R0, 0x10, PT ;  /* 0x000000100000780c */ /* 0x000fc60003f44270 */
[C---:B----4-:R-:W-:Y:S08]  /*dc20*/  HMMA.16816.F32.BF16 R28, R8.reuse, R32, R28 ;  /* 0x00000020081c723c */ /* 0x050ff0000004181c */
[----:B------:R-:W-:Y:S01]  /*dc30*/  HMMA.16816.F32.BF16 R16, R8, R34, R16 ;  /* 0x000000220810723c */ /* 0x000fe20000041810 */
[----:B------:R-:W-:Y:S04]  /*dc40*/  LDSM.16.M88.4 R8, [R183+0xc000] ;  /* 0x00c00000b708783b */ /* 0x000fe80000000200 */
[----:B------:R-:W-:Y:S03]  /*dc50*/  LDSM.16.M88.4 R32, [R176+0x3800] ;  /* 0x00380000b020783b */ /* 0x000fe60000000200 */
[C---:B--2---:R-:W-:Y:S08]  /*dc60*/  HMMA.16816.F32.BF16 R20, R12.reuse, R40, R20 ;  /* 0x000000280c14723c */ /* 0x044ff00000041814 */
[----:B------:R-:W-:Y:S01]  /*dc70*/  HMMA.16816.F32.BF16 R24, R12, R42, R24 ;  /* 0x0000002a0c18723c */ /* 0x000fe20000041818 */
[----:B------:R-:W1:Y:S01]  /*dc80*/  LDSM.16.M88.4 R40, [R176+0x3000] ;  /* 0x00300000b028783b */ /* 0x000e620000000200 */
[----:B------:R-:W-:-:S06]  /*dc90*/  DEPBAR.LE SB0, 0x0 ;  /* 0x000080000000791a */ /* 0x000fcc0000000000 */
[C---:B------:R-:W-:Y:S08]  /*dca0*/  HMMA.16816.F32.BF16 R28, R12.reuse, R44, R28 ;  /* 0x0000002c0c1c723c */ /* 0x040ff0000004181c */
[----:B------:R-:W-:Y:S08]  /*dcb0*/  HMMA.16816.F32.BF16 R12, R12, R46, R16 ;  /* 0x0000002e0c0c723c */ /* 0x000ff00000041810 */
[C---:B------:R-:W-:Y:S08]  /*dcc0*/  HMMA.16816.F32.BF16 R16, R4.reuse, R48, R20 ;  /* 0x000000300410723c */ /* 0x040ff00000041814 */
[C---:B------:R-:W-:Y:S08]  /*dcd0*/  HMMA.16816.F32.BF16 R20, R4.reuse, R50, R24 ;  /* 0x000000320414723c */ /* 0x040ff00000041818 */
[C---:B------:R-:W-:Y:S08]  /*dce0*/  HMMA.16816.F32.BF16 R24, R4.reuse, R36, R28 ;  /* 0x000000240418723c */ /* 0x040ff0000004181c */
[----:B------:R-:W-:Y:S08]  /*dcf0*/  HMMA.16816.F32.BF16 R4, R4, R38, R12 ;  /* 0x000000260404723c */ /* 0x000ff0000004180c */
[C---:B-1----:R-:W-:Y:S08]  /*dd00*/  HMMA.16816.F32.BF16 R12, R8.reuse, R40, R16 ;  /* 0x00000028080c723c */ /* 0x042ff00000041810 */
[C---:B------:R-:W-:Y:S08]  /*dd10*/  HMMA.16816.F32.BF16 R16, R8.reuse, R42, R20 ;  /* 0x0000002a0810723c */ /* 0x040ff00000041814 */
[C---:B------:R-:W-:Y:S08]  /*dd20*/  HMMA.16816.F32.BF16 R24, R8.reuse, R32, R24 ;  /* 0x000000200818723c */ /* 0x040ff00000041818 */
[----:B------:R-:W-:Y:S01]  /*dd30*/  HMMA.16816.F32.BF16 R20, R8, R34, R4 ;  /* 0x000000220814723c */ /* 0x000fe20000041804 */
[----:B------:R-:W-:-:S06]  /*dd40*/  FSEL R14, R14, -INF , P0 ;  /* 0xff8000000e0e7808 */ /* 0x000fcc0000000000 */
[----:B------:R-:W-:Y:S02]  /*dd50*/  FSEL R5, R12, -INF , P0 ;  /* 0xff8000000c057808 */ /* 0x000fe40000000000 */
[----:B------:R-:W-:Y:S01]  /*dd60*/  FSEL R6, R13, -INF , P1 ;  /* 0xff8000000d067808 */ /* 0x000fe20000800000 */
[----:B------:R-:W-:Y:S01]  /*dd70*/  BAR.SYNC.DEFER_BLOCKING 0x0 ;  /* 0x0000000000007b1d */ /* 0x000fe20000010000 */
[----:B------:R-:W-:Y:S02]  /*dd80*/  ISETP.GT.AND P0, PT, R0, 0x9, PT ;  /* 0x000000090000780c */ /* 0x000fe40003f04270 */
[----:B------:R-:W-:Y:S02]  /*dd90*/  FSEL R7, R16, -INF , P3 ;  /* 0xff80000010077808 */ /* 0x000fe40001800000 */
[----:B------:R-:W-:Y:S02]  /*dda0*/  FMNMX.FTZ R2, R5, R6, !PT ;  /* 0x0000000605027209 */ /* 0x000fe40007810000 */
        /* <DEDUP_REMOVED lines=11> */
[----:B------:R-:W-:Y:S02]  /*de60*/  ISETP.GT.AND P0, PT, R0, 0x19, PT ;  /* 0x000000190000780c */ /* 0x000fe40003f04270 */
[----:B------:R-:W-:-:S02]  /*de70*/  FSEL R12, R20, -INF , P1 ;  /* 0xff800000140c7808 */ /* 0x000fc40000800000 */
[----:B------:R-:W-:Y:S02]  /*de80*/  FMNMX.FTZ R0, R11, R2, !PT ;  /* 0x000000020b007209 */ /* 0x000fe40007810000 */
[----:B------:R-:W-:Y:S02]  /*de90*/  FSEL R21, R21, -INF , P0 ;  /* 0xff80000015157808 */ /* 0x000fe40000000000 */
[----:B------:R-:W-:Y:S02]  /*dea0*/  FMNMX.FTZ R0, R12, R0, !PT ;  /* 0x000000000c007209 */ /* 0x000fe40007810000 */
[----:B------:R-:W-:Y:S02]  /*deb0*/  FMNMX.FTZ R3, R14, R16, !PT ;  /* 0x000000100e037209 */ /* 0x000fe40007810000 */
[----:B------:R-:W-:Y:S02]  /*dec0*/  FMNMX.FTZ R0, R21, R0, !PT ;  /* 0x0000000015007209 */ /* 0x000fe40007810000 */
[----:B------:R-:W-:-:S02]  /*ded0*/  FMNMX.FTZ R3, R18, R3, !PT ;  /* 0x0000000312037209 */ /* 0x000fc40007810000 */
[----:B------:R-:W-:Y:S01]  /*dee0*/  FSEL R26, R26, -INF , P2 ;  /* 0xff8000001a1a7808 */ /* 0x000fe20001000000 */
[----:B------:R-:W1:Y:S01]  /*def0*/  SHFL.BFLY PT, R2, R0, 0x2, 0x1f ;  /* 0x0c401f0000027f89 */ /* 0x000e6200000e0000 */
[----:B------:R-:W-:Y:S02]  /*df00*/  FMNMX.FTZ R3, R24, R3, !PT ;  /* 0x0000000318037209 */ /* 0x000fe40007810000 */
[----:B------:R-:W-:Y:S02]  /*df10*/  FSEL R20, R27, -INF , P3 ;  /* 0xff8000001b147808 */ /* 0x000fe40001800000 */
[----:B------:R-:W-:Y:S02]  /*df20*/  FMNMX.FTZ R3, R26, R3, !PT ;  /* 0x000000031a037209 */ /* 0x000fe40007810000 */
[----:B------:R-:W-:Y:S02]  /*df30*/  FSEL R22, R22, -INF , P1 ;  /* 0xff80000016167808 */ /* 0x000fe40000800000 */
[----:B------:R-:W-:-:S02]  /*df40*/  FMNMX.FTZ R3, R20, R3, !PT ;  /* 0x0000000314037209 */ /* 0x000fc40007810000 */
[----:B------:R-:W-:Y:S02]  /*df50*/  FSEL R23, R23, -INF , P0 ;  /* 0xff80000017177808 */ /* 0x000fe40000000000 */
[----:B------:R-:W-:Y:S02]  /*df60*/  FMNMX.FTZ R3, R22, R3, !PT ;  /* 0x0000000316037209 */ /* 0x000fe40007810000 */
[----:B------:R-:W-:Y:S02]  /*df70*/  LOP3.LUT P2, RZ, R222, 0x8, RZ, 0xc0, !PT ;  /* 0x00000008deff7812 */ /* 0x000fe4000784c0ff */
[----:B------:R-:W-:-:S05]  /*df80*/  FMNMX.FTZ R3, R23, R3, !PT ;  /* 0x0000000317037209 */ /* 0x000fca0007810000 */
[----:B------:R-:W-:Y:S01]  /*df90*/  SHFL.BFLY PT, R4, R3, 0x2, 0x1f ;  /* 0x0c401f0003047f89 */ /* 0x000fe200000e0000 */
[----:B-1----:R-:W-:-:S05]  /*dfa0*/  FMNMX.FTZ R0, R0, R2, !PT ;  /* 0x0000000200007209 */ /* 0x002fca0007810000 */
[----:B------:R-:W1:Y:S02]  /*dfb0*/  SHFL.BFLY PT, R2, R0, 0x1, 0x1f ;  /* 0x0c201f0000027f89 */ /* 0x000e6400000e0000 */
[----:B-1----:R-:W-:-:S04]  /*dfc0*/  FMNMX.FTZ R135, R0, R2, !PT ;  /* 0x0000000200877209 */ /* 0x002fc80007810000 */
[C---:B------:R-:W-:Y:S01]  /*dfd0*/  FSETP.NEU.FTZ.AND P0, PT, R135.reuse, -INF , PT ;  /* 0xff8000008700780b */ /* 0x040fe20003f1d000 */
[----:B------:R-:W-:-:S05]  /*dfe0*/  FMUL.FTZ R2, R135, c[0x0][0x2d0] ;  /* 0x0000b40087027a20 */ /* 0x000fca0000410000 */
[----:B------:R-:W-:Y:S02]  /*dff0*/  FSEL R2, R2, RZ, P0 ;  /* 0x000000ff02027208 */ /* 0x000fe40000000000 */
[----:B------:R-:W-:-:S03]  /*e000*/  ISETP.GT.AND P0, PT, R61, R214, PT ;  /* 0x000000d63d00720c */ /* 0x000fc60003f04270 */
[----:B------:R-:W-:-:S04]  /*e010*/  FFMA.FTZ R0, R5, c[0x0][0x2d0], -R2 ;  /* 0x0000b40005007a23 */ /* 0x000fc80000010802 */
[----:B------:R1:W-:Y:S02]  /*e020*/  MUFU.EX2 R208, R0 ;  /* 0x0000000000d07308 */ /* 0x0003e40000000800 */
[----:B-1----:R-:W-:Y:S01]  /*e030*/  FMNMX.FTZ R0, R3, R4, !PT ;  /* 0x0000000403007209 */ /* 0x002fe20007810000 */
[----:B------:R-:W-:-:S03]  /*e040*/  FFMA.FTZ R3, R6, c[0x0][0x2d0], -R2 ;  /* 0x0000b40006037a23 */ /* 0x000fc60000010802 */
[----:B------:R-:W-:Y:S01]  /*e050*/  @P0 SHF.R.S32.HI R6, RZ, 0x1f, R223 ;  /* 0x0000001fff060819 */ /* 0x000fe200000114df */
[----:B------:R-:W-:Y:S01]  /*e060*/  @P0 IMAD.WIDE.U32 R4, R223, c[0x0][0x1e0], RZ ;  /* 0x00007800df040a25 */ /* 0x000fe200078e00ff */
[----:B------:R-:W1:Y:S01]  /*e070*/  SHFL.BFLY PT, R9, R0, 0x1, 0x1f ;  /* 0x0c201f0000097f89 */ /* 0x000e6200000e0000 */
[----:B------:R2:W-:Y:S02]  /*e080*/  MUFU.EX2 R205, R3 ;  /* 0x0000000300cd7308 */ /* 0x0005e40000000800 */
[----:B------:R-:W-:-:S04]  /*e090*/  @P0 IMAD R6, R6, c[0x0][0x1e0], RZ ;  /* 0x0000780006060a24 */ /* 0x000fc800078e02ff */
[----:B------:R-:W-:-:S04]  /*e0a0*/  @P0 IMAD R6, R223, c[0x0][0x1e4], R6 ;  /* 0x00007900df060a24 */ /* 0x000fc800078e0206 */
[----:B------:R-:W-:Y:S02]  /*e0b0*/  @P0 IMAD.IADD R5, R5, 0x1, R6 ;  /* 0x0000000105050824 */ /* 0x000fe400078e0206 */
[--C-:B--2---:R-:W-:Y:S02]  /*e0c0*/  FFMA.FTZ R3, R7, c[0x0][0x2d0], -R2.reuse ;  /* 0x0000b40007037a23 */ /* 0x104fe40000010802 */
[--C-:B------:R-:W-:Y:S02]  /*e0d0*/  FFMA.FTZ R7, R10, c[0x0][0x2d0], -R2.reuse ;  /* 0x0000b4000a077a23 */ /* 0x100fe40000010802 */
[----:B------:R2:W-:Y:S08]  /*e0e0*/  MUFU.EX2 R204, R3 ;  /* 0x0000000300cc7308 */ /* 0x0005f00000000800 */
[----:B------:R-:W-:Y:S01]  /*e0f0*/  MUFU.EX2 R206, R7 ;  /* 0x0000000700ce7308 */ /* 0x000fe20000000800 */
[--C-:B--2---:R-:W-:Y:S01]  /*e100*/  FFMA.FTZ R3, R8, c[0x0][0x2d0], -R2.reuse ;  /* 0x0000b40008037a23 */ /* 0x104fe20000010802 */
[----:B-1----:R-:W-:Y:S01]  /*e110*/  FMNMX.FTZ R8, R0, R9, !PT ;  /* 0x0000000900087209 */ /* 0x002fe20007810000 */
[----:B------:R-:W-:-:S05]  /*e120*/  FFMA.FTZ R0, R11, c[0x0][0x2d0], -R2 ;  /* 0x0000b4000b007a23 */ /* 0x000fca0000010802 */
[----:B------:R1:W2:Y:S08]  /*e130*/  MUFU.EX2 R207, R3 ;  /* 0x0000000300cf7308 */ /* 0x0002b00000000800 */
[----:B------:R3:W4:Y:S01]  /*e140*/  MUFU.EX2 R195, R0 ;  /* 0x0000000000c37308 */ /* 0x0007220000000800 */
[----:B-1----:R-:W-:Y:S02]  /*e150*/  @P0 LEA R3, P1, R4, R210, 0x5 ;  /* 0x000000d204030211 */ /* 0x002fe400078228ff */
[----:B--2---:R-:W-:-:S02]  /*e160*/  F2FP.BF16.PACK_AB R6, R207, R204 ;  /* 0x000000cccf06723e */ /* 0x004fc400000010ff */
[----:B------:R-:W-:Y:S02]  /*e170*/  @P0 LEA.HI.X R5, R4, R218, R5, 0x5, P1 ;  /* 0x000000da04050211 */ /* 0x000fe400008f2c05 */
[----:B------:R-:W-:Y:S01]  /*e180*/  @P0 LEA R4, P1, R3, c[0x0][0x1c8], 0x1 ;  /* 0x0000720003040a11 */ /* 0x000fe200078208ff */
[----:B---3--:R-:W-:Y:S01]  /*e190*/  FMUL.FTZ R0, R8, c[0x0][0x2d0] ;  /* 0x0000b40008007a20 */ /* 0x008fe20000410000 */
[----:B----4-:R-:W-:Y:S02]  /*e1a0*/  F2FP.BF16.PACK_AB R156, R195, R206 ;  /* 0x000000cec39c723e */ /* 0x010fe400000010ff */
        /* <DEDUP_REMOVED lines=13> */
[----:B------:R-:W-:Y:S02]  /*e280*/  LDSM.16.MT88.4 R12, [R177] ;  /* 0x00000000b10c783b */ /* 0x000fe40000004200 */
[----:B------:R1:W-:Y:S02]  /*e290*/  MUFU.EX2 R188, R3 ;  /* 0x0000000300bc7308 */ /* 0x0003e40000000800 */
[----:B------:R-:W-:Y:S01]  /*e2a0*/  LDSM.16.MT88.4 R32, [R180] ;  /* 0x00000000b420783b */ /* 0x000fe20000004200 */
[--C-:B---3--:R-:W-:Y:S01]  /*e2b0*/  FFMA.FTZ R2, R26, c[0x0][0x2d0], -R0.reuse ;  /* 0x0000b4001a027a23 */ /* 0x108fe20000010800 */
[----:B----4-:R-:W-:Y:S02]  /*e2c0*/  F2FP.BF16.PACK_AB R158, R190, R189 ;  /* 0x000000bdbe9e723e */ /* 0x010fe400000010ff */
[----:B------:R-:W-:Y:S02]  /*e2d0*/  LDSM.16.MT88.4 R148, [R177+0x800] ;  /* 0x00080000b194783b */ /* 0x000fe40000004200 */
[----:B------:R3:W-:Y:S02]  /*e2e0*/  MUFU.EX2 R186, R2 ;  /* 0x0000000200ba7308 */ /* 0x0007e40000000800 */
[----:B------:R-:W-:Y:S04]  /*e2f0*/  LDSM.16.MT88.4 R40, [R180+0x800] ;  /* 0x00080000b428783b */ /* 0x000fe80000004200 */
[----:B------:R-:W-:Y:S01]  /*e300*/  LDSM.16.MT88.4 R44, [R179] ;  /* 0x00000000b32c783b */ /* 0x000fe20000004200 */
[----:B-1----:R-:W-:-:S03]  /*e310*/  FFMA.FTZ R3, R16, c[0x0][0x2d0], -R0 ;  /* 0x0000b40010037a23 */ /* 0x002fc60000010800 */
[----:B------:R-:W-:Y:S01]  /*e320*/  LDSM.16.MT88.4 R48, [R177+0x1000] ;  /* 0x00100000b130783b */ /* 0x000fe20000004200 */
[----:B------:R1:W4:Y:S01]  /*e330*/  MUFU.EX2 R137, R3 ;  /* 0x0000000300897308 */ /* 0x0003220000000800 */
[----:B--2---:R-:W-:Y:S02]  /*e340*/  F2FP.BF16.PACK_AB R4, R205, R208 ;  /* 0x000000d0cd04723e */ /* 0x004fe400000010ff */
[----:B------:R-:W-:Y:S01]  /*e350*/  LDSM.16.MT88.4 R56, [R178+0x1000] ;  /* 0x00100000b238783b */ /* 0x000fe20000004200 */
[----:B---3--:R-:W-:-:S03]  /*e360*/  FFMA.FTZ R2, R20, c[0x0][0x2d0], -R0 ;  /* 0x0000b40014027a23 */ /* 0x008fc60000010800 */
[----:B------:R-:W-:Y:S01]  /*e370*/  LDSM.16.MT88.4 R64, [R180+0x1000] ;  /* 0x00100000b440783b */ /* 0x000fe20000004200 */
[----:B------:R2:W3:Y:S03]  /*e380*/  MUFU.EX2 R11, R2 ;  /* 0x00000002000b7308 */ /* 0x0004e60000000800 */
[----:B------:R-:W-:Y:S04]  /*e390*/  LDSM.16.MT88.4 R72, [R179+0x800] ;  /* 0x00080000b348783b */ /* 0x000fe80000004200 */
[----:B------:R-:W-:Y:S01]  /*e3a0*/  LDSM.16.MT88.4 R68, [R180+0x1800] ;  /* 0x00180000b444783b */ /* 0x000fe20000004200 */
[----:B-1----:R-:W-:Y:S01]  /*e3b0*/  FFMA.FTZ R3, R18, c[0x0][0x2d0], -R0 ;  /* 0x0000b40012037a23 */ /* 0x002fe20000010800 */
[----:B----4-:R-:W-:-:S02]  /*e3c0*/  F2FP.BF16.PACK_AB R5, R137, R188 ;  /* 0x000000bc8905723e */ /* 0x010fc400000010ff */
[----:B------:R-:W1:Y:S01]  /*e3d0*/  LDSM.16.MT88.4 R16, [R178] ;  /* 0x00000000b210783b */ /* 0x000e620000004200 */
[----:B------:R4:W-:Y:S03]  /*e3e0*/  MUFU.EX2 R136, R3 ;  /* 0x0000000300887308 */ /* 0x0009e60000000800 */
[----:B------:R-:W-:Y:S01]  /*e3f0*/  LDSM.16.MT88.4 R76, [R179+0x1000] ;  /* 0x00100000b34c783b */ /* 0x000fe20000004200 */
[--C-:B--2---:R-:W-:Y:S01]  /*e400*/  FFMA.FTZ R2, R22, c[0x0][0x2d0], -R0.reuse ;  /* 0x0000b40016027a23 */ /* 0x104fe20000010800 */
[----:B---3--:R-:W-:Y:S02]  /*e410*/  F2FP.BF16.PACK_AB R157, R11, R186 ;  /* 0x000000ba0b9d723e */ /* 0x008fe400000010ff */
[----:B------:R-:W-:Y:S01]  /*e420*/  LDSM.16.MT88.4 R88, [R178+0x2000] ;  /* 0x00200000b258783b */ /* 0x000fe20000004200 */
[----:B------:R2:W-:Y:S03]  /*e430*/  MUFU.EX2 R10, R2 ;  /* 0x00000002000a7308 */ /* 0x0005e60000000800 */
[----:B------:R-:W-:Y:S04]  /*e440*/  LDSM.16.MT88.4 R80, [R177+0x2000] ;  /* 0x00200000b150783b */ /* 0x000fe80000004200 */
[----:B------:R-:W-:Y:S01]  /*e450*/  LDSM.16.MT88.4 R92, [R179+0x1800] ;  /* 0x00180000b35c783b */ /* 0x000fe20000004200 */
[----:B----4-:R-:W-:-:S03]  /*e460*/  FFMA.FTZ R3, R24, c[0x0][0x2d0], -R0 ;  /* 0x0000b40018037a23 */ /* 0x010fc60000010800 */
[----:B------:R-:W3:Y:S01]  /*e470*/  LDSM.16.MT88.4 R24, [R178+0x800] ;  /* 0x00080000b218783b */ /* 0x000ee20000004200 */
[----:B------:R-:W-:Y:S01]  /*e480*/  FFMA.FTZ R0, R23, c[0x0][0x2d0], -R0 ;  /* 0x0000b40017007a23 */ /* 0x000fe20000010800 */
[----:B------:R-:W4:Y:S02]  /*e490*/  MUFU.EX2 R187, R3 ;  /* 0x0000000300bb7308 */ /* 0x000f240000000800 */
[----:B------:R-:W-:Y:S01]  /*e4a0*/  LDSM.16.MT88.4 R120, [R178+0x3000] ;  /* 0x00300000b278783b */ /* 0x000fe20000004200 */
[----:B--2---:R-:W-:-:S03]  /*e4b0*/  FADD.FTZ R2, R208, R205 ;  /* 0x000000cdd0027221 */ /* 0x004fc60000010000 */
[----:B------:R-:W-:Y:S02]  /*e4c0*/  LDSM.16.MT88.4 R96, [R180+0x2000] ;  /* 0x00200000b460783b */ /* 0x000fe40000004200 */
[----:B------:R-:W2:Y:S02]  /*e4d0*/  MUFU.EX2 R9, R0 ;  /* 0x0000000000097308 */ /* 0x000ea40000000800 */
[----:B------:R-:W-:Y:S04]  /*e4e0*/  LDSM.16.MT88.4 R104, [R179+0x2000] ;  /* 0x00200000b368783b */ /* 0x000fe80000004200 */
[----:B------:R-:W-:Y:S01]  /*e4f0*/  LDSM.16.MT88.4 R124, [R177+0x3000] ;  /* 0x00300000b17c783b */ /* 0x000fe20000004200 */
[----:B----4-:R-:W-:Y:S01]  /*e500*/  F2FP.BF16.PACK_AB R7, R187, R136 ;  /* 0x00000088bb07723e */ /* 0x010fe200000010ff */
[----:B------:R-:W-:-:S02]  /*e510*/  FADD.FTZ R3, R204, R2 ;  /* 0x00000002cc037221 */ /* 0x000fc40000010000 */
[----:B------:R-:W-:Y:S04]  /*e520*/  LDSM.16.MT88.4 R116, [R180+0x3000] ;  /* 0x00300000b474783b */ /* 0x000fe80000004200 */
[----:B------:R-:W-:Y:S01]  /*e530*/  LDSM.16.MT88.4 R112, [R179+0x3000] ;  /* 0x00300000b370783b */ /* 0x000fe20000004200 */
[C---:B-1----:R-:W-:Y:S01]  /*e540*/  HMMA.16816.F32.BF16 R20, R4.reuse, R16, RZ ;  /* 0x000000100414723c */ /* 0x042fe200000418ff */
[----:B--2---:R-:W-:Y:S01]  /*e550*/  F2FP.BF16.PACK_AB R159, R9, R10 ;  /* 0x0000000a099f723e */ /* 0x004fe200000010ff */
[----:B------:R-:W-:Y:S01]  /*e560*/  FADD.FTZ R0, R188, R137 ;  /* 0x00000089bc007221 */ /* 0x000fe20000010000 */
[----:B------:R-:W-:Y:S03]  /*e570*/  LDSM.16.MT88.4 R160, [R180+0x2800] ;  /* 0x00280000b4a0783b */ /* 0x000fe60000004200 */
[----:B------:R-:W-:Y:S01]  /*e580*/  FADD.FTZ R2, R136, R0 ;  /* 0x0000000088027221 */ /* 0x000fe20000010000 */
[----:B------:R-:W-:Y:S01]  /*e590*/  LDSM.16.MT88.4 R196, [R179+0x2800] ;  /* 0x00280000b3c4783b */ /* 0x000fe20000004200 */
[----:B------:R-:W-:Y:S01]  /*e5a0*/  HMMA.16816.F32.BF16 R144, R4, R12, RZ ;  /* 0x0000000c0490723c */ /* 0x000fe200000418ff */
[----:B------:R-:W-:-:S02]  /*e5b0*/  FADD.FTZ R0, R207, R3 ;  /* 0x00000003cf007221 */ /* 0x000fc40000010000 */
[----:B------:R-:W-:Y:S01]  /*e5c0*/  LDSM.16.MT88.4 R200, [R177+0x3800] ;  /* 0x00380000b1c8783b */ /* 0x000fe20000004200 */
[----:B------:R-:W-:Y:S02]  /*e5d0*/  FADD.FTZ R2, R187, R2 ;  /* 0x00000002bb027221 */ /* 0x000fe40000010000 */
[----:B------:R-:W-:Y:S01]  /*e5e0*/  FADD.FTZ R0, R206, R0 ;  /* 0x00000000ce007221 */ /* 0x000fe20000010000 */
[----:B------:R-:W0:Y:S01]  /*e5f0*/  LDGDEPBAR ;  /* 0x00000000000079af */ /* 0x000e220000000000 */
[----:B------:R-:W-:Y:S01]  /*e600*/  HMMA.16816.F32.BF16 R16, R4, R18, RZ ;  /* 0x000000120410723c */ /* 0x000fe200000418ff */
[----:B------:R-:W-:Y:S02]  /*e610*/  FADD.FTZ R2, R186, R2 ;  /* 0x00000002ba027221 */ /* 0x000fe40000010000 */
[----:B------:R-:W-:Y:S02]  /*e620*/  FADD.FTZ R0, R195, R0 ;  /* 0x00000000c3007221 */ /* 0x000fe40000010000 */
[----:B------:R-:W-:-:S02]  /*e630*/  FADD.FTZ R2, R11, R2 ;  /* 0x000000020b027221 */ /* 0x000fc40000010000 */
[----:B------:R-:W-:Y:S01]  /*e640*/  FADD.FTZ R0, R189, R0 ;  /* 0x00000000bd007221 */ /* 0x000fe20000010000 */
[----:B------:R-:W-:Y:S01]  /*e650*/  HMMA.16816.F32.BF16 R12, R4, R14, RZ ;  /* 0x0000000e040c723c */ /* 0x000fe200000418ff */
[----:B------:R-:W-:Y:S02]  /*e660*/  FADD.FTZ R2, R10, R2 ;  /* 0x000000020a027221 */ /* 0x000fe40000010000 */
[----:B------:R-:W-:Y:S02]  /*e670*/  FADD.FTZ R190, R190, R0 ;  /* 0x00000000bebe7221 */ /* 0x000fe40000010000 */
[----:B------:R-:W-:-:S03]  /*e680*/  FADD.FTZ R189, R9, R2 ;  /* 0x0000000209bd7221 */ /* 0x000fc60000010000 */
[C---:B------:R-:W-:Y:S08]  /*e690*/  HMMA.16816.F32.BF16 R28, R4.reuse, R32, RZ ;  /* 0x00000020041c723c */ /* 0x040ff000000418ff */
[----:B------:R-:W-:Y:S08]  /*e6a0*/  HMMA.16816.F32.BF16 R32, R4, R34, RZ ;  /* 0x000000220420723c */ /* 0x000ff000000418ff */
[C---:B---3--:R-:W-:Y:S08]  /*e6b0*/  HMMA.16816.F32.BF16 R20, R156.reuse, R24, R20 ;  /* 0x000000189c14723c */ /* 0x048ff00000041814 */
[C---:B------:R-:W-:Y:S08]  /*e6c0*/  HMMA.16816.F32.BF16 R144, R156.reuse, R148, R144 ;  /* 0x000000949c90723c */ /* 0x040ff00000041890 */
[C---:B------:R-:W-:Y:S01]  /*e6d0*/  HMMA.16816.F32.BF16 R24, R156.reuse, R26, R16 ;  /* 0x0000001a9c18723c */ /* 0x040fe20000041810 */
[----:B------:R-:W1:Y:S07]  /*e6e0*/  LDSM.16.MT88.4 R16, [R177+0x1800] ;  /* 0x00180000b110783b */ /* 0x000e6e0000004200 */
[C---:B------:R-:W-:Y:S01]  /*e6f0*/  HMMA.16816.F32.BF16 R148, R156.reuse, R150, R12 ;  /* 0x000000969c94723c */ /* 0x040fe2000004180c */
[----:B------:R-:W2:Y:S07]  /*e700*/  LDSM.16.MT88.4 R12, [R178+0x1800] ;  /* 0x00180000b20c783b */ /* 0x000eae0000004200 */
        /* <DEDUP_REMOVED lines=10> */
[C---:B-1----:R-:W-:Y:S08]  /*e7b0*/  HMMA.16816.F32.BF16 R44, R156.reuse, R16, R44 ;  /* 0x000000109c2c723c */ /* 0x042ff0000004182c */
[C---:B------:R-:W-:Y:S01]  /*e7c0*/  HMMA.16816.F32.BF16 R48, R156.reuse, R18, R48 ;  /* 0x000000129c30723c */ /* 0x040fe20000041830 */
[----:B------:R-:W1:Y:S07]  /*e7d0*/  LDSM.16.MT88.4 R16, [R178+0x2800] ;  /* 0x00280000b210783b */ /* 0x000e6e0000004200 */
[C---:B--2---:R-:W-:Y:S08]  /*e7e0*/  HMMA.16816.F32.BF16 R52, R156.reuse, R12, R52 ;  /* 0x0000000c9c34723c */ /* 0x044ff00000041834 */
[C---:B------:R-:W-:Y:S01]  /*e7f0*/  HMMA.16816.F32.BF16 R56, R156.reuse, R14, R56 ;  /* 0x0000000e9c38723c */ /* 0x040fe20000041838 */
[----:B------:R-:W2:Y:S07]  /*e800*/  LDSM.16.MT88.4 R12, [R177+0x2800] ;  /* 0x00280000b10c783b */ /* 0x000eae0000004200 */
[C---:B------:R-:W-:Y:S08]  /*e810*/  HMMA.16816.F32.BF16 R36, R156.reuse, R72, R36 ;  /* 0x000000489c24723c */ /* 0x040ff00000041824 */
[C---:B------:R-:W-:Y:S08]  /*e820*/  HMMA.16816.F32.BF16 R40, R156.reuse, R74, R40 ;  /* 0x0000004a9c28723c */ /* 0x040ff00000041828 */
[C---:B------:R-:W-:Y:S08]  /*e830*/  HMMA.16816.F32.BF16 R60, R156.reuse, R68, R60 ;  /* 0x000000449c3c723c */ /* 0x040ff0000004183c */
[----:B------:R-:W-:Y:S08]  /*e840*/  HMMA.16816.F32.BF16 R64, R156, R70, R64 ;  /* 0x000000469c40723c */ /* 0x000ff00000041840 */
[C---:B------:R-:W-:Y:S08]  /*e850*/  HMMA.16816.F32.BF16 R68, R4.reuse, R76, RZ ;  /* 0x0000004c0444723c */ /* 0x040ff000000418ff */
[C---:B------:R-:W-:Y:S08]  /*e860*/  HMMA.16816.F32.BF16 R72, R4.reuse, R78, RZ ;  /* 0x0000004e0448723c */ /* 0x040ff000000418ff */
[C---:B------:R-:W-:Y:S08]  /*e870*/  HMMA.16816.F32.BF16 R84, R4.reuse, R88, RZ ;  /* 0x000000580454723c */ /* 0x040ff000000418ff */
[C---:B------:R-:W-:Y:S08]  /*e880*/  HMMA.16816.F32.BF16 R76, R4.reuse, R80, RZ ;  /* 0x00000050044c723c */ /* 0x040ff000000418ff */
[C---:B------:R-:W-:Y:S08]  /*e890*/  HMMA.16816.F32.BF16 R88, R4.reuse, R90, RZ ;  /* 0x0000005a0458723c */ /* 0x040ff000000418ff */
[----:B------:R-:W-:Y:S08]  /*e8a0*/  HMMA.16816.F32.BF16 R80, R4, R82, RZ ;  /* 0x000000520450723c */ /* 0x000ff000000418ff */
[C---:B-1----:R-:W-:Y:S08]  /*e8b0*/  HMMA.16816.F32.BF16 R84, R156.reuse, R16, R84 ;  /* 0x000000109c54723c */ /* 0x042ff00000041854 */
[C---:B------:R-:W-:Y:S08]  /*e8c0*/  HMMA.16816.F32.BF16 R88, R156.reuse, R18, R88 ;  /* 0x000000129c58723c */ /* 0x040ff00000041858 */
[C---:B------:R-:W-:Y:S08]  /*e8d0*/  HMMA.16816.F32.BF16 R68, R156.reuse, R92, R68 ;  /* 0x0000005c9c44723c */ /* 0x040ff00000041844 */
[C---:B------:R-:W-:Y:S08]  /*e8e0*/  HMMA.16816.F32.BF16 R72, R156.reuse, R94, R72 ;  /* 0x0000005e9c48723c */ /* 0x040ff00000041848 */
[C---:B--2---:R-:W-:Y:S08]  /*e8f0*/  HMMA.16816.F32.BF16 R76, R156.reuse, R12, R76 ;  /* 0x0000000c9c4c723c */ /* 0x044ff0000004184c */
[----:B------:R-:W-:Y:S08]  /*e900*/  HMMA.16816.F32.BF16 R80, R156, R14, R80 ;  /* 0x0000000e9c50723c */ /* 0x000ff00000041850 */
[C---:B------:R-:W-:Y:S08]  /*e910*/  HMMA.16816.F32.BF16 R16, R4.reuse, R120, RZ ;  /* 0x000000780410723c */ /* 0x040ff000000418ff */
[C---:B------:R-:W-:Y:S01]  /*e920*/  HMMA.16816.F32.BF16 R128, R4.reuse, R122, RZ ;  /* 0x0000007a0480723c */ /* 0x040fe200000418ff */
[----:B------:R-:W1:Y:S07]  /*e930*/  LDSM.16.MT88.4 R120, [R178+0x3800] ;  /* 0x00380000b278783b */ /* 0x000e6e0000004200 */
[C---:B------:R-:W-:Y:S08]  /*e940*/  HMMA.16816.F32.BF16 R92, R4.reuse, R96, RZ ;  /* 0x00000060045c723c */ /* 0x040ff000000418ff */
[C---:B------:R-:W-:Y:S08]  /*e950*/  HMMA.16816.F32.BF16 R100, R4.reuse, R104, RZ ;  /* 0x000000680464723c */ /* 0x040ff000000418ff */
[C---:B-----5:R-:W-:Y:S08]  /*e960*/  HMMA.16816.F32.BF16 R108, R4.reuse, R124, RZ ;  /* 0x0000007c046c723c */ /* 0x060ff000000418ff */
[C---:B------:R-:W-:Y:S01]  /*e970*/  HMMA.16816.F32.BF16 R12, R4.reuse, R126, RZ ;  /* 0x0000007e040c723c */ /* 0x040fe200000418ff */
[----:B------:R-:W2:Y:S07]  /*e980*/  LDSM.16.MT88.4 R124, [R180+0x3800] ;  /* 0x00380000b47c783b */ /* 0x000eae0000004200 */
[C---:B------:R-:W-:Y:S08]  /*e990*/  HMMA.16816.F32.BF16 R96, R4.reuse, R98, RZ ;  /* 0x000000620460723c */ /* 0x040ff000000418ff */
        /* <DEDUP_REMOVED lines=17> */
[----:B------:R-:W-:Y:S01]  /*eab0*/  HMMA.16816.F32.BF16 R156, R156, R6, R172 ;  /* 0x000000069c9c723c */ /* 0x000fe200000418ac */
[----:B------:R-:W-:Y:S07]  /*eac0*/  @!UPT UIADD3 URZ, URZ, URZ, URZ ;  /* 0x0000003f3f3ff290 */ /* 0x000fee000fffe03f */
[----:B------:R-:W-:Y:S11]  /*ead0*/  @!P0 BRA `(.L_x_2812) ;  /* 0x00001de000008947 */ /* 0x000ff60003800000 */
[----:B------:R-:W-:Y:S02]  /*eae0*/  MOV R188, R223 ;  /* 0x000000df00bc7202 */ /* 0x000fe40000000f00 */
[----:B------:R-:W-:-:S02]  /*eaf0*/  MOV R137, R8 ;  /* 0x0000000800897202 */ /* 0x000fc40000000f00 */
[----:B------:R-:W-:Y:S02]  /*eb00*/  MOV R136, R135 ;  /* 0x0000008700887202 */ /* 0x000fe40000000f00 */
.L_x_2813:
        /* <DEDUP_REMOVED lines=13> */
[----:B------:R-:W-:Y:S07]  /*ebe0*/  LDSM.16.M88.4 R16, [R181] ;  /* 0x00000000b510783b */ /* 0x000fee0000000200 */
[----:B------:R-:W1:Y:S07]  /*ebf0*/  LDSM.16.M88.4 R8, [R143] ;  /* 0x000000008f08783b */ /* 0x000e6e0000000200 */
[----:B------:R-:W2:Y:S07]  /*ec00*/  LDSM.16.M88.4 R160, [R143+0x800] ;  /* 0x000800008fa0783b */ /* 0x000eae0000000200 */
[----:B------:R-:W-:Y:S07]  /*ec10*/  LDSM.16.M88.4 R164, [R182] ;  /* 0x00000000b6a4783b */ /* 0x000fee0000000200 */
[----:B------:R-:W3:Y:S07]  /*ec20*/  LDSM.16.M88.4 R168, [R0] ;  /* 0x0000000000a8783b */ /* 0x000eee0000000200 */
        /* <DEDUP_REMOVED lines=23> */
[----:B------:R1:W-:Y:S07]  /*eda0*/  LDGSTS.E.BYPASS.LTC128B.128 [R185+0x9080], [R186.64+0x80], !P4 ;  /* 0x09080080bab97fae */ /* 0x0003ee000e101d46 */
[----:B------:R1:W-:Y:S07]  /*edb0*/  LDGSTS.E.BYPASS.LTC128B.128 [R185+0xa080], [R186.64+0x100], !P5 ;  /* 0x0a080100bab97fae */ /* 0x0003ee000e901d46 */
[----:B------:R1:W-:Y:S07]  /*edc0*/  LDGSTS.E.BYPASS.LTC128B.128 [R185+0xb080], [R186.64+0x180], !P6 ;  /* 0x0b080180bab97fae */ /* 0x0003ee000f101d46 */
[----:B------:R-:W-:Y:S07]  /*edd0*/  LDSM.16.M88.4 R160, [R184] ;  /* 0x00000000b8a0783b */ /* 0x000fee0000000200 */
[----:B------:R-:W2:Y:S07]  /*ede0*/  LDSM.16.M88.4 R168, [R2] ;  /* 0x0000000002a8783b */ /* 0x000eae0000000200 */
[----:B------:R-:W3:Y:S07]  /*edf0*/  LDSM.16.M88.4 R164, [R2+0x800] ;  /* 0x0008000002a4783b */ /* 0x000eee0000000200 */
[----:B------:R-:W0:Y:S07]  /*ee00*/  LDGDEPBAR ;  /* 0x00000000000079af */ /* 0x000e2e0000000000 */
[----:B------:R-:W-:Y:S01]  /*ee10*/  LDSM.16.M88.4 R172, [R176] ;  /* 0x00000000b0ac783b */ /* 0x000fe20000000200 */
[C---:B--2---:R-:W-:Y:S08]  /*ee20*/  HMMA.16816.F32.BF16 R4, R160.reuse, R168, R4 ;  /* 0x000000a8a004723c */ /* 0x044ff00000041804 */
[C---:B------:R-:W-:Y:S01]  /*ee30*/  HMMA.16816.F32.BF16 R8, R160.reuse, R170, R8 ;  /* 0x000000aaa008723c */ /* 0x040fe20000041808 */
[----:B------:R-:W2:Y:S07]  /*ee40*/  LDSM.16.M88.4 R168, [R183] ;  /* 0x00000000b7a8783b */ /* 0x000eae0000000200 */
[C---:B---3--:R-:W-:Y:S08]  /*ee50*/  HMMA.16816.F32.BF16 R12, R160.reuse, R164, R12 ;  /* 0x000000a4a00c723c */ /* 0x048ff0000004180c */
[----:B------:R-:W-:Y:S01]  /*ee60*/  HMMA.16816.F32.BF16 R16, R160, R166, R16 ;  /* 0x000000a6a010723c */ /* 0x000fe20000041810 */
[----:B------:R-:W3:Y:S07]  /*ee70*/  LDSM.16.M88.4 R160, [R176+0x800] ;  /* 0x00080000b0a0783b */ /* 0x000eee0000000200 */
[----:B------:R-:W-:Y:S01]  /*ee80*/  LDSM.16.M88.4 R164, [R181+0x4000] ;  /* 0x00400000b5a4783b */ /* 0x000fe20000000200 */
[C---:B--2---:R-:W-:Y:S08]  /*ee90*/  HMMA.16816.F32.BF16 R4, R168.reuse, R172, R4 ;  /* 0x000000aca804723c */ /* 0x044ff00000041804 */
[C---:B------:R-:W-:Y:S01]  /*eea0*/  HMMA.16816.F32.BF16 R8, R168.reuse, R174, R8 ;  /* 0x000000aea808723c */ /* 0x040fe20000041808 */
[----:B------:R-:W2:Y:S07]  /*eeb0*/  LDSM.16.M88.4 R172, [R143+0x1000] ;  /* 0x001000008fac783b */ /* 0x000eae0000000200 */
        /* <DEDUP_REMOVED lines=79> */
[----:B------:R-:W3:Y:S01]  /*f3b0*/  LDSM.16.M88.4 R160, [R176+0x3800] ;  /* 0x00380000b0a0783b */ /* 0x000ee20000000200 */
[----:B------:R-:W-:Y:S06]  /*f3c0*/  DEPBAR.LE SB0, 0x0 ;  /* 0x000080000000791a */ /* 0x000fec0000000000 */
[----:B------:R-:W-:Y:S01]  /*f3d0*/  BAR.SYNC.DEFER_BLOCKING 0x0 ;  /* 0x0000000000007b1d */ /* 0x000fe20000010000 */
[C---:B--2---:R-:W-:Y:S08]  /*f3e0*/  HMMA.16816.F32.BF16 R4, R168.reuse, R172, R4 ;  /* 0x000000aca804723c */ /* 0x044ff00000041804 */
[C---:B------:R-:W-:Y:S08]  /*f3f0*/  HMMA.16816.F32.BF16 R8, R168.reuse, R174, R8 ;  /* 0x000000aea808723c */ /* 0x040ff00000041808 */
[C---:B---3--:R-:W-:Y:S08]  /*f400*/  HMMA.16816.F32.BF16 R12, R168.reuse, R160, R12 ;  /* 0x000000a0a80c723c */ /* 0x048ff0000004180c */
[----:B------:R-:W-:Y:S04]  /*f410*/  HMMA.16816.F32.BF16 R16, R168, R162, R16 ;  /* 0x000000a2a810723c */ /* 0x000fe80000041810 */
[----:B------:R-:W-:Y:S02]  /*f420*/  FMNMX.FTZ R0, R4, R136, !PT ;  /* 0x0000008804007209 */ /* 0x000fe40007810000 */
[----:B------:R-:W-:Y:S02]  /*f430*/  FMNMX.FTZ R2, R6, R137, !PT ;  /* 0x0000008906027209 */ /* 0x000fe40007810000 */
[----:B------:R-:W-:Y:S04]  /*f440*/  FMNMX.FTZ R0, R5, R0, !PT ;  /* 0x0000000005007209 */ /* 0x000fe80007810000 */
        /* <DEDUP_REMOVED lines=13> */
[----:B------:R-:W-:Y:S06]  /*f520*/  FMNMX.FTZ R0, R19, R0, !PT ;  /* 0x0000000013007209 */ /* 0x000fec0007810000 */
[----:B------:R-:W3:Y:S01]  /*f530*/  SHFL.BFLY PT, R2, R0, 0x2, 0x1f ;  /* 0x0c401f0000027f89 */ /* 0x000ee200000e0000 */
[----:B--2---:R-:W-:Y:S06]  /*f540*/  FMNMX.FTZ R135, R3, R135, !PT ;  /* 0x0000008703877209 */ /* 0x004fec0007810000 */
[----:B------:R-:W2:Y:S01]  /*f550*/  SHFL.BFLY PT, R160, R135, 0x1, 0x1f ;  /* 0x0c201f0087a07f89 */ /* 0x000ea200000e0000 */
[----:B---3--:R-:W-:Y:S06]  /*f560*/  FMNMX.FTZ R0, R0, R2, !PT ;  /* 0x0000000200007209 */ /* 0x008fec0007810000 */
[----:B------:R-:W3:Y:S01]  /*f570*/  SHFL.BFLY PT, R3, R0, 0x1, 0x1f ;  /* 0x0c201f0000037f89 */ /* 0x000ee200000e0000 */
[----:B--2---:R-:W-:Y:S05]  /*f580*/  FMNMX.FTZ R135, R135, R160, !PT ;  /* 0x000000a087877209 */ /* 0x004fea0007810000 */
[----:B------:R-:W-:Y:S01]  /*f590*/  FADD.FTZ R2, -R135, R136 ;  /* 0x0000008887027221 */ /* 0x000fe20000010100 */
[----:B---3--:R-:W-:Y:S03]  /*f5a0*/  FMNMX.FTZ R3, R0, R3, !PT ;  /* 0x0000000300037209 */ /* 0x008fe60007810000 */
[----:B------:R-:W-:Y:S04]  /*f5b0*/  FMUL.FTZ R0, R2, c[0x0][0x2d0] ;  /* 0x0000b40002007a20 */ /* 0x000fe80000410000 */
[----:B------:R2:W3:Y:S02]  /*f5c0*/  MUFU.EX2 R2, R0 ;  /* 0x0000000000027308 */ /* 0x0004e40000000800 */
[----:B--2---:R-:W-:Y:S02]  /*f5d0*/  FADD.FTZ R0, -R3, R137 ;  /* 0x0000008903007221 */ /* 0x004fe40000010100 */
[----:B------:R-:W-:Y:S02]  /*f5e0*/  FMUL.FTZ R137, R135, c[0x0][0x2d0] ;  /* 0x0000b40087897a20 */ /* 0x000fe40000410000 */
[----:B------:R-:W-:Y:S02]  /*f5f0*/  FMUL.FTZ R0, R0, c[0x0][0x2d0] ;  /* 0x0000b40000007a20 */ /* 0x000fe40000410000 */
[--C-:B------:R-:W-:Y:S02]  /*f600*/  FFMA.FTZ R5, R5, c[0x0][0x2d0], -R137.reuse ;  /* 0x0000b40005057a23 */ /* 0x100fe40000010889 */
[--C-:B------:R-:W-:Y:S02]  /*f610*/  FFMA.FTZ R4, R4, c[0x0][0x2d0], -R137.reuse ;  /* 0x0000b40004047a23 */ /* 0x100fe40000010889 */
[----:B-1----:R1:W-:Y:S01]  /*f620*/  MUFU.EX2 R186, R5 ;  /* 0x0000000500ba7308 */ /* 0x0023e20000000800 */
[--C-:B------:R-:W-:Y:S02]  /*f630*/  FFMA.FTZ R9, R9, c[0x0][0x2d0], -R137.reuse ;  /* 0x0000b40009097a23 */ /* 0x100fe40000010889 */
[C---:B---3--:R-:W-:Y:S02]  /*f640*/  FMUL.FTZ R20, R2.reuse, R20 ;  /* 0x0000001402147220 */ /* 0x048fe40000410000 */
        /* <DEDUP_REMOVED lines=8> */
[C---:B------:R-:W-:Y:S01]  /*f6d0*/  FMUL.FTZ R36, R2.reuse, R36 ;  /* 0x0000002402247220 */ /* 0x040fe20000410000 */
[----:B------:R-:W3:Y:S01]  /*f6e0*/  MUFU.EX2 R0, R0 ;  /* 0x0000000000007308 */ /* 0x000ee20000000800 */
[C---:B------:R-:W-:Y:S02]  /*f6f0*/  FMUL.FTZ R37, R2.reuse, R37 ;  /* 0x0000002502257220 */ /* 0x040fe40000410000 */
[----:B------:R-:W-:Y:S02]  /*f700*/  FMUL.FTZ R40, R2, R40 ;  /* 0x0000002802287220 */ /* 0x000fe40000410000 */
[----:B-1----:R-:W-:Y:S02]  /*f710*/  FFMA.FTZ R5, R8, c[0x0][0x2d0], -R137 ;  /* 0x0000b40008057a23 */ /* 0x002fe40000010889 */
[C---:B------:R-:W-:Y:S02]  /*f720*/  FMUL.FTZ R41, R2.reuse, R41 ;  /* 0x0000002902297220 */ /* 0x040fe40000410000 */
[C---:B------:R-:W-:Y:S01]  /*f730*/  FMUL.FTZ R44, R2.reuse, R44 ;  /* 0x0000002c022c7220 */ /* 0x040fe20000410000 */
[----:B------:R1:W-:Y:S01]  /*f740*/  MUFU.EX2 R175, R5 ;  /* 0x0000000500af7308 */ /* 0x0003e20000000800 */
[C---:B------:R-:W-:Y:S02]  /*f750*/  FMUL.FTZ R45, R2.reuse, R45 ;  /* 0x0000002d022d7220 */ /* 0x040fe40000410000 */
[C---:B------:R-:W-:Y:S01]  /*f760*/  FMUL.FTZ R48, R2.reuse, R48 ;  /* 0x0000003002307220 */ /* 0x040fe20000410000 */
[----:B--2---:R-:W-:Y:S01]  /*f770*/  @P0 SHF.R.S32.HI R4, RZ, 0x1f, R188 ;  /* 0x0000001fff040819 */ /* 0x004fe200000114bc */
[C---:B------:R-:W-:Y:S02]  /*f780*/  FMUL.FTZ R49, R2.reuse, R49 ;  /* 0x0000003102317220 */ /* 0x040fe40000410000 */
[----:B------:R-:W-:Y:S02]  /*f790*/  FMUL.FTZ R52, R2, R52 ;  /* 0x0000003402347220 */ /* 0x000fe40000410000 */
[----:B------:R-:W-:Y:S01]  /*f7a0*/  @P0 IMAD R8, R4, c[0x0][0x1e0], RZ ;  /* 0x0000780004080a24 */ /* 0x000fe200078e02ff */
[----:B------:R2:W-:Y:S01]  /*f7b0*/  MUFU.EX2 R174, R9 ;  /* 0x0000000900ae7308 */ /* 0x0005e20000000800 */
[----:B------:R-:W-:Y:S02]  /*f7c0*/  FMUL.FTZ R53, R2, R53 ;  /* 0x0000003502357220 */ /* 0x000fe40000410000 */
[----:B------:R-:W-:Y:S02]  /*f7d0*/  @P0 IMAD R136, R188, c[0x0][0x1e4], R8 ;  /* 0x00007900bc880a24 */ /* 0x000fe400078e0208 */
[C---:B---3--:R-:W-:Y:S02]  /*f7e0*/  FMUL.FTZ R22, R0.reuse, R22 ;  /* 0x0000001600167220 */ /* 0x048fe40000410000 */
[C---:B------:R-:W-:Y:S02]  /*f7f0*/  FMUL.FTZ R23, R0.reuse, R23 ;  /* 0x0000001700177220 */ /* 0x040fe40000410000 */
[C---:B------:R-:W-:Y:S02]  /*f800*/  FMUL.FTZ R26, R0.reuse, R26 ;  /* 0x0000001a001a7220 */ /* 0x040fe40000410000 */
[C---:B------:R-:W-:Y:S02]  /*f810*/  FMUL.FTZ R27, R0.reuse, R27 ;  /* 0x0000001b001b7220 */ /* 0x040fe40000410000 */
[----:B------:R-:W-:Y:S02]  /*f820*/  FMUL.FTZ R30, R0, R30 ;  /* 0x0000001e001e7220 */ /* 0x000fe40000410000 */
[----:B-1----:R-:W-:Y:S04]  /*f830*/  @P0 IMAD.WIDE.U32 R4, R188, c[0x0][0x1e0], RZ ;  /* 0x00007800bc040a25 */ /* 0x002fe800078e00ff */
[----:B------:R-:W-:Y:S01]  /*f840*/  FMUL.FTZ R31, R0, R31 ;  /* 0x0000001f001f7220 */ /* 0x000fe20000410000 */
[----:B------:R-:W-:Y:S01]  /*f850*/  @P0 LEA R8, P1, R4, R210, 0x5 ;  /* 0x000000d204080211 */ /* 0x000fe200078228ff */
[----:B------:R-:W-:Y:S01]  /*f860*/  FMUL.FTZ R34, R0, R34 ;  /* 0x0000002200227220 */ /* 0x000fe20000410000 */
[----:B------:R-:W-:Y:S01]  /*f870*/  @P0 IADD3 R5, R5, R136, RZ ;  /* 0x0000008805050210 */ /* 0x000fe20007ffe0ff */
[----:B------:R-:W-:Y:S02]  /*f880*/  FMUL.FTZ R136, R3, c[0x0][0x2d0] ;  /* 0x0000b40003887a20 */ /* 0x000fe40000410000 */
[----:B--2---:R-:W-:Y:S01]  /*f890*/  FMUL.FTZ R9, R2, R149 ;  /* 0x0000009502097220 */ /* 0x004fe20000410000 */
[----:B------:R-:W-:Y:S01]  /*f8a0*/  @P0 LEA.HI.X R5, R4, R218, R5, 0x5, P1 ;  /* 0x000000da04050211 */ /* 0x000fe200008f2c05 */
[--C-:B------:R-:W-:Y:S01]  /*f8b0*/  FFMA.FTZ R6, R6, c[0x0][0x2d0], -R136.reuse ;  /* 0x0000b40006067a23 */ /* 0x100fe20000010888 */
[C---:B------:R-:W-:Y:S01]  /*f8c0*/  @P0 LEA R4, P1, R8.reuse, c[0x0][0x1c8], 0x1 ;  /* 0x0000720008040a11 */ /* 0x040fe200078208ff */
[--C-:B------:R-:W-:Y:S02]  /*f8d0*/  FFMA.FTZ R7, R7, c[0x0][0x2d0], -R136.reuse ;  /* 0x0000b40007077a23 */ /* 0x100fe40000010888 */
[----:B------:R1:W-:Y:S01]  /*f8e0*/  MUFU.EX2 R171, R6 ;  /* 0x0000000600ab7308 */ /* 0x0003e20000000800 */
[----:B------:R-:W-:Y:S01]  /*f8f0*/  @P0 LEA.HI.X R5, R8, c[0x0][0x1cc], R5, 0x1, P1 ;  /* 0x0000730008050a11 */ /* 0x000fe200008f0c05 */
[----:B------:R-:W-:Y:S02]  /*f900*/  FMUL.FTZ R8, R2, R148 ;  /* 0x0000009402087220 */ /* 0x000fe40000410000 */
[C---:B------:R-:W-:Y:S02]  /*f910*/  FMUL.FTZ R35, R0.reuse, R35 ;  /* 0x0000002300237220 */ /* 0x040fe40000410000 */
[----:B------:R2:W-:Y:S01]  /*f920*/  @P0 LDGSTS.E.BYPASS.LTC128B.128 [R185+0xc080], [R4.64], !P3 ;  /* 0x0c08000004b90fae */ /* 0x0005e2000d901d46 */
[C---:B------:R-:W-:Y:S02]  /*f930*/  FMUL.FTZ R38, R0.reuse, R38 ;  /* 0x0000002600267220 */ /* 0x040fe40000410000 */
[C---:B------:R-:W-:Y:S01]  /*f940*/  FMUL.FTZ R39, R0.reuse, R39 ;  /* 0x0000002700277220 */ /* 0x040fe20000410000 */
[----:B------:R3:W4:Y:S01]  /*f950*/  MUFU.EX2 R170, R7 ;  /* 0x0000000700aa7308 */ /* 0x0007220000000800 */
[C---:B------:R-:W-:Y:S02]  /*f960*/  FMUL.FTZ R42, R0.reuse, R42 ;  /* 0x0000002a002a7220 */ /* 0x040fe40000410000 */
[----:B------:R2:W-:Y:S01]  /*f970*/  @P0 LDGSTS.E.BYPASS.LTC128B.128 [R185+0xd080], [R4.64+0x80], !P4 ;  /* 0x0d08008004b90fae */ /* 0x0005e2000e101d46 */
[C---:B------:R-:W-:Y:S02]  /*f980*/  FMUL.FTZ R43, R0.reuse, R43 ;  /* 0x0000002b002b7220 */ /* 0x040fe40000410000 */
[C---:B------:R-:W-:Y:S02]  /*f990*/  FMUL.FTZ R46, R0.reuse, R46 ;  /* 0x0000002e002e7220 */ /* 0x040fe40000410000 */
[C---:B------:R-:W-:Y:S02]  /*f9a0*/  FMUL.FTZ R47, R0.reuse, R47 ;  /* 0x0000002f002f7220 */ /* 0x040fe40000410000 */
[----:B------:R2:W-:Y:S01]  /*f9b0*/  @P0 LDGSTS.E.BYPASS.LTC128B.128 [R185+0xe080], [R4.64+0x100], !P5 ;  /* 0x0e08010004b90fae */ /* 0x0005e2000e901d46 */
[C---:B------:R-:W-:Y:S02]  /*f9c0*/  FMUL.FTZ R50, R0.reuse, R50 ;  /* 0x0000003200327220 */ /* 0x040fe40000410000 */
[----:B------:R-:W-:Y:S02]  /*f9d0*/  FMUL.FTZ R51, R0, R51 ;  /* 0x0000003300337220 */ /* 0x000fe40000410000 */
[--C-:B-1----:R-:W-:Y:S02]  /*f9e0*/  FFMA.FTZ R6, R10, c[0x0][0x2d0], -R136.reuse ;  /* 0x0000b4000a067a23 */ /* 0x102fe40000010888 */
[----:B------:R2:W-:Y:S01]  /*f9f0*/  @P0 LDGSTS.E.BYPASS.LTC128B.128 [R185+0xf080], [R4.64+0x180], !P6 ;  /* 0x0f08018004b90fae */ /* 0x0005e2000f101d46 */
[C---:B------:R-:W-:Y:S01]  /*fa00*/  FMUL.FTZ R10, R0.reuse, R150 ;  /* 0x00000096000a7220 */ /* 0x040fe20000410000 */
[----:B------:R1:W-:Y:S01]  /*fa10*/  MUFU.EX2 R169, R6 ;  /* 0x0000000600a97308 */ /* 0x0003e20000000800 */
[C---:B------:R-:W-:Y:S02]  /*fa20*/  FMUL.FTZ R54, R0.reuse, R54 ;  /* 0x0000003600367220 */ /* 0x040fe40000410000 */
[C---:B------:R-:W-:Y:S02]  /*fa30*/  FMUL.FTZ R55, R0.reuse, R55 ;  /* 0x0000003700377220 */ /* 0x040fe40000410000 */
[----:B------:R-:W5:Y:S01]  /*fa40*/  LDSM.16.MT88.4 R160, [R177] ;  /* 0x00000000b1a0783b */ /* 0x000f620000004200 */
[----:B---3--:R-:W-:Y:S02]  /*fa50*/  FMUL.FTZ R7, R0, R147 ;  /* 0x0000009300077220 */ /* 0x008fe40000410000 */
[C---:B------:R-:W-:Y:S02]  /*fa60*/  FMUL.FTZ R56, R2.reuse, R56 ;  /* 0x0000003802387220 */ /* 0x040fe40000410000 */
[----:B------:R-:W-:Y:S02]  /*fa70*/  FMUL.FTZ R57, R2, R57 ;  /* 0x0000003902397220 */ /* 0x000fe40000410000 */
[----:B------:R-:W3:Y:S01]  /*fa80*/  LDSM.16.MT88.4 R164, [R178] ;  /* 0x00000000b2a4783b */ /* 0x000ee20000004200 */
[C---:B------:R-:W-:Y:S02]  /*fa90*/  FMUL.FTZ R58, R0.reuse, R58 ;  /* 0x0000003a003a7220 */ /* 0x040fe40000410000 */
[----:B------:R-:W-:Y:S02]  /*faa0*/  FMUL.FTZ R59, R0, R59 ;  /* 0x0000003b003b7220 */ /* 0x000fe40000410000 */
[C---:B------:R-:W-:Y:S02]  /*fab0*/  FMUL.FTZ R60, R2.reuse, R60 ;  /* 0x0000003c023c7220 */ /* 0x040fe40000410000 */
[----:B------:R-:W-:Y:S01]  /*fac0*/  FMUL.FTZ R61, R2, R61 ;  /* 0x0000003d023d7220 */ /* 0x000fe20000410000 */
[----:B------:R-:W0:Y:S01]  /*fad0*/  LDGDEPBAR ;  /* 0x00000000000079af */ /* 0x000e220000000000 */
[C---:B------:R-:W-:Y:S02]  /*fae0*/  FMUL.FTZ R62, R0.reuse, R62 ;  /* 0x0000003e003e7220 */ /* 0x040fe40000410000 */
[C---:B------:R-:W-:Y:S02]  /*faf0*/  FMUL.FTZ R63, R0.reuse, R63 ;  /* 0x0000003f003f7220 */ /* 0x040fe40000410000 */
[--C-:B--2---:R-:W-:Y:S02]  /*fb00*/  FFMA.FTZ R4, R11, c[0x0][0x2d0], -R136.reuse ;  /* 0x0000b4000b047a23 */ /* 0x104fe40000010888 */
[----:B------:R-:W-:Y:S02]  /*fb10*/  FMUL.FTZ R11, R0, R151 ;  /* 0x00000097000b7220 */ /* 0x000fe40000410000 */
[----:B------:R2:W2:Y:S01]  /*fb20*/  MUFU.EX2 R168, R4 ;  /* 0x0000000400a87308 */ /* 0x0004a20000000800 */
[----:B------:R-:W3:Y:S01]  /*fb30*/  LDSM.16.MT88.4 R148, [R180] ;  /* 0x00000000b494783b */ /* 0x000ee20000004200 */
[----:B------:R-:W-:Y:S01]  /*fb40*/  FMUL.FTZ R5, R2, R145 ;  /* 0x0000009102057220 */ /* 0x000fe20000410000 */
[----:B----4-:R-:W-:Y:S01]  /*fb50*/  F2FP.BF16.PACK_AB R145, R170, R171 ;  /* 0x000000abaa91723e */ /* 0x010fe200000010ff */
[----:B-1----:R-:W-:Y:S01]  /*fb60*/  FMUL.FTZ R6, R0, R146 ;  /* 0x0000009200067220 */ /* 0x002fe20000410000 */
        /* <DEDUP_REMOVED lines=10> */
[----:B--2---:R-:W-:Y:S01]  /*fc10*/  FMUL.FTZ R4, R2, R144 ;  /* 0x0000009002047220 */ /* 0x004fe20000410000 */
[----:B------:R-:W-:Y:S01]  /*fc20*/  F2FP.BF16.PACK_AB R144, R186, R187 ;  /* 0x000000bbba90723e */ /* 0x000fe200000010ff */
[----:B------:R-:W-:Y:S01]  /*fc30*/  FMUL.FTZ R73, R2, R73 ;  /* 0x0000004902497220 */ /* 0x000fe20000410000 */
[----:B------:R-:W-:Y:S01]  /*fc40*/  F2FP.BF16.PACK_AB R147, R168, R169 ;  /* 0x000000a9a893723e */ /* 0x000fe200000010ff */
[C---:B------:R-:W-:Y:S02]  /*fc50*/  FMUL.FTZ R74, R0.reuse, R74 ;  /* 0x0000004a004a7220 */ /* 0x040fe40000410000 */
[----:B------:R-:W-:Y:S02]  /*fc60*/  FMUL.FTZ R75, R0, R75 ;  /* 0x0000004b004b7220 */ /* 0x000fe40000410000 */
[C---:B------:R-:W-:Y:S02]  /*fc70*/  FMUL.FTZ R76, R2.reuse, R76 ;  /* 0x0000004c024c7220 */ /* 0x040fe40000410000 */
[C---:B-----5:R-:W-:Y:S05]  /*fc80*/  HMMA.16816.F32.BF16 R4, R144.reuse, R160, R4 ;  /* 0x000000a09004723c */ /* 0x060fea0000041804 */
[----:B------:R-:W-:Y:S02]  /*fc90*/  FMUL.FTZ R77, R2, R77 ;  /* 0x0000004d024d7220 */ /* 0x000fe40000410000 */
[C---:B------:R-:W-:Y:S01]  /*fca0*/  FMUL.FTZ R78, R0.reuse, R78 ;  /* 0x0000004e004e7220 */ /* 0x040fe20000410000 */
[C---:B------:R-:W-:Y:S01]  /*fcb0*/  HMMA.16816.F32.BF16 R8, R144.reuse, R162, R8 ;  /* 0x000000a29008723c */ /* 0x040fe20000041808 */
[----:B------:R-:W1:Y:S03]  /*fcc0*/  LDSM.16.MT88.4 R160, [R179] ;  /* 0x00000000b3a0783b */ /* 0x000e660000004200 */
[----:B------:R-:W-:Y:S02]  /*fcd0*/  FMUL.FTZ R79, R0, R79 ;  /* 0x0000004f004f7220 */ /* 0x000fe40000410000 */
[C---:B------:R-:W-:Y:S02]  /*fce0*/  FMUL.FTZ R80, R2.reuse, R80 ;  /* 0x0000005002507220 */ /* 0x040fe40000410000 */
[C---:B---3--:R-:W-:Y:S04]  /*fcf0*/  HMMA.16816.F32.BF16 R20, R144.reuse, R164, R20 ;  /* 0x000000a49014723c */ /* 0x048fe80000041814 */
[----:B------:R-:W-:Y:S02]  /*fd00*/  FMUL.FTZ R81, R2, R81 ;  /* 0x0000005102517220 */ /* 0x000fe40000410000 */
[C---:B------:R-:W-:Y:S02]  /*fd10*/  FMUL.FTZ R82, R0.reuse, R82 ;  /* 0x0000005200527220 */ /* 0x040fe40000410000 */
[C---:B------:R-:W-:Y:S04]  /*fd20*/  HMMA.16816.F32.BF16 R24, R144.reuse, R166, R24 ;  /* 0x000000a69018723c */ /* 0x040fe80000041818 */
        /* <DEDUP_REMOVED lines=45> */
[--C-:B------:R-:W-:Y:S02]  /*10000*/  FFMA.FTZ R13, R13, c[0x0][0x2d0], -R137.reuse ;  /* 0x0000b4000d0d7a23 */ /* 0x100fe40000010889 */
[--C-:B------:R-:W-:Y:S02]  /*10010*/  FFMA.FTZ R14, R14, c[0x0][0x2d0], -R136.reuse ;  /* 0x0000b4000e0e7a23 */ /* 0x100fe40000010888 */
[--C-:B------:R-:W-:Y:S01]  /*10020*/  FFMA.FTZ R15, R15, c[0x0][0x2d0], -R136.reuse ;  /* 0x0000b4000f0f7a23 */ /* 0x100fe20000010888 */
[----:B------:R3:W-:Y:S01]  /*10030*/  MUFU.EX2 R172, R13 ;  /* 0x0000000d00ac7308 */ /* 0x0007e20000000800 */
[C---:B------:R-:W-:Y:S01]  /*10040*/  FMUL.FTZ R116, R2.reuse, R116 ;  /* 0x0000007402747220 */ /* 0x040fe20000410000 */
[C---:B--2---:R-:W-:Y:S03]  /*10050*/  HMMA.16816.F32.BF16 R60, R144.reuse, R148, R60 ;  /* 0x00000094903c723c */ /* 0x044fe6000004183c */
[----:B------:R-:W-:Y:S02]  /*10060*/  FMUL.FTZ R117, R2, R117 ;  /* 0x0000007502757220 */ /* 0x000fe40000410000 */
[C---:B------:R-:W-:Y:S03]  /*10070*/  FMUL.FTZ R118, R0.reuse, R118 ;  /* 0x0000007600767220 */ /* 0x040fe60000410000 */
[----:B------:R2:W-:Y:S01]  /*10080*/  MUFU.EX2 R165, R14 ;  /* 0x0000000e00a57308 */ /* 0x0005e20000000800 */
[C---:B------:R-:W-:Y:S01]  /*10090*/  HMMA.16816.F32.BF16 R64, R144.reuse, R150, R64 ;  /* 0x000000969040723c */ /* 0x040fe20000041840 */
[----:B------:R-:W4:Y:S02]  /*100a0*/  LDSM.16.MT88.4 R148, [R177+0x2000] ;  /* 0x00200000b194783b */ /* 0x000f240000004200 */
[----:B------:R-:W-:Y:S02]  /*100b0*/  FMUL.FTZ R119, R0, R119 ;  /* 0x0000007700777220 */ /* 0x000fe40000410000 */
[C---:B------:R-:W-:Y:S02]  /*100c0*/  FMUL.FTZ R120, R2.reuse, R120 ;  /* 0x0000007802787220 */ /* 0x040fe40000410000 */
[----:B------:R-:W-:Y:S01]  /*100d0*/  FMUL.FTZ R121, R2, R121 ;  /* 0x0000007902797220 */ /* 0x000fe20000410000 */
[C---:B-1----:R-:W-:Y:S01]  /*100e0*/  HMMA.16816.F32.BF16 R68, R144.reuse, R160, R68 ;  /* 0x000000a09044723c */ /* 0x042fe20000041844 */
[----:B------:R1:W-:Y:S03]  /*100f0*/  MUFU.EX2 R164, R15 ;  /* 0x0000000f00a47308 */ /* 0x0003e60000000800 */
[----:B------:R-:W-:Y:S02]  /*10100*/  FMUL.FTZ R122, R0, R122 ;  /* 0x0000007a007a7220 */ /* 0x000fe40000410000 */
[----:B---3--:R-:W-:Y:S02]  /*10110*/  FMUL.FTZ R13, R2, R153 ;  /* 0x00000099020d7220 */ /* 0x008fe40000410000 */
[----:B------:R-:W-:Y:S01]  /*10120*/  FMUL.FTZ R123, R0, R123 ;  /* 0x0000007b007b7220 */ /* 0x000fe20000410000 */
[C---:B------:R-:W-:Y:S01]  /*10130*/  HMMA.16816.F32.BF16 R72, R144.reuse, R162, R72 ;  /* 0x000000a29048723c */ /* 0x040fe20000041848 */
[----:B------:R-:W3:Y:S02]  /*10140*/  LDSM.16.MT88.4 R160, [R178+0x2000] ;  /* 0x00200000b2a0783b */ /* 0x000ee40000004200 */
[----:B------:R-:W-:Y:S02]  /*10150*/  FMUL.FTZ R124, R2, R124 ;  /* 0x0000007c027c7220 */ /* 0x000fe40000410000 */
[----:B--2---:R-:W-:Y:S02]  /*10160*/  FMUL.FTZ R14, R0, R154 ;  /* 0x0000009a000e7220 */ /* 0x004fe40000410000 */
[----:B------:R-:W-:Y:S02]  /*10170*/  FMUL.FTZ R125, R2, R125 ;  /* 0x0000007d027d7220 */ /* 0x000fe40000410000 */
[C---:B------:R-:W-:Y:S03]  /*10180*/  FMUL.FTZ R126, R0.reuse, R126 ;  /* 0x0000007e007e7220 */ /* 0x040fe60000410000 */
[----:B------:R-:W-:Y:S02]  /*10190*/  FMUL.FTZ R127, R0, R127 ;  /* 0x0000007f007f7220 */ /* 0x000fe40000410000 */
[--C-:B------:R-:W-:Y:S02]  /*101a0*/  FFMA.FTZ R12, R12, c[0x0][0x2d0], -R137.reuse ;  /* 0x0000b4000c0c7a23 */ /* 0x100fe40000010889 */
[----:B-1----:R-:W-:Y:S02]  /*101b0*/  FMUL.FTZ R15, R0, R155 ;  /* 0x0000009b000f7220 */ /* 0x002fe40000410000 */
[----:B------:R1:W2:Y:S01]  /*101c0*/  MUFU.EX2 R173, R12 ;  /* 0x0000000c00ad7308 */ /* 0x0002a20000000800 */
[C---:B------:R-:W-:Y:S02]  /*101d0*/  FMUL.FTZ R128, R2.reuse, R128 ;  /* 0x0000008002807220 */ /* 0x040fe40000410000 */
[----:B------:R-:W-:Y:S01]  /*101e0*/  FMUL.FTZ R129, R2, R129 ;  /* 0x0000008102817220 */ /* 0x000fe20000410000 */
[C---:B----4-:R-:W-:Y:S03]  /*101f0*/  HMMA.16816.F32.BF16 R76, R144.reuse, R148, R76 ;  /* 0x00000094904c723c */ /* 0x050fe6000004184c */
[C---:B------:R-:W-:Y:S02]  /*10200*/  FMUL.FTZ R130, R0.reuse, R130 ;  /* 0x0000008200827220 */ /* 0x040fe40000410000 */
[----:B------:R-:W-:Y:S02]  /*10210*/  FMUL.FTZ R131, R0, R131 ;  /* 0x0000008300837220 */ /* 0x000fe40000410000 */
[--C-:B------:R-:W-:Y:S01]  /*10220*/  FFMA.FTZ R17, R17, c[0x0][0x2d0], -R137.reuse ;  /* 0x0000b40011117a23 */ /* 0x100fe20000010889 */
[C---:B------:R-:W-:Y:S01]  /*10230*/  HMMA.16816.F32.BF16 R80, R144.reuse, R150, R80 ;  /* 0x000000969050723c */ /* 0x040fe20000041850 */
[----:B------:R-:W4:Y:S02]  /*10240*/  LDSM.16.MT88.4 R148, [R180+0x2000] ;  /* 0x00200000b494783b */ /* 0x000f240000004200 */
[----:B------:R5:W-:Y:S01]  /*10250*/  MUFU.EX2 R166, R17 ;  /* 0x0000001100a67308 */ /* 0x000be20000000800 */
[--C-:B------:R-:W-:Y:S02]  /*10260*/  FFMA.FTZ R18, R18, c[0x0][0x2d0], -R136.reuse ;  /* 0x0000b40012127a23 */ /* 0x100fe40000010888 */
[----:B------:R-:W-:Y:S02]  /*10270*/  FFMA.FTZ R136, R19, c[0x0][0x2d0], -R136 ;  /* 0x0000b40013887a23 */ /* 0x000fe40000010888 */
[----:B------:R-:W-:Y:S01]  /*10280*/  FMUL.FTZ R19, R0, R159 ;  /* 0x0000009f00137220 */ /* 0x000fe20000410000 */
[C---:B---3--:R-:W-:Y:S03]  /*10290*/  HMMA.16816.F32.BF16 R84, R144.reuse, R160, R84 ;  /* 0x000000a09054723c */ /* 0x048fe60000041854 */
[----:B-1----:R-:W-:Y:S01]  /*102a0*/  FFMA.FTZ R12, R16, c[0x0][0x2d0], -R137 ;  /* 0x0000b400100c7a23 */ /* 0x002fe20000010889 */
[----:B------:R-:W-:Y:S01]  /*102b0*/  MUFU.EX2 R136, R136 ;  /* 0x0000008800887308 */ /* 0x000fe20000000800 */
[----:B------:R-:W-:Y:S01]  /*102c0*/  FMUL.FTZ R16, R2, R156 ;  /* 0x0000009c02107220 */ /* 0x000fe20000410000 */
[----:B--2---:R-:W-:Y:S02]  /*102d0*/  F2FP.BF16.PACK_AB R156, R172, R173 ;  /* 0x000000adac9c723e */ /* 0x004fe400000010ff */
[C---:B------:R-:W-:Y:S01]  /*102e0*/  HMMA.16816.F32.BF16 R88, R144.reuse, R162, R88 ;  /* 0x000000a29058723c */ /* 0x040fe20000041858 */
[----:B------:R-:W1:Y:S05]  /*102f0*/  LDSM.16.MT88.4 R160, [R179+0x2000] ;  /* 0x00200000b3a0783b */ /* 0x000e6a0000004200 */
[----:B------:R2:W-:Y:S01]  /*10300*/  MUFU.EX2 R167, R12 ;  /* 0x0000000c00a77308 */ /* 0x0005e20000000800 */
[----:B-----5:R-:W-:Y:S01]  /*10310*/  FMUL.FTZ R17, R2, R157 ;  /* 0x0000009d02117220 */ /* 0x020fe20000410000 */
[----:B------:R-:W-:Y:S08]  /*10320*/  F2FP.BF16.PACK_AB R157, R164, R165 ;  /* 0x000000a5a49d723e */ /* 0x000ff000000010ff */
[----:B------:R-:W3:Y:S01]  /*10330*/  MUFU.EX2 R137, R18 ;  /* 0x0000001200897308 */ /* 0x000ee20000000800 */
[C---:B----4-:R-:W-:Y:S03]  /*10340*/  HMMA.16816.F32.BF16 R92, R144.reuse, R148, R92 ;  /* 0x00000094905c723c */ /* 0x050fe6000004185c */
[C---:B--2---:R-:W-:Y:S05]  /*10350*/  FMUL.FTZ R12, R2.reuse, R152 ;  /* 0x00000098020c7220 */ /* 0x044fea0000410000 */
[C---:B------:R-:W-:Y:S01]  /*10360*/  HMMA.16816.F32.BF16 R96, R144.reuse, R150, R96 ;  /* 0x000000969060723c */ /* 0x040fe20000041860 */
[----:B------:R-:W2:Y:S03]  /*10370*/  LDSM.16.MT88.4 R148, [R177+0x3000] ;  /* 0x00300000b194783b */ /* 0x000ea60000004200 */
[----:B------:R-:W-:Y:S04]  /*10380*/  FFMA.FTZ R2, R2, R190, R187 ;  /* 0x000000be02027223 */ /* 0x000fe800000100bb */
[----:B------:R-:W-:Y:S01]  /*10390*/  LDSM.16.MT88.4 R152, [R178+0x800] ;  /* 0x00080000b298783b */ /* 0x000fe20000004200 */
[C---:B-1----:R-:W-:Y:S03]  /*103a0*/  HMMA.16816.F32.BF16 R100, R144.reuse, R160, R100 ;  /* 0x000000a09064723c */ /* 0x042fe60000041864 */
[----:B---3--:R-:W-:Y:S01]  /*103b0*/  F2FP.BF16.PACK_AB R159, R136, R137 ;  /* 0x00000089889f723e */ /* 0x008fe200000010ff */
[----:B------:R-:W-:Y:S01]  /*103c0*/  FMUL.FTZ R18, R0, R158 ;  /* 0x0000009e00127220 */ /* 0x000fe20000410000 */
[----:B------:R-:W-:Y:S01]  /*103d0*/  F2FP.BF16.PACK_AB R158, R166, R167 ;  /* 0x000000a7a69e723e */ /* 0x000fe200000010ff */
[----:B------:R-:W-:Y:S02]  /*103e0*/  FFMA.FTZ R0, R0, R189, R171 ;  /* 0x000000bd00007223 */ /* 0x000fe400000100ab */
[C---:B------:R-:W-:Y:S01]  /*103f0*/  HMMA.16816.F32.BF16 R104, R144.reuse, R162, R104 ;  /* 0x000000a29068723c */ /* 0x040fe20000041868 */
[----:B------:R-:W1:Y:S03]  /*10400*/  LDSM.16.MT88.4 R160, [R178+0x3000] ;  /* 0x00300000b2a0783b */ /* 0x000e660000004200 */
[----:B------:R-:W-:Y:S02]  /*10410*/  FADD.FTZ R2, R186, R2 ;  /* 0x00000002ba027221 */ /* 0x000fe40000010000 */
[----:B------:R-:W-:Y:S02]  /*10420*/  FADD.FTZ R0, R170, R0 ;  /* 0x00000000aa007221 */ /* 0x000fe40000010000 */
[----:B------:R-:W-:Y:S04]  /*10430*/  FADD.FTZ R2, R175, R2 ;  /* 0x00000002af027221 */ /* 0x000fe80000010000 */
[----:B------:R-:W-:Y:S01]  /*10440*/  FADD.FTZ R0, R169, R0 ;  /* 0x00000000a9007221 */ /* 0x000fe20000010000 */
        /* <DEDUP_REMOVED lines=10> */
[----:B------:R-:W-:Y:S08]  /*104f0*/  HMMA.16816.F32.BF16 R16, R144, R162, R16 ;  /* 0x000000a29010723c */ /* 0x000ff00000041810 */
[C---:B--2---:R-:W-:Y:S01]  /*10500*/  HMMA.16816.F32.BF16 R144, R156.reuse, R148, R4 ;  /* 0x000000949c90723c */ /* 0x044fe20000041804 */
[----:B------:R-:W1:Y:S07]  /*10510*/  LDSM.16.MT88.4 R4, [R180+0x800] ;  /* 0x00080000b404783b */ /* 0x000e6e0000004200 */
        /* <DEDUP_REMOVED lines=58> */
.L_x_2812:
        /* <DEDUP_REMOVED lines=9> */
.L_x_2883:
        /* <DEDUP_REMOVED lines=86> */
[----:B------:R-:W-:Y:S02]  /*10eb0*/  @P1 FMUL.FTZ R5, R5, 0.69314718246459960938 ;  /* 0x3f31721805051820 */ /* 0x000fe40000410000 */
        /* <DEDUP_REMOVED lines=21> */
[C---:B------:R-:W-:Y:S02]  /*11010*/  FMUL.FTZ R75, R0.reuse, R79 ;  /* 0x0000004f004b7220 */ /* 0x040fe40000410000 */
[----:B------:R-:W-:-:S02]  /*11020*/  FMUL.FTZ R70, R0, R82 ;  /* 0x0000005200467220 */ /* 0x000fc40000410000 */
[C---:B------:R-:W-:Y:S02]  /*11030*/  FMUL.FTZ R71, R0.reuse, R83 ;  /* 0x0000005300477220 */ /* 0x040fe40000410000 */
[C---:B------:R-:W-:Y:S02]  /*11040*/  FMUL.FTZ R78, R0.reuse, R90 ;  /* 0x0000005a004e7220 */ /* 0x040fe40000410000 */
[----:B------:R-:W-:Y:S02]  /*11050*/  FMUL.FTZ R79, R0, R91 ;  /* 0x0000005b004f7220 */ /* 0x000fe40000410000 */
[----:B---3--:R-:W-:Y:S02]  /*11060*/  @P0 FMUL.FTZ R2, R2, 0.69314718246459960938 ;  /* 0x3f31721802020820 */ /* 0x008fe40000410000 */
        /* <DEDUP_REMOVED lines=35> */
.L_x_2745:
[----:B------:R-:W2:Y:S01]  /*112a0*/  S2R R2, SR_TID.X ;  /* 0x0000000000027919 */ /* 0x000ea20000002100 */
[----:B------:R-:W-:Y:S01]  /*112b0*/  BSSY B0, `(.L_x_2815) ;  /* 0x0000010000007945 */ /* 0x000fe20003800000 */
[----:B--2---:R-:W-:-:S13]  /*112c0*/  LOP3.LUT P0, RZ, R2, 0xff, RZ, 0xc0, !PT ;  /* 0x000000ff02ff7812 */ /* 0x004fda000780c0ff */
[----:B------:R-:W-:Y:S05]  /*112d0*/  @P0 BRA `(.L_x_2816) ;  /* 0x000000d000000947 */ /* 0x000fea0003800000 */
[----:B-1----:R-:W1:Y:S01]  /*112e0*/  S2R R4, SR_LANEID ;  /* 0x0000000000047919 */ /* 0x002e620000000000 */
        /* <DEDUP_REMOVED lines=12> */
.L_x_2816:
[----:B------:R-:W-:Y:S05]  /*113b0*/  BSYNC B0 ;  /* 0x0000000000007941 */ /* 0x000fea0003800000 */
.L_x_2815:
        /* <DEDUP_REMOVED lines=13> */
[----:B-1----:R-:W-:Y:S02]  /*11490*/  F2FP.BF16.PACK_AB R4, R105, R104 ;  /* 0x000000686904723e */ /* 0x002fe400000010ff */
        /* <DEDUP_REMOVED lines=141> */
.L_x_2819:
        /* <DEDUP_REMOVED lines=121> */
.L_x_2884:
[----:B------:R-:W-:Y:S05]  /*12500*/  BRA.DIV ~URZ, `(.L_x_2822) ;  /* 0x000041527f007947 */ /* 0x000fea000b800000 */
[----:B------:R4:W2:Y:S02]  /*12510*/  SHFL.IDX PT, R0, R16, RZ, 0x181f ;  /* 0x00181fff10007589 */ /* 0x0008a400000e0000 */
.L_x_2885:
        /* <DEDUP_REMOVED lines=26> */
.L_x_2824:
[----:B------:R-:W-:Y:S05]  /*126c0*/  BSYNC B0 ;  /* 0x0000000000007941 */ /* 0x000fea0003800000 */
.L_x_2823:
[----:B------:R-:W-:Y:S05]  /*126d0*/  BRA.DIV ~URZ, `(.L_x_2825) ;  /* 0x00003fe27f007947 */ /* 0x000fea000b800000 */
[----:B---3--:R3:W4:Y:S04]  /*126e0*/  SHFL.IDX PT, R12, R15, 0x1, 0x181f ;  /* 0x00381f000f0c7f89 */ /* 0x00872800000e0000 */
[----:B--2---:R3:W2:Y:S02]  /*126f0*/  SHFL.IDX PT, R0, R16, 0x1, 0x181f ;  /* 0x00381f0010007f89 */ /* 0x0046a400000e0000 */
.L_x_2886:
        /* <DEDUP_REMOVED lines=20> */
.L_x_2827:
[----:B------:R-:W-:Y:S05]  /*12840*/  BSYNC B0 ;  /* 0x0000000000007941 */ /* 0x000fea0003800000 */
.L_x_2826:
[----:B------:R-:W-:Y:S05]  /*12850*/  BRA.DIV ~URZ, `(.L_x_2828) ;  /* 0x00003f227f007947 */ /* 0x000fea000b800000 */
[----:B----4-:R4:W3:Y:S02]  /*12860*/  SHFL.IDX PT, R12, R15, 0x2, 0x181f ;  /* 0x00581f000f0c7f89 */ /* 0x0108e400000e0000 */
.L_x_2887:
[----:B------:R-:W-:Y:S05]  /*12870*/  BRA.DIV ~URZ, `(.L_x_2829) ;  /* 0x00003f727f007947 */ /* 0x000fea000b800000 */
[----:B--2---:R2:W4:Y:S02]  /*12880*/  SHFL.IDX PT, R0, R16, 0x2, 0x181f ;  /* 0x00581f0010007f89 */ /* 0x00452400000e0000 */
.L_x_2888:
        /* <DEDUP_REMOVED lines=20> */
.L_x_2831:
[----:B------:R-:W-:Y:S05]  /*129d0*/  BSYNC B0 ;  /* 0x0000000000007941 */ /* 0x000fea0003800000 */
.L_x_2830:
[----:B------:R-:W-:Y:S05]  /*129e0*/  BRA.DIV ~URZ, `(.L_x_2832) ;  /* 0x00003e627f007947 */ /* 0x000fea000b800000 */
[----:B---3--:R3:W2:Y:S04]  /*129f0*/  SHFL.IDX PT, R10, R15, 0x3, 0x181f ;  /* 0x00781f000f0a7f89 */ /* 0x0086a800000e0000 */
[----:B----4-:R3:W4:Y:S02]  /*12a00*/  SHFL.IDX PT, R0, R16, 0x3, 0x181f ;  /* 0x00781f0010007f89 */ /* 0x01072400000e0000 */
.L_x_2889:
        /* <DEDUP_REMOVED lines=21> */
.L_x_2820:
        /* <DEDUP_REMOVED lines=33> */
.L_x_2890:
[----:B------:R-:W-:Y:S05]  /*12d70*/  BRA.DIV ~URZ, `(.L_x_2835) ;  /* 0x00003c027f007947 */ /* 0x000fea000b800000 */
[----:B------:R3:W4:Y:S02]  /*12d80*/  SHFL.IDX PT, R0, R17, RZ, 0x1c1f ;  /* 0x001c1fff11007589 */ /* 0x00072400000e0000 */
.L_x_2891:
        /* <DEDUP_REMOVED lines=28> */
[----:B------:R-:W-:Y:S01]  /*12f50*/  SHF.R.S32.HI R10, RZ, 0x1f, R240 ;  /* 0x0000001fff0a7819 */ /* 0x000fe200000114f0 */
[----:B------:R4:W-:Y:S01]  /*12f60*/  @!P6 ST.E.64 [R2.64], R24 ;  /* 0x000000180200e985 */ /* 0x0009e2000c101b06 */
[----:B------:R-:W-:Y:S02]  /*12f70*/  SHF.R.S32.HI R5, RZ, 0x1f, R239 ;  /* 0x0000001fff057819 */ /* 0x000fe400000114ef */
[----:B------:R-:W-:Y:S01]  /*12f80*/  ISETP.GE.AND P1, PT, R237, c[0x0][0x3c8], PT ;  /* 0x0000f200ed007a0c */ /* 0x000fe20003f26270 */
[----:B------:R5:W-:Y:S01]  /*12f90*/  @!P5 ST.E.64 [R8.64], R28 ;  /* 0x0000001c0800d985 */ /* 0x000be2000c101b06 */
[----:B------:R-:W-:Y:S02]  /*12fa0*/  ISETP.GE.AND P6, PT, R234, c[0x0][0x3c8], PT ;  /* 0x0000f200ea007a0c */ /* 0x000fe40003fc6270 */
[----:B--2---:R-:W-:-:S04]  /*12fb0*/  @!P4 LEA R6, P0, R240, R0, 0x2 ;  /* 0x00000000f006c211 */ /* 0x004fc800078010ff */
[----:B------:R-:W-:Y:S02]  /*12fc0*/  @!P4 LEA.HI.X R7, R240, R4, R10, 0x2, P0 ;  /* 0x00000004f007c211 */ /* 0x000fe400000f140a */
[----:B------:R-:W-:-:S03]  /*12fd0*/  ISETP.GE.AND P0, PT, R236, c[0x0][0x3c8], PT ;  /* 0x0000f200ec007a0c */ /* 0x000fc60003f06270 */
[----:B------:R2:W-:Y:S01]  /*12fe0*/  @!P4 ST.E.64 [R6.64], R32 ;  /* 0x000000200600c985 */ /* 0x0005e2000c101b06 */
[CC--:B----4-:R-:W-:Y:S02]  /*12ff0*/  @!P3 LEA R2, P5, R239.reuse, R0.reuse, 0x2 ;  /* 0x00000000ef02b211 */ /* 0x0d0fe400078a10ff */
[----:B------:R-:W-:Y:S02]  /*13000*/  @!P2 LEA R10, P4, R238, R0, 0x2 ;  /* 0x00000000ee0aa211 */ /* 0x000fe400078810ff */
[----:B------:R-:W-:Y:S02]  /*13010*/  @!P3 LEA.HI.X R3, R239, R4, R5, 0x2, P5 ;  /* 0x00000004ef03b211 */ /* 0x000fe400028f1405 */
[----:B------:R-:W-:-:S03]  /*13020*/  SHF.R.S32.HI R5, RZ, 0x1f, R238 ;  /* 0x0000001fff057819 */ /* 0x000fc600000114ee */
[----:B------:R4:W-:Y:S01]  /*13030*/  @!P3 ST.E.64 [R2.64], R36 ;  /* 0x000000240200b985 */ /* 0x0009e2000c101b06 */
[----:B------:R-:W-:Y:S02]  /*13040*/  @!P2 LEA.HI.X R11, R238, R4, R5, 0x2, P4 ;  /* 0x00000004ee0ba211 */ /* 0x000fe400020f1405 */
[----:B-----5:R-:W-:Y:S02]  /*13050*/  @!P0 LEA R8, P4, R236, R0, 0x2 ;  /* 0x00000000ec088211 */ /* 0x020fe400078810ff */
[----:B------:R-:W-:Y:S01]  /*13060*/  IADD3 R5, R194, 0x70, RZ ;  /* 0x00000070c2057810 */ /* 0x000fe20007ffe0ff */
        /* <DEDUP_REMOVED lines=36> */
[----:B------:R-:W-:Y:S01]  /*132b0*/  IADD3 R5, R194, 0x90, RZ ;  /* 0x00000090c2057810 */ /* 0x000fe20007ffe0ff */
[----:B------:R2:W-:Y:S01]  /*132c0*/  @!P3 ST.E.64 [R8.64], R56 ;  /* 0x000000380800b985 */ /* 0x0005e2000c101b06 */
[----:B------:R-:W-:Y:S02]  /*132d0*/  ISETP.GE.AND P3, PT, R6, c[0x0][0x3c8], PT ;  /* 0x0000f20006007a0c */ /* 0x000fe40003f66270 */
[----:B------:R-:W-:Y:S01]  /*132e0*/  ISETP.GE.AND P6, PT, R5, c[0x0][0x3c8], PT ;  /* 0x0000f20005007a0c */ /* 0x000fe20003fc6270 */
[----:B------:R4:W-:Y:S01]  /*132f0*/  @!P4 ST.E.64 [R10.64], R68 ;  /* 0x000000440a00c985 */ /* 0x0009e2000c101b06 */
[----:B------:R-:W-:Y:S02]  /*13300*/  SHF.R.S32.HI R7, RZ, 0x1f, R2 ;  /* 0x0000001fff077819 */ /* 0x000fe40000011402 */
[----:B-----5:R-:W-:-:S02]  /*13310*/  @!P5 LEA R12, P0, R2, R0, 0x2 ;  /* 0x00000000020cd211 */ /* 0x020fc400078010ff */
[C---:B------:R-:W-:Y:S02]  /*13320*/  ISETP.GE.AND P4, PT, R2.reuse, c[0x0][0x3c8], PT ;  /* 0x0000f20002007a0c */ /* 0x040fe40003f86270 */
[----:B------:R-:W-:Y:S02]  /*13330*/  @!P5 LEA.HI.X R13, R2, R4, R7, 0x2, P0 ;  /* 0x00000004020dd211 */ /* 0x000fe400000f1407 */
[C---:B------:R-:W-:Y:S02]  /*13340*/  IADD3 R7, R194.reuse, 0xa0, RZ ;  /* 0x000000a0c2077810 */ /* 0x040fe40007ffe0ff */
[----:B------:R-:W-:Y:S02]  /*13350*/  IADD3 R2, R194, 0xb0, RZ ;  /* 0x000000b0c2027810 */ /* 0x000fe40007ffe0ff */
[----:B------:R-:W-:Y:S02]  /*13360*/  ISETP.GE.AND P5, PT, R7, c[0x0][0x3c8], PT ;  /* 0x0000f20007007a0c */ /* 0x000fe40003fa6270 */
[----:B------:R-:W-:-:S02]  /*13370*/  @!P6 LEA R14, P0, R5, R0, 0x2 ;  /* 0x00000000050ee211 */ /* 0x000fc400078010ff */
[----:B--2---:R-:W-:Y:S02]  /*13380*/  SHF.R.S32.HI R9, RZ, 0x1f, R3 ;  /* 0x0000001fff097819 */ /* 0x004fe40000011403 */
[----:B------:R-:W-:-:S04]  /*13390*/  @!P2 LEA R8, P1, R3, R0, 0x2 ;  /* 0x000000000308a211 */ /* 0x000fc800078210ff */
[----:B------:R-:W-:Y:S02]  /*133a0*/  @!P2 LEA.HI.X R9, R3, R4, R9, 0x2, P1 ;  /* 0x000000040309a211 */ /* 0x000fe400008f1409 */
[----:B----4-:R-:W-:Y:S02]  /*133b0*/  @!P3 LEA R10, P1, R6, R0, 0x2 ;  /* 0x00000000060ab211 */ /* 0x010fe400078210ff */
[----:B------:R-:W-:Y:S01]  /*133c0*/  SHF.R.S32.HI R3, RZ, 0x1f, R5 ;  /* 0x0000001fff037819 */ /* 0x000fe20000011405 */
[----:B------:R2:W-:Y:S03]  /*133d0*/  @!P2 ST.E.64 [R8.64], R64 ;  /* 0x000000400800a985 */ /* 0x0005e6000c101b06 */
[----:B------:R-:W-:Y:S01]  /*133e0*/  @!P6 LEA.HI.X R15, R5, R4, R3, 0x2, P0 ;  /* 0x00000004050fe211 */ /* 0x000fe200000f1403 */
[----:B------:R4:W-:Y:S01]  /*133f0*/  @!P4 ST.E.64 [R12.64], R76 ;  /* 0x0000004c0c00c985 */ /* 0x0009e2000c101b06 */
[----:B------:R-:W-:-:S02]  /*13400*/  IADD3 R3, R194, 0xa8, RZ ;  /* 0x000000a8c2037810 */ /* 0x000fc40007ffe0ff */
[----:B------:R-:W-:Y:S02]  /*13410*/  SHF.R.S32.HI R5, RZ, 0x1f, R7 ;  /* 0x0000001fff057819 */ /* 0x000fe40000011407 */
[----:B--2---:R-:W-:Y:S02]  /*13420*/  IADD3 R8, R194, 0x98, RZ ;  /* 0x00000098c2087810 */ /* 0x004fe40007ffe0ff */
[----:B------:R-:W-:Y:S02]  /*13430*/  SHF.R.S32.HI R9, RZ, 0x1f, R6 ;  /* 0x0000001fff097819 */ /* 0x000fe40000011406 */
[----:B------:R-:W-:Y:S02]  /*13440*/  ISETP.GE.AND P2, PT, R8, c[0x0][0x3c8], PT ;  /* 0x0000f20008007a0c */ /* 0x000fe40003f46270 */
[----:B------:R-:W-:Y:S02]  /*13450*/  @!P3 LEA.HI.X R11, R6, R4, R9, 0x2, P1 ;  /* 0x00000004060bb211 */ /* 0x000fe400008f1409 */
[----:B------:R-:W-:-:S02]  /*13460*/  SHF.R.S32.HI R6, RZ, 0x1f, R8 ;  /* 0x0000001fff067819 */ /* 0x000fc40000011408 */
[----:B----4-:R-:W-:Y:S01]  /*13470*/  @!P5 LEA R12, P0, R7, R0, 0x2 ;  /* 0x00000000070cd211 */ /* 0x010fe200078010ff */
[----:B------:R2:W-:Y:S01]  /*13480*/  @!P3 ST.E.64 [R10.64], R72 ;  /* 0x000000480a00b985 */ /* 0x0005e2000c101b06 */
[----:B------:R-:W-:Y:S02]  /*13490*/  ISETP.GE.AND P3, PT, R3, c[0x0][0x3c8], PT ;  /* 0x0000f20003007a0c */ /* 0x000fe40003f66270 */
[----:B------:R-:W-:Y:S01]  /*134a0*/  @!P5 LEA.HI.X R13, R7, R4, R5, 0x2, P0 ;  /* 0x00000004070dd211 */ /* 0x000fe200000f1405 */
[----:B------:R-:W-:Y:S01]  /*134b0*/  @!P6 ST.E.64 [R14.64], R84 ;  /* 0x000000540e00e985 */ /* 0x000fe2000c101b06 */
[----:B------:R-:W-:Y:S02]  /*134c0*/  ISETP.GE.AND P6, PT, R2, c[0x0][0x3c8], PT ;  /* 0x0000f20002007a0c */ /* 0x000fe40003fc6270 */
[----:B------:R-:W-:Y:S02]  /*134d0*/  IADD3 R5, R194, 0xc0, RZ ;  /* 0x000000c0c2057810 */ /* 0x000fe40007ffe0ff */
[----:B------:R-:W-:-:S02]  /*134e0*/  SHF.R.S32.HI R7, RZ, 0x1f, R3 ;  /* 0x0000001fff077819 */ /* 0x000fc40000011403 */
[----:B------:R-:W-:Y:S02]  /*134f0*/  ISETP.GE.AND P4, PT, R5, c[0x0][0x3c8], PT ;  /* 0x0000f20005007a0c */ /* 0x000fe40003f86270 */
[----:B--2---:R-:W-:-:S04]  /*13500*/  @!P2 LEA R10, P1, R8, R0, 0x2 ;  /* 0x00000000080aa211 */ /* 0x004fc800078210ff */
[----:B------:R-:W-:Y:S02]  /*13510*/  @!P2 LEA.HI.X R11, R8, R4, R6, 0x2, P1 ;  /* 0x00000004080ba211 */ /* 0x000fe400008f1406 */
[----:B------:R-:W-:Y:S02]  /*13520*/  IADD3 R6, R194, 0xb8, RZ ;  /* 0x000000b8c2067810 */ /* 0x000fe40007ffe0ff */
[C---:B------:R-:W-:Y:S01]  /*13530*/  @!P3 LEA R8, P1, R3.reuse, R0, 0x2 ;  /* 0x000000000308b211 */ /* 0x040fe200078210ff */
[----:B------:R2:W-:Y:S01]  /*13540*/  @!P2 ST.E.64 [R10.64], R80 ;  /* 0x000000500a00a985 */ /* 0x0005e2000c101b06 */
[----:B------:R-:W-:Y:S02]  /*13550*/  ISETP.GE.AND P2, PT, R6, c[0x0][0x3c8], PT ;  /* 0x0000f20006007a0c */ /* 0x000fe40003f46270 */
[----:B------:R-:W-:Y:S01]  /*13560*/  @!P3 LEA.HI.X R9, R3, R4, R7, 0x2, P1 ;  /* 0x000000040309b211 */ /* 0x000fe200008f1407 */
[----:B------:R-:W-:Y:S01]  /*13570*/  @!P5 ST.E.64 [R12.64], R92 ;  /* 0x0000005c0c00d985 */ /* 0x000fe2000c101b06 */
[----:B------:R-:W-:-:S02]  /*13580*/  IADD3 R3, R194, 0xc8, RZ ;  /* 0x000000c8c2037810 */ /* 0x000fc40007ffe0ff */
[----:B------:R-:W-:Y:S01]  /*13590*/  SHF.R.S32.HI R7, RZ, 0x1f, R5 ;  /* 0x0000001fff077819 */ /* 0x000fe20000011405 */
[----:B------:R4:W-:Y:S01]  /*135a0*/  @!P3 ST.E.64 [R8.64], R88 ;  /* 0x000000580800b985 */ /* 0x0009e2000c101b06 */
[----:B------:R-:W-:Y:S02]  /*135b0*/  ISETP.GE.AND P1, PT, R3, c[0x0][0x3c8], PT ;  /* 0x0000f20003007a0c */ /* 0x000fe40003f26270 */
[----:B--2---:R-:W-:Y:S02]  /*135c0*/  SHF.R.S32.HI R11, RZ, 0x1f, R2 ;  /* 0x0000001fff0b7819 */ /* 0x004fe40000011402 */
[----:B------:R-:W-:-:S04]  /*135d0*/  @!P6 LEA R10, P0, R2, R0, 0x2 ;  /* 0x00000000020ae211 */ /* 0x000fc800078010ff */
[----:B------:R-:W-:Y:S02]  /*135e0*/  @!P6 LEA.HI.X R11, R2, R4, R11, 0x2, P0 ;  /* 0x00000004020be211 */ /* 0x000fe400000f140b */
[----:B------:R-:W-:Y:S02]  /*135f0*/  IADD3 R2, R194, 0xd0, RZ ;  /* 0x000000d0c2027810 */ /* 0x000fe40007ffe0ff */
[----:B----4-:R-:W-:Y:S01]  /*13600*/  SHF.R.S32.HI R9, RZ, 0x1f, R6 ;  /* 0x0000001fff097819 */ /* 0x010fe20000011406 */
[----:B------:R2:W-:Y:S01]  /*13610*/  @!P6 ST.E.64 [R10.64], R100 ;  /* 0x000000640a00e985 */ /* 0x0005e2000c101b06 */
[-C--:B------:R-:W-:Y:S02]  /*13620*/  @!P2 LEA R8, P3, R6, R0.reuse, 0x2 ;  /* 0x000000000608a211 */ /* 0x080fe400078610ff */
[----:B------:R-:W-:Y:S02]  /*13630*/  @!P4 LEA R12, P0, R5, R0, 0x2 ;  /* 0x00000000050cc211 */ /* 0x000fe400078010ff */
[----:B------:R-:W-:-:S02]  /*13640*/  ISETP.GE.AND P5, PT, R2, c[0x0][0x3c8], PT ;  /* 0x0000f20002007a0c */ /* 0x000fc40003fa6270 */
[-C--:B------:R-:W-:Y:S02]  /*13650*/  @!P2 LEA.HI.X R9, R6, R4.reuse, R9, 0x2, P3 ;  /* 0x000000040609a211 */ /* 0x080fe400018f1409 */
[----:B------:R-:W-:Y:S02]  /*13660*/  @!P4 LEA.HI.X R13, R5, R4, R7, 0x2, P0 ;  /* 0x00000004050dc211 */ /* 0x000fe400000f1407 */
[C---:B------:R-:W-:Y:S01]  /*13670*/  IADD3 R6, R194.reuse, 0xd8, RZ ;  /* 0x000000d8c2067810 */ /* 0x040fe20007ffe0ff */
[----:B------:R4:W-:Y:S01]  /*13680*/  @!P2 ST.E.64 [R8.64], R96 ;  /* 0x000000600800a985 */ /* 0x0009e2000c101b06 */
[----:B------:R-:W-:Y:S02]  /*13690*/  IADD3 R7, R194, 0xe0, RZ ;  /* 0x000000e0c2077810 */ /* 0x000fe40007ffe0ff */
[----:B------:R-:W-:Y:S01]  /*136a0*/  SHF.R.S32.HI R5, RZ, 0x1f, R2 ;  /* 0x0000001fff057819 */ /* 0x000fe20000011402 */
[----:B------:R5:W-:Y:S01]  /*136b0*/  @!P4 ST.E.64 [R12.64], R108 ;  /* 0x0000006c0c00c985 */ /* 0x000be2000c101b06 */
[----:B------:R-:W-:-:S02]  /*136c0*/  ISETP.GE.AND P4, PT, R6, c[0x0][0x3c8], PT ;  /* 0x0000f20006007a0c */ /* 0x000fc40003f86270 */
[----:B------:R-:W-:Y:S02]  /*136d0*/  ISETP.GE.AND P6, PT, R7, c[0x0][0x3c8], PT ;  /* 0x0000f20007007a0c */ /* 0x000fe40003fc6270 */
[----:B--2---:R-:W-:-:S04]  /*136e0*/  @!P5 LEA R10, P0, R2, R0, 0x2 ;  /* 0x00000000020ad211 */ /* 0x004fc800078010ff */
[----:B------:R-:W-:Y:S02]  /*136f0*/  @!P5 LEA.HI.X R11, R2, R4, R5, 0x2, P0 ;  /* 0x00000004020bd211 */ /* 0x000fe400000f1405 */
[----:B------:R-:W-:Y:S02]  /*13700*/  IADD3 R5, R194, 0xe8, RZ ;  /* 0x000000e8c2057810 */ /* 0x000fe40007ffe0ff */
[----:B------:R-:W-:Y:S02]  /*13710*/  SHF.R.S32.HI R2, RZ, 0x1f, R6 ;  /* 0x0000001fff027819 */ /* 0x000fe40000011406 */
[----:B------:R-:W-:Y:S02]  /*13720*/  ISETP.GE.AND P3, PT, R5, c[0x0][0x3c8], PT ;  /* 0x0000f20005007a0c */ /* 0x000fe40003f66270 */
[----:B----4-:R-:W-:Y:S02]  /*13730*/  SHF.R.S32.HI R9, RZ, 0x1f, R3 ;  /* 0x0000001fff097819 */ /* 0x010fe40000011403 */
[----:B------:R-:W-:-:S02]  /*13740*/  @!P1 LEA R8, P2, R3, R0, 0x2 ;  /* 0x0000000003089211 */ /* 0x000fc400078410ff */
[----:B-----5:R-:W-:Y:S02]  /*13750*/  @!P6 LEA R12, P0, R7, R0, 0x2 ;  /* 0x00000000070ce211 */ /* 0x020fe400078010ff */
        /* <DEDUP_REMOVED lines=25> */
.L_x_2837:
[----:B------:R-:W-:Y:S05]  /*138f0*/  BSYNC B0 ;  /* 0x0000000000007941 */ /* 0x000fea0003800000 */
.L_x_2836:
[----:B------:R-:W-:Y:S05]  /*13900*/  BRA.DIV ~URZ, `(.L_x_2838) ;  /* 0x000030d27f007947 */ /* 0x000fea000b800000 */
[----:B--2---:R2:W1:Y:S04]  /*13910*/  SHFL.IDX PT, R4, R16, 0x1, 0x1c1f ;  /* 0x003c1f0010047f89 */ /* 0x00446800000e0000 */
[----:B----4-:R2:W4:Y:S02]  /*13920*/  SHFL.IDX PT, R0, R17, 0x1, 0x1c1f ;  /* 0x003c1f0011007f89 */ /* 0x01052400000e0000 */
.L_x_2892:
        /* <DEDUP_REMOVED lines=8> */
[----:B-1----:R-:W-:Y:S01]  /*139b0*/  SHF.R.S32.HI R10, RZ, 0x1f, R243 ;  /* 0x0000001fff0a7819 */ /* 0x002fe200000114f3 */
[----:B----4-:R-:W-:Y:S01]  /*139c0*/  @!P2 IMAD.MOV.U32 R2, RZ, RZ, R0 ;  /* 0x000000ffff02a224 */ /* 0x010fe200078e0000 */
[----:B------:R-:W-:Y:S01]  /*139d0*/  SHF.R.S32.HI R12, RZ, 0x1f, R240 ;  /* 0x0000001fff0c7819 */ /* 0x000fe200000114f0 */
[----:B------:R-:W-:Y:S01]  /*139e0*/  @!P2 IMAD.MOV.U32 R3, RZ, RZ, R4 ;  /* 0x000000ffff03a224 */ /* 0x000fe200078e0004 */
        /* <DEDUP_REMOVED lines=15> */
[----:B----4-:R-:W-:Y:S01]  /*13ae0*/  @!P4 LEA R8, P1, R240, R0, 0x2 ;  /* 0x00000000f008c211 */ /* 0x010fe200078210ff */
[----:B------:R1:W-:Y:S01]  /*13af0*/  @!P3 ST.E.64 [R2.64], R26 ;  /* 0x0000001a0200b985 */ /* 0x0003e2000c101b06 */
[----:B------:R-:W-:Y:S02]  /*13b00*/  @!P5 LEA.HI.X R11, R241, R4, R5, 0x2, P0 ;  /* 0x00000004f10bd211 */ /* 0x000fe400000f1405 */
[----:B-----5:R-:W-:Y:S02]  /*13b10*/  @!P2 LEA R6, P0, R239, R0, 0x2 ;  /* 0x00000000ef06a211 */ /* 0x020fe400078010ff */
[----:B------:R-:W-:Y:S01]  /*13b20*/  SHF.R.S32.HI R5, RZ, 0x1f, R239 ;  /* 0x0000001fff057819 */ /* 0x000fe200000114ef */
[----:B------:R4:W-:Y:S01]  /*13b30*/  @!P5 ST.E.64 [R10.64], R156 ;  /* 0x0000009c0a00d985 */ /* 0x0009e2000c101b06 */
[----:B------:R-:W-:-:S02]  /*13b40*/  ISETP.GE.AND P5, PT, R238, c[0x0][0x3c8], PT ;  /* 0x0000f200ee007a0c */ /* 0x000fc40003fa6270 */
[-C--:B------:R-:W-:Y:S02]  /*13b50*/  @!P4 LEA.HI.X R9, R240, R4.reuse, R12, 0x2, P1 ;  /* 0x00000004f009c211 */ /* 0x080fe400008f140c */
[----:B------:R-:W-:Y:S02]  /*13b60*/  @!P2 LEA.HI.X R7, R239, R4, R5, 0x2, P0 ;  /* 0x00000004ef07a211 */ /* 0x000fe400000f1405 */
[----:B------:R-:W-:Y:S01]  /*13b70*/  ISETP.GE.AND P6, PT, R237, c[0x0][0x3c8], PT ;  /* 0x0000f200ed007a0c */ /* 0x000fe20003fc6270 */
[----:B------:R5:W-:Y:S01]  /*13b80*/  @!P4 ST.E.64 [R8.64], R30 ;  /* 0x0000001e0800c985 */ /* 0x000be2000c101b06 */
[----:B------:R-:W-:Y:S02]  /*13b90*/  SHF.R.S32.HI R5, RZ, 0x1f, R238 ;  /* 0x0000001fff057819 */ /* 0x000fe400000114ee */
[----:B------:R-:W-:Y:S01]  /*13ba0*/  ISETP.GE.AND P0, PT, R236, c[0x0][0x3c8], PT ;  /* 0x0000f200ec007a0c */ /* 0x000fe20003f06270 */
[----:B------:R2:W-:Y:S01]  /*13bb0*/  @!P2 ST.E.64 [R6.64], R22 ;  /* 0x000000160600a985 */ /* 0x0005e2000c101b06 */
[----:B------:R-:W-:-:S02]  /*13bc0*/  ISETP.GE.AND P4, PT, R234, c[0x0][0x3c8], PT ;  /* 0x0000f200ea007a0c */ /* 0x000fc40003f86270 */
[----:B------:R-:W-:-:S04]  /*13bd0*/  @!P5 LEA R12, P1, R238, R0, 0x2 ;  /* 0x00000000ee0cd211 */ /* 0x000fc800078210ff */
[----:B------:R-:W-:Y:S02]  /*13be0*/  @!P5 LEA.HI.X R13, R238, R4, R5, 0x2, P1 ;  /* 0x00000004ee0dd211 */ /* 0x000fe400008f1405 */
[C---:B------:R-:W-:Y:S02]  /*13bf0*/  IADD3 R5, R194.reuse, 0x68, RZ ;  /* 0x00000068c2057810 */ /* 0x040fe40007ffe0ff */
[----:B-1----:R-:W-:Y:S01]  /*13c00*/  IADD3 R2, R194, 0x58, RZ ;  /* 0x00000058c2027810 */ /* 0x002fe20007ffe0ff */
[----:B------:R-:W-:Y:S03]  /*13c10*/  @!P5 ST.E.64 [R12.64], R42 ;  /* 0x0000002a0c00d985 */ /* 0x000fe6000c101b06 */
[----:B------:R-:W-:Y:S02]  /*13c20*/  ISETP.GE.AND P3, PT, R2, c[0x0][0x3c8], PT ;  /* 0x0000f20002007a0c */ /* 0x000fe40003f66270 */
[----:B------:R-:W-:-:S02]  /*13c30*/  SHF.R.S32.HI R3, RZ, 0x1f, R2 ;  /* 0x0000001fff037819 */ /* 0x000fc40000011402 */
[----:B----4-:R-:W-:-:S04]  /*13c40*/  @!P6 LEA R10, P2, R237, R0, 0x2 ;  /* 0x00000000ed0ae211 */ /* 0x010fc800078410ff */
[----:B------:R-:W-:Y:S02]  /*13c50*/  @!P6 LEA.HI.X R11, R237, R4, R252, 0x2, P2 ;  /* 0x00000004ed0be211 */ /* 0x000fe400010f14fc */
[----:B-----5:R-:W-:-:S03]  /*13c60*/  @!P0 LEA R8, P2, R236, R0, 0x2 ;  /* 0x00000000ec088211 */ /* 0x020fc600078410ff */
[----:B------:R-:W-:Y:S01]  /*13c70*/  @!P3 LEA R14, P1, R2, R0, 0x2 ;  /* 0x00000000020eb211 */ /* 0x000fe200078210ff */
[----:B------:R1:W-:Y:S01]  /*13c80*/  @!P6 ST.E.64 [R10.64], R38 ;  /* 0x000000260a00e985 */ /* 0x0003e2000c101b06 */
[----:B--2---:R-:W-:Y:S02]  /*13c90*/  IADD3 R6, R194, 0x60, RZ ;  /* 0x00000060c2067810 */ /* 0x004fe40007ffe0ff */
[-C--:B------:R-:W-:Y:S02]  /*13ca0*/  @!P3 LEA.HI.X R15, R2, R4.reuse, R3, 0x2, P1 ;  /* 0x00000004020fb211 */ /* 0x080fe400008f1403 */
[----:B------:R-:W-:Y:S02]  /*13cb0*/  ISETP.GE.AND P3, PT, R6, c[0x0][0x3c8], PT ;  /* 0x0000f20006007a0c */ /* 0x000fe40003f66270 */
[----:B------:R-:W-:Y:S02]  /*13cc0*/  @!P0 LEA.HI.X R9, R236, R4, R251, 0x2, P2 ;  /* 0x00000004ec098211 */ /* 0x000fe400010f14fb */
[----:B------:R-:W-:-:S02]  /*13cd0*/  ISETP.GE.AND P2, PT, R5, c[0x0][0x3c8], PT ;  /* 0x0000f20005007a0c */ /* 0x000fc40003f46270 */
[C---:B------:R-:W-:Y:S01]  /*13ce0*/  IADD3 R3, R194.reuse, 0x70, RZ ;  /* 0x00000070c2037810 */ /* 0x040fe20007ffe0ff */
[----:B------:R2:W-:Y:S01]  /*13cf0*/  @!P0 ST.E.64 [R8.64], R34 ;  /* 0x0000002208008985 */ /* 0x0005e2000c101b06 */
[----:B------:R-:W-:Y:S02]  /*13d00*/  IADD3 R7, R194, 0x78, RZ ;  /* 0x00000078c2077810 */ /* 0x000fe40007ffe0ff */
[----:B------:R-:W-:Y:S02]  /*13d10*/  ISETP.GE.AND P6, PT, R3, c[0x0][0x3c8], PT ;  /* 0x0000f20003007a0c */ /* 0x000fe40003fc6270 */
[----:B------:R-:W-:Y:S02]  /*13d20*/  ISETP.GE.AND P5, PT, R7, c[0x0][0x3c8], PT ;  /* 0x0000f20007007a0c */ /* 0x000fe40003fa6270 */
[----:B------:R-:W-:Y:S02]  /*13d30*/  @!P3 LEA R16, P1, R6, R0, 0x2 ;  /* 0x000000000610b211 */ /* 0x000fe400078210ff */
[----:B-1----:R-:W-:-:S02]  /*13d40*/  SHF.R.S32.HI R11, RZ, 0x1f, R6 ;  /* 0x0000001fff0b7819 */ /* 0x002fc40000011406 */
[----:B------:R-:W-:Y:S02]  /*13d50*/  SHF.R.S32.HI R10, RZ, 0x1f, R5 ;  /* 0x0000001fff0a7819 */ /* 0x000fe40000011405 */
[----:B---3--:R-:W-:Y:S02]  /*13d60*/  @!P3 LEA.HI.X R17, R6, R4, R11, 0x2, P1 ;  /* 0x000000040611b211 */ /* 0x008fe400008f140b */
[----:B------:R-:W-:Y:S02]  /*13d70*/  ISETP.GE.AND P1, PT, R2, c[0x0][0x3c8], PT ;  /* 0x0000f20002007a0c */ /* 0x000fe40003f26270 */
[----:B------:R-:W-:Y:S02]  /*13d80*/  SHF.R.S32.HI R6, RZ, 0x1f, R7 ;  /* 0x0000001fff067819 */ /* 0x000fe40000011407 */
[----:B------:R-:W-:Y:S02]  /*13d90*/  IADD3 R2, R194, 0x80, RZ ;  /* 0x00000080c2027810 */ /* 0x000fe40007ffe0ff */
[----:B--2---:R-:W-:-:S02]  /*13da0*/  SHF.R.S32.HI R9, RZ, 0x1f, R234 ;  /* 0x0000001fff097819 */ /* 0x004fc400000114ea */
[----:B------:R-:W-:-:S04]  /*13db0*/  @!P4 LEA R8, P0, R234, R0, 0x2 ;  /* 0x00000000ea08c211 */ /* 0x000fc800078010ff */
[----:B------:R-:W-:Y:S02]  /*13dc0*/  @!P4 LEA.HI.X R9, R234, R4, R9, 0x2, P0 ;  /* 0x00000004ea09c211 */ /* 0x000fe400000f1409 */
[----:B------:R-:W-:-:S03]  /*13dd0*/  @!P2 LEA R12, P0, R5, R0, 0x2 ;  /* 0x00000000050ca211 */ /* 0x000fc600078010ff */
[----:B------:R1:W-:Y:S01]  /*13de0*/  @!P4 ST.E.64 [R8.64], R50 ;  /* 0x000000320800c985 */ /* 0x0003e2000c101b06 */
[----:B------:R-:W-:Y:S02]  /*13df0*/  @!P2 LEA.HI.X R13, R5, R4, R10, 0x2, P0 ;  /* 0x00000004050da211 */ /* 0x000fe400000f140a */
        /* <DEDUP_REMOVED lines=17> */
[----:B------:R-:W-:Y:S02]  /*13f10*/  SHF.R.S32.HI R15, RZ, 0x1f, R2 ;  /* 0x0000001fff0f7819 */ /* 0x000fe40000011402 */
[-C--:B------:R-:W-:Y:S02]  /*13f20*/  @!P3 LEA R14, P1, R2, R0.reuse, 0x2 ;  /* 0x00000000020eb211 */ /* 0x080fe400078210ff */
[----:B------:R-:W-:-:S02]  /*13f30*/  @!P6 LEA R12, P0, R5, R0, 0x2 ;  /* 0x00000000050ce211 */ /* 0x000fc400078010ff */
[----:B------:R-:W-:Y:S02]  /*13f40*/  IADD3 R7, R194, 0x98, RZ ;  /* 0x00000098c2077810 */ /* 0x000fe40007ffe0ff */
[-C--:B------:R-:W-:Y:S02]  /*13f50*/  @!P6 LEA.HI.X R13, R5, R4.reuse, R13, 0x2, P0 ;  /* 0x00000004050de211 */ /* 0x080fe400000f140d */
[----:B------:R-:W-:Y:S02]  /*13f60*/  @!P3 LEA.HI.X R15, R2, R4, R15, 0x2, P1 ;  /* 0x00000004020fb211 */ /* 0x000fe400008f140f */
[----:B------:R-:W-:Y:S02]  /*13f70*/  ISETP.GE.AND P3, PT, R7, c[0x0][0x3c8], PT ;  /* 0x0000f20007007a0c */ /* 0x000fe40003f66270 */
[----:B------:R-:W-:Y:S02]  /*13f80*/  IADD3 R5, R194, 0xa0, RZ ;  /* 0x000000a0c2057810 */ /* 0x000fe40007ffe0ff */
[----:B------:R-:W-:-:S02]  /*13f90*/  SHF.R.S32.HI R16, RZ, 0x1f, R7 ;  /* 0x0000001fff107819 */ /* 0x000fc40000011407 */
[----:B------:R-:W-:Y:S02]  /*13fa0*/  ISETP.GE.AND P2, PT, R5, c[0x0][0x3c8], PT ;  /* 0x0000f20005007a0c */ /* 0x000fe40003f46270 */
[----:B------:R-:W-:Y:S02]  /*13fb0*/  IADD3 R3, R194, 0xa8, RZ ;  /* 0x000000a8c2037810 */ /* 0x000fe40007ffe0ff */
[-C--:B-1----:R-:W-:Y:S02]  /*13fc0*/  @!P4 LEA R10, P0, R6, R0.reuse, 0x2 ;  /* 0x00000000060ac211 */ /* 0x082fe400078010ff */
[----:B------:R-:W-:Y:S02]  /*13fd0*/  ISETP.GE.AND P1, PT, R3, c[0x0][0x3c8], PT ;  /* 0x0000f20003007a0c */ /* 0x000fe40003f26270 */
[----:B--2---:R-:W-:Y:S02]  /*13fe0*/  SHF.R.S32.HI R9, RZ, 0x1f, R6 ;  /* 0x0000001fff097819 */ /* 0x004fe40000011406 */
[----:B------:R-:W-:-:S02]  /*13ff0*/  @!P3 LEA R8, P5, R7, R0, 0x2 ;  /* 0x000000000708b211 */ /* 0x000fc400078a10ff */
[-C--:B------:R-:W-:Y:S02]  /*14000*/  @!P4 LEA.HI.X R11, R6, R4.reuse, R9, 0x2, P0 ;  /* 0x00000004060bc211 */ /* 0x080fe400000f1409 */
[----:B------:R-:W-:Y:S02]  /*14010*/  ISETP.GE.AND P0, PT, R2, c[0x0][0x3c8], PT ;  /* 0x0000f20002007a0c */ /* 0x000fe40003f06270 */
[----:B------:R-:W-:Y:S02]  /*14020*/  @!P3 LEA.HI.X R9, R7, R4, R16, 0x2, P5 ;  /* 0x000000040709b211 */ /* 0x000fe400028f1410 */
[C---:B------:R-:W-:Y:S02]  /*14030*/  IADD3 R7, R194.reuse, 0xb0, RZ ;  /* 0x000000b0c2077810 */ /* 0x040fe40007ffe0ff */
[----:B------:R-:W-:Y:S02]  /*14040*/  IADD3 R6, R194, 0xb8, RZ ;  /* 0x000000b8c2067810 */ /* 0x000fe40007ffe0ff */
[----:B------:R-:W-:-:S02]  /*14050*/  ISETP.GE.AND P5, PT, R7, c[0x0][0x3c8], PT ;  /* 0x0000f20007007a0c */ /* 0x000fc40003fa6270 */
[----:B------:R-:W-:-:S03]  /*14060*/  SHF.R.S32.HI R2, RZ, 0x1f, R3 ;  /* 0x0000001fff027819 */ /* 0x000fc60000011403 */
        /* <DEDUP_REMOVED lines=72> */
.L_x_2818:
[----:B------:R-:W-:Y:S01]  /*144f0*/  ISETP.NE.U32.AND P0, PT, RZ, c[0x0][0x508], PT ;  /* 0x00014200ff007a0c */ /* 0x000fe20003f05070 */
[----:B-1----:R-:W-:Y:S01]  /*14500*/  IMAD.MOV.U32 R4, RZ, RZ, 0x4 ;  /* 0x00000004ff047424 */ /* 0x002fe200078e00ff */
        /* <DEDUP_REMOVED lines=17> */
.L_x_2839:
        /* <DEDUP_REMOVED lines=54> */
.L_x_2841:
[----:B------:R-:W-:Y:S05]  /*14980*/  BSYNC B0 ;  /* 0x0000000000007941 */ /* 0x000fea0003800000 */
.L_x_2840:
[----:B------:R-:W-:-:S13]  /*14990*/  ISETP.GT.AND P0, PT, R18, 0x1, PT ;  /* 0x000000011200780c */ /* 0x000fda0003f04270 */
[----:B------:R-:W-:Y:S05]  /*149a0*/  @P0 BRA `(.L_x_2833) ;  /* 0x0000087000000947 */ /* 0x000fea0003800000 */
[----:B------:R-:W-:Y:S01]  /*149b0*/  MOV R2, c[0x0][0x4e8] ;  /* 0x00013a0000027a02 */ /* 0x000fe20000000f00 */
[----:B-1----:R-:W-:Y:S01]  /*149c0*/  IMAD R0, R17, c[0x0][0x3a0], RZ ;  /* 0x0000e80011007a24 */ /* 0x002fe200078e02ff */
[-C--:B------:R-:W-:Y:S01]  /*149d0*/  LEA R4, R219, R193.reuse, 0x5 ;  /* 0x000000c1db047211 */ /* 0x080fe200078e28ff */
        /* <DEDUP_REMOVED lines=31> */
.L_x_2893:
[----:B------:R-:W-:Y:S05]  /*14bd0*/  BRA.DIV ~URZ, `(.L_x_2843) ;  /* 0x00001f327f007947 */ /* 0x000fea000b800000 */
[----:B------:R3:W4:Y:S02]  /*14be0*/  SHFL.IDX PT, R0, R16, RZ, 0x181f ;  /* 0x00181fff10007589 */ /* 0x00072400000e0000 */
.L_x_2894:
        /* <DEDUP_REMOVED lines=27> */
.L_x_2845:
[----:B------:R-:W-:Y:S05]  /*14da0*/  BSYNC B0 ;  /* 0x0000000000007941 */ /* 0x000fea0003800000 */
.L_x_2844:
[----:B------:R-:W-:Y:S05]  /*14db0*/  BRA.DIV ~URZ, `(.L_x_2846) ;  /* 0x00001db27f007947 */ /* 0x000fea000b800000 */
[----:B--2---:R2:W1:Y:S04]  /*14dc0*/  SHFL.IDX PT, R12, R13, 0x1, 0x181f ;  /* 0x00381f000d0c7f89 */ /* 0x00446800000e0000 */
[----:B----4-:R2:W4:Y:S02]  /*14dd0*/  SHFL.IDX PT, R0, R16, 0x1, 0x181f ;  /* 0x00381f0010007f89 */ /* 0x01052400000e0000 */
.L_x_2895:
        /* <DEDUP_REMOVED lines=20> */
.L_x_2848:
[----:B------:R-:W-:Y:S05]  /*14f20*/  BSYNC B0 ;  /* 0x0000000000007941 */ /* 0x000fea0003800000 */
.L_x_2847:
[----:B------:R-:W-:Y:S05]  /*14f30*/  BRA.DIV ~URZ, `(.L_x_2849) ;  /* 0x00001cf27f007947 */ /* 0x000fea000b800000 */
[----:B-1----:R1:W2:Y:S02]  /*14f40*/  SHFL.IDX PT, R12, R13, 0x2, 0x181f ;  /* 0x00581f000d0c7f89 */ /* 0x0022a400000e0000 */
.L_x_2896:
[----:B------:R-:W-:Y:S05]  /*14f50*/  BRA.DIV ~URZ, `(.L_x_2850) ;  /* 0x00001d427f007947 */ /* 0x000fea000b800000 */
[----:B----4-:R4:W1:Y:S02]  /*14f60*/  SHFL.IDX PT, R0, R16, 0x2, 0x181f ;  /* 0x00581f0010007f89 */ /* 0x01086400000e0000 */
.L_x_2897:
        /* <DEDUP_REMOVED lines=20> */
.L_x_2852:
[----:B------:R-:W-:Y:S05]  /*150b0*/  BSYNC B0 ;  /* 0x0000000000007941 */ /* 0x000fea0003800000 */
.L_x_2851:
[----:B------:R-:W-:Y:S05]  /*150c0*/  BRA.DIV ~URZ, `(.L_x_2853) ;  /* 0x00001c327f007947 */ /* 0x000fea000b800000 */
[----:B--2---:R2:W3:Y:S04]  /*150d0*/  SHFL.IDX PT, R12, R13, 0x3, 0x181f ;  /* 0x00781f000d0c7f89 */ /* 0x0044e800000e0000 */
[----:B-1----:R2:W1:Y:S02]  /*150e0*/  SHFL.IDX PT, R0, R16, 0x3, 0x181f ;  /* 0x00781f0010007f89 */ /* 0x00246400000e0000 */
.L_x_2898:
        /* <DEDUP_REMOVED lines=19> */
.L_x_2833:
[----:B------:R-:W-:Y:S05]  /*15220*/  BSYNC B1 ;  /* 0x0000000000017941 */ /* 0x000fea0003800000 */
.L_x_2817:
        /* <DEDUP_REMOVED lines=13> */
.L_x_2899:
[----:B------:R-:W-:Y:S05]  /*15300*/  BRA.DIV ~URZ, `(.L_x_2856) ;  /* 0x00001b227f007947 */ /* 0x000fea000b800000 */
[----:B------:R2:W4:Y:S02]  /*15310*/  SHFL.IDX PT, R8, R21, 0x1, 0x1f ;  /* 0x00201f0015087f89 */ /* 0x00052400000e0000 */
.L_x_2900:
        /* <DEDUP_REMOVED lines=18> */
.L_x_2901:
        /* <DEDUP_REMOVED lines=16> */
.L_x_2902:
[----:B---3--:R-:W-:Y:S01]  /*15540*/  IMAD R0, R0, c[0x0][0x538], RZ ;  /* 0x00014e0000007a24 */ /* 0x008fe200078e02ff */
[----:B------:R-:W-:Y:S04]  /*15550*/  BSSY B1, `(.L_x_2859) ;  /* 0x000007d000017945 */ /* 0x000fe80003800000 */
[----:B----4-:R-:W-:-:S04]  /*15560*/  IADD3 R8, R0, R8, RZ ;  /* 0x0000000800087210 */ /* 0x010fc80007ffe0ff */
[----:B------:R-:W-:-:S13]  /*15570*/  ISETP.GT.AND P0, PT, R8, R9, PT ;  /* 0x000000090800720c */ /* 0x000fda0003f04270 */
[----:B------:R-:W-:Y:S05]  /*15580*/  @P0 BRA `(.L_x_2860) ;  /* 0x0000024000000947 */ /* 0x000fea0003800000 */
.L_x_2864:
        /* <DEDUP_REMOVED lines=16> */
.L_x_2903:
        /* <DEDUP_REMOVED lines=16> */
.L_x_2904:
[----:B---3--:R-:W-:-:S05]  /*15790*/  IMAD R0, R0, c[0x0][0x538], RZ ;  /* 0x00014e0000007a24 */ /* 0x008fca00078e02ff */
[----:B------:R-:W-:-:S04]  /*157a0*/  IADD3 R8, R0, R8, RZ ;  /* 0x0000000800087210 */ /* 0x000fc80007ffe0ff */
[----:B------:R-:W-:-:S13]  /*157b0*/  ISETP.GT.AND P0, PT, R8, R9, PT ;  /* 0x000000090800720c */ /* 0x000fda0003f04270 */
[----:B-12---:R-:W-:Y:S05]  /*157c0*/  @!P0 BRA `(.L_x_2864) ;  /* 0xfffffdc000008947 */ /* 0x006fea000383ffff */
.L_x_2860:
[----:B------:R-:W-:-:S05]  /*157d0*/  IADD3 R10, -R0, R8, RZ ;  /* 0x00000008000a7210 */ /* 0x000fca0007ffe1ff */
[----:B------:R-:W-:-:S05]  /*157e0*/  IMAD R0, R4, c[0x0][0x538], R10 ;  /* 0x00014e0004007a24 */ /* 0x000fca00078e020a */
[----:B------:R-:W-:Y:S01]  /*157f0*/  ISETP.GT.AND P0, PT, R0, R9, PT ;  /* 0x000000090000720c */ /* 0x000fe20003f04270 */
[----:B------:R-:W-:-:S12]  /*15800*/  BRA.DIV ~URZ, `(.L_x_2865) ;  /* 0x00001a627f007947 */ /* 0x000fd8000b800000 */
[----:B------:R-:W-:-:S04]  /*15810*/  VOTE.ANY R8, PT, !P0 ;  /* 0x0000000000087806 */ /* 0x000fc800040e0100 */
.L_x_2905:
[----:B------:R3:W4:Y:S01]  /*15820*/  POPC R11, R8 ;  /* 0x00000008000b7309 */ /* 0x0007220000000000 */
[----:B------:R-:W-:Y:S05]  /*15830*/  BRA.DIV ~URZ, `(.L_x_2866) ;  /* 0x00001a827f007947 */ /* 0x000fea000b800000 */
[----:B----4-:R4:W1:Y:S04]  /*15840*/  SHFL.IDX PT, R6, R6, R11, 0x1f ;  /* 0x00001f0b06067589 */ /* 0x01086800000e0000 */
[----:B------:R4:W2:Y:S02]  /*15850*/  SHFL.IDX PT, R7, R7, R11, 0x1f ;  /* 0x00001f0b07077589 */ /* 0x0008a400000e0000 */
.L_x_2906:
[----:B------:R-:W-:Y:S01]  /*15860*/  ISETP.NE.AND P0, PT, R8, RZ, PT ;  /* 0x000000ff0800720c */ /* 0x000fe20003f05270 */
[----:B------:R-:W-:-:S12]  /*15870*/  BSSY B0, `(.L_x_2867) ;  /* 0x0000005000007945 */ /* 0x000fd80003800000 */
[----:B------:R-:W-:Y:S05]  /*15880*/  @!P0 BRA `(.L_x_2868) ;  /* 0x0000003000008947 */ /* 0x000fea0003800000 */
[----:B------:R-:W-:Y:S01]  /*15890*/  IADD3 R3, R11, -0x1, RZ ;  /* 0xffffffff0b037810 */ /* 0x000fe20007ffe0ff */
[----:B------:R-:W-:Y:S05]  /*158a0*/  BRA.DIV ~URZ, `(.L_x_2869) ;  /* 0x00001ae27f007947 */ /* 0x000fea000b800000 */
[----:B------:R3:W4:Y:S02]  /*158b0*/  SHFL.IDX PT, R12, R4, R3, 0x1f ;  /* 0x00001f03040c7589 */ /* 0x00072400000e0000 */
.L_x_2868:
[----:B------:R-:W-:Y:S05]  /*158c0*/  BSYNC B0 ;  /* 0x0000000000007941 */ /* 0x000fea0003800000 */
.L_x_2867:
        /* <DEDUP_REMOVED lines=65> */
.L_x_2861:
[----:B------:R-:W-:Y:S01]  /*15ce0*/  IMAD.MOV.U32 R212, RZ, RZ, R9 ;  /* 0x000000ffffd47224 */ /* 0x000fe200078e0009 */
[----:B------:R-:W-:Y:S01]  /*15cf0*/  MOV R214, RZ ;  /* 0x000000ff00d67202 */ /* 0x000fe20000000f00 */
[----:B------:R-:W-:Y:S01]  /*15d00*/  IMAD.MOV.U32 R213, RZ, RZ, RZ ;  /* 0x000000ffffd57224 */ /* 0x000fe200078e00ff */
[----:B------:R-:W-:Y:S02]  /*15d10*/  MOV R215, c[0x0][0x53c] ;  /* 0x00014f0000d77a02 */ /* 0x000fe40000000f00 */
.L_x_2870:
[----:B------:R-:W-:Y:S05]  /*15d20*/  BSYNC B1 ;  /* 0x0000000000017941 */ /* 0x000fea0003800000 */
.L_x_2859:
[----:B------:R-:W-:Y:S01]  /*15d30*/  WARPSYNC 0xffffffff ;  /* 0xffffffff00007948 */ /* 0x000fe20003800000 */
[----:B------:R-:W-:Y:S01]  /*15d40*/  BAR.SYNC.DEFER_BLOCKING 0x4, 0x100 ;  /* 0x0104000000007b1d */ /* 0x000fe20000010000 */
[----:B------:R-:W-:-:S13]  /*15d50*/  ISETP.NE.AND P0, PT, R13, RZ, PT ;  /* 0x000000ff0d00720c */ /* 0x000fda0003f05270 */
[----:B------:R3:W-:Y:S04]  /*15d60*/  @!P0 STS.128 [0x20080], R212 ;  /* 0x020080d4ff008388 */ /* 0x0007e80000000c00 */
[----:B------:R-:W-:Y:S06]  /*15d70*/  BAR.ARV 0x5, 0x100 ;  /* 0x0144000000007b1d */ /* 0x000fec0000002000 */
.L_x_2854:
[----:B-1----:R-:W-:-:S13]  /*15d80*/  ISETP.GE.AND P0, PT, R215, c[0x0][0x53c], PT ;  /* 0x00014f00d7007a0c */ /* 0x002fda0003f06270 */
[----:B--23--:R-:W-:Y:S01]  /*15d90*/  @P0 CALL.REL.NOINC `(.L_x_2871) ;  /* 0x0000001000000944 */ /* 0x00cfe20003c00000 */
[----:B------:R-:W-:Y:S05]  /*15da0*/  BRA `(.L_x_2872) ;  /* 0xfffeb75000007947 */ /* 0x000fea000383ffff */
.L_x_2871:
[----:B------:R-:W-:Y:S05]  /*15db0*/  EXIT ;  /* 0x000000000000794d */ /* 0x000fea0003800000 */
.L_x_2709:
[----:B------:R-:W-:Y:S01]  /*15dc0*/  IMAD.MOV.U32 R0, RZ, RZ, R5 ;  /* 0x000000ffff007224 */ /* 0x000fe200078e0005 */
[----:B------:R-:W-:Y:S02]  /*15dd0*/  MOV R2, 0x1 ;  /* 0x0000000100027802 */ /* 0x000fe40000000f00 */
[----:B------:R-:W-:Y:S02]  /*15de0*/  MOV R3, 0x15e00 ;  /* 0x00015e0000037802 */ /* 0x000fe40000000f00 */
[----:B--2---:R-:W-:Y:S05]  /*15df0*/  CALL.REL.NOINC `($__internal_58_$__cuda_sm70_shflsync_up_p) ;  /* 0x0000169000007944 */ /* 0x004fea0003c00000 */
[----:B------:R-:W-:Y:S01]  /*15e00*/  MOV R0, R4 ;  /* 0x0000000400007202 */ /* 0x000fe20000000f00 */
[----:B------:R-:W-:Y:S05]  /*15e10*/  BRA `(.L_x_2873) ;  /* 0xfffea63000007947 */ /* 0x000fea000383ffff */
.L_x_2710:
[----:B------:R-:W-:Y:S01]  /*15e20*/  IMAD.MOV.U32 R0, RZ, RZ, R5 ;  /* 0x000000ffff007224 */ /* 0x000fe200078e0005 */
[----:B------:R-:W-:Y:S02]  /*15e30*/  MOV R2, 0x2 ;  /* 0x0000000200027802 */ /* 0x000fe40000000f00 */
[----:B------:R-:W-:Y:S02]  /*15e40*/  MOV R3, 0x15e60 ;  /* 0x00015e6000037802 */ /* 0x000fe40000000f00 */
[----:B--2---:R-:W-:Y:S05]  /*15e50*/  CALL.REL.NOINC `($__internal_58_$__cuda_sm70_shflsync_up_p) ;  /* 0x0000163000007944 */ /* 0x004fea0003c00000 */
[----:B------:R-:W-:Y:S01]  /*15e60*/  SEL R0, R4, RZ, P4 ;  /* 0x000000ff04007207 */ /* 0x000fe20002000000 */
[----:B------:R-:W-:Y:S01]  /*15e70*/  IMAD.MOV.U32 R2, RZ, RZ, 0x4 ;  /* 0x00000004ff027424 */ /* 0x000fe200078e00ff */
[----:B------:R-:W-:-:S03]  /*15e80*/  MOV R3, 0x15eb0 ;  /* 0x00015eb000037802 */ /* 0x000fc60000000f00 */
[----:B------:R-:W-:Y:S02]  /*15e90*/  IMAD.IADD R0, R5, 0x1, R0 ;  /* 0x0000000105007824 */ /* 0x000fe400078e0200 */
[----:B------:R-:W-:Y:S05]  /*15ea0*/  CALL.REL.NOINC `($__internal_58_$__cuda_sm70_shflsync_up_p) ;  /* 0x000015e000007944 */ /* 0x000fea0003c00000 */
        /* <DEDUP_REMOVED lines=13> */
[----:B------:R-:W-:Y:S01]  /*15f80*/  IMAD.IADD R4, R0, 0x1, R4 ;  /* 0x0000000100047824 */ /* 0x000fe200078e0204 */
[----:B------:R-:W-:-:S03]  /*15f90*/  MOV R0, 0x1f ;  /* 0x0000001f00007802 */ /* 0x000fc60000000f00 */
[----:B------:R-:W-:Y:S02]  /*15fa0*/  IMAD.MOV.U32 R5, RZ, RZ, R4 ;  /* 0x000000ffff057224 */ /* 0x000fe400078e0004 */
[----:B------:R-:W-:Y:S05]  /*15fb0*/  CALL.REL.NOINC `($__internal_57_$__cuda_sm70_shflsync_idx_p) ;  /* 0x0000148000007944 */ /* 0x000fea0003c00000 */
[----:B------:R-:W-:Y:S05]  /*15fc0*/  BRA `(.L_x_2874) ;  /* 0xfffea58000007947 */ /* 0x000fea000383ffff */
.L_x_2712:
[----:B------:R-:W-:Y:S02]  /*15fd0*/  SEL R0, RZ, 0x1, P0 ;  /* 0x00000001ff007807 */ /* 0x000fe40000000000 */
[----:B------:R-:W-:Y:S02]  /*15fe0*/  MOV R2, 0x16000 ;  /* 0x0001600000027802 */ /* 0x000fe40000000f00 */
[----:B------:R-:W-:Y:S05]  /*15ff0*/  CALL.REL.NOINC `($__internal_59_$__cuda_sm70_votesync_ballot) ;  /* 0x0000150000007944 */ /* 0x000fea0003c00000 */
[----:B------:R-:W-:Y:S01]  /*16000*/  MOV R6, R0 ;  /* 0x0000000000067202 */ /* 0x000fe20000000f00 */
[----:B------:R-:W-:Y:S05]  /*16010*/  BRA `(.L_x_2875) ;  /* 0xfffea5c000007947 */ /* 0x000fea000383ffff */
.L_x_2713:
[----:B------:R-:W-:Y:S01]  /*16020*/  IMAD.MOV.U32 R5, RZ, RZ, R8 ;  /* 0x000000ffff057224 */ /* 0x000fe200078e0008 */
[----:B--2---:R-:W-:Y:S01]  /*16030*/  MOV R3, R215 ;  /* 0x000000d700037202 */ /* 0x004fe20000000f00 */
[----:B------:R-:W-:Y:S01]  /*16040*/  IMAD.MOV.U32 R0, RZ, RZ, 0x1f ;  /* 0x0000001fff007424 */ /* 0x000fe200078e00ff */
[----:B------:R-:W-:Y:S02]  /*16050*/  MOV R2, 0x16070 ;  /* 0x0001607000027802 */ /* 0x000fe40000000f00 */
[----:B-1----:R-:W-:Y:S05]  /*16060*/  CALL.REL.NOINC `($__internal_57_$__cuda_sm70_shflsync_idx_p) ;  /* 0x000013d000007944 */ /* 0x002fea0003c00000 */
[----:B------:R-:W-:Y:S01]  /*16070*/  IMAD.MOV.U32 R11, RZ, RZ, R0 ;  /* 0x000000ffff0b7224 */ /* 0x000fe200078e0000 */
[----:B------:R-:W-:Y:S01]  /*16080*/  MOV R5, R7 ;  /* 0x0000000700057202 */ /* 0x000fe20000000f00 */
[----:B------:R-:W-:Y:S01]  /*16090*/  IMAD.MOV.U32 R7, RZ, RZ, RZ ;  /* 0x000000ffff077224 */ /* 0x000fe200078e00ff */
[----:B------:R-:W-:Y:S01]  /*160a0*/  MOV R3, R215 ;  /* 0x000000d700037202 */ /* 0x000fe20000000f00 */
[----:B------:R-:W-:Y:S01]  /*160b0*/  IMAD.MOV.U32 R0, RZ, RZ, 0x1f ;  /* 0x0000001fff007424 */ /* 0x000fe200078e00ff */
[----:B------:R-:W-:-:S02]  /*160c0*/  MOV R2, 0x160e0 ;  /* 0x000160e000027802 */ /* 0x000fc40000000f00 */
[----:B------:R-:W-:Y:S05]  /*160d0*/  CALL.REL.NOINC `($__internal_57_$__cuda_sm70_shflsync_idx_p) ;  /* 0x0000136000007944 */ /* 0x000fea0003c00000 */
[----:B------:R-:W-:Y:S01]  /*160e0*/  MOV R10, R0 ;  /* 0x00000000000a7202 */ /* 0x000fe20000000f00 */
[----:B------:R-:W-:Y:S05]  /*160f0*/  BRA `(.L_x_2876) ;  /* 0xfffea53000007947 */ /* 0x000fea000383ffff */
.L_x_2716:
[----:B------:R-:W-:Y:S01]  /*16100*/  IMAD.MOV.U32 R5, RZ, RZ, R4 ;  /* 0x000000ffff057224 */ /* 0x000fe200078e0004 */
[----:B------:R-:W-:-:S02]  /*16110*/  MOV R0, 0x1f ;  /* 0x0000001f00007802 */ /* 0x000fc40000000f00 */
[----:B------:R-:W-:Y:S02]  /*16120*/  MOV R2, 0x16140 ;  /* 0x0001614000027802 */ /* 0x000fe40000000f00 */
[----:B-1----:R-:W-:Y:S05]  /*16130*/  CALL.REL.NOINC `($__internal_57_$__cuda_sm70_shflsync_idx_p) ;  /* 0x0000130000007944 */ /* 0x002fea0003c00000 */
[----:B------:R-:W-:Y:S01]  /*16140*/  MOV R7, R0 ;  /* 0x0000000000077202 */ /* 0x000fe20000000f00 */
[----:B------:R-:W-:Y:S05]  /*16150*/  BRA `(.L_x_2715) ;  /* 0xfffea53000007947 */ /* 0x000fea000383ffff */
.L_x_2746:
[----:B------:R-:W-:Y:S01]  /*16160*/  IMAD.MOV.U32 R5, RZ, RZ, R19 ;  /* 0x000000ffff057224 */ /* 0x000fe200078e0013 */
[----:B------:R-:W-:Y:S01]  /*16170*/  MOV R3, RZ ;  /* 0x000000ff00037202 */ /* 0x000fe20000000f00 */
[----:B------:R-:W-:Y:S01]  /*16180*/  IMAD.MOV.U32 R0, RZ, RZ, 0x181f ;  /* 0x0000181fff007424 */ /* 0x000fe200078e00ff */
[----:B------:R-:W-:Y:S02]  /*16190*/  MOV R2, 0x161b0 ;  /* 0x000161b000027802 */ /* 0x000fe40000000f00 */
[----:B-----5:R-:W-:Y:S05]  /*161a0*/  CALL.REL.NOINC `($__internal_57_$__cuda_sm70_shflsync_idx_p) ;  /* 0x0000129000007944 */ /* 0x020fea0003c00000 */
[----:B------:R-:W-:Y:S01]  /*161b0*/  MOV R4, R0 ;  /* 0x0000000000047202 */ /* 0x000fe20000000f00 */
[----:B------:R-:W-:Y:S05]  /*161c0*/  BRA `(.L_x_2877) ;  /* 0xffff014000007947 */ /* 0x000fea000383ffff */
.L_x_2747:
[----:B------:R-:W-:Y:S01]  /*161d0*/  IMAD.MOV.U32 R5, RZ, RZ, R21 ;  /* 0x000000ffff057224 */ /* 0x000fe200078e0015 */
[----:B------:R-:W-:Y:S01]  /*161e0*/  MOV R3, RZ ;  /* 0x000000ff00037202 */ /* 0x000fe20000000f00 */
[----:B------:R-:W-:Y:S01]  /*161f0*/  IMAD.MOV.U32 R0, RZ, RZ, 0x181f ;  /* 0x0000181fff007424 */ /* 0x000fe200078e00ff */
[----:B------:R-:W-:Y:S02]  /*16200*/  MOV R2, 0x16220 ;  /* 0x0001622000027802 */ /* 0x000fe40000000f00 */
[----:B-12--5:R-:W-:Y:S05]  /*16210*/  CALL.REL.NOINC `($__internal_57_$__cuda_sm70_shflsync_idx_p) ;  /* 0x0000122000007944 */ /* 0x026fea0003c00000 */
[----:B------:R-:W-:Y:S05]  /*16220*/  BRA `(.L_x_2878) ;  /* 0xffff010000007947 */ /* 0x000fea000383ffff */
.L_x_2750:
[----:B------:R-:W-:Y:S01]  /*16230*/  IMAD.MOV.U32 R5, RZ, RZ, R19 ;  /* 0x000000ffff057224 */ /* 0x000fe200078e0013 */
[----:B--2---:R-:W-:Y:S01]  /*16240*/  MOV R3, 0x1 ;  /* 0x0000000100037802 */ /* 0x004fe20000000f00 */
[----:B----4-:R-:W-:Y:S01]  /*16250*/  IMAD.MOV.U32 R0, RZ, RZ, 0x181f ;  /* 0x0000181fff007424 */ /* 0x010fe200078e00ff */
[----:B------:R-:W-:-:S02]  /*16260*/  MOV R2, 0x16280 ;  /* 0x0001628000027802 */ /* 0x000fc40000000f00 */
[----:B-1-3-5:R-:W-:Y:S05]  /*16270*/  CALL.REL.NOINC `($__internal_57_$__cuda_sm70_shflsync_idx_p) ;  /* 0x000011c000007944 */ /* 0x02afea0003c00000 */
[----:B------:R-:W-:Y:S01]  /*16280*/  IMAD.MOV.U32 R6, RZ, RZ, R0 ;  /* 0x000000ffff067224 */ /* 0x000fe200078e0000 */
[----:B------:R-:W-:Y:S01]  /*16290*/  MOV R3, 0x1 ;  /* 0x0000000100037802 */ /* 0x000fe20000000f00 */
[----:B------:R-:W-:Y:S01]  /*162a0*/  IMAD.MOV.U32 R5, RZ, RZ, R21 ;  /* 0x000000ffff057224 */ /* 0x000fe200078e0015 */
[----:B------:R-:W-:-:S02]  /*162b0*/  MOV R0, 0x181f ;  /* 0x0000181f00007802 */ /* 0x000fc40000000f00 */
[----:B------:R-:W-:Y:S02]  /*162c0*/  MOV R2, 0x162e0 ;  /* 0x000162e000027802 */ /* 0x000fe40000000f00 */
[----:B------:R-:W-:Y:S05]  /*162d0*/  CALL.REL.NOINC `($__internal_57_$__cuda_sm70_shflsync_idx_p) ;  /* 0x0000116000007944 */ /* 0x000fea0003c00000 */
[----:B------:R-:W-:Y:S05]  /*162e0*/  BRA `(.L_x_2879) ;  /* 0xffff021000007947 */ /* 0x000fea000383ffff */
.L_x_2753:
[----:B------:R-:W-:Y:S01]  /*162f0*/  IMAD.MOV.U32 R5, RZ, RZ, R19 ;  /* 0x000000ffff057224 */ /* 0x000fe200078e0013 */
[----:B-1----:R-:W-:Y:S01]  /*16300*/  MOV R3, 0x2 ;  /* 0x0000000200037802 */ /* 0x002fe20000000f00 */
[----:B----4-:R-:W-:Y:S01]  /*16310*/  IMAD.MOV.U32 R0, RZ, RZ, 0x181f ;  /* 0x0000181fff007424 */ /* 0x010fe200078e00ff */
[----:B------:R-:W-:Y:S02]  /*16320*/  MOV R2, 0x16340 ;  /* 0x0001634000027802 */ /* 0x000fe40000000f00 */
[----:B--23-5:R-:W-:Y:S05]  /*16330*/  CALL.REL.NOINC `($__internal_57_$__cuda_sm70_shflsync_idx_p) ;  /* 0x0000110000007944 */ /* 0x02cfea0003c00000 */
[----:B------:R-:W-:Y:S01]  /*16340*/  MOV R6, R0 ;  /* 0x0000000000067202 */ /* 0x000fe20000000f00 */
[----:B------:R-:W-:Y:S05]  /*16350*/  BRA `(.L_x_2880) ;  /* 0xffff032000007947 */ /* 0x000fea000383ffff */
.L_x_2754:
[----:B------:R-:W-:Y:S01]  /*16360*/  IMAD.MOV.U32 R5, RZ, RZ, R21 ;  /* 0x000000ffff057224 */ /* 0x000fe200078e0015 */
[----:B------:R-:W-:Y:S01]  /*16370*/  MOV R3, 0x2 ;  /* 0x0000000200037802 */ /* 0x000fe20000000f00 */
[----:B----4-:R-:W-:Y:S01]  /*16380*/  IMAD.MOV.U32 R0, RZ, RZ, 0x181f ;  /* 0x0000181fff007424 */ /* 0x010fe200078e00ff */
[----:B------:R-:W-:Y:S02]  /*16390*/  MOV R2, 0x163b0 ;  /* 0x000163b000027802 */ /* 0x000fe40000000f00 */
[----:B-123-5:R-:W-:Y:S05]  /*163a0*/  CALL.REL.NOINC `($__internal_57_$__cuda_sm70_shflsync_idx_p) ;  /* 0x0000109000007944 */ /* 0x02efea0003c00000 */
[----:B------:R-:W-:Y:S05]  /*163b0*/  BRA `(.L_x_2881) ;  /* 0xffff02e000007947 */ /* 0x000fea000383ffff */
.L_x_2757:
[----:B------:R-:W-:Y:S01]  /*163c0*/  IMAD.MOV.U32 R5, RZ, RZ, R19 ;  /* 0x000000ffff057224 */ /* 0x000fe200078e0013 */
[----:B-1----:R-:W-:Y:S01]  /*163d0*/  MOV R3, 0x3 ;  /* 0x0000000300037802 */ /* 0x002fe20000000f00 */
[----:B------:R-:W-:Y:S01]  /*163e0*/  IMAD.MOV.U32 R0, RZ, RZ, 0x181f ;  /* 0x0000181fff007424 */ /* 0x000fe200078e00ff */
[----:B------:R-:W-:-:S02]  /*163f0*/  MOV R2, 0x16410 ;  /* 0x0001641000027802 */ /* 0x000fc40000000f00 */
[----:B--2345:R-:W-:Y:S05]  /*16400*/  CALL.REL.NOINC `($__internal_57_$__cuda_sm70_shflsync_idx_p) ;  /* 0x0000103000007944 */ /* 0x03cfea0003c00000 */
[----:B------:R-:W-:Y:S01]  /*16410*/  IMAD.MOV.U32 R6, RZ, RZ, R0 ;  /* 0x000000ffff067224 */ /* 0x000fe200078e0000 */
[----:B------:R-:W-:Y:S01]  /*16420*/  MOV R3, 0x3 ;  /* 0x0000000300037802 */ /* 0x000fe20000000f00 */
[----:B------:R-:W-:Y:S01]  /*16430*/  IMAD.MOV.U32 R5, RZ, RZ, R21 ;  /* 0x000000ffff057224 */ /* 0x000fe200078e0015 */
[----:B------:R-:W-:-:S02]  /*16440*/  MOV R0, 0x181f ;  /* 0x0000181f00007802 */ /* 0x000fc40000000f00 */
[----:B------:R-:W-:Y:S02]  /*16450*/  MOV R2, 0x16470 ;  /* 0x0001647000027802 */ /* 0x000fe40000000f00 */
[----:B------:R-:W-:Y:S05]  /*16460*/  CALL.REL.NOINC `($__internal_57_$__cuda_sm70_shflsync_idx_p) ;  /* 0x00000fd000007944 */ /* 0x000fea0003c00000 */
[----:B------:R-:W-:Y:S05]  /*16470*/  BRA `(.L_x_2882) ;  /* 0xffff039000007947 */ /* 0x000fea000383ffff */
.L_x_2814:
[----:B------:R-:W-:Y:S01]  /*16480*/  IMAD.MOV.U32 R2, RZ, RZ, R190 ;  /* 0x000000ffff027224 */ /* 0x000fe200078e00be */
[----:B------:R-:W-:Y:S01]  /*16490*/  MOV R7, 0x1f ;  /* 0x0000001f00077802 */ /* 0x000fe20000000f00 */
[----:B------:R-:W-:Y:S01]  /*164a0*/  IMAD.MOV.U32 R5, RZ, RZ, 0x2 ;  /* 0x00000002ff057424 */ /* 0x000fe200078e00ff */
[----:B------:R-:W-:Y:S02]  /*164b0*/  MOV R6, 0xffffffff ;  /* 0xffffffff00067802 */ /* 0x000fe40000000f00 */
[----:B------:R-:W-:Y:S02]  /*164c0*/  MOV R3, 0x164e0 ;  /* 0x000164e000037802 */ /* 0x000fe40000000f00 */
[----:B------:R-:W-:Y:S05]  /*164d0*/  CALL.REL.NOINC `($__internal_56_$__cuda_sm70_shflsync_bfly_p) ;  /* 0x00000f1000007944 */ /* 0x000fea0003c00000 */
[----:B------:R-:W-:Y:S01]  /*164e0*/  FADD.FTZ R0, R190, R5 ;  /* 0x00000005be007221 */ /* 0x000fe20000010000 */
[----:B------:R-:W-:Y:S02]  /*164f0*/  MOV R5, 0x1 ;  /* 0x0000000100057802 */ /* 0x000fe40000000f00 */
[----:B------:R-:W-:Y:S02]  /*16500*/  MOV R3, 0x16530 ;  /* 0x0001653000037802 */ /* 0x000fe40000000f00 */
[----:B------:R-:W-:-:S02]  /*16510*/  MOV R2, R0 ;  /* 0x0000000000027202 */ /* 0x000fc40000000f00 */
[----:B------:R-:W-:Y:S05]  /*16520*/  CALL.REL.NOINC `($__internal_56_$__cuda_sm70_shflsync_bfly_p) ;  /* 0x00000ec000007944 */ /* 0x000fea0003c00000 */
[----:B------:R-:W-:Y:S01]  /*16530*/  FADD.FTZ R0, R0, R5 ;  /* 0x0000000500007221 */ /* 0x000fe20000010000 */
[----:B------:R-:W-:-:S02]  /*16540*/  MOV R2, R189 ;  /* 0x000000bd00027202 */ /* 0x000fc40000000f00 */
[----:B------:R-:W-:Y:S02]  /*16550*/  MOV R5, 0x2 ;  /* 0x0000000200057802 */ /* 0x000fe40000000f00 */
[----:B------:R-:W-:Y:S02]  /*16560*/  MOV R3, 0x16580 ;  /* 0x0001658000037802 */ /* 0x000fe40000000f00 */
[----:B------:R-:W-:Y:S05]  /*16570*/  CALL.REL.NOINC `($__internal_56_$__cuda_sm70_shflsync_bfly_p) ;  /* 0x00000e7000007944 */ /* 0x000fea0003c00000 */
[----:B------:R-:W-:Y:S01]  /*16580*/  FADD.FTZ R4, R189, R5 ;  /* 0x00000005bd047221 */ /* 0x000fe20000010000 */
[----:B------:R-:W-:Y:S02]  /*16590*/  MOV R5, 0x1 ;  /* 0x0000000100057802 */ /* 0x000fe40000000f00 */
[----:B------:R-:W-:Y:S02]  /*165a0*/  MOV R3, 0x165d0 ;  /* 0x000165d000037802 */ /* 0x000fe40000000f00 */
[----:B------:R-:W-:Y:S02]  /*165b0*/  MOV R2, R4 ;  /* 0x0000000400027202 */ /* 0x000fe40000000f00 */
[----:B------:R-:W-:Y:S05]  /*165c0*/  CALL.REL.NOINC `($__internal_56_$__cuda_sm70_shflsync_bfly_p) ;  /* 0x00000e2000007944 */ /* 0x000fea0003c00000 */
[----:B------:R-:W-:Y:S01]  /*165d0*/  MOV R3, R5 ;  /* 0x0000000500037202 */ /* 0x000fe20000000f00 */
[----:B------:R-:W-:Y:S05]  /*165e0*/  BRA `(.L_x_2883) ;  /* 0xffffa36000007947 */ /* 0x000fea000383ffff */
.L_x_2821:
[----:B--234-:R-:W-:Y:S01]  /*165f0*/  IMAD.MOV.U32 R5, RZ, RZ, R15 ;  /* 0x000000ffff057224 */ /* 0x01cfe200078e000f */
[----:B------:R-:W-:Y:S01]  /*16600*/  MOV R3, RZ ;  /* 0x000000ff00037202 */ /* 0x000fe20000000f00 */
[----:B------:R-:W-:Y:S01]  /*16610*/  IMAD.MOV.U32 R0, RZ, RZ, 0x181f ;  /* 0x0000181fff007424 */ /* 0x000fe200078e00ff */
[----:B------:R-:W-:-:S02]  /*16620*/  MOV R2, 0x16640 ;  /* 0x0001664000027802 */ /* 0x000fc40000000f00 */
[----:B-1----:R-:W-:Y:S05]  /*16630*/  CALL.REL.NOINC `($__internal_57_$__cuda_sm70_shflsync_idx_p) ;  /* 0x00000e0000007944 */ /* 0x002fea0003c00000 */
[----:B------:R-:W-:Y:S01]  /*16640*/  MOV R12, R0 ;  /* 0x00000000000c7202 */ /* 0x000fe20000000f00 */
[----:B------:R-:W-:Y:S05]  /*16650*/  BRA `(.L_x_2884) ;  /* 0xffffbea000007947 */ /* 0x000fea000383ffff */
.L_x_2822:
[----:B------:R-:W-:Y:S01]  /*16660*/  IMAD.MOV.U32 R5, RZ, RZ, R16 ;  /* 0x000000ffff057224 */ /* 0x000fe200078e0010 */
[----:B------:R-:W-:Y:S01]  /*16670*/  MOV R3, RZ ;  /* 0x000000ff00037202 */ /* 0x000fe20000000f00 */
[----:B------:R-:W-:Y:S01]  /*16680*/  IMAD.MOV.U32 R0, RZ, RZ, 0x181f ;  /* 0x0000181fff007424 */ /* 0x000fe200078e00ff */
[----:B------:R-:W-:-:S02]  /*16690*/  MOV R2, 0x166b0 ;  /* 0x000166b000027802 */ /* 0x000fc40000000f00 */
[----:B-123--:R-:W-:Y:S05]  /*166a0*/  CALL.REL.NOINC `($__internal_57_$__cuda_sm70_shflsync_idx_p) ;  /* 0x00000d9000007944 */ /* 0x00efea0003c00000 */
[----:B------:R-:W-:Y:S05]  /*166b0*/  BRA `(.L_x_2885) ;  /* 0xffffbe6000007947 */ /* 0x000fea000383ffff */
.L_x_2825:
[----:B------:R-:W-:Y:S01]  /*166c0*/  IMAD.MOV.U32 R5, RZ, RZ, R15 ;  /* 0x000000ffff057224 */ /* 0x000fe200078e000f */
[----:B--2---:R-:W-:Y:S01]  /*166d0*/  MOV R3, 0x1 ;  /* 0x0000000100037802 */ /* 0x004fe20000000f00 */
[----:B------:R-:W-:Y:S01]  /*166e0*/  IMAD.MOV.U32 R0, RZ, RZ, 0x181f ;  /* 0x0000181fff007424 */ /* 0x000fe200078e00ff */
[----:B------:R-:W-:-:S02]  /*166f0*/  MOV R2, 0x16710 ;  /* 0x0001671000027802 */ /* 0x000fc40000000f00 */
[----:B-1-34-:R-:W-:Y:S05]  /*16700*/  CALL.REL.NOINC `($__internal_57_$__cuda_sm70_shflsync_idx_p) ;  /* 0x00000d3000007944 */ /* 0x01afea0003c00000 */
[----:B------:R-:W-:Y:S01]  /*16710*/  IMAD.MOV.U32 R12, RZ, RZ, R0 ;  /* 0x000000ffff0c7224 */ /* 0x000fe200078e0000 */
[----:B------:R-:W-:Y:S01]  /*16720*/  MOV R3, 0x1 ;  /* 0x0000000100037802 */ /* 0x000fe20000000f00 */
[----:B------:R-:W-:Y:S01]  /*16730*/  IMAD.MOV.U32 R5, RZ, RZ, R16 ;  /* 0x000000ffff057224 */ /* 0x000fe200078e0010 */
[----:B------:R-:W-:-:S02]  /*16740*/  MOV R0, 0x181f ;  /* 0x0000181f00007802 */ /* 0x000fc40000000f00 */
[----:B------:R-:W-:Y:S02]  /*16750*/  MOV R2, 0x16770 ;  /* 0x0001677000027802 */ /* 0x000fe40000000f00 */
[----:B------:R-:W-:Y:S05]  /*16760*/  CALL.REL.NOINC `($__internal_57_$__cuda_sm70_shflsync_idx_p) ;  /* 0x00000cd000007944 */ /* 0x000fea0003c00000 */
[----:B------:R-:W-:Y:S05]  /*16770*/  BRA `(.L_x_2886) ;  /* 0xffffbf8000007947 */ /* 0x000fea000383ffff */
.L_x_2828:
[----:B------:R-:W-:Y:S01]  /*16780*/  IMAD.MOV.U32 R5, RZ, RZ, R15 ;  /* 0x000000ffff057224 */ /* 0x000fe200078e000f */
[----:B--2---:R-:W-:Y:S01]  /*16790*/  MOV R3, 0x2 ;  /* 0x0000000200037802 */ /* 0x004fe20000000f00 */
[----:B------:R-:W-:Y:S01]  /*167a0*/  IMAD.MOV.U32 R0, RZ, RZ, 0x181f ;  /* 0x0000181fff007424 */ /* 0x000fe200078e00ff */
[----:B------:R-:W-:Y:S02]  /*167b0*/  MOV R2, 0x167d0 ;  /* 0x000167d000027802 */ /* 0x000fe40000000f00 */
[----:B-1-34-:R-:W-:Y:S05]  /*167c0*/  CALL.REL.NOINC `($__internal_57_$__cuda_sm70_shflsync_idx_p) ;  /* 0x00000c7000007944 */ /* 0x01afea0003c00000 */
[----:B------:R-:W-:Y:S01]  /*167d0*/  MOV R12, R0 ;  /* 0x00000000000c7202 */ /* 0x000fe20000000f00 */
[----:B------:R-:W-:Y:S05]  /*167e0*/  BRA `(.L_x_2887) ;  /* 0xffffc08000007947 */ /* 0x000fea000383ffff */
.L_x_2829:
[----:B------:R-:W-:Y:S01]  /*167f0*/  IMAD.MOV.U32 R5, RZ, RZ, R16 ;  /* 0x000000ffff057224 */ /* 0x000fe200078e0010 */
[----:B--2---:R-:W-:Y:S01]  /*16800*/  MOV R3, 0x2 ;  /* 0x0000000200037802 */ /* 0x004fe20000000f00 */
[----:B------:R-:W-:Y:S01]  /*16810*/  IMAD.MOV.U32 R0, RZ, RZ, 0x181f ;  /* 0x0000181fff007424 */ /* 0x000fe200078e00ff */
[----:B------:R-:W-:Y:S02]  /*16820*/  MOV R2, 0x16840 ;  /* 0x0001684000027802 */ /* 0x000fe40000000f00 */
[----:B-1-34-:R-:W-:Y:S05]  /*16830*/  CALL.REL.NOINC `($__internal_57_$__cuda_sm70_shflsync_idx_p) ;  /* 0x00000c0000007944 */ /* 0x01afea0003c00000 */
[----:B------:R-:W-:Y:S05]  /*16840*/  BRA `(.L_x_2888) ;  /* 0xffffc04000007947 */ /* 0x000fea000383ffff */
.L_x_2832:
[----:B------:R-:W-:Y:S01]  /*16850*/  IMAD.MOV.U32 R5, RZ, RZ, R15 ;  /* 0x000000ffff057224 */ /* 0x000fe200078e000f */
[----:B---3--:R-:W-:Y:S01]  /*16860*/  MOV R3, 0x3 ;  /* 0x0000000300037802 */ /* 0x008fe20000000f00 */
[----:B----4-:R-:W-:Y:S01]  /*16870*/  IMAD.MOV.U32 R0, RZ, RZ, 0x181f ;  /* 0x0000181fff007424 */ /* 0x010fe200078e00ff */
[----:B------:R-:W-:-:S02]  /*16880*/  MOV R2, 0x168a0 ;  /* 0x000168a000027802 */ /* 0x000fc40000000f00 */
[----:B-12---:R-:W-:Y:S05]  /*16890*/  CALL.REL.NOINC `($__internal_57_$__cuda_sm70_shflsync_idx_p) ;  /* 0x00000ba000007944 */ /* 0x006fea0003c00000 */
[----:B------:R-:W-:Y:S01]  /*168a0*/  IMAD.MOV.U32 R10, RZ, RZ, R0 ;  /* 0x000000ffff0a7224 */ /* 0x000fe200078e0000 */
[----:B------:R-:W-:Y:S01]  /*168b0*/  MOV R3, 0x3 ;  /* 0x0000000300037802 */ /* 0x000fe20000000f00 */
[----:B------:R-:W-:Y:S01]  /*168c0*/  IMAD.MOV.U32 R5, RZ, RZ, R16 ;  /* 0x000000ffff057224 */ /* 0x000fe200078e0010 */
[----:B------:R-:W-:-:S02]  /*168d0*/  MOV R0, 0x181f ;  /* 0x0000181f00007802 */ /* 0x000fc40000000f00 */
[----:B------:R-:W-:Y:S02]  /*168e0*/  MOV R2, 0x16900 ;  /* 0x0001690000027802 */ /* 0x000fe40000000f00 */
[----:B------:R-:W-:Y:S05]  /*168f0*/  CALL.REL.NOINC `($__internal_57_$__cuda_sm70_shflsync_idx_p) ;  /* 0x00000b4000007944 */ /* 0x000fea0003c00000 */
[----:B------:R-:W-:Y:S05]  /*16900*/  BRA `(.L_x_2889) ;  /* 0xffffc10000007947 */ /* 0x000fea000383ffff */
.L_x_2834:
[----:B------:R-:W-:Y:S01]  /*16910*/  IMAD.MOV.U32 R5, RZ, RZ, R16 ;  /* 0x000000ffff057224 */ /* 0x000fe200078e0010 */
[----:B------:R-:W-:Y:S01]  /*16920*/  MOV R3, RZ ;  /* 0x000000ff00037202 */ /* 0x000fe20000000f00 */
[----:B------:R-:W-:Y:S01]  /*16930*/  IMAD.MOV.U32 R0, RZ, RZ, 0x1c1f ;  /* 0x00001c1fff007424 */ /* 0x000fe200078e00ff */
[----:B------:R-:W-:Y:S02]  /*16940*/  MOV R2, 0x16960 ;  /* 0x0001696000027802 */ /* 0x000fe40000000f00 */
[----:B------:R-:W-:Y:S05]  /*16950*/  CALL.REL.NOINC `($__internal_57_$__cuda_sm70_shflsync_idx_p) ;  /* 0x00000ae000007944 */ /* 0x000fea0003c00000 */
[----:B------:R-:W-:Y:S01]  /*16960*/  MOV R4, R0 ;  /* 0x0000000000047202 */ /* 0x000fe20000000f00 */
[----:B------:R-:W-:Y:S05]  /*16970*/  BRA `(.L_x_2890) ;  /* 0xffffc3f000007947 */ /* 0x000fea000383ffff */
.L_x_2835:
[----:B------:R-:W-:Y:S01]  /*16980*/  IMAD.MOV.U32 R5, RZ, RZ, R17 ;  /* 0x000000ffff057224 */ /* 0x000fe200078e0011 */
[----:B------:R-:W-:Y:S01]  /*16990*/  MOV R3, RZ ;  /* 0x000000ff00037202 */ /* 0x000fe20000000f00 */
[----:B------:R-:W-:Y:S01]  /*169a0*/  IMAD.MOV.U32 R0, RZ, RZ, 0x1c1f ;  /* 0x00001c1fff007424 */ /* 0x000fe200078e00ff */
[----:B------:R-:W-:Y:S02]  /*169b0*/  MOV R2, 0x169d0 ;  /* 0x000169d000027802 */ /* 0x000fe40000000f00 */
[----:B-12---:R-:W-:Y:S05]  /*169c0*/  CALL.REL.NOINC `($__internal_57_$__cuda_sm70_shflsync_idx_p) ;  /* 0x00000a7000007944 */ /* 0x006fea0003c00000 */
[----:B------:R-:W-:Y:S05]  /*169d0*/  BRA `(.L_x_2891) ;  /* 0xffffc3b000007947 */ /* 0x000fea000383ffff */
.L_x_2838:
[----:B------:R-:W-:Y:S01]  /*169e0*/  IMAD.MOV.U32 R5, RZ, RZ, R16 ;  /* 0x000000ffff057224 */ /* 0x000fe200078e0010 */
[----:B------:R-:W-:Y:S01]  /*169f0*/  MOV R3, 0x1 ;  /* 0x0000000100037802 */ /* 0x000fe20000000f00 */
[----:B----4-:R-:W-:Y:S01]  /*16a00*/  IMAD.MOV.U32 R0, RZ, RZ, 0x1c1f ;  /* 0x00001c1fff007424 */ /* 0x010fe200078e00ff */
[----:B------:R-:W-:-:S02]  /*16a10*/  MOV R2, 0x16a30 ;  /* 0x00016a3000027802 */ /* 0x000fc40000000f00 */
[----:B-123--:R-:W-:Y:S05]  /*16a20*/  CALL.REL.NOINC `($__internal_57_$__cuda_sm70_shflsync_idx_p) ;  /* 0x00000a1000007944 */ /* 0x00efea0003c00000 */
[----:B------:R-:W-:Y:S01]  /*16a30*/  IMAD.MOV.U32 R4, RZ, RZ, R0 ;  /* 0x000000ffff047224 */ /* 0x000fe200078e0000 */
[----:B------:R-:W-:Y:S01]  /*16a40*/  MOV R3, 0x1 ;  /* 0x0000000100037802 */ /* 0x000fe20000000f00 */
[----:B------:R-:W-:Y:S01]  /*16a50*/  IMAD.MOV.U32 R5, RZ, RZ, R17 ;  /* 0x000000ffff057224 */ /* 0x000fe200078e0011 */
[----:B------:R-:W-:-:S02]  /*16a60*/  MOV R0, 0x1c1f ;  /* 0x00001c1f00007802 */ /* 0x000fc40000000f00 */
[----:B------:R-:W-:Y:S02]  /*16a70*/  MOV R2, 0x16a90 ;  /* 0x00016a9000027802 */ /* 0x000fe40000000f00 */
[----:B------:R-:W-:Y:S05]  /*16a80*/  CALL.REL.NOINC `($__internal_57_$__cuda_sm70_shflsync_idx_p) ;  /* 0x000009b000007944 */ /* 0x000fea0003c00000 */
[----:B------:R-:W-:Y:S05]  /*16a90*/  BRA `(.L_x_2892) ;  /* 0xffffce9000007947 */ /* 0x000fea000383ffff */
.L_x_2842:
[----:B------:R-:W-:Y:S01]  /*16aa0*/  IMAD.MOV.U32 R5, RZ, RZ, R13 ;  /* 0x000000ffff057224 */ /* 0x000fe200078e000d */
[----:B------:R-:W-:Y:S01]  /*16ab0*/  MOV R3, RZ ;  /* 0x000000ff00037202 */ /* 0x000fe20000000f00 */
[----:B------:R-:W-:Y:S01]  /*16ac0*/  IMAD.MOV.U32 R0, RZ, RZ, 0x181f ;  /* 0x0000181fff007424 */ /* 0x000fe200078e00ff */
[----:B------:R-:W-:Y:S02]  /*16ad0*/  MOV R2, 0x16af0 ;  /* 0x00016af000027802 */ /* 0x000fe40000000f00 */
[----:B------:R-:W-:Y:S05]  /*16ae0*/  CALL.REL.NOINC `($__internal_57_$__cuda_sm70_shflsync_idx_p) ;  /* 0x0000095000007944 */ /* 0x000fea0003c00000 */
[----:B------:R-:W-:Y:S01]  /*16af0*/  MOV R12, R0 ;  /* 0x00000000000c7202 */ /* 0x000fe20000000f00 */
[----:B------:R-:W-:Y:S05]  /*16b00*/  BRA `(.L_x_2893) ;  /* 0xffffe0c000007947 */ /* 0x000fea000383ffff */
.L_x_2843:
[----:B------:R-:W-:Y:S01]  /*16b10*/  IMAD.MOV.U32 R5, RZ, RZ, R16 ;  /* 0x000000ffff057224 */ /* 0x000fe200078e0010 */
[----:B------:R-:W-:Y:S01]  /*16b20*/  MOV R3, RZ ;  /* 0x000000ff00037202 */ /* 0x000fe20000000f00 */
[----:B------:R-:W-:Y:S01]  /*16b30*/  IMAD.MOV.U32 R0, RZ, RZ, 0x181f ;  /* 0x0000181fff007424 */ /* 0x000fe200078e00ff */
[----:B------:R-:W-:Y:S02]  /*16b40*/  MOV R2, 0x16b60 ;  /* 0x00016b6000027802 */ /* 0x000fe40000000f00 */
[----:B-12---:R-:W-:Y:S05]  /*16b50*/  CALL.REL.NOINC `($__internal_57_$__cuda_sm70_shflsync_idx_p) ;  /* 0x000008e000007944 */ /* 0x006fea0003c00000 */
[----:B------:R-:W-:Y:S05]  /*16b60*/  BRA `(.L_x_2894) ;  /* 0xffffe08000007947 */ /* 0x000fea000383ffff */
.L_x_2846:
[----:B------:R-:W-:Y:S01]  /*16b70*/  IMAD.MOV.U32 R5, RZ, RZ, R13 ;  /* 0x000000ffff057224 */ /* 0x000fe200078e000d */
[----:B--2---:R-:W-:Y:S01]  /*16b80*/  MOV R3, 0x1 ;  /* 0x0000000100037802 */ /* 0x004fe20000000f00 */
[----:B----4-:R-:W-:Y:S01]  /*16b90*/  IMAD.MOV.U32 R0, RZ, RZ, 0x181f ;  /* 0x0000181fff007424 */ /* 0x010fe200078e00ff */
[----:B------:R-:W-:-:S02]  /*16ba0*/  MOV R2, 0x16bc0 ;  /* 0x00016bc000027802 */ /* 0x000fc40000000f00 */
[----:B-1-3--:R-:W-:Y:S05]  /*16bb0*/  CALL.REL.NOINC `($__internal_57_$__cuda_sm70_shflsync_idx_p) ;  /* 0x0000088000007944 */ /* 0x00afea0003c00000 */
[----:B------:R-:W-:Y:S01]  /*16bc0*/  IMAD.MOV.U32 R12, RZ, RZ, R0 ;  /* 0x000000ffff0c7224 */ /* 0x000fe200078e0000 */
[----:B------:R-:W-:Y:S01]  /*16bd0*/  MOV R3, 0x1 ;  /* 0x0000000100037802 */ /* 0x000fe20000000f00 */
[----:B------:R-:W-:Y:S01]  /*16be0*/  IMAD.MOV.U32 R5, RZ, RZ, R16 ;  /* 0x000000ffff057224 */ /* 0x000fe200078e0010 */
[----:B------:R-:W-:-:S02]  /*16bf0*/  MOV R0, 0x181f ;  /* 0x0000181f00007802 */ /* 0x000fc40000000f00 */
[----:B------:R-:W-:Y:S02]  /*16c00*/  MOV R2, 0x16c20 ;  /* 0x00016c2000027802 */ /* 0x000fe40000000f00 */
[----:B------:R-:W-:Y:S05]  /*16c10*/  CALL.REL.NOINC `($__internal_57_$__cuda_sm70_shflsync_idx_p) ;  /* 0x0000082000007944 */ /* 0x000fea0003c00000 */
[----:B------:R-:W-:Y:S05]  /*16c20*/  BRA `(.L_x_2895) ;  /* 0xffffe1b000007947 */ /* 0x000fea000383ffff */
.L_x_2849:
[----:B------:R-:W-:Y:S01]  /*16c30*/  IMAD.MOV.U32 R5, RZ, RZ, R13 ;  /* 0x000000ffff057224 */ /* 0x000fe200078e000d */
[----:B-1----:R-:W-:Y:S01]  /*16c40*/  MOV R3, 0x2 ;  /* 0x0000000200037802 */ /* 0x002fe20000000f00 */
[----:B----4-:R-:W-:Y:S01]  /*16c50*/  IMAD.MOV.U32 R0, RZ, RZ, 0x181f ;  /* 0x0000181fff007424 */ /* 0x010fe200078e00ff */
[----:B------:R-:W-:Y:S02]  /*16c60*/  MOV R2, 0x16c80 ;  /* 0x00016c8000027802 */ /* 0x000fe40000000f00 */
[----:B--23--:R-:W-:Y:S05]  /*16c70*/  CALL.REL.NOINC `($__internal_57_$__cuda_sm70_shflsync_idx_p) ;  /* 0x000007c000007944 */ /* 0x00cfea0003c00000 */
[----:B------:R-:W-:Y:S01]  /*16c80*/  MOV R12, R0 ;  /* 0x00000000000c7202 */ /* 0x000fe20000000f00 */
[----:B------:R-:W-:Y:S05]  /*16c90*/  BRA `(.L_x_2896) ;  /* 0xffffe2b000007947 */ /* 0x000fea000383ffff */
.L_x_2850:
[----:B------:R-:W-:Y:S01]  /*16ca0*/  IMAD.MOV.U32 R5, RZ, RZ, R16 ;  /* 0x000000ffff057224 */ /* 0x000fe200078e0010 */
[----:B------:R-:W-:Y:S01]  /*16cb0*/  MOV R3, 0x2 ;  /* 0x0000000200037802 */ /* 0x000fe20000000f00 */
[----:B----4-:R-:W-:Y:S01]  /*16cc0*/  IMAD.MOV.U32 R0, RZ, RZ, 0x181f ;  /* 0x0000181fff007424 */ /* 0x010fe200078e00ff */
[----:B------:R-:W-:Y:S02]  /*16cd0*/  MOV R2, 0x16cf0 ;  /* 0x00016cf000027802 */ /* 0x000fe40000000f00 */
[----:B-123--:R-:W-:Y:S05]  /*16ce0*/  CALL.REL.NOINC `($__internal_57_$__cuda_sm70_shflsync_idx_p) ;  /* 0x0000075000007944 */ /* 0x00efea0003c00000 */
[----:B------:R-:W-:Y:S05]  /*16cf0*/  BRA `(.L_x_2897) ;  /* 0xffffe27000007947 */ /* 0x000fea000383ffff */
.L_x_2853:
[----:B------:R-:W-:Y:S01]  /*16d00*/  IMAD.MOV.U32 R5, RZ, RZ, R13 ;  /* 0x000000ffff057224 */ /* 0x000fe200078e000d */
[----:B-1----:R-:W-:Y:S01]  /*16d10*/  MOV R3, 0x3 ;  /* 0x0000000300037802 */ /* 0x002fe20000000f00 */
[----:B------:R-:W-:Y:S01]  /*16d20*/  IMAD.MOV.U32 R0, RZ, RZ, 0x181f ;  /* 0x0000181fff007424 */ /* 0x000fe200078e00ff */
[----:B------:R-:W-:-:S02]  /*16d30*/  MOV R2, 0x16d50 ;  /* 0x00016d5000027802 */ /* 0x000fc40000000f00 */
[----:B--234-:R-:W-:Y:S05]  /*16d40*/  CALL.REL.NOINC `($__internal_57_$__cuda_sm70_shflsync_idx_p) ;  /* 0x000006f000007944 */ /* 0x01cfea0003c00000 */
[----:B------:R-:W-:Y:S01]  /*16d50*/  IMAD.MOV.U32 R12, RZ, RZ, R0 ;  /* 0x000000ffff0c7224 */ /* 0x000fe200078e0000 */
[----:B------:R-:W-:Y:S01]  /*16d60*/  MOV R3, 0x3 ;  /* 0x0000000300037802 */ /* 0x000fe20000000f00 */
[----:B------:R-:W-:Y:S01]  /*16d70*/  IMAD.MOV.U32 R5, RZ, RZ, R16 ;  /* 0x000000ffff057224 */ /* 0x000fe200078e0010 */
[----:B------:R-:W-:-:S02]  /*16d80*/  MOV R0, 0x181f ;  /* 0x0000181f00007802 */ /* 0x000fc40000000f00 */
[----:B------:R-:W-:Y:S02]  /*16d90*/  MOV R2, 0x16db0 ;  /* 0x00016db000027802 */ /* 0x000fe40000000f00 */
[----:B------:R-:W-:Y:S05]  /*16da0*/  CALL.REL.NOINC `($__internal_57_$__cuda_sm70_shflsync_idx_p) ;  /* 0x0000069000007944 */ /* 0x000fea0003c00000 */
[----:B------:R-:W-:Y:S05]  /*16db0*/  BRA `(.L_x_2898) ;  /* 0xffffe33000007947 */ /* 0x000fea000383ffff */
.L_x_2855:
[----:B------:R-:W-:Y:S01]  /*16dc0*/  IMAD.MOV.U32 R5, RZ, RZ, R21 ;  /* 0x000000ffff057224 */ /* 0x000fe200078e0015 */
[----:B------:R-:W-:Y:S01]  /*16dd0*/  MOV R3, RZ ;  /* 0x000000ff00037202 */ /* 0x000fe20000000f00 */
[----:B------:R-:W-:Y:S01]  /*16de0*/  IMAD.MOV.U32 R0, RZ, RZ, 0x1f ;  /* 0x0000001fff007424 */ /* 0x000fe200078e00ff */
[----:B------:R-:W-:Y:S02]  /*16df0*/  MOV R2, 0x16e10 ;  /* 0x00016e1000027802 */ /* 0x000fe40000000f00 */
[----:B-1-3--:R-:W-:Y:S05]  /*16e00*/  CALL.REL.NOINC `($__internal_57_$__cuda_sm70_shflsync_idx_p) ;  /* 0x0000063000007944 */ /* 0x00afea0003c00000 */
[----:B------:R-:W-:Y:S01]  /*16e10*/  MOV R9, R0 ;  /* 0x0000000000097202 */ /* 0x000fe20000000f00 */
[----:B------:R-:W-:Y:S05]  /*16e20*/  BRA `(.L_x_2899) ;  /* 0xffffe4d000007947 */ /* 0x000fea000383ffff */
.L_x_2856:
[----:B------:R-:W-:Y:S01]  /*16e30*/  IMAD.MOV.U32 R5, RZ, RZ, R21 ;  /* 0x000000ffff057224 */ /* 0x000fe200078e0015 */
[----:B------:R-:W-:Y:S01]  /*16e40*/  MOV R3, 0x1 ;  /* 0x0000000100037802 */ /* 0x000fe20000000f00 */
[----:B------:R-:W-:Y:S01]  /*16e50*/  IMAD.MOV.U32 R0, RZ, RZ, 0x1f ;  /* 0x0000001fff007424 */ /* 0x000fe200078e00ff */
[----:B------:R-:W-:Y:S02]  /*16e60*/  MOV R2, 0x16e80 ;  /* 0x00016e8000027802 */ /* 0x000fe40000000f00 */
[----:B-1234-:R-:W-:Y:S05]  /*16e70*/  CALL.REL.NOINC `($__internal_57_$__cuda_sm70_shflsync_idx_p) ;  /* 0x000005c000007944 */ /* 0x01efea0003c00000 */
[----:B------:R-:W-:Y:S01]  /*16e80*/  MOV R8, R0 ;  /* 0x0000000000087202 */ /* 0x000fe20000000f00 */
[----:B------:R-:W-:Y:S05]  /*16e90*/  BRA `(.L_x_2900) ;  /* 0xffffe48000007947 */ /* 0x000fea000383ffff */
.L_x_2857:
[----:B------:R-:W-:Y:S02]  /*16ea0*/  MOV R2, 0x1 ;  /* 0x0000000100027802 */ /* 0x000fe40000000f00 */
[----:B------:R-:W-:-:S02]  /*16eb0*/  MOV R3, 0x16ed0 ;  /* 0x00016ed000037802 */ /* 0x000fc40000000f00 */
[----:B--2-4-:R-:W-:Y:S05]  /*16ec0*/  CALL.REL.NOINC `($__internal_58_$__cuda_sm70_shflsync_up_p) ;  /* 0x000005c000007944 */ /* 0x014fea0003c00000 */
[----:B------:R-:W-:Y:S05]  /*16ed0*/  BRA `(.L_x_2901) ;  /* 0xffffe56000007947 */ /* 0x000fea000383ffff */
.L_x_2858:
[----:B------:R-:W-:Y:S02]  /*16ee0*/  MOV R2, 0x2 ;  /* 0x0000000200027802 */ /* 0x000fe40000000f00 */
[----:B------:R-:W-:-:S02]  /*16ef0*/  MOV R3, 0x16f10 ;  /* 0x00016f1000037802 */ /* 0x000fc40000000f00 */
[----:B--2-4-:R-:W-:Y:S05]  /*16f00*/  CALL.REL.NOINC `($__internal_58_$__cuda_sm70_shflsync_up_p) ;  /* 0x0000058000007944 */ /* 0x014fea0003c00000 */
        /* <DEDUP_REMOVED lines=23> */
.L_x_2862:
[----:B------:R-:W-:Y:S02]  /*17080*/  MOV R2, 0x1 ;  /* 0x0000000100027802 */ /* 0x000fe40000000f00 */
[----:B------:R-:W-:Y:S02]  /*17090*/  MOV R3, 0x170b0 ;  /* 0x000170b000037802 */ /* 0x000fe40000000f00 */
[----:B--2---:R-:W-:Y:S05]  /*170a0*/  CALL.REL.NOINC `($__internal_58_$__cuda_sm70_shflsync_up_p) ;  /* 0x000003e000007944 */ /* 0x004fea0003c00000 */
[----:B------:R-:W-:Y:S01]  /*170b0*/  MOV R2, R4 ;  /* 0x0000000400027202 */ /* 0x000fe20000000f00 */
[----:B------:R-:W-:Y:S05]  /*170c0*/  BRA `(.L_x_2903) ;  /* 0xffffe5c000007947 */ /* 0x000fea000383ffff */
.L_x_2863:
        /* <DEDUP_REMOVED lines=26> */
.L_x_2865:
[----:B------:R-:W-:Y:S02]  /*17270*/  SEL R0, RZ, 0x1, P0 ;  /* 0x00000001ff007807 */ /* 0x000fe40000000000 */
[----:B------:R-:W-:Y:S02]  /*17280*/  MOV R2, 0x172a0 ;  /* 0x000172a000027802 */ /* 0x000fe40000000f00 */
[----:B-12---:R-:W-:Y:S05]  /*17290*/  CALL.REL.NOINC `($__internal_59_$__cuda_sm70_votesync_ballot) ;  /* 0x0000026000007944 */ /* 0x006fea0003c00000 */
[----:B------:R-:W-:Y:S01]  /*172a0*/  MOV R8, R0 ;  /* 0x0000000000087202 */ /* 0x000fe20000000f00 */
[----:B------:R-:W-:Y:S05]  /*172b0*/  BRA `(.L_x_2905) ;  /* 0xffffe56000007947 */ /* 0x000fea000383ffff */
.L_x_2866:
[----:B------:R-:W-:Y:S01]  /*172c0*/  IMAD.MOV.U32 R5, RZ, RZ, R6 ;  /* 0x000000ffff057224 */ /* 0x000fe200078e0006 */
[----:B----4-:R-:W-:Y:S01]  /*172d0*/  MOV R3, R11 ;  /* 0x0000000b00037202 */ /* 0x010fe20000000f00 */
[----:B------:R-:W-:Y:S01]  /*172e0*/  IMAD.MOV.U32 R0, RZ, RZ, 0x1f ;  /* 0x0000001fff007424 */ /* 0x000fe200078e00ff */
[----:B------:R-:W-:Y:S02]  /*172f0*/  MOV R2, 0x17310 ;  /* 0x0001731000027802 */ /* 0x000fe40000000f00 */
[----:B-123--:R-:W-:Y:S05]  /*17300*/  CALL.REL.NOINC `($__internal_57_$__cuda_sm70_shflsync_idx_p) ;  /* 0x0000013000007944 */ /* 0x00efea0003c00000 */
[----:B------:R-:W-:Y:S01]  /*17310*/  IMAD.MOV.U32 R6, RZ, RZ, R0 ;  /* 0x000000ffff067224 */ /* 0x000fe200078e0000 */
[----:B------:R-:W-:Y:S01]  /*17320*/  MOV R3, R11 ;  /* 0x0000000b00037202 */ /* 0x000fe20000000f00 */
[----:B------:R-:W-:Y:S01]  /*17330*/  IMAD.MOV.U32 R5, RZ, RZ, R7 ;  /* 0x000000ffff057224 */ /* 0x000fe200078e0007 */
[----:B------:R-:W-:Y:S02]  /*17340*/  MOV R0, 0x1f ;  /* 0x0000001f00007802 */ /* 0x000fe40000000f00 */
[----:B------:R-:W-:-:S02]  /*17350*/  MOV R2, 0x17370 ;  /* 0x0001737000027802 */ /* 0x000fc40000000f00 */
[----:B------:R-:W-:Y:S05]  /*17360*/  CALL.REL.NOINC `($__internal_57_$__cuda_sm70_shflsync_idx_p) ;  /* 0x000000d000007944 */ /* 0x000fea0003c00000 */
[----:B------:R-:W-:Y:S01]  /*17370*/  MOV R7, R0 ;  /* 0x0000000000077202 */ /* 0x000fe20000000f00 */
[----:B------:R-:W-:Y:S05]  /*17380*/  BRA `(.L_x_2906) ;  /* 0xffffe4d000007947 */ /* 0x000fea000383ffff */
.L_x_2869:
[----:B------:R-:W-:Y:S01]  /*17390*/  IMAD.MOV.U32 R5, RZ, RZ, R4 ;  /* 0x000000ffff057224 */ /* 0x000fe200078e0004 */
[----:B------:R-:W-:-:S02]  /*173a0*/  MOV R0, 0x1f ;  /* 0x0000001f00007802 */ /* 0x000fc40000000f00 */
[----:B------:R-:W-:Y:S02]  /*173b0*/  MOV R2, 0x173d0 ;  /* 0x000173d000027802 */ /* 0x000fe40000000f00 */
[----:B-1234-:R-:W-:Y:S05]  /*173c0*/  CALL.REL.NOINC `($__internal_57_$__cuda_sm70_shflsync_idx_p) ;  /* 0x0000007000007944 */ /* 0x01efea0003c00000 */
[----:B------:R-:W-:Y:S01]  /*173d0*/  MOV R12, R0 ;  /* 0x00000000000c7202 */ /* 0x000fe20000000f00 */
[----:B------:R-:W-:Y:S05]  /*173e0*/  BRA `(.L_x_2868) ;  /* 0xffffe4d000007947 */ /* 0x000fea000383ffff */
        .weak           $__internal_56_$__cuda_sm70_shflsync_bfly_p
        .type           $__internal_56_$__cuda_sm70_shflsync_bfly_p,@function
        .size           $__internal_56_$__cuda_sm70_shflsync_bfly_p,($__internal_57_$__cuda_sm70_shflsync_idx_p - $__internal_56_$__cuda_sm70_shflsync_bfly_p)
$__internal_56_$__cuda_sm70_shflsync_bfly_p:
[----:B------:R-:W-:Y:S04]  /*173f0*/  WARPSYNC R6 ;  /* 0x0000000600007348 */ /* 0x000fe80003800000 */
[----:B------:R1:W2:Y:S02]  /*17400*/  SHFL.BFLY PT, R5, R2, R5, R7 ;  /* 0x0c00000502057389 */ /* 0x0002a400000e0007 */
[----:B-1----:R-:W-:Y:S02]  /*17410*/  MOV R2, R3 ;  /* 0x0000000300027202 */ /* 0x002fe40000000f00 */
[----:B------:R-:W-:-:S04]  /*17420*/  MOV R3, 0x0 ;  /* 0x0000000000037802 */ /* 0x000fc80000000f00 */
[----:B--2---:R-:W-:Y:S05]  /*17430*/  RET.REL.NODEC R2 `(_ZN7cutlass13device_kernelIN5flash19enable_sm80_to_sm89INS1_16FlashAttnFwdSm80INS1_25CollectiveMainloopFwdSm80ILi8ELi1ELb0EN4cute5tupleIJNS5_1CILi128EEENS7_ILi32EEENS7_ILi256EEEEEELi256ENS_10bfloat16_tEfNS_4arch4Sm80ELb0ELb0ELb0ELb1ELb0ELb1ELb1ELb1EEENS1_21CollectiveEpilogueFwdINS6_IJS8_SA_S9_EEENS6_IJNS7_ILi1EEESI_SI_EEESC_SE_Li256ELb1ELb1ELb1ELb0EEENS1_36VarlenDynamicPersistentTileSchedulerILi128ELi32ELi256ELi256ELb1ELb1ELb0ELb0ELb1ELb1EEEEEEEEEvNT_6ParamsE) ;  /* 0xfffe8bc002007950 */ /* 0x004fea0003c3ffff */
        .weak           $__internal_57_$__cuda_sm70_shflsync_idx_p
        .type           $__internal_57_$__cuda_sm70_shflsync_idx_p,@function
        .size           $__internal_57_$__cuda_sm70_shflsync_idx_p,($__internal_58_$__cuda_sm70_shflsync_up_p - $__internal_57_$__cuda_sm70_shflsync_idx_p)
$__internal_57_$__cuda_sm70_shflsync_idx_p:
[----:B------:R-:W-:-:S04]  /*17440*/  MOV R115, 0xffffffff ;  /* 0xffffffff00737802 */ /* 0x000fc80000000f00 */
[----:B------:R-:W-:Y:S04]  /*17450*/  WARPSYNC R115 ;  /* 0x0000007300007348 */ /* 0x000fe80003800000 */
[----:B------:R1:W2:Y:S02]  /*17460*/  SHFL.IDX PT, R0, R5, R3, R0 ;  /* 0x0000000305007389 */ /* 0x0002a400000e0000 */
[----:B-1----:R-:W-:-:S04]  /*17470*/  MOV R3, 0x0 ;  /* 0x0000000000037802 */ /* 0x002fc80000000f00 */
[----:B--2---:R-:W-:Y:S05]  /*17480*/  RET.REL.NODEC R2 `(_ZN7cutlass13device_kernelIN5flash19enable_sm80_to_sm89INS1_16FlashAttnFwdSm80INS1_25CollectiveMainloopFwdSm80ILi8ELi1ELb0EN4cute5tupleIJNS5_1CILi128EEENS7_ILi32EEENS7_ILi256EEEEEELi256ENS_10bfloat16_tEfNS_4arch4Sm80ELb0ELb0ELb0ELb1ELb0ELb1ELb1ELb1EEENS1_21CollectiveEpilogueFwdINS6_IJS8_SA_S9_EEENS6_IJNS7_ILi1EEESI_SI_EEESC_SE_Li256ELb1ELb1ELb1ELb0EEENS1_36VarlenDynamicPersistentTileSchedulerILi128ELi32ELi256ELi256ELb1ELb1ELb0ELb0ELb1ELb1EEEEEEEEEvNT_6ParamsE) ;  /* 0xfffe8b7002007950 */ /* 0x004fea0003c3ffff */
        .weak           $__internal_58_$__cuda_sm70_shflsync_up_p
        .type           $__internal_58_$__cuda_sm70_shflsync_up_p,@function
        .size           $__internal_58_$__cuda_sm70_shflsync_up_p,($__internal_59_$__cuda_sm70_votesync_ballot - $__internal_58_$__cuda_sm70_shflsync_up_p)
$__internal_58_$__cuda_sm70_shflsync_up_p:
[----:B------:R-:W-:Y:S02]  /*17490*/  IMAD.MOV.U32 R4, RZ, RZ, RZ ;  /* 0x000000ffff047224 */ /* 0x000fe400078e00ff */
[----:B------:R-:W-:-:S04]  /*174a0*/  IMAD.MOV.U32 R10, RZ, RZ, -0x1 ;  /* 0xffffffffff0a7424 */ /* 0x000fc800078e00ff */
[----:B------:R-:W-:Y:S04]  /*174b0*/  WARPSYNC R10 ;  /* 0x0000000a00007348 */ /* 0x000fe80003800000 */
[----:B------:R1:W2:Y:S02]  /*174c0*/  SHFL.UP PT, R4, R0, R2, R4 ;  /* 0x0400000200047389 */ /* 0x0002a400000e0004 */
[----:B-1----:R-:W-:Y:S02]  /*174d0*/  MOV R2, R3 ;  /* 0x0000000300027202 */ /* 0x002fe40000000f00 */
[----:B------:R-:W-:-:S04]  /*174e0*/  MOV R3, 0x0 ;  /* 0x0000000000037802 */ /* 0x000fc80000000f00 */
[----:B--2---:R-:W-:Y:S05]  /*174f0*/  RET.REL.NODEC R2 `(_ZN7cutlass13device_kernelIN5flash19enable_sm80_to_sm89INS1_16FlashAttnFwdSm80INS1_25CollectiveMainloopFwdSm80ILi8ELi1ELb0EN4cute5tupleIJNS5_1CILi128EEENS7_ILi32EEENS7_ILi256EEEEEELi256ENS_10bfloat16_tEfNS_4arch4Sm80ELb0ELb0ELb0ELb1ELb0ELb1ELb1ELb1EEENS1_21CollectiveEpilogueFwdINS6_IJS8_SA_S9_EEENS6_IJNS7_ILi1EEESI_SI_EEESC_SE_Li256ELb1ELb1ELb1ELb0EEENS1_36VarlenDynamicPersistentTileSchedulerILi128ELi32ELi256ELi256ELb1ELb1ELb0ELb0ELb1ELb1EEEEEEEEEvNT_6ParamsE) ;  /* 0xfffe8b0002007950 */ /* 0x004fea0003c3ffff */
        .weak           $__internal_59_$__cuda_sm70_votesync_ballot
        .type           $__internal_59_$__cuda_sm70_votesync_ballot,@function
        .size           $__internal_59_$__cuda_sm70_votesync_ballot,(.L_x_5245 - $__internal_59_$__cuda_sm70_votesync_ballot)
$__internal_59_$__cuda_sm70_votesync_ballot:
[----:B------:R-:W-:Y:S01]  /*17500*/  ISETP.NE.U32.AND P0, PT, R0, 0x1, PT ;  /* 0x000000010000780c */ /* 0x000fe20003f05070 */
[----:B------:R-:W-:-:S04]  /*17510*/  IMAD.MOV.U32 R3, RZ, RZ, -0x1 ;  /* 0xffffffffff037424 */ /* 0x000fc800078e00ff */
[----:B------:R-:W-:Y:S08]  /*17520*/  WARPSYNC R3 ;  /* 0x0000000300007348 */ /* 0x000ff00003800000 */
[----:B------:R-:W-:-:S04]  /*17530*/  VOTE.ANY R0, PT, !P0 ;  /* 0x0000000000007806 */ /* 0x000fc800040e0100 */
[----:B------:R-:W-:Y:S01]  /*17540*/  LOP3.LUT R0, R0, R3, RZ, 0xc0, !PT ;  /* 0x0000000300007212 */ /* 0x000fe200078ec0ff */
[----:B------:R-:W-:-:S04]  /*17550*/  IMAD.MOV.U32 R3, RZ, RZ, 0x0 ;  /* 0x00000000ff037424 */ /* 0x000fc800078e00ff */
[----:B------:R-:W-:Y:S05]  /*17560*/  RET.REL.NODEC R2 `(_ZN7cutlass13device_kernelIN5flash19enable_sm80_to_sm89INS1_16FlashAttnFwdSm80INS1_25CollectiveMainloopFwdSm80ILi8ELi1ELb0EN4cute5tupleIJNS5_1CILi128EEENS7_ILi32EEENS7_ILi256EEEEEELi256ENS_10bfloat16_tEfNS_4arch4Sm80ELb0ELb0ELb0ELb1ELb0ELb1ELb1ELb1EEENS1_21CollectiveEpilogueFwdINS6_IJS8_SA_S9_EEENS6_IJNS7_ILi1EEESI_SI_EEESC_SE_Li256ELb1ELb1ELb1ELb0EEENS1_36VarlenDynamicPersistentTileSchedulerILi128ELi32ELi256ELi256ELb1ELb1ELb0ELb0ELb1ELb1EEEEEEEEEvNT_6ParamsE) ;  /* 0xfffe8a9002007950 */ /* 0x000fea0003c3ffff */
.L_x_2907:
        /* <DEDUP_REMOVED lines=9> */
.L_x_5245:


//--------------------- .text._ZN7cutlass13device_kernelIN5flash19enable_sm80_to_sm89INS1_16FlashAttnFwdSm80INS1_25CollectiveMainloopFwdSm80ILi8ELi1ELb1EN4cute5tupleIJNS5_1CILi128EEENS7_ILi48EEENS7_ILi256EEEEEELi256ENS_10bfloat16_tEfNS_4arch4Sm80ELb0ELb1ELb0ELb0ELb0ELb0ELb1ELb1EEENS1_21CollectiveEpilogueFwdINS6_IJS8_SA_S9_EEENS6_IJNS7_ILi1EEESI_SI_EEESC_SE_Li256ELb0ELb1ELb1ELb0EEENS1_19SingleTileSchedulerILb0ELb1ELb1ELi128EEEEEEEEEvNT_6ParamsE --------------------------
	.section	.text._ZN7cutlass13device_kernelIN5flash19enable_sm80_to_sm89INS1_16FlashAttnFwdSm80INS1_25CollectiveMainloopFwdSm80ILi8ELi1ELb1EN4cute5tupleIJNS5_1CILi128EEENS7_ILi48EEENS7_ILi256EEEEEELi256ENS_10bfloat16_tEfNS_4arch4Sm80ELb0ELb1ELb0ELb0ELb0ELb0ELb1ELb1EEENS1_21CollectiveEpilogueFwdINS6_IJS8_SA_S9_EEENS6_IJNS7_ILi1EEESI_SI_EEESC_SE_Li256ELb0ELb1ELb1ELb0EEENS1_19SingleTileSchedulerILb0ELb1ELb1ELi128EEEEEEEEEvNT_6ParamsE,"ax",@progbits
	.sectioninfo	@"SHI_REGISTERS=255"
	.align	128
.text._ZN7cutlass13device_kernelIN5flash19enable_sm80_to_sm89INS1_16FlashAttnFwdSm80INS1_25CollectiveMainloopFwdSm80ILi8ELi1ELb1EN4cute5tupleIJNS5_1CILi128EEENS7_ILi48EEENS7_ILi256EEEEEELi256ENS_10bfloat16_tEfNS_4arch4Sm80ELb0ELb1ELb0ELb0ELb0ELb0ELb1ELb1EEENS1_21CollectiveEpilogueFwdINS6_IJS8_SA_S9_EEENS6_IJNS7_ILi1EEESI_SI_EEESC_SE_Li256ELb0ELb1ELb1ELb0EEENS1_19SingleTileSchedulerILb0ELb1ELb1ELi128EEEEEEEEEvNT_6ParamsE:
        .type           _ZN7cutlass13device_kernelIN5flash19enable_sm80_to_sm89INS1_16FlashAttnFwdSm80INS1_25CollectiveMainloopFwdSm80ILi8ELi1ELb1EN4cute5tupleIJNS5_1CILi128EEENS7_ILi48EEENS7_ILi256EEEEEELi256ENS_10bfloat16_tEfNS_4arch4Sm80ELb0ELb1ELb0ELb0ELb0ELb0ELb1ELb1EEENS1_21CollectiveEpilogueFwdINS6_IJS8_SA_S9_EEENS6_IJNS7_ILi1EEESI_SI_EEESC_SE_Li256ELb0ELb1ELb1ELb0EEENS1_19SingleTileSchedulerILb0ELb1ELb1ELi128EEEEEEEEEvNT_6ParamsE,@function
        .size           _ZN7cutlass13device_kernelIN5flash19enable_sm80_to_sm89INS1_16FlashAttnFwdSm80INS1_25CollectiveMainloopFwdSm80ILi8ELi1ELb1EN4cute5tupleIJNS5_1CILi128EEENS7_ILi48EEENS7_ILi256EEEEEELi256ENS_10bfloat16_tEfNS_4arch4Sm80ELb0ELb1ELb0ELb0ELb0ELb0ELb1ELb1EEENS1_21CollectiveEpilogueFwdINS6_IJS8_SA_S9_EEENS6_IJNS7_ILi1EEESI_SI_EEESC_SE_Li256ELb0ELb1ELb1ELb0EEENS1_19SingleTileSchedulerILb0ELb1ELb1ELi128EEEEEEEEEvNT_6ParamsE,(.L_x_5250 - _ZN7cutlass13device_kernelIN5flash19enable_sm80_to_sm89INS1_16FlashAttnFwdSm80INS1_25CollectiveMainloopFwdSm80ILi8ELi1ELb1EN4cute5tupleIJNS5_1CILi128EEENS7_ILi48EEENS7_ILi256EEEEEELi256ENS_10bfloat16_tEfNS_4arch4Sm80ELb0ELb1ELb0ELb0ELb0ELb0ELb1ELb1EEENS1_21CollectiveEpilogueFwdINS6_IJS8_SA_S9_EEENS6_IJNS7_ILi1EEESI_SI_EEESC_SE_Li256ELb0ELb1ELb1ELb0EEENS1_19SingleTileSchedulerILb0ELb1ELb1ELi128EEEEEEEEEvNT_6ParamsE)
        .other          _ZN7cutlass13device_kernelIN5flash19enable_sm80_to_sm89INS1_16FlashAttnFwdSm80INS1_25CollectiveMainloopFwdSm80ILi8ELi1ELb1EN4cute5tupleIJNS5_1CILi128EEENS7_ILi48EEENS7_ILi256EEEEEELi256ENS_10bfloat16_tEfNS_4arch4Sm80ELb0ELb1ELb0ELb0ELb0ELb0ELb1ELb1EEENS1_21CollectiveEpilogueFwdINS6_IJS8_SA_S9_EEENS6_IJNS7_ILi1EEESI_SI_EEESC_SE_Li256ELb0ELb1ELb1ELb0EEENS1_19SingleTileSchedulerILb0ELb1ELb1ELi128EEEEEEEEEvNT_6ParamsE,@"STO_CUDA_ENTRY STV_DEFAULT"
_ZN7cutlass13device_kernelIN5flash19enable_sm80_to_sm89INS1_16FlashAttnFwdSm80INS1_25CollectiveMainloopFwdSm80ILi8ELi1ELb1EN4cute5tupleIJNS5_1CILi128EEENS7_ILi48EEENS7_ILi256EEEEEELi256ENS_10bfloat16_tEfNS_4arch4Sm80ELb0ELb1ELb0ELb0ELb0ELb0ELb1ELb1EEENS1_21CollectiveEpilogueFwdINS6_IJS8_SA_S9_EEENS6_IJNS7_ILi1EEESI_SI_EEESC_SE_Li256ELb0ELb1ELb1ELb0EEENS1_19SingleTileSchedulerILb0ELb1ELb1ELi128EEEEEEEEEvNT_6ParamsE:
        /* <DEDUP_REMOVED lines=18> */
.L_x_2908:
[----:B---3--:R-:W-:Y:S02]  /*0120*/  ULDC.64 UR4, c[0x0][0x550] ;  /* 0x0001540000047ab9 */ /* 0x008fe40000000a00 */
[----:B------:R-:W-:Y:S02]  /*0130*/  UISETP.NE.AND UP0, UPT, UR4, 0x1, UPT ;  /* 0x000000010400788c */ /* 0x000fe4000bf05270 */
[----:B------:R-:W-:-:S02]  /*0140*/  UIMAD.WIDE.U32 UR8, UR6, UR5, URZ ;  /* 0x00000005060872a5 */ /* 0x000fc4000f8e003f */
[----:B------:R-:W-:Y:S02]  /*0150*/  ULDC UR4, c[0x0][0x558] ;  /* 0x0001560000047ab9 */ /* 0x000fe40000000800 */
[----:B------:R-:W-:-:S05]  /*0160*/  UMOV UR12, UR6 ;  /* 0x00000006000c7c82 */ /* 0x000fca0008000000 */
[----:B------:R-:W-:-:S03]  /*0170*/  @UP0 USHF.R.U32.HI UR12, URZ, UR4, UR9 ;  /* 0x000000043f0c0299 */ /* 0x000fc60008011609 */
.L_x_2909:
        /* <DEDUP_REMOVED lines=37> */
.L_x_2911:
[----:B------:R-:W-:Y:S02]  /*03d0*/  ULDC UR4, c[0x0][0x32c] ;  /* 0x0000cb0000047ab9 */ /* 0x000fe40000000800 */
[----:B------:R-:W-:-:S03]  /*03e0*/  UISETP.NE.AND UP0, UPT, UR10, UR4, UPT ;  /* 0x000000040a00728c */ /* 0x000fc6000bf05270 */
[----:B------:R-:W-:Y:S02]  /*03f0*/  ULDC.64 UR4, c[0x0][0x330] ;  /* 0x0000cc0000047ab9 */ /* 0x000fe40000000a00 */
[----:B------:R-:W-:-:S06]  /*0400*/  UIMAD.WIDE.U32 UR16, UR9, UR4, URZ ;  /* 0x00000004091072a5 */ /* 0x000fcc000f8e003f */
[----:B------:R-:W-:Y:S02]  /*0410*/  @UP0 USHF.R.U32.HI UR9, URZ, UR5, UR17 ;  /* 0x000000053f090299 */ /* 0x000fe40008011611 */
.L_x_2912:
[----:B------:R-:W-:Y:S02]  /*0420*/  ULDC UR4, c[0x0][0x32c] ;  /* 0x0000cb0000047ab9 */ /* 0x000fe40000000800 */
[----:B------:R-:W-:-:S04]  /*0430*/  UIMAD UR4, UR9, UR4, UR4 ;  /* 0x00000004090472a4 */ /* 0x000fc8000f8e0204 */
[----:B------:R-:W-:-:S04]  /*0440*/  UISETP.LT.AND UP0, UPT, UR8, UR4, UPT ;  /* 0x000000040800728c */ /* 0x000fc8000bf01270 */
[----:B------:R-:W-:Y:S02]  /*0450*/  USEL UR8, UR8, UR4, UP0 ;  /* 0x0000000408087287 */ /* 0x000fe40008000000 */
.L_x_2910:
        /* <DEDUP_REMOVED lines=39> */
.L_x_2914:
[----:B------:R-:W-:Y:S02]  /*06d0*/  ULDC UR4, c[0x0][0x32c] ;  /* 0x0000cb0000047ab9 */ /* 0x000fe40000000800 */
[----:B------:R-:W-:-:S03]  /*06e0*/  UISETP.NE.AND UP0, UPT, UR4, 0x1, UPT ;  /* 0x000000010400788c */ /* 0x000fc6000bf05270 */
[----:B------:R-:W-:Y:S02]  /*06f0*/  ULDC.64 UR4, c[0x0][0x330] ;  /* 0x0000cc0000047ab9 */ /* 0x000fe40000000a00 */
[----:B------:R-:W-:-:S06]  /*0700*/  UIMAD.WIDE.U32 UR16, UR15, UR4, URZ ;  /* 0x000000040f1072a5 */ /* 0x000fcc000f8e003f */
[----:B------:R-:W-:Y:S02]  /*0710*/  @UP0 USHF.R.U32.HI UR15, URZ, UR5, UR17 ;  /* 0x000000053f0f0299 */ /* 0x000fe40008011611 */
.L_x_2915:
[----:B------:R-:W-:Y:S02]  /*0720*/  ULDC UR4, c[0x0][0x32c] ;  /* 0x0000cb0000047ab9 */ /* 0x000fe40000000800 */
[----:B------:R-:W-:-:S04]  /*0730*/  UIMAD UR4, UR15, UR4, URZ ;  /* 0x000000040f0472a4 */ /* 0x000fc8000f8e023f */
[----:B------:R-:W-:-:S04]  /*0740*/  UISETP.LT.AND UP0, UPT, UR9, UR4, UPT ;  /* 0x000000040900728c */ /* 0x000fc8000bf01270 */
[----:B------:R-:W-:-:S04]  /*0750*/  USEL UR9, UR9, UR4, !UP0 ;  /* 0x0000000409097287 */ /* 0x000fc8000c000000 */
.L_x_2913:
        /* <DEDUP_REMOVED lines=46> */
.L_x_2916:
        /* <DEDUP_REMOVED lines=110> */
[----:B------:R-:W-:Y:S02]  /*1120*/  ULDC UR18, c[0x0][0x1d0] ;  /* 0x0000740000127ab9 */ /* 0x000fe40000000800 */
        /* <DEDUP_REMOVED lines=175> */
[----:B------:R-:W-:Y:S01]  /*1c20*/  IMAD.U32 R5, RZ, RZ, UR27 ;  /* 0x0000001bff057e24 */ /* 0x000fe2000f8e00ff */
[----:B------:R-:W-:Y:S01]  /*1c30*/  USHF.L.U32 UR15, UR6, 0x5, URZ ;  /* 0x00000005060f7899 */ /* 0x000fe2000800063f */
[----:B------:R-:W-:Y:S01]  /*1c40*/  IMAD.WIDE.U32 R26, R8, c[0x0][0x218], R2 ;  /* 0x00008600081a7a25 */ /* 0x000fe200078e0002 */
[----:B------:R-:W-:Y:S01]  /*1c50*/  UIMAD UR4, UR20, UR5, UR4 ;  /* 0x00000005140472a4 */ /* 0x000fe2000f8e0204 */
[----:B------:R-:W-:Y:S02]  /*1c60*/  STL.64 [R1+0x30], R72 ;  /* 0x0000304801007387 */ /* 0x000fe40000100a00 */
        /* <DEDUP_REMOVED lines=34> */
[----:B-1----:R-:W-:Y:S01]  /*1e90*/  LEA.HI R10, R67, R132, RZ, 0x4 ;  /* 0x00000084430a7211 */ /* 0x002fe200078f20ff */
[----:B------:R4:W-:Y:S01]  /*1ea0*/  @P2 LDGSTS.E.BYPASS.LTC128B.128 [R68+0x13100], [R2.64+0x100], !P5 ;  /* 0x1310010002442fae */ /* 0x0009e2000e901d50 */
[----:B------:R-:W-:Y:S02]  /*1eb0*/  @P1 LEA.HI.X R9, R4, c[0x0][0x1cc], R0, 0x1, P0 ;  /* 0x0000730004091a11 */ /* 0x000fe400000f0c00 */
[----:B------:R-:W-:Y:S01]  /*1ec0*/  IADD3 R0, R7, UR4, RZ ;  /* 0x0000000407007c10 */ /* 0x000fe2000fffe0ff */
[----:B------:R4:W-:Y:S01]  /*1ed0*/  @P2 LDGSTS.E.BYPASS.LTC128B.128 [R68+0x14900], [R2.64+0x180], !P4 ;  /* 0x1490018002442fae */ /* 0x0009e2000e101d50 */
[----:B------:R-:W-:-:S02]  /*1ee0*/  LEA R12, P0, R6, c[0x0][0x1f8], 0x1 ;  /* 0x00007e00060c7a11 */ /* 0x000fc400078008ff */
[----:B------:R-:W-:Y:S01]  /*1ef0*/  LOP3.LUT P2, RZ, R133, 0x1, RZ, 0xc0, !PT ;  /* 0x0000000185ff7812 */ /* 0x000fe2000784c0ff */
[----:B------:R1:W-:Y:S01]  /*1f00*/  @P1 LDGSTS.E.BYPASS.LTC128B.128 [R68+0x11100], [R8.64], !P6 ;  /* 0x1110000008441fae */ /* 0x0003e2000f101d50 */
[----:B------:R-:W-:Y:S01]  /*1f10*/  LEA.HI.X R13, R6, c[0x0][0x1fc], R0, 0x1, P0 ;  /* 0x00007f00060d7a11 */ /* 0x000fe200000f0c00 */
[----:B------:R-:W-:Y:S02]  /*1f20*/  IMAD.SHL.U32 R6, R69, 0x8, RZ ;  /* 0x0000000845067824 */ /* 0x000fe400078e00ff */
[----:B------:R-:W-:Y:S02]  /*1f30*/  @!P3 IMAD.MOV.U32 R7, RZ, RZ, c[0x0][0x208] ;  /* 0x00008200ff07b624 */ /* 0x000fe400078e00ff */
[----:B------:R-:W-:-:S03]  /*1f40*/  @!P3 IMAD.MOV.U32 R11, RZ, RZ, c[0x0][0x20c] ;  /* 0x00008300ff0bb624 */ /* 0x000fc600078e00ff */
[----:B--2---:R-:W-:-:S03]  /*1f50*/  @!P3 LEA R14, P0, R7, R12, 0x6 ;  /* 0x0000000c070eb211 */ /* 0x004fc600078030ff */
[----:B------:R1:W-:Y:S01]  /*1f60*/  @P1 LDGSTS.E.BYPASS.LTC128B.128 [R68+0x12900], [R8.64+0x80], !P2 ;  /* 0x1290008008441fae */ /* 0x0003e2000d101d50 */
[----:B------:R-:W-:Y:S02]  /*1f70*/  @!P3 LEA.HI.X R15, R7, R13, R11, 0x6, P0 ;  /* 0x0000000d070fb211 */ /* 0x000fe400000f340b */
[----:B------:R-:W-:Y:S01]  /*1f80*/  LOP3.LUT P0, RZ, R21, 0x2, RZ, 0xc0, !PT ;  /* 0x0000000215ff7812 */ /* 0x000fe2000780c0ff */
[----:B------:R1:W-:Y:S01]  /*1f90*/  @P1 LDGSTS.E.BYPASS.LTC128B.128 [R68+0x14100], [R8.64+0x100], !P5 ;  /* 0x1410010008441fae */ /* 0x0003e2000e901d50 */
[----:B------:R-:W-:Y:S02]  /*1fa0*/  SEL R7, RZ, 0x1, P6 ;  /* 0x00000001ff077807 */ /* 0x000fe40003000000 */
[----:B------:R-:W-:Y:S01]  /*1fb0*/  P2R R11, PR, RZ, 0x8 ;  /* 0x00000008ff0b7803 */ /* 0x000fe20000000000 */
[----:B------:R1:W-:Y:S01]  /*1fc0*/  @P1 LDGSTS.E.BYPASS.LTC128B.128 [R68+0x15900], [R8.64+0x180], !P4 ;  /* 0x1590018008441fae */ /* 0x0003e2000e101d50 */
[----:B----4-:R-:W-:-:S03]  /*1fd0*/  LOP3.LUT R2, R10, 0xfffffff0, RZ, 0xc0, !PT ;  /* 0xfffffff00a027812 */ /* 0x010fc600078ec0ff */
[----:B------:R-:W0:Y:S01]  /*1fe0*/  LDGDEPBAR ;  /* 0x00000000000079af */ /* 0x000e220000000000 */
[----:B------:R-:W-:Y:S01]  /*1ff0*/  SHF.R.S32.HI R3, RZ, 0x4, R10 ;  /* 0x00000004ff037819 */ /* 0x000fe2000001140a */
[----:B------:R-:W-:-:S03]  /*2000*/  IMAD.IADD R0, R132, 0x1, -R2 ;  /* 0x0000000184007824 */ /* 0x000fc600078e0a02 */
[----:B------:R-:W-:Y:S01]  /*2010*/  LEA.HI R4, R10, R3, RZ, 0x1 ;  /* 0x000000030a047211 */ /* 0x000fe200078f08ff */
[----:B------:R-:W-:Y:S01]  /*2020*/  IMAD.SHL.U32 R2, R21, 0x40, RZ ;  /* 0x0000004015027824 */ /* 0x000fe200078e00ff */
[----:B------:R-:W-:-:S04]  /*2030*/  SHF.R.S32.HI R5, RZ, 0x1f, R0 ;  /* 0x0000001fff057819 */ /* 0x000fc80000011400 */
[----:B------:R-:W-:Y:S02]  /*2040*/  LOP3.LUT R2, R2, 0x1c0, RZ, 0xc0, !PT ;  /* 0x000001c002027812 */ /* 0x000fe400078ec0ff */
[----:B------:R-:W-:Y:S02]  /*2050*/  LEA.HI R10, R5, R0, RZ, 0x3 ;  /* 0x00000000050a7211 */ /* 0x000fe400078f18ff */
[----:B------:R-:W-:Y:S02]  /*2060*/  LOP3.LUT R4, R4, 0xfffffffe, RZ, 0xc0, !PT ;  /* 0xfffffffe04047812 */ /* 0x000fe400078ec0ff */
[----:B------:R-:W-:Y:S02]  /*2070*/  LOP3.LUT R5, R10, 0xfffffff8, RZ, 0xc0, !PT ;  /* 0xfffffff80a057812 */ /* 0x000fe400078ec0ff */
[----:B------:R-:W-:Y:S01]  /*2080*/  LOP3.LUT R6, R2, 0x8, R6, 0xf8, !PT ;  /* 0x0000000802067812 */ /* 0x000fe200078ef806 */
[----:B------:R-:W-:Y:S01]  /*2090*/  IMAD.IADD R3, R3, 0x1, -R4 ;  /* 0x0000000103037824 */ /* 0x000fe200078e0a04 */
[----:B------:R-:W-:Y:S01]  /*20a0*/  SHF.R.U32.HI R2, RZ, 0x3, R2 ;  /* 0x00000003ff027819 */ /* 0x000fe20000011602 */
[----:B------:R-:W-:Y:S01]  /*20b0*/  IMAD.IADD R4, R0, 0x1, -R5 ;  /* 0x0000000100047824 */ /* 0x000fe200078e0a05 */
[----:B------:R-:W-:Y:S01]  /*20c0*/  SEL R5, RZ, 0x4, P5 ;  /* 0x00000004ff057807 */ /* 0x000fe20002800000 */
[----:B------:R-:W-:-:S04]  /*20d0*/  DEPBAR.LE SB0, 0x1 ;  /* 0x000080400000791a */ /* 0x000fc80000000000 */
        /* <DEDUP_REMOVED lines=67> */
[----:B---3--:R-:W-:Y:S04]  /*2510*/  LDSM.16.M88.4 R16, [R135+0x10100] ;  /* 0x010100008710783b */ /* 0x008fe80000000200 */
[----:B------:R-:W2:Y:S04]  /*2520*/  LDSM.16.M88.4 R24, [R135+0x10900] ;  /* 0x010900008718783b */ /* 0x000ea80000000200 */
[----:B------:R-:W3:Y:S04]  /*2530*/  LDSM.16.M88.4 R28, [R135+0x11100] ;  /* 0x01110000871c783b */ /* 0x000ee80000000200 */
[----:B------:R-:W-:Y:S04]  /*2540*/  LDSM.16.M88.4 R36, [R242] ;  /* 0x00000000f224783b */ /* 0x000fe80000000200 */
[----:B------:R-:W4:Y:S04]  /*2550*/  LDSM.16.M88.4 R44, [R242+0x800] ;  /* 0x00080000f22c783b */ /* 0x000f280000000200 */
[----:B------:R-:W5:Y:S04]  /*2560*/  LDSM.16.M88.4 R52, [R242+0x1000] ;  /* 0x00100000f234783b */ /* 0x000f680000000200 */
        /* <DEDUP_REMOVED lines=8> */
[C---:B------:R-:W-:Y:S01]  /*25f0*/  IMAD.IADD R238, R242.reuse, 0x1, R2 ;  /* 0x00000001f2ee7824 */ /* 0x040fe200078e0202 */
[----:B------:R-:W-:-:S05]  /*2600*/  IADD3 R2, R242, 0x800, RZ ;  /* 0x00000800f2027810 */ /* 0x000fca0007ffe0ff */
[----:B------:R-:W-:Y:S01]  /*2610*/  STL [R1], R2 ;  /* 0x0000000201007387 */ /* 0x000fe20000100800 */
[----:B--2---:R-:W-:Y:S03]  /*2620*/  HMMA.16816.F32.BF16 R20, R160, R24, RZ ;  /* 0x00000018a014723c */ /* 0x004fe600000418ff */
[----:B------:R2:W-:Y:S01]  /*2630*/  LDGSTS.E.BYPASS.LTC128B.128 [R68+0x1900], [R12.64+0x80], !P0 ;  /* 0x019000800c447fae */ /* 0x0005e2000c101d50 */
[----:B------:R-:W-:-:S04]  /*2640*/  ISETP.LT.OR P0, PT, R5, 0x1, !P1 ;  /* 0x000000010500780c */ /* 0x000fc80004f01670 */
[C---:B------:R-:W-:Y:S09]  /*2650*/  HMMA.16816.F32.BF16 R24, R160.reuse, R26, RZ ;  /* 0x0000001aa018723c */ /* 0x040ff200000418ff */
[----:B------:R2:W-:Y:S01]  /*2660*/  LDGSTS.E.BYPASS.LTC128B.128 [R68+0x3100], [R12.64+0x100], !P0 ;  /* 0x031001000c447fae */ /* 0x0005e2000c101d50 */
[----:B------:R-:W-:Y:S01]  /*2670*/  LOP3.LUT P0, RZ, R6, 0x8, RZ, 0xc0, !PT ;  /* 0x0000000806ff7812 */ /* 0x000fe2000780c0ff */
[----:B---3--:R-:W-:Y:S03]  /*2680*/  HMMA.16816.F32.BF16 R32, R160, R28, RZ ;  /* 0x0000001ca020723c */ /* 0x008fe600000418ff */
[----:B------:R-:W-:-:S05]  /*2690*/  ISETP.LT.OR P3, PT, R5, 0x1, !P0 ;  /* 0x000000010500780c */ /* 0x000fca0004761670 */
[----:B------:R-:W-:Y:S08]  /*26a0*/  HMMA.16816.F32.BF16 R40, R160, R30, RZ ;  /* 0x0000001ea028723c */ /* 0x000ff000000418ff */
[----:B------:R2:W-:Y:S01]  /*26b0*/  LDGSTS.E.BYPASS.LTC128B.128 [R68+0x4900], [R12.64+0x180], !P3 ;  /* 0x049001800c447fae */ /* 0x0005e2000d901d50 */
[----:B------:R-:W-:Y:S01]  /*26c0*/  ISETP.NE.AND P3, PT, R11, RZ, PT ;  /* 0x000000ff0b00720c */ /* 0x000fe20003f65270 */
[----:B----4-:R-:W-:Y:S08]  /*26d0*/  HMMA.16816.F32.BF16 R20, R164, R44, R20 ;  /* 0x0000002ca414723c */ /* 0x010ff00000041814 */
[----:B-1----:R-:W-:Y:S04]  /*26e0*/  HMMA.16816.F32.BF16 R8, R160, R16, RZ ;  /* 0x00000010a008723c */ /* 0x002fe800000418ff */
[----:B------:R-:W-:-:S02]  /*26f0*/  @!P3 ISETP.LT.OR P6, PT, R5, 0x21, !P6 ;  /* 0x000000210500b80c */ /* 0x000fc400077c1670 */
[C---:B------:R-:W-:Y:S02]  /*2700*/  @!P3 ISETP.LT.OR P2, PT, R5.reuse, 0x21, !P2 ;  /* 0x000000210500b80c */ /* 0x040fe40005741670 */
[C---:B------:R-:W-:Y:S01]  /*2710*/  @!P3 ISETP.LT.OR P1, PT, R5.reuse, 0x21, !P1 ;  /* 0x000000210500b80c */ /* 0x040fe20004f21670 */
[----:B------:R-:W-:Y:S01]  /*2720*/  HMMA.16816.F32.BF16 R16, R160, R18, RZ ;  /* 0x00000012a010723c */ /* 0x000fe200000418ff */
[----:B------:R-:W-:-:S07]  /*2730*/  @!P3 ISETP.LT.OR P0, PT, R5, 0x21, !P0 ;  /* 0x000000210500b80c */ /* 0x000fce0004701670 */
[----:B------:R2:W-:Y:S01]  /*2740*/  @!P3 LDGSTS.E.BYPASS.LTC128B.128 [R68+0x1100], [R14.64], !P6 ;  /* 0x011000000e44bfae */ /* 0x0005e2000f101d50 */
[C---:B------:R-:W-:Y:S01]  /*2750*/  HMMA.16816.F32.BF16 R24, R164.reuse, R46, R24 ;  /* 0x0000002ea418723c */ /* 0x040fe20000041818 */
[----:B------:R-:W-:Y:S02]  /*2760*/  ISETP.NE.AND P6, PT, R7, RZ, PT ;  /* 0x000000ff0700720c */ /* 0x000fe40003fc5270 */
[----:B------:R2:W-:Y:S04]  /*2770*/  @!P3 LDGSTS.E.BYPASS.LTC128B.128 [R68+0x2900], [R14.64+0x80], !P2 ;  /* 0x029000800e44bfae */ /* 0x0005e8000d101d50 */
[----:B------:R2:W-:Y:S01]  /*2780*/  @!P3 LDGSTS.E.BYPASS.LTC128B.128 [R68+0x4100], [R14.64+0x100], !P1 ;  /* 0x041001000e44bfae */ /* 0x0005e2000c901d50 */
[----:B------:R-:W-:Y:S03]  /*2790*/  HMMA.16816.F32.BF16 R8, R164, R36, R8 ;  /* 0x00000024a408723c */ /* 0x000fe60000041808 */
[----:B------:R2:W-:Y:S01]  /*27a0*/  @!P3 LDGSTS.E.BYPASS.LTC128B.128 [R68+0x5900], [R14.64+0x180], !P0 ;  /* 0x059001800e44bfae */ /* 0x0005e2000c101d50 */
[----:B------:R-:W-:-:S03]  /*27b0*/  PLOP3.LUT P0, PT, PT, PT, UP0, 0x40, 0x0 ;  /* 0x000000000000781c */ /* 0x000fc60003f0e808 */
[----:B------:R-:W1:Y:S01]  /*27c0*/  LDSM.16.M88.4 R48, [R241+0x10100] ;  /* 0x01010000f130783b */ /* 0x000e620000000200 */
[C---:B------:R-:W-:Y:S03]  /*27d0*/  HMMA.16816.F32.BF16 R16, R164.reuse, R38, R16 ;  /* 0x00000026a410723c */ /* 0x040fe60000041810 */
[----:B------:R-:W3:Y:S04]  /*27e0*/  LDSM.16.M88.4 R56, [R241+0x10900] ;  /* 0x01090000f138783b */ /* 0x000ee80000000200 */
[----:B------:R-:W4:Y:S01]  /*27f0*/  LDSM.16.M88.4 R60, [R241+0x11100] ;  /* 0x01110000f13c783b */ /* 0x000f220000000200 */
[C---:B-----5:R-:W-:Y:S03]  /*2800*/  HMMA.16816.F32.BF16 R28, R164.reuse, R52, R32 ;  /* 0x00000034a41c723c */ /* 0x060fe60000041820 */
[----:B------:R-:W-:Y:S04]  /*2810*/  LDSM.16.M88.4 R36, [R135+0x11900] ;  /* 0x011900008724783b */ /* 0x000fe80000000200 */
[----:B------:R-:W-:Y:S01]  /*2820*/  LDSM.16.M88.4 R44, [R135+0x12100] ;  /* 0x01210000872c783b */ /* 0x000fe20000000200 */
[----:B------:R-:W-:Y:S03]  /*2830*/  HMMA.16816.F32.BF16 R32, R164, R54, R40 ;  /* 0x00000036a420723c */ /* 0x000fe60000041828 */
[----:B------:R-:W-:Y:S04]  /*2840*/  LDSM.16.M88.4 R40, [R238+0x800] ;  /* 0x00080000ee28783b */ /* 0x000fe80000000200 */
[----:B--2---:R-:W2:Y:S04]  /*2850*/  LDSM.16.M88.4 R12, [R238] ;  /* 0x00000000ee0c783b */ /* 0x004ea80000000200 */
[----:B------:R-:W5:Y:S04]  /*2860*/  LDSM.16.M88.4 R52, [R238+0x1000] ;  /* 0x00100000ee34783b */ /* 0x000f680000000200 */
[----:B------:R-:W0:Y:S01]  /*2870*/  LDGDEPBAR ;  /* 0x00000000000079af */ /* 0x000e220000000000 */
[C---:B-1----:R-:W-:Y:S08]  /*2880*/  HMMA.16816.F32.BF16 R8, R180.reuse, R48, R8 ;  /* 0x00000030b408723c */ /* 0x042ff00000041808 */
[C---:B------:R-:W-:Y:S01]  /*2890*/  HMMA.16816.F32.BF16 R16, R180.reuse, R50, R16 ;  /* 0x00000032b410723c */ /* 0x040fe20000041810 */
[----:B------:R-:W-:Y:S07]  /*28a0*/  LDSM.16.M88.4 R48, [R242+0x2800] ;  /* 0x00280000f230783b */ /* 0x000fee0000000200 */
[C---:B---3--:R-:W-:Y:S08]  /*28b0*/  HMMA.16816.F32.BF16 R20, R180.reuse, R56, R20 ;  /* 0x00000038b414723c */ /* 0x048ff00000041814 */
[C---:B------:R-:W-:Y:S01]  /*28c0*/  HMMA.16816.F32.BF16 R24, R180.reuse, R58, R24 ;  /* 0x0000003ab418723c */ /* 0x040fe20000041818 */
[----:B------:R-:W1:Y:S07]  /*28d0*/  LDSM.16.M88.4 R56, [R135+0x12900] ;  /* 0x012900008738783b */ /* 0x000e6e0000000200 */
[C---:B----4-:R-:W-:Y:S08]  /*28e0*/  HMMA.16816.F32.BF16 R28, R180.reuse, R60, R28 ;  /* 0x0000003cb41c723c */ /* 0x050ff0000004181c */
[----:B------:R-:W-:Y:S01]  /*28f0*/  HMMA.16816.F32.BF16 R32, R180, R62, R32 ;  /* 0x0000003eb420723c */ /* 0x000fe20000041820 */
[----:B------:R-:W-:Y:S07]  /*2900*/  LDSM.16.M88.4 R60, [R135+0x15900] ;  /* 0x01590000873c783b */ /* 0x000fee0000000200 */
[C---:B--2---:R-:W-:Y:S08]  /*2910*/  HMMA.16816.F32.BF16 R8, R184.reuse, R12, R8 ;  /* 0x0000000cb808723c */ /* 0x044ff00000041808 */
[C---:B------:R-:W-:Y:S01]  /*2920*/  HMMA.16816.F32.BF16 R16, R184.reuse, R14, R16 ;  /* 0x0000000eb810723c */ /* 0x040fe20000041810 */
[----:B------:R-:W2:Y:S07]  /*2930*/  LDSM.16.M88.4 R12, [R242+0x1800] ;  /* 0x00180000f20c783b */ /* 0x000eae0000000200 */
[C---:B------:R-:W-:Y:S08]  /*2940*/  HMMA.16816.F32.BF16 R20, R184.reuse, R40, R20 ;  /* 0x00000028b814723c */ /* 0x040ff00000041814 */
[C---:B------:R-:W-:Y:S01]  /*2950*/  HMMA.16816.F32.BF16 R24, R184.reuse, R42, R24 ;  /* 0x0000002ab818723c */ /* 0x040fe20000041818 */
[----:B------:R-:W3:Y:S07]  /*2960*/  LDSM.16.M88.4 R40, [R242+0x2000] ;  /* 0x00200000f228783b */ /* 0x000eee0000000200 */
[C---:B-----5:R-:W-:Y:S08]  /*2970*/  HMMA.16816.F32.BF16 R28, R184.reuse, R52, R28 ;  /* 0x00000034b81c723c */ /* 0x060ff0000004181c */
[----:B------:R-:W-:Y:S01]  /*2980*/  HMMA.16816.F32.BF16 R32, R184, R54, R32 ;  /* 0x00000036b820723c */ /* 0x000fe20000041820 */
[----:B------:R-:W-:Y:S07]  /*2990*/  LDSM.16.M88.4 R52, [R238+0x2800] ;  /* 0x00280000ee34783b */ /* 0x000fee0000000200 */
[C---:B------:R-:W-:Y:S08]  /*29a0*/  HMMA.16816.F32.BF16 R8, R188.reuse, R36, R8 ;  /* 0x00000024bc08723c */ /* 0x040ff00000041808 */
[C---:B------:R-:W-:Y:S01]  /*29b0*/  HMMA.16816.F32.BF16 R16, R188.reuse, R38, R16 ;  /* 0x00000026bc10723c */ /* 0x040fe20000041810 */
[----:B------:R-:W4:Y:S07]  /*29c0*/  LDSM.16.M88.4 R36, [R241+0x11900] ;  /* 0x01190000f124783b */ /* 0x000f2e0000000200 */
[C---:B------:R-:W-:Y:S08]  /*29d0*/  HMMA.16816.F32.BF16 R20, R188.reuse, R44, R20 ;  /* 0x0000002cbc14723c */ /* 0x040ff00000041814 */
[C---:B------:R-:W-:Y:S01]  /*29e0*/  HMMA.16816.F32.BF16 R24, R188.reuse, R46, R24 ;  /* 0x0000002ebc18723c */ /* 0x040fe20000041818 */
[----:B------:R-:W5:Y:S07]  /*29f0*/  LDSM.16.M88.4 R44, [R241+0x12100] ;  /* 0x01210000f12c783b */ /* 0x000f6e0000000200 */
        /* <DEDUP_REMOVED lines=9> */
[C---:B------:R-:W-:Y:S08]  /*2a90*/  HMMA.16816.F32.BF16 R28, R192.reuse, R48, R28 ;  /* 0x00000030c01c723c */ /* 0x040ff0000004181c */
[----:B------:R-:W-:Y:S01]  /*2aa0*/  HMMA.16816.F32.BF16 R32, R192, R50, R32 ;  /* 0x00000032c020723c */ /* 0x000fe20000041820 */
[----:B------:R-:W-:Y:S07]  /*2ab0*/  LDSM.16.M88.4 R48, [R135+0x13900] ;  /* 0x013900008730783b */ /* 0x000fee0000000200 */
[C---:B----4-:R-:W-:Y:S08]  /*2ac0*/  HMMA.16816.F32.BF16 R8, R196.reuse, R36, R8 ;  /* 0x00000024c408723c */ /* 0x050ff00000041808 */
[C---:B------:R-:W-:Y:S01]  /*2ad0*/  HMMA.16816.F32.BF16 R16, R196.reuse, R38, R16 ;  /* 0x00000026c410723c */ /* 0x040fe20000041810 */
[----:B------:R-:W4:Y:S07]  /*2ae0*/  LDSM.16.M88.4 R36, [R135+0x13100] ;  /* 0x013100008724783b */ /* 0x000f2e0000000200 */
[C---:B-----5:R-:W-:Y:S08]  /*2af0*/  HMMA.16816.F32.BF16 R20, R196.reuse, R44, R20 ;  /* 0x0000002cc414723c */ /* 0x060ff00000041814 */
[C---:B------:R-:W-:Y:S01]  /*2b00*/  HMMA.16816.F32.BF16 R24, R196.reuse, R46, R24 ;  /* 0x0000002ec418723c */ /* 0x040fe20000041818 */
[----:B------:R-:W-:Y:S07]  /*2b10*/  LDSM.16.M88.4 R44, [R242+0x3800] ;  /* 0x00380000f22c783b */ /* 0x000fee0000000200 */
        /* <DEDUP_REMOVED lines=8> */
[----:B------:R-:W-:Y:S07]  /*2ba0*/  LDSM.16.M88.4 R40, [R241+0x13100] ;  /* 0x01310000f128783b */ /* 0x000fee0000000200 */
[C---:B------:R-:W-:Y:S08]  /*2bb0*/  HMMA.16816.F32.BF16 R28, R200.reuse, R52, R28 ;  /* 0x00000034c81c723c */ /* 0x040ff0000004181c */
[----:B------:R-:W-:Y:S01]  /*2bc0*/  HMMA.16816.F32.BF16 R32, R200, R54, R32 ;  /* 0x00000036c820723c */ /* 0x000fe20000041820 */
[----:B------:R-:W3:Y:S07]  /*2bd0*/  LDSM.16.M88.4 R52, [R242+0x4000] ;  /* 0x00400000f234783b */ /* 0x000eee0000000200 */
[C---:B----4-:R-:W-:Y:S08]  /*2be0*/  HMMA.16816.F32.BF16 R8, R204.reuse, R36, R8 ;  /* 0x00000024cc08723c */ /* 0x050ff00000041808 */
[C---:B------:R-:W-:Y:S01]  /*2bf0*/  HMMA.16816.F32.BF16 R16, R204.reuse, R38, R16 ;  /* 0x00000026cc10723c */ /* 0x040fe20000041810 */
[----:B------:R-:W-:Y:S07]  /*2c00*/  LDSM.16.M88.4 R36, [R238+0x3000] ;  /* 0x00300000ee24783b */ /* 0x000fee0000000200 */
[C---:B------:R-:W-:Y:S08]  /*2c10*/  HMMA.16816.F32.BF16 R20, R204.reuse, R48, R20 ;  /* 0x00000030cc14723c */ /* 0x040ff00000041814 */
[C---:B------:R-:W-:Y:S01]  /*2c20*/  HMMA.16816.F32.BF16 R24, R204.reuse, R50, R24 ;  /* 0x00000032cc18723c */ /* 0x040fe20000041818 */
[----:B------:R-:W4:Y:S07]  /*2c30*/  LDSM.16.M88.4 R48, [R241+0x13900] ;  /* 0x01390000f130783b */ /* 0x000f2e0000000200 */
[C---:B-1----:R-:W-:Y:S08]  /*2c40*/  HMMA.16816.F32.BF16 R28, R204.reuse, R56, R28 ;  /* 0x00000038cc1c723c */ /* 0x042ff0000004181c */
[----:B------:R-:W-:Y:S01]  /*2c50*/  HMMA.16816.F32.BF16 R32, R204, R58, R32 ;  /* 0x0000003acc20723c */ /* 0x000fe20000041820 */
[----:B------:R-:W1:Y:S07]  /*2c60*/  LDSM.16.M88.4 R56, [R241+0x14100] ;  /* 0x01410000f138783b */ /* 0x000e6e0000000200 */
[C---:B--2---:R-:W-:Y:S08]  /*2c70*/  HMMA.16816.F32.BF16 R8, R208.reuse, R12, R8 ;  /* 0x0000000cd008723c */ /* 0x044ff00000041808 */
[C---:B------:R-:W-:Y:S08]  /*2c80*/  HMMA.16816.F32.BF16 R16, R208.reuse, R14, R16 ;  /* 0x0000000ed010723c */ /* 0x040ff00000041810 */
[C---:B------:R-:W-:Y:S08]  /*2c90*/  HMMA.16816.F32.BF16 R20, R208.reuse, R44, R20 ;  /* 0x0000002cd014723c */ /* 0x040ff00000041814 */
[C---:B------:R-:W-:Y:S01]  /*2ca0*/  HMMA.16816.F32.BF16 R24, R208.reuse, R46, R24 ;  /* 0x0000002ed018723c */ /* 0x040fe20000041818 */
[----:B------:R-:W2:Y:S07]  /*2cb0*/  LDSM.16.M88.4 R44, [R238+0x3800] ;  /* 0x00380000ee2c783b */ /* 0x000eae0000000200 */
[C---:B---3--:R-:W-:Y:S08]  /*2cc0*/  HMMA.16816.F32.BF16 R28, R208.reuse, R52, R28 ;  /* 0x00000034d01c723c */ /* 0x048ff0000004181c */
[----:B------:R-:W-:Y:S01]  /*2cd0*/  HMMA.16816.F32.BF16 R32, R208, R54, R32 ;  /* 0x00000036d020723c */ /* 0x000fe20000041820 */
[----:B------:R-:W3:Y:S07]  /*2ce0*/  LDSM.16.M88.4 R52, [R238+0x4000] ;  /* 0x00400000ee34783b */ /* 0x000eee0000000200 */
[C---:B------:R-:W-:Y:S08]  /*2cf0*/  HMMA.16816.F32.BF16 R12, R212.reuse, R40, R8 ;  /* 0x00000028d40c723c */ /* 0x040ff00000041808 */
[C---:B------:R-:W-:Y:S01]  /*2d00*/  HMMA.16816.F32.BF16 R8, R212.reuse, R42, R16 ;  /* 0x0000002ad408723c */ /* 0x040fe20000041810 */
[----:B------:R-:W5:Y:S07]  /*2d10*/  LDSM.16.M88.4 R40, [R135+0x14900] ;  /* 0x014900008728783b */ /* 0x000f6e0000000200 */
[C---:B----4-:R-:W-:Y:S08]  /*2d20*/  HMMA.16816.F32.BF16 R20, R212.reuse, R48, R20 ;  /* 0x00000030d414723c */ /* 0x050ff00000041814 */
[C---:B------:R-:W-:Y:S01]  /*2d30*/  HMMA.16816.F32.BF16 R24, R212.reuse, R50, R24 ;  /* 0x00000032d418723c */ /* 0x040fe20000041818 */
[----:B------:R-:W4:Y:S07]  /*2d40*/  LDSM.16.M88.4 R48, [R135+0x15100] ;  /* 0x015100008730783b */ /* 0x000f2e0000000200 */
[C---:B-1----:R-:W-:Y:S08]  /*2d50*/  HMMA.16816.F32.BF16 R28, R212.reuse, R56, R28 ;  /* 0x00000038d41c723c */ /* 0x042ff0000004181c */
[----:B------:R-:W-:Y:S01]  /*2d60*/  HMMA.16816.F32.BF16 R32, R212, R58, R32 ;  /* 0x0000003ad420723c */ /* 0x000fe20000041820 */
[----:B------:R-:W-:Y:S07]  /*2d70*/  LDSM.16.M88.4 R56, [R242+0x5800] ;  /* 0x00580000f238783b */ /* 0x000fee0000000200 */
[C---:B------:R-:W-:Y:S08]  /*2d80*/  HMMA.16816.F32.BF16 R16, R216.reuse, R36, R12 ;  /* 0x00000024d810723c */ /* 0x040ff0000004180c */
[C---:B------:R-:W-:Y:S01]  /*2d90*/  HMMA.16816.F32.BF16 R12, R216.reuse, R38, R8 ;  /* 0x00000026d80c723c */ /* 0x040fe20000041808 */
[----:B------:R-:W1:Y:S07]  /*2da0*/  LDSM.16.M88.4 R36, [R242+0x4800] ;  /* 0x00480000f224783b */ /* 0x000e6e0000000200 */
[C---:B--2---:R-:W-:Y:S08]  /*2db0*/  HMMA.16816.F32.BF16 R8, R216.reuse, R44, R20 ;  /* 0x0000002cd808723c */ /* 0x044ff00000041814 */
[C---:B------:R-:W-:Y:S01]  /*2dc0*/  HMMA.16816.F32.BF16 R24, R216.reuse, R46, R24 ;  /* 0x0000002ed818723c */ /* 0x040fe20000041818 */
[----:B------:R-:W2:Y:S07]  /*2dd0*/  LDSM.16.M88.4 R44, [R242+0x5000] ;  /* 0x00500000f22c783b */ /* 0x000eae0000000200 */
[C---:B---3--:R-:W-:Y:S08]  /*2de0*/  HMMA.16816.F32.BF16 R28, R216.reuse, R52, R28 ;  /* 0x00000034d81c723c */ /* 0x048ff0000004181c */
[----:B------:R-:W-:Y:S01]  /*2df0*/  HMMA.16816.F32.BF16 R32, R216, R54, R32 ;  /* 0x00000036d820723c */ /* 0x000fe20000041820 */
[----:B------:R-:W-:Y:S07]  /*2e00*/  LDSM.16.M88.4 R52, [R241+0x15100] ;  /* 0x01510000f134783b */ /* 0x000fee0000000200 */
[C---:B-----5:R-:W-:Y:S08]  /*2e10*/  HMMA.16816.F32.BF16 R20, R220.reuse, R40, R16 ;  /* 0x00000028dc14723c */ /* 0x060ff00000041810 */
[C---:B------:R-:W-:Y:S01]  /*2e20*/  HMMA.16816.F32.BF16 R16, R220.reuse, R42, R12 ;  /* 0x0000002adc10723c */ /* 0x040fe2000004180c */
[----:B------:R-:W-:Y:S07]  /*2e30*/  LDSM.16.M88.4 R40, [R238+0x5000] ;  /* 0x00500000ee28783b */ /* 0x000fee0000000200 */
[C---:B----4-:R-:W-:Y:S08]  /*2e40*/  HMMA.16816.F32.BF16 R12, R220.reuse, R48, R8 ;  /* 0x00000030dc0c723c */ /* 0x050ff00000041808 */
[C---:B------:R-:W-:Y:S01]  /*2e50*/  HMMA.16816.F32.BF16 R8, R220.reuse, R50, R24 ;  /* 0x00000032dc08723c */ /* 0x040fe20000041818 */
[----:B------:R-:W3:Y:S07]  /*2e60*/  LDSM.16.M88.4 R48, [R241+0x14900] ;  /* 0x01490000f130783b */ /* 0x000eee0000000200 */
[C---:B------:R-:W-:Y:S08]  /*2e70*/  HMMA.16816.F32.BF16 R28, R220.reuse, R60, R28 ;  /* 0x0000003cdc1c723c */ /* 0x040ff0000004181c */
[----:B------:R-:W-:Y:S01]  /*2e80*/  HMMA.16816.F32.BF16 R32, R220, R62, R32 ;  /* 0x0000003edc20723c */ /* 0x000fe20000041820 */
[----:B------:R-:W4:Y:S07]  /*2e90*/  LDSM.16.M88.4 R60, [R241+0x15900] ;  /* 0x01590000f13c783b */ /* 0x000f2e0000000200 */
[C---:B-1----:R-:W-:Y:S08]  /*2ea0*/  HMMA.16816.F32.BF16 R24, R224.reuse, R36, R20 ;  /* 0x00000024e018723c */ /* 0x042ff00000041814 */
[C---:B------:R-:W-:Y:S01]  /*2eb0*/  HMMA.16816.F32.BF16 R20, R224.reuse, R38, R16 ;  /* 0x00000026e014723c */ /* 0x040fe20000041810 */
[----:B------:R-:W-:Y:S07]  /*2ec0*/  LDSM.16.M88.4 R36, [R238+0x5800] ;  /* 0x00580000ee24783b */ /* 0x000fee0000000200 */
[C---:B--2---:R-:W-:Y:S08]  /*2ed0*/  HMMA.16816.F32.BF16 R16, R224.reuse, R44, R12 ;  /* 0x0000002ce010723c */ /* 0x044ff0000004180c */
[----:B------:R-:W-:Y:S01]  /*2ee0*/  HMMA.16816.F32.BF16 R12, R224, R46, R8 ;  /* 0x0000002ee00c723c */ /* 0x000fe20000041808 */
[----:B------:R-:W1:Y:S01]  /*2ef0*/  LDSM.16.M88.4 R44, [R238+0x4800] ;  /* 0x00480000ee2c783b */ /* 0x000e620000000200 */
[----:B------:R-:W-:-:S06]  /*2f00*/  DEPBAR.LE SB0, 0x0 ;  /* 0x000080000000791a */ /* 0x000fcc0000000000 */
[C---:B------:R-:W-:Y:S08]  /*2f10*/  HMMA.16816.F32.BF16 R8, R224.reuse, R56, R28 ;  /* 0x00000038e008723c */ /* 0x040ff0000004181c */
[----:B------:R-:W-:Y:S08]  /*2f20*/  HMMA.16816.F32.BF16 R32, R224, R58, R32 ;  /* 0x0000003ae020723c */ /* 0x000ff00000041820 */
[C---:B---3--:R-:W-:Y:S08]  /*2f30*/  HMMA.16816.F32.BF16 R28, R228.reuse, R48, R24 ;  /* 0x00000030e41c723c */ /* 0x048ff00000041818 */
[C---:B------:R-:W-:Y:S08]  /*2f40*/  HMMA.16816.F32.BF16 R24, R228.reuse, R50, R20 ;  /* 0x00000032e418723c */ /* 0x040ff00000041814 */
[C---:B------:R-:W-:Y:S08]  /*2f50*/  HMMA.16816.F32.BF16 R20, R228.reuse, R52, R16 ;  /* 0x00000034e414723c */ /* 0x040ff00000041810 */
[C---:B------:R-:W-:Y:S08]  /*2f60*/  HMMA.16816.F32.BF16 R16, R228.reuse, R54, R12 ;  /* 0x00000036e410723c */ /* 0x040ff0000004180c */
[C---:B----4-:R-:W-:Y:S08]  /*2f70*/  HMMA.16816.F32.BF16 R12, R228.reuse, R60, R8 ;  /* 0x0000003ce40c723c */ /* 0x050ff00000041808 */
[----:B------:R-:W-:Y:S08]  /*2f80*/  HMMA.16816.F32.BF16 R8, R228, R62, R32 ;  /* 0x0000003ee408723c */ /* 0x000ff00000041820 */
[C---:B-1----:R-:W-:Y:S08]  /*2f90*/  HMMA.16816.F32.BF16 R32, R232.reuse, R44, R28 ;  /* 0x0000002ce820723c */ /* 0x042ff0000004181c */
[C---:B------:R-:W-:Y:S08]  /*2fa0*/  HMMA.16816.F32.BF16 R44, R232.reuse, R46, R24 ;  /* 0x0000002ee82c723c */ /* 0x040ff00000041818 */
[C---:B------:R-:W-:Y:S08]  /*2fb0*/  HMMA.16816.F32.BF16 R28, R232.reuse, R40, R20 ;  /* 0x00000028e81c723c */ /* 0x040ff00000041814 */
[C---:B------:R-:W-:Y:S08]  /*2fc0*/  HMMA.16816.F32.BF16 R24, R232.reuse, R36, R12 ;  /* 0x00000024e818723c */ /* 0x040ff0000004180c */
[C---:B------:R-:W-:Y:S08]  /*2fd0*/  HMMA.16816.F32.BF16 R40, R232.reuse, R42, R16 ;  /* 0x0000002ae828723c */ /* 0x040ff00000041810 */
[----:B------:R-:W-:Y:S01]  /*2fe0*/  HMMA.16816.F32.BF16 R36, R232, R38, R8 ;  /* 0x00000026e824723c */ /* 0x000fe20000041808 */
[----:B------:R-:W-:Y:S06]  /*2ff0*/  BAR.SYNC.DEFER_BLOCKING 0x0 ;  /* 0x0000000000007b1d */ /* 0x000fec0000010000 */
[----:B------:R-:W-:Y:S05]  /*3000*/  @P0 BRA `(.L_x_2918) ;  /* 0x000001f000000947 */ /* 0x000fea0003800000 */
[----:B------:R-:W-:Y:S01]  /*3010*/  IADD3 R2, -R69, 0x30, RZ ;  /* 0x0000003045027810 */ /* 0x000fe20007ffe1ff */
[----:B------:R-:W-:Y:S01]  /*3020*/  UIADD3 UR5, UR8, -0x2, URZ ;  /* 0xfffffffe08057890 */ /* 0x000fe2000fffe03f */
[----:B------:R-:W-:-:S02]  /*3030*/  IMAD.U32 R5, RZ, RZ, UR15 ;  /* 0x0000000fff057e24 */ /* 0x000fc4000f8e00ff */
[----:B------:R-:W-:Y:S01]  /*3040*/  ISETP.GE.AND P0, PT, R2, 0x21, PT ;  /* 0x000000210200780c */ /* 0x000fe20003f06270 */
[----:B------:R-:W-:Y:S01]  /*3050*/  USHF.R.S32.HI UR4, URZ, 0x1f, UR5 ;  /* 0x0000001f3f047899 */ /* 0x000fe20008011405 */
[----:B------:R-:W-:Y:S01]  /*3060*/  IMAD.U32 R7, RZ, RZ, UR6 ;  /* 0x00000006ff077e24 */ /* 0x000fe2000f8e00ff */
[----:B------:R-:W-:Y:S02]  /*3070*/  UIMAD UR21, UR21, UR5, URZ ;  /* 0x00000005151572a4 */ /* 0x000fe4000f8e023f */
        /* <DEDUP_REMOVED lines=24> */
.L_x_2918:
[----:B------:R-:W-:Y:S01]  /*3200*/  LOP3.LUT R2, R66, 0xffffffe0, RZ, 0xc0, !PT ;  /* 0xffffffe042027812 */ /* 0x000fe200078ec0ff */
[----:B------:R-:W-:Y:S01]  /*3210*/  UISETP.NE.AND UP1, UPT, UR14, URZ, UPT ;  /* 0x0000003f0e00728c */ /* 0x000fe2000bf25270 */
[----:B------:R-:W-:Y:S01]  /*3220*/  LEA.HI R5, R67, R132, RZ, 0x2 ;  /* 0x0000008443057211 */ /* 0x000fe200078f10ff */
[----:B------:R-:W-:Y:S01]  /*3230*/  UISETP.NE.AND UP0, UPT, UR13, URZ, UPT ;  /* 0x0000003f0d00728c */ /* 0x000fe2000bf05270 */
[----:B-1----:R-:W-:Y:S01]  /*3240*/  SHF.R.S32.HI R7, RZ, 0x1f, R65 ;  /* 0x0000001fff077819 */ /* 0x002fe20000011441 */
[C---:B------:R-:W-:Y:S01]  /*3250*/  IMAD.IADD R2, R132.reuse, 0x1, -R2 ;  /* 0x0000000184027824 */ /* 0x040fe200078e0a02 */
[----:B------:R-:W-:Y:S01]  /*3260*/  LOP3.LUT R5, R5, 0xfffffffc, RZ, 0xc0, !PT ;  /* 0xfffffffc05057812 */ /* 0x000fe200078ec0ff */
[----:B------:R-:W-:Y:S01]  /*3270*/  ULDC UR7, c[0x0][0x324] ;  /* 0x0000c90000077ab9 */ /* 0x000fe20000000800 */
[----:B------:R-:W-:Y:S01]  /*3280*/  LEA.HI R7, R7, R65, RZ, 0x3 ;  /* 0x0000004107077211 */ /* 0x000fe200078f18ff */
[----:B------:R-:W-:Y:S01]  /*3290*/  ULOP3.LUT UR7, URZ, UR7, URZ, 0x33, !UPT ;  /* 0x000000073f077292 */ /* 0x000fe2000f8e333f */
[----:B------:R-:W-:Y:S01]  /*32a0*/  SHF.R.S32.HI R6, RZ, 0x1f, R2 ;  /* 0x0000001fff067819 */ /* 0x000fe20000011402 */
[----:B------:R-:W-:Y:S01]  /*32b0*/  IMAD.IADD R5, R132, 0x1, -R5 ;  /* 0x0000000184057824 */ /* 0x000fe200078e0a05 */
[----:B------:R-:W-:Y:S01]  /*32c0*/  LOP3.LUT R7, R7, 0xffffff8, RZ, 0xc0, !PT ;  /* 0x0ffffff807077812 */ /* 0x000fe200078ec0ff */
[----:B------:R-:W0:Y:S01]  /*32d0*/  LDGDEPBAR ;  /* 0x00000000000079af */ /* 0x000e220000000000 */
[----:B------:R-:W-:-:S02]  /*32e0*/  LEA.HI R6, R6, R2, RZ, 0x2 ;  /* 0x0000000206067211 */ /* 0x000fc400078f10ff */
[----:B------:R-:W-:Y:S01]  /*32f0*/  LEA.HI R8, R5, R5, RZ, 0x1 ;  /* 0x0000000505087211 */ /* 0x000fe200078f08ff */
[----:B------:R-:W-:Y:S01]  /*3300*/  IMAD.IADD R9, R65, 0x1, -R7 ;  /* 0x0000000141097824 */ /* 0x000fe200078e0a07 */
[----:B------:R-:W-:Y:S02]  /*3310*/  PLOP3.LUT P1, PT, PT, PT, UP1, 0x80, 0x0 ;  /* 0x000000000000781c */ /* 0x000fe40003f2f018 */
[----:B------:R-:W-:Y:S02]  /*3320*/  LEA.HI.SX32 R7, R6, UR11, 0x1e ;  /* 0x0000000b06077c11 */ /* 0x000fe4000f8ff2ff */
[----:B------:R-:W-:Y:S02]  /*3330*/  LOP3.LUT R8, R8, 0x1ffffffe, RZ, 0xc0, !PT ;  /* 0x1ffffffe08087812 */ /* 0x000fe400078ec0ff */
[----:B------:R-:W-:Y:S01]  /*3340*/  PLOP3.LUT P0, PT, PT, PT, UP1, 0x80, 0x0 ;  /* 0x000000000000781c */ /* 0x000fe20003f0f018 */
[----:B------:R-:W-:Y:S02]  /*3350*/  IMAD R7, R9, 0x10, R7 ;  /* 0x0000001009077824 */ /* 0x000fe400078e0207 */
[----:B------:R-:W-:-:S04]  /*3360*/  IMAD.IADD R5, R5, 0x1, -R8 ;  /* 0x0000000105057824 */ /* 0x000fc800078e0a08 */
[----:B------:R-:W-:-:S04]  /*3370*/  IMAD R10, R5, 0x8, R7 ;  /* 0x00000008050a7824 */ /* 0x000fc800078e0207 */
[----:B------:R-:W-:Y:S01]  /*3380*/  @P1 IMAD.HI.U32 R5, R10, c[0x0][0x2c8], RZ ;  /* 0x0000b2000a051a27 */ /* 0x000fe200078e00ff */
[----:B------:R1:W-:Y:S03]  /*3390*/  STL [R1+0x78], R10 ;  /* 0x0000780a01007387 */ /* 0x0003e60000100800 */
[----:B------:R-:W-:Y:S01]  /*33a0*/  IMAD.MOV.U32 R7, RZ, RZ, R10 ;  /* 0x000000ffff077224 */ /* 0x000fe200078e000a */
[----:B------:R-:W-:Y:S02]  /*33b0*/  @P0 SHF.R.U32.HI R7, RZ, c[0x0][0x2cc], R5 ;  /* 0x0000b300ff070a19 */ /* 0x000fe40000011605 */
[----:B------:R-:W-:Y:S02]  /*33c0*/  LOP3.LUT R5, R6, 0x7ffffffc, RZ, 0xc0, !PT ;  /* 0x7ffffffc06057812 */ /* 0x000fe400078ec0ff */
[----:B------:R-:W-:Y:S01]  /*33d0*/  PLOP3.LUT P0, PT, PT, PT, UP0, 0x40, 0x0 ;  /* 0x000000000000781c */ /* 0x000fe20003f0e808 */
[----:B------:R-:W2:Y:S02]  /*33e0*/  SHFL.IDX PT, R6, R7, RZ, 0x1c1f ;  /* 0x001c1fff07067589 */ /* 0x000ea400000e0000 */
[----:B------:R-:W-:-:S02]  /*33f0*/  IMAD.IADD R5, R2, 0x1, -R5 ;  /* 0x0000000102057824 */ /* 0x000fc400078e0a05 */
[----:B------:R-:W-:Y:S02]  /*3400*/  IMAD.U32 R2, RZ, RZ, UR18 ;  /* 0x00000012ff027e24 */ /* 0x000fe4000f8e00ff */
[----:B------:R-:W-:-:S05]  /*3410*/  IMAD.SHL.U32 R11, R5, 0x2, RZ ;  /* 0x00000002050b7824 */ /* 0x000fca00078e00ff */
[C---:B------:R-:W-:Y:S01]  /*3420*/  IADD3 R2, -R11.reuse, 0x1, R2 ;  /* 0x000000010b027810 */ /* 0x040fe20007ffe102 */
[----:B------:R3:W-:Y:S01]  /*3430*/  STL [R1+0x74], R11 ;  /* 0x0000740b01007387 */ /* 0x0007e20000100800 */
[----:B------:R-:W-:Y:S02]  /*3440*/  IADD3 R9, -R11, c[0x0][0x1d0], R64 ;  /* 0x000074000b097a10 */ /* 0x000fe40007ffe140 */
[----:B------:R-:W-:-:S04]  /*3450*/  IADD3 R2, R2, -c[0x0][0x168], RZ ;  /* 0x80005a0002027a10 */ /* 0x000fc80007ffe0ff */
[C---:B------:R-:W-:Y:S02]  /*3460*/  IADD3 R8, R2.reuse, c[0x0][0x328], RZ ;  /* 0x0000ca0002087a10 */ /* 0x040fe40007ffe0ff */
[----:B-1----:R-:W-:-:S03]  /*3470*/  IADD3 R10, R2, UR7, RZ ;  /* 0x00000007020a7c10 */ /* 0x002fc6000fffe0ff */
[--C-:B--2---:R-:W-:Y:S02]  /*3480*/  IMAD.IADD R5, R8, 0x1, R6.reuse ;  /* 0x0000000108057824 */ /* 0x104fe400078e0206 */
[----:B------:R-:W-:-:S03]  /*3490*/  IMAD.IADD R2, R10, 0x1, R6 ;  /* 0x000000010a027824 */ /* 0x000fc600078e0206 */
[----:B------:R-:W-:Y:S02]  /*34a0*/  IMNMX R5, R5, R9, PT ;  /* 0x0000000905057217 */ /* 0x000fe40003800200 */
[----:B---3--:R-:W-:Y:S01]  /*34b0*/  IADD3 R11, -R11, UR19, RZ ;  /* 0x000000130b0b7c10 */ /* 0x008fe2000fffe1ff */
[----:B------:R-:W-:Y:S05]  /*34c0*/  @P0 BRA `(.L_x_2919) ;  /* 0x0000015000000947 */ /* 0x000fea0003800000 */
[----:B------:R-:W-:Y:S01]  /*34d0*/  IADD3 R6, R6, c[0x0][0x1d0], RZ ;  /* 0x0000740006067a10 */ /* 0x000fe20007ffe0ff */
        /* <DEDUP_REMOVED lines=11> */
.L_x_2921:
[----:B------:R-:W-:-:S04]  /*3590*/  MOV R12, c[0x0][0x32c] ;  /* 0x0000cb00000c7a02 */ /* 0x000fc80000000f00 */
[----:B------:R-:W-:-:S13]  /*35a0*/  ISETP.NE.AND P0, PT, R12, 0x1, PT ;  /* 0x000000010c00780c */ /* 0x000fda0003f05270 */
[----:B------:R-:W-:-:S05]  /*35b0*/  @P0 IMAD.HI.U32 R12, R6, c[0x0][0x330], RZ ;  /* 0x0000cc00060c0a27 */ /* 0x000fca00078e00ff */
[----:B------:R-:W-:Y:S02]  /*35c0*/  @P0 SHF.R.U32.HI R6, RZ, c[0x0][0x334], R12 ;  /* 0x0000cd00ff060a19 */ /* 0x000fe4000001160c */
.L_x_2922:
[----:B------:R-:W-:Y:S05]  /*35d0*/  BSYNC B0 ;  /* 0x0000000000007941 */ /* 0x000fea0003800000 */
.L_x_2920:
[----:B------:R-:W-:-:S05]  /*35e0*/  IMAD R6, R6, c[0x0][0x32c], R11 ;  /* 0x0000cb0006067a24 */ /* 0x000fca00078e020b */
[----:B------:R-:W-:Y:S02]  /*35f0*/  IADD3 R12, R6, c[0x0][0x32c], RZ ;  /* 0x0000cb00060c7a10 */ /* 0x000fe40007ffe0ff */
[----:B------:R-:W-:Y:S02]  /*3600*/  IMNMX R2, R2, R6, !PT ;  /* 0x0000000602027217 */ /* 0x000fe40007800200 */
[----:B------:R-:W-:Y:S02]  /*3610*/  IMNMX R5, R5, R12, PT ;  /* 0x0000000c05057217 */ /* 0x000fe40003800200 */
.L_x_2919:
        /* <DEDUP_REMOVED lines=32> */
[----:B------:R-:W-:-:S02]  /*3820*/  FSEL R20, R44, -INF , !P1 ;  /* 0xff8000002c147808 */ /* 0x000fc40004800000 */
[----:B------:R-:W-:Y:S01]  /*3830*/  PLOP3.LUT P1, PT, PT, PT, UP0, 0x40, 0x0 ;  /* 0x000000000000781c */ /* 0x000fe20003f2e808 */
[----:B------:R-:W-:Y:S01]  /*3840*/  UISETP.GE.AND UP0, UPT, UR19, 0x2a, UPT ;  /* 0x0000002a1300788c */ /* 0x000fe2000bf06270 */
[----:B------:R-:W-:Y:S02]  /*3850*/  FSEL R19, R45, -INF , !P0 ;  /* 0xff8000002d137808 */ /* 0x000fe40004000000 */
[----:B------:R-:W-:Y:S01]  /*3860*/  PLOP3.LUT P0, PT, PT, PT, UP6, 0x40, 0x0 ;  /* 0x000000000000781c */ /* 0x000fe20003f0e868 */
[----:B------:R-:W-:Y:S01]  /*3870*/  UISETP.NE.AND UP6, UPT, UR13, URZ, UPT ;  /* 0x0000003f0d00728c */ /* 0x000fe2000bfc5270 */
[C---:B------:R-:W-:Y:S02]  /*3880*/  ISETP.GT.AND P1, PT, R2.reuse, 0x10, P1 ;  /* 0x000000100200780c */ /* 0x040fe40000f24270 */
[----:B------:R-:W-:Y:S02]  /*3890*/  ISETP.GT.AND P0, PT, R2, 0x11, P0 ;  /* 0x000000110200780c */ /* 0x000fe40000704270 */
[----:B------:R-:W-:-:S02]  /*38a0*/  ISETP.LT.OR P1, PT, R5, 0x11, P1 ;  /* 0x000000110500780c */ /* 0x000fc40000f21670 */
[----:B------:R-:W-:Y:S02]  /*38b0*/  ISETP.LT.OR P0, PT, R5, 0x12, P0 ;  /* 0x000000120500780c */ /* 0x000fe40000701670 */
[----:B------:R-:W-:Y:S02]  /*38c0*/  FSEL R18, R28, -INF , !P1 ;  /* 0xff8000001c127808 */ /* 0x000fe40004800000 */
[----:B------:R-:W-:Y:S02]  /*38d0*/  PLOP3.LUT P1, PT, PT, PT, UP5, 0x40, 0x0 ;  /* 0x000000000000781c */ /* 0x000fe40003f2e858 */
[----:B------:R-:W-:Y:S02]  /*38e0*/  FSEL R17, R29, -INF , !P0 ;  /* 0xff8000001d117808 */ /* 0x000fe40004000000 */
[----:B------:R-:W-:Y:S02]  /*38f0*/  PLOP3.LUT P0, PT, PT, PT, UP4, 0x40, 0x0 ;  /* 0x000000000000781c */ /* 0x000fe40003f0e848 */
[----:B------:R-:W-:-:S02]  /*3900*/  ISETP.GT.AND P1, PT, R2, 0x18, P1 ;  /* 0x000000180200780c */ /* 0x000fc40000f24270 */
[----:B------:R-:W-:Y:S02]  /*3910*/  ISETP.GT.AND P0, PT, R2, 0x19, P0 ;  /* 0x000000190200780c */ /* 0x000fe40000704270 */
[C---:B------:R-:W-:Y:S02]  /*3920*/  ISETP.LT.OR P1, PT, R5.reuse, 0x19, P1 ;  /* 0x000000190500780c */ /* 0x040fe40000f21670 */
[----:B------:R-:W-:Y:S02]  /*3930*/  ISETP.LT.OR P0, PT, R5, 0x1a, P0 ;  /* 0x0000001a0500780c */ /* 0x000fe40000701670 */
[----:B------:R-:W-:Y:S02]  /*3940*/  FSEL R22, R40, -INF , !P1 ;  /* 0xff80000028167808 */ /* 0x000fe40004800000 */
[----:B------:R-:W-:Y:S02]  /*3950*/  PLOP3.LUT P1, PT, PT, PT, UP3, 0x40, 0x0 ;  /* 0x000000000000781c */ /* 0x000fe40003f2e838 */
[----:B------:R-:W-:-:S02]  /*3960*/  FSEL R21, R41, -INF , !P0 ;  /* 0xff80000029157808 */ /* 0x000fc40004000000 */
[----:B------:R-:W-:Y:S02]  /*3970*/  PLOP3.LUT P0, PT, PT, PT, UP2, 0x40, 0x0 ;  /* 0x000000000000781c */ /* 0x000fe40003f0e828 */
[C---:B------:R-:W-:Y:S02]  /*3980*/  ISETP.GT.AND P1, PT, R2.reuse, 0x20, P1 ;  /* 0x000000200200780c */ /* 0x040fe40000f24270 */
[----:B------:R-:W-:Y:S02]  /*3990*/  ISETP.GT.AND P0, PT, R2, 0x21, P0 ;  /* 0x000000210200780c */ /* 0x000fe40000704270 */
[C---:B------:R-:W-:Y:S02]  /*39a0*/  ISETP.LT.OR P1, PT, R5.reuse, 0x21, P1 ;  /* 0x000000210500780c */ /* 0x040fe40000f21670 */
[----:B------:R-:W-:Y:S02]  /*39b0*/  ISETP.LT.OR P0, PT, R5, 0x22, P0 ;  /* 0x000000220500780c */ /* 0x000fe40000701670 */
[----:B------:R-:W-:-:S02]  /*39c0*/  FSEL R96, R24, -INF , !P1 ;  /* 0xff80000018607808 */ /* 0x000fc40004800000 */
[----:B------:R-:W-:Y:S02]  /*39d0*/  PLOP3.LUT P1, PT, PT, PT, UP1, 0x40, 0x0 ;  /* 0x000000000000781c */ /* 0x000fe40003f2e818 */
[----:B------:R-:W-:Y:S02]  /*39e0*/  FSEL R95, R25, -INF , !P0 ;  /* 0xff800000195f7808 */ /* 0x000fe40004000000 */
[----:B------:R-:W-:Y:S02]  /*39f0*/  PLOP3.LUT P0, PT, PT, PT, UP0, 0x40, 0x0 ;  /* 0x000000000000781c */ /* 0x000fe40003f0e808 */
[C---:B------:R-:W-:Y:S02]  /*3a00*/  ISETP.GT.AND P1, PT, R2.reuse, 0x28, P1 ;  /* 0x000000280200780c */ /* 0x040fe40000f24270 */
[----:B------:R-:W-:Y:S01]  /*3a10*/  ISETP.GT.AND P0, PT, R2, 0x29, P0 ;  /* 0x000000290200780c */ /* 0x000fe20000704270 */
[----:B-1----:R-:W-:Y:S01]  /*3a20*/  IMAD.IADD R2, R10, 0x1, R6 ;  /* 0x000000010a027824 */ /* 0x002fe200078e0206 */
[----:B------:R-:W-:-:S02]  /*3a30*/  ISETP.LT.OR P2, PT, R5, 0x29, P1 ;  /* 0x000000290500780c */ /* 0x000fc40000f41670 */
[----:B------:R-:W-:Y:S01]  /*3a40*/  ISETP.LT.OR P1, PT, R5, 0x2a, P0 ;  /* 0x0000002a0500780c */ /* 0x000fe20000721670 */
[----:B------:R-:W-:Y:S01]  /*3a50*/  IMAD.IADD R5, R8, 0x1, R6 ;  /* 0x0000000108057824 */ /* 0x000fe200078e0206 */
[----:B------:R-:W-:Y:S01]  /*3a60*/  PLOP3.LUT P0, PT, PT, PT, UP6, 0x40, 0x0 ;  /* 0x000000000000781c */ /* 0x000fe20003f0e868 */
[----:B------:R-:W-:Y:S01]  /*3a70*/  UISETP.NE.AND UP6, UPT, UR22, URZ, UPT ;  /* 0x0000003f1600728c */ /* 0x000fe2000bfc5270 */
[----:B------:R-:W-:Y:S02]  /*3a80*/  FSEL R94, R36, -INF , !P2 ;  /* 0xff800000245e7808 */ /* 0x000fe40005000000 */
[----:B------:R-:W-:Y:S02]  /*3a90*/  IMNMX R5, R5, R9, PT ;  /* 0x0000000905057217 */ /* 0x000fe40003800200 */
[----:B------:R-:W-:-:S07]  /*3aa0*/  FSEL R93, R37, -INF , !P1 ;  /* 0xff800000255d7808 */ /* 0x000fce0004800000 */
        /* <DEDUP_REMOVED lines=13> */
.L_x_2925:
[----:B------:R-:W-:-:S04]  /*3b80*/  MOV R7, c[0x0][0x32c] ;  /* 0x0000cb0000077a02 */ /* 0x000fc80000000f00 */
[----:B------:R-:W-:-:S13]  /*3b90*/  ISETP.NE.AND P0, PT, R7, 0x1, PT ;  /* 0x000000010700780c */ /* 0x000fda0003f05270 */
[----:B------:R-:W-:-:S05]  /*3ba0*/  @P0 IMAD.HI.U32 R7, R6, c[0x0][0x330], RZ ;  /* 0x0000cc0006070a27 */ /* 0x000fca00078e00ff */
[----:B------:R-:W-:Y:S02]  /*3bb0*/  @P0 SHF.R.U32.HI R6, RZ, c[0x0][0x334], R7 ;  /* 0x0000cd00ff060a19 */ /* 0x000fe40000011607 */
.L_x_2926:
[----:B------:R-:W-:Y:S05]  /*3bc0*/  BSYNC B0 ;  /* 0x0000000000007941 */ /* 0x000fea0003800000 */
.L_x_2924:
[----:B------:R-:W-:-:S05]  /*3bd0*/  IMAD R6, R6, c[0x0][0x32c], R11 ;  /* 0x0000cb0006067a24 */ /* 0x000fca00078e020b */
[----:B------:R-:W-:Y:S02]  /*3be0*/  IADD3 R7, R6, c[0x0][0x32c], RZ ;  /* 0x0000cb0006077a10 */ /* 0x000fe40007ffe0ff */
[----:B------:R-:W-:Y:S02]  /*3bf0*/  IMNMX R2, R2, R6, !PT ;  /* 0x0000000602027217 */ /* 0x000fe40007800200 */
[----:B------:R-:W-:Y:S02]  /*3c00*/  IMNMX R5, R5, R7, PT ;  /* 0x0000000705057217 */ /* 0x000fe40003800200 */
.L_x_2923:
[----:B------:R-:W-:Y:S01]  /*3c10*/  UP2UR UR19, UPR, URZ, 0x10 ;  /* 0x000000103f137883 */ /* 0x000fe20008000000 */
        /* <DEDUP_REMOVED lines=11> */
[----:B------:R-:W-:Y:S01]  /*3cd0*/  ISETP.GT.AND P0, PT, R2, RZ, P0 ;  /* 0x000000ff0200720c */ /* 0x000fe20000704270 */
[----:B------:R-:W-:Y:S01]  /*3ce0*/  UP2UR UR18, UPR, URZ, 0x2 ;  /* 0x000000023f127883 */ /* 0x000fe20008000000 */
[----:B------:R-:W-:Y:S01]  /*3cf0*/  PLOP3.LUT P2, PT, PT, PT, UP3, 0x40, 0x0 ;  /* 0x000000000000781c */ /* 0x000fe20003f4e838 */
[----:B------:R-:W-:Y:S01]  /*3d00*/  UISETP.NE.AND UP1, UPT, UR5, URZ, UPT ;  /* 0x0000003f0500728c */ /* 0x000fe2000bf25270 */
[C---:B------:R-:W-:Y:S01]  /*3d10*/  ISETP.LT.OR P0, PT, R5.reuse, 0x1, P0 ;  /* 0x000000010500780c */ /* 0x040fe20000701670 */
        /* <DEDUP_REMOVED lines=18> */
[----:B------:R-:W-:Y:S01]  /*3e40*/  ISETP.LT.OR P0, PT, R5, 0x9, P0 ;  /* 0x000000090500780c */ /* 0x000fe20000701670 */
[----:B------:R-:W-:Y:S01]  /*3e50*/  LDSM.16.MT88.4 R68, [R240+0x1900] ;  /* 0x00190000f044783b */ /* 0x000fe20000004200 */
[----:B------:R-:W-:Y:S01]  /*3e60*/  FMNMX.FTZ R7, R17, R7, !PT ;  /* 0x0000000711077209 */ /* 0x000fe20007810000 */
[----:B------:R-:W-:Y:S01]  /*3e70*/  ULDC.64 UR4, c[0x0][0x2c8] ;  /* 0x0000b20000047ab9 */ /* 0x000fe20000000a00 */
[----:B------:R-:W-:Y:S01]  /*3e80*/  FSEL R10, R46, -INF , !P0 ;  /* 0xff8000002e0a7808 */ /* 0x000fe20004000000 */
[----:B------:R-:W-:Y:S01]  /*3e90*/  LDSM.16.MT88.4 R60, [R236+0x2100] ;  /* 0x00210000ec3c783b */ /* 0x000fe20000004200 */
[----:B------:R-:W-:Y:S02]  /*3ea0*/  ISETP.GT.AND P0, PT, R2, 0x9, P2 ;  /* 0x000000090200780c */ /* 0x000fe40001704270 */
[----:B------:R-:W-:Y:S01]  /*3eb0*/  FMNMX.FTZ R7, R22, R7, !PT ;  /* 0x0000000716077209 */ /* 0x000fe20007810000 */
[----:B------:R-:W-:Y:S01]  /*3ec0*/  LDSM.16.MT88.4 R64, [R237+0x1900] ;  /* 0x00190000ed40783b */ /* 0x000fe20000004200 */
[----:B------:R-:W-:-:S02]  /*3ed0*/  ISETP.LT.OR P0, PT, R5, 0xa, P0 ;  /* 0x0000000a0500780c */ /* 0x000fc40000701670 */
[----:B------:R-:W-:Y:S01]  /*3ee0*/  FMNMX.FTZ R7, R21, R7, !PT ;  /* 0x0000000715077209 */ /* 0x000fe20007810000 */
[----:B------:R-:W-:Y:S01]  /*3ef0*/  LDSM.16.MT88.4 R56, [R237+0x2100] ;  /* 0x00210000ed38783b */ /* 0x000fe20000004200 */
[----:B------:R-:W-:Y:S02]  /*3f00*/  FSEL R9, R47, -INF , !P0 ;  /* 0xff8000002f097808 */ /* 0x000fe40004000000 */
[----:B------:R-:W-:Y:S01]  /*3f10*/  ISETP.GT.AND P0, PT, R2, 0x10, P1 ;  /* 0x000000100200780c */ /* 0x000fe20000f04270 */
[----:B------:R-:W-:Y:S01]  /*3f20*/  LDSM.16.MT88.4 R44, [R240+0x100] ;  /* 0x00010000f02c783b */ /* 0x000fe20000004200 */
[----:B------:R-:W-:Y:S01]  /*3f30*/  PLOP3.LUT P2, PT, PT, PT, UP6, 0x40, 0x0 ;  /* 0x000000000000781c */ /* 0x000fe20003f4e868 */
[----:B------:R-:W-:Y:S01]  /*3f40*/  UISETP.NE.AND UP6, UPT, UR13, URZ, UPT ;  /* 0x0000003f0d00728c */ /* 0x000fe2000bfc5270 */
[----:B------:R-:W-:Y:S01]  /*3f50*/  ISETP.LT.OR P0, PT, R5, 0x11, P0 ;  /* 0x000000110500780c */ /* 0x000fe20000701670 */
[----:B------:R-:W-:Y:S01]  /*3f60*/  STL [R1+0x90], R163 ;  /* 0x000090a301007387 */ /* 0x000fe20000100800 */
[----:B------:R-:W-:-:S02]  /*3f70*/  FMNMX.FTZ R7, R96, R7, !PT ;  /* 0x0000000760077209 */ /* 0x000fc40007810000 */
[----:B------:R-:W-:Y:S01]  /*3f80*/  FSEL R8, R30, -INF , !P0 ;  /* 0xff8000001e087808 */ /* 0x000fe20004000000 */
[----:B------:R-:W-:Y:S01]  /*3f90*/  STL [R1+0x8c], R162 ;  /* 0x00008ca201007387 */ /* 0x000fe20000100800 */
[----:B------:R-:W-:Y:S02]  /*3fa0*/  ISETP.GT.AND P0, PT, R2, 0x11, P2 ;  /* 0x000000110200780c */ /* 0x000fe40001704270 */
[----:B------:R-:W-:Y:S01]  /*3fb0*/  FMNMX.FTZ R7, R95, R7, !PT ;  /* 0x000000075f077209 */ /* 0x000fe20007810000 */
[----:B------:R-:W-:Y:S01]  /*3fc0*/  STL [R1+0x88], R161 ;  /* 0x000088a101007387 */ /* 0x000fe20000100800 */
[----:B------:R-:W-:Y:S02]  /*3fd0*/  ISETP.LT.OR P0, PT, R5, 0x12, P0 ;  /* 0x000000120500780c */ /* 0x000fe40000701670 */
[----:B------:R-:W-:Y:S01]  /*3fe0*/  PLOP3.LUT P1, PT, PT, PT, UP5, 0x40, 0x0 ;  /* 0x000000000000781c */ /* 0x000fe20003f2e858 */
[----:B------:R-:W-:Y:S01]  /*3ff0*/  STL [R1+0x84], R160 ;  /* 0x000084a001007387 */ /* 0x000fe20000100800 */
[----:B------:R-:W-:Y:S01]  /*4000*/  FMNMX.FTZ R133, R94, R7, !PT ;  /* 0x000000075e857209 */ /* 0x000fe20007810000 */
[----:B------:R-:W-:Y:S01]  /*4010*/  UISETP.NE.AND UP5, UPT, UR14, URZ, UPT ;  /* 0x0000003f0e00728c */ /* 0x000fe2000bfa5270 */
[----:B------:R-:W-:Y:S01]  /*4020*/  FSEL R7, R31, -INF , !P0 ;  /* 0xff8000001f077808 */ /* 0x000fe20004000000 */
[----:B------:R-:W-:Y:S01]  /*4030*/  STL [R1+0x80], R135 ;  /* 0x0000808701007387 */ /* 0x000fe20000100800 */
[----:B------:R-:W-:-:S02]  /*4040*/  PLOP3.LUT P0, PT, PT, PT, UP4, 0x40, 0x0 ;  /* 0x000000000000781c */ /* 0x000fc40003f0e848 */
[----:B------:R-:W-:Y:S01]  /*4050*/  ISETP.GT.AND P1, PT, R2, 0x18, P1 ;  /* 0x000000180200780c */ /* 0x000fe20000f24270 */
[----:B------:R-:W-:Y:S01]  /*4060*/  LDSM.16.MT88.4 R28, [R237+0x100] ;  /* 0x00010000ed1c783b */ /* 0x000fe20000004200 */
[----:B------:R-:W-:Y:S02]  /*4070*/  FMNMX.FTZ R23, R6, R11, !PT ;  /* 0x0000000b06177209 */ /* 0x000fe40007810000 */
[----:B------:R-:W-:Y:S02]  /*4080*/  ISETP.GT.AND P0, PT, R2, 0x19, P0 ;  /* 0x000000190200780c */ /* 0x000fe40000704270 */
[C---:B------:R-:W-:Y:S02]  /*4090*/  ISETP.LT.OR P1, PT, R5.reuse, 0x19, P1 ;  /* 0x000000190500780c */ /* 0x040fe40000f21670 */
[----:B------:R-:W-:Y:S02]  /*40a0*/  FMNMX.FTZ R23, R10, R23, !PT ;  /* 0x000000170a177209 */ /* 0x000fe40007810000 */
[----:B------:R-:W-:-:S02]  /*40b0*/  ISETP.LT.OR P0, PT, R5, 0x1a, P0 ;  /* 0x0000001a0500780c */ /* 0x000fc40000701670 */
[----:B------:R-:W-:Y:S02]  /*40c0*/  FSEL R13, R42, -INF , !P1 ;  /* 0xff8000002a0d7808 */ /* 0x000fe40004800000 */
[----:B------:R-:W-:Y:S02]  /*40d0*/  PLOP3.LUT P1, PT, PT, PT, UP3, 0x40, 0x0 ;  /* 0x000000000000781c */ /* 0x000fe40003f2e838 */
[----:B------:R-:W-:Y:S02]  /*40e0*/  FMNMX.FTZ R23, R9, R23, !PT ;  /* 0x0000001709177209 */ /* 0x000fe40007810000 */
[----:B------:R-:W-:Y:S02]  /*40f0*/  FSEL R15, R43, -INF , !P0 ;  /* 0xff8000002b0f7808 */ /* 0x000fe40004000000 */
[----:B------:R-:W-:Y:S01]  /*4100*/  PLOP3.LUT P0, PT, PT, PT, UP2, 0x40, 0x0 ;  /* 0x000000000000781c */ /* 0x000fe20003f0e828 */
[----:B------:R-:W-:Y:S01]  /*4110*/  LDSM.16.MT88.4 R40, [R240+0x900] ;  /* 0x00090000f028783b */ /* 0x000fe20000004200 */
[----:B------:R-:W-:-:S02]  /*4120*/  ISETP.GT.AND P1, PT, R2, 0x20, P1 ;  /* 0x000000200200780c */ /* 0x000fc40000f24270 */
[----:B------:R-:W-:Y:S02]  /*4130*/  FMNMX.FTZ R23, R8, R23, !PT ;  /* 0x0000001708177209 */ /* 0x000fe40007810000 */
[----:B------:R-:W-:Y:S02]  /*4140*/  ISETP.GT.AND P0, PT, R2, 0x21, P0 ;  /* 0x000000210200780c */ /* 0x000fe40000704270 */
[----:B------:R-:W-:Y:S02]  /*4150*/  ISETP.LT.OR P1, PT, R5, 0x21, P1 ;  /* 0x000000210500780c */ /* 0x000fe40000f21670 */
[----:B------:R-:W-:Y:S02]  /*4160*/  FMNMX.FTZ R23, R7, R23, !PT ;  /* 0x0000001707177209 */ /* 0x000fe40007810000 */
[----:B------:R-:W-:Y:S02]  /*4170*/  ISETP.LT.OR P0, PT, R5, 0x22, P0 ;  /* 0x000000220500780c */ /* 0x000fe40000701670 */
[----:B------:R-:W-:-:S02]  /*4180*/  FSEL R91, R26, -INF , !P1 ;  /* 0xff8000001a5b7808 */ /* 0x000fc40004800000 */
[----:B------:R-:W-:Y:S02]  /*4190*/  PLOP3.LUT P1, PT, PT, PT, UP1, 0x40, 0x0 ;  /* 0x000000000000781c */ /* 0x000fe40003f2e818 */
[----:B------:R-:W-:Y:S02]  /*41a0*/  FMNMX.FTZ R23, R13, R23, !PT ;  /* 0x000000170d177209 */ /* 0x000fe40007810000 */
[----:B------:R-:W-:Y:S02]  /*41b0*/  FSEL R92, R27, -INF , !P0 ;  /* 0xff8000001b5c7808 */ /* 0x000fe40004000000 */
[----:B------:R-:W-:Y:S01]  /*41c0*/  PLOP3.LUT P0, PT, PT, PT, UP0, 0x40, 0x0 ;  /* 0x000000000000781c */ /* 0x000fe20003f0e808 */
[----:B------:R-:W-:Y:S01]  /*41d0*/  LDSM.16.MT88.4 R24, [R236+0x900] ;  /* 0x00090000ec18783b */ /* 0x000fe20000004200 */
[----:B------:R-:W-:Y:S02]  /*41e0*/  ISETP.GT.AND P1, PT, R2, 0x28, P1 ;  /* 0x000000280200780c */ /* 0x000fe40000f24270 */
        /* <DEDUP_REMOVED lines=10> */
[----:B------:R-:W-:Y:S02]  /*4290*/  FMNMX.FTZ R132, R90, R132, !PT ;  /* 0x000000845a847209 */ /* 0x000fe40007810000 */
        /* <DEDUP_REMOVED lines=222> */
[----:B------:R-:W-:Y:S02]  /*5080*/  IMAD.MOV.U32 R43, RZ, RZ, R155 ;  /* 0x000000ffff2b7224 */ /* 0x000fe400078e009b */
[----:B------:R-:W-:-:S05]  /*5090*/  IMAD.MOV.U32 R94, RZ, RZ, R39 ;  /* 0x000000ffff5e7224 */ /* 0x000fca00078e0027 */
        /* <DEDUP_REMOVED lines=11> */
[----:B------:R-:W-:Y:S01]  /*5150*/  MOV R28, R154 ;  /* 0x0000009a001c7202 */ /* 0x000fe20000000f00 */
[----:B------:R-:W-:Y:S11]  /*5160*/  MUFU.EX2 R21, R21 ;  /* 0x0000001500157308 */ /* 0x000ff60000000800 */
[----:B------:R-:W-:Y:S06]  /*5170*/  @!UPT UIADD3 URZ, URZ, URZ, URZ ;  /* 0x0000003f3f3ff290 */ /* 0x000fec000fffe03f */
        /* <DEDUP_REMOVED lines=28> */
[----:B------:R1:W-:Y:S01]  /*5340*/  MUFU.EX2 R6, R0 ;  /* 0x0000000000067308 */ /* 0x0003e20000000800 */
[----:B------:R-:W-:Y:S01]  /*5350*/  F2FP.BF16.PACK_AB R128, R20, R21 ;  /* 0x000000151480723e */ /* 0x000fe200000010ff */
[----:B------:R-:W-:Y:S02]  /*5360*/  IMAD.MOV.U32 R8, RZ, RZ, R35 ;  /* 0x000000ffff087224 */ /* 0x000fe400078e0023 */
[----:B------:R-:W-:-:S04]  /*5370*/  IMAD.MOV.U32 R92, RZ, RZ, R41 ;  /* 0x000000ffff5c7224 */ /* 0x000fc800078e0029 */
[----:B------:R2:W3:Y:S01]  /*5380*/  MUFU.EX2 R3, R2 ;  /* 0x0000000200037308 */ /* 0x0004e20000000800 */
[----:B------:R-:W-:Y:S02]  /*5390*/  IMAD.MOV.U32 R40, RZ, RZ, R161 ;  /* 0x000000ffff287224 */ /* 0x000fe400078e00a1 */
[----:B------:R-:W-:Y:S02]  /*53a0*/  IMAD.MOV.U32 R42, RZ, RZ, R135 ;  /* 0x000000ffff2a7224 */ /* 0x000fe400078e0087 */
[----:B------:R-:W-:Y:S01]  /*53b0*/  IMAD.MOV.U32 R51, RZ, RZ, R162 ;  /* 0x000000ffff337224 */ /* 0x000fe200078e00a2 */
[----:B------:R-:W-:Y:S01]  /*53c0*/  MOV R41, R160 ;  /* 0x000000a000297202 */ /* 0x000fe20000000f00 */
[----:B------:R-:W-:Y:S01]  /*53d0*/  IMAD.MOV.U32 R9, RZ, RZ, R67 ;  /* 0x000000ffff097224 */ /* 0x000fe200078e0043 */
[----:B------:R-:W-:Y:S01]  /*53e0*/  MOV R10, R66 ;  /* 0x00000042000a7202 */ /* 0x000fe20000000f00 */
[----:B-1----:R-:W-:Y:S01]  /*53f0*/  FADD.FTZ R0, R86, R84 ;  /* 0x0000005456007221 */ /* 0x002fe20000010000 */
[----:B------:R4:W5:Y:S01]  /*5400*/  LDL.LU R162, [R1+0x8c] ;  /* 0x00008c0001a27983 */ /* 0x0009620000300800 */
[----:B--2---:R-:W-:Y:S01]  /*5410*/  FADD.FTZ R2, R130, R4 ;  /* 0x0000000482027221 */ /* 0x004fe20000010000 */
[----:B------:R-:W-:-:S02]  /*5420*/  F2FP.BF16.PACK_AB R130, R22, R23 ;  /* 0x000000171682723e */ /* 0x000fc400000010ff */
        /* <DEDUP_REMOVED lines=95> */
.L_x_2928:
[----:B------:R-:W-:Y:S02]  /*5a20*/  UISETP.NE.AND UP0, UPT, UR10, 0x1, UPT ;  /* 0x000000010a00788c */ /* 0x000fe4000bf05270 */
[----:B------:R-:W-:Y:S02]  /*5a30*/  ULDC.64 UR4, c[0x0][0x330] ;  /* 0x0000cc0000047ab9 */ /* 0x000fe40000000a00 */
[----:B------:R-:W-:-:S07]  /*5a40*/  UIMAD.WIDE.U32 UR20, UR18, UR4, URZ ;  /* 0x00000004121472a5 */ /* 0x000fce000f8e003f */
[----:B------:R-:W-:Y:S02]  /*5a50*/  @UP0 UMOV UR19, UR21 ;  /* 0x0000001500130c82 */ /* 0x000fe40008000000 */
[----:B------:R-:W-:Y:S02]  /*5a60*/  @UP0 USHF.R.U32.HI UR18, URZ, UR5, UR19 ;  /* 0x000000053f120299 */ /* 0x000fe40008011613 */
.L_x_2929:
[----:B------:R-:W-:Y:S02]  /*5a70*/  ULDC UR4, c[0x0][0x32c] ;  /* 0x0000cb0000047ab9 */ /* 0x000fe40000000800 */
[----:B------:R-:W-:-:S04]  /*5a80*/  UIMAD UR4, UR18, UR10, UR4 ;  /* 0x0000000a120472a4 */ /* 0x000fc8000f8e0204 */
[----:B------:R-:W-:-:S04]  /*5a90*/  UISETP.LT.AND UP0, UPT, UR11, UR4, UPT ;  /* 0x000000040b00728c */ /* 0x000fc8000bf01270 */
[----:B------:R-:W-:-:S04]  /*5aa0*/  USEL UR11, UR11, UR4, UP0 ;  /* 0x000000040b0b7287 */ /* 0x000fc80008000000 */
.L_x_2927:
        /* <DEDUP_REMOVED lines=38> */
.L_x_2941:
        /* <DEDUP_REMOVED lines=79> */
.L_x_2931:
        /* <DEDUP_REMOVED lines=136> */
[----:B------:R-:W2:Y:S01]  /*6a80*/  LDSM.16.M88.4 R172, [R238+0x5800] ;  /* 0x00580000eeac783b */ /* 0x000ea20000000200 */
[----:B------:R-:W-:Y:S06]  /*6a90*/  DEPBAR.LE SB0, 0x0 ;  /* 0x000080000000791a */ /* 0x000fec0000000000 */
[----:B------:R-:W-:Y:S01]  /*6aa0*/  BAR.SYNC.DEFER_BLOCKING 0x0 ;  /* 0x0000000000007b1d */ /* 0x000fe20000010000 */
[C---:B-1----:R-:W-:Y:S08]  /*6ab0*/  HMMA.16816.F32.BF16 R12, R232.reuse, R168, R12 ;  /* 0x000000a8e80c723c */ /* 0x042ff0000004180c */
[C---:B------:R-:W-:Y:S08]  /*6ac0*/  HMMA.16816.F32.BF16 R16, R232.reuse, R170, R16 ;  /* 0x000000aae810723c */ /* 0x040ff00000041810 */
[C---:B--2---:R-:W-:Y:S08]  /*6ad0*/  HMMA.16816.F32.BF16 R20, R232.reuse, R172, R20 ;  /* 0x000000ace814723c */ /* 0x044ff00000041814 */
[----:B------:R-:W-:Y:S01]  /*6ae0*/  HMMA.16816.F32.BF16 R24, R232, R174, R24 ;  /* 0x000000aee818723c */ /* 0x000fe20000041818 */
[----:B------:R-:W-:-:S07]  /*6af0*/  @P0 BRA `(.L_x_2932) ;  /* 0x000004e000000947 */ /* 0x000fce0003800000 */
[----:B------:R-:W2:Y:S01]  /*6b00*/  LDL.64 R174, [R1+0x30] ;  /* 0x0000300001ae7983 */ /* 0x000ea20000100a00 */
[----:B------:R-:W-:Y:S02]  /*6b10*/  UIADD3 UR18, UR8, -0x1, URZ ;  /* 0xffffffff08127890 */ /* 0x000fe4000fffe03f */
[----:B------:R-:W-:Y:S01]  /*6b20*/  ULDC.64 UR4, c[0x0][0x1e0] ;  /* 0x0000780000047ab9 */ /* 0x000fe20000000a00 */
[----:B------:R-:W3:Y:S01]  /*6b30*/  LDL.64 R178, [R1+0x28] ;  /* 0x0000280001b27983 */ /* 0x000ee20000100a00 */
[----:B------:R-:W-:Y:S02]  /*6b40*/  USHF.R.S32.HI UR11, URZ, 0x1f, UR18 ;  /* 0x0000001f3f0b7899 */ /* 0x000fe40008011412 */
[----:B------:R-:W-:Y:S01]  /*6b50*/  UIMAD.WIDE.U32 UR20, UR18, UR4, URZ ;  /* 0x00000004121472a5 */ /* 0x000fe2000f8e003f */
[----:B------:R-:W4:Y:S01]  /*6b60*/  LDL R177, [R1+0x4] ;  /* 0x0000040001b17983 */ /* 0x000f220000100800 */
[----:B------:R-:W-:Y:S03]  /*6b70*/  UIMAD UR11, UR11, UR4, URZ ;  /* 0x000000040b0b72a4 */ /* 0x000fe6000f8e023f */
[----:B------:R-:W5:Y:S01]  /*6b80*/  LDL R173, [R1+0x50] ;  /* 0x0000500001ad7983 */ /* 0x000f620000100800 */
        /* <DEDUP_REMOVED lines=69> */
.L_x_2932:
[----:B------:R-:W2:Y:S01]  /*6fe0*/  LDL R3, [R1+0x78] ;  /* 0x0000780001037983 */ /* 0x000ea20000100800 */
        /* <DEDUP_REMOVED lines=35> */
.L_x_2935:
[----:B------:R-:W-:Y:S04]  /*7220*/  MOV R170, c[0x0][0x32c] ;  /* 0x0000cb0000aa7a02 */ /* 0x000fe80000000f00 */
[----:B------:R-:W-:Y:S11]  /*7230*/  ISETP.NE.AND P0, PT, R170, 0x1, PT ;  /* 0x00000001aa00780c */ /* 0x000ff60003f05270 */
[----:B------:R-:W-:Y:S02]  /*7240*/  @!UPT UIADD3 URZ, URZ, URZ, URZ ;  /* 0x0000003f3f3ff290 */ /* 0x000fe4000fffe03f */
[----:B------:R-:W-:Y:S05]  /*7250*/  @P0 IMAD.HI.U32 R170, R132, c[0x0][0x330], RZ ;  /* 0x0000cc0084aa0a27 */ /* 0x000fea00078e00ff */
[----:B------:R-:W-:Y:S02]  /*7260*/  @P0 SHF.R.U32.HI R132, RZ, c[0x0][0x334], R170 ;  /* 0x0000cd00ff840a19 */ /* 0x000fe400000116aa */
.L_x_2936:
[----:B------:R-:W-:Y:S05]  /*7270*/  BSYNC B0 ;  /* 0x0000000000007941 */ /* 0x000fea0003800000 */
.L_x_2934:
[----:B------:R-:W-:Y:S05]  /*7280*/  IADD3 R170, -R171, UR4, RZ ;  /* 0x00000004abaa7c10 */ /* 0x000fea000fffe1ff */
[----:B------:R-:W-:Y:S05]  /*7290*/  IMAD R132, R132, c[0x0][0x32c], R170 ;  /* 0x0000cb0084847a24 */ /* 0x000fea00078e02aa */
[----:B------:R-:W-:Y:S02]  /*72a0*/  IMNMX R0, R0, R132, !PT ;  /* 0x0000008400007217 */ /* 0x000fe40007800200 */
[----:B------:R-:W-:Y:S04]  /*72b0*/  IADD3 R132, R132, c[0x0][0x32c], RZ ;  /* 0x0000cb0084847a10 */ /* 0x000fe80007ffe0ff */
[----:B------:R-:W-:Y:S02]  /*72c0*/  IMNMX R3, R3, R132, PT ;  /* 0x0000008403037217 */ /* 0x000fe40003800200 */
.L_x_2933:
[----:B------:R-:W-:Y:S02]  /*72d0*/  UISETP.GE.AND UP1, UPT, UR4, 0x1, UPT ;  /* 0x000000010400788c */ /* 0x000fe4000bf26270 */
        /* <DEDUP_REMOVED lines=29> */
[----:B------:R-:W1:Y:S01]  /*74b0*/  SHFL.IDX PT, R5, R133, 0x1, 0x1c1f ;  /* 0x003c1f0085057f89 */ /* 0x000e6200000e0000 */
[----:B------:R-:W-:Y:S01]  /*74c0*/  FSEL R8, R8, -INF , !P1 ;  /* 0xff80000008087808 */ /* 0x000fe20004800000 */
[----:B------:R-:W-:Y:S01]  /*74d0*/  UP2UR UR21, UPR, URZ, 0x40 ;  /* 0x000000403f157883 */ /* 0x000fe20008000000 */
        /* <DEDUP_REMOVED lines=12> */
[----:B------:R-:W-:Y:S01]  /*75a0*/  PLOP3.LUT P0, PT, PT, PT, UP4, 0x40, 0x0 ;  /* 0x000000000000781c */ /* 0x000fe20003f0e848 */
[--C-:B-1----:R-:W-:Y:S01]  /*75b0*/  IMAD.IADD R4, R169, 0x1, R5.reuse ;  /* 0x00000001a9047824 */ /* 0x102fe200078e0205 */
        /* <DEDUP_REMOVED lines=40> */
.L_x_2939:
[----:B------:R-:W-:Y:S04]  /*7840*/  MOV R5, c[0x0][0x32c] ;  /* 0x0000cb0000057a02 */ /* 0x000fe80000000f00 */
[----:B------:R-:W-:Y:S11]  /*7850*/  ISETP.NE.AND P0, PT, R5, 0x1, PT ;  /* 0x000000010500780c */ /* 0x000ff60003f05270 */
[----:B------:R-:W-:Y:S02]  /*7860*/  @!UPT UIADD3 URZ, URZ, URZ, URZ ;  /* 0x0000003f3f3ff290 */ /* 0x000fe4000fffe03f */
[----:B------:R-:W-:Y:S05]  /*7870*/  @P0 IMAD.HI.U32 R5, R0, c[0x0][0x330], RZ ;  /* 0x0000cc0000050a27 */ /* 0x000fea00078e00ff */
[----:B------:R-:W-:Y:S02]  /*7880*/  @P0 SHF.R.U32.HI R0, RZ, c[0x0][0x334], R5 ;  /* 0x0000cd00ff000a19 */ /* 0x000fe40000011605 */
.L_x_2940:
[----:B------:R-:W-:Y:S05]  /*7890*/  BSYNC B0 ;  /* 0x0000000000007941 */ /* 0x000fea0003800000 */
.L_x_2938:
[----:B------:R-:W-:Y:S05]  /*78a0*/  IADD3 R5, -R171, UR4, RZ ;  /* 0x00000004ab057c10 */ /* 0x000fea000fffe1ff */
[----:B------:R-:W-:Y:S05]  /*78b0*/  IMAD R0, R0, c[0x0][0x32c], R5 ;  /* 0x0000cb0000007a24 */ /* 0x000fea00078e0205 */
[----:B------:R-:W-:Y:S02]  /*78c0*/  IMNMX R3, R3, R0, !PT ;  /* 0x0000000003037217 */ /* 0x000fe40007800200 */
[----:B------:R-:W-:Y:S04]  /*78d0*/  IADD3 R0, R0, c[0x0][0x32c], RZ ;  /* 0x0000cb0000007a10 */ /* 0x000fe80007ffe0ff */
[----:B------:R-:W-:Y:S02]  /*78e0*/  IMNMX R4, R4, R0, PT ;  /* 0x0000000004047217 */ /* 0x000fe40003800200 */
.L_x_2937:
        /* <DEDUP_REMOVED lines=40> */
[----:B------:R-:W2:Y:S01]  /*7b70*/  LDL.LU R12, [R1+0x14] ;  /* 0x00001400010c7983 */ /* 0x000ea20000300800 */
[--C-:B------:R-:W-:Y:S02]  /*7b80*/  FFMA.FTZ R132, R132, c[0x0][0x2d0], -R2.reuse ;  /* 0x0000b40084847a23 */ /* 0x100fe40000010802 */
        /* <DEDUP_REMOVED lines=16> */
[--C-:B------:R-:W-:Y:S01]  /*7c90*/  FFMA.FTZ R17, R17, c[0x0][0x2d0], -R2.reuse ;  /* 0x0000b40011117a23 */ /* 0x100fe20000010802 */
[----:B------:R-:W-:Y:S01]  /*7ca0*/  PLOP3.LUT P1, PT, PT, PT, UP0, 0x40, 0x0 ;  /* 0x000000000000781c */ /* 0x000fe20003f2e808 */
[----:B------:R-:W-:Y:S01]  /*7cb0*/  FFMA.FTZ R169, R20, c[0x0][0x2d0], -R2 ;  /* 0x0000b40014a97a23 */ /* 0x000fe20000010802 */
[----:B------:R-:W-:Y:S01]  /*7cc0*/  ISETP.LT.OR P0, PT, R4, 0x9, P0 ;  /* 0x000000090400780c */ /* 0x000fe20000701670 */
[----:B------:R-:W-:Y:S01]  /*7cd0*/  UISETP.NE.AND UP1, UPT, UR18, URZ, UPT ;  /* 0x0000003f1200728c */ /* 0x000fe2000bf25270 */
[----:B------:R-:W1:Y:S01]  /*7ce0*/  MUFU.EX2 R2, R0 ;  /* 0x0000000000027308 */ /* 0x000e620000000800 */
[----:B------:R-:W-:Y:S01]  /*7cf0*/  UISETP.NE.AND UP0, UPT, UR11, URZ, UPT ;  /* 0x0000003f0b00728c */ /* 0x000fe2000bf05270 */
[----:B------:R-:W-:Y:S02]  /*7d00*/  FSEL R10, R10, -INF , !P0 ;  /* 0xff8000000a0a7808 */ /* 0x000fe40004000000 */
[----:B------:R-:W-:Y:S02]  /*7d10*/  ISETP.GT.AND P0, PT, R3, 0x9, P2 ;  /* 0x000000090300780c */ /* 0x000fe40001704270 */
[----:B------:R-:W-:Y:S02]  /*7d20*/  PLOP3.LUT P2, PT, PT, PT, UP6, 0x40, 0x0 ;  /* 0x000000000000781c */ /* 0x000fe40003f4e868 */
[C---:B------:R-:W-:Y:S02]  /*7d30*/  ISETP.LT.OR P0, PT, R4.reuse, 0xa, P0 ;  /* 0x0000000a0400780c */ /* 0x040fe40000701670 */
[----:B------:R-:W-:Y:S02]  /*7d40*/  MUFU.EX2 R168, R170 ;  /* 0x000000aa00a87308 */ /* 0x000fe40000000800 */
[----:B------:R-:W-:Y:S02]  /*7d50*/  FSEL R171, R11, -INF , !P0 ;  /* 0xff8000000bab7808 */ /* 0x000fe40004000000 */
[C---:B------:R-:W-:Y:S02]  /*7d60*/  ISETP.GT.AND P0, PT, R3.reuse, 0x10, P1 ;  /* 0x000000100300780c */ /* 0x040fe40000f04270 */
[----:B------:R-:W-:Y:S02]  /*7d70*/  PLOP3.LUT P1, PT, PT, PT, UP5, 0x40, 0x0 ;  /* 0x000000000000781c */ /* 0x000fe40003f2e858 */
[----:B------:R-:W-:Y:S02]  /*7d80*/  ISETP.LT.OR P0, PT, R4, 0x11, P0 ;  /* 0x000000110400780c */ /* 0x000fe40000701670 */
[C---:B------:R-:W-:Y:S01]  /*7d90*/  ISETP.GT.AND P1, PT, R3.reuse, 0x18, P1 ;  /* 0x000000180300780c */ /* 0x040fe20000f24270 */
[----:B------:R-:W-:Y:S01]  /*7da0*/  MUFU.EX2 R8, R8 ;  /* 0x0000000800087308 */ /* 0x000fe20000000800 */
[----:B------:R-:W-:Y:S02]  /*7db0*/  FSEL R173, R14, -INF , !P0 ;  /* 0xff8000000ead7808 */ /* 0x000fe40004000000 */
[----:B------:R-:W-:Y:S01]  /*7dc0*/  ISETP.GT.AND P0, PT, R3, 0x11, P2 ;  /* 0x000000110300780c */ /* 0x000fe20001704270 */
[----:B-1----:R-:W-:Y:S01]  /*7dd0*/  FMUL.FTZ R16, R2, R144 ;  /* 0x0000009002107220 */ /* 0x002fe20000410000 */
[----:B------:R-:W-:Y:S01]  /*7de0*/  ISETP.LT.OR P1, PT, R4, 0x19, P1 ;  /* 0x000000190400780c */ /* 0x000fe20000f21670 */
[----:B------:R-:W-:Y:S01]  /*7df0*/  FMUL.FTZ R13, R2, R149 ;  /* 0x00000095020d7220 */ /* 0x000fe20000410000 */
[----:B------:R-:W-:Y:S01]  /*7e00*/  ISETP.LT.OR P0, PT, R4, 0x12, P0 ;  /* 0x000000120400780c */ /* 0x000fe20000701670 */
[----:B------:R-:W-:Y:S01]  /*7e10*/  FMUL.FTZ R20, R2, R140 ;  /* 0x0000008c02147220 */ /* 0x000fe20000410000 */
[----:B------:R-:W-:Y:S01]  /*7e20*/  FSEL R174, R18, -INF , !P1 ;  /* 0xff80000012ae7808 */ /* 0x000fe20004800000 */
[----:B------:R-:W1:Y:S01]  /*7e30*/  MUFU.EX2 R9, R9 ;  /* 0x0000000900097308 */ /* 0x000e620000000800 */
[----:B------:R-:W-:Y:S01]  /*7e40*/  FSEL R172, R15, -INF , !P0 ;  /* 0xff8000000fac7808 */ /* 0x000fe20004000000 */
[C---:B------:R-:W-:Y:S01]  /*7e50*/  FMUL.FTZ R28, R2.reuse, R28 ;  /* 0x0000001c021c7220 */ /* 0x040fe20000410000 */
[----:B------:R-:W-:Y:S01]  /*7e60*/  PLOP3.LUT P0, PT, PT, PT, UP4, 0x40, 0x0 ;  /* 0x000000000000781c */ /* 0x000fe20003f0e848 */
[C---:B------:R-:W-:Y:S01]  /*7e70*/  FMUL.FTZ R29, R2.reuse, R29 ;  /* 0x0000001d021d7220 */ /* 0x040fe20000410000 */
[----:B------:R-:W-:Y:S01]  /*7e80*/  PLOP3.LUT P1, PT, PT, PT, UP3, 0x40, 0x0 ;  /* 0x000000000000781c */ /* 0x000fe20003f2e838 */
[C---:B------:R-:W-:Y:S01]  /*7e90*/  FMUL.FTZ R32, R2.reuse, R32 ;  /* 0x0000002002207220 */ /* 0x040fe20000410000 */
[C---:B------:R-:W-:Y:S01]  /*7ea0*/  ISETP.GT.AND P0, PT, R3.reuse, 0x19, P0 ;  /* 0x000000190300780c */ /* 0x040fe20000704270 */
[C---:B------:R-:W-:Y:S01]  /*7eb0*/  FMUL.FTZ R33, R2.reuse, R33 ;  /* 0x0000002102217220 */ /* 0x040fe20000410000 */
[----:B------:R-:W-:Y:S01]  /*7ec0*/  ISETP.GT.AND P1, PT, R3, 0x20, P1 ;  /* 0x000000200300780c */ /* 0x000fe20000f24270 */
[----:B------:R-:W-:Y:S01]  /*7ed0*/  FMUL.FTZ R36, R2, R36 ;  /* 0x0000002402247220 */ /* 0x000fe20000410000 */
[----:B------:R-:W-:Y:S01]  /*7ee0*/  ISETP.LT.OR P0, PT, R4, 0x1a, P0 ;  /* 0x0000001a0400780c */ /* 0x000fe20000701670 */
[----:B------:R-:W-:Y:S01]  /*7ef0*/  FMUL.FTZ R37, R2, R37 ;  /* 0x0000002502257220 */ /* 0x000fe20000410000 */
[----:B------:R-:W-:Y:S01]  /*7f00*/  ISETP.LT.OR P1, PT, R4, 0x21, P1 ;  /* 0x000000210400780c */ /* 0x000fe20000f21670 */
[C---:B------:R-:W-:Y:S01]  /*7f10*/  FMUL.FTZ R40, R2.reuse, R40 ;  /* 0x0000002802287220 */ /* 0x040fe20000410000 */
        /* <DEDUP_REMOVED lines=15> */
[C---:B------:R-:W-:Y:S01]  /*8010*/  FMUL.FTZ R56, R2.reuse, R56 ;  /* 0x0000003802387220 */ /* 0x040fe20000410000 */
[----:B------:R-:W-:Y:S01]  /*8020*/  PLOP3.LUT P0, PT, PT, PT, UP0, 0x40, 0x0 ;  /* 0x000000000000781c */ /* 0x000fe20003f0e808 */
[----:B------:R-:W-:Y:S01]  /*8030*/  FMUL.FTZ R57, R2, R57 ;  /* 0x0000003902397220 */ /* 0x000fe20000410000 */
[----:B------:R-:W-:Y:S01]  /*8040*/  ISETP.LT.OR P1, PT, R4, 0x29, P1 ;  /* 0x000000290400780c */ /* 0x000fe20000f21670 */
[C---:B------:R-:W-:Y:S01]  /*8050*/  FMUL.FTZ R60, R2.reuse, R60 ;  /* 0x0000003c023c7220 */ /* 0x040fe20000410000 */
[----:B------:R-:W-:Y:S01]  /*8060*/  ISETP.GT.AND P0, PT, R3, 0x29, P0 ;  /* 0x000000290300780c */ /* 0x000fe20000704270 */
[C---:B------:R-:W-:Y:S01]  /*8070*/  FMUL.FTZ R61, R2.reuse, R61 ;  /* 0x0000003d023d7220 */ /* 0x040fe20000410000 */
[----:B------:R-:W-:Y:S01]  /*8080*/  MOV R15, R176 ;  /* 0x000000b0000f7202 */ /* 0x000fe20000000f00 */
[----:B------:R-:W-:Y:S01]  /*8090*/  FMUL.FTZ R64, R2, R64 ;  /* 0x0000004002407220 */ /* 0x000fe20000410000 */
[----:B------:R-:W-:Y:S01]  /*80a0*/  ISETP.LT.OR P0, PT, R4, 0x2a, P0 ;  /* 0x0000002a0400780c */ /* 0x000fe20000701670 */
[----:B------:R-:W-:Y:S01]  /*80b0*/  FMUL.FTZ R65, R2, R65 ;  /* 0x0000004102417220 */ /* 0x000fe20000410000 */
[----:B------:R-:W-:Y:S01]  /*80c0*/  FSEL R176, R26, -INF , !P1 ;  /* 0xff8000001ab07808 */ /* 0x000fe20004800000 */
[C---:B------:R-:W-:Y:S01]  /*80d0*/  FMUL.FTZ R68, R2.reuse, R68 ;  /* 0x0000004402447220 */ /* 0x040fe20000410000 */
[----:B-1----:R-:W-:Y:S01]  /*80e0*/  F2FP.BF16.PACK_AB R170, R9, R8 ;  /* 0x0000000809aa723e */ /* 0x002fe200000010ff */
        /* <DEDUP_REMOVED lines=48> */
[----:B------:R-:W-:Y:S01]  /*83f0*/  FADD.FTZ R4, R168, R0 ;  /* 0x00000000a8047221 */ /* 0x000fe20000010000 */
[----:B------:R-:W-:Y:S02]  /*8400*/  FMNMX.FTZ R0, R6, R134, !PT ;  /* 0x0000008606007209 */ /* 0x000fe40007810000 */
[----:B------:R-:W-:Y:S02]  /*8410*/  F2FP.BF16.PACK_AB R168, R168, R132 ;  /* 0x00000084a8a8723e */ /* 0x000fe400000010ff */
[----:B------:R-:W-:Y:S02]  /*8420*/  FMNMX.FTZ R0, R7, R0, !PT ;  /* 0x0000000007007209 */ /* 0x000fe40007810000 */
[----:B------:R-:W-:Y:S02]  /*8430*/  FSEL R132, R27, -INF , !P0 ;  /* 0xff8000001b847808 */ /* 0x000fe40004000000 */
        /* <DEDUP_REMOVED lines=16> */
[----:B------:R-:W-:Y:S01]  /*8540*/  MOV R152, R21 ;  /* 0x0000001500987202 */ /* 0x000fe20000000f00 */
[C---:B------:R-:W-:Y:S01]  /*8550*/  FMUL.FTZ R21, R2.reuse, R141 ;  /* 0x0000008d02157220 */ /* 0x040fe20000410000 */
[----:B------:R-:W-:Y:S01]  /*8560*/  FSETP.NEU.FTZ.AND P0, PT, R3, -INF , PT ;  /* 0xff8000000300780b */ /* 0x000fe20003f1d000 */
[----:B------:R-:W2:Y:S01]  /*8570*/  LDL.LU R141, [R1+0x18] ;  /* 0x00001800018d7983 */ /* 0x000ea20000300800 */
[----:B------:R-:W-:Y:S02]  /*8580*/  FADD.FTZ R179, R9, R0 ;  /* 0x0000000009b37221 */ /* 0x000fe40000010000 */
[C---:B------:R-:W-:Y:S01]  /*8590*/  FSEL R0, R3.reuse, RZ, P0 ;  /* 0x000000ff03007208 */ /* 0x040fe20000000000 */
[C---:B------:R-:W-:Y:S01]  /*85a0*/  FMUL.FTZ R9, R2.reuse, R153 ;  /* 0x0000009902097220 */ /* 0x040fe20000410000 */
[----:B------:R-:W-:Y:S01]  /*85b0*/  MOV R153, R24 ;  /* 0x0000001800997202 */ /* 0x000fe20000000f00 */
[----:B------:R-:W-:Y:S01]  /*85c0*/  FMUL.FTZ R24, R2, R136 ;  /* 0x0000008802187220 */ /* 0x000fe20000410000 */
[----:B------:R-:W-:Y:S01]  /*85d0*/  MUFU.EX2 R152, R152 ;  /* 0x0000009800987308 */ /* 0x000fe20000000800 */
[----:B------:R-:W-:Y:S02]  /*85e0*/  FADD.FTZ R0, -R0, R134 ;  /* 0x0000008600007221 */ /* 0x000fe40000010100 */
[----:B------:R-:W-:Y:S02]  /*85f0*/  FMUL.FTZ R134, R3, c[0x0][0x2d0] ;  /* 0x0000b40003867a20 */ /* 0x000fe40000410000 */
[----:B------:R-:W-:Y:S02]  /*8600*/  FMUL.FTZ R0, R0, c[0x0][0x2d0] ;  /* 0x0000b40000007a20 */ /* 0x000fe40000410000 */
[----:B------:R-:W-:Y:S01]  /*8610*/  FMUL.FTZ R4, R2, R156 ;  /* 0x0000009c02047220 */ /* 0x000fe20000410000 */
[----:B------:R-:W-:Y:S02]  /*8620*/  FSEL R134, R134, RZ, P0 ;  /* 0x000000ff86867208 */ /* 0x000fe40000000000 */
[----:B------:R-:W-:Y:S01]  /*8630*/  MOV R156, R14 ;  /* 0x0000000e009c7202 */ /* 0x000fe20000000f00 */
[----:B------:R-:W1:Y:S01]  /*8640*/  MUFU.EX2 R0, R0 ;  /* 0x0000000000007308 */ /* 0x000e620000000800 */
[----:B------:R-:W-:Y:S01]  /*8650*/  PLOP3.LUT P0, PT, PT, PT, UP0, 0x80, 0x0 ;  /* 0x000000000000781c */ /* 0x000fe20003f0f008 */
[--C-:B------:R-:W-:Y:S02]  /*8660*/  FFMA.FTZ R169, R6, c[0x0][0x2d0], -R134.reuse ;  /* 0x0000b40006a97a23 */ /* 0x100fe40000010886 */
[--C-:B------:R-:W-:Y:S02]  /*8670*/  FFMA.FTZ R7, R7, c[0x0][0x2d0], -R134.reuse ;  /* 0x0000b40007077a23 */ /* 0x100fe40000010886 */
[--C-:B------:R-:W-:Y:S04]  /*8680*/  FFMA.FTZ R2, R10, c[0x0][0x2d0], -R134.reuse ;  /* 0x0000b4000a027a23 */ /* 0x100fe80000010886 */
[----:B------:R-:W2:Y:S10]  /*8690*/  MUFU.EX2 R169, R169 ;  /* 0x000000a900a97308 */ /* 0x000eb40000000800 */
[----:B------:R3:W4:Y:S01]  /*86a0*/  MUFU.EX2 R144, R7 ;  /* 0x0000000700907308 */ /* 0x0007220000000800 */
[C---:B-1----:R-:W-:Y:S02]  /*86b0*/  FMUL.FTZ R26, R0.reuse, R138 ;  /* 0x0000008a001a7220 */ /* 0x042fe40000410000 */
[C---:B------:R-:W-:Y:S02]  /*86c0*/  FMUL.FTZ R27, R0.reuse, R139 ;  /* 0x0000008b001b7220 */ /* 0x040fe40000410000 */
[----:B------:R-:W1:Y:S01]  /*86d0*/  LDSM.16.MT88.4 R136, [R236+0x100] ;  /* 0x00010000ec88783b */ /* 0x000e620000004200 */
[C---:B------:R-:W-:Y:S04]  /*86e0*/  FMUL.FTZ R11, R0.reuse, R155 ;  /* 0x0000009b000b7220 */ /* 0x040fe80000410000 */
[----:B------:R-:W-:Y:S01]  /*86f0*/  MUFU.EX2 R156, R156 ;  /* 0x0000009c009c7308 */ /* 0x000fe20000000800 */
        /* <DEDUP_REMOVED lines=9> */
[C---:B---3--:R-:W-:Y:S01]  /*8790*/  FMUL.FTZ R7, R0.reuse, R159 ;  /* 0x0000009f00077220 */ /* 0x048fe20000410000 */
        /* <DEDUP_REMOVED lines=58> */
[C---:B----4-:R-:W-:Y:S01]  /*8b40*/  F2FP.BF16.PACK_AB R169, R144.reuse, R169 ;  /* 0x000000a990a9723e */ /* 0x050fe200000010ff */
[--C-:B------:R-:W-:Y:S01]  /*8b50*/  FFMA.FTZ R0, R171, c[0x0][0x2d0], -R134.reuse ;  /* 0x0000b400ab007a23 */ /* 0x100fe20000010886 */
[----:B---3--:R-:W-:Y:S01]  /*8b60*/  LDSM.16.MT88.4 R140, [R236+0x900] ;  /* 0x00090000ec8c783b */ /* 0x008fe20000004200 */
        /* <DEDUP_REMOVED lines=197> */
.L_x_2930:
        /* <DEDUP_REMOVED lines=26> */
.L_x_2943:
[----:B------:R-:W-:Y:S02]  /*9960*/  ULDC UR4, c[0x0][0x32c] ;  /* 0x0000cb0000047ab9 */ /* 0x000fe40000000800 */
[----:B------:R-:W-:-:S03]  /*9970*/  UISETP.NE.AND UP0, UPT, UR4, 0x1, UPT ;  /* 0x000000010400788c */ /* 0x000fc6000bf05270 */
[----:B------:R-:W-:Y:S02]  /*9980*/  ULDC.64 UR4, c[0x0][0x330] ;  /* 0x0000cc0000047ab9 */ /* 0x000fe40000000a00 */
[----:B------:R-:W-:-:S06]  /*9990*/  UIMAD.WIDE.U32 UR18, UR11, UR4, URZ ;  /* 0x000000040b1272a5 */ /* 0x000fcc000f8e003f */
[----:B------:R-:W-:Y:S02]  /*99a0*/  @UP0 USHF.R.U32.HI UR11, URZ, UR5, UR19 ;  /* 0x000000053f0b0299 */ /* 0x000fe40008011613 */
.L_x_2944:
[----:B------:R-:W-:Y:S02]  /*99b0*/  ULDC UR4, c[0x0][0x32c] ;  /* 0x0000cb0000047ab9 */ /* 0x000fe40000000800 */
[----:B------:R-:W-:-:S04]  /*99c0*/  UIMAD UR4, UR11, UR4, URZ ;  /* 0x000000040b0472a4 */ /* 0x000fc8000f8e023f */
[----:B------:R-:W-:-:S04]  /*99d0*/  UISETP.LT.AND UP0, UPT, UR10, UR4, UPT ;  /* 0x000000040a00728c */ /* 0x000fc8000bf01270 */
[----:B------:R-:W-:-:S04]  /*99e0*/  USEL UR10, UR10, UR4, !UP0 ;  /* 0x000000040a0a7287 */ /* 0x000fc8000c000000 */
.L_x_2942:
        /* <DEDUP_REMOVED lines=37> */
.L_x_2948:
[----:B--2---:R-:W2:Y:S01]  /*9c40*/  LDL R0, [R1] ;  /* 0x0000000001007983 */ /* 0x004ea20000100800 */
[----:B------:R-:W-:Y:S04]  /*9c50*/  DEPBAR.LE SB0, 0x0 ;  /* 0x000080000000791a */ /* 0x000fe80000000000 */
[----:B------:R-:W-:Y:S01]  /*9c60*/  BAR.SYNC.DEFER_BLOCKING 0x0 ;  /* 0x0000000000007b1d */ /* 0x000fe20000010000 */
[----:B------:R-:W-:Y:S06]  /*9c70*/  UISETP.GT.AND UP0, UPT, UR9, UR8, UPT ;  /* 0x000000080900728c */ /* 0x000fec000bf04270 */
[----:B------:R-:W-:Y:S01]  /*9c80*/  PLOP3.LUT P0, PT, PT, PT, UP0, 0x80, 0x0 ;  /* 0x000000000000781c */ /* 0x000fe20003f0f008 */
[----:B-----5:R-:W1:Y:S04]  /*9c90*/  LDSM.16.M88.4 R8, [R135+0x10100] ;  /* 0x010100008708783b */ /* 0x020e680000000200 */
[----:B------:R-:W3:Y:S04]  /*9ca0*/  LDSM.16.M88.4 R16, [R135+0x10900] ;  /* 0x010900008710783b */ /* 0x000ee80000000200 */
[----:B------:R-:W4:Y:S04]  /*9cb0*/  LDSM.16.M88.4 R24, [R135+0x11100] ;  /* 0x011100008718783b */ /* 0x000f280000000200 */
[----:B------:R-:W1:Y:S04]  /*9cc0*/  LDSM.16.M88.4 R168, [R242] ;  /* 0x00000000f2a8783b */ /* 0x000e680000000200 */
[----:B------:R-:W1:Y:S04]  /*9cd0*/  LDSM.16.M88.4 R176, [R252] ;  /* 0x00000000fcb0783b */ /* 0x000e680000000200 */
[----:B--2---:R2:W1:Y:S02]  /*9ce0*/  LDSM.16.M88.4 R172, [R0] ;  /* 0x0000000000ac783b */ /* 0x0044640000000200 */
[----:B--2---:R-:W-:Y:S01]  /*9cf0*/  MOV R0, R133 ;  /* 0x0000008500007202 */ /* 0x004fe20000000f00 */
[----:B------:R-:W-:-:S05]  /*9d00*/  @P0 BRA `(.L_x_2946) ;  /* 0x0000045000000947 */ /* 0x000fca0003800000 */
[----:B---34-:R-:W2:Y:S01]  /*9d10*/  LDL R2, [R1+0x1c] ;  /* 0x00001c0001027983 */ /* 0x018ea20000100800 */
[----:B------:R-:W-:Y:S02]  /*9d20*/  ULDC.64 UR4, c[0x0][0x208] ;  /* 0x0000820000047ab9 */ /* 0x000fe40000000a00 */
[----:B------:R-:W-:Y:S01]  /*9d30*/  UIMAD.WIDE.U32 UR18, UR8, UR4, URZ ;  /* 0x00000004081272a5 */ /* 0x000fe2000f8e003f */
[----:B-1----:R1:W-:Y:S01]  /*9d40*/  STL.64 [R1+0x80], R8 ;  /* 0x0000800801007387 */ /* 0x0023e20000100a00 */
[----:B------:R-:W-:Y:S03]  /*9d50*/  USHF.R.S32.HI UR11, URZ, 0x1f, UR8 ;  /* 0x0000001f3f0b7899 */ /* 0x000fe60008011408 */
[----:B------:R-:W3:Y:S01]  /*9d60*/  LDL.64 R22, [R1+0x38] ;  /* 0x0000380001167983 */ /* 0x000ee20000100a00 */
[----:B------:R-:W-:Y:S03]  /*9d70*/  UIMAD UR11, UR11, UR4, URZ ;  /* 0x000000040b0b72a4 */ /* 0x000fe6000f8e023f */
[----:B------:R-:W4:Y:S01]  /*9d80*/  LDL R7, [R1+0x4] ;  /* 0x0000040001077983 */ /* 0x000f220000100800 */
        /* <DEDUP_REMOVED lines=9> */
[----:B-1----:R-:W3:Y:S04]  /*9e20*/  LDL.64 R8, [R1+0x40] ;  /* 0x0000400001087983 */ /* 0x002ee80000100a00 */
[----:B------:R-:W4:Y:S04]  /*9e30*/  LDL R13, [R1+0x5c] ;  /* 0x00005c00010d7983 */ /* 0x000f280000100800 */
[----:B------:R-:W4:Y:S01]  /*9e40*/  LDL R12, [R1+0x58] ;  /* 0x00005800010c7983 */ /* 0x000f220000100800 */
[----:B--2---:R-:W-:Y:S02]  /*9e50*/  LOP3.LUT P2, RZ, R2, 0x1, RZ, 0xc0, !PT ;  /* 0x0000000102ff7812 */ /* 0x004fe4000784c0ff */
[----:B---3--:R-:W-:Y:S04]  /*9e60*/  IADD3 R3, P1, R8, UR18, RZ ;  /* 0x0000001208037c10 */ /* 0x008fe8000ff3e0ff */
[----:B------:R-:W-:Y:S02]  /*9e70*/  LEA R2, P0, R3, c[0x0][0x1f8], 0x1 ;  /* 0x00007e0003027a11 */ /* 0x000fe400078008ff */
[----:B------:R-:W-:Y:S04]  /*9e80*/  IADD3.X R4, R23, UR4, RZ, P1, !PT ;  /* 0x0000000417047c10 */ /* 0x000fe80008ffe4ff */
[----:B------:R-:W-:Y:S05]  /*9e90*/  LEA.HI.X R3, R3, c[0x0][0x1fc], R4, 0x1, P0 ;  /* 0x00007f0003037a11 */ /* 0x000fea00000f0c04 */
[----:B------:R-:W-:Y:S01]  /*9ea0*/  @!PT LDS RZ, [RZ] ;  /* 0x00000000fffff984 */ /* 0x000fe20000000800 */
[----:B------:R-:W-:Y:S01]  /*9eb0*/  @!PT LDS RZ, [RZ] ;  /* 0x00000000fffff984 */ /* 0x000fe20000000800 */
[----:B------:R-:W-:Y:S01]  /*9ec0*/  @!PT LDS RZ, [RZ] ;  /* 0x00000000fffff984 */ /* 0x000fe20000000800 */
[----:B----4-:R1:W-:Y:S02]  /*9ed0*/  LDGSTS.E.BYPASS.LTC128B.128 [R7+0x100], [R2.64], !P6 ;  /* 0x0010000002077fae */ /* 0x0103e4000f101d50 */
        /* <DEDUP_REMOVED lines=13> */
[----:B------:R-:W-:Y:S01]  /*9fb0*/  LEA.HI.X R3, R3, c[0x0][0x1fc], R4, 0x1, P0 ;  /* 0x00007f0003037a11 */ /* 0x000fe200000f0c04 */
[----:B------:R-:W-:Y:S04]  /*9fc0*/  @!P3 IMAD.MOV.U32 R4, RZ, RZ, c[0x0][0x20c] ;  /* 0x00008300ff04b624 */ /* 0x000fe800078e00ff */
[----:B------:R1:W-:Y:S02]  /*9fd0*/  LDGSTS.E.BYPASS.LTC128B.128 [R7+0x4900], [R2.64], !P4 ;  /* 0x0490000002077fae */ /* 0x0003e4000e101d50 */
[----:B-1----:R-:W-:Y:S05]  /*9fe0*/  @!P3 IMAD.MOV.U32 R2, RZ, RZ, c[0x0][0x208] ;  /* 0x00008200ff02b624 */ /* 0x002fea00078e00ff */
[C---:B------:R-:W-:Y:S04]  /*9ff0*/  @!P3 LEA R3, P0, R2.reuse, UR18, 0x5 ;  /* 0x000000120203bc11 */ /* 0x040fe8000f8028ff */
[----:B------:R-:W-:Y:S02]  /*a000*/  @!P3 IADD3 R5, P1, R3, R8, RZ ;  /* 0x000000080305b210 */ /* 0x000fe40007f3e0ff */
[----:B------:R-:W-:Y:S01]  /*a010*/  @!P3 LEA.HI.X R2, R2, UR4, R4, 0x5, P0 ;  /* 0x000000040202bc11 */ /* 0x000fe200080f2c04 */
[----:B------:R1:W5:Y:S01]  /*a020*/  LDL.LU.64 R8, [R1+0x80] ;  /* 0x0000800001087983 */ /* 0x0003620000300a00 */
[C---:B------:R-:W-:Y:S03]  /*a030*/  @!P3 LEA R4, P0, R5.reuse, c[0x0][0x1f8], 0x1 ;  /* 0x00007e000504ba11 */ /* 0x040fe600078008ff */
[C---:B------:R-:W-:Y:S05]  /*a040*/  @!P3 IMAD.X R6, R2.reuse, 0x1, R23, P1 ;  /* 0x000000010206b824 */ /* 0x040fea00008e0617 */
[----:B------:R-:W-:Y:S05]  /*a050*/  @!P3 LEA.HI.X R5, R5, c[0x0][0x1fc], R6, 0x1, P0 ;  /* 0x00007f000505ba11 */ /* 0x000fea00000f0c06 */
[----:B------:R2:W-:Y:S02]  /*a060*/  @!P3 LDGSTS.E.BYPASS.LTC128B.128 [R7+0x1100], [R4.64], !P6 ;  /* 0x011000000407bfae */ /* 0x0005e4000f101d50 */
[----:B--2---:R-:W-:Y:S04]  /*a070*/  @!P3 IADD3 R5, P1, R3, R21, RZ ;  /* 0x000000150305b210 */ /* 0x004fe80007f3e0ff */
[C---:B------:R-:W-:Y:S01]  /*a080*/  @!P3 LEA R4, P0, R5.reuse, c[0x0][0x1f8], 0x1 ;  /* 0x00007e000504ba11 */ /* 0x040fe200078008ff */
[C---:B------:R-:W-:Y:S05]  /*a090*/  @!P3 IMAD.X R6, R2.reuse, 0x1, R20, P1 ;  /* 0x000000010206b824 */ /* 0x040fea00008e0614 */
        /* <DEDUP_REMOVED lines=12> */
.L_x_2946:
[C---:B-1-345:R-:W-:Y:S01]  /*a160*/  HMMA.16816.F32.BF16 R4, R160.reuse, R8, RZ ;  /* 0x00000008a004723c */ /* 0x07afe200000418ff */
[----:B------:R-:W0:Y:S01]  /*a170*/  LDGDEPBAR ;  /* 0x00000000000079af */ /* 0x000e220000000000 */
[----:B------:R-:W-:Y:S06]  /*a180*/  UISETP.GT.AND UP0, UPT, UR8, UR9, UPT ;  /* 0x000000090800728c */ /* 0x000fec000bf04270 */
[C---:B------:R-:W-:Y:S01]  /*a190*/  HMMA.16816.F32.BF16 R8, R160.reuse, R10, RZ ;  /* 0x0000000aa008723c */ /* 0x040fe200000418ff */
[----:B------:R-:W-:Y:S07]  /*a1a0*/  PLOP3.LUT P0, PT, PT, PT, UP0, 0x80, 0x0 ;  /* 0x000000000000781c */ /* 0x000fee0003f0f008 */
[C---:B------:R-:W-:Y:S08]  /*a1b0*/  HMMA.16816.F32.BF16 R12, R160.reuse, R16, RZ ;  /* 0x00000010a00c723c */ /* 0x040ff000000418ff */
[C---:B------:R-:W-:Y:S08]  /*a1c0*/  HMMA.16816.F32.BF16 R16, R160.reuse, R18, RZ ;  /* 0x00000012a010723c */ /* 0x040ff000000418ff */
[C---:B------:R-:W-:Y:S08]  /*a1d0*/  HMMA.16816.F32.BF16 R20, R160.reuse, R24, RZ ;  /* 0x00000018a014723c */ /* 0x040ff000000418ff */
        /* <DEDUP_REMOVED lines=135> */
[----:B------:R-:W-:-:S07]  /*aa50*/  @!P0 BRA `(.L_x_2947) ;  /* 0x000004e000008947 */ /* 0x000fce0003800000 */
        /* <DEDUP_REMOVED lines=19> */
[----:B------:R-:W5:Y:S04]  /*ab90*/  LDL R168, [R1+0x10] ;  /* 0x0000100001a87983 */ /* 0x000f680000100800 */
        /* <DEDUP_REMOVED lines=13> */
[----:B------:R-:W-:Y:S05]  /*ac70*/  @P1 LEA.HI.X R3, R3, c[0x0][0x1cc], R134, 0x1, P2 ;  /* 0x0000730003031a11 */ /* 0x000fea00010f0c86 */
[----:B------:R-:W-:Y:S01]  /*ac80*/  @!PT LDS RZ, [RZ] ;  /* 0x00000000fffff984 */ /* 0x000fe20000000800 */
[----:B------:R-:W-:Y:S01]  /*ac90*/  @!PT LDS RZ, [RZ] ;  /* 0x00000000fffff984 */ /* 0x000fe20000000800 */
[----:B------:R-:W-:Y:S01]  /*aca0*/  @!PT LDS RZ, [RZ] ;  /* 0x00000000fffff984 */ /* 0x000fe20000000800 */
[----:B----4-:R5:W-:Y:S02]  /*acb0*/  @P1 LDGSTS.E.BYPASS.LTC128B.128 [R177+0x10100], [R2.64], !P6 ;  /* 0x1010000002b11fae */ /* 0x010be4000f101d50 */
[----:B-----5:R-:W-:Y:S04]  /*acc0*/  @P1 IADD3 R3, P2, R173, UR20, RZ ;  /* 0x00000014ad031c10 */ /* 0x020fe8000ff5e0ff */
[----:B------:R-:W-:Y:S02]  /*acd0*/  @P1 IADD3.X R134, R172, UR4, RZ, P2, !PT ;  /* 0x00000004ac861c10 */ /* 0x000fe400097fe4ff */
[C---:B------:R-:W-:Y:S04]  /*ace0*/  @P1 LEA R2, P2, R3.reuse, c[0x0][0x1c8], 0x1 ;  /* 0x0000720003021a11 */ /* 0x040fe800078408ff */
[----:B------:R-:W-:Y:S02]  /*acf0*/  @P1 LEA.HI.X R3, R3, c[0x0][0x1cc], R134, 0x1, P2 ;  /* 0x0000730003031a11 */ /* 0x000fe400010f0c86 */
[----:B------:R-:W-:Y:S11]  /*ad00*/  LOP3.LUT P2, RZ, R176, 0x1, RZ, 0xc0, !PT ;  /* 0x00000001b0ff7812 */ /* 0x000ff6000784c0ff */
[----:B------:R-:W-:Y:S02]  /*ad10*/  @!UPT UIADD3 URZ, URZ, URZ, URZ ;  /* 0x0000003f3f3ff290 */ /* 0x000fe4000fffe03f */
[----:B------:R1:W-:Y:S02]  /*ad20*/  @P1 LDGSTS.E.BYPASS.LTC128B.128 [R177+0x11900], [R2.64], !P2 ;  /* 0x1190000002b11fae */ /* 0x0003e4000d101d50 */
[----:B-1----:R-:W-:Y:S04]  /*ad30*/  @P1 IADD3 R3, P2, R171, UR20, RZ ;  /* 0x00000014ab031c10 */ /* 0x002fe8000ff5e0ff */
[----:B------:R-:W-:Y:S02]  /*ad40*/  @P1 IADD3.X R134, R170, UR4, RZ, P2, !PT ;  /* 0x00000004aa861c10 */ /* 0x000fe400097fe4ff */
[C---:B------:R-:W-:Y:S04]  /*ad50*/  @P1 LEA R2, P2, R3.reuse, c[0x0][0x1c8], 0x1 ;  /* 0x0000720003021a11 */ /* 0x040fe800078408ff */
[----:B------:R-:W-:Y:S05]  /*ad60*/  @P1 LEA.HI.X R3, R3, c[0x0][0x1cc], R134, 0x1, P2 ;  /* 0x0000730003031a11 */ /* 0x000fea00010f0c86 */
[----:B------:R1:W-:Y:S02]  /*ad70*/  @P1 LDGSTS.E.BYPASS.LTC128B.128 [R177+0x13100], [R2.64], !P5 ;  /* 0x1310000002b11fae */ /* 0x0003e4000e901d50 */
[----:B-1----:R-:W-:Y:S01]  /*ad80*/  @P1 IADD3 R3, P2, R169, UR20, RZ ;  /* 0x00000014a9031c10 */ /* 0x002fe2000ff5e0ff */
[----:B------:R-:W-:Y:S03]  /*ad90*/  @UP0 UIADD3 UR20, UP1, UR15, UR20, URZ ;  /* 0x000000140f140290 */ /* 0x000fe6000ff3e03f */
[----:B------:R-:W-:Y:S01]  /*ada0*/  @P1 IADD3.X R134, R168, UR4, RZ, P2, !PT ;  /* 0x00000004a8861c10 */ /* 0x000fe200097fe4ff */
[----:B------:R-:W-:Y:S01]  /*adb0*/  @UP0 UIADD3.X UR4, UR6, UR4, URZ, UP1, !UPT ;  /* 0x0000000406040290 */ /* 0x000fe20008ffe43f */
[C---:B------:R-:W-:Y:S04]  /*adc0*/  @P1 LEA R2, P2, R3.reuse, c[0x0][0x1c8], 0x1 ;  /* 0x0000720003021a11 */ /* 0x040fe800078408ff */
[----:B------:R-:W-:Y:S02]  /*add0*/  @P1 LEA.HI.X R3, R3, c[0x0][0x1cc], R134, 0x1, P2 ;  /* 0x0000730003031a11 */ /* 0x000fe400010f0c86 */
[----:B------:R-:W-:Y:S03]  /*ade0*/  LOP3.LUT P2, RZ, R176, 0x1, RZ, 0xc0, !PT ;  /* 0x00000001b0ff7812 */ /* 0x000fe6000784c0ff */
[----:B------:R1:W-:Y:S02]  /*adf0*/  @P1 LDGSTS.E.BYPASS.LTC128B.128 [R177+0x14900], [R2.64], !P4 ;  /* 0x1490000002b11fae */ /* 0x0003e4000e101d50 */
[----:B-1----:R-:W-:Y:S04]  /*ae00*/  @P0 IADD3 R3, P1, R174, UR20, RZ ;  /* 0x00000014ae030c10 */ /* 0x002fe8000ff3e0ff */
[----:B------:R-:W-:Y:S02]  /*ae10*/  @P0 IADD3.X R134, R179, UR4, RZ, P1, !PT ;  /* 0x00000004b3860c10 */ /* 0x000fe40008ffe4ff */
[C---:B------:R-:W-:Y:S04]  /*ae20*/  @P0 LEA R2, P1, R3.reuse, c[0x0][0x1c8], 0x1 ;  /* 0x0000720003020a11 */ /* 0x040fe800078208ff */
[----:B------:R-:W-:Y:S05]  /*ae30*/  @P0 LEA.HI.X R3, R3, c[0x0][0x1cc], R134, 0x1, P1 ;  /* 0x0000730003030a11 */ /* 0x000fea00008f0c86 */
        /* <DEDUP_REMOVED lines=15> */
[----:B------:R1:W-:Y:S04]  /*af30*/  @P0 LDGSTS.E.BYPASS.LTC128B.128 [R177+0x15900], [R2.64], !P4 ;  /* 0x1590000002b10fae */ /* 0x0003e8000e101d50 */
.L_x_2947:
[----:B------:R-:W2:Y:S01]  /*af40*/  LDL.LU R168, [R1+0x14] ;  /* 0x0000140001a87983 */ /* 0x000ea20000300800 */
        /* <DEDUP_REMOVED lines=16> */
[----:B-1----:R-:W1:Y:S02]  /*b050*/  SHFL.BFLY PT, R2, R133, 0x2, 0x1f ;  /* 0x0c401f0085027f89 */ /* 0x002e6400000e0000 */
[----:B-1----:R-:W-:Y:S06]  /*b060*/  FMNMX.FTZ R133, R133, R2, !PT ;  /* 0x0000000285857209 */ /* 0x002fec0007810000 */
[----:B------:R-:W1:Y:S02]  /*b070*/  SHFL.BFLY PT, R2, R133, 0x1, 0x1f ;  /* 0x0c201f0085027f89 */ /* 0x000e6400000e0000 */
[----:B-1----:R-:W-:Y:S05]  /*b080*/  FMNMX.FTZ R133, R133, R2, !PT ;  /* 0x0000000285857209 */ /* 0x002fea0007810000 */
[C---:B------:R-:W-:Y:S02]  /*b090*/  FMUL.FTZ R2, R133.reuse, c[0x0][0x2d0] ;  /* 0x0000b40085027a20 */ /* 0x040fe40000410000 */
[----:B------:R-:W-:Y:S02]  /*b0a0*/  FADD.FTZ R0, -R133, R0 ;  /* 0x0000000085007221 */ /* 0x000fe40000010100 */
[--C-:B------:R-:W-:Y:S02]  /*b0b0*/  FFMA.FTZ R179, R12, c[0x0][0x2d0], -R2.reuse ;  /* 0x0000b4000cb37a23 */ /* 0x100fe40000010802 */
[----:B------:R-:W3:Y:S01]  /*b0c0*/  LDL.LU R12, [R1+0x18] ;  /* 0x00001800010c7983 */ /* 0x000ee20000300800 */
[--C-:B------:R-:W-:Y:S02]  /*b0d0*/  FFMA.FTZ R4, R4, c[0x0][0x2d0], -R2.reuse ;  /* 0x0000b40004047a23 */ /* 0x100fe40000010802 */
[----:B------:R-:W-:Y:S02]  /*b0e0*/  FMUL.FTZ R0, R0, c[0x0][0x2d0] ;  /* 0x0000b40000007a20 */ /* 0x000fe40000410000 */
[--C-:B------:R-:W-:Y:S02]  /*b0f0*/  FFMA.FTZ R5, R5, c[0x0][0x2d0], -R2.reuse ;  /* 0x0000b40005057a23 */ /* 0x100fe40000010802 */
[----:B------:R-:W1:Y:S01]  /*b100*/  MUFU.EX2 R3, R0 ;  /* 0x0000000000037308 */ /* 0x000e620000000800 */
        /* <DEDUP_REMOVED lines=9> */
[----:B------:R-:W-:Y:S03]  /*b1a0*/  FFMA.FTZ R176, R17, c[0x0][0x2d0], -R2 ;  /* 0x0000b40011b07a23 */ /* 0x000fe60000010802 */
[----:B------:R-:W-:Y:S01]  /*b1b0*/  MUFU.EX2 R5, R5 ;  /* 0x0000000500057308 */ /* 0x000fe20000000800 */
[C---:B-1----:R-:W-:Y:S02]  /*b1c0*/  FMUL.FTZ R17, R3.reuse, R145 ;  /* 0x0000009103117220 */ /* 0x042fe40000410000 */
[C---:B------:R-:W-:Y:S02]  /*b1d0*/  FMUL.FTZ R13, R3.reuse, R149 ;  /* 0x00000095030d7220 */ /* 0x040fe40000410000 */
        /* <DEDUP_REMOVED lines=58> */
[C---:B------:R-:W-:Y:S03]  /*b580*/  F2FP.BF16.PACK_AB R168, R5.reuse, R4 ;  /* 0x0000000405a8723e */ /* 0x040fe600000010ff */
[----:B------:R-:W-:Y:S02]  /*b590*/  FADD.FTZ R0, R5, R0 ;  /* 0x0000000005007221 */ /* 0x000fe40000010000 */
[C---:B------:R-:W-:Y:S02]  /*b5a0*/  FMUL.FTZ R5, R3.reuse, R157 ;  /* 0x0000009d03057220 */ /* 0x040fe40000410000 */
[----:B------:R-:W-:Y:S02]  /*b5b0*/  FADD.FTZ R0, R8, R0 ;  /* 0x0000000008007221 */ /* 0x000fe40000010000 */
[----:B------:R-:W-:Y:S02]  /*b5c0*/  FMUL.FTZ R8, R3, R152 ;  /* 0x0000009803087220 */ /* 0x000fe40000410000 */
[----:B------:R-:W-:Y:S01]  /*b5d0*/  FADD.FTZ R20, R9, R0 ;  /* 0x0000000009147221 */ /* 0x000fe20000010000 */
[----:B------:R-:W-:Y:S01]  /*b5e0*/  FMNMX.FTZ R0, R6, R132, !PT ;  /* 0x0000008406007209 */ /* 0x000fe20007810000 */
[----:B------:R-:W-:Y:S03]  /*b5f0*/  FMUL.FTZ R9, R3, R153 ;  /* 0x0000009903097220 */ /* 0x000fe60000410000 */
        /* <DEDUP_REMOVED lines=20> */
[----:B------:R-:W-:Y:S01]  /*b740*/  MUFU.EX2 R6, R6 ;  /* 0x0000000600067308 */ /* 0x000fe20000000800 */
[--C-:B------:R-:W-:Y:S02]  /*b750*/  FFMA.FTZ R26, R26, c[0x0][0x2d0], -R4.reuse ;  /* 0x0000b4001a1a7a23 */ /* 0x100fe40000010804 */
[--C-:B------:R-:W-:Y:S02]  /*b760*/  FFMA.FTZ R27, R27, c[0x0][0x2d0], -R4.reuse ;  /* 0x0000b4001b1b7a23 */ /* 0x100fe40000010804 */
[--C-:B------:R-:W-:Y:S01]  /*b770*/  FFMA.FTZ R174, R18, c[0x0][0x2d0], -R4.reuse ;  /* 0x0000b40012ae7a23 */ /* 0x100fe20000010804 */
[----:B------:R-:W-:Y:S01]  /*b780*/  MOV R157, R26 ;  /* 0x0000001a009d7202 */ /* 0x000fe20000000f00 */
[--C-:B------:R-:W-:Y:S01]  /*b790*/  FFMA.FTZ R175, R19, c[0x0][0x2d0], -R4.reuse ;  /* 0x0000b40013af7a23 */ /* 0x100fe20000010804 */
[----:B------:R-:W-:Y:S01]  /*b7a0*/  MOV R18, R21 ;  /* 0x0000001500127202 */ /* 0x000fe20000000f00 */
[--C-:B------:R-:W-:Y:S01]  /*b7b0*/  FFMA.FTZ R22, R22, c[0x0][0x2d0], -R4.reuse ;  /* 0x0000b40016167a23 */ /* 0x100fe20000010804 */
[----:B------:R-:W3:Y:S01]  /*b7c0*/  MUFU.EX2 R0, R0 ;  /* 0x0000000000007308 */ /* 0x000ee20000000800 */
[--C-:B------:R-:W-:Y:S02]  /*b7d0*/  FFMA.FTZ R23, R23, c[0x0][0x2d0], -R4.reuse ;  /* 0x0000b40017177a23 */ /* 0x100fe40000010804 */
[--C-:B------:R-:W-:Y:S01]  /*b7e0*/  FFMA.FTZ R171, R10, c[0x0][0x2d0], -R4.reuse ;  /* 0x0000b4000aab7a23 */ /* 0x100fe20000010804 */
[----:B------:R-:W-:Y:S01]  /*b7f0*/  MOV R10, R134 ;  /* 0x00000086000a7202 */ /* 0x000fe20000000f00 */
[--C-:B------:R-:W-:Y:S01]  /*b800*/  FFMA.FTZ R134, R11, c[0x0][0x2d0], -R4.reuse ;  /* 0x0000b4000b867a23 */ /* 0x100fe20000010804 */
[----:B------:R-:W-:Y:S01]  /*b810*/  MOV R11, R25 ;  /* 0x00000019000b7202 */ /* 0x000fe20000000f00 */
[--C-:B------:R-:W-:Y:S01]  /*b820*/  FFMA.FTZ R173, R14, c[0x0][0x2d0], -R4.reuse ;  /* 0x0000b4000ead7a23 */ /* 0x100fe20000010804 */
[----:B------:R-:W-:Y:S01]  /*b830*/  MOV R14, R20 ;  /* 0x00000014000e7202 */ /* 0x000fe20000000f00 */
[----:B------:R-:W-:Y:S01]  /*b840*/  FFMA.FTZ R172, R15, c[0x0][0x2d0], -R4 ;  /* 0x0000b4000fac7a23 */ /* 0x000fe20000010804 */
[----:B------:R-:W1:Y:S01]  /*b850*/  MUFU.EX2 R7, R7 ;  /* 0x0000000700077308 */ /* 0x000e620000000800 */
[C---:B------:R-:W-:Y:S01]  /*b860*/  FMUL.FTZ R25, R3.reuse, R137 ;  /* 0x0000008903197220 */ /* 0x040fe20000410000 */
[----:B------:R-:W-:Y:S01]  /*b870*/  MOV R15, R24 ;  /* 0x00000018000f7202 */ /* 0x000fe20000000f00 */
[C---:B------:R-:W-:Y:S01]  /*b880*/  FMUL.FTZ R24, R3.reuse, R136 ;  /* 0x0000008803187220 */ /* 0x040fe20000410000 */
[----:B------:R-:W-:Y:S01]  /*b890*/  MOV R145, R10 ;  /* 0x0000000a00917202 */ /* 0x000fe20000000f00 */
[C---:B------:R-:W-:Y:S01]  /*b8a0*/  FMUL.FTZ R20, R3.reuse, R140 ;  /* 0x0000008c03147220 */ /* 0x040fe20000410000 */
[----:B------:R-:W-:Y:S01]  /*b8b0*/  MOV R153, R22 ;  /* 0x0000001600997202 */ /* 0x000fe20000000f00 */
[C---:B------:R-:W-:Y:S01]  /*b8c0*/  FMUL.FTZ R21, R3.reuse, R141 ;  /* 0x0000008d03157220 */ /* 0x040fe20000410000 */
[----:B------:R-:W-:Y:S02]  /*b8d0*/  MOV R152, R23 ;  /* 0x0000001700987202 */ /* 0x000fe40000000f00 */
[----:B------:R-:W2:Y:S01]  /*b8e0*/  MUFU.EX2 R171, R171 ;  /* 0x000000ab00ab7308 */ /* 0x000ea20000000800 */
[C---:B---3--:R-:W-:Y:S02]  /*b8f0*/  FFMA.FTZ R4, R0.reuse, R12, R6 ;  /* 0x0000000c00047223 */ /* 0x048fe40000010006 */
[C---:B------:R-:W-:Y:S02]  /*b900*/  FMUL.FTZ R26, R0.reuse, R138 ;  /* 0x0000008a001a7220 */ /* 0x040fe40000410000 */
[----:B------:R-:W-:Y:S02]  /*b910*/  FMUL.FTZ R12, R3, R148 ;  /* 0x00000094030c7220 */ /* 0x000fe40000410000 */
[C---:B------:R-:W-:Y:S01]  /*b920*/  FMUL.FTZ R10, R0.reuse, R154 ;  /* 0x0000009a000a7220 */ /* 0x040fe20000410000 */
[----:B------:R-:W-:Y:S01]  /*b930*/  MOV R154, R18 ;  /* 0x00000012009a7202 */ /* 0x000fe20000000f00 */
[C---:B------:R-:W-:Y:S01]  /*b940*/  FMUL.FTZ R18, R0.reuse, R146 ;  /* 0x0000009200127220 */ /* 0x040fe20000410000 */
[----:B------:R-:W-:Y:S01]  /*b950*/  MUFU.EX2 R149, R173 ;  /* 0x000000ad00957308 */ /* 0x000fe20000000800 */
[C---:B-1----:R-:W-:Y:S01]  /*b960*/  FADD.FTZ R132, R7.reuse, R4 ;  /* 0x0000000407847221 */ /* 0x042fe20000010000 */
[----:B------:R-:W-:Y:S01]  /*b970*/  F2FP.BF16.PACK_AB R169, R7, R6 ;  /* 0x0000000607a9723e */ /* 0x000fe200000010ff */
[----:B------:R-:W-:Y:S01]  /*b980*/  FMUL.FTZ R4, R3, R156 ;  /* 0x0000009c03047220 */ /* 0x000fe20000410000 */
[----:B------:R-:W-:Y:S01]  /*b990*/  MOV R156, R27 ;  /* 0x0000001b009c7202 */ /* 0x000fe20000000f00 */
[C---:B------:R-:W-:Y:S02]  /*b9a0*/  FMUL.FTZ R27, R0.reuse, R139 ;  /* 0x0000008b001b7220 */ /* 0x040fe40000410000 */
[----:B------:R-:W1:Y:S01]  /*b9b0*/  LDSM.16.MT88.4 R136, [R236+0x100] ;  /* 0x00010000ec88783b */ /* 0x000e620000004200 */
[C---:B------:R-:W-:Y:S01]  /*b9c0*/  FMUL.FTZ R6, R0.reuse, R158 ;  /* 0x0000009e00067220 */ /* 0x040fe20000410000 */
[----:B------:R-:W-:Y:S01]  /*b9d0*/  MOV R158, R11 ;  /* 0x0000000b009e7202 */ /* 0x000fe20000000f00 */
[C---:B------:R-:W-:Y:S01]  /*b9e0*/  FMUL.FTZ R11, R0.reuse, R155 ;  /* 0x0000009b000b7220 */ /* 0x040fe20000410000 */
[----:B------:R-:W-:Y:S01]  /*b9f0*/  MOV R155, R14 ;  /* 0x0000000e009b7202 */ /* 0x000fe20000000f00 */
[C---:B------:R-:W-:Y:S01]  /*ba00*/  FMUL.FTZ R14, R0.reuse, R150 ;  /* 0x00000096000e7220 */ /* 0x040fe20000410000 */
[----:B------:R-:W-:Y:S01]  /*ba10*/  MUFU.EX2 R3, R178 ;  /* 0x000000b200037308 */ /* 0x000fe20000000800 */
[C---:B------:R-:W-:Y:S01]  /*ba20*/  FMUL.FTZ R7, R0.reuse, R159 ;  /* 0x0000009f00077220 */ /* 0x040fe20000410000 */
[----:B------:R-:W-:Y:S01]  /*ba30*/  MOV R159, R15 ;  /* 0x0000000f009f7202 */ /* 0x000fe20000000f00 */
[----:B--2---:R-:W-:Y:S02]  /*ba40*/  FADD.FTZ R148, R171, R132 ;  /* 0x00000084ab947221 */ /* 0x004fe40000010000 */
[C---:B------:R-:W-:Y:S02]  /*ba50*/  FMUL.FTZ R15, R0.reuse, R151 ;  /* 0x00000097000f7220 */ /* 0x040fe40000410000 */
[C---:B------:R-:W-:Y:S02]  /*ba60*/  FMUL.FTZ R19, R0.reuse, R147 ;  /* 0x0000009300137220 */ /* 0x040fe40000410000 */
[C---:B------:R-:W-:Y:S01]  /*ba70*/  FMUL.FTZ R22, R0.reuse, R142 ;  /* 0x0000008e00167220 */ /* 0x040fe20000410000 */
[----:B------:R-:W2:Y:S01]  /*ba80*/  MUFU.EX2 R150, R134 ;  /* 0x0000008600967308 */ /* 0x000ea20000000800 */
[C---:B------:R-:W-:Y:S02]  /*ba90*/  FMUL.FTZ R23, R0.reuse, R143 ;  /* 0x0000008f00177220 */ /* 0x040fe40000410000 */
[C---:B------:R-:W-:Y:S01]  /*baa0*/  FMUL.FTZ R30, R0.reuse, R30 ;  /* 0x0000001e001e7220 */ /* 0x040fe20000410000 */
[----:B------:R-:W-:Y:S01]  /*bab0*/  LDSM.16.MT88.4 R140, [R236+0x900] ;  /* 0x00090000ec8c783b */ /* 0x000fe20000004200 */
[C---:B------:R-:W-:Y:S02]  /*bac0*/  FMUL.FTZ R31, R0.reuse, R31 ;  /* 0x0000001f001f7220 */ /* 0x040fe40000410000 */
[C---:B------:R-:W-:Y:S02]  /*bad0*/  FMUL.FTZ R34, R0.reuse, R34 ;  /* 0x0000002200227220 */ /* 0x040fe40000410000 */
[C---:B------:R-:W-:Y:S01]  /*bae0*/  FMUL.FTZ R35, R0.reuse, R35 ;  /* 0x0000002300237220 */ /* 0x040fe20000410000 */
[----:B------:R-:W3:Y:S01]  /*baf0*/  MUFU.EX2 R132, R179 ;  /* 0x000000b300847308 */ /* 0x000ee20000000800 */
[C---:B------:R-:W-:Y:S02]  /*bb00*/  FMUL.FTZ R38, R0.reuse, R38 ;  /* 0x0000002600267220 */ /* 0x040fe40000410000 */
[C---:B------:R-:W-:Y:S02]  /*bb10*/  FMUL.FTZ R39, R0.reuse, R39 ;  /* 0x0000002700277220 */ /* 0x040fe40000410000 */
[C---:B------:R-:W-:Y:S02]  /*bb20*/  FMUL.FTZ R42, R0.reuse, R42 ;  /* 0x0000002a002a7220 */ /* 0x040fe40000410000 */
[C---:B------:R-:W-:Y:S02]  /*bb30*/  FMUL.FTZ R43, R0.reuse, R43 ;  /* 0x0000002b002b7220 */ /* 0x040fe40000410000 */
[C---:B------:R-:W-:Y:S01]  /*bb40*/  FMUL.FTZ R46, R0.reuse, R46 ;  /* 0x0000002e002e7220 */ /* 0x040fe20000410000 */
[----:B------:R-:W4:Y:S01]  /*bb50*/  MUFU.EX2 R134, R176 ;  /* 0x000000b000867308 */ /* 0x000f220000000800 */
[C---:B------:R-:W-:Y:S02]  /*bb60*/  FMUL.FTZ R47, R0.reuse, R47 ;  /* 0x0000002f002f7220 */ /* 0x040fe40000410000 */
[----:B------:R-:W-:Y:S01]  /*bb70*/  FMUL.FTZ R50, R0, R50 ;  /* 0x0000003200327220 */ /* 0x000fe20000410000 */
[----:B--2---:R-:W-:Y:S01]  /*bb80*/  F2FP.BF16.PACK_AB R171, R150, R171 ;  /* 0x000000ab96ab723e */ /* 0x004fe200000010ff */
[C---:B------:R-:W-:Y:S02]  /*bb90*/  FMUL.FTZ R51, R0.reuse, R51 ;  /* 0x0000003300337220 */ /* 0x040fe40000410000 */
[C---:B------:R-:W-:Y:S02]  /*bba0*/  FMUL.FTZ R54, R0.reuse, R54 ;  /* 0x0000003600367220 */ /* 0x040fe40000410000 */
[C---:B------:R-:W-:Y:S01]  /*bbb0*/  FMUL.FTZ R55, R0.reuse, R55 ;  /* 0x0000003700377220 */ /* 0x040fe20000410000 */
[----:B------:R-:W2:Y:S01]  /*bbc0*/  MUFU.EX2 R178, R172 ;  /* 0x000000ac00b27308 */ /* 0x000ea20000000800 */
[C---:B-1----:R-:W-:Y:S05]  /*bbd0*/  HMMA.16816.F32.BF16 R4, R168.reuse, R136, R4 ;  /* 0x00000088a804723c */ /* 0x042fea0000041804 */
[C---:B------:R-:W-:Y:S02]  /*bbe0*/  FMUL.FTZ R58, R0.reuse, R58 ;  /* 0x0000003a003a7220 */ /* 0x040fe40000410000 */
[C---:B------:R-:W-:Y:S01]  /*bbf0*/  FMUL.FTZ R59, R0.reuse, R59 ;  /* 0x0000003b003b7220 */ /* 0x040fe20000410000 */
[C---:B------:R-:W-:Y:S01]  /*bc00*/  HMMA.16816.F32.BF16 R8, R168.reuse, R138, R8 ;  /* 0x0000008aa808723c */ /* 0x040fe20000041808 */
[----:B------:R-:W1:Y:S01]  /*bc10*/  LDSM.16.MT88.4 R136, [R237+0x100] ;  /* 0x00010000ed88783b */ /* 0x000e620000004200 */
[----:B------:R-:W-:Y:S02]  /*bc20*/  MUFU.EX2 R177, R174 ;  /* 0x000000ae00b17308 */ /* 0x000fe40000000800 */
[C---:B------:R-:W-:Y:S02]  /*bc30*/  FMUL.FTZ R62, R0.reuse, R62 ;  /* 0x0000003e003e7220 */ /* 0x040fe40000410000 */
[C---:B------:R-:W-:Y:S02]  /*bc40*/  FMUL.FTZ R63, R0.reuse, R63 ;  /* 0x0000003f003f7220 */ /* 0x040fe40000410000 */
[C---:B------:R-:W-:Y:S04]  /*bc50*/  FMUL.FTZ R66, R0.reuse, R66 ;  /* 0x0000004200427220 */ /* 0x040fe80000410000 */
[----:B------:R-:W-:Y:S01]  /*bc60*/  MUFU.EX2 R174, R153 ;  /* 0x0000009900ae7308 */ /* 0x000fe20000000800 */
        /* <DEDUP_REMOVED lines=11> */
[----:B------:R-:W2:Y:S01]  /*bd20*/  MUFU.EX2 R175, R152 ;  /* 0x0000009800af7308 */ /* 0x000ea20000000800 */
[C---:B------:R-:W-:Y:S02]  /*bd30*/  FMUL.FTZ R87, R0.reuse, R87 ;  /* 0x0000005700577220 */ /* 0x040fe40000410000 */
[C---:B------:R-:W-:Y:S02]  /*bd40*/  FMUL.FTZ R90, R0.reuse, R90 ;  /* 0x0000005a005a7220 */ /* 0x040fe40000410000 */
[C---:B------:R-:W-:Y:S02]  /*bd50*/  FMUL.FTZ R91, R0.reuse, R91 ;  /* 0x0000005b005b7220 */ /* 0x040fe40000410000 */
[C---:B------:R-:W-:Y:S01]  /*bd60*/  FMUL.FTZ R94, R0.reuse, R94 ;  /* 0x0000005e005e7220 */ /* 0x040fe20000410000 */
[C---:B-1----:R-:W-:Y:S02]  /*bd70*/  HMMA.16816.F32.BF16 R12, R168.reuse, R136, R12 ;  /* 0x00000088a80c723c */ /* 0x042fe4000004180c */
[----:B------:R-:W-:Y:S01]  /*bd80*/  MUFU.EX2 R172, R157 ;  /* 0x0000009d00ac7308 */ /* 0x000fe20000000800 */
[C---:B------:R-:W-:Y:S02]  /*bd90*/  FMUL.FTZ R95, R0.reuse, R95 ;  /* 0x0000005f005f7220 */ /* 0x040fe40000410000 */
[C---:B------:R-:W-:Y:S02]  /*bda0*/  FMUL.FTZ R98, R0.reuse, R98 ;  /* 0x0000006200627220 */ /* 0x040fe40000410000 */
[C---:B------:R-:W-:Y:S01]  /*bdb0*/  FMUL.FTZ R99, R0.reuse, R99 ;  /* 0x0000006300637220 */ /* 0x040fe20000410000 */
[C---:B------:R-:W-:Y:S01]  /*bdc0*/  HMMA.16816.F32.BF16 R16, R168.reuse, R138, R16 ;  /* 0x0000008aa810723c */ /* 0x040fe20000041810 */
[----:B------:R-:W1:Y:S03]  /*bdd0*/  LDSM.16.MT88.4 R136, [R240+0x100] ;  /* 0x00010000f088783b */ /* 0x000e660000004200 */
[----:B------:R-:W1:Y:S01]  /*bde0*/  MUFU.EX2 R173, R156 ;  /* 0x0000009c00ad7308 */ /* 0x000e620000000800 */
[C---:B------:R-:W-:Y:S02]  /*bdf0*/  FMUL.FTZ R102, R0.reuse, R102 ;  /* 0x0000006600667220 */ /* 0x040fe40000410000 */
[C---:B------:R-:W-:Y:S02]  /*be00*/  FMUL.FTZ R103, R0.reuse, R103 ;  /* 0x0000006700677220 */ /* 0x040fe40000410000 */
[C---:B------:R-:W-:Y:S03]  /*be10*/  FMUL.FTZ R106, R0.reuse, R106 ;  /* 0x0000006a006a7220 */ /* 0x040fe60000410000 */
        /* <DEDUP_REMOVED lines=13> */
[----:B---3--:R-:W-:Y:S01]  /*bef0*/  FADD.FTZ R0, R132, R155 ;  /* 0x0000009b84007221 */ /* 0x008fe20000010000 */
[----:B------:R-:W-:Y:S01]  /*bf00*/  MOV R155, R145 ;  /* 0x00000091009b7202 */ /* 0x000fe20000000f00 */
[C---:B-1----:R-:W-:Y:S03]  /*bf10*/  HMMA.16816.F32.BF16 R20, R168.reuse, R136, R20 ;  /* 0x00000088a814723c */ /* 0x042fe60000041814 */
[C---:B------:R-:W-:Y:S04]  /*bf20*/  FADD.FTZ R0, R3.reuse, R0 ;  /* 0x0000000003007221 */ /* 0x040fe80000010000 */
[----:B------:R-:W-:Y:S01]  /*bf30*/  FADD.FTZ R0, R144, R0 ;  /* 0x0000000090007221 */ /* 0x000fe20000010000 */
[C---:B------:R-:W-:Y:S01]  /*bf40*/  HMMA.16816.F32.BF16 R24, R168.reuse, R138, R24 ;  /* 0x0000008aa818723c */ /* 0x040fe20000041818 */
[----:B------:R-:W1:Y:S03]  /*bf50*/  LDSM.16.MT88.4 R136, [R239+0x100] ;  /* 0x00010000ef88783b */ /* 0x000e660000004200 */
[----:B----4-:R-:W-:Y:S04]  /*bf60*/  FADD.FTZ R0, R134, R0 ;  /* 0x0000000086007221 */ /* 0x010fe80000010000 */
        /* <DEDUP_REMOVED lines=39> */
[----:B------:R-:W1:Y:S03]  /*c1e0*/  MUFU.EX2 R132, R155 ;  /* 0x0000009b00847308 */ /* 0x000e660000000800 */
[----:B--2---:R-:W-:Y:S01]  /*c1f0*/  F2FP.BF16.PACK_AB R137, R178, R149 ;  /* 0x00000095b289723e */ /* 0x004fe200000010ff */
[----:B------:R-:W-:Y:S02]  /*c200*/  FADD.FTZ R3, R150, R148 ;  /* 0x0000009496037221 */ /* 0x000fe40000010000 */
[----:B------:R-:W-:Y:S02]  /*c210*/  F2FP.BF16.PACK_AB R138, R134, R144 ;  /* 0x00000090868a723e */ /* 0x000fe400000010ff */
[----:B------:R-:W2:Y:S02]  /*c220*/  LDSM.16.MT88.4 R144, [R237+0x900] ;  /* 0x00090000ed90783b */ /* 0x000ea40000004200 */
[----:B------:R-:W3:Y:S01]  /*c230*/  MUFU.EX2 R168, R154 ;  /* 0x0000009a00a87308 */ /* 0x000ee20000000800 */
[----:B-----5:R-:W-:Y:S02]  /*c240*/  F2FP.BF16.PACK_AB R139, R176, R177 ;  /* 0x000000b1b08b723e */ /* 0x020fe400000010ff */
[----:B------:R-:W-:Y:S02]  /*c250*/  F2FP.BF16.PACK_AB R169, R175, R174 ;  /* 0x000000aeafa9723e */ /* 0x000fe400000010ff */
[----:B------:R-:W-:Y:S03]  /*c260*/  F2FP.BF16.PACK_AB R171, R173, R172 ;  /* 0x000000acadab723e */ /* 0x000fe600000010ff */
[C---:B------:R-:W-:Y:S02]  /*c270*/  HMMA.16816.F32.BF16 R4, R136.reuse, R140, R4 ;  /* 0x0000008c8804723c */ /* 0x040fe40000041804 */
[----:B------:R-:W4:Y:S03]  /*c280*/  MUFU.EX2 R134, R159 ;  /* 0x0000009f00867308 */ /* 0x000f260000000800 */
[----:B-1----:R-:W-:Y:S03]  /*c290*/  FADD.FTZ R0, R132, R0 ;  /* 0x0000000084007221 */ /* 0x002fe60000010000 */
[C---:B------:R-:W-:Y:S01]  /*c2a0*/  HMMA.16816.F32.BF16 R8, R136.reuse, R142, R8 ;  /* 0x0000008e8808723c */ /* 0x040fe20000041808 */
[----:B------:R-:W1:Y:S03]  /*c2b0*/  LDSM.16.MT88.4 R140, [R240+0x900] ;  /* 0x00090000f08c783b */ /* 0x000e660000004200 */
[----:B------:R-:W5:Y:S01]  /*c2c0*/  MUFU.EX2 R170, R158 ;  /* 0x0000009e00aa7308 */ /* 0x000f620000000800 */
[C---:B---3--:R-:W-:Y:S04]  /*c2d0*/  FADD.FTZ R0, R168.reuse, R0 ;  /* 0x00000000a8007221 */ /* 0x048fe80000010000 */
[----:B------:R-:W-:Y:S03]  /*c2e0*/  LDSM.16.MT88.4 R152, [R236+0x1100] ;  /* 0x00110000ec98783b */ /* 0x000fe60000004200 */
[----:B------:R-:W-:Y:S01]  /*c2f0*/  F2FP.BF16.PACK_AB R168, R168, R132 ;  /* 0x00000084a8a8723e */ /* 0x000fe200000010ff */
[----:B----4-:R-:W-:Y:S01]  /*c300*/  FADD.FTZ R0, R134, R0 ;  /* 0x0000000086007221 */ /* 0x010fe20000010000 */
[C---:B--2---:R-:W-:Y:S03]  /*c310*/  HMMA.16816.F32.BF16 R12, R136.reuse, R144, R12 ;  /* 0x00000090880c723c */ /* 0x044fe6000004180c */
[C---:B-----5:R-:W-:Y:S01]  /*c320*/  FADD.FTZ R132, R170.reuse, R0 ;  /* 0x00000000aa847221 */ /* 0x060fe20000010000 */
[----:B------:R-:W-:Y:S04]  /*c330*/  F2FP.BF16.PACK_AB R170, R170, R134 ;  /* 0x00000086aaaa723e */ /* 0x000fe800000010ff */
[C---:B------:R-:W-:Y:S01]  /*c340*/  HMMA.16816.F32.BF16 R16, R136.reuse, R146, R16 ;  /* 0x000000928810723c */ /* 0x040fe20000041810 */
[----:B------:R-:W2:Y:S03]  /*c350*/  LDSM.16.MT88.4 R144, [R239+0x900] ;  /* 0x00090000ef90783b */ /* 0x000ea60000004200 */
[----:B------:R-:W-:Y:S04]  /*c360*/  FADD.FTZ R0, R149, R3 ;  /* 0x0000000395007221 */ /* 0x000fe80000010000 */
[----:B------:R-:W-:Y:S01]  /*c370*/  FADD.FTZ R0, R178, R0 ;  /* 0x00000000b2007221 */ /* 0x000fe20000010000 */
[----:B------:R3:W-:Y:S01]  /*c380*/  STL [R1+0x14], R132 ;  /* 0x0000148401007387 */ /* 0x0007e20000100800 */
[C---:B-1----:R-:W-:Y:S03]  /*c390*/  HMMA.16816.F32.BF16 R20, R136.reuse, R140, R20 ;  /* 0x0000008c8814723c */ /* 0x042fe60000041814 */
[----:B------:R-:W-:Y:S04]  /*c3a0*/  FADD.FTZ R0, R177, R0 ;  /* 0x00000000b1007221 */ /* 0x000fe80000010000 */
[----:B------:R-:W-:Y:S01]  /*c3b0*/  FADD.FTZ R0, R176, R0 ;  /* 0x00000000b0007221 */ /* 0x000fe20000010000 */
[C---:B------:R-:W-:Y:S01]  /*c3c0*/  HMMA.16816.F32.BF16 R24, R136.reuse, R142, R24 ;  /* 0x0000008e8818723c */ /* 0x040fe20000041818 */
[----:B------:R-:W1:Y:S03]  /*c3d0*/  LDSM.16.MT88.4 R140, [R236+0x2100] ;  /* 0x00210000ec8c783b */ /* 0x000e660000004200 */
[----:B------:R-:W-:Y:S04]  /*c3e0*/  FADD.FTZ R0, R174, R0 ;  /* 0x00000000ae007221 */ /* 0x000fe80000010000 */
[----:B------:R-:W-:Y:S04]  /*c3f0*/  FADD.FTZ R0, R175, R0 ;  /* 0x00000000af007221 */ /* 0x000fe80000010000 */
[----:B------:R-:W-:Y:S01]  /*c400*/  FADD.FTZ R0, R172, R0 ;  /* 0x00000000ac007221 */ /* 0x000fe20000010000 */
[----:B---3--:R-:W-:Y:S03]  /*c410*/  MOV R132, R2 ;  /* 0x0000000200847202 */ /* 0x008fe60000000f00 */
[----:B------:R-:W-:Y:S05]  /*c420*/  FADD.FTZ R0, R173, R0 ;  /* 0x00000000ad007221 */ /* 0x000fea0000010000 */
[----:B------:R-:W-:Y:S01]  /*c430*/  STL [R1+0x18], R0 ;  /* 0x0000180001007387 */ /* 0x000fe20000100800 */
        /* <DEDUP_REMOVED lines=85> */
.L_x_2945:
        /* <DEDUP_REMOVED lines=44> */
.L_x_2959:
[----:B------:R-:W2:Y:S01]  /*cc50*/  LDL.64 R26, [R1+0x40] ;  /* 0x00004000011a7983 */ /* 0x000ea20000100a00 */
[----:B------:R-:W-:Y:S01]  /*cc60*/  USHF.R.S32.HI UR5, URZ, 0x1f, UR8 ;  /* 0x0000001f3f057899 */ /* 0x000fe20008011408 */
[----:B------:R-:W-:Y:S01]  /*cc70*/  IMAD.MOV.U32 R133, RZ, RZ, c[0x0][0x208] ;  /* 0x00008200ff857624 */ /* 0x000fe200078e00ff */
[----:B------:R-:W-:Y:S01]  /*cc80*/  UIMAD UR4, UR10, UR8, URZ ;  /* 0x000000080a0472a4 */ /* 0x000fe2000f8e023f */
[----:B------:R-:W3:Y:S01]  /*cc90*/  LDL.64 R22, [R1+0x38] ;  /* 0x0000380001167983 */ /* 0x000ee20000100a00 */
[----:B------:R-:W-:Y:S01]  /*cca0*/  UIMAD.WIDE.U32 UR20, UR18, UR8, URZ ;  /* 0x00000008121472a5 */ /* 0x000fe2000f8e003f */
[----:B------:R-:W-:Y:S01]  /*ccb0*/  IMAD.MOV.U32 R172, RZ, RZ, c[0x0][0x20c] ;  /* 0x00008300ffac7624 */ /* 0x000fe200078e00ff */
[----:B------:R-:W-:Y:S01]  /*ccc0*/  UIMAD UR4, UR5, UR18, UR4 ;  /* 0x00000012050472a4 */ /* 0x000fe2000f8e0204 */
[----:B------:R-:W4:Y:S01]  /*ccd0*/  LDL R24, [R1+0x70] ;  /* 0x0000700001187983 */ /* 0x000f220000100800 */
[----:B------:R-:W-:Y:S04]  /*cce0*/  DEPBAR.LE SB0, 0x0 ;  /* 0x000080000000791a */ /* 0x000fe80000000000 */
[----:B------:R-:W4:Y:S01]  /*ccf0*/  LDL R132, [R1+0x6c] ;  /* 0x00006c0001847983 */ /* 0x000f220000100800 */
[----:B------:R-:W-:Y:S02]  /*cd00*/  UIADD3 UR4, UR21, UR4, URZ ;  /* 0x0000000415047290 */ /* 0x000fe4000fffe03f */
[----:B------:R-:W-:Y:S01]  /*cd10*/  UISETP.GT.AND UP0, UPT, UR8, UR9, UPT ;  /* 0x000000090800728c */ /* 0x000fe2000bf04270 */
[----:B------:R-:W4:Y:S04]  /*cd20*/  LDL R171, [R1+0x68] ;  /* 0x0000680001ab7983 */ /* 0x000f280000100800 */
[----:B------:R-:W4:Y:S04]  /*cd30*/  LDL R170, [R1+0x60] ;  /* 0x0000600001aa7983 */ /* 0x000f280000100800 */
[----:B------:R-:W4:Y:S04]  /*cd40*/  LDL R169, [R1+0x64] ;  /* 0x0000640001a97983 */ /* 0x000f280000100800 */
[----:B------:R-:W4:Y:S04]  /*cd50*/  LDL R168, [R1+0x5c] ;  /* 0x00005c0001a87983 */ /* 0x000f280000100800 */
[----:B------:R-:W4:Y:S04]  /*cd60*/  LDL R25, [R1+0x1c] ;  /* 0x00001c0001197983 */ /* 0x000f280000100800 */
[----:B-1----:R1:W-:Y:S04]  /*cd70*/  STL.64 [R1+0x88], R30 ;  /* 0x0000881e01007387 */ /* 0x0023e80000100a00 */
[----:B------:R1:W-:Y:S04]  /*cd80*/  STL.64 [R1+0x80], R28 ;  /* 0x0000801c01007387 */ /* 0x0003e80000100a00 */
[----:B------:R-:W-:Y:S06]  /*cd90*/  BAR.SYNC.DEFER_BLOCKING 0x0 ;  /* 0x0000000000007b1d */ /* 0x000fec0000010000 */
[----:B-----5:R-:W1:Y:S04]  /*cda0*/  LDSM.16.M88.4 R8, [R135+0x10100] ;  /* 0x010100008708783b */ /* 0x020e680000000200 */
[----:B------:R-:W1:Y:S04]  /*cdb0*/  LDSM.16.M88.4 R16, [R135+0x10900] ;  /* 0x010900008710783b */ /* 0x000e680000000200 */
[----:B------:R-:W-:Y:S01]  /*cdc0*/  LDSM.16.M88.4 R176, [R252] ;  /* 0x00000000fcb0783b */ /* 0x000fe20000000200 */
[----:B-12---:R-:W-:Y:S04]  /*cdd0*/  IADD3 R0, P1, R26, UR20, RZ ;  /* 0x000000141a007c10 */ /* 0x006fe8000ff3e0ff */
[----:B---3--:R-:W-:Y:S02]  /*cde0*/  IADD3.X R4, R23, UR4, RZ, P1, !PT ;  /* 0x0000000417047c10 */ /* 0x008fe40008ffe4ff */
[----:B------:R-:W-:Y:S02]  /*cdf0*/  LEA R14, P1, R0, c[0x0][0x1f8], 0x1 ;  /* 0x00007e00000e7a11 */ /* 0x000fe400078208ff */
[----:B----4-:R-:W-:Y:S02]  /*ce00*/  IADD3 R3, P0, R24, UR20, RZ ;  /* 0x0000001418037c10 */ /* 0x010fe4000ff1e0ff */
[----:B------:R-:W-:Y:S02]  /*ce10*/  LEA.HI.X R15, R0, c[0x0][0x1fc], R4, 0x1, P1 ;  /* 0x00007f00000f7a11 */ /* 0x000fe400008f0c04 */
[----:B------:R-:W-:Y:S02]  /*ce20*/  IADD3.X R5, R132, UR4, RZ, P0, !PT ;  /* 0x0000000484057c10 */ /* 0x000fe400087fe4ff */
[----:B------:R-:W-:Y:S02]  /*ce30*/  LEA R12, P0, R3, c[0x0][0x1f8], 0x1 ;  /* 0x00007e00030c7a11 */ /* 0x000fe400078008ff */
[----:B------:R-:W-:Y:S02]  /*ce40*/  IADD3 R0, P1, R171, UR20, RZ ;  /* 0x00000014ab007c10 */ /* 0x000fe4000ff3e0ff */
[----:B------:R-:W-:Y:S02]  /*ce50*/  LEA.HI.X R13, R3, c[0x0][0x1fc], R5, 0x1, P0 ;  /* 0x00007f00030d7a11 */ /* 0x000fe400000f0c05 */
[----:B------:R-:W-:Y:S02]  /*ce60*/  LEA R6, P0, R0, c[0x0][0x1f8], 0x1 ;  /* 0x00007e0000067a11 */ /* 0x000fe400078008ff */
[----:B------:R-:W-:Y:S02]  /*ce70*/  IADD3.X R3, R169, UR4, RZ, P1, !PT ;  /* 0x00000004a9037c10 */ /* 0x000fe40008ffe4ff */
[----:B------:R-:W-:Y:S02]  /*ce80*/  IADD3 R4, P1, R170, UR20, RZ ;  /* 0x00000014aa047c10 */ /* 0x000fe4000ff3e0ff */
[----:B------:R-:W-:Y:S02]  /*ce90*/  LEA.HI.X R7, R0, c[0x0][0x1fc], R3, 0x1, P0 ;  /* 0x00007f0000077a11 */ /* 0x000fe400000f0c03 */
[----:B------:R-:W-:Y:S02]  /*cea0*/  IADD3.X R21, R168, UR4, RZ, P1, !PT ;  /* 0x00000004a8157c10 */ /* 0x000fe40008ffe4ff */
[C---:B------:R-:W-:Y:S02]  /*ceb0*/  LEA R20, P2, R4.reuse, c[0x0][0x1f8], 0x1 ;  /* 0x00007e0004147a11 */ /* 0x040fe400078408ff */
[C---:B------:R-:W-:Y:S02]  /*cec0*/  @!P3 LEA R3, P0, R133.reuse, UR20, 0x5 ;  /* 0x000000148503bc11 */ /* 0x040fe4000f8028ff */
[----:B------:R-:W-:Y:S02]  /*ced0*/  LEA.HI.X R21, R4, c[0x0][0x1fc], R21, 0x1, P2 ;  /* 0x00007f0004157a11 */ /* 0x000fe400010f0c15 */
[----:B------:R-:W-:Y:S02]  /*cee0*/  @!P3 LEA.HI.X R0, R133, UR4, R172, 0x5, P0 ;  /* 0x000000048500bc11 */ /* 0x000fe400080f2cac */
[C---:B------:R-:W-:Y:S01]  /*cef0*/  @!P3 IADD3 R5, P1, R3.reuse, R26, RZ ;  /* 0x0000001a0305b210 */ /* 0x040fe20007f3e0ff */
[----:B------:R-:W2:Y:S01]  /*cf00*/  LDL R172, [R1] ;  /* 0x0000000001ac7983 */ /* 0x000ea20000100800 */
[----:B------:R-:W-:Y:S02]  /*cf10*/  @!P3 IADD3 R4, P0, R3, R24, RZ ;  /* 0x000000180304b210 */ /* 0x000fe40007f1e0ff */
[----:B------:R-:W-:Y:S01]  /*cf20*/  LOP3.LUT P2, RZ, R25, 0x1, RZ, 0xc0, !PT ;  /* 0x0000000119ff7812 */ /* 0x000fe2000784c0ff */
[C---:B------:R-:W-:Y:S01]  /*cf30*/  @!P3 IMAD.X R23, R0.reuse, 0x1, R23, P1 ;  /* 0x000000010017b824 */ /* 0x040fe200008e0617 */
[C---:B------:R-:W-:Y:S01]  /*cf40*/  @!P3 LEA R22, P1, R5.reuse, c[0x0][0x1f8], 0x1 ;  /* 0x00007e000516ba11 */ /* 0x040fe200078208ff */
[----:B------:R-:W-:Y:S01]  /*cf50*/  @!P3 IMAD.X R133, R0, 0x1, R132, P0 ;  /* 0x000000010085b824 */ /* 0x000fe200000e0684 */
[C---:B------:R-:W-:Y:S01]  /*cf60*/  @!P3 LEA R132, P0, R4.reuse, c[0x0][0x1f8], 0x1 ;  /* 0x00007e000484ba11 */ /* 0x040fe200078008ff */
[----:B------:R-:W1:Y:S01]  /*cf70*/  LDSM.16.M88.4 R24, [R135+0x11100] ;  /* 0x011100008718783b */ /* 0x000e620000000200 */
[----:B------:R-:W-:Y:S02]  /*cf80*/  @!P3 LEA.HI.X R23, R5, c[0x0][0x1fc], R23, 0x1, P1 ;  /* 0x00007f000517ba11 */ /* 0x000fe400008f0c17 */
[C---:B------:R-:W-:Y:S02]  /*cf90*/  @!P3 IADD3 R5, P1, R3.reuse, R171, RZ ;  /* 0x000000ab0305b210 */ /* 0x040fe40007f3e0ff */
[----:B------:R-:W-:Y:S02]  /*cfa0*/  @!P3 LEA.HI.X R133, R4, c[0x0][0x1fc], R133, 0x1, P0 ;  /* 0x00007f000485ba11 */ /* 0x000fe400000f0c85 */
[----:B------:R-:W-:Y:S01]  /*cfb0*/  @!P3 IADD3 R3, P0, R3, R170, RZ ;  /* 0x000000aa0303b210 */ /* 0x000fe20007f1e0ff */
[C---:B------:R-:W-:Y:S01]  /*cfc0*/  @!P3 IMAD.X R4, R0.reuse, 0x1, R169, P1 ;  /* 0x000000010004b824 */ /* 0x040fe200008e06a9 */
[----:B------:R-:W-:Y:S03]  /*cfd0*/  @!P3 LEA R30, P1, R5, c[0x0][0x1f8], 0x1 ;  /* 0x00007e00051eba11 */ /* 0x000fe600078208ff */
[----:B------:R-:W-:Y:S01]  /*cfe0*/  @!P3 IMAD.X R0, R0, 0x1, R168, P0 ;  /* 0x000000010000b824 */ /* 0x000fe200000e06a8 */
[----:B------:R-:W-:Y:S01]  /*cff0*/  @!P3 LEA R28, P0, R3, c[0x0][0x1f8], 0x1 ;  /* 0x00007e00031cba11 */ /* 0x000fe200078008ff */
[----:B------:R-:W3:Y:S01]  /*d000*/  LDSM.16.M88.4 R168, [R242] ;  /* 0x00000000f2a8783b */ /* 0x000ee20000000200 */
[----:B------:R-:W-:Y:S02]  /*d010*/  @!P3 LEA.HI.X R31, R5, c[0x0][0x1fc], R4, 0x1, P1 ;  /* 0x00007f00051fba11 */ /* 0x000fe400008f0c04 */
[----:B------:R-:W-:Y:S02]  /*d020*/  @!P3 LEA.HI.X R29, R3, c[0x0][0x1fc], R0, 0x1, P0 ;  /* 0x00007f00031dba11 */ /* 0x000fe400000f0c00 */
[----:B------:R-:W4:Y:S01]  /*d030*/  LDL R0, [R1+0x4] ;  /* 0x0000040001007983 */ /* 0x000f220000100800 */
[----:B------:R-:W-:Y:S03]  /*d040*/  PLOP3.LUT P0, PT, PT, PT, UP0, 0x40, 0x0 ;  /* 0x000000000000781c */ /* 0x000fe60003f0e808 */
[----:B--2---:R-:W2:Y:S04]  /*d050*/  LDSM.16.M88.4 R172, [R172] ;  /* 0x00000000acac783b */ /* 0x004ea80000000200 */
[----:B------:R-:W-:Y:S01]  /*d060*/  @!PT LDS RZ, [RZ] ;  /* 0x00000000fffff984 */ /* 0x000fe20000000800 */
[----:B------:R-:W-:Y:S01]  /*d070*/  @!PT LDS RZ, [RZ] ;  /* 0x00000000fffff984 */ /* 0x000fe20000000800 */
[----:B------:R-:W-:Y:S01]  /*d080*/  @!PT LDS RZ, [RZ] ;  /* 0x00000000fffff984 */ /* 0x000fe20000000800 */
[----:B----4-:R4:W-:Y:S04]  /*d090*/  LDGSTS.E.BYPASS.LTC128B.128 [R0+0x100], [R14.64], !P6 ;  /* 0x001000000e007fae */ /* 0x0109e8000f101d50 */
[----:B------:R4:W-:Y:S04]  /*d0a0*/  LDGSTS.E.BYPASS.LTC128B.128 [R0+0x1900], [R12.64], !P2 ;  /* 0x019000000c007fae */ /* 0x0009e8000d101d50 */
[----:B------:R1:W-:Y:S04]  /*d0b0*/  LDGSTS.E.BYPASS.LTC128B.128 [R0+0x3100], [R6.64], !P5 ;  /* 0x0310000006007fae */ /* 0x0003e8000e901d50 */
[----:B------:R2:W-:Y:S04]  /*d0c0*/  LDGSTS.E.BYPASS.LTC128B.128 [R0+0x4900], [R20.64], !P4 ;  /* 0x0490000014007fae */ /* 0x0005e8000e101d50 */
[----:B------:R2:W-:Y:S04]  /*d0d0*/  @!P3 LDGSTS.E.BYPASS.LTC128B.128 [R0+0x1100], [R22.64], !P6 ;  /* 0x011000001600bfae */ /* 0x0005e8000f101d50 */
[----:B------:R2:W-:Y:S04]  /*d0e0*/  @!P3 LDGSTS.E.BYPASS.LTC128B.128 [R0+0x2900], [R132.64], !P2 ;  /* 0x029000008400bfae */ /* 0x0005e8000d101d50 */
[----:B------:R2:W-:Y:S04]  /*d0f0*/  @!P3 LDGSTS.E.BYPASS.LTC128B.128 [R0+0x4100], [R30.64], !P5 ;  /* 0x041000001e00bfae */ /* 0x0005e8000e901d50 */
[----:B------:R3:W-:Y:S04]  /*d100*/  @!P3 LDGSTS.E.BYPASS.LTC128B.128 [R0+0x5900], [R28.64], !P4 ;  /* 0x059000001c00bfae */ /* 0x0007e8000e101d50 */
[----:B------:R-:W0:Y:S01]  /*d110*/  LDGDEPBAR ;  /* 0x00000000000079af */ /* 0x000e220000000000 */
[C---:B-1----:R-:W-:Y:S08]  /*d120*/  HMMA.16816.F32.BF16 R4, R160.reuse, R8, RZ ;  /* 0x00000008a004723c */ /* 0x042ff000000418ff */
[C---:B------:R-:W-:Y:S08]  /*d130*/  HMMA.16816.F32.BF16 R8, R160.reuse, R10, RZ ;  /* 0x0000000aa008723c */ /* 0x040ff000000418ff */
[C---:B----4-:R-:W-:Y:S01]  /*d140*/  HMMA.16816.F32.BF16 R12, R160.reuse, R16, RZ ;  /* 0x00000010a00c723c */ /* 0x050fe200000418ff */
[----:B--2---:R1:W5:Y:S04]  /*d150*/  LDL.LU.64 R30, [R1+0x88] ;  /* 0x00008800011e7983 */ /* 0x0043680000300a00 */
[----:B---3--:R1:W5:Y:S03]  /*d160*/  LDL.LU.64 R28, [R1+0x80] ;  /* 0x00008000011c7983 */ /* 0x0083660000300a00 */
[C---:B------:R-:W-:Y:S08]  /*d170*/  HMMA.16816.F32.BF16 R16, R160.reuse, R18, RZ ;  /* 0x00000012a010723c */ /* 0x040ff000000418ff */
[C---:B------:R-:W-:Y:S08]  /*d180*/  HMMA.16816.F32.BF16 R20, R160.reuse, R24, RZ ;  /* 0x00000018a014723c */ /* 0x040ff000000418ff */
[----:B------:R-:W-:Y:S08]  /*d190*/  HMMA.16816.F32.BF16 R24, R160, R26, RZ ;  /* 0x0000001aa018723c */ /* 0x000ff000000418ff */
[C---:B------:R-:W-:Y:S08]  /*d1a0*/  HMMA.16816.F32.BF16 R4, R164.reuse, R168, R4 ;  /* 0x000000a8a404723c */ /* 0x040ff00000041804 */
[C---:B------:R-:W-:Y:S01]  /*d1b0*/  HMMA.16816.F32.BF16 R8, R164.reuse, R170, R8 ;  /* 0x000000aaa408723c */ /* 0x040fe20000041808 */
[----:B------:R-:W2:Y:S07]  /*d1c0*/  LDSM.16.M88.4 R168, [R241+0x10100] ;  /* 0x01010000f1a8783b */ /* 0x000eae0000000200 */
[C---:B------:R-:W-:Y:S08]  /*d1d0*/  HMMA.16816.F32.BF16 R12, R164.reuse, R172, R12 ;  /* 0x000000aca40c723c */ /* 0x040ff0000004180c */
        /* <DEDUP_REMOVED lines=121> */
[----:B------:R-:W4:Y:S01]  /*d970*/  LDSM.16.M88.4 R176, [R238+0x5800] ;  /* 0x00580000eeb0783b */ /* 0x000f220000000200 */
[----:B------:R-:W-:Y:S04]  /*d980*/  DEPBAR.LE SB0, 0x0 ;  /* 0x000080000000791a */ /* 0x000fe80000000000 */
[----:B------:R-:W-:Y:S02]  /*d990*/  BAR.SYNC.DEFER_BLOCKING 0x0 ;  /* 0x0000000000007b1d */ /* 0x000fe40000010000 */
[C---:B--2---:R-:W-:Y:S08]  /*d9a0*/  HMMA.16816.F32.BF16 R4, R232.reuse, R168, R4 ;  /* 0x000000a8e804723c */ /* 0x044ff00000041804 */
[C---:B------:R-:W-:Y:S08]  /*d9b0*/  HMMA.16816.F32.BF16 R8, R232.reuse, R170, R8 ;  /* 0x000000aae808723c */ /* 0x040ff00000041808 */
[C---:B---3--:R-:W-:Y:S08]  /*d9c0*/  HMMA.16816.F32.BF16 R12, R232.reuse, R172, R12 ;  /* 0x000000ace80c723c */ /* 0x048ff0000004180c */
[C---:B------:R-:W-:Y:S08]  /*d9d0*/  HMMA.16816.F32.BF16 R16, R232.reuse, R174, R16 ;  /* 0x000000aee810723c */ /* 0x040ff00000041810 */
[C---:B----4-:R-:W-:Y:S08]  /*d9e0*/  HMMA.16816.F32.BF16 R20, R232.reuse, R176, R20 ;  /* 0x000000b0e814723c */ /* 0x050ff00000041814 */
[----:B------:R-:W-:Y:S01]  /*d9f0*/  HMMA.16816.F32.BF16 R24, R232, R178, R24 ;  /* 0x000000b2e818723c */ /* 0x000fe20000041818 */
[----:B------:R-:W-:-:S07]  /*da00*/  @P0 BRA `(.L_x_2950) ;  /* 0x0000046000000947 */ /* 0x000fce0003800000 */
[----:B-1----:R-:W2:Y:S01]  /*da10*/  LDL R174, [R1+0x8] ;  /* 0x0000080001ae7983 */ /* 0x002ea20000100800 */
        /* <DEDUP_REMOVED lines=18> */
[----:B------:R-:W4:Y:S01]  /*db40*/  LDL R168, [R1+0x20] ;  /* 0x0000200001a87983 */ /* 0x000f220000100800 */
        /* <DEDUP_REMOVED lines=50> */
.L_x_2950:
[----:B-1----:R-:W2:Y:S01]  /*de70*/  LDL R132, [R1+0x78] ;  /* 0x0000780001847983 */ /* 0x002ea20000100800 */
        /* <DEDUP_REMOVED lines=36> */
.L_x_2953:
[----:B------:R-:W-:Y:S04]  /*e0c0*/  MOV R171, c[0x0][0x32c] ;  /* 0x0000cb0000ab7a02 */ /* 0x000fe80000000f00 */
[----:B------:R-:W-:Y:S11]  /*e0d0*/  ISETP.NE.AND P0, PT, R171, 0x1, PT ;  /* 0x00000001ab00780c */ /* 0x000ff60003f05270 */
[----:B------:R-:W-:Y:S02]  /*e0e0*/  @!UPT UIADD3 URZ, URZ, URZ, URZ ;  /* 0x0000003f3f3ff290 */ /* 0x000fe4000fffe03f */
[----:B------:R-:W-:Y:S05]  /*e0f0*/  @P0 IMAD.HI.U32 R171, R132, c[0x0][0x330], RZ ;  /* 0x0000cc0084ab0a27 */ /* 0x000fea00078e00ff */
[----:B------:R-:W-:Y:S02]  /*e100*/  @P0 SHF.R.U32.HI R132, RZ, c[0x0][0x334], R171 ;  /* 0x0000cd00ff840a19 */ /* 0x000fe400000116ab */
.L_x_2954:
[----:B------:R-:W-:Y:S05]  /*e110*/  BSYNC B0 ;  /* 0x0000000000007941 */ /* 0x000fea0003800000 */
.L_x_2952:
[----:B------:R-:W-:Y:S05]  /*e120*/  IMAD R132, R132, c[0x0][0x32c], R170 ;  /* 0x0000cb0084847a24 */ /* 0x000fea00078e02aa */
[----:B------:R-:W-:Y:S02]  /*e130*/  IMNMX R0, R0, R132, !PT ;  /* 0x0000008400007217 */ /* 0x000fe40007800200 */
[----:B------:R-:W-:Y:S04]  /*e140*/  IADD3 R132, R132, c[0x0][0x32c], RZ ;  /* 0x0000cb0084847a10 */ /* 0x000fe80007ffe0ff */
[----:B------:R-:W-:Y:S02]  /*e150*/  IMNMX R3, R3, R132, PT ;  /* 0x0000008403037217 */ /* 0x000fe40003800200 */
.L_x_2951:
        /* <DEDUP_REMOVED lines=87> */
.L_x_2957:
[----:B------:R-:W-:Y:S04]  /*e6d0*/  MOV R5, c[0x0][0x32c] ;  /* 0x0000cb0000057a02 */ /* 0x000fe80000000f00 */
[----:B------:R-:W-:Y:S11]  /*e6e0*/  ISETP.NE.AND P0, PT, R5, 0x1, PT ;  /* 0x000000010500780c */ /* 0x000ff60003f05270 */
[----:B------:R-:W-:Y:S02]  /*e6f0*/  @!UPT UIADD3 URZ, URZ, URZ, URZ ;  /* 0x0000003f3f3ff290 */ /* 0x000fe4000fffe03f */
[----:B------:R-:W-:Y:S05]  /*e700*/  @P0 IMAD.HI.U32 R5, R0, c[0x0][0x330], RZ ;  /* 0x0000cc0000050a27 */ /* 0x000fea00078e00ff */
[----:B------:R-:W-:Y:S02]  /*e710*/  @P0 SHF.R.U32.HI R0, RZ, c[0x0][0x334], R5 ;  /* 0x0000cd00ff000a19 */ /* 0x000fe40000011605 */
.L_x_2958:
[----:B------:R-:W-:Y:S05]  /*e720*/  BSYNC B0 ;  /* 0x0000000000007941 */ /* 0x000fea0003800000 */
.L_x_2956:
[----:B------:R-:W-:Y:S05]  /*e730*/  IMAD R0, R0, c[0x0][0x32c], R170 ;  /* 0x0000cb0000007a24 */ /* 0x000fea00078e02aa */
[----:B------:R-:W-:Y:S02]  /*e740*/  IMNMX R3, R3, R0, !PT ;  /* 0x0000000003037217 */ /* 0x000fe40007800200 */
[----:B------:R-:W-:Y:S04]  /*e750*/  IADD3 R0, R0, c[0x0][0x32c], RZ ;  /* 0x0000cb0000007a10 */ /* 0x000fe80007ffe0ff */
[----:B------:R-:W-:Y:S02]  /*e760*/  IMNMX R4, R4, R0, PT ;  /* 0x0000000004047217 */ /* 0x000fe40003800200 */
.L_x_2955:
        /* <DEDUP_REMOVED lines=63> */
[----:B------:R-:W-:Y:S01]  /*eb60*/  ISETP.LT.OR P0, PT, R4, 0x9, P0 ;  /* 0x000000090400780c */ /* 0x000fe20000701670 */
[----:B------:R-:W-:Y:S01]  /*eb70*/  UISETP.NE.AND UP0, UPT, UR11, URZ, UPT ;  /* 0x0000003f0b00728c */ /* 0x000fe2000bf05270 */
[----:B------:R-:W1:Y:S02]  /*eb80*/  MUFU.EX2 R2, R0 ;  /* 0x0000000000027308 */ /* 0x000e640000000800 */
        /* <DEDUP_REMOVED lines=10> */
[----:B------:R-:W3:Y:S01]  /*ec30*/  MUFU.EX2 R9, R9 ;  /* 0x0000000900097308 */ /* 0x000ee20000000800 */
[----:B------:R-:W-:Y:S02]  /*ec40*/  FSEL R174, R14, -INF , !P0 ;  /* 0xff8000000eae7808 */ /* 0x000fe40004000000 */
[----:B------:R-:W-:Y:S01]  /*ec50*/  ISETP.GT.AND P0, PT, R3, 0x11, P2 ;  /* 0x000000110300780c */ /* 0x000fe20001704270 */
[----:B-1----:R-:W-:Y:S01]  /*ec60*/  FMUL.FTZ R20, R2, R140 ;  /* 0x0000008c02147220 */ /* 0x002fe20000410000 */
[----:B------:R-:W-:Y:S01]  /*ec70*/  ISETP.LT.OR P1, PT, R4, 0x19, P1 ;  /* 0x000000190400780c */ /* 0x000fe20000f21670 */
[----:B------:R-:W-:Y:S01]  /*ec80*/  FMUL.FTZ R12, R2, R148 ;  /* 0x00000094020c7220 */ /* 0x000fe20000410000 */
[----:B------:R-:W-:Y:S01]  /*ec90*/  ISETP.LT.OR P0, PT, R4, 0x12, P0 ;  /* 0x000000120400780c */ /* 0x000fe20000701670 */
[----:B-----5:R-:W-:Y:S01]  /*eca0*/  FMUL.FTZ R28, R2, R28 ;  /* 0x0000001c021c7220 */ /* 0x020fe20000410000 */
[----:B------:R-:W-:Y:S01]  /*ecb0*/  FSEL R175, R18, -INF , !P1 ;  /* 0xff80000012af7808 */ /* 0x000fe20004800000 */
[C---:B------:R-:W-:Y:S01]  /*ecc0*/  FMUL.FTZ R29, R2.reuse, R29 ;  /* 0x0000001d021d7220 */ /* 0x040fe20000410000 */
        /* <DEDUP_REMOVED lines=83> */
[----:B---3--:R-:W-:Y:S03]  /*f200*/  F2FP.BF16.PACK_AB R170, R9, R8 ;  /* 0x0000000809aa723e */ /* 0x008fe600000010ff */
        /* <DEDUP_REMOVED lines=30> */
[----:B------:R-:W-:Y:S01]  /*f3f0*/  MOV R149, R11 ;  /* 0x0000000b00957202 */ /* 0x000fe20000000f00 */
[----:B------:R-:W-:Y:S01]  /*f400*/  FADD.FTZ R0, -R0, R134 ;  /* 0x0000008600007221 */ /* 0x000fe20000010100 */
[----:B------:R-:W-:Y:S01]  /*f410*/  MUFU.EX2 R152, R152 ;  /* 0x0000009800987308 */ /* 0x000fe20000000800 */
[----:B------:R-:W-:Y:S02]  /*f420*/  FMUL.FTZ R134, R3, c[0x0][0x2d0] ;  /* 0x0000b40003867a20 */ /* 0x000fe40000410000 */
[----:B------:R-:W-:Y:S02]  /*f430*/  FMUL.FTZ R0, R0, c[0x0][0x2d0] ;  /* 0x0000b40000007a20 */ /* 0x000fe40000410000 */
[----:B------:R-:W-:Y:S01]  /*f440*/  FMUL.FTZ R9, R2, R153 ;  /* 0x0000009902097220 */ /* 0x000fe20000410000 */
[----:B------:R-:W-:Y:S02]  /*f450*/  FSEL R134, R134, RZ, P0 ;  /* 0x000000ff86867208 */ /* 0x000fe40000000000 */
[----:B------:R-:W-:Y:S01]  /*f460*/  MOV R153, R24 ;  /* 0x0000001800997202 */ /* 0x000fe20000000f00 */
[----:B------:R-:W-:Y:S01]  /*f470*/  FMUL.FTZ R24, R2, R136 ;  /* 0x0000008802187220 */ /* 0x000fe20000410000 */
[----:B------:R-:W1:Y:S01]  /*f480*/  MUFU.EX2 R0, R0 ;  /* 0x0000000000007308 */ /* 0x000e620000000800 */
[--C-:B------:R-:W-:Y:S01]  /*f490*/  FFMA.FTZ R169, R6, c[0x0][0x2d0], -R134.reuse ;  /* 0x0000b40006a97a23 */ /* 0x100fe20000010886 */
[----:B------:R-:W-:Y:S01]  /*f4a0*/  PLOP3.LUT P0, PT, PT, PT, UP0, 0x80, 0x0 ;  /* 0x000000000000781c */ /* 0x000fe20003f0f008 */
[--C-:B------:R-:W-:Y:S02]  /*f4b0*/  FFMA.FTZ R7, R7, c[0x0][0x2d0], -R134.reuse ;  /* 0x0000b40007077a23 */ /* 0x100fe40000010886 */
[--C-:B------:R-:W-:Y:S05]  /*f4c0*/  FFMA.FTZ R2, R10, c[0x0][0x2d0], -R134.reuse ;  /* 0x0000b4000a027a23 */ /* 0x100fea0000010886 */
        /* <DEDUP_REMOVED lines=17> */
[C---:B------:R-:W-:Y:S02]  /*f5e0*/  FMUL.FTZ R18, R0.reuse, R146 ;  /* 0x0000009200127220 */ /* 0x040fe40000410000 */
[C---:B---3--:R-:W-:Y:S01]  /*f5f0*/  FMUL.FTZ R7, R0.reuse, R159 ;  /* 0x0000009f00077220 */ /* 0x048fe20000410000 */
[----:B------:R-:W-:Y:S01]  /*f600*/  MOV R159, R140 ;  /* 0x0000008c009f7202 */ /* 0x000fe20000000f00 */
        /* <DEDUP_REMOVED lines=57> */
[----:B----4-:R-:W-:Y:S01]  /*f9a0*/  F2FP.BF16.PACK_AB R169, R144, R169 ;  /* 0x000000a990a9723e */ /* 0x010fe200000010ff */
[--C-:B------:R-:W-:Y:S01]  /*f9b0*/  FFMA.FTZ R0, R172, c[0x0][0x2d0], -R134.reuse ;  /* 0x0000b400ac007a23 */ /* 0x100fe20000010886 */
[----:B------:R-:W-:Y:S01]  /*f9c0*/  LDSM.16.MT88.4 R140, [R236+0x900] ;  /* 0x00090000ec8c783b */ /* 0x000fe20000004200 */
        /* <DEDUP_REMOVED lines=16> */
[----:B------:R-:W-:Y:S10]  /*fad0*/  MUFU.EX2 R176, R159 ;  /* 0x0000009f00b07308 */ /* 0x000ff40000000800 */
        /* <DEDUP_REMOVED lines=181> */
.L_x_2949:
        /* <DEDUP_REMOVED lines=157> */
.L_x_2917:
        /* <DEDUP_REMOVED lines=311> */
.L_x_2962:
[----:B------:R-:W-:Y:S05]  /*12370*/  BSYNC B0 ;  /* 0x0000000000007941 */ /* 0x000fea0003800000 */
.L_x_2961:
        /* <DEDUP_REMOVED lines=195> */
.L_x_2960:
        /* <DEDUP_REMOVED lines=50> */
.L_x_2963:
        /* <DEDUP_REMOVED lines=11> */
.L_x_5250:


//--------------------- .text._ZN7cutlass13device_kernelIN5flash19enable_sm80_to_sm89INS1_16FlashAttnFwdSm80INS1_25CollectiveMainloopFwdSm80ILi8ELi1ELb1EN4cute5tupleIJNS5_1CILi128EEENS7_ILi48EEENS7_ILi256EEEEEELi256ENS_10bfloat16_tEfNS_4arch4Sm80ELb0ELb1ELb0ELb1ELb0ELb0ELb1ELb1EEENS1_21CollectiveEpilogueFwdINS6_IJS8_SA_S9_EEENS6_IJNS7_ILi1EEESI_SI_EEESC_SE_Li256ELb1ELb1ELb1ELb0EEENS1_36VarlenDynamicPersistentTileSchedulerILi128ELi48ELi256ELi256ELb1ELb1ELb0ELb1ELb0ELb1EEEEEEEEEvNT_6ParamsE --------------------------
	.section	.text._ZN7cutlass13device_kernelIN5flash19enable_sm80_to_sm89INS1_16FlashAttnFwdSm80INS1_25CollectiveMainloopFwdSm80ILi8ELi1ELb1EN4cute5tupleIJNS5_1CILi128EEENS7_ILi48EEENS7_ILi256EEEEEELi256ENS_10bfloat16_tEfNS_4arch4Sm80ELb0ELb1ELb0ELb1ELb0ELb0ELb1ELb1EEENS1_21CollectiveEpilogueFwdINS6_IJS8_SA_S9_EEENS6_IJNS7_ILi1EEESI_SI_EEESC_SE_Li256ELb1ELb1ELb1ELb0EEENS1_36VarlenDynamicPersistentTileSchedulerILi128ELi48ELi256ELi256ELb1ELb1ELb0ELb1ELb0ELb1EEEEEEEEEvNT_6ParamsE,"ax",@progbits
	.sectioninfo	@"SHI_REGISTERS=255"
	.align	128
.text._ZN7cutlass13device_kernelIN5flash19enable_sm80_to_sm89INS1_16FlashAttnFwdSm80INS1_25CollectiveMainloopFwdSm80ILi8ELi1ELb1EN4cute5tupleIJNS5_1CILi128EEENS7_ILi48EEENS7_ILi256EEEEEELi256ENS_10bfloat16_tEfNS_4arch4Sm80ELb0ELb1ELb0ELb1ELb0ELb0ELb1ELb1EEENS1_21CollectiveEpilogueFwdINS6_IJS8_SA_S9_EEENS6_IJNS7_ILi1EEESI_SI_EEESC_SE_Li256ELb1ELb1ELb1ELb0EEENS1_36VarlenDynamicPersistentTileSchedulerILi128ELi48ELi256ELi256ELb1ELb1ELb0ELb1ELb0ELb1EEEEEEEEEvNT_6ParamsE:
        .type           _ZN7cutlass13device_kernelIN5flash19enable_sm80_to_sm89INS1_16FlashAttnFwdSm80INS1_25CollectiveMainloopFwdSm80ILi8ELi1ELb1EN4cute5tupleIJNS5_1CILi128EEENS7_ILi48EEENS7_ILi256EEEEEELi256ENS_10bfloat16_tEfNS_4arch4Sm80ELb0ELb1ELb0ELb1ELb0ELb0ELb1ELb1EEENS1_21CollectiveEpilogueFwdINS6_IJS8_SA_S9_EEENS6_IJNS7_ILi1EEESI_SI_EEESC_SE_Li256ELb1ELb1ELb1ELb0EEENS1_36VarlenDynamicPersistentTileSchedulerILi128ELi48ELi256ELi256ELb1ELb1ELb0ELb1ELb0ELb1EEEEEEEEEvNT_6ParamsE,@function
        .size           _ZN7cutlass13device_kernelIN5flash19enable_sm80_to_sm89INS1_16FlashAttnFwdSm80INS1_25CollectiveMainloopFwdSm80ILi8ELi1ELb1EN4cute5tupleIJNS5_1CILi128EEENS7_ILi48EEENS7_ILi256EEEEEELi256ENS_10bfloat16_tEfNS_4arch4Sm80ELb0ELb1ELb0ELb1ELb0ELb0ELb1ELb1EEENS1_21CollectiveEpilogueFwdINS6_IJS8_SA_S9_EEENS6_IJNS7_ILi1EEESI_SI_EEESC_SE_Li256ELb1ELb1ELb1ELb0EEENS1_36VarlenDynamicPersistentTileSchedulerILi128ELi48ELi256ELi256ELb1ELb1ELb0ELb1ELb0ELb1EEEEEEEEEvNT_6ParamsE,(.L_x_5251 - _ZN7cutlass13device_kernelIN5flash19enable_sm80_to_sm89INS1_16FlashAttnFwdSm80INS1_25CollectiveMainloopFwdSm80ILi8ELi1ELb1EN4cute5tupleIJNS5_1CILi128EEENS7_ILi48EEENS7_ILi256EEEEEELi256ENS_10bfloat16_tEfNS_4arch4Sm80ELb0ELb1ELb0ELb1ELb0ELb0ELb1ELb1EEENS1_21CollectiveEpilogueFwdINS6_IJS8_SA_S9_EEENS6_IJNS7_ILi1EEESI_SI_EEESC_SE_Li256ELb1ELb1ELb1ELb0EEENS1_36VarlenDynamicPersistentTileSchedulerILi128ELi48ELi256ELi256ELb1ELb1ELb0ELb1ELb0ELb1EEEEEEEEEvNT_6ParamsE)
        .other          _ZN7cutlass13device_kernelIN5flash19enable_sm80_to_sm89INS1_16FlashAttnFwdSm80INS1_25CollectiveMainloopFwdSm80ILi8ELi1ELb1EN4cute5tupleIJNS5_1CILi128EEENS7_ILi48EEENS7_ILi256EEEEEELi256ENS_10bfloat16_tEfNS_4arch4Sm80ELb0ELb1ELb0ELb1ELb0ELb0ELb1ELb1EEENS1_21CollectiveEpilogueFwdINS6_IJS8_SA_S9_EEENS6_IJNS7_ILi1EEESI_SI_EEESC_SE_Li256ELb1ELb1ELb1ELb0EEENS1_36VarlenDynamicPersistentTileSchedulerILi128ELi48ELi256ELi256ELb1ELb1ELb0ELb1ELb0ELb1EEEEEEEEEvNT_6ParamsE,@"STO_CUDA_ENTRY STV_DEFAULT"
_ZN7cutlass13device_kernelIN5flash19enable_sm80_to_sm89INS1_16FlashAttnFwdSm80INS1_25CollectiveMainloopFwdSm80ILi8ELi1ELb1EN4cute5tupleIJNS5_1CILi128EEENS7_ILi48EEENS7_ILi256EEEEEELi256ENS_10bfloat16_tEfNS_4arch4Sm80ELb0ELb1ELb0ELb1ELb0ELb0ELb1ELb1EEENS1_21CollectiveEpilogueFwdINS6_IJS8_SA_S9_EEENS6_IJNS7_ILi1EEESI_SI_EEESC_SE_Li256ELb1ELb1ELb1ELb0EEENS1_36VarlenDynamicPersistentTileSchedulerILi128ELi48ELi256ELi256ELb1ELb1ELb0ELb1ELb0ELb1EEEEEEEEEvNT_6ParamsE:
        /* <DEDUP_REMOVED lines=54> */
.L_x_2969:
        /* <DEDUP_REMOVED lines=16> */
.L_x_3106:
        /* <DEDUP_REMOVED lines=16> */
.L_x_3107:
[----:B--2---:R-:W-:-:S05]  /*0560*/  IMAD R0, R0, c[0x0][0x538], RZ ;  /* 0x00014e0000007a24 */ /* 0x004fca00078e02ff */
[----:B------:R-:W-:-:S04]  /*0570*/  IADD3 R6, R0, R6, RZ ;  /* 0x0000000600067210 */ /* 0x000fc80007ffe0ff */
[----:B------:R-:W-:-:S13]  /*0580*/  ISETP.GT.AND P0, PT, R6, UR4, PT ;  /* 0x0000000406007c0c */ /* 0x000fda000bf04270 */
[----:B-1----:R-:W-:Y:S05]  /*0590*/  @!P0 BRA `(.L_x_2969) ;  /* 0xfffffdc000008947 */ /* 0x002fea000383ffff */
.L_x_2965:
[----:B------:R-:W-:-:S05]  /*05a0*/  IADD3 R11, -R0, R6, RZ ;  /* 0x00000006000b7210 */ /* 0x000fca0007ffe1ff */
[----:B------:R-:W-:-:S05]  /*05b0*/  IMAD R0, R4, c[0x0][0x538], R11 ;  /* 0x00014e0004007a24 */ /* 0x000fca00078e020b */
[----:B------:R-:W-:Y:S01]  /*05c0*/  ISETP.GT.AND P0, PT, R0, UR4, PT ;  /* 0x0000000400007c0c */ /* 0x000fe2000bf04270 */
[----:B------:R-:W-:-:S12]  /*05d0*/  BRA.DIV ~URZ, `(.L_x_2970) ;  /* 0x00015ae27f007947 */ /* 0x000fd8000b800000 */
[----:B------:R-:W-:-:S04]  /*05e0*/  VOTE.ANY R10, PT, !P0 ;  /* 0x00000000000a7806 */ /* 0x000fc800040e0100 */
.L_x_3108:
[----:B------:R-:W1:Y:S02]  /*05f0*/  POPC R6, R10 ;  /* 0x0000000a00067309 */ /* 0x000e640000000000 */
[----:B-1----:R-:W-:-:S05]  /*0600*/  IADD3 R0, R6, R7, RZ ;  /* 0x0000000706007210 */ /* 0x002fca0007ffe0ff */
[----:B------:R1:W-:Y:S01]  /*0610*/  STL [R1+0x7c], R0 ;  /* 0x00007c0001007387 */ /* 0x0003e20000100800 */
[----:B------:R-:W-:Y:S05]  /*0620*/  BRA.DIV ~URZ, `(.L_x_2971) ;  /* 0x00015ae27f007947 */ /* 0x000fea000b800000 */
[----:B------:R2:W3:Y:S01]  /*0630*/  SHFL.IDX PT, R12, R9, R6, 0x1f ;  /* 0x00001f06090c7589 */ /* 0x0004e200000e0000 */
[----:B------:R-:W-:-:S03]  /*0640*/  MOV R7, RZ ;  /* 0x000000ff00077202 */ /* 0x000fc60000000f00 */
[----:B------:R2:W4:Y:S04]  /*0650*/  SHFL.IDX PT, R9, R8, R6, 0x1f ;  /* 0x00001f0608097589 */ /* 0x00052800000e0000 */
.L_x_3109:
[----:B------:R-:W-:Y:S01]  /*0660*/  ISETP.NE.AND P0, PT, R10, RZ, PT ;  /* 0x000000ff0a00720c */ /* 0x000fe20003f05270 */
[----:B------:R-:W-:-:S12]  /*0670*/  BSSY B0, `(.L_x_2972) ;  /* 0x0000005000007945 */ /* 0x000fd80003800000 */
[----:B------:R-:W-:Y:S05]  /*0680*/  @!P0 BRA `(.L_x_2973) ;  /* 0x0000003000008947 */ /* 0x000fea0003800000 */
[----:B------:R-:W-:Y:S01]  /*0690*/  IADD3 R3, R6, -0x1, RZ ;  /* 0xffffffff06037810 */ /* 0x000fe20007ffe0ff */
[----:B------:R-:W-:Y:S05]  /*06a0*/  BRA.DIV ~URZ, `(.L_x_2974) ;  /* 0x00015b427f007947 */ /* 0x000fea000b800000 */
[----:B------:R1:W2:Y:S02]  /*06b0*/  SHFL.IDX PT, R7, R4, R3, 0x1f ;  /* 0x00001f0304077589 */ /* 0x0002a400000e0000 */
.L_x_2973:
[----:B------:R-:W-:Y:S05]  /*06c0*/  BSYNC B0 ;  /* 0x0000000000007941 */ /* 0x000fea0003800000 */
.L_x_2972:
        /* <DEDUP_REMOVED lines=69> */
.L_x_2976:
        /* <DEDUP_REMOVED lines=70> */
.L_x_2977:
[----:B------:R-:W-:Y:S05]  /*0f80*/  BSYNC B0 ;  /* 0x0000000000007941 */ /* 0x000fea0003800000 */
.L_x_2975:
[----:B------:R-:W-:-:S04]  /*0f90*/  LOP3.LUT R0, RZ, R0, RZ, 0x33, !PT ;  /* 0x00000000ff007212 */ /* 0x000fc800078e33ff */
[----:B------:R-:W-:-:S05]  /*0fa0*/  IADD3 R0, R0, R12, RZ ;  /* 0x0000000c00007210 */ /* 0x000fca0007ffe0ff */
[----:B------:R2:W-:Y:S01]  /*0fb0*/  STL [R1+0x74], R0 ;  /* 0x0000740001007387 */ /* 0x0005e20000100800 */
[----:B------:R-:W-:Y:S05]  /*0fc0*/  BRA `(.L_x_2978) ;  /* 0x0000006000007947 */ /* 0x000fea0003800000 */
.L_x_2966:
[----:B------:R-:W-:Y:S01]  /*0fd0*/  MOV R0, UR4 ;  /* 0x0000000400007c02 */ /* 0x000fe20008000f00 */
[----:B------:R-:W-:Y:S04]  /*0fe0*/  STL [R1+0x74], RZ ;  /* 0x000074ff01007387 */ /* 0x000fe80000100800 */
[----:B------:R-:W-:Y:S04]  /*0ff0*/  STL [R1+0x78], RZ ;  /* 0x000078ff01007387 */ /* 0x000fe80000100800 */
[----:B------:R1:W-:Y:S02]  /*1000*/  STL [R1+0x70], R0 ;  /* 0x0000700001007387 */ /* 0x0003e40000100800 */
[----:B-1----:R-:W-:-:S05]  /*1010*/  MOV R0, c[0x0][0x53c] ;  /* 0x00014f0000007a02 */ /* 0x002fca0000000f00 */
[----:B------:R1:W-:Y:S02]  /*1020*/  STL [R1+0x7c], R0 ;  /* 0x00007c0001007387 */ /* 0x0003e40000100800 */
.L_x_2978:
        /* <DEDUP_REMOVED lines=8> */
.L_x_2964:
        /* <DEDUP_REMOVED lines=126> */
.L_x_3105:
        /* <DEDUP_REMOVED lines=33> */
.L_x_2979:
[----:B------:R-:W-:-:S04]  /*1aa0*/  ISETP.NE.U32.AND P0, PT, RZ, c[0x0][0x368], PT ;  /* 0x0000da00ff007a0c */ /* 0x000fc80003f05070 */
[----:B------:R-:W-:-:S13]  /*1ab0*/  ISETP.NE.AND.EX P0, PT, RZ, c[0x0][0x36c], PT, P0 ;  /* 0x0000db00ff007a0c */ /* 0x000fda0003f05300 */
[----:B------:R-:W-:Y:S05]  /*1ac0*/  @!P0 BRA `(.L_x_2980) ;  /* 0x0000003000008947 */ /* 0x000fea0003800000 */
[----:B-1----:R-:W-:-:S05]  /*1ad0*/  IMAD.WIDE R2, R16, R14, c[0x0][0x368] ;  /* 0x0000da0010027625 */ /* 0x002fca00078e020e */
[----:B------:R1:W5:Y:S01]  /*1ae0*/  LDG.E R0, [R2.64] ;  /* 0x0000000602007981 */ /* 0x000362000c1e1900 */
[----:B------:R-:W-:Y:S05]  /*1af0*/  BRA `(.L_x_2981) ;  /* 0x0000005000007947 */ /* 0x000fea0003800000 */
.L_x_2980:
[----:B-1----:R-:W-:Y:S01]  /*1b00*/  MOV R0, c[0x0][0x1d0] ;  /* 0x0000740000007a02 */ /* 0x002fe20000000f00 */
[----:B------:R-:W-:Y:S05]  /*1b10*/  @!P4 BRA `(.L_x_2981) ;  /* 0x000000300000c947 */ /* 0x000fea0003800000 */
[----:B------:R-:W2:Y:S04]  /*1b20*/  LDG.E R5, [R2.64] ;  /* 0x0000000602057981 */ /* 0x000ea8000c1e1900 */
[----:B------:R-:W2:Y:S02]  /*1b30*/  LDG.E R0, [R2.64+0x4] ;  /* 0x0000040602007981 */ /* 0x000ea4000c1e1900 */
[----:B--2---:R-:W-:Y:S02]  /*1b40*/  IADD3 R0, -R5, R0, RZ ;  /* 0x0000000005007210 */ /* 0x004fe40007ffe1ff */
.L_x_2981:
        /* <DEDUP_REMOVED lines=36> */
.L_x_2984:
[----:B------:R-:W-:-:S13]  /*1d90*/  ISETP.NE.AND P0, PT, R66, 0x1, PT ;  /* 0x000000014200780c */ /* 0x000fda0003f05270 */
[----:B------:R-:W-:-:S05]  /*1da0*/  @P0 IMAD.HI.U32 R0, R2, c[0x0][0x330], RZ ;  /* 0x0000cc0002000a27 */ /* 0x000fca00078e00ff */
[----:B------:R-:W-:Y:S02]  /*1db0*/  @P0 SHF.R.U32.HI R2, RZ, c[0x0][0x334], R0 ;  /* 0x0000cd00ff020a19 */ /* 0x000fe40000011600 */
.L_x_2985:
[----:B------:R-:W-:Y:S05]  /*1dc0*/  BSYNC B0 ;  /* 0x0000000000007941 */ /* 0x000fea0003800000 */
.L_x_2983:
[----:B------:R-:W-:-:S05]  /*1dd0*/  IMAD R2, R2, R66, c[0x0][0x32c] ;  /* 0x0000cb0002027624 */ /* 0x000fca00078e0242 */
[----:B------:R-:W-:-:S04]  /*1de0*/  IMNMX R3, R3, R2, PT ;  /* 0x0000000203037217 */ /* 0x000fc80003800200 */
.L_x_2982:
        /* <DEDUP_REMOVED lines=25> */
.L_x_2988:
[----:B------:R-:W-:-:S13]  /*1f80*/  ISETP.NE.AND P0, PT, R66, 0x1, PT ;  /* 0x000000014200780c */ /* 0x000fda0003f05270 */
[----:B------:R-:W-:-:S05]  /*1f90*/  @P0 IMAD.HI.U32 R3, R0, c[0x0][0x330], RZ ;  /* 0x0000cc0000030a27 */ /* 0x000fca00078e00ff */
[----:B------:R-:W-:Y:S02]  /*1fa0*/  @P0 SHF.R.U32.HI R0, RZ, c[0x0][0x334], R3 ;  /* 0x0000cd00ff000a19 */ /* 0x000fe40000011603 */
.L_x_2989:
[----:B------:R-:W-:Y:S05]  /*1fb0*/  BSYNC B0 ;  /* 0x0000000000007941 */ /* 0x000fea0003800000 */
.L_x_2987:
[----:B------:R-:W-:-:S05]  /*1fc0*/  IMAD R0, R0, c[0x0][0x32c], RZ ;  /* 0x0000cb0000007a24 */ /* 0x000fca00078e02ff */
[----:B------:R-:W-:-:S05]  /*1fd0*/  IMNMX R2, R2, R0, !PT ;  /* 0x0000000002027217 */ /* 0x000fca0007800200 */
.L_x_2986:
        /* <DEDUP_REMOVED lines=47> */
.L_x_2991:
[----:B------:R-:W-:Y:S05]  /*22d0*/  BSYNC B0 ;  /* 0x0000000000007941 */ /* 0x000fea0003800000 */
.L_x_2990:
        /* <DEDUP_REMOVED lines=83> */
[----:B------:R-:W-:Y:S01]  /*2810*/  IADD3 R65, R134, -0x1, RZ ;  /* 0xffffffff86417810 */ /* 0x000fe20007ffe0ff */
        /* <DEDUP_REMOVED lines=12> */
[----:B------:R-:W-:Y:S02]  /*28e0*/  IMAD.IADD R17, R69, 0x1, R115 ;  /* 0x0000000145117824 */ /* 0x000fe400078e0273 */
        /* <DEDUP_REMOVED lines=27> */
[----:B------:R-:W4:Y:S02]  /*2aa0*/  SHFL.IDX PT, R6, R14, RZ, 0x181f ;  /* 0x00181fff0e067589 */ /* 0x000f2400000e0000 */
        /* <DEDUP_REMOVED lines=171> */
[C---:B------:R-:W-:Y:S02]  /*3560*/  @!P5 LEA R10, P0, R3.reuse, R12, 0x6 ;  /* 0x0000000c030ad211 */ /* 0x040fe400078030ff */
        /* <DEDUP_REMOVED lines=17> */
[----:B------:R-:W-:Y:S01]  /*3680*/  IADD3 R252, R242, 0x800, RZ ;  /* 0x00000800f2fc7810 */ /* 0x000fe20007ffe0ff */
        /* <DEDUP_REMOVED lines=11> */
[----:B------:R-:W-:Y:S01]  /*3740*/  SEL R3, RZ, 0x4, P6 ;  /* 0x00000004ff037807 */ /* 0x000fe20003000000 */
[----:B------:R-:W-:Y:S01]  /*3750*/  STL [R1], R0 ;  /* 0x0000000001007387 */ /* 0x000fe20000100800 */
        /* <DEDUP_REMOVED lines=14> */
[----:B------:R-:W-:-:S02]  /*3840*/  IADD3 R244, R242, 0x2800, RZ ;  /* 0x00002800f2f47810 */ /* 0x000fc40007ffe0ff */
        /* <DEDUP_REMOVED lines=20> */
[----:B--2---:R-:W1:Y:S04]  /*3990*/  LDSM.16.M88.4 R4, [R135] ;  /* 0x000000008704783b */ /* 0x004e680000000200 */
[----:B------:R-:W-:Y:S04]  /*39a0*/  LDSM.16.M88.4 R24, [R135+0x800] ;  /* 0x000800008718783b */ /* 0x000fe80000000200 */
[----:B------:R-:W2:Y:S04]  /*39b0*/  LDSM.16.M88.4 R28, [R135+0x1000] ;  /* 0x00100000871c783b */ /* 0x000ea80000000200 */
[----:B------:R-:W3:Y:S04]  /*39c0*/  LDSM.16.M88.4 R36, [R242] ;  /* 0x00000000f224783b */ /* 0x000ee80000000200 */
[----:B------:R-:W-:Y:S04]  /*39d0*/  LDSM.16.M88.4 R44, [R242+0x800] ;  /* 0x00080000f22c783b */ /* 0x000fe80000000200 */
        /* <DEDUP_REMOVED lines=8> */
[C---:B-1----:R-:W-:Y:S08]  /*3a60*/  HMMA.16816.F32.BF16 R16, R160.reuse, R4, RZ ;  /* 0x00000004a010723c */ /* 0x042ff000000418ff */
[----:B------:R-:W-:Y:S04]  /*3a70*/  HMMA.16816.F32.BF16 R4, R160, R6, RZ ;  /* 0x00000006a004723c */ /* 0x000fe800000418ff */
[----:B------:R1:W-:Y:S01]  /*3a80*/  LDGSTS.E.BYPASS.LTC128B.128 [R68+0x7080], [R12.64+0x100], !P0 ;  /* 0x070801000c447fae */ /* 0x0003e2000c101d46 */
[----:B------:R-:W-:-:S03]  /*3a90*/  LOP3.LUT P0, RZ, R3, 0x8, RZ, 0xc0, !PT ;  /* 0x0000000803ff7812 */ /* 0x000fc6000780c0ff */
[----:B--2---:R-:W-:Y:S01]  /*3aa0*/  HMMA.16816.F32.BF16 R32, R160, R28, RZ ;  /* 0x0000001ca020723c */ /* 0x004fe200000418ff */
[----:B------:R-:W-:-:S07]  /*3ab0*/  ISETP.LT.OR P4, PT, R2, 0x1, !P0 ;  /* 0x000000010200780c */ /* 0x000fce0004781670 */
[----:B------:R-:W-:Y:S06]  /*3ac0*/  HMMA.16816.F32.BF16 R40, R160, R30, RZ ;  /* 0x0000001ea028723c */ /* 0x000fec00000418ff */
[----:B------:R1:W-:Y:S01]  /*3ad0*/  LDGSTS.E.BYPASS.LTC128B.128 [R68+0x8880], [R12.64+0x180], !P4 ;  /* 0x088801800c447fae */ /* 0x0003e2000e101d46 */
[----:B------:R-:W-:Y:S01]  /*3ae0*/  ISETP.GT.AND P4, PT, R22, 0x7f, PT ;  /* 0x0000007f1600780c */ /* 0x000fe20003f84270 */
[----:B---3--:R-:W-:Y:S08]  /*3af0*/  HMMA.16816.F32.BF16 R4, R164, R38, R4 ;  /* 0x00000026a404723c */ /* 0x008ff00000041804 */
[----:B------:R-:W-:Y:S04]  /*3b00*/  HMMA.16816.F32.BF16 R20, R160, R24, RZ ;  /* 0x00000018a014723c */ /* 0x000fe800000418ff */
[----:B------:R-:W-:-:S02]  /*3b10*/  @!P4 ISETP.LT.OR P3, PT, R2, 0x21, !P3 ;  /* 0x000000210200c80c */ /* 0x000fc40005f61670 */
[C---:B------:R-:W-:Y:S02]  /*3b20*/  @!P4 ISETP.LT.OR P2, PT, R2.reuse, 0x21, !P2 ;  /* 0x000000210200c80c */ /* 0x040fe40005741670 */
[C---:B------:R-:W-:Y:S01]  /*3b30*/  @!P4 ISETP.LT.OR P1, PT, R2.reuse, 0x21, !P1 ;  /* 0x000000210200c80c */ /* 0x040fe20004f21670 */
[----:B------:R-:W-:Y:S01]  /*3b40*/  HMMA.16816.F32.BF16 R24, R160, R26, RZ ;  /* 0x0000001aa018723c */ /* 0x000fe200000418ff */
[----:B------:R-:W-:-:S07]  /*3b50*/  @!P4 ISETP.LT.OR P0, PT, R2, 0x21, !P0 ;  /* 0x000000210200c80c */ /* 0x000fce0004701670 */
[----:B------:R2:W-:Y:S01]  /*3b60*/  @!P4 LDGSTS.E.BYPASS.LTC128B.128 [R68+0x5080], [R10.64], !P3 ;  /* 0x050800000a44cfae */ /* 0x0005e2000d901d46 */
[C---:B----4-:R-:W-:Y:S03]  /*3b70*/  HMMA.16816.F32.BF16 R28, R164.reuse, R52, R32 ;  /* 0x00000034a41c723c */ /* 0x050fe60000041820 */
[----:B------:R2:W-:Y:S04]  /*3b80*/  @!P4 LDGSTS.E.BYPASS.LTC128B.128 [R68+0x6880], [R10.64+0x80], !P2 ;  /* 0x068800800a44cfae */ /* 0x0005e8000d101d46 */
[----:B------:R2:W-:Y:S01]  /*3b90*/  @!P4 LDGSTS.E.BYPASS.LTC128B.128 [R68+0x8080], [R10.64+0x100], !P1 ;  /* 0x080801000a44cfae */ /* 0x0005e2000c901d46 */
[----:B------:R-:W-:Y:S03]  /*3ba0*/  HMMA.16816.F32.BF16 R32, R164, R54, R40 ;  /* 0x00000036a420723c */ /* 0x000fe60000041828 */
[----:B------:R2:W-:Y:S01]  /*3bb0*/  @!P4 LDGSTS.E.BYPASS.LTC128B.128 [R68+0x9880], [R10.64+0x180], !P0 ;  /* 0x098801800a44cfae */ /* 0x0005e2000c101d46 */
[----:B------:R-:W-:-:S03]  /*3bc0*/  ISETP.GT.AND P0, PT, R65, R75, PT ;  /* 0x0000004b4100720c */ /* 0x000fc60003f04270 */
[----:B------:R-:W3:Y:S04]  /*3bd0*/  LDSM.16.M88.4 R48, [R237] ;  /* 0x00000000ed30783b */ /* 0x000ee80000000200 */
[----:B------:R-:W4:Y:S04]  /*3be0*/  LDSM.16.M88.4 R56, [R237+0x800] ;  /* 0x00080000ed38783b */ /* 0x000f280000000200 */
[----:B------:R-:W5:Y:S04]  /*3bf0*/  LDSM.16.M88.4 R60, [R237+0x1000] ;  /* 0x00100000ed3c783b */ /* 0x000f680000000200 */
[----:B------:R-:W-:Y:S04]  /*3c00*/  LDSM.16.M88.4 R52, [R236+0x1000] ;  /* 0x00100000ec34783b */ /* 0x000fe80000000200 */
[----:B------:R-:W-:Y:S04]  /*3c10*/  LDSM.16.M88.4 R40, [R135+0x1800] ;  /* 0x001800008728783b */ /* 0x000fe80000000200 */
[----:B------:R-:W0:Y:S01]  /*3c20*/  LDGDEPBAR ;  /* 0x00000000000079af */ /* 0x000e220000000000 */
[C---:B--2---:R-:W-:Y:S03]  /*3c30*/  HMMA.16816.F32.BF16 R8, R164.reuse, R36, R16 ;  /* 0x00000024a408723c */ /* 0x044fe60000041810 */
[----:B------:R-:W2:Y:S05]  /*3c40*/  LDSM.16.M88.4 R36, [R236] ;  /* 0x00000000ec24783b */ /* 0x000eaa0000000200 */
[C---:B------:R-:W-:Y:S08]  /*3c50*/  HMMA.16816.F32.BF16 R16, R164.reuse, R44, R20 ;  /* 0x0000002ca410723c */ /* 0x040ff00000041814 */
[----:B------:R-:W-:Y:S01]  /*3c60*/  HMMA.16816.F32.BF16 R20, R164, R46, R24 ;  /* 0x0000002ea414723c */ /* 0x000fe20000041818 */
[----:B------:R-:W1:Y:S07]  /*3c70*/  LDSM.16.M88.4 R44, [R236+0x800] ;  /* 0x00080000ec2c783b */ /* 0x000e6e0000000200 */
[C---:B---3--:R-:W-:Y:S01]  /*3c80*/  HMMA.16816.F32.BF16 R24, R180.reuse, R48, R8 ;  /* 0x00000030b418723c */ /* 0x048fe20000041808 */
[----:B------:R-:W-:Y:S07]  /*3c90*/  LDSM.16.M88.4 R8, [R242+0x1800] ;  /* 0x00180000f208783b */ /* 0x000fee0000000200 */
[C---:B------:R-:W-:Y:S01]  /*3ca0*/  HMMA.16816.F32.BF16 R4, R180.reuse, R50, R4 ;  /* 0x00000032b404723c */ /* 0x040fe20000041804 */
[----:B------:R-:W3:Y:S07]  /*3cb0*/  LDSM.16.M88.4 R48, [R135+0x2000] ;  /* 0x002000008730783b */ /* 0x000eee0000000200 */
[C---:B----4-:R-:W-:Y:S08]  /*3cc0*/  HMMA.16816.F32.BF16 R16, R180.reuse, R56, R16 ;  /* 0x00000038b410723c */ /* 0x050ff00000041810 */
[C---:B------:R-:W-:Y:S01]  /*3cd0*/  HMMA.16816.F32.BF16 R20, R180.reuse, R58, R20 ;  /* 0x0000003ab414723c */ /* 0x040fe20000041814 */
[----:B------:R-:W4:Y:S07]  /*3ce0*/  LDSM.16.M88.4 R56, [R135+0x2800] ;  /* 0x002800008738783b */ /* 0x000f2e0000000200 */
[C---:B-----5:R-:W-:Y:S08]  /*3cf0*/  HMMA.16816.F32.BF16 R28, R180.reuse, R60, R28 ;  /* 0x0000003cb41c723c */ /* 0x060ff0000004181c */
[----:B------:R-:W-:Y:S01]  /*3d00*/  HMMA.16816.F32.BF16 R32, R180, R62, R32 ;  /* 0x0000003eb420723c */ /* 0x000fe20000041820 */
[----:B------:R-:W-:Y:S07]  /*3d10*/  LDSM.16.M88.4 R60, [R135+0x5800] ;  /* 0x00580000873c783b */ /* 0x000fee0000000200 */
[C---:B--2---:R-:W-:Y:S08]  /*3d20*/  HMMA.16816.F32.BF16 R24, R184.reuse, R36, R24 ;  /* 0x00000024b818723c */ /* 0x044ff00000041818 */
[C---:B------:R-:W-:Y:S01]  /*3d30*/  HMMA.16816.F32.BF16 R4, R184.reuse, R38, R4 ;  /* 0x00000026b804723c */ /* 0x040fe20000041804 */
[----:B------:R-:W-:Y:S07]  /*3d40*/  LDSM.16.M88.4 R36, [R237+0x1800] ;  /* 0x00180000ed24783b */ /* 0x000fee0000000200 */
[C---:B-1----:R-:W-:Y:S08]  /*3d50*/  HMMA.16816.F32.BF16 R16, R184.reuse, R44, R16 ;  /* 0x0000002cb810723c */ /* 0x042ff00000041810 */
[C---:B------:R-:W-:Y:S01]  /*3d60*/  HMMA.16816.F32.BF16 R20, R184.reuse, R46, R20 ;  /* 0x0000002eb814723c */ /* 0x040fe20000041814 */
[----:B------:R-:W1:Y:S07]  /*3d70*/  LDSM.16.M88.4 R44, [R242+0x2000] ;  /* 0x00200000f22c783b */ /* 0x000e6e0000000200 */
[C---:B------:R-:W-:Y:S08]  /*3d80*/  HMMA.16816.F32.BF16 R28, R184.reuse, R52, R28 ;  /* 0x00000034b81c723c */ /* 0x040ff0000004181c */
        /* <DEDUP_REMOVED lines=8> */
[C---:B----4-:R-:W-:Y:S08]  /*3e10*/  HMMA.16816.F32.BF16 R28, R188.reuse, R56, R28 ;  /* 0x00000038bc1c723c */ /* 0x050ff0000004181c */
[----:B------:R-:W-:Y:S01]  /*3e20*/  HMMA.16816.F32.BF16 R32, R188, R58, R32 ;  /* 0x0000003abc20723c */ /* 0x000fe20000041820 */
[----:B------:R-:W4:Y:S07]  /*3e30*/  LDSM.16.M88.4 R56, [R237+0x2800] ;  /* 0x00280000ed38783b */ /* 0x000f2e0000000200 */
[C---:B------:R-:W-:Y:S08]  /*3e40*/  HMMA.16816.F32.BF16 R24, R192.reuse, R8, R24 ;  /* 0x00000008c018723c */ /* 0x040ff00000041818 */
[C---:B------:R-:W-:Y:S01]  /*3e50*/  HMMA.16816.F32.BF16 R4, R192.reuse, R10, R4 ;  /* 0x0000000ac004723c */ /* 0x040fe20000041804 */
[----:B------:R-:W5:Y:S07]  /*3e60*/  LDSM.16.M88.4 R8, [R236+0x1800] ;  /* 0x00180000ec08783b */ /* 0x000f6e0000000200 */
[C---:B-1----:R-:W-:Y:S08]  /*3e70*/  HMMA.16816.F32.BF16 R16, R192.reuse, R44, R16 ;  /* 0x0000002cc010723c */ /* 0x042ff00000041810 */
[C---:B------:R-:W-:Y:S01]  /*3e80*/  HMMA.16816.F32.BF16 R20, R192.reuse, R46, R20 ;  /* 0x0000002ec014723c */ /* 0x040fe20000041814 */
[----:B------:R-:W-:Y:S07]  /*3e90*/  LDSM.16.M88.4 R44, [R135+0x3800] ;  /* 0x00380000872c783b */ /* 0x000fee0000000200 */
[C---:B--2---:R-:W-:Y:S08]  /*3ea0*/  HMMA.16816.F32.BF16 R28, R192.reuse, R52, R28 ;  /* 0x00000034c01c723c */ /* 0x044ff0000004181c */
[----:B------:R-:W-:Y:S01]  /*3eb0*/  HMMA.16816.F32.BF16 R32, R192, R54, R32 ;  /* 0x00000036c020723c */ /* 0x000fe20000041820 */
[----:B------:R-:W1:Y:S07]  /*3ec0*/  LDSM.16.M88.4 R52, [R236+0x2800] ;  /* 0x00280000ec34783b */ /* 0x000e6e0000000200 */
[C---:B------:R-:W-:Y:S08]  /*3ed0*/  HMMA.16816.F32.BF16 R24, R196.reuse, R36, R24 ;  /* 0x00000024c418723c */ /* 0x040ff00000041818 */
[C---:B------:R-:W-:Y:S01]  /*3ee0*/  HMMA.16816.F32.BF16 R4, R196.reuse, R38, R4 ;  /* 0x00000026c404723c */ /* 0x040fe20000041804 */
[----:B------:R-:W2:Y:S07]  /*3ef0*/  LDSM.16.M88.4 R36, [R135+0x3000] ;  /* 0x003000008724783b */ /* 0x000eae0000000200 */
[C---:B---3--:R-:W-:Y:S08]  /*3f00*/  HMMA.16816.F32.BF16 R16, R196.reuse, R48, R16 ;  /* 0x00000030c410723c */ /* 0x048ff00000041810 */
[C---:B------:R-:W-:Y:S01]  /*3f10*/  HMMA.16816.F32.BF16 R20, R196.reuse, R50, R20 ;  /* 0x00000032c414723c */ /* 0x040fe20000041814 */
[----:B------:R-:W3:Y:S07]  /*3f20*/  LDSM.16.M88.4 R48, [R135+0x4000] ;  /* 0x004000008730783b */ /* 0x000eee0000000200 */
[C---:B----4-:R-:W-:Y:S08]  /*3f30*/  HMMA.16816.F32.BF16 R28, R196.reuse, R56, R28 ;  /* 0x00000038c41c723c */ /* 0x050ff0000004181c */
[----:B------:R-:W-:Y:S01]  /*3f40*/  HMMA.16816.F32.BF16 R32, R196, R58, R32 ;  /* 0x0000003ac420723c */ /* 0x000fe20000041820 */
[----:B------:R-:W-:Y:S07]  /*3f50*/  LDSM.16.M88.4 R56, [R237+0x4000] ;  /* 0x00400000ed38783b */ /* 0x000fee0000000200 */
[C---:B-----5:R-:W-:Y:S08]  /*3f60*/  HMMA.16816.F32.BF16 R24, R200.reuse, R8, R24 ;  /* 0x00000008c818723c */ /* 0x060ff00000041818 */
        /* <DEDUP_REMOVED lines=28> */
[----:B------:R-:W-:Y:S07]  /*4130*/  LDSM.16.M88.4 R36, [R242+0x4800] ;  /* 0x00480000f224783b */ /* 0x000fee0000000200 */
[C---:B---3--:R-:W-:Y:S08]  /*4140*/  HMMA.16816.F32.BF16 R16, R212.reuse, R48, R16 ;  /* 0x00000030d410723c */ /* 0x048ff00000041810 */
[C---:B------:R-:W-:Y:S01]  /*4150*/  HMMA.16816.F32.BF16 R20, R212.reuse, R50, R20 ;  /* 0x00000032d414723c */ /* 0x040fe20000041814 */
[----:B------:R-:W2:Y:S07]  /*4160*/  LDSM.16.M88.4 R48, [R135+0x5000] ;  /* 0x005000008730783b */ /* 0x000eae0000000200 */
[C---:B------:R-:W-:Y:S08]  /*4170*/  HMMA.16816.F32.BF16 R28, R212.reuse, R56, R28 ;  /* 0x00000038d41c723c */ /* 0x040ff0000004181c */
[----:B------:R-:W-:Y:S01]  /*4180*/  HMMA.16816.F32.BF16 R32, R212, R58, R32 ;  /* 0x0000003ad420723c */ /* 0x000fe20000041820 */
[----:B------:R-:W-:Y:S07]  /*4190*/  LDSM.16.M88.4 R56, [R242+0x5800] ;  /* 0x00580000f238783b */ /* 0x000fee0000000200 */
[C---:B----4-:R-:W-:Y:S08]  /*41a0*/  HMMA.16816.F32.BF16 R24, R216.reuse, R8, R24 ;  /* 0x00000008d818723c */ /* 0x050ff00000041818 */
[C---:B------:R-:W-:Y:S08]  /*41b0*/  HMMA.16816.F32.BF16 R8, R216.reuse, R10, R4 ;  /* 0x0000000ad808723c */ /* 0x040ff00000041804 */
[C---:B------:R-:W-:Y:S08]  /*41c0*/  HMMA.16816.F32.BF16 R4, R216.reuse, R44, R16 ;  /* 0x0000002cd804723c */ /* 0x040ff00000041810 */
[C---:B------:R-:W-:Y:S01]  /*41d0*/  HMMA.16816.F32.BF16 R20, R216.reuse, R46, R20 ;  /* 0x0000002ed814723c */ /* 0x040fe20000041814 */
[----:B------:R-:W3:Y:S07]  /*41e0*/  LDSM.16.M88.4 R44, [R242+0x5000] ;  /* 0x00500000f22c783b */ /* 0x000eee0000000200 */
[C---:B-1----:R-:W-:Y:S08]  /*41f0*/  HMMA.16816.F32.BF16 R28, R216.reuse, R52, R28 ;  /* 0x00000034d81c723c */ /* 0x042ff0000004181c */
[----:B------:R-:W-:Y:S01]  /*4200*/  HMMA.16816.F32.BF16 R32, R216, R54, R32 ;  /* 0x00000036d820723c */ /* 0x000fe20000041820 */
[----:B------:R-:W-:Y:S07]  /*4210*/  LDSM.16.M88.4 R52, [R237+0x5000] ;  /* 0x00500000ed34783b */ /* 0x000fee0000000200 */
[C---:B------:R-:W-:Y:S08]  /*4220*/  HMMA.16816.F32.BF16 R24, R220.reuse, R40, R24 ;  /* 0x00000028dc18723c */ /* 0x040ff00000041818 */
[C---:B------:R-:W-:Y:S01]  /*4230*/  HMMA.16816.F32.BF16 R16, R220.reuse, R42, R8 ;  /* 0x0000002adc10723c */ /* 0x040fe20000041808 */
[----:B------:R-:W-:Y:S07]  /*4240*/  LDSM.16.M88.4 R40, [R236+0x5000] ;  /* 0x00500000ec28783b */ /* 0x000fee0000000200 */
[C---:B--2---:R-:W-:Y:S08]  /*4250*/  HMMA.16816.F32.BF16 R8, R220.reuse, R48, R4 ;  /* 0x00000030dc08723c */ /* 0x044ff00000041804 */
        /* <DEDUP_REMOVED lines=9> */
[----:B------:R-:W-:Y:S01]  /*42f0*/  HMMA.16816.F32.BF16 R8, R224, R46, R4 ;  /* 0x0000002ee008723c */ /* 0x000fe20000041804 */
[----:B------:R-:W3:Y:S01]  /*4300*/  LDSM.16.M88.4 R44, [R236+0x4800] ;  /* 0x00480000ec2c783b */ /* 0x000ee20000000200 */
[----:B------:R-:W-:-:S06]  /*4310*/  DEPBAR.LE SB0, 0x0 ;  /* 0x000080000000791a */ /* 0x000fcc0000000000 */
[C---:B------:R-:W-:Y:S08]  /*4320*/  HMMA.16816.F32.BF16 R4, R224.reuse, R56, R28 ;  /* 0x00000038e004723c */ /* 0x040ff0000004181c */
[----:B------:R-:W-:Y:S08]  /*4330*/  HMMA.16816.F32.BF16 R32, R224, R58, R32 ;  /* 0x0000003ae020723c */ /* 0x000ff00000041820 */
[C---:B-1----:R-:W-:Y:S08]  /*4340*/  HMMA.16816.F32.BF16 R28, R228.reuse, R48, R24 ;  /* 0x00000030e41c723c */ /* 0x042ff00000041818 */
[C---:B------:R-:W-:Y:S08]  /*4350*/  HMMA.16816.F32.BF16 R24, R228.reuse, R50, R20 ;  /* 0x00000032e418723c */ /* 0x040ff00000041814 */
[C---:B------:R-:W-:Y:S08]  /*4360*/  HMMA.16816.F32.BF16 R20, R228.reuse, R52, R16 ;  /* 0x00000034e414723c */ /* 0x040ff00000041810 */
[C---:B------:R-:W-:Y:S08]  /*4370*/  HMMA.16816.F32.BF16 R16, R228.reuse, R54, R8 ;  /* 0x00000036e410723c */ /* 0x040ff00000041808 */
[C---:B--2---:R-:W-:Y:S08]  /*4380*/  HMMA.16816.F32.BF16 R8, R228.reuse, R60, R4 ;  /* 0x0000003ce408723c */ /* 0x044ff00000041804 */
[----:B------:R-:W-:Y:S08]  /*4390*/  HMMA.16816.F32.BF16 R4, R228, R62, R32 ;  /* 0x0000003ee404723c */ /* 0x000ff00000041820 */
[C---:B---3--:R-:W-:Y:S08]  /*43a0*/  HMMA.16816.F32.BF16 R32, R232.reuse, R44, R28 ;  /* 0x0000002ce820723c */ /* 0x048ff0000004181c */
[C---:B------:R-:W-:Y:S08]  /*43b0*/  HMMA.16816.F32.BF16 R44, R232.reuse, R46, R24 ;  /* 0x0000002ee82c723c */ /* 0x040ff00000041818 */
[C---:B------:R-:W-:Y:S08]  /*43c0*/  HMMA.16816.F32.BF16 R28, R232.reuse, R40, R20 ;  /* 0x00000028e81c723c */ /* 0x040ff00000041814 */
[C---:B------:R-:W-:Y:S08]  /*43d0*/  HMMA.16816.F32.BF16 R24, R232.reuse, R36, R8 ;  /* 0x00000024e818723c */ /* 0x040ff00000041808 */
[C---:B------:R-:W-:Y:S08]  /*43e0*/  HMMA.16816.F32.BF16 R40, R232.reuse, R42, R16 ;  /* 0x0000002ae828723c */ /* 0x040ff00000041810 */
[----:B------:R-:W-:Y:S01]  /*43f0*/  HMMA.16816.F32.BF16 R36, R232, R38, R4 ;  /* 0x00000026e824723c */ /* 0x000fe20000041804 */
[----:B------:R-:W-:Y:S06]  /*4400*/  BAR.SYNC.DEFER_BLOCKING 0x0 ;  /* 0x0000000000007b1d */ /* 0x000fec0000010000 */
[----:B------:R-:W-:Y:S01]  /*4410*/  @!UPT UIADD3 URZ, URZ, URZ, URZ ;  /* 0x0000003f3f3ff290 */ /* 0x000fe2000fffe03f */
[----:B------:R-:W-:Y:S11]  /*4420*/  @!P0 BRA `(.L_x_2994) ;  /* 0x0000025000008947 */ /* 0x000ff60003800000 */
[----:B------:R-:W-:Y:S02]  /*4430*/  IADD3 R4, -R69, 0x30, RZ ;  /* 0x0000003045047810 */ /* 0x000fe40007ffe1ff */
        /* <DEDUP_REMOVED lines=36> */
.L_x_2994:
[----:B------:R-:W-:Y:S05]  /*4680*/  BSYNC B0 ;  /* 0x0000000000007941 */ /* 0x000fea0003800000 */
.L_x_2993:
[----:B------:R-:W2:Y:S04]  /*4690*/  LDL R0, [R1+0x80] ;  /* 0x0000800001007983 */ /* 0x000ea80000100800 */
[----:B------:R-:W3:Y:S01]  /*46a0*/  LDL R8, [R1+0x30] ;  /* 0x0000300001087983 */ /* 0x000ee20000100800 */
[----:B------:R-:W-:Y:S01]  /*46b0*/  ISETP.NE.AND P0, PT, R67, 0x1, PT ;  /* 0x000000014300780c */ /* 0x000fe20003f05270 */
[----:B------:R-:W-:-:S02]  /*46c0*/  ULDC UR4, c[0x0][0x324] ;  /* 0x0000c90000047ab9 */ /* 0x000fc40000000800 */
[----:B------:R-:W-:Y:S01]  /*46d0*/  ULOP3.LUT UR4, URZ, UR4, URZ, 0x33, !UPT ;  /* 0x000000043f047292 */ /* 0x000fe2000f8e333f */
[----:B------:R-:W0:Y:S01]  /*46e0*/  LDGDEPBAR ;  /* 0x00000000000079af */ /* 0x000e220000000000 */
[----:B--2---:R-:W-:-:S08]  /*46f0*/  IMAD.IADD R0, R0, 0x1, R115 ;  /* 0x0000000100007824 */ /* 0x004fd000078e0273 */
[----:B-1----:R-:W-:Y:S01]  /*4700*/  @P0 IMAD.HI.U32 R2, R0, c[0x0][0x2c8], RZ ;  /* 0x0000b20000020a27 */ /* 0x002fe200078e00ff */
        /* <DEDUP_REMOVED lines=24> */
.L_x_2997:
[----:B------:R-:W-:-:S13]  /*4890*/  ISETP.NE.AND P0, PT, R66, 0x1, PT ;  /* 0x000000014200780c */ /* 0x000fda0003f05270 */
[----:B------:R-:W-:-:S05]  /*48a0*/  @P0 IMAD.HI.U32 R9, R3, c[0x0][0x330], RZ ;  /* 0x0000cc0003090a27 */ /* 0x000fca00078e00ff */
[----:B------:R-:W-:Y:S02]  /*48b0*/  @P0 SHF.R.U32.HI R3, RZ, c[0x0][0x334], R9 ;  /* 0x0000cd00ff030a19 */ /* 0x000fe40000011609 */
.L_x_2998:
[----:B------:R-:W-:Y:S05]  /*48c0*/  BSYNC B0 ;  /* 0x0000000000007941 */ /* 0x000fea0003800000 */
.L_x_2996:
[----:B------:R-:W-:-:S05]  /*48d0*/  IMAD R3, R3, c[0x0][0x32c], R8 ;  /* 0x0000cb0003037a24 */ /* 0x000fca00078e0208 */
[----:B------:R-:W-:Y:S02]  /*48e0*/  IADD3 R9, R3, c[0x0][0x32c], RZ ;  /* 0x0000cb0003097a10 */ /* 0x000fe40007ffe0ff */
[----:B------:R-:W-:Y:S02]  /*48f0*/  IMNMX R0, R0, R3, !PT ;  /* 0x0000000300007217 */ /* 0x000fe40007800200 */
[----:B------:R-:W-:Y:S02]  /*4900*/  IMNMX R2, R2, R9, PT ;  /* 0x0000000902027217 */ /* 0x000fe40003800200 */
.L_x_2995:
        /* <DEDUP_REMOVED lines=70> */
.L_x_3001:
[----:B------:R-:W-:-:S13]  /*4d70*/  ISETP.NE.AND P0, PT, R66, 0x1, PT ;  /* 0x000000014200780c */ /* 0x000fda0003f05270 */
[----:B------:R-:W-:-:S05]  /*4d80*/  @P0 IMAD.HI.U32 R4, R3, c[0x0][0x330], RZ ;  /* 0x0000cc0003040a27 */ /* 0x000fca00078e00ff */
[----:B------:R-:W-:Y:S02]  /*4d90*/  @P0 SHF.R.U32.HI R3, RZ, c[0x0][0x334], R4 ;  /* 0x0000cd00ff030a19 */ /* 0x000fe40000011604 */
.L_x_3002:
[----:B------:R-:W-:Y:S05]  /*4da0*/  BSYNC B0 ;  /* 0x0000000000007941 */ /* 0x000fea0003800000 */
.L_x_3000:
[----:B------:R-:W-:-:S05]  /*4db0*/  IMAD R3, R3, c[0x0][0x32c], R8 ;  /* 0x0000cb0003037a24 */ /* 0x000fca00078e0208 */
[----:B------:R-:W-:Y:S02]  /*4dc0*/  IADD3 R4, R3, c[0x0][0x32c], RZ ;  /* 0x0000cb0003047a10 */ /* 0x000fe40007ffe0ff */
[----:B------:R-:W-:Y:S02]  /*4dd0*/  IMNMX R0, R0, R3, !PT ;  /* 0x0000000300007217 */ /* 0x000fe40007800200 */
[----:B------:R-:W-:Y:S02]  /*4de0*/  IMNMX R2, R2, R4, PT ;  /* 0x0000000402027217 */ /* 0x000fe40003800200 */
.L_x_2999:
        /* <DEDUP_REMOVED lines=15> */
[----:B------:R-:W-:Y:S03]  /*4ee0*/  LDSM.16.MT88.4 R32, [R238] ;  /* 0x00000000ee20783b */ /* 0x000fe60000004200 */
[----:B------:R-:W-:Y:S01]  /*4ef0*/  ISETP.GT.AND P0, PT, R0, 0x8, !P0 ;  /* 0x000000080000780c */ /* 0x000fe20004704270 */
[----:B------:R-:W-:Y:S03]  /*4f00*/  LDSM.16.MT88.4 R64, [R239+0x800] ;  /* 0x00080000ef40783b */ /* 0x000fe60000004200 */
[----:B------:R-:W-:Y:S01]  /*4f10*/  ISETP.LT.OR P0, PT, R2, 0x9, P0 ;  /* 0x000000090200780c */ /* 0x000fe20000701670 */
[----:B------:R-:W-:Y:S03]  /*4f20*/  LDSM.16.MT88.4 R72, [R240+0x800] ;  /* 0x00080000f048783b */ /* 0x000fe60000004200 */
[----:B------:R-:W-:Y:S01]  /*4f30*/  FSEL R9, R46, -INF , !P0 ;  /* 0xff8000002e097808 */ /* 0x000fe20004000000 */
[----:B------:R-:W-:Y:S01]  /*4f40*/  LDSM.16.MT88.4 R68, [R241+0x1800] ;  /* 0x00180000f144783b */ /* 0x000fe20000004200 */
        /* <DEDUP_REMOVED lines=30> */
[----:B------:R-:W-:Y:S02]  /*5130*/  ISETP.GT.AND P0, PT, R0, 0x29, !P1 ;  /* 0x000000290000780c */ /* 0x000fe40004f04270 */
[----:B------:R-:W-:Y:S02]  /*5140*/  FMNMX.FTZ R0, R11, R10, !PT ;  /* 0x0000000a0b007209 */ /* 0x000fe40007810000 */
[----:B------:R-:W-:Y:S02]  /*5150*/  ISETP.LT.OR P0, PT, R2, 0x2a, P0 ;  /* 0x0000002a0200780c */ /* 0x000fe40000701670 */
[----:B------:R-:W-:Y:S02]  /*5160*/  FMNMX.FTZ R0, R19, R0, !PT ;  /* 0x0000000013007209 */ /* 0x000fe40007810000 */
[----:B------:R-:W-:-:S02]  /*5170*/  FSEL R88, R39, -INF , !P0 ;  /* 0xff80000027587808 */ /* 0x000fc40004000000 */
[----:B------:R-:W-:-:S04]  /*5180*/  FMNMX.FTZ R0, R18, R0, !PT ;  /* 0x0000000012007209 */ /* 0x000fc80007810000 */
        /* <DEDUP_REMOVED lines=353> */
.L_x_3005:
[----:B------:R-:W-:-:S13]  /*67a0*/  ISETP.NE.AND P0, PT, R27, 0x1, PT ;  /* 0x000000011b00780c */ /* 0x000fda0003f05270 */
[----:B------:R-:W-:-:S05]  /*67b0*/  @P0 IMAD.HI.U32 R0, R2, c[0x0][0x330], RZ ;  /* 0x0000cc0002000a27 */ /* 0x000fca00078e00ff */
[----:B------:R-:W-:Y:S02]  /*67c0*/  @P0 SHF.R.U32.HI R2, RZ, c[0x0][0x334], R0 ;  /* 0x0000cd00ff020a19 */ /* 0x000fe40000011600 */
.L_x_3006:
[----:B------:R-:W-:Y:S05]  /*67d0*/  BSYNC B0 ;  /* 0x0000000000007941 */ /* 0x000fea0003800000 */
.L_x_3004:
[----:B------:R-:W-:-:S05]  /*67e0*/  IMAD R2, R2, R27, c[0x0][0x32c] ;  /* 0x0000cb0002027624 */ /* 0x000fca00078e021b */
[----:B------:R-:W-:-:S04]  /*67f0*/  IMNMX R3, R3, R2, PT ;  /* 0x0000000203037217 */ /* 0x000fc80003800200 */
.L_x_3003:
        /* <DEDUP_REMOVED lines=12> */
.L_x_3020:
[----:B------:R-:W2:Y:S01]  /*68c0*/  LDL R3, [R1] ;  /* 0x0000000001037983 */ /* 0x000ea20000100800 */
[----:B------:R-:W-:Y:S04]  /*68d0*/  DEPBAR.LE SB0, 0x0 ;  /* 0x000080000000791a */ /* 0x000fe80000000000 */
[----:B------:R-:W3:Y:S01]  /*68e0*/  LDL R133, [R1+0x20] ;  /* 0x0000200001857983 */ /* 0x000ee20000100800 */
[----:B------:R-:W-:Y:S01]  /*68f0*/  WARPSYNC 0xffffffff ;  /* 0xffffffff00007948 */ /* 0x000fe20003800000 */
[----:B------:R-:W-:Y:S02]  /*6900*/  BSSY B0, `(.L_x_3008) ;  /* 0x0000034000007945 */ /* 0x000fe40003800000 */
[----:B------:R-:W3:Y:S04]  /*6910*/  LDL R132, [R1+0x34] ;  /* 0x0000340001847983 */ /* 0x000ee80000100800 */
[----:B-1----:R-:W4:Y:S04]  /*6920*/  LDL R0, [R1+0x14] ;  /* 0x0000140001007983 */ /* 0x002f280000100800 */
        /* <DEDUP_REMOVED lines=14> */
[C---:B------:R-:W-:Y:S01]  /*6a10*/  IMAD.WIDE.U32 R4, R133.reuse, c[0x0][0x208], RZ ;  /* 0x0000820085047a25 */ /* 0x040fe200078e00ff */
[----:B------:R-:W-:Y:S01]  /*6a20*/  SHF.R.S32.HI R0, RZ, 0x1f, R133 ;  /* 0x0000001fff007819 */ /* 0x000fe20000011485 */
[----:B------:R-:W5:Y:S04]  /*6a30*/  LDL.64 R14, [R1+0x48] ;  /* 0x00004800010e7983 */ /* 0x000f680000100a00 */
[----:B--2---:R-:W2:Y:S01]  /*6a40*/  LDL R13, [R1+0x18] ;  /* 0x00001800010d7983 */ /* 0x004ea20000100800 */
        /* <DEDUP_REMOVED lines=13> */
[----:B-----5:R-:W-:Y:S01]  /*6b20*/  IMAD.X R3, R3, 0x1, R15, P1 ;  /* 0x0000000103037824 */ /* 0x020fe200008e060f */
[C---:B------:R-:W-:Y:S04]  /*6b30*/  LEA R6, P0, R5.reuse, c[0x0][0x1f8], 0x1 ;  /* 0x00007e0005067a11 */ /* 0x040fe800078008ff */
[----:B------:R-:W-:Y:S02]  /*6b40*/  LEA.HI.X R7, R5, c[0x0][0x1fc], R3, 0x1, P0 ;  /* 0x00007f0005077a11 */ /* 0x000fe400000f0c03 */
[----:B------:R-:W-:Y:S03]  /*6b50*/  @!P2 IADD3 R0, P0, R12, R20, RZ ;  /* 0x000000140c00a210 */ /* 0x000fe60007f1e0ff */
[----:B------:R-:W-:Y:S01]  /*6b60*/  @!PT LDS RZ, [RZ] ;  /* 0x00000000fffff984 */ /* 0x000fe20000000800 */
[----:B------:R-:W-:Y:S01]  /*6b70*/  @!PT LDS RZ, [RZ] ;  /* 0x00000000fffff984 */ /* 0x000fe20000000800 */
[----:B------:R-:W-:Y:S01]  /*6b80*/  @!PT LDS RZ, [RZ] ;  /* 0x00000000fffff984 */ /* 0x000fe20000000800 */
[----:B--2---:R1:W-:Y:S02]  /*6b90*/  LDGSTS.E.BYPASS.LTC128B.128 [R13+0x4080], [R6.64], !P3 ;  /* 0x04080000060d7fae */ /* 0x0043e4000d901d46 */
        /* <DEDUP_REMOVED lines=10> */
.L_x_3009:
[----:B-1----:R-:W-:Y:S05]  /*6c40*/  BSYNC B0 ;  /* 0x0000000000007941 */ /* 0x002fea0003800000 */
.L_x_3008:
[C---:B------:R-:W-:Y:S01]  /*6c50*/  HMMA.16816.F32.BF16 R4, R160.reuse, R8, RZ ;  /* 0x00000008a004723c */ /* 0x040fe200000418ff */
[----:B------:R-:W0:Y:S01]  /*6c60*/  LDGDEPBAR ;  /* 0x00000000000079af */ /* 0x000e220000000000 */
[----:B------:R-:W-:Y:S06]  /*6c70*/  BSSY B0, `(.L_x_3010) ;  /* 0x00000bc000007945 */ /* 0x000fec0003800000 */
        /* <DEDUP_REMOVED lines=11> */
[C---:B---3--:R-:W-:Y:S01]  /*6d30*/  HMMA.16816.F32.BF16 R20, R164.reuse, R176, R20 ;  /* 0x000000b0a414723c */ /* 0x048fe20000041814 */
[----:B------:R3:W5:Y:S07]  /*6d40*/  LDL R177, [R1+0x14] ;  /* 0x0000140001b17983 */ /* 0x00076e0000100800 */
[----:B------:R-:W-:Y:S07]  /*6d50*/  HMMA.16816.F32.BF16 R24, R164, R178, R24 ;  /* 0x000000b2a418723c */ /* 0x000fee0000041818 */
[----:B------:R-:W-:Y:S01]  /*6d60*/  MOV R179, R133 ;  /* 0x0000008500b37202 */ /* 0x000fe20000000f00 */
[C---:B-1----:R-:W-:Y:S05]  /*6d70*/  HMMA.16816.F32.BF16 R4, R180.reuse, R168, R4 ;  /* 0x000000a8b404723c */ /* 0x042fea0000041804 */
[----:B------:R-:W-:Y:S03]  /*6d80*/  ISETP.GT.AND P0, PT, R179, R132, PT ;  /* 0x00000084b300720c */ /* 0x000fe60003f04270 */
[C---:B------:R-:W-:Y:S01]  /*6d90*/  HMMA.16816.F32.BF16 R8, R180.reuse, R170, R8 ;  /* 0x000000aab408723c */ /* 0x040fe20000041808 */
[----:B------:R-:W1:Y:S07]  /*6da0*/  LDSM.16.M88.4 R168, [R237+0x1000] ;  /* 0x00100000eda8783b */ /* 0x000e6e0000000200 */
[C---:B----4-:R-:W-:Y:S08]  /*6db0*/  HMMA.16816.F32.BF16 R12, R180.reuse, R172, R12 ;  /* 0x000000acb40c723c */ /* 0x050ff0000004180c */
[C---:B------:R-:W-:Y:S01]  /*6dc0*/  HMMA.16816.F32.BF16 R16, R180.reuse, R174, R16 ;  /* 0x000000aeb410723c */ /* 0x040fe20000041810 */
[----:B------:R-:W4:Y:S07]  /*6dd0*/  LDSM.16.M88.4 R172, [R236] ;  /* 0x00000000ecac783b */ /* 0x000f2e0000000200 */
[C---:B-1----:R-:W-:Y:S08]  /*6de0*/  HMMA.16816.F32.BF16 R20, R180.reuse, R168, R20 ;  /* 0x000000a8b414723c */ /* 0x042ff00000041814 */
        /* <DEDUP_REMOVED lines=8> */
[C---:B----4-:R-:W-:Y:S08]  /*6e70*/  HMMA.16816.F32.BF16 R20, R184.reuse, R172, R20 ;  /* 0x000000acb814723c */ /* 0x050ff00000041814 */
[----:B------:R-:W-:Y:S01]  /*6e80*/  HMMA.16816.F32.BF16 R24, R184, R174, R24 ;  /* 0x000000aeb818723c */ /* 0x000fe20000041818 */
[----:B------:R-:W4:Y:S07]  /*6e90*/  LDSM.16.M88.4 R172, [R135+0x2000] ;  /* 0x0020000087ac783b */ /* 0x000f2e0000000200 */
[C---:B-1----:R-:W-:Y:S08]  /*6ea0*/  HMMA.16816.F32.BF16 R4, R188.reuse, R168, R4 ;  /* 0x000000a8bc04723c */ /* 0x042ff00000041804 */
[C---:B------:R-:W-:Y:S01]  /*6eb0*/  HMMA.16816.F32.BF16 R8, R188.reuse, R170, R8 ;  /* 0x000000aabc08723c */ /* 0x040fe20000041808 */
[----:B------:R-:W1:Y:S07]  /*6ec0*/  LDSM.16.M88.4 R168, [R135+0x2800] ;  /* 0x0028000087a8783b */ /* 0x000e6e0000000200 */
[C---:B----4-:R-:W-:Y:S08]  /*6ed0*/  HMMA.16816.F32.BF16 R12, R188.reuse, R172, R12 ;  /* 0x000000acbc0c723c */ /* 0x050ff0000004180c */
[C---:B------:R-:W-:Y:S01]  /*6ee0*/  HMMA.16816.F32.BF16 R16, R188.reuse, R174, R16 ;  /* 0x000000aebc10723c */ /* 0x040fe20000041810 */
[----:B------:R-:W4:Y:S07]  /*6ef0*/  LDSM.16.M88.4 R172, [R245] ;  /* 0x00000000f5ac783b */ /* 0x000f2e0000000200 */
[C---:B-1----:R-:W-:Y:S08]  /*6f00*/  HMMA.16816.F32.BF16 R20, R188.reuse, R168, R20 ;  /* 0x000000a8bc14723c */ /* 0x042ff00000041814 */
[----:B------:R-:W-:Y:S01]  /*6f10*/  HMMA.16816.F32.BF16 R24, R188, R170, R24 ;  /* 0x000000aabc18723c */ /* 0x000fe20000041818 */
[----:B------:R-:W1:Y:S07]  /*6f20*/  LDSM.16.M88.4 R168, [R243] ;  /* 0x00000000f3a8783b */ /* 0x000e6e0000000200 */
[C---:B----4-:R-:W-:Y:S08]  /*6f30*/  HMMA.16816.F32.BF16 R4, R192.reuse, R172, R4 ;  /* 0x000000acc004723c */ /* 0x050ff00000041804 */
[C---:B------:R-:W-:Y:S01]  /*6f40*/  HMMA.16816.F32.BF16 R8, R192.reuse, R174, R8 ;  /* 0x000000aec008723c */ /* 0x040fe20000041808 */
[----:B------:R-:W4:Y:S07]  /*6f50*/  LDSM.16.M88.4 R172, [R244] ;  /* 0x00000000f4ac783b */ /* 0x000f2e0000000200 */
        /* <DEDUP_REMOVED lines=11> */
[----:B------:R-:W4:Y:S07]  /*7010*/  LDSM.16.M88.4 R172, [R236+0x1800] ;  /* 0x00180000ecac783b */ /* 0x000f2e0000000200 */
        /* <DEDUP_REMOVED lines=77> */
[----:B------:R-:W4:Y:S01]  /*74f0*/  LDSM.16.M88.4 R172, [R236+0x5800] ;  /* 0x00580000ecac783b */ /* 0x000f220000000200 */
[----:B------:R-:W-:Y:S05]  /*7500*/  DEPBAR.LE SB0, 0x0 ;  /* 0x000080000000791a */ /* 0x000fea0000000000 */
[----:B------:R-:W-:Y:S01]  /*7510*/  BAR.SYNC.DEFER_BLOCKING 0x0 ;  /* 0x0000000000007b1d */ /* 0x000fe20000010000 */
[C---:B-1----:R-:W-:Y:S08]  /*7520*/  HMMA.16816.F32.BF16 R12, R232.reuse, R168, R12 ;  /* 0x000000a8e80c723c */ /* 0x042ff0000004180c */
[C---:B------:R-:W-:Y:S08]  /*7530*/  HMMA.16816.F32.BF16 R16, R232.reuse, R170, R16 ;  /* 0x000000aae810723c */ /* 0x040ff00000041810 */
[C---:B----4-:R-:W-:Y:S08]  /*7540*/  HMMA.16816.F32.BF16 R20, R232.reuse, R172, R20 ;  /* 0x000000ace814723c */ /* 0x050ff00000041814 */
[----:B------:R-:W-:Y:S01]  /*7550*/  HMMA.16816.F32.BF16 R24, R232, R174, R24 ;  /* 0x000000aee818723c */ /* 0x000fe20000041818 */
[----:B------:R-:W-:Y:S07]  /*7560*/  @!UPT UIADD3 URZ, URZ, URZ, URZ ;  /* 0x0000003f3f3ff290 */ /* 0x000fee000fffe03f */
[----:B------:R-:W-:-:S11]  /*7570*/  @!P0 BRA `(.L_x_3011) ;  /* 0x000002b000008947 */ /* 0x000fd60003800000 */
[----:B---3--:R-:W3:Y:S04]  /*7580*/  LDL.64 R172, [R1+0x50] ;  /* 0x0000500001ac7983 */ /* 0x008ee80000100a00 */
[----:B------:R-:W4:Y:S04]  /*7590*/  LDL.64 R170, [R1+0x38] ;  /* 0x0000380001aa7983 */ /* 0x000f280000100a00 */
[----:B--2---:R-:W2:Y:S04]  /*75a0*/  LDL R176, [R1+0x18] ;  /* 0x0000180001b07983 */ /* 0x004ea80000100800 */
[----:B------:R-:W1:Y:S02]  /*75b0*/  S2R R0, SR_TID.X ;  /* 0x0000000000007919 */ /* 0x000e640000002100 */
[----:B-1----:R-:W-:Y:S04]  /*75c0*/  SHF.R.S32.HI R132, RZ, 0x1f, R0 ;  /* 0x0000001fff847819 */ /* 0x002fe80000011400 */
[----:B------:R-:W-:Y:S02]  /*75d0*/  LEA.HI R132, R132, R0, RZ, 0x3 ;  /* 0x0000000084847211 */ /* 0x000fe400078f18ff */
[----:B------:R-:W-:Y:S02]  /*75e0*/  IADD3 R0, R179, -0x1, RZ ;  /* 0xffffffffb3007810 */ /* 0x000fe40007ffe0ff */
[----:B------:R-:W-:Y:S02]  /*75f0*/  SHF.R.S32.HI R132, RZ, 0x3, R132 ;  /* 0x00000003ff847819 */ /* 0x000fe40000011484 */
[----:B------:R-:W-:Y:S02]  /*7600*/  SHF.R.S32.HI R3, RZ, 0x1f, R0 ;  /* 0x0000001fff037819 */ /* 0x000fe40000011400 */
[----:B------:R-:W-:Y:S03]  /*7610*/  IADD3 R132, -R132, 0x30, RZ ;  /* 0x0000003084847810 */ /* 0x000fe60007ffe1ff */
[----:B------:R-:W-:Y:S01]  /*7620*/  IMAD R3, R3, c[0x0][0x1e0], RZ ;  /* 0x0000780003037a24 */ /* 0x000fe200078e02ff */
[C---:B------:R-:W-:Y:S02]  /*7630*/  ISETP.GE.AND P0, PT, R132.reuse, 0x21, PT ;  /* 0x000000218400780c */ /* 0x040fe40003f06270 */
[----:B------:R-:W-:Y:S01]  /*7640*/  ISETP.GE.AND P1, PT, R132, 0x1, PT ;  /* 0x000000018400780c */ /* 0x000fe20003f26270 */
[C---:B------:R-:W-:Y:S02]  /*7650*/  IMAD R3, R0.reuse, c[0x0][0x1e4], R3 ;  /* 0x0000790000037a24 */ /* 0x040fe400078e0203 */
        /* <DEDUP_REMOVED lines=29> */
.L_x_3011:
[----:B---3--:R-:W-:Y:S05]  /*7830*/  BSYNC B0 ;  /* 0x0000000000007941 */ /* 0x008fea0003800000 */
.L_x_3010:
[----:B--2---:R-:W2:Y:S01]  /*7840*/  LDL R3, [R1+0x68] ;  /* 0x0000680001037983 */ /* 0x004ea20000100800 */
        /* <DEDUP_REMOVED lines=36> */
.L_x_3014:
[----:B------:R-:W-:Y:S04]  /*7a90*/  MOV R169, c[0x0][0x32c] ;  /* 0x0000cb0000a97a02 */ /* 0x000fe80000000f00 */
[----:B------:R-:W-:Y:S11]  /*7aa0*/  ISETP.NE.AND P0, PT, R169, 0x1, PT ;  /* 0x00000001a900780c */ /* 0x000ff60003f05270 */
[----:B------:R-:W-:Y:S02]  /*7ab0*/  @!UPT UIADD3 URZ, URZ, URZ, URZ ;  /* 0x0000003f3f3ff290 */ /* 0x000fe4000fffe03f */
[----:B------:R-:W-:Y:S05]  /*7ac0*/  @P0 IMAD.HI.U32 R169, R133, c[0x0][0x330], RZ ;  /* 0x0000cc0085a90a27 */ /* 0x000fea00078e00ff */
[----:B------:R-:W-:Y:S02]  /*7ad0*/  @P0 SHF.R.U32.HI R133, RZ, c[0x0][0x334], R169 ;  /* 0x0000cd00ff850a19 */ /* 0x000fe400000116a9 */
.L_x_3015:
[----:B------:R-:W-:Y:S05]  /*7ae0*/  BSYNC B0 ;  /* 0x0000000000007941 */ /* 0x000fea0003800000 */
.L_x_3013:
[----:B------:R-:W-:Y:S04]  /*7af0*/  IMAD.IADD R169, R0, 0x1, -R178 ;  /* 0x0000000100a97824 */ /* 0x000fe800078e0ab2 */
[----:B------:R-:W-:Y:S05]  /*7b00*/  IMAD R133, R133, c[0x0][0x32c], R169 ;  /* 0x0000cb0085857a24 */ /* 0x000fea00078e02a9 */
[----:B------:R-:W-:Y:S02]  /*7b10*/  IMNMX R3, R3, R133, !PT ;  /* 0x0000008503037217 */ /* 0x000fe40007800200 */
[----:B------:R-:W-:Y:S04]  /*7b20*/  IADD3 R133, R133, c[0x0][0x32c], RZ ;  /* 0x0000cb0085857a10 */ /* 0x000fe80007ffe0ff */
[----:B------:R-:W-:Y:S02]  /*7b30*/  IMNMX R132, R132, R133, PT ;  /* 0x0000008584847217 */ /* 0x000fe40003800200 */
.L_x_3012:
[C---:B------:R-:W-:Y:S01]  /*7b40*/  ISETP.GE.AND P0, PT, R0.reuse, 0x1, PT ;  /* 0x000000010000780c */ /* 0x040fe20003f06270 */
[----:B------:R-:W-:Y:S01]  /*7b50*/  IMAD.MOV.U32 R133, RZ, RZ, c[0x0][0x32c] ;  /* 0x0000cb00ff857624 */ /* 0x000fe200078e00ff */
[C---:B------:R-:W-:Y:S02]  /*7b60*/  ISETP.GE.AND P1, PT, R0.reuse, 0x2, PT ;  /* 0x000000020000780c */ /* 0x040fe40003f26270 */
[----:B-----5:R-:W-:Y:S02]  /*7b70*/  LOP3.LUT R177, R177, 0xffffffef, RZ, 0xc0, !PT ;  /* 0xffffffefb1b17812 */ /* 0x020fe400078ec0ff */
[C---:B------:R-:W-:Y:S02]  /*7b80*/  ISETP.GE.AND P6, PT, R0.reuse, 0x12, PT ;  /* 0x000000120000780c */ /* 0x040fe40003fc6270 */
[C---:B------:R-:W-:Y:S02]  /*7b90*/  ISETP.GE.AND P5, PT, R0.reuse, 0x19, PT ;  /* 0x000000190000780c */ /* 0x040fe40003fa6270 */
[C---:B------:R-:W-:Y:S02]  /*7ba0*/  ISETP.GE.AND P4, PT, R0.reuse, 0x1a, PT ;  /* 0x0000001a0000780c */ /* 0x040fe40003f86270 */
[----:B------:R-:W-:Y:S02]  /*7bb0*/  ISETP.GE.AND P3, PT, R0, 0x21, PT ;  /* 0x000000210000780c */ /* 0x000fe40003f66270 */
[----:B------:R-:W-:Y:S02]  /*7bc0*/  @P0 LOP3.LUT R177, R177, 0x10, RZ, 0xfc, !PT ;  /* 0x00000010b1b10812 */ /* 0x000fe400078efcff */
[----:B------:R-:W-:Y:S02]  /*7bd0*/  ISETP.GT.AND P0, PT, R3, RZ, !P0 ;  /* 0x000000ff0300720c */ /* 0x000fe40004704270 */
        /* <DEDUP_REMOVED lines=9> */
[----:B------:R-:W-:Y:S01]  /*7c70*/  ISETP.GT.AND P0, PT, R3, 0x8, !P1 ;  /* 0x000000080300780c */ /* 0x000fe20004f04270 */
[----:B------:R-:W1:Y:S01]  /*7c80*/  SHFL.IDX PT, R5, R168, 0x1, 0x1c1f ;  /* 0x003c1f00a8057f89 */ /* 0x000e6200000e0000 */
        /* <DEDUP_REMOVED lines=10> */
[----:B------:R-:W-:Y:S01]  /*7d30*/  FSEL R174, R9, -INF , !P0 ;  /* 0xff80000009ae7808 */ /* 0x000fe20004000000 */
[--C-:B-1----:R-:W-:Y:S01]  /*7d40*/  IMAD.IADD R4, R172, 0x1, R5.reuse ;  /* 0x00000001ac047824 */ /* 0x102fe200078e0205 */
[----:B------:R-:W-:Y:S02]  /*7d50*/  ISETP.GT.AND P0, PT, R3, 0x10, !P1 ;  /* 0x000000100300780c */ /* 0x000fe40004f04270 */
        /* <DEDUP_REMOVED lines=8> */
[----:B------:R-:W-:Y:S02]  /*7de0*/  ISETP.GT.AND P0, PT, R3, 0x18, !P5 ;  /* 0x000000180300780c */ /* 0x000fe40006f04270 */
        /* <DEDUP_REMOVED lines=15> */
[----:B------:R-:W-:Y:S11]  /*7ee0*/  ISETP.GE.AND P0, PT, R0, 0x2a, PT ;  /* 0x0000002a0000780c */ /* 0x000ff60003f06270 */
[----:B------:R-:W-:Y:S02]  /*7ef0*/  @!UPT UIADD3 URZ, URZ, URZ, URZ ;  /* 0x0000003f3f3ff290 */ /* 0x000fe4000fffe03f */
[----:B------:R-:W-:Y:S02]  /*7f00*/  @P0 LOP3.LUT R177, R177, 0x20, RZ, 0xfc, !PT ;  /* 0x00000020b1b10812 */ /* 0x000fe400078efcff */
[----:B------:R-:W-:Y:S01]  /*7f10*/  ISETP.GT.AND P0, PT, R3, 0x29, !P0 ;  /* 0x000000290300780c */ /* 0x000fe20004704270 */
[----:B------:R-:W-:Y:S02]  /*7f20*/  IMAD.IADD R3, R171, 0x1, R5 ;  /* 0x00000001ab037824 */ /* 0x000fe400078e0205 */
[----:B------:R1:W-:Y:S01]  /*7f30*/  STL [R1+0x14], R177 ;  /* 0x000014b101007387 */ /* 0x0003e20000100800 */
[----:B------:R-:W-:Y:S04]  /*7f40*/  ISETP.LT.OR P0, PT, R132, 0x2a, P0 ;  /* 0x0000002a8400780c */ /* 0x000fe80000701670 */
[----:B------:R-:W-:Y:S02]  /*7f50*/  FSEL R8, R25, -INF , !P0 ;  /* 0xff80000019087808 */ /* 0x000fe40004000000 */
[----:B------:R-:W-:Y:S11]  /*7f60*/  ISETP.GE.AND P0, PT, R133, 0x1, PT ;  /* 0x000000018500780c */ /* 0x000ff60003f06270 */
[----:B------:R-:W-:Y:S02]  /*7f70*/  @!UPT UIADD3 URZ, URZ, URZ, URZ ;  /* 0x0000003f3f3ff290 */ /* 0x000fe4000fffe03f */
[----:B------:R-:W-:-:S05]  /*7f80*/  @!P0 BRA `(.L_x_3016) ;  /* 0x000001a000008947 */ /* 0x000fca0003800000 */
[----:B------:R-:W2:Y:S01]  /*7f90*/  LDL R20, [R1+0x44] ;  /* 0x0000440001147983 */ /* 0x000ea20000100800 */
[----:B------:R-:W-:Y:S03]  /*7fa0*/  BSSY B0, `(.L_x_3017) ;  /* 0x0000013000007945 */ /* 0x000fe60003800000 */
[----:B------:R-:W2:Y:S02]  /*7fb0*/  LDL R133, [R1+0x40] ;  /* 0x0000400001857983 */ /* 0x000ea40000100800 */
        /* <DEDUP_REMOVED lines=12> */
.L_x_3018:
[----:B------:R-:W-:Y:S04]  /*8080*/  MOV R20, c[0x0][0x32c] ;  /* 0x0000cb0000147a02 */ /* 0x000fe80000000f00 */
[----:B------:R-:W-:Y:S11]  /*8090*/  ISETP.NE.AND P0, PT, R20, 0x1, PT ;  /* 0x000000011400780c */ /* 0x000ff60003f05270 */
[----:B------:R-:W-:Y:S02]  /*80a0*/  @!UPT UIADD3 URZ, URZ, URZ, URZ ;  /* 0x0000003f3f3ff290 */ /* 0x000fe4000fffe03f */
[----:B------:R-:W-:Y:S05]  /*80b0*/  @P0 IMAD.HI.U32 R20, R5, c[0x0][0x330], RZ ;  /* 0x0000cc0005140a27 */ /* 0x000fea00078e00ff */
[----:B------:R-:W-:Y:S02]  /*80c0*/  @P0 SHF.R.U32.HI R5, RZ, c[0x0][0x334], R20 ;  /* 0x0000cd00ff050a19 */ /* 0x000fe40000011614 */
.L_x_3019:
[----:B------:R-:W-:Y:S05]  /*80d0*/  BSYNC B0 ;  /* 0x0000000000007941 */ /* 0x000fea0003800000 */
.L_x_3017:
[----:B------:R-:W-:Y:S04]  /*80e0*/  IMAD.IADD R0, R0, 0x1, -R178 ;  /* 0x0000000100007824 */ /* 0x000fe800078e0ab2 */
[----:B------:R-:W-:Y:S05]  /*80f0*/  IMAD R0, R5, c[0x0][0x32c], R0 ;  /* 0x0000cb0005007a24 */ /* 0x000fea00078e0200 */
[----:B------:R-:W-:Y:S02]  /*8100*/  IMNMX R3, R3, R0, !PT ;  /* 0x0000000003037217 */ /* 0x000fe40007800200 */
[----:B------:R-:W-:Y:S04]  /*8110*/  IADD3 R0, R0, c[0x0][0x32c], RZ ;  /* 0x0000cb0000007a10 */ /* 0x000fe80007ffe0ff */
[----:B------:R-:W-:Y:S02]  /*8120*/  IMNMX R4, R4, R0, PT ;  /* 0x0000000004047217 */ /* 0x000fe40003800200 */
.L_x_3016:
        /* <DEDUP_REMOVED lines=12> */
[----:B------:R-:W2:Y:S02]  /*81f0*/  SHFL.BFLY PT, R5, R0, 0x2, 0x1f ;  /* 0x0c401f0000057f89 */ /* 0x000ea400000e0000 */
[----:B--2---:R-:W-:Y:S06]  /*8200*/  FMNMX.FTZ R0, R0, R5, !PT ;  /* 0x0000000500007209 */ /* 0x004fec0007810000 */
[----:B------:R-:W2:Y:S02]  /*8210*/  SHFL.BFLY PT, R5, R0, 0x1, 0x1f ;  /* 0x0c201f0000057f89 */ /* 0x000ea400000e0000 */
[----:B--2---:R-:W-:Y:S04]  /*8220*/  FMNMX.FTZ R133, R0, R5, !PT ;  /* 0x0000000500857209 */ /* 0x004fe80007810000 */
        /* <DEDUP_REMOVED lines=8> */
[----:B------:R-:W-:Y:S01]  /*82b0*/  MOV R170, R179 ;  /* 0x000000b300aa7202 */ /* 0x000fe20000000f00 */
[--C-:B------:R-:W-:Y:S01]  /*82c0*/  FFMA.FTZ R179, R16, c[0x0][0x2d0], -R2.reuse ;  /* 0x0000b40010b37a23 */ /* 0x100fe20000010802 */
[----:B------:R-:W-:Y:S01]  /*82d0*/  ISETP.GT.AND P0, PT, R3, RZ, !P0 ;  /* 0x000000ff0300720c */ /* 0x000fe20004704270 */
[----:B------:R-:W2:Y:S01]  /*82e0*/  LDL.LU R16, [R1+0x28] ;  /* 0x0000280001107983 */ /* 0x000ea20000300800 */
[--C-:B------:R-:W-:Y:S02]  /*82f0*/  FFMA.FTZ R5, R169, c[0x0][0x2d0], -R2.reuse ;  /* 0x0000b400a9057a23 */ /* 0x100fe40000010802 */
[----:B------:R-:W-:Y:S01]  /*8300*/  ISETP.LT.OR P0, PT, R4, 0x1, P0 ;  /* 0x000000010400780c */ /* 0x000fe20000701670 */
[--C-:B------:R-:W-:Y:S02]  /*8310*/  FFMA.FTZ R25, R173, c[0x0][0x2d0], -R2.reuse ;  /* 0x0000b400ad197a23 */ /* 0x100fe40000010802 */
[--C-:B------:R-:W-:Y:S01]  /*8320*/  FFMA.FTZ R24, R174, c[0x0][0x2d0], -R2.reuse ;  /* 0x0000b400ae187a23 */ /* 0x100fe20000010802 */
[----:B------:R-:W-:Y:S01]  /*8330*/  FSEL R6, R6, -INF , !P0 ;  /* 0xff80000006067808 */ /* 0x000fe20004000000 */
[--C-:B------:R-:W-:Y:S01]  /*8340*/  FFMA.FTZ R21, R175, c[0x0][0x2d0], -R2.reuse ;  /* 0x0000b400af157a23 */ /* 0x100fe20000010802 */
[----:B------:R-:W-:Y:S01]  /*8350*/  LOP3.LUT P0, RZ, R177, 0x8, RZ, 0xc0, !PT ;  /* 0x00000008b1ff7812 */ /* 0x000fe2000780c0ff */
[--C-:B------:R-:W-:Y:S01]  /*8360*/  FFMA.FTZ R20, R176, c[0x0][0x2d0], -R2.reuse ;  /* 0x0000b400b0147a23 */ /* 0x100fe20000010802 */
[----:B------:R-:W-:Y:S01]  /*8370*/  MUFU.EX2 R5, R5 ;  /* 0x0000000500057308 */ /* 0x000fe20000000800 */
[--C-:B------:R-:W-:Y:S01]  /*8380*/  FFMA.FTZ R171, R13, c[0x0][0x2d0], -R2.reuse ;  /* 0x0000b4000dab7a23 */ /* 0x100fe20000010802 */
[----:B------:R-:W-:Y:S01]  /*8390*/  ISETP.GT.AND P0, PT, R3, 0x1, !P0 ;  /* 0x000000010300780c */ /* 0x000fe20004704270 */
[--C-:B------:R-:W-:Y:S02]  /*83a0*/  FFMA.FTZ R17, R17, c[0x0][0x2d0], -R2.reuse ;  /* 0x0000b40011117a23 */ /* 0x100fe40000010802 */
[--C-:B------:R-:W-:Y:S01]  /*83b0*/  FFMA.FTZ R12, R12, c[0x0][0x2d0], -R2.reuse ;  /* 0x0000b4000c0c7a23 */ /* 0x100fe20000010802 */
[----:B------:R-:W-:Y:S01]  /*83c0*/  ISETP.LT.OR P0, PT, R4, 0x2, P0 ;  /* 0x000000020400780c */ /* 0x000fe20000701670 */
[--C-:B------:R-:W-:Y:S02]  /*83d0*/  FFMA.FTZ R9, R9, c[0x0][0x2d0], -R2.reuse ;  /* 0x0000b40009097a23 */ /* 0x100fe40000010802 */
[----:B------:R-:W-:Y:S01]  /*83e0*/  FFMA.FTZ R8, R8, c[0x0][0x2d0], -R2 ;  /* 0x0000b40008087a23 */ /* 0x000fe20000010802 */
[----:B------:R-:W-:Y:S01]  /*83f0*/  FSEL R7, R7, -INF , !P0 ;  /* 0xff80000007077808 */ /* 0x000fe20004000000 */
[----:B------:R-:W3:Y:S01]  /*8400*/  MUFU.EX2 R2, R0 ;  /* 0x0000000000027308 */ /* 0x000ee20000000800 */
[----:B------:R-:W-:Y:S04]  /*8410*/  LOP3.LUT P0, RZ, R177, 0x4, RZ, 0xc0, !PT ;  /* 0x00000004b1ff7812 */ /* 0x000fe8000780c0ff */
[----:B------:R-:W-:Y:S04]  /*8420*/  ISETP.GT.AND P0, PT, R3, 0x8, !P0 ;  /* 0x000000080300780c */ /* 0x000fe80004704270 */
[----:B------:R-:W-:Y:S04]  /*8430*/  ISETP.LT.OR P0, PT, R4, 0x9, P0 ;  /* 0x000000090400780c */ /* 0x000fe80000701670 */
[----:B------:R-:W-:Y:S02]  /*8440*/  FSEL R10, R10, -INF , !P0 ;  /* 0xff8000000a0a7808 */ /* 0x000fe40004000000 */
[----:B------:R-:W-:Y:S04]  /*8450*/  LOP3.LUT P0, RZ, R177, 0x2, RZ, 0xc0, !PT ;  /* 0x00000002b1ff7812 */ /* 0x000fe8000780c0ff */
[----:B------:R-:W-:Y:S04]  /*8460*/  ISETP.GT.AND P0, PT, R3, 0x9, !P0 ;  /* 0x000000090300780c */ /* 0x000fe80004704270 */
[----:B------:R-:W-:Y:S01]  /*8470*/  ISETP.LT.OR P0, PT, R4, 0xa, P0 ;  /* 0x0000000a0400780c */ /* 0x000fe20000701670 */
[C---:B---3--:R-:W-:Y:S02]  /*8480*/  FMUL.FTZ R13, R2.reuse, R149 ;  /* 0x00000095020d7220 */ /* 0x048fe40000410000 */
[C---:B------:R-:W-:Y:S01]  /*8490*/  FMUL.FTZ R28, R2.reuse, R28 ;  /* 0x0000001c021c7220 */ /* 0x040fe20000410000 */
[----:B------:R-:W-:Y:S01]  /*84a0*/  FSEL R169, R11, -INF , !P0 ;  /* 0xff8000000ba97808 */ /* 0x000fe20004000000 */
[C---:B------:R-:W-:Y:S01]  /*84b0*/  FMUL.FTZ R29, R2.reuse, R29 ;  /* 0x0000001d021d7220 */ /* 0x040fe20000410000 */
[----:B------:R-:W-:Y:S01]  /*84c0*/  LOP3.LUT P0, RZ, R177, 0x1, RZ, 0xc0, !PT ;  /* 0x00000001b1ff7812 */ /* 0x000fe2000780c0ff */
[C---:B------:R-:W-:Y:S01]  /*84d0*/  FMUL.FTZ R32, R2.reuse, R32 ;  /* 0x0000002002207220 */ /* 0x040fe20000410000 */
[----:B------:R-:W-:Y:S01]  /*84e0*/  MOV R11, R12 ;  /* 0x0000000c000b7202 */ /* 0x000fe20000000f00 */
[C---:B------:R-:W-:Y:S01]  /*84f0*/  FMUL.FTZ R12, R2.reuse, R148 ;  /* 0x00000094020c7220 */ /* 0x040fe20000410000 */
[C---:B------:R-:W-:Y:S01]  /*8500*/  ISETP.GT.AND P0, PT, R3.reuse, 0x10, !P0 ;  /* 0x000000100300780c */ /* 0x040fe20004704270 */
[C---:B------:R-:W-:Y:S01]  /*8510*/  FMUL.FTZ R33, R2.reuse, R33 ;  /* 0x0000002102217220 */ /* 0x040fe20000410000 */
[----:B------:R-:W-:Y:S01]  /*8520*/  MOV R149, R11 ;  /* 0x0000000b00957202 */ /* 0x000fe20000000f00 */
[----:B------:R-:W-:Y:S01]  /*8530*/  FMUL.FTZ R36, R2, R36 ;  /* 0x0000002402247220 */ /* 0x000fe20000410000 */
[----:B------:R-:W-:Y:S01]  /*8540*/  ISETP.LT.OR P0, PT, R4, 0x11, P0 ;  /* 0x000000110400780c */ /* 0x000fe20000701670 */
[C---:B------:R-:W-:Y:S01]  /*8550*/  FMUL.FTZ R37, R2.reuse, R37 ;  /* 0x0000002502257220 */ /* 0x040fe20000410000 */
[----:B------:R-:W-:Y:S01]  /*8560*/  MOV R148, R171 ;  /* 0x000000ab00947202 */ /* 0x000fe20000000f00 */
[----:B------:R-:W-:Y:S01]  /*8570*/  FMUL.FTZ R40, R2, R40 ;  /* 0x0000002802287220 */ /* 0x000fe20000410000 */
[----:B------:R-:W-:Y:S01]  /*8580*/  FSEL R172, R14, -INF , !P0 ;  /* 0xff8000000eac7808 */ /* 0x000fe20004000000 */
[C---:B------:R-:W-:Y:S01]  /*8590*/  FMUL.FTZ R41, R2.reuse, R41 ;  /* 0x0000002902297220 */ /* 0x040fe20000410000 */
[----:B------:R-:W-:Y:S01]  /*85a0*/  ISETP.GT.AND P0, PT, R3, 0x11, !P6 ;  /* 0x000000110300780c */ /* 0x000fe20007704270 */
[C---:B------:R-:W-:Y:S01]  /*85b0*/  FMUL.FTZ R44, R2.reuse, R44 ;  /* 0x0000002c022c7220 */ /* 0x040fe20000410000 */
[----:B------:R-:W-:Y:S01]  /*85c0*/  LOP3.LUT P6, RZ, R177, 0x20, RZ, 0xc0, !PT ;  /* 0x00000020b1ff7812 */ /* 0x000fe200078cc0ff */
[----:B------:R-:W-:Y:S01]  /*85d0*/  FMUL.FTZ R45, R2, R45 ;  /* 0x0000002d022d7220 */ /* 0x000fe20000410000 */
[----:B------:R-:W-:Y:S01]  /*85e0*/  ISETP.LT.OR P0, PT, R4, 0x12, P0 ;  /* 0x000000120400780c */ /* 0x000fe20000701670 */
[C---:B------:R-:W-:Y:S01]  /*85f0*/  FMUL.FTZ R48, R2.reuse, R48 ;  /* 0x0000003002307220 */ /* 0x040fe20000410000 */
[----:B------:R-:W-:Y:S01]  /*8600*/  MOV R14, R9 ;  /* 0x00000009000e7202 */ /* 0x000fe20000000f00 */
[C---:B------:R-:W-:Y:S01]  /*8610*/  FMUL.FTZ R9, R2.reuse, R153 ;  /* 0x0000009902097220 */ /* 0x040fe20000410000 */
[----:B------:R-:W-:Y:S01]  /*8620*/  FSEL R173, R15, -INF , !P0 ;  /* 0xff8000000fad7808 */ /* 0x000fe20004000000 */
[C---:B------:R-:W-:Y:S01]  /*8630*/  FMUL.FTZ R49, R2.reuse, R49 ;  /* 0x0000003102317220 */ /* 0x040fe20000410000 */
[C---:B------:R-:W-:Y:S01]  /*8640*/  ISETP.GT.AND P0, PT, R3.reuse, 0x18, !P5 ;  /* 0x000000180300780c */ /* 0x040fe20006f04270 */
[C---:B------:R-:W-:Y:S01]  /*8650*/  FMUL.FTZ R52, R2.reuse, R52 ;  /* 0x0000003402347220 */ /* 0x040fe20000410000 */
[----:B------:R-:W-:Y:S01]  /*8660*/  MOV R15, R8 ;  /* 0x00000008000f7202 */ /* 0x000fe20000000f00 */
[----:B------:R-:W-:Y:S01]  /*8670*/  FMUL.FTZ R53, R2, R53 ;  /* 0x0000003502357220 */ /* 0x000fe20000410000 */
[----:B------:R-:W-:Y:S01]  /*8680*/  ISETP.LT.OR P0, PT, R4, 0x19, P0 ;  /* 0x000000190400780c */ /* 0x000fe20000701670 */
[----:B------:R3:W-:Y:S01]  /*8690*/  MUFU.EX2 R8, R21 ;  /* 0x0000001500087308 */ /* 0x0007e20000000800 */
[----:B------:R-:W-:Y:S02]  /*86a0*/  FMUL.FTZ R56, R2, R56 ;  /* 0x0000003802387220 */ /* 0x000fe40000410000 */
[----:B------:R-:W-:Y:S01]  /*86b0*/  FSEL R174, R18, -INF , !P0 ;  /* 0xff80000012ae7808 */ /* 0x000fe20004000000 */
[C---:B------:R-:W-:Y:S01]  /*86c0*/  FMUL.FTZ R57, R2.reuse, R57 ;  /* 0x0000003902397220 */ /* 0x040fe20000410000 */
[----:B------:R-:W-:Y:S01]  /*86d0*/  ISETP.GT.AND P0, PT, R3, 0x19, !P4 ;  /* 0x000000190300780c */ /* 0x000fe20006704270 */
[C---:B------:R-:W-:Y:S01]  /*86e0*/  FMUL.FTZ R60, R2.reuse, R60 ;  /* 0x0000003c023c7220 */ /* 0x040fe20000410000 */
[----:B------:R-:W-:Y:S01]  /*86f0*/  MOV R18, R170 ;  /* 0x000000aa00127202 */ /* 0x000fe20000000f00 */
        /* <DEDUP_REMOVED lines=12> */
[C---:B------:R-:W-:Y:S02]  /*87c0*/  FMUL.FTZ R72, R2.reuse, R72 ;  /* 0x0000004802487220 */ /* 0x040fe40000410000 */
[----:B------:R-:W-:Y:S01]  /*87d0*/  FMUL.FTZ R73, R2, R73 ;  /* 0x0000004902497220 */ /* 0x000fe20000410000 */
[----:B------:R-:W-:Y:S01]  /*87e0*/  FSEL R176, R22, -INF , !P0 ;  /* 0xff80000016b07808 */ /* 0x000fe20004000000 */
[C---:B---3--:R-:W-:Y:S01]  /*87f0*/  FMUL.FTZ R21, R2.reuse, R141 ;  /* 0x0000008d02157220 */ /* 0x048fe20000410000 */
        /* <DEDUP_REMOVED lines=8> */
[----:B-1----:R-:W-:Y:S01]  /*8880*/  FSEL R177, R23, -INF , !P0 ;  /* 0xff80000017b17808 */ /* 0x002fe20004000000 */
        /* <DEDUP_REMOVED lines=13> */
[----:B------:R-:W1:Y:S01]  /*8960*/  MUFU.EX2 R3, R20 ;  /* 0x0000001400037308 */ /* 0x000e620000000800 */
[----:B------:R-:W-:Y:S01]  /*8970*/  MOV R26, R25 ;  /* 0x00000019001a7202 */ /* 0x000fe20000000f00 */
[----:B------:R-:W-:Y:S01]  /*8980*/  FMUL.FTZ R25, R2, R137 ;  /* 0x0000008902197220 */ /* 0x000fe20000410000 */
[----:B------:R-:W-:Y:S01]  /*8990*/  ISETP.LT.OR P0, PT, R4, 0x2a, P0 ;  /* 0x0000002a0400780c */ /* 0x000fe20000701670 */
[C---:B------:R-:W-:Y:S02]  /*89a0*/  FMUL.FTZ R97, R2.reuse, R97 ;  /* 0x0000006102617220 */ /* 0x040fe40000410000 */
[C---:B------:R-:W-:Y:S01]  /*89b0*/  FMUL.FTZ R100, R2.reuse, R100 ;  /* 0x0000006402647220 */ /* 0x040fe20000410000 */
[----:B------:R-:W-:Y:S01]  /*89c0*/  FSEL R132, R27, -INF , !P0 ;  /* 0xff8000001b847808 */ /* 0x000fe20004000000 */
        /* <DEDUP_REMOVED lines=8> */
[C---:B------:R-:W-:Y:S01]  /*8a50*/  FMUL.FTZ R116, R2.reuse, R116 ;  /* 0x0000007402747220 */ /* 0x040fe20000410000 */
[C---:B-1----:R-:W-:Y:S01]  /*8a60*/  F2FP.BF16.PACK_AB R168, R3.reuse, R5 ;  /* 0x0000000503a8723e */ /* 0x042fe200000010ff */
        /* <DEDUP_REMOVED lines=9> */
[----:B------:R1:W2:Y:S01]  /*8b00*/  MUFU.EX2 R5, R24 ;  /* 0x0000001800057308 */ /* 0x0002a20000000800 */
[----:B------:R-:W-:Y:S02]  /*8b10*/  FMUL.FTZ R16, R2, R144 ;  /* 0x0000009002107220 */ /* 0x000fe40000410000 */
[----:B------:R-:W-:Y:S01]  /*8b20*/  FADD.FTZ R4, R3, R0 ;  /* 0x0000000003047221 */ /* 0x000fe20000010000 */
[----:B------:R-:W-:Y:S03]  /*8b30*/  FMNMX.FTZ R0, R6, R134, !PT ;  /* 0x0000008606007209 */ /* 0x000fe60007810000 */
[----:B------:R-:W-:Y:S01]  /*8b40*/  FADD.FTZ R4, R8, R4 ;  /* 0x0000000408047221 */ /* 0x000fe20000010000 */
[----:B------:R-:W-:Y:S04]  /*8b50*/  FMNMX.FTZ R0, R7, R0, !PT ;  /* 0x0000000007007209 */ /* 0x000fe80007810000 */
[----:B------:R-:W-:Y:S04]  /*8b60*/  FMNMX.FTZ R0, R10, R0, !PT ;  /* 0x000000000a007209 */ /* 0x000fe80007810000 */
[----:B------:R-:W-:Y:S04]  /*8b70*/  FMNMX.FTZ R0, R169, R0, !PT ;  /* 0x00000000a9007209 */ /* 0x000fe80007810000 */
[----:B------:R-:W-:Y:S01]  /*8b80*/  FMNMX.FTZ R0, R172, R0, !PT ;  /* 0x00000000ac007209 */ /* 0x000fe20007810000 */
[C---:B-1----:R-:W-:Y:S03]  /*8b90*/  FMUL.FTZ R24, R2.reuse, R136 ;  /* 0x0000008802187220 */ /* 0x042fe60000410000 */
[----:B------:R-:W-:Y:S01]  /*8ba0*/  FMNMX.FTZ R0, R173, R0, !PT ;  /* 0x00000000ad007209 */ /* 0x000fe20007810000 */
[----:B------:R-:W3:Y:S01]  /*8bb0*/  LDL.LU R136, [R1+0x2c] ;  /* 0x00002c0001887983 */ /* 0x000ee20000300800 */
[C---:B--2---:R-:W-:Y:S01]  /*8bc0*/  FADD.FTZ R179, R5.reuse, R4 ;  /* 0x0000000405b37221 */ /* 0x044fe20000010000 */
[----:B------:R-:W-:Y:S01]  /*8bd0*/  F2FP.BF16.PACK_AB R170, R5, R8 ;  /* 0x0000000805aa723e */ /* 0x000fe200000010ff */
[----:B------:R-:W-:Y:S01]  /*8be0*/  FMUL.FTZ R5, R2, R157 ;  /* 0x0000009d02057220 */ /* 0x000fe20000410000 */
[----:B------:R-:W-:Y:S01]  /*8bf0*/  FMNMX.FTZ R0, R174, R0, !PT ;  /* 0x00000000ae007209 */ /* 0x000fe20007810000 */
[----:B------:R-:W-:Y:S01]  /*8c00*/  FMUL.FTZ R8, R2, R152 ;  /* 0x0000009802087220 */ /* 0x000fe20000410000 */
[----:B------:R-:W-:Y:S02]  /*8c10*/  MOV R157, R19 ;  /* 0x00000013009d7202 */ /* 0x000fe40000000f00 */
[----:B------:R-:W-:Y:S04]  /*8c20*/  FMNMX.FTZ R0, R175, R0, !PT ;  /* 0x00000000af007209 */ /* 0x000fe80007810000 */
[----:B------:R-:W-:Y:S01]  /*8c30*/  FMNMX.FTZ R0, R176, R0, !PT ;  /* 0x00000000b0007209 */ /* 0x000fe20007810000 */
[----:B------:R-:W-:Y:S03]  /*8c40*/  MUFU.EX2 R157, R157 ;  /* 0x0000009d009d7308 */ /* 0x000fe60000000800 */
        /* <DEDUP_REMOVED lines=18> */
[----:B------:R-:W-:Y:S09]  /*8d70*/  FFMA.FTZ R7, R7, c[0x0][0x2d0], -R134 ;  /* 0x0000b40007077a23 */ /* 0x000ff20000010886 */
[----:B------:R-:W1:Y:S10]  /*8d80*/  MUFU.EX2 R0, R0 ;  /* 0x0000000000007308 */ /* 0x000e740000000800 */
[----:B------:R2:W3:Y:S10]  /*8d90*/  MUFU.EX2 R140, R6 ;  /* 0x00000006008c7308 */ /* 0x0004f40000000800 */
[----:B------:R4:W3:Y:S01]  /*8da0*/  MUFU.EX2 R152, R7 ;  /* 0x0000000700987308 */ /* 0x0008e20000000800 */
[C---:B-1----:R-:W-:Y:S02]  /*8db0*/  FMUL.FTZ R10, R0.reuse, R154 ;  /* 0x0000009a000a7220 */ /* 0x042fe40000410000 */
[----:B------:R-:W5:Y:S01]  /*8dc0*/  LDL R154, [R1+0x4] ;  /* 0x00000400019a7983 */ /* 0x000f620000100800 */
[C---:B------:R-:W-:Y:S02]  /*8dd0*/  FMUL.FTZ R27, R0.reuse, R139 ;  /* 0x0000008b001b7220 */ /* 0x040fe40000410000 */
[C---:B------:R-:W-:Y:S02]  /*8de0*/  FMUL.FTZ R22, R0.reuse, R142 ;  /* 0x0000008e00167220 */ /* 0x040fe40000410000 */
[C---:B------:R-:W-:Y:S02]  /*8df0*/  FMUL.FTZ R23, R0.reuse, R143 ;  /* 0x0000008f00177220 */ /* 0x040fe40000410000 */
[C---:B------:R-:W-:Y:S01]  /*8e00*/  FMUL.FTZ R11, R0.reuse, R155 ;  /* 0x0000009b000b7220 */ /* 0x040fe20000410000 */
[----:B------:R-:W-:Y:S01]  /*8e10*/  MOV R155, R148 ;  /* 0x00000094009b7202 */ /* 0x000fe20000000f00 */
[C---:B--2---:R-:W-:Y:S01]  /*8e20*/  FMUL.FTZ R6, R0.reuse, R158 ;  /* 0x0000009e00067220 */ /* 0x044fe20000410000 */
[----:B------:R-:W-:Y:S01]  /*8e30*/  MOV R158, R15 ;  /* 0x0000000f009e7202 */ /* 0x000fe20000000f00 */
[C---:B------:R-:W-:Y:S02]  /*8e40*/  FMUL.FTZ R14, R0.reuse, R150 ;  /* 0x00000096000e7220 */ /* 0x040fe40000410000 */
        /* <DEDUP_REMOVED lines=61> */
[----:B---3--:R-:W-:Y:S02]  /*9220*/  FFMA.FTZ R144, R0, R136, R140 ;  /* 0x0000008800907223 */ /* 0x008fe4000001008c */
        /* <DEDUP_REMOVED lines=26> */
[----:B------:R1:W-:Y:S01]  /*93d0*/  MUFU.EX2 R148, R0 ;  /* 0x0000000000947308 */ /* 0x0003e20000000800 */
[C---:B--2---:R-:W-:Y:S08]  /*93e0*/  HMMA.16816.F32.BF16 R36, R168.reuse, R136, R36 ;  /* 0x00000088a824723c */ /* 0x044ff00000041824 */
[C---:B------:R-:W-:Y:S01]  /*93f0*/  HMMA.16816.F32.BF16 R40, R168.reuse, R138, R40 ;  /* 0x0000008aa828723c */ /* 0x040fe20000041828 */
[----:B------:R-:W2:Y:S03]  /*9400*/  LDSM.16.MT88.4 R136, [R240+0x1800] ;  /* 0x00180000f088783b */ /* 0x000ea60000004200 */
[----:B-1----:R-:W-:Y:S02]  /*9410*/  FFMA.FTZ R0, R175, c[0x0][0x2d0], -R134 ;  /* 0x0000b400af007a23 */ /* 0x002fe40000010886 */
[----:B------:R-:W-:Y:S10]  /*9420*/  MUFU.EX2 R175, R155 ;  /* 0x0000009b00af7308 */ /* 0x000ff40000000800 */
        /* <DEDUP_REMOVED lines=180> */
.L_x_3007:
        /* <DEDUP_REMOVED lines=24> */
.L_x_3023:
[----:B------:R-:W-:-:S04]  /*a0f0*/  MOV R3, c[0x0][0x32c] ;  /* 0x0000cb0000037a02 */ /* 0x000fc80000000f00 */
[----:B------:R-:W-:-:S13]  /*a100*/  ISETP.NE.AND P0, PT, R3, 0x1, PT ;  /* 0x000000010300780c */ /* 0x000fda0003f05270 */
[----:B------:R-:W-:-:S05]  /*a110*/  @P0 IMAD.HI.U32 R3, R0, c[0x0][0x330], RZ ;  /* 0x0000cc0000030a27 */ /* 0x000fca00078e00ff */
[----:B------:R-:W-:Y:S02]  /*a120*/  @P0 SHF.R.U32.HI R0, RZ, c[0x0][0x334], R3 ;  /* 0x0000cd00ff000a19 */ /* 0x000fe40000011603 */
.L_x_3024:
[----:B------:R-:W-:Y:S05]  /*a130*/  BSYNC B0 ;  /* 0x0000000000007941 */ /* 0x000fea0003800000 */
.L_x_3022:
[----:B------:R-:W-:-:S05]  /*a140*/  IMAD R0, R0, c[0x0][0x32c], RZ ;  /* 0x0000cb0000007a24 */ /* 0x000fca00078e02ff */
[----:B------:R-:W-:Y:S02]  /*a150*/  IMNMX R2, R2, R0, !PT ;  /* 0x0000000002027217 */ /* 0x000fe40007800200 */
.L_x_3021:
        /* <DEDUP_REMOVED lines=11> */
.L_x_3030:
        /* <DEDUP_REMOVED lines=22> */
[----:B------:R-:W-:Y:S02]  /*a370*/  LOP3.LUT P3, RZ, R2, 0x200, RZ, 0xc0, !PT ;  /* 0x0000020002ff7812 */ /* 0x000fe4000786c0ff */
[----:B------:R-:W-:Y:S01]  /*a380*/  SHF.R.S32.HI R2, RZ, 0x1f, R7 ;  /* 0x0000001fff027819 */ /* 0x000fe20000011407 */
[----:B------:R-:W4:Y:S04]  /*a390*/  LDL.64 R14, [R1+0x48] ;  /* 0x00004800010e7983 */ /* 0x000f280000100a00 */
[----:B------:R-:W5:Y:S01]  /*a3a0*/  LDL R12, [R1+0x18] ;  /* 0x00001800010c7983 */ /* 0x000f620000100800 */
[----:B-1----:R-:W-:Y:S02]  /*a3b0*/  IMAD R4, R2, c[0x0][0x208], RZ ;  /* 0x0000820002047a24 */ /* 0x002fe400078e02ff */
[C---:B------:R-:W-:Y:S01]  /*a3c0*/  IMAD.WIDE.U32 R2, R7.reuse, c[0x0][0x208], RZ ;  /* 0x0000820007027a25 */ /* 0x040fe200078e00ff */
[----:B------:R-:W1:Y:S03]  /*a3d0*/  S2R R5, SR_TID.X ;  /* 0x0000000000057919 */ /* 0x000e660000002100 */
        /* <DEDUP_REMOVED lines=29> */
.L_x_3027:
[----:B------:R-:W-:Y:S05]  /*a5b0*/  BSYNC B0 ;  /* 0x0000000000007941 */ /* 0x000fea0003800000 */
.L_x_3026:
[----:B-1----:R-:W-:Y:S01]  /*a5c0*/  IMAD.MOV.U32 R2, RZ, RZ, R7 ;  /* 0x000000ffff027224 */ /* 0x002fe200078e0007 */
[----:B------:R-:W0:Y:S01]  /*a5d0*/  LDGDEPBAR ;  /* 0x00000000000079af */ /* 0x000e220000000000 */
[C---:B---3--:R-:W-:Y:S01]  /*a5e0*/  HMMA.16816.F32.BF16 R4, R160.reuse, R8, RZ ;  /* 0x00000008a004723c */ /* 0x048fe200000418ff */
        /* <DEDUP_REMOVED lines=138> */
[C---:B--2---:R-:W-:Y:S07]  /*ae90*/  HMMA.16816.F32.BF16 R20, R232.reuse, R172, R20 ;  /* 0x000000ace814723c */ /* 0x044fee0000041814 */
[----:B------:R-:W-:Y:S01]  /*aea0*/  MOV R173, R2 ;  /* 0x0000000200ad7202 */ /* 0x000fe20000000f00 */
[----:B------:R-:W-:Y:S03]  /*aeb0*/  HMMA.16816.F32.BF16 R24, R232, R174, R24 ;  /* 0x000000aee818723c */ /* 0x000fe60000041818 */
[----:B------:R-:W-:Y:S11]  /*aec0*/  ISETP.GT.AND P0, PT, R173, R134, PT ;  /* 0x00000086ad00720c */ /* 0x000ff60003f04270 */
[----:B------:R-:W-:Y:S02]  /*aed0*/  @!UPT UIADD3 URZ, URZ, URZ, URZ ;  /* 0x0000003f3f3ff290 */ /* 0x000fe4000fffe03f */
[----:B------:R-:W-:-:S05]  /*aee0*/  @!P0 BRA `(.L_x_3029) ;  /* 0x000002c000008947 */ /* 0x000fca0003800000 */
[----:B------:R-:W2:Y:S04]  /*aef0*/  LDL.64 R170, [R1+0x50] ;  /* 0x0000500001aa7983 */ /* 0x000ea80000100a00 */
[----:B------:R-:W3:Y:S04]  /*af00*/  LDL.64 R178, [R1+0x38] ;  /* 0x0000380001b27983 */ /* 0x000ee80000100a00 */
[----:B------:R-:W4:Y:S04]  /*af10*/  LDL R176, [R1+0x14] ;  /* 0x0000140001b07983 */ /* 0x000f280000100800 */
[----:B------:R-:W5:Y:S04]  /*af20*/  LDL R177, [R1+0x18] ;  /* 0x0000180001b17983 */ /* 0x000f680000100800 */
        /* <DEDUP_REMOVED lines=14> */
[----:B------:R-:W-:Y:S02]  /*b010*/  IMAD R134, R134, 0x30, RZ ;  /* 0x0000003086867824 */ /* 0x000fe400078e02ff */
[----:B------:R-:W-:Y:S02]  /*b020*/  @P0 IMAD.MOV.U32 R168, RZ, RZ, c[0x0][0x1e0] ;  /* 0x00007800ffa80624 */ /* 0x000fe400078e00ff */
[----:B------:R-:W-:Y:S02]  /*b030*/  IMAD.IADD R3, R3, 0x1, R134 ;  /* 0x0000000103037824 */ /* 0x000fe400078e0286 */
[----:B------:R-:W-:Y:S01]  /*b040*/  @P0 IMAD.MOV.U32 R169, RZ, RZ, c[0x0][0x1e4] ;  /* 0x00007900ffa90624 */ /* 0x000fe200078e00ff */
[-C--:B--2---:R-:W-:Y:S02]  /*b050*/  @P1 IADD3 R134, P3, R170, R2.reuse, RZ ;  /* 0x00000002aa861210 */ /* 0x084fe40007f7e0ff */
[C---:B------:R-:W-:Y:S04]  /*b060*/  @P0 LEA R2, P2, R168.reuse, R2, 0x5 ;  /* 0x00000002a8020211 */ /* 0x040fe800078428ff */
[----:B------:R-:W-:Y:S01]  /*b070*/  @P0 LEA.HI.X R168, R168, R3, R169, 0x5, P2 ;  /* 0x00000003a8a80211 */ /* 0x000fe200010f2ca9 */
[--C-:B---3--:R-:W-:Y:S01]  /*b080*/  @P1 IMAD.X R169, R3, 0x1, R179.reuse, P3 ;  /* 0x0000000103a91824 */ /* 0x108fe200018e06b3 */
        /* <DEDUP_REMOVED lines=18> */
.L_x_3029:
[----:B------:R-:W-:Y:S05]  /*b1b0*/  BSYNC B0 ;  /* 0x0000000000007941 */ /* 0x000fea0003800000 */
.L_x_3028:
[----:B------:R-:W2:Y:S01]  /*b1c0*/  LDL.LU R171, [R1+0x28] ;  /* 0x0000280001ab7983 */ /* 0x000ea20000300800 */
[----:B-1----:R-:W-:Y:S03]  /*b1d0*/  FMNMX.FTZ R2, R4, R133, !PT ;  /* 0x0000008504027209 */ /* 0x002fe60007810000 */
        /* <DEDUP_REMOVED lines=27> */
[--C-:B------:R-:W-:Y:S01]  /*b390*/  FFMA.FTZ R21, R25, c[0x0][0x2d0], -R2.reuse ;  /* 0x0000b40019157a23 */ /* 0x100fe20000010802 */
[----:B------:R-:W-:Y:S01]  /*b3a0*/  MOV R25, R168 ;  /* 0x000000a800197202 */ /* 0x000fe20000000f00 */
[--C-:B------:R-:W-:Y:S01]  /*b3b0*/  FFMA.FTZ R169, R24, c[0x0][0x2d0], -R2.reuse ;  /* 0x0000b40018a97a23 */ /* 0x100fe20000010802 */
[----:B------:R-:W-:Y:S01]  /*b3c0*/  MOV R24, R170 ;  /* 0x000000aa00187202 */ /* 0x000fe20000000f00 */
[--C-:B------:R-:W-:Y:S02]  /*b3d0*/  FFMA.FTZ R5, R5, c[0x0][0x2d0], -R2.reuse ;  /* 0x0000b40005057a23 */ /* 0x100fe40000010802 */
[--C-:B------:R-:W-:Y:S02]  /*b3e0*/  FFMA.FTZ R4, R8, c[0x0][0x2d0], -R2.reuse ;  /* 0x0000b40008047a23 */ /* 0x100fe40000010802 */
[----:B------:R-:W-:Y:S01]  /*b3f0*/  MUFU.EX2 R8, R134 ;  /* 0x0000008600087308 */ /* 0x000fe20000000800 */
[----:B-1----:R-:W-:Y:S02]  /*b400*/  FFMA.FTZ R0, R9, c[0x0][0x2d0], -R2 ;  /* 0x0000b40009007a23 */ /* 0x002fe40000010802 */
[----:B------:R-:W4:Y:S01]  /*b410*/  LDL.LU R9, [R1+0x2c] ;  /* 0x00002c0001097983 */ /* 0x000f220000300800 */
[C---:B---3--:R-:W-:Y:S02]  /*b420*/  FMUL.FTZ R13, R3.reuse, R149 ;  /* 0x00000095030d7220 */ /* 0x048fe40000410000 */
[C---:B------:R-:W-:Y:S04]  /*b430*/  FMUL.FTZ R28, R3.reuse, R28 ;  /* 0x0000001c031c7220 */ /* 0x040fe80000410000 */
        /* <DEDUP_REMOVED lines=25> */
[C---:B------:R-:W-:Y:S01]  /*b5d0*/  FMUL.FTZ R72, R3.reuse, R72 ;  /* 0x0000004803487220 */ /* 0x040fe20000410000 */
[----:B---3--:R-:W-:Y:S01]  /*b5e0*/  F2FP.BF16.PACK_AB R170, R2, R4 ;  /* 0x0000000402aa723e */ /* 0x008fe200000010ff */
        /* <DEDUP_REMOVED lines=30> */
[----:B------:R-:W-:Y:S02]  /*b7d0*/  FMUL.FTZ R8, R3, R152 ;  /* 0x0000009803087220 */ /* 0x000fe40000410000 */
[----:B------:R-:W-:Y:S02]  /*b7e0*/  FADD.FTZ R0, R5, R0 ;  /* 0x0000000005007221 */ /* 0x000fe40000010000 */
[----:B------:R-:W-:Y:S02]  /*b7f0*/  FMUL.FTZ R5, R3, R157 ;  /* 0x0000009d03057220 */ /* 0x000fe40000410000 */
        /* <DEDUP_REMOVED lines=29> */
[----:B------:R-:W4:Y:S01]  /*b9d0*/  MUFU.EX2 R6, R6 ;  /* 0x0000000600067308 */ /* 0x000f220000000800 */
        /* <DEDUP_REMOVED lines=8> */
[----:B------:R-:W-:Y:S01]  /*ba60*/  MOV R152, R20 ;  /* 0x0000001400987202 */ /* 0x000fe20000000f00 */
[C---:B------:R-:W-:Y:S01]  /*ba70*/  FMUL.FTZ R20, R3.reuse, R140 ;  /* 0x0000008c03147220 */ /* 0x040fe20000410000 */
[----:B------:R-:W-:Y:S01]  /*ba80*/  MOV R140, R21 ;  /* 0x00000015008c7202 */ /* 0x000fe20000000f00 */
[C---:B-1----:R-:W-:Y:S01]  /*ba90*/  FMUL.FTZ R26, R0.reuse, R138 ;  /* 0x0000008a001a7220 */ /* 0x042fe20000410000 */
        /* <DEDUP_REMOVED lines=9> */
[C---:B----4-:R-:W-:Y:S02]  /*bb30*/  FFMA.FTZ R4, R0.reuse, R9, R6 ;  /* 0x0000000900047223 */ /* 0x050fe40000010006 */
[C---:B------:R-:W-:Y:S02]  /*bb40*/  FMUL.FTZ R19, R0.reuse, R147 ;  /* 0x0000009300137220 */ /* 0x040fe40000410000 */
[C---:B------:R-:W-:Y:S02]  /*bb50*/  FMUL.FTZ R22, R0.reuse, R142 ;  /* 0x0000008e00167220 */ /* 0x040fe40000410000 */
[C---:B------:R-:W-:Y:S02]  /*bb60*/  FMUL.FTZ R23, R0.reuse, R143 ;  /* 0x0000008f00177220 */ /* 0x040fe40000410000 */
[----:B------:R-:W-:Y:S01]  /*bb70*/  FMUL.FTZ R9, R3, R153 ;  /* 0x0000009903097220 */ /* 0x000fe20000410000 */
[----:B------:R-:W-:Y:S01]  /*bb80*/  MOV R153, R16 ;  /* 0x0000001000997202 */ /* 0x000fe20000000f00 */
[C---:B--2---:R-:W-:Y:S01]  /*bb90*/  FADD.FTZ R132, R7.reuse, R4 ;  /* 0x0000000407847221 */ /* 0x044fe20000010000 */
[----:B------:R-:W-:Y:S01]  /*bba0*/  F2FP.BF16.PACK_AB R169, R7, R6 ;  /* 0x0000000607a9723e */ /* 0x000fe200000010ff */
[C---:B------:R-:W-:Y:S02]  /*bbb0*/  FMUL.FTZ R6, R0.reuse, R158 ;  /* 0x0000009e00067220 */ /* 0x040fe40000410000 */
[----:B------:R-:W2:Y:S01]  /*bbc0*/  LDL R158, [R1+0x4] ;  /* 0x00000400019e7983 */ /* 0x000ea20000100800 */
[C---:B------:R-:W-:Y:S01]  /*bbd0*/  FMUL.FTZ R4, R3.reuse, R156 ;  /* 0x0000009c03047220 */ /* 0x040fe20000410000 */
[----:B------:R-:W-:Y:S01]  /*bbe0*/  MOV R156, R11 ;  /* 0x0000000b009c7202 */ /* 0x000fe20000000f00 */
[C---:B------:R-:W-:Y:S01]  /*bbf0*/  FMUL.FTZ R12, R3.reuse, R148 ;  /* 0x00000094030c7220 */ /* 0x040fe20000410000 */
[----:B------:R-:W-:Y:S01]  /*bc00*/  MOV R11, R24 ;  /* 0x00000018000b7202 */ /* 0x000fe20000000f00 */
[C---:B------:R-:W-:Y:S02]  /*bc10*/  FMUL.FTZ R24, R3.reuse, R136 ;  /* 0x0000008803187220 */ /* 0x040fe40000410000 */
[----:B------:R-:W1:Y:S01]  /*bc20*/  LDSM.16.MT88.4 R136, [R238] ;  /* 0x00000000ee88783b */ /* 0x000e620000004200 */
[C---:B------:R-:W-:Y:S01]  /*bc30*/  FMUL.FTZ R16, R3.reuse, R144 ;  /* 0x0000009003107220 */ /* 0x040fe20000410000 */
[----:B------:R-:W-:Y:S01]  /*bc40*/  MOV R144, R17 ;  /* 0x0000001100907202 */ /* 0x000fe20000000f00 */
[----:B------:R-:W-:Y:S01]  /*bc50*/  FMUL.FTZ R17, R3, R145 ;  /* 0x0000009103117220 */ /* 0x000fe20000410000 */
        /* <DEDUP_REMOVED lines=8> */
[----:B------:R-:W-:Y:S01]  /*bce0*/  LDSM.16.MT88.4 R140, [R238+0x800] ;  /* 0x00080000ee8c783b */ /* 0x000fe20000004200 */
[C---:B------:R-:W-:Y:S01]  /*bcf0*/  FMUL.FTZ R15, R0.reuse, R151 ;  /* 0x00000097000f7220 */ /* 0x040fe20000410000 */
[----:B------:R-:W-:Y:S01]  /*bd00*/  MUFU.EX2 R150, R171 ;  /* 0x000000ab00967308 */ /* 0x000fe20000000800 */
[C---:B------:R-:W-:Y:S01]  /*bd10*/  FMUL.FTZ R30, R0.reuse, R30 ;  /* 0x0000001e001e7220 */ /* 0x040fe20000410000 */
[----:B------:R-:W-:Y:S01]  /*bd20*/  MOV R155, R3 ;  /* 0x00000003009b7202 */ /* 0x000fe20000000f00 */
[C---:B------:R-:W-:Y:S01]  /*bd30*/  FMUL.FTZ R31, R0.reuse, R31 ;  /* 0x0000001f001f7220 */ /* 0x040fe20000410000 */
        /* <DEDUP_REMOVED lines=56> */
[----:B------:R-:W3:Y:S10]  /*c0c0*/  MUFU.EX2 R0, R134 ;  /* 0x0000008600007308 */ /* 0x000ef40000000800 */
[----:B------:R-:W-:Y:S10]  /*c0d0*/  MUFU.EX2 R134, R176 ;  /* 0x000000b000867308 */ /* 0x000ff40000000800 */
[----:B------:R-:W-:Y:S01]  /*c0e0*/  MUFU.EX2 R176, R175 ;  /* 0x000000af00b07308 */ /* 0x000fe20000000800 */
[----:B---3--:R-:W-:Y:S01]  /*c0f0*/  F2FP.BF16.PACK_AB R171, R150, R0 ;  /* 0x0000000096ab723e */ /* 0x008fe200000010ff */
[----:B------:R-:W-:Y:S08]  /*c100*/  FADD.FTZ R148, R0, R132 ;  /* 0x0000008400947221 */ /* 0x000ff00000010000 */
[----:B------:R3:W4:Y:S01]  /*c110*/  MUFU.EX2 R132, R179 ;  /* 0x000000b300847308 */ /* 0x0007220000000800 */
[C---:B-1----:R-:W-:Y:S08]  /*c120*/  HMMA.16816.F32.BF16 R4, R168.reuse, R136, R4 ;  /* 0x00000088a804723c */ /* 0x042ff00000041804 */
[C---:B------:R-:W-:Y:S01]  /*c130*/  HMMA.16816.F32.BF16 R8, R168.reuse, R138, R8 ;  /* 0x0000008aa808723c */ /* 0x040fe20000041808 */
[----:B------:R-:W1:Y:S01]  /*c140*/  LDSM.16.MT88.4 R136, [R240] ;  /* 0x00000000f088783b */ /* 0x000e620000004200 */
[----:B------:R-:W-:Y:S07]  /*c150*/  MUFU.EX2 R175, R153 ;  /* 0x0000009900af7308 */ /* 0x000fee0000000800 */
[----:B---3--:R-:W3:Y:S03]  /*c160*/  LDL.LU R179, [R1+0x60] ;  /* 0x0000600001b37983 */ /* 0x008ee60000300800 */
[----:B----4-:R-:W-:Y:S01]  /*c170*/  FADD.FTZ R0, R132, R151 ;  /* 0x0000009784007221 */ /* 0x010fe20000010000 */
[----:B------:R-:W-:Y:S03]  /*c180*/  MOV R151, R145 ;  /* 0x0000009100977202 */ /* 0x000fe60000000f00 */
        /* <DEDUP_REMOVED lines=8> */
[----:B------:R-:W1:Y:S10]  /*c210*/  MUFU.EX2 R144, R177 ;  /* 0x000000b100907308 */ /* 0x000e740000000800 */
[----:B------:R-:W4:Y:S01]  /*c220*/  MUFU.EX2 R177, R174 ;  /* 0x000000ae00b17308 */ /* 0x000f220000000800 */
[C---:B--2---:R-:W-:Y:S09]  /*c230*/  HMMA.16816.F32.BF16 R28, R168.reuse, R136, R28 ;  /* 0x00000088a81c723c */ /* 0x044ff2000004181c */
[----:B------:R-:W2:Y:S01]  /*c240*/  MUFU.EX2 R174, R158 ;  /* 0x0000009e00ae7308 */ /* 0x000ea20000000800 */
[C---:B------:R-:W-:Y:S01]  /*c250*/  HMMA.16816.F32.BF16 R32, R168.reuse, R138, R32 ;  /* 0x0000008aa820723c */ /* 0x040fe20000041820 */
[----:B------:R-:W5:Y:S02]  /*c260*/  LDSM.16.MT88.4 R136, [R238+0x1800] ;  /* 0x00180000ee88783b */ /* 0x000f640000004200 */
[----:B-1----:R-:W-:Y:S04]  /*c270*/  FADD.FTZ R0, R144, R0 ;  /* 0x0000000090007221 */ /* 0x002fe80000010000 */
[----:B------:R-:W-:Y:S01]  /*c280*/  FADD.FTZ R0, R134, R0 ;  /* 0x0000000086007221 */ /* 0x000fe20000010000 */
[C---:B-----5:R-:W-:Y:S08]  /*c290*/  HMMA.16816.F32.BF16 R36, R168.reuse, R136, R36 ;  /* 0x00000088a824723c */ /* 0x060ff00000041824 */
        /* <DEDUP_REMOVED lines=36> */
[----:B------:R-:W-:Y:S03]  /*c4e0*/  F2FP.BF16.PACK_AB R137, R178, R149 ;  /* 0x00000095b289723e */ /* 0x000fe600000010ff */
[----:B------:R-:W-:Y:S02]  /*c4f0*/  F2FP.BF16.PACK_AB R138, R134, R144 ;  /* 0x00000090868a723e */ /* 0x000fe400000010ff */
[----:B------:R-:W1:Y:S02]  /*c500*/  LDSM.16.MT88.4 R144, [R240+0x800] ;  /* 0x00080000f090783b */ /* 0x000e640000004200 */
[----:B------:R-:W-:Y:S01]  /*c510*/  MUFU.EX2 R134, R159 ;  /* 0x0000009f00867308 */ /* 0x000fe20000000800 */
[----:B----4-:R-:W-:Y:S02]  /*c520*/  F2FP.BF16.PACK_AB R139, R176, R177 ;  /* 0x000000b1b08b723e */ /* 0x010fe400000010ff */
[----:B--2---:R-:W-:Y:S02]  /*c530*/  F2FP.BF16.PACK_AB R169, R175, R174 ;  /* 0x000000aeafa9723e */ /* 0x004fe400000010ff */
[----:B------:R-:W-:Y:S03]  /*c540*/  F2FP.BF16.PACK_AB R171, R173, R172 ;  /* 0x000000acadab723e */ /* 0x000fe600000010ff */
[C---:B------:R-:W-:Y:S02]  /*c550*/  HMMA.16816.F32.BF16 R4, R136.reuse, R140, R4 ;  /* 0x0000008c8804723c */ /* 0x040fe40000041804 */
[----:B------:R-:W2:Y:S06]  /*c560*/  MUFU.EX2 R132, R151 ;  /* 0x0000009700847308 */ /* 0x000eac0000000800 */
[C---:B------:R-:W-:Y:S01]  /*c570*/  HMMA.16816.F32.BF16 R8, R136.reuse, R142, R8 ;  /* 0x0000008e8808723c */ /* 0x040fe20000041808 */
[----:B------:R-:W4:Y:S03]  /*c580*/  LDSM.16.MT88.4 R140, [R239+0x800] ;  /* 0x00080000ef8c783b */ /* 0x000f260000004200 */
[C---:B--2---:R-:W-:Y:S01]  /*c590*/  F2FP.BF16.PACK_AB R168, R3.reuse, R132 ;  /* 0x0000008403a8723e */ /* 0x044fe200000010ff */
[----:B------:R-:W-:Y:S01]  /*c5a0*/  FADD.FTZ R0, R132, R0 ;  /* 0x0000000084007221 */ /* 0x000fe20000010000 */
[----:B------:R-:W-:Y:S02]  /*c5b0*/  MOV R132, R156 ;  /* 0x0000009c00847202 */ /* 0x000fe40000000f00 */
[C---:B-1----:R-:W-:Y:S04]  /*c5c0*/  HMMA.16816.F32.BF16 R12, R136.reuse, R144, R12 ;  /* 0x00000090880c723c */ /* 0x042fe8000004180c */
[----:B------:R-:W-:Y:S01]  /*c5d0*/  IADD3 R132, R132, -0x1, RZ ;  /* 0xffffffff84847810 */ /* 0x000fe20007ffe0ff */
[----:B------:R-:W-:Y:S02]  /*c5e0*/  FADD.FTZ R0, R3, R0 ;  /* 0x0000000003007221 */ /* 0x000fe40000010000 */
[----:B------:R-:W-:Y:S01]  /*c5f0*/  FADD.FTZ R3, R150, R148 ;  /* 0x0000009496037221 */ /* 0x000fe20000010000 */
[C---:B------:R-:W-:Y:S01]  /*c600*/  HMMA.16816.F32.BF16 R16, R136.reuse, R146, R16 ;  /* 0x000000928810723c */ /* 0x040fe20000041810 */
[----:B------:R-:W1:Y:S07]  /*c610*/  LDSM.16.MT88.4 R144, [R241+0x800] ;  /* 0x00080000f190783b */ /* 0x000e6e0000004200 */
[C---:B----4-:R-:W-:Y:S08]  /*c620*/  HMMA.16816.F32.BF16 R20, R136.reuse, R140, R20 ;  /* 0x0000008c8814723c */ /* 0x050ff00000041814 */
        /* <DEDUP_REMOVED lines=39> */
[C---:B------:R-:W-:Y:S01]  /*c8a0*/  F2FP.BF16.PACK_AB R170, R134.reuse, R140 ;  /* 0x0000008c86aa723e */ /* 0x040fe200000010ff */
[----:B------:R-:W2:Y:S02]  /*c8b0*/  LDSM.16.MT88.4 R152, [R238+0x1000] ;  /* 0x00100000ee98783b */ /* 0x000ea40000004200 */
[----:B------:R-:W-:Y:S01]  /*c8c0*/  FADD.FTZ R0, R134, R0 ;  /* 0x0000000086007221 */ /* 0x000fe20000010000 */
[C---:B-1----:R-:W-:Y:S05]  /*c8d0*/  HMMA.16816.F32.BF16 R124, R136.reuse, R144, R124 ;  /* 0x00000090887c723c */ /* 0x042fea000004187c */
[----:B------:R1:W-:Y:S03]  /*c8e0*/  STL [R1+0x28], R0 ;  /* 0x0000280001007387 */ /* 0x0003e60000100800 */
[----:B------:R-:W-:Y:S01]  /*c8f0*/  HMMA.16816.F32.BF16 R128, R136, R146, R128 ;  /* 0x000000928880723c */ /* 0x000fe20000041880 */
[----:B------:R-:W3:Y:S04]  /*c900*/  LDL R134, [R1+0x64] ;  /* 0x0000640001867983 */ /* 0x000ee80000100800 */
[----:B------:R-:W4:Y:S08]  /*c910*/  LDSM.16.MT88.4 R144, [R240+0x1000] ;  /* 0x00100000f090783b */ /* 0x000f300000004200 */
[----:B------:R-:W5:Y:S08]  /*c920*/  LDSM.16.MT88.4 R136, [R239+0x1000] ;  /* 0x00100000ef88783b */ /* 0x000f700000004200 */
[----:B------:R4:W-:Y:S01]  /*c930*/  STL [R1+0x1c], R132 ;  /* 0x00001c8401007387 */ /* 0x0009e20000100800 */
[----:B-1----:R-:W-:Y:S04]  /*c940*/  FADD.FTZ R0, R149, R3 ;  /* 0x0000000395007221 */ /* 0x002fe80000010000 */
[----:B------:R-:W-:Y:S01]  /*c950*/  FADD.FTZ R0, R178, R0 ;  /* 0x00000000b2007221 */ /* 0x000fe20000010000 */
[C---:B--2---:R-:W-:Y:S01]  /*c960*/  HMMA.16816.F32.BF16 R156, R168.reuse, R152, R4 ;  /* 0x00000098a89c723c */ /* 0x044fe20000041804 */
[----:B------:R-:W1:Y:S04]  /*c970*/  LDSM.16.MT88.4 R4, [R241+0x1000] ;  /* 0x00100000f104783b */ /* 0x000e680000004200 */
[----:B------:R-:W-:Y:S03]  /*c980*/  FADD.FTZ R0, R177, R0 ;  /* 0x00000000b1007221 */ /* 0x000fe60000010000 */
[C---:B------:R-:W-:Y:S01]  /*c990*/  HMMA.16816.F32.BF16 R152, R168.reuse, R154, R8 ;  /* 0x0000009aa898723c */ /* 0x040fe20000041808 */
[----:B------:R-:W2:Y:S03]  /*c9a0*/  LDSM.16.MT88.4 R8, [R238+0x2800] ;  /* 0x00280000ee08783b */ /* 0x000ea60000004200 */
[----:B------:R-:W-:Y:S04]  /*c9b0*/  FADD.FTZ R0, R176, R0 ;  /* 0x00000000b0007221 */ /* 0x000fe80000010000 */
[C---:B----4-:R-:W-:Y:S01]  /*c9c0*/  HMMA.16816.F32.BF16 R148, R168.reuse, R144, R12 ;  /* 0x00000090a894723c */ /* 0x050fe2000004180c */
[----:B------:R-:W4:Y:S03]  /*c9d0*/  LDSM.16.MT88.4 R12, [R240+0x2800] ;  /* 0x00280000f00c783b */ /* 0x000f260000004200 */
[----:B------:R-:W-:Y:S01]  /*c9e0*/  FADD.FTZ R0, R174, R0 ;  /* 0x00000000ae007221 */ /* 0x000fe20000010000 */
[----:B------:R-:W-:Y:S03]  /*c9f0*/  MOV R132, R2 ;  /* 0x0000000200847202 */ /* 0x000fe60000000f00 */
[C---:B------:R-:W-:Y:S04]  /*ca00*/  HMMA.16816.F32.BF16 R144, R168.reuse, R146, R16 ;  /* 0x00000092a890723c */ /* 0x040fe80000041810 */
[----:B------:R-:W-:Y:S04]  /*ca10*/  FADD.FTZ R0, R175, R0 ;  /* 0x00000000af007221 */ /* 0x000fe80000010000 */
[C---:B-----5:R-:W-:Y:S04]  /*ca20*/  HMMA.16816.F32.BF16 R140, R168.reuse, R136, R20 ;  /* 0x00000088a88c723c */ /* 0x060fe80000041814 */
[----:B------:R-:W-:Y:S04]  /*ca30*/  FADD.FTZ R0, R172, R0 ;  /* 0x00000000ac007221 */ /* 0x000fe80000010000 */
[C---:B------:R-:W-:Y:S04]  /*ca40*/  HMMA.16816.F32.BF16 R136, R168.reuse, R138, R24 ;  /* 0x0000008aa888723c */ /* 0x040fe80000041818 */
[----:B------:R-:W-:Y:S04]  /*ca50*/  FADD.FTZ R0, R173, R0 ;  /* 0x00000000ad007221 */ /* 0x000fe80000010000 */
[C---:B-1----:R-:W-:Y:S01]  /*ca60*/  HMMA.16816.F32.BF16 R28, R168.reuse, R4, R28 ;  /* 0x00000004a81c723c */ /* 0x042fe2000004181c */
[----:B------:R-:W-:Y:S07]  /*ca70*/  STL [R1+0x2c], R0 ;  /* 0x00002c0001007387 */ /* 0x000fee0000100800 */
        /* <DEDUP_REMOVED lines=38> */
.L_x_3025:
[----:B------:R-:W2:Y:S04]  /*cce0*/  LDL R2, [R1+0x34] ;  /* 0x0000340001027983 */ /* 0x000ea80000100800 */
[----:B------:R-:W2:Y:S02]  /*ccf0*/  LDL R0, [R1+0x1c] ;  /* 0x00001c0001007983 */ /* 0x000ea40000100800 */
[----:B--2---:R-:W-:-:S13]  /*cd00*/  ISETP.GE.AND P0, PT, R0, R2, PT ;  /* 0x000000020000720c */ /* 0x004fda0003f06270 */
[----:B------:R-:W-:Y:S05]  /*cd10*/  @!P0 BRA `(.L_x_3031) ;  /* 0x000036d000008947 */ /* 0x000fea0003800000 */
[----:B------:R-:W-:Y:S02]  /*cd20*/  MOV R134, R132 ;  /* 0x0000008400867202 */ /* 0x000fe40000000f00 */
[----:B------:R-:W-:Y:S02]  /*cd30*/  MOV R2, R133 ;  /* 0x0000008500027202 */ /* 0x000fe40000000f00 */
.L_x_3042:
[----:B--2---:R-:W2:Y:S01]  /*cd40*/  LDL R0, [R1+0x14] ;  /* 0x0000140001007983 */ /* 0x004ea20000100800 */
[----:B------:R-:W-:Y:S04]  /*cd50*/  DEPBAR.LE SB0, 0x0 ;  /* 0x000080000000791a */ /* 0x000fe80000000000 */
[----:B------:R-:W3:Y:S01]  /*cd60*/  LDL R7, [R1+0x1c] ;  /* 0x00001c0001077983 */ /* 0x000ee20000100800 */
[----:B------:R-:W-:Y:S01]  /*cd70*/  WARPSYNC 0xffffffff ;  /* 0xffffffff00007948 */ /* 0x000fe20003800000 */
[----:B------:R-:W-:Y:S03]  /*cd80*/  BSSY B0, `(.L_x_3032) ;  /* 0x00000f1000007945 */ /* 0x000fe60003800000 */
[----:B------:R-:W4:Y:S05]  /*cd90*/  LDL.64 R10, [R1+0x58] ;  /* 0x00005800010a7983 */ /* 0x000f2a0000100a00 */
[----:B------:R-:W4:Y:S05]  /*cda0*/  LDL.64 R8, [R1+0x48] ;  /* 0x0000480001087983 */ /* 0x000f2a0000100a00 */
[----:B------:R-:W4:Y:S05]  /*cdb0*/  LDL R14, [R1] ;  /* 0x00000000010e7983 */ /* 0x000f2a0000100800 */
[----:B------:R-:W4:Y:S05]  /*cdc0*/  LDL R20, [R1+0x18] ;  /* 0x0000180001147983 */ /* 0x000f2a0000100800 */
[----:B------:R-:W1:Y:S05]  /*cdd0*/  S2R R3, SR_TID.X ;  /* 0x0000000000037919 */ /* 0x000e6a0000002100 */
[----:B------:R-:W-:Y:S06]  /*cde0*/  BAR.SYNC.DEFER_BLOCKING 0x0 ;  /* 0x0000000000007b1d */ /* 0x000fec0000010000 */
[----:B------:R-:W-:Y:S05]  /*cdf0*/  LDSM.16.M88.4 R16, [R135+0x800] ;  /* 0x000800008710783b */ /* 0x000fea0000000200 */
[----:B------:R-:W-:Y:S05]  /*ce00*/  LDSM.16.M88.4 R24, [R135+0x1000] ;  /* 0x001000008718783b */ /* 0x000fea0000000200 */
[----:B------:R-:W-:Y:S05]  /*ce10*/  LDSM.16.M88.4 R168, [R242] ;  /* 0x00000000f2a8783b */ /* 0x000fea0000000200 */
[----:B------:R-:W-:Y:S01]  /*ce20*/  LDSM.16.M88.4 R172, [R252] ;  /* 0x00000000fcac783b */ /* 0x000fe20000000200 */
[----:B-1----:R-:W-:Y:S11]  /*ce30*/  ISETP.GT.AND P1, PT, R3, 0x7f, PT ;  /* 0x0000007f0300780c */ /* 0x002ff60003f24270 */
[----:B------:R-:W-:Y:S02]  /*ce40*/  @!UPT UIADD3 URZ, URZ, URZ, URZ ;  /* 0x0000003f3f3ff290 */ /* 0x000fe4000fffe03f */
[----:B------:R-:W-:Y:S01]  /*ce50*/  @!P1 IMAD.MOV.U32 R6, RZ, RZ, c[0x0][0x20c] ;  /* 0x00008300ff069624 */ /* 0x000fe200078e00ff */
[C---:B--2---:R-:W-:Y:S02]  /*ce60*/  LOP3.LUT P2, RZ, R0.reuse, 0x200, RZ, 0xc0, !PT ;  /* 0x0000020000ff7812 */ /* 0x044fe4000784c0ff */
[C---:B------:R-:W-:Y:S02]  /*ce70*/  LOP3.LUT P6, RZ, R0.reuse, 0x100, RZ, 0xc0, !PT ;  /* 0x0000010000ff7812 */ /* 0x040fe400078cc0ff */
[C---:B------:R-:W-:Y:S01]  /*ce80*/  LOP3.LUT P5, RZ, R0.reuse, 0x80, RZ, 0xc0, !PT ;  /* 0x0000008000ff7812 */ /* 0x040fe200078ac0ff */
[C---:B---3--:R-:W-:Y:S01]  /*ce90*/  IMAD.WIDE.U32 R4, R7.reuse, c[0x0][0x208], RZ ;  /* 0x0000820007047a25 */ /* 0x048fe200078e00ff */
[----:B------:R-:W-:Y:S02]  /*cea0*/  LOP3.LUT P4, RZ, R0, 0x40, RZ, 0xc0, !PT ;  /* 0x0000004000ff7812 */ /* 0x000fe4000788c0ff */
[----:B------:R-:W-:Y:S05]  /*ceb0*/  SHF.R.S32.HI R0, RZ, 0x1f, R7 ;  /* 0x0000001fff007819 */ /* 0x000fea0000011407 */
[----:B------:R-:W-:Y:S04]  /*cec0*/  IMAD R0, R0, c[0x0][0x208], RZ ;  /* 0x0000820000007a24 */ /* 0x000fe800078e02ff */
[----:B------:R-:W-:Y:S01]  /*ced0*/  IMAD R0, R7, c[0x0][0x20c], R0 ;  /* 0x0000830007007a24 */ /* 0x000fe200078e0200 */
[----:B----4-:R-:W-:Y:S03]  /*cee0*/  LDSM.16.M88.4 R176, [R14] ;  /* 0x000000000eb0783b */ /* 0x010fe60000000200 */
[----:B------:R-:W-:Y:S02]  /*cef0*/  IMAD.IADD R0, R5, 0x1, R0 ;  /* 0x0000000105007824 */ /* 0x000fe400078e0200 */
[----:B------:R-:W-:Y:S04]  /*cf00*/  IMAD.WIDE.U32 R4, R4, 0x30, RZ ;  /* 0x0000003004047825 */ /* 0x000fe800078e00ff */
[----:B------:R-:W-:Y:S02]  /*cf10*/  IMAD R3, R0, 0x30, RZ ;  /* 0x0000003000037824 */ /* 0x000fe400078e02ff */
[----:B------:R-:W-:Y:S02]  /*cf20*/  @!P1 IMAD.MOV.U32 R0, RZ, RZ, c[0x0][0x208] ;  /* 0x00008200ff009624 */ /* 0x000fe400078e00ff */
[----:B------:R-:W-:Y:S03]  /*cf30*/  IMAD.IADD R3, R5, 0x1, R3 ;  /* 0x0000000105037824 */ /* 0x000fe600078e0203 */
[CC--:B------:R-:W-:Y:S04]  /*cf40*/  @!P1 LEA R5, P0, R0.reuse, R4.reuse, 0x5 ;  /* 0x0000000400059211 */ /* 0x0c0fe800078028ff */
[----:B------:R-:W-:Y:S02]  /*cf50*/  @!P1 LEA.HI.X R6, R0, R3, R6, 0x5, P0 ;  /* 0x0000000300069211 */ /* 0x000fe400000f2c06 */
[----:B------:R-:W-:Y:S05]  /*cf60*/  IADD3 R0, P0, R10, R4, RZ ;  /* 0x000000040a007210 */ /* 0x000fea0007f1e0ff */
[----:B------:R-:W-:Y:S01]  /*cf70*/  IMAD.X R3, R3, 0x1, R9, P0 ;  /* 0x0000000103037824 */ /* 0x000fe200000e0609 */
[C---:B------:R-:W-:Y:S04]  /*cf80*/  LEA R12, P0, R0.reuse, c[0x0][0x1f8], 0x1 ;  /* 0x00007e00000c7a11 */ /* 0x040fe800078008ff */
[----:B------:R-:W-:Y:S02]  /*cf90*/  LEA.HI.X R13, R0, c[0x0][0x1fc], R3, 0x1, P0 ;  /* 0x00007f00000d7a11 */ /* 0x000fe400000f0c03 */
[----:B------:R-:W-:Y:S05]  /*cfa0*/  @!P1 IADD3 R0, P0, R5, R10, RZ ;  /* 0x0000000a05009210 */ /* 0x000fea0007f1e0ff */
[----:B------:R-:W-:Y:S01]  /*cfb0*/  @!P1 IMAD.X R3, R6, 0x1, R9, P0 ;  /* 0x0000000106039824 */ /* 0x000fe200000e0609 */
[C---:B------:R-:W-:Y:S01]  /*cfc0*/  @!P1 LEA R132, P0, R0.reuse, c[0x0][0x1f8], 0x1 ;  /* 0x00007e0000849a11 */ /* 0x040fe200078008ff */
[----:B------:R-:W1:Y:S03]  /*cfd0*/  LDSM.16.M88.4 R8, [R135] ;  /* 0x000000008708783b */ /* 0x000e660000000200 */
[----:B------:R-:W-:Y:S01]  /*cfe0*/  @!P1 LEA.HI.X R133, R0, c[0x0][0x1fc], R3, 0x1, P0 ;  /* 0x00007f0000859a11 */ /* 0x000fe200000f0c03 */
[----:B------:R-:W-:Y:S01]  /*cff0*/  IMAD.MOV.U32 R3, RZ, RZ, R7 ;  /* 0x000000ffff037224 */ /* 0x000fe200078e0007 */
[----:B------:R-:W-:Y:S01]  /*d000*/  @!PT LDS RZ, [RZ] ;  /* 0x00000000fffff984 */ /* 0x000fe20000000800 */
[----:B------:R-:W-:Y:S01]  /*d010*/  @!PT LDS RZ, [RZ] ;  /* 0x00000000fffff984 */ /* 0x000fe20000000800 */
[----:B------:R-:W-:Y:S01]  /*d020*/  @!PT LDS RZ, [RZ] ;  /* 0x00000000fffff984 */ /* 0x000fe20000000800 */
[----:B------:R2:W-:Y:S05]  /*d030*/  LDGSTS.E.BYPASS.LTC128B.128 [R20+0x4080], [R12.64], !P2 ;  /* 0x040800000c147fae */ /* 0x0005ea000d101d46 */
[----:B------:R2:W-:Y:S05]  /*d040*/  LDGSTS.E.BYPASS.LTC128B.128 [R20+0x5880], [R12.64+0x80], !P6 ;  /* 0x058800800c147fae */ /* 0x0005ea000f101d46 */
[----:B------:R2:W-:Y:S05]  /*d050*/  LDGSTS.E.BYPASS.LTC128B.128 [R20+0x7080], [R12.64+0x100], !P5 ;  /* 0x070801000c147fae */ /* 0x0005ea000e901d46 */
[----:B------:R2:W-:Y:S05]  /*d060*/  LDGSTS.E.BYPASS.LTC128B.128 [R20+0x8880], [R12.64+0x180], !P4 ;  /* 0x088801800c147fae */ /* 0x0005ea000e101d46 */
[----:B------:R3:W-:Y:S05]  /*d070*/  @!P1 LDGSTS.E.BYPASS.LTC128B.128 [R20+0x5080], [R132.64], !P2 ;  /* 0x0508000084149fae */ /* 0x0007ea000d101d46 */
[----:B------:R3:W-:Y:S05]  /*d080*/  @!P1 LDGSTS.E.BYPASS.LTC128B.128 [R20+0x6880], [R132.64+0x80], !P6 ;  /* 0x0688008084149fae */ /* 0x0007ea000f101d46 */
[----:B------:R3:W-:Y:S01]  /*d090*/  @!P1 LDGSTS.E.BYPASS.LTC128B.128 [R20+0x8080], [R132.64+0x100], !P5 ;  /* 0x0808010084149fae */ /* 0x0007e2000e901d46 */
[C---:B-1----:R-:W-:Y:S04]  /*d0a0*/  HMMA.16816.F32.BF16 R4, R160.reuse, R8, RZ ;  /* 0x00000008a004723c */ /* 0x042fe800000418ff */
[----:B------:R3:W-:Y:S05]  /*d0b0*/  @!P1 LDGSTS.E.BYPASS.LTC128B.128 [R20+0x9880], [R132.64+0x180], !P4 ;  /* 0x0988018084149fae */ /* 0x0007ea000e101d46 */
[----:B------:R-:W0:Y:S01]  /*d0c0*/  LDGDEPBAR ;  /* 0x00000000000079af */ /* 0x000e220000000000 */
[C---:B------:R-:W-:Y:S08]  /*d0d0*/  HMMA.16816.F32.BF16 R8, R160.reuse, R10, RZ ;  /* 0x0000000aa008723c */ /* 0x040ff000000418ff */
        /* <DEDUP_REMOVED lines=10> */
[C---:B------:R-:W-:Y:S01]  /*d180*/  HMMA.16816.F32.BF16 R20, R164.reuse, R176, R20 ;  /* 0x000000b0a414723c */ /* 0x040fe20000041814 */
[----:B------:R3:W5:Y:S07]  /*d190*/  LDL R177, [R1+0x14] ;  /* 0x0000140001b17983 */ /* 0x00076e0000100800 */
[----:B------:R-:W-:Y:S01]  /*d1a0*/  HMMA.16816.F32.BF16 R24, R164, R178, R24 ;  /* 0x000000b2a418723c */ /* 0x000fe20000041818 */
[----:B------:R-:W4:Y:S06]  /*d1b0*/  LDL R179, [R1+0x34] ;  /* 0x0000340001b37983 */ /* 0x000f2c0000100800 */
[----:B------:R-:W-:Y:S01]  /*d1c0*/  IMAD.MOV.U32 R178, RZ, RZ, R3 ;  /* 0x000000ffffb27224 */ /* 0x000fe200078e0003 */
        /* <DEDUP_REMOVED lines=35> */
[----:B------:R-:W2:Y:S02]  /*d400*/  LDSM.16.M88.4 R172, [R237+0x2000] ;  /* 0x00200000edac783b */ /* 0x000ea40000000200 */
[----:B----4-:R-:W-:Y:S05]  /*d410*/  ISETP.GT.AND P0, PT, R178, R179, PT ;  /* 0x000000b3b200720c */ /* 0x010fea0003f04270 */
        /* <DEDUP_REMOVED lines=84> */
[----:B------:R-:W-:Y:S04]  /*d960*/  DEPBAR.LE SB0, 0x0 ;  /* 0x000080000000791a */ /* 0x000fe80000000000 */
[----:B------:R-:W-:Y:S02]  /*d970*/  BAR.SYNC.DEFER_BLOCKING 0x0 ;  /* 0x0000000000007b1d */ /* 0x000fe40000010000 */
[C---:B-1----:R-:W-:Y:S08]  /*d980*/  HMMA.16816.F32.BF16 R12, R232.reuse, R168, R12 ;  /* 0x000000a8e80c723c */ /* 0x042ff0000004180c */
[C---:B------:R-:W-:Y:S08]  /*d990*/  HMMA.16816.F32.BF16 R16, R232.reuse, R170, R16 ;  /* 0x000000aae810723c */ /* 0x040ff00000041810 */
[C---:B--2---:R-:W-:Y:S08]  /*d9a0*/  HMMA.16816.F32.BF16 R20, R232.reuse, R172, R20 ;  /* 0x000000ace814723c */ /* 0x044ff00000041814 */
[----:B------:R-:W-:Y:S01]  /*d9b0*/  HMMA.16816.F32.BF16 R24, R232, R174, R24 ;  /* 0x000000aee818723c */ /* 0x000fe20000041818 */
[----:B------:R-:W-:Y:S07]  /*d9c0*/  @!UPT UIADD3 URZ, URZ, URZ, URZ ;  /* 0x0000003f3f3ff290 */ /* 0x000fee000fffe03f */
[----:B------:R-:W-:-:S11]  /*d9d0*/  @!P0 BRA `(.L_x_3033) ;  /* 0x000002b000008947 */ /* 0x000fd60003800000 */
[----:B---3--:R-:W2:Y:S04]  /*d9e0*/  LDL.64 R172, [R1+0x50] ;  /* 0x0000500001ac7983 */ /* 0x008ea80000100a00 */
[----:B------:R-:W3:Y:S04]  /*d9f0*/  LDL.64 R170, [R1+0x38] ;  /* 0x0000380001aa7983 */ /* 0x000ee80000100a00 */
[----:B------:R-:W4:Y:S04]  /*da00*/  LDL R176, [R1+0x18] ;  /* 0x0000180001b07983 */ /* 0x000f280000100800 */
        /* <DEDUP_REMOVED lines=40> */
.L_x_3033:
[----:B---3--:R-:W-:Y:S05]  /*dc90*/  BSYNC B0 ;  /* 0x0000000000007941 */ /* 0x008fea0003800000 */
.L_x_3032:
        /* <DEDUP_REMOVED lines=37> */
.L_x_3036:
[----:B------:R-:W-:Y:S04]  /*def0*/  MOV R169, c[0x0][0x32c] ;  /* 0x0000cb0000a97a02 */ /* 0x000fe80000000f00 */
[----:B------:R-:W-:Y:S11]  /*df00*/  ISETP.NE.AND P0, PT, R169, 0x1, PT ;  /* 0x00000001a900780c */ /* 0x000ff60003f05270 */
[----:B------:R-:W-:Y:S02]  /*df10*/  @!UPT UIADD3 URZ, URZ, URZ, URZ ;  /* 0x0000003f3f3ff290 */ /* 0x000fe4000fffe03f */
[----:B------:R-:W-:Y:S05]  /*df20*/  @P0 IMAD.HI.U32 R169, R133, c[0x0][0x330], RZ ;  /* 0x0000cc0085a90a27 */ /* 0x000fea00078e00ff */
[----:B------:R-:W-:Y:S02]  /*df30*/  @P0 SHF.R.U32.HI R133, RZ, c[0x0][0x334], R169 ;  /* 0x0000cd00ff850a19 */ /* 0x000fe400000116a9 */
.L_x_3037:
[----:B------:R-:W-:Y:S05]  /*df40*/  BSYNC B0 ;  /* 0x0000000000007941 */ /* 0x000fea0003800000 */
.L_x_3035:
[----:B------:R-:W-:Y:S04]  /*df50*/  IMAD.IADD R169, R0, 0x1, -R170 ;  /* 0x0000000100a97824 */ /* 0x000fe800078e0aaa */
[----:B------:R-:W-:Y:S05]  /*df60*/  IMAD R133, R133, c[0x0][0x32c], R169 ;  /* 0x0000cb0085857a24 */ /* 0x000fea00078e02a9 */
[----:B------:R-:W-:Y:S02]  /*df70*/  IMNMX R3, R3, R133, !PT ;  /* 0x0000008503037217 */ /* 0x000fe40007800200 */
[----:B------:R-:W-:Y:S04]  /*df80*/  IADD3 R133, R133, c[0x0][0x32c], RZ ;  /* 0x0000cb0085857a10 */ /* 0x000fe80007ffe0ff */
[----:B------:R-:W-:Y:S02]  /*df90*/  IMNMX R132, R132, R133, PT ;  /* 0x0000008584847217 */ /* 0x000fe40003800200 */
.L_x_3034:
        /* <DEDUP_REMOVED lines=84> */
.L_x_3040:
[----:B------:R-:W-:Y:S04]  /*e4e0*/  MOV R20, c[0x0][0x32c] ;  /* 0x0000cb0000147a02 */ /* 0x000fe80000000f00 */
[----:B------:R-:W-:Y:S11]  /*e4f0*/  ISETP.NE.AND P0, PT, R20, 0x1, PT ;  /* 0x000000011400780c */ /* 0x000ff60003f05270 */
[----:B------:R-:W-:Y:S02]  /*e500*/  @!UPT UIADD3 URZ, URZ, URZ, URZ ;  /* 0x0000003f3f3ff290 */ /* 0x000fe4000fffe03f */
[----:B------:R-:W-:Y:S05]  /*e510*/  @P0 IMAD.HI.U32 R20, R5, c[0x0][0x330], RZ ;  /* 0x0000cc0005140a27 */ /* 0x000fea00078e00ff */
[----:B------:R-:W-:Y:S02]  /*e520*/  @P0 SHF.R.U32.HI R5, RZ, c[0x0][0x334], R20 ;  /* 0x0000cd00ff050a19 */ /* 0x000fe40000011614 */
.L_x_3041:
[----:B------:R-:W-:Y:S05]  /*e530*/  BSYNC B0 ;  /* 0x0000000000007941 */ /* 0x000fea0003800000 */
.L_x_3039:
[----:B------:R-:W2:Y:S02]  /*e540*/  LDL R20, [R1+0x30] ;  /* 0x0000300001147983 */ /* 0x000ea40000100800 */
[----:B--2---:R-:W-:Y:S04]  /*e550*/  IMAD.IADD R0, R0, 0x1, -R20 ;  /* 0x0000000100007824 */ /* 0x004fe800078e0a14 */
[----:B------:R-:W-:Y:S05]  /*e560*/  IMAD R0, R5, c[0x0][0x32c], R0 ;  /* 0x0000cb0005007a24 */ /* 0x000fea00078e0200 */
[----:B------:R-:W-:Y:S02]  /*e570*/  IMNMX R3, R3, R0, !PT ;  /* 0x0000000003037217 */ /* 0x000fe40007800200 */
[----:B------:R-:W-:Y:S04]  /*e580*/  IADD3 R0, R0, c[0x0][0x32c], RZ ;  /* 0x0000cb0000007a10 */ /* 0x000fe80007ffe0ff */
[----:B------:R-:W-:Y:S02]  /*e590*/  IMNMX R4, R4, R0, PT ;  /* 0x0000000004047217 */ /* 0x000fe40003800200 */
.L_x_3038:
        /* <DEDUP_REMOVED lines=37> */
[--C-:B------:R-:W-:Y:S01]  /*e7f0*/  FFMA.FTZ R17, R17, c[0x0][0x2d0], -R2.reuse ;  /* 0x0000b40011117a23 */ /* 0x100fe20000010802 */
[----:B------:R-:W-:Y:S01]  /*e800*/  MOV R170, R179 ;  /* 0x000000b300aa7202 */ /* 0x000fe20000000f00 */
[--C-:B------:R-:W-:Y:S01]  /*e810*/  FFMA.FTZ R179, R16, c[0x0][0x2d0], -R2.reuse ;  /* 0x0000b40010b37a23 */ /* 0x100fe20000010802 */
[----:B------:R-:W-:Y:S01]  /*e820*/  ISETP.LT.OR P0, PT, R4, 0x2, P0 ;  /* 0x000000020400780c */ /* 0x000fe20000701670 */
[--C-:B------:R-:W-:Y:S01]  /*e830*/  FFMA.FTZ R12, R12, c[0x0][0x2d0], -R2.reuse ;  /* 0x0000b4000c0c7a23 */ /* 0x100fe20000010802 */
[----:B------:R-:W-:Y:S01]  /*e840*/  MOV R16, R178 ;  /* 0x000000b200107202 */ /* 0x000fe20000000f00 */
[--C-:B------:R-:W-:Y:S01]  /*e850*/  FFMA.FTZ R9, R9, c[0x0][0x2d0], -R2.reuse ;  /* 0x0000b40009097a23 */ /* 0x100fe20000010802 */
[----:B------:R-:W-:Y:S01]  /*e860*/  FSEL R7, R7, -INF , !P0 ;  /* 0xff80000007077808 */ /* 0x000fe20004000000 */
[----:B------:R-:W-:Y:S01]  /*e870*/  FFMA.FTZ R8, R8, c[0x0][0x2d0], -R2 ;  /* 0x0000b40008087a23 */ /* 0x000fe20000010802 */
[----:B------:R-:W-:Y:S01]  /*e880*/  LOP3.LUT P0, RZ, R177, 0x4, RZ, 0xc0, !PT ;  /* 0x00000004b1ff7812 */ /* 0x000fe2000780c0ff */
[----:B------:R-:W3:Y:S03]  /*e890*/  MUFU.EX2 R2, R0 ;  /* 0x0000000000027308 */ /* 0x000ee60000000800 */
[----:B------:R-:W-:Y:S04]  /*e8a0*/  ISETP.GT.AND P0, PT, R3, 0x8, !P0 ;  /* 0x000000080300780c */ /* 0x000fe80004704270 */
[----:B------:R-:W-:Y:S04]  /*e8b0*/  ISETP.LT.OR P0, PT, R4, 0x9, P0 ;  /* 0x000000090400780c */ /* 0x000fe80000701670 */
[----:B------:R-:W-:Y:S02]  /*e8c0*/  FSEL R10, R10, -INF , !P0 ;  /* 0xff8000000a0a7808 */ /* 0x000fe40004000000 */
[----:B------:R-:W-:Y:S04]  /*e8d0*/  LOP3.LUT P0, RZ, R177, 0x2, RZ, 0xc0, !PT ;  /* 0x00000002b1ff7812 */ /* 0x000fe8000780c0ff */
[----:B------:R-:W-:Y:S04]  /*e8e0*/  ISETP.GT.AND P0, PT, R3, 0x9, !P0 ;  /* 0x000000090300780c */ /* 0x000fe80004704270 */
[----:B------:R-:W-:Y:S01]  /*e8f0*/  ISETP.LT.OR P0, PT, R4, 0xa, P0 ;  /* 0x0000000a0400780c */ /* 0x000fe20000701670 */
[C---:B---3--:R-:W-:Y:S03]  /*e900*/  FMUL.FTZ R28, R2.reuse, R28 ;  /* 0x0000001c021c7220 */ /* 0x048fe60000410000 */
        /* <DEDUP_REMOVED lines=39> */
[C---:B------:R-:W-:Y:S02]  /*eb80*/  FMUL.FTZ R61, R2.reuse, R61 ;  /* 0x0000003d023d7220 */ /* 0x040fe40000410000 */
        /* <DEDUP_REMOVED lines=43> */
[----:B------:R-:W-:Y:S01]  /*ee40*/  MOV R27, R25 ;  /* 0x00000019001b7202 */ /* 0x000fe20000000f00 */
        /* <DEDUP_REMOVED lines=20> */
[----:B------:R-:W-:Y:S01]  /*ef90*/  FMUL.FTZ R13, R2, R149 ;  /* 0x00000095020d7220 */ /* 0x000fe20000410000 */
[----:B------:R-:W-:Y:S01]  /*efa0*/  MOV R149, R11 ;  /* 0x0000000b00957202 */ /* 0x000fe20000000f00 */
        /* <DEDUP_REMOVED lines=44> */
[C---:B------:R-:W-:Y:S01]  /*f270*/  FMUL.FTZ R10, R0.reuse, R154 ;  /* 0x0000009a000a7220 */ /* 0x040fe20000410000 */
[----:B------:R-:W-:Y:S01]  /*f280*/  MOV R154, R27 ;  /* 0x0000001b009a7202 */ /* 0x000fe20000000f00 */
[C---:B------:R-:W-:Y:S02]  /*f290*/  FMUL.FTZ R27, R0.reuse, R139 ;  /* 0x0000008b001b7220 */ /* 0x040fe40000410000 */
[C---:B------:R-:W-:Y:S02]  /*f2a0*/  FMUL.FTZ R22, R0.reuse, R142 ;  /* 0x0000008e00167220 */ /* 0x040fe40000410000 */
[C---:B------:R-:W-:Y:S02]  /*f2b0*/  FMUL.FTZ R23, R0.reuse, R143 ;  /* 0x0000008f00177220 */ /* 0x040fe40000410000 */
[C---:B--2---:R-:W-:Y:S01]  /*f2c0*/  FMUL.FTZ R6, R0.reuse, R158 ;  /* 0x0000009e00067220 */ /* 0x044fe20000410000 */
        /* <DEDUP_REMOVED lines=274> */
.L_x_3031:
[----:B------:R-:W-:Y:S02]  /*103f0*/  MOV R7, 0x1f ;  /* 0x0000001f00077802 */ /* 0x000fe40000000f00 */
[----:B------:R-:W-:Y:S01]  /*10400*/  MOV R6, 0xffffffff ;  /* 0xffffffff00067802 */ /* 0x000fe20000000f00 */
[----:B------:R-:W-:Y:S05]  /*10410*/  BRA.DIV ~URZ, `(.L_x_3043) ;  /* 0x00005e327f007947 */ /* 0x000fea000b800000 */
[----:B------:R-:W3:Y:S04]  /*10420*/  LDL R2, [R1+0x28] ;  /* 0x0000280001027983 */ /* 0x000ee80000100800 */
[----:B--23--:R2:W3:Y:S02]  /*10430*/  SHFL.BFLY PT, R0, R2, 0x2, 0x1f ;  /* 0x0c401f0002007f89 */ /* 0x00c4e400000e0000 */
.L_x_3110:
        /* <DEDUP_REMOVED lines=9> */
.L_x_3111:
        /* <DEDUP_REMOVED lines=149> */
.L_x_2992:
        /* <DEDUP_REMOVED lines=19> */
.L_x_3046:
[----:B---3--:R-:W-:Y:S05]  /*10f50*/  BSYNC B0 ;  /* 0x0000000000007941 */ /* 0x008fea0003800000 */
.L_x_3045:
        /* <DEDUP_REMOVED lines=172> */
.L_x_3049:
        /* <DEDUP_REMOVED lines=127> */
.L_x_3112:
[----:B------:R-:W-:Y:S05]  /*12210*/  BRA.DIV ~URZ, `(.L_x_3052) ;  /* 0x000042127f007947 */ /* 0x000fea000b800000 */
[----:B------:R4:W2:Y:S02]  /*12220*/  SHFL.IDX PT, R0, R15, RZ, 0x181f ;  /* 0x00181fff0f007589 */ /* 0x0008a400000e0000 */
.L_x_3113:
        /* <DEDUP_REMOVED lines=23> */
.L_x_3054:
[----:B------:R-:W-:Y:S05]  /*123a0*/  BSYNC B0 ;  /* 0x0000000000007941 */ /* 0x000fea0003800000 */
.L_x_3053:
[----:B------:R-:W-:Y:S05]  /*123b0*/  BRA.DIV ~URZ, `(.L_x_3055) ;  /* 0x000040d27f007947 */ /* 0x000fea000b800000 */
[----:B---3--:R3:W4:Y:S04]  /*123c0*/  SHFL.IDX PT, R10, R14, 0x1, 0x181f ;  /* 0x00381f000e0a7f89 */ /* 0x00872800000e0000 */
[----:B--2---:R3:W2:Y:S02]  /*123d0*/  SHFL.IDX PT, R0, R15, 0x1, 0x181f ;  /* 0x00381f000f007f89 */ /* 0x0046a400000e0000 */
.L_x_3114:
        /* <DEDUP_REMOVED lines=20> */
.L_x_3057:
[----:B------:R-:W-:Y:S05]  /*12520*/  BSYNC B0 ;  /* 0x0000000000007941 */ /* 0x000fea0003800000 */
.L_x_3056:
[----:B------:R-:W-:Y:S05]  /*12530*/  BRA.DIV ~URZ, `(.L_x_3058) ;  /* 0x000040127f007947 */ /* 0x000fea000b800000 */
[----:B----4-:R4:W1:Y:S02]  /*12540*/  SHFL.IDX PT, R10, R14, 0x2, 0x181f ;  /* 0x00581f000e0a7f89 */ /* 0x01086400000e0000 */
.L_x_3115:
[----:B------:R-:W-:Y:S05]  /*12550*/  BRA.DIV ~URZ, `(.L_x_3059) ;  /* 0x000040627f007947 */ /* 0x000fea000b800000 */
[----:B--2---:R2:W3:Y:S02]  /*12560*/  SHFL.IDX PT, R0, R15, 0x2, 0x181f ;  /* 0x00581f000f007f89 */ /* 0x0044e400000e0000 */
.L_x_3116:
        /* <DEDUP_REMOVED lines=20> */
.L_x_3061:
[----:B------:R-:W-:Y:S05]  /*126b0*/  BSYNC B0 ;  /* 0x0000000000007941 */ /* 0x000fea0003800000 */
.L_x_3060:
[----:B------:R-:W-:Y:S05]  /*126c0*/  BRA.DIV ~URZ, `(.L_x_3062) ;  /* 0x00003f527f007947 */ /* 0x000fea000b800000 */
[----:B-1----:R1:W2:Y:S04]  /*126d0*/  SHFL.IDX PT, R8, R14, 0x3, 0x181f ;  /* 0x00781f000e087f89 */ /* 0x0022a800000e0000 */
[----:B---3--:R1:W3:Y:S02]  /*126e0*/  SHFL.IDX PT, R0, R15, 0x3, 0x181f ;  /* 0x00781f000f007f89 */ /* 0x0082e400000e0000 */
.L_x_3117:
        /* <DEDUP_REMOVED lines=21> */
.L_x_3050:
        /* <DEDUP_REMOVED lines=35> */
.L_x_3118:
[----:B------:R-:W-:Y:S05]  /*12a70*/  BRA.DIV ~URZ, `(.L_x_3065) ;  /* 0x00003cd27f007947 */ /* 0x000fea000b800000 */
[----:B------:R3:W4:Y:S02]  /*12a80*/  SHFL.IDX PT, R0, R14, RZ, 0x1c1f ;  /* 0x001c1fff0e007589 */ /* 0x00072400000e0000 */
.L_x_3119:
        /* <DEDUP_REMOVED lines=194> */
.L_x_3067:
[----:B------:R-:W-:Y:S05]  /*136b0*/  BSYNC B0 ;  /* 0x0000000000007941 */ /* 0x000fea0003800000 */
.L_x_3066:
[----:B------:R-:W-:Y:S05]  /*136c0*/  BRA.DIV ~URZ, `(.L_x_3068) ;  /* 0x000030e27f007947 */ /* 0x000fea000b800000 */
[----:B--2---:R2:W1:Y:S04]  /*136d0*/  SHFL.IDX PT, R4, R12, 0x1, 0x1c1f ;  /* 0x003c1f000c047f89 */ /* 0x00446800000e0000 */
[----:B----4-:R2:W4:Y:S02]  /*136e0*/  SHFL.IDX PT, R0, R14, 0x1, 0x1c1f ;  /* 0x003c1f000e007f89 */ /* 0x01052400000e0000 */
.L_x_3120:
        /* <DEDUP_REMOVED lines=136> */
.L_x_3048:
        /* <DEDUP_REMOVED lines=20> */
.L_x_3069:
        /* <DEDUP_REMOVED lines=58> */
.L_x_3071:
[----:B------:R-:W-:Y:S05]  /*14450*/  BSYNC B0 ;  /* 0x0000000000007941 */ /* 0x000fea0003800000 */
.L_x_3070:
        /* <DEDUP_REMOVED lines=47> */
.L_x_3121:
[----:B------:R-:W-:Y:S05]  /*14750*/  BRA.DIV ~URZ, `(.L_x_3073) ;  /* 0x000021827f007947 */ /* 0x000fea000b800000 */
[----:B------:R3:W4:Y:S02]  /*14760*/  SHFL.IDX PT, R0, R15, RZ, 0x181f ;  /* 0x00181fff0f007589 */ /* 0x00072400000e0000 */
.L_x_3122:
        /* <DEDUP_REMOVED lines=24> */
.L_x_3075:
[----:B------:R-:W-:Y:S05]  /*148f0*/  BSYNC B0 ;  /* 0x0000000000007941 */ /* 0x000fea0003800000 */
.L_x_3074:
[----:B------:R-:W-:Y:S05]  /*14900*/  BRA.DIV ~URZ, `(.L_x_3076) ;  /* 0x000020327f007947 */ /* 0x000fea000b800000 */
[----:B--2---:R2:W1:Y:S04]  /*14910*/  SHFL.IDX PT, R10, R12, 0x1, 0x181f ;  /* 0x00381f000c0a7f89 */ /* 0x00446800000e0000 */
[----:B----4-:R2:W4:Y:S02]  /*14920*/  SHFL.IDX PT, R0, R15, 0x1, 0x181f ;  /* 0x00381f000f007f89 */ /* 0x01052400000e0000 */
.L_x_3123:
        /* <DEDUP_REMOVED lines=20> */
.L_x_3078:
[----:B------:R-:W-:Y:S05]  /*14a70*/  BSYNC B0 ;  /* 0x0000000000007941 */ /* 0x000fea0003800000 */
.L_x_3077:
[----:B------:R-:W-:Y:S05]  /*14a80*/  BRA.DIV ~URZ, `(.L_x_3079) ;  /* 0x00001f727f007947 */ /* 0x000fea000b800000 */
[----:B-1----:R1:W2:Y:S02]  /*14a90*/  SHFL.IDX PT, R10, R12, 0x2, 0x181f ;  /* 0x00581f000c0a7f89 */ /* 0x0022a400000e0000 */
.L_x_3124:
[----:B------:R-:W-:Y:S05]  /*14aa0*/  BRA.DIV ~URZ, `(.L_x_3080) ;  /* 0x00001fc27f007947 */ /* 0x000fea000b800000 */
[----:B----4-:R4:W1:Y:S02]  /*14ab0*/  SHFL.IDX PT, R0, R15, 0x2, 0x181f ;  /* 0x00581f000f007f89 */ /* 0x01086400000e0000 */
.L_x_3125:
        /* <DEDUP_REMOVED lines=20> */
.L_x_3082:
[----:B------:R-:W-:Y:S05]  /*14c00*/  BSYNC B0 ;  /* 0x0000000000007941 */ /* 0x000fea0003800000 */
.L_x_3081:
[----:B------:R-:W-:Y:S05]  /*14c10*/  BRA.DIV ~URZ, `(.L_x_3083) ;  /* 0x00001eb27f007947 */ /* 0x000fea000b800000 */
[----:B--2---:R2:W3:Y:S04]  /*14c20*/  SHFL.IDX PT, R10, R12, 0x3, 0x181f ;  /* 0x00781f000c0a7f89 */ /* 0x0044e800000e0000 */
[----:B-1----:R2:W1:Y:S02]  /*14c30*/  SHFL.IDX PT, R0, R15, 0x3, 0x181f ;  /* 0x00781f000f007f89 */ /* 0x00246400000e0000 */
.L_x_3126:
        /* <DEDUP_REMOVED lines=19> */
.L_x_3063:
[----:B------:R-:W-:Y:S05]  /*14d70*/  BSYNC B1 ;  /* 0x0000000000017941 */ /* 0x000fea0003800000 */
.L_x_3047:
        /* <DEDUP_REMOVED lines=15> */
.L_x_3127:
[----:B------:R-:W-:Y:S05]  /*14e70*/  BRA.DIV ~URZ, `(.L_x_3086) ;  /* 0x00001d827f007947 */ /* 0x000fea000b800000 */
[----:B------:R3:W4:Y:S02]  /*14e80*/  SHFL.IDX PT, R8, R111, 0x1, 0x1f ;  /* 0x00201f006f087f89 */ /* 0x00072400000e0000 */
.L_x_3128:
        /* <DEDUP_REMOVED lines=19> */
.L_x_3129:
        /* <DEDUP_REMOVED lines=16> */
.L_x_3130:
[----:B---3--:R-:W-:Y:S01]  /*150c0*/  IMAD R0, R0, c[0x0][0x538], RZ ;  /* 0x00014e0000007a24 */ /* 0x008fe200078e02ff */
[----:B------:R-:W-:Y:S04]  /*150d0*/  BSSY B1, `(.L_x_3089) ;  /* 0x00000cf000017945 */ /* 0x000fe80003800000 */
[----:B----4-:R-:W-:-:S04]  /*150e0*/  IADD3 R8, R0, R8, RZ ;  /* 0x0000000800087210 */ /* 0x010fc80007ffe0ff */
[----:B--2---:R-:W-:-:S13]  /*150f0*/  ISETP.GT.AND P0, PT, R8, R9, PT ;  /* 0x000000090800720c */ /* 0x004fda0003f04270 */
[----:B------:R-:W-:Y:S05]  /*15100*/  @P0 BRA `(.L_x_3090) ;  /* 0x0000025000000947 */ /* 0x000fea0003800000 */
.L_x_3094:
        /* <DEDUP_REMOVED lines=17> */
.L_x_3131:
        /* <DEDUP_REMOVED lines=16> */
.L_x_3132:
[----:B--2---:R-:W-:-:S05]  /*15320*/  IMAD R0, R0, c[0x0][0x538], RZ ;  /* 0x00014e0000007a24 */ /* 0x004fca00078e02ff */
[----:B------:R-:W-:-:S04]  /*15330*/  IADD3 R8, R0, R8, RZ ;  /* 0x0000000800087210 */ /* 0x000fc80007ffe0ff */
[----:B------:R-:W-:-:S13]  /*15340*/  ISETP.GT.AND P0, PT, R8, R9, PT ;  /* 0x000000090800720c */ /* 0x000fda0003f04270 */
[----:B-1----:R-:W-:Y:S05]  /*15350*/  @!P0 BRA `(.L_x_3094) ;  /* 0xfffffdb000008947 */ /* 0x002fea000383ffff */
.L_x_3090:
[----:B------:R-:W-:-:S05]  /*15360*/  IADD3 R11, -R0, R8, RZ ;  /* 0x00000008000b7210 */ /* 0x000fca0007ffe1ff */
[----:B------:R-:W-:-:S05]  /*15370*/  IMAD R0, R4, c[0x0][0x538], R11 ;  /* 0x00014e0004007a24 */ /* 0x000fca00078e020b */
[----:B------:R-:W-:Y:S01]  /*15380*/  ISETP.GT.AND P0, PT, R0, R9, PT ;  /* 0x000000090000720c */ /* 0x000fe20003f04270 */
[----:B------:R-:W-:-:S12]  /*15390*/  BRA.DIV ~URZ, `(.L_x_3095) ;  /* 0x00001ca27f007947 */ /* 0x000fd8000b800000 */
[----:B------:R-:W-:-:S03]  /*153a0*/  VOTE.ANY R10, PT, !P0 ;  /* 0x00000000000a7806 */ /* 0x000fc600040e0100 */
.L_x_3133:
[----:B------:R-:W2:Y:S01]  /*153b0*/  LDL.LU R0, [R1+0x7c] ;  /* 0x00007c0001007983 */ /* 0x000ea20000300800 */
[----:B------:R-:W2:Y:S02]  /*153c0*/  POPC R8, R10 ;  /* 0x0000000a00087309 */ /* 0x000ea40000000000 */
[----:B--2---:R-:W-:-:S05]  /*153d0*/  IADD3 R0, R8, R0, RZ ;  /* 0x0000000008007210 */ /* 0x004fca0007ffe0ff */
[----:B------:R2:W-:Y:S01]  /*153e0*/  STL [R1+0x7c], R0 ;  /* 0x00007c0001007387 */ /* 0x0005e20000100800 */
[----:B------:R-:W-:Y:S05]  /*153f0*/  BRA.DIV ~URZ, `(.L_x_3096) ;  /* 0x00001c927f007947 */ /* 0x000fea000b800000 */
[----:B------:R3:W4:Y:S04]  /*15400*/  SHFL.IDX PT, R12, R6, R8, 0x1f ;  /* 0x00001f08060c7589 */ /* 0x00072800000e0000 */
[----:B------:R3:W1:Y:S02]  /*15410*/  SHFL.IDX PT, R7, R7, R8, 0x1f ;  /* 0x00001f0807077589 */ /* 0x00066400000e0000 */
.L_x_3134:
[----:B------:R-:W-:Y:S01]  /*15420*/  ISETP.NE.AND P0, PT, R10, RZ, PT ;  /* 0x000000ff0a00720c */ /* 0x000fe20003f05270 */
[----:B------:R-:W-:-:S12]  /*15430*/  BSSY B0, `(.L_x_3097) ;  /* 0x0000005000007945 */ /* 0x000fd80003800000 */
[----:B------:R-:W-:Y:S05]  /*15440*/  @!P0 BRA `(.L_x_3098) ;  /* 0x0000003000008947 */ /* 0x000fea0003800000 */
[----:B------:R-:W-:Y:S01]  /*15450*/  IADD3 R3, R8, -0x1, RZ ;  /* 0xffffffff08037810 */ /* 0x000fe20007ffe0ff */
[----:B------:R-:W-:Y:S05]  /*15460*/  BRA.DIV ~URZ, `(.L_x_3099) ;  /* 0x00001cf27f007947 */ /* 0x000fea000b800000 */
[----:B------:R2:W3:Y:S02]  /*15470*/  SHFL.IDX PT, R13, R4, R3, 0x1f ;  /* 0x00001f03040d7589 */ /* 0x0004e400000e0000 */
.L_x_3098:
[----:B------:R-:W-:Y:S05]  /*15480*/  BSYNC B0 ;  /* 0x0000000000007941 */ /* 0x000fea0003800000 */
.L_x_3097:
        /* <DEDUP_REMOVED lines=68> */
.L_x_3101:
        /* <DEDUP_REMOVED lines=69> */
.L_x_3102:
[----:B------:R-:W-:Y:S05]  /*15d20*/  BSYNC B0 ;  /* 0x0000000000007941 */ /* 0x000fea0003800000 */
.L_x_3100:
[----:B------:R-:W-:-:S04]  /*15d30*/  LOP3.LUT R2, RZ, R2, RZ, 0x33, !PT ;  /* 0x00000002ff027212 */ /* 0x000fc800078e33ff */
[----:B-1----:R-:W-:-:S05]  /*15d40*/  IADD3 R0, R2, R12, RZ ;  /* 0x0000000c02007210 */ /* 0x002fca0007ffe0ff */
[----:B------:R1:W-:Y:S01]  /*15d50*/  STL [R1+0x74], R0 ;  /* 0x0000740001007387 */ /* 0x0003e20000100800 */
[----:B------:R-:W-:Y:S05]  /*15d60*/  BRA `(.L_x_3103) ;  /* 0x0000005000007947 */ /* 0x000fea0003800000 */
.L_x_3091:
[----:B------:R-:W-:Y:S01]  /*15d70*/  MOV R0, c[0x0][0x53c] ;  /* 0x00014f0000007a02 */ /* 0x000fe20000000f00 */
[----:B------:R2:W-:Y:S04]  /*15d80*/  STL [R1+0x70], R9 ;  /* 0x0000700901007387 */ /* 0x0005e80000100800 */
[----:B------:R2:W-:Y:S04]  /*15d90*/  STL [R1+0x74], RZ ;  /* 0x000074ff01007387 */ /* 0x0005e80000100800 */
[----:B------:R2:W-:Y:S04]  /*15da0*/  STL [R1+0x78], RZ ;  /* 0x000078ff01007387 */ /* 0x0005e80000100800 */
[----:B------:R2:W-:Y:S02]  /*15db0*/  STL [R1+0x7c], R0 ;  /* 0x00007c0001007387 */ /* 0x0005e40000100800 */
.L_x_3103:
[----:B------:R-:W-:Y:S05]  /*15dc0*/  BSYNC B1 ;  /* 0x0000000000017941 */ /* 0x000fea0003800000 */
.L_x_3089:
        /* <DEDUP_REMOVED lines=9> */
.L_x_3084:
[----:B--2---:R-:W2:Y:S02]  /*15e60*/  LDL R0, [R1+0x7c] ;  /* 0x00007c0001007983 */ /* 0x004ea40000100800 */
[----:B--2---:R-:W-:-:S13]  /*15e70*/  ISETP.GE.AND P0, PT, R0, c[0x0][0x53c], PT ;  /* 0x00014f0000007a0c */ /* 0x004fda0003f06270 */
[----:B-1----:R-:W-:Y:S01]  /*15e80*/  @P0 CALL.REL.NOINC `(.L_x_3104) ;  /* 0x0000001000000944 */ /* 0x002fe20003c00000 */
[----:B------:R-:W-:Y:S05]  /*15e90*/  BRA `(.L_x_3105) ;  /* 0xfffeb9f000007947 */ /* 0x000fea000383ffff */
.L_x_3104:
[----:B------:R-:W-:Y:S05]  /*15ea0*/  EXIT ;  /* 0x000000000000794d */ /* 0x000fea0003800000 */
.L_x_2967:
[----:B------:R-:W-:Y:S01]  /*15eb0*/  IMAD.MOV.U32 R0, RZ, RZ, R5 ;  /* 0x000000ffff007224 */ /* 0x000fe200078e0005 */
[----:B------:R-:W-:Y:S02]  /*15ec0*/  MOV R2, 0x1 ;  /* 0x0000000100027802 */ /* 0x000fe40000000f00 */
[----:B------:R-:W-:Y:S02]  /*15ed0*/  MOV R3, 0x15ef0 ;  /* 0x00015ef000037802 */ /* 0x000fe40000000f00 */
[----:B------:R-:W-:Y:S05]  /*15ee0*/  CALL.REL.NOINC `($__internal_62_$__cuda_sm70_shflsync_up_p) ;  /* 0x0000137000007944 */ /* 0x000fea0003c00000 */
[----:B------:R-:W-:Y:S01]  /*15ef0*/  MOV R0, R4 ;  /* 0x0000000400007202 */ /* 0x000fe20000000f00 */
[----:B------:R-:W-:Y:S05]  /*15f00*/  BRA `(.L_x_3106) ;  /* 0xfffea55000007947 */ /* 0x000fea000383ffff */
.L_x_2968:
[----:B------:R-:W-:Y:S01]  /*15f10*/  IMAD.MOV.U32 R0, RZ, RZ, R5 ;  /* 0x000000ffff007224 */ /* 0x000fe200078e0005 */
[----:B------:R-:W-:Y:S02]  /*15f20*/  MOV R2, 0x2 ;  /* 0x0000000200027802 */ /* 0x000fe40000000f00 */
[----:B------:R-:W-:Y:S02]  /*15f30*/  MOV R3, 0x15f50 ;  /* 0x00015f5000037802 */ /* 0x000fe40000000f00 */
[----:B------:R-:W-:Y:S05]  /*15f40*/  CALL.REL.NOINC `($__internal_62_$__cuda_sm70_shflsync_up_p) ;  /* 0x0000131000007944 */ /* 0x000fea0003c00000 */
[----:B------:R-:W-:Y:S01]  /*15f50*/  SEL R0, R4, RZ, P4 ;  /* 0x000000ff04007207 */ /* 0x000fe20002000000 */
[----:B------:R-:W-:Y:S01]  /*15f60*/  IMAD.MOV.U32 R2, RZ, RZ, 0x4 ;  /* 0x00000004ff027424 */ /* 0x000fe200078e00ff */
[----:B------:R-:W-:-:S03]  /*15f70*/  MOV R3, 0x15fa0 ;  /* 0x00015fa000037802 */ /* 0x000fc60000000f00 */
[----:B------:R-:W-:Y:S02]  /*15f80*/  IMAD.IADD R0, R5, 0x1, R0 ;  /* 0x0000000105007824 */ /* 0x000fe400078e0200 */
        /* <DEDUP_REMOVED lines=14> */
[----:B------:R-:W-:Y:S01]  /*16070*/  IMAD.IADD R4, R0, 0x1, R4 ;  /* 0x0000000100047824 */ /* 0x000fe200078e0204 */
[----:B------:R-:W-:-:S03]  /*16080*/  MOV R0, 0x1f ;  /* 0x0000001f00007802 */ /* 0x000fc60000000f00 */
[----:B------:R-:W-:Y:S02]  /*16090*/  IMAD.MOV.U32 R5, RZ, RZ, R4 ;  /* 0x000000ffff057224 */ /* 0x000fe400078e0004 */
[----:B------:R-:W-:Y:S05]  /*160a0*/  CALL.REL.NOINC `($__internal_61_$__cuda_sm70_shflsync_idx_p) ;  /* 0x0000116000007944 */ /* 0x000fea0003c00000 */
[----:B------:R-:W-:Y:S05]  /*160b0*/  BRA `(.L_x_3107) ;  /* 0xfffea4a000007947 */ /* 0x000fea000383ffff */
.L_x_2970:
[----:B------:R-:W-:Y:S02]  /*160c0*/  SEL R0, RZ, 0x1, P0 ;  /* 0x00000001ff007807 */ /* 0x000fe40000000000 */
[----:B------:R-:W-:Y:S02]  /*160d0*/  MOV R2, 0x160f0 ;  /* 0x000160f000027802 */ /* 0x000fe40000000f00 */
[----:B------:R-:W-:Y:S05]  /*160e0*/  CALL.REL.NOINC `($__internal_63_$__cuda_sm70_votesync_ballot) ;  /* 0x000011e000007944 */ /* 0x000fea0003c00000 */
[----:B------:R-:W-:Y:S01]  /*160f0*/  MOV R10, R0 ;  /* 0x00000000000a7202 */ /* 0x000fe20000000f00 */
[----:B------:R-:W-:Y:S05]  /*16100*/  BRA `(.L_x_3108) ;  /* 0xfffea4e000007947 */ /* 0x000fea000383ffff */
.L_x_2971:
[----:B------:R-:W-:Y:S01]  /*16110*/  IMAD.MOV.U32 R5, RZ, RZ, R9 ;  /* 0x000000ffff057224 */ /* 0x000fe200078e0009 */
[----:B------:R-:W-:Y:S01]  /*16120*/  MOV R3, R6 ;  /* 0x0000000600037202 */ /* 0x000fe20000000f00 */
[----:B-1----:R-:W-:Y:S01]  /*16130*/  IMAD.MOV.U32 R0, RZ, RZ, 0x1f ;  /* 0x0000001fff007424 */ /* 0x002fe200078e00ff */
[----:B------:R-:W-:Y:S02]  /*16140*/  MOV R2, 0x16160 ;  /* 0x0001616000027802 */ /* 0x000fe40000000f00 */
[----:B------:R-:W-:Y:S05]  /*16150*/  CALL.REL.NOINC `($__internal_61_$__cuda_sm70_shflsync_idx_p) ;  /* 0x000010b000007944 */ /* 0x000fea0003c00000 */
[----:B------:R-:W-:Y:S01]  /*16160*/  IMAD.MOV.U32 R12, RZ, RZ, R0 ;  /* 0x000000ffff0c7224 */ /* 0x000fe200078e0000 */
[----:B------:R-:W-:Y:S01]  /*16170*/  MOV R5, R8 ;  /* 0x0000000800057202 */ /* 0x000fe20000000f00 */
[----:B------:R-:W-:Y:S01]  /*16180*/  IMAD.MOV.U32 R7, RZ, RZ, RZ ;  /* 0x000000ffff077224 */ /* 0x000fe200078e00ff */
[----:B------:R-:W-:Y:S01]  /*16190*/  MOV R3, R6 ;  /* 0x0000000600037202 */ /* 0x000fe20000000f00 */
[----:B------:R-:W-:Y:S01]  /*161a0*/  IMAD.MOV.U32 R0, RZ, RZ, 0x1f ;  /* 0x0000001fff007424 */ /* 0x000fe200078e00ff */
[----:B------:R-:W-:-:S02]  /*161b0*/  MOV R2, 0x161d0 ;  /* 0x000161d000027802 */ /* 0x000fc40000000f00 */
[----:B------:R-:W-:Y:S05]  /*161c0*/  CALL.REL.NOINC `($__internal_61_$__cuda_sm70_shflsync_idx_p) ;  /* 0x0000104000007944 */ /* 0x000fea0003c00000 */
[----:B------:R-:W-:Y:S01]  /*161d0*/  MOV R9, R0 ;  /* 0x0000000000097202 */ /* 0x000fe20000000f00 */
[----:B------:R-:W-:Y:S05]  /*161e0*/  BRA `(.L_x_3109) ;  /* 0xfffea47000007947 */ /* 0x000fea000383ffff */
.L_x_2974:
[----:B------:R-:W-:Y:S01]  /*161f0*/  IMAD.MOV.U32 R5, RZ, RZ, R4 ;  /* 0x000000ffff057224 */ /* 0x000fe200078e0004 */
[----:B-1----:R-:W-:-:S02]  /*16200*/  MOV R0, 0x1f ;  /* 0x0000001f00007802 */ /* 0x002fc40000000f00 */
[----:B------:R-:W-:Y:S02]  /*16210*/  MOV R2, 0x16230 ;  /* 0x0001623000027802 */ /* 0x000fe40000000f00 */
[----:B--234-:R-:W-:Y:S05]  /*16220*/  CALL.REL.NOINC `($__internal_61_$__cuda_sm70_shflsync_idx_p) ;  /* 0x00000fe000007944 */ /* 0x01cfea0003c00000 */
[----:B------:R-:W-:Y:S01]  /*16230*/  MOV R7, R0 ;  /* 0x0000000000077202 */ /* 0x000fe20000000f00 */
[----:B------:R-:W-:Y:S05]  /*16240*/  BRA `(.L_x_2973) ;  /* 0xfffea47000007947 */ /* 0x000fea000383ffff */
.L_x_3043:
[----:B------:R3:W5:Y:S01]  /*16250*/  LDL R2, [R1+0x28] ;  /* 0x0000280001027983 */ /* 0x0007620000100800 */
[----:B------:R-:W-:Y:S02]  /*16260*/  MOV R5, 0x2 ;  /* 0x0000000200057802 */ /* 0x000fe40000000f00 */
[----:B------:R-:W-:Y:S02]  /*16270*/  MOV R3, 0x16290 ;  /* 0x0001629000037802 */ /* 0x000fe40000000f00 */
[----:B-123-5:R-:W-:Y:S05]  /*16280*/  CALL.REL.NOINC `($__internal_60_$__cuda_sm70_shflsync_bfly_p) ;  /* 0x00000f3000007944 */ /* 0x02efea0003c00000 */
[----:B------:R-:W-:Y:S01]  /*16290*/  MOV R0, R5 ;  /* 0x0000000500007202 */ /* 0x000fe20000000f00 */
[----:B------:R-:W-:Y:S05]  /*162a0*/  BRA `(.L_x_3110) ;  /* 0xffffa19000007947 */ /* 0x000fea000383ffff */
.L_x_3044:
[----:B------:R-:W-:Y:S01]  /*162b0*/  IMAD.MOV.U32 R2, RZ, RZ, R0 ;  /* 0x000000ffff027224 */ /* 0x000fe200078e0000 */
[----:B------:R-:W-:Y:S02]  /*162c0*/  MOV R5, 0x1 ;  /* 0x0000000100057802 */ /* 0x000fe40000000f00 */
[----:B------:R-:W-:Y:S02]  /*162d0*/  MOV R3, 0x162f0 ;  /* 0x000162f000037802 */ /* 0x000fe40000000f00 */
[----:B-1----:R-:W-:Y:S05]  /*162e0*/  CALL.REL.NOINC `($__internal_60_$__cuda_sm70_shflsync_bfly_p) ;  /* 0x00000ed000007944 */ /* 0x002fea0003c00000 */
[----:B------:R1:W5:Y:S01]  /*162f0*/  LDL R2, [R1+0x2c] ;  /* 0x00002c0001027983 */ /* 0x0003620000100800 */
[----:B------:R-:W-:Y:S01]  /*16300*/  FADD.FTZ R0, R0, R5 ;  /* 0x0000000500007221 */ /* 0x000fe20000010000 */
[----:B------:R-:W-:-:S02]  /*16310*/  MOV R5, 0x2 ;  /* 0x0000000200057802 */ /* 0x000fc40000000f00 */
[----:B------:R-:W-:Y:S02]  /*16320*/  MOV R3, 0x16340 ;  /* 0x0001634000037802 */ /* 0x000fe40000000f00 */
[----:B-1---5:R-:W-:Y:S05]  /*16330*/  CALL.REL.NOINC `($__internal_60_$__cuda_sm70_shflsync_bfly_p) ;  /* 0x00000e8000007944 */ /* 0x022fea0003c00000 */
[----:B------:R-:W2:Y:S01]  /*16340*/  LDL.LU R2, [R1+0x2c] ;  /* 0x00002c0001027983 */ /* 0x000ea20000300800 */
[----:B------:R-:W-:Y:S01]  /*16350*/  MOV R3, 0x163a0 ;  /* 0x000163a000037802 */ /* 0x000fe20000000f00 */
[----:B--2---:R-:W-:Y:S01]  /*16360*/  FADD.FTZ R4, R2, R5 ;  /* 0x0000000502047221 */ /* 0x004fe20000010000 */
[----:B------:R-:W-:-:S04]  /*16370*/  MOV R5, 0x1 ;  /* 0x0000000100057802 */ /* 0x000fc80000000f00 */
[----:B------:R-:W-:Y:S02]  /*16380*/  MOV R2, R4 ;  /* 0x0000000400027202 */ /* 0x000fe40000000f00 */
[----:B------:R-:W-:Y:S05]  /*16390*/  CALL.REL.NOINC `($__internal_60_$__cuda_sm70_shflsync_bfly_p) ;  /* 0x00000e2000007944 */ /* 0x000fea0003c00000 */
[----:B------:R-:W-:Y:S01]  /*163a0*/  MOV R3, R5 ;  /* 0x0000000500037202 */ /* 0x000fe20000000f00 */
[----:B------:R-:W-:Y:S05]  /*163b0*/  BRA `(.L_x_3111) ;  /* 0xffffa11000007947 */ /* 0x000fea000383ffff */
.L_x_3051:
[----:B--234-:R-:W-:Y:S01]  /*163c0*/  IMAD.MOV.U32 R5, RZ, RZ, R14 ;  /* 0x000000ffff057224 */ /* 0x01cfe200078e000e */
[----:B------:R-:W-:Y:S01]  /*163d0*/  MOV R3, RZ ;  /* 0x000000ff00037202 */ /* 0x000fe20000000f00 */
[----:B------:R-:W-:Y:S01]  /*163e0*/  IMAD.MOV.U32 R0, RZ, RZ, 0x181f ;  /* 0x0000181fff007424 */ /* 0x000fe200078e00ff */
[----:B------:R-:W-:Y:S02]  /*163f0*/  MOV R2, 0x16410 ;  /* 0x0001641000027802 */ /* 0x000fe40000000f00 */
[----:B-1----:R-:W-:Y:S05]  /*16400*/  CALL.REL.NOINC `($__internal_61_$__cuda_sm70_shflsync_idx_p) ;  /* 0x00000e0000007944 */ /* 0x002fea0003c00000 */
[----:B------:R-:W-:Y:S01]  /*16410*/  MOV R10, R0 ;  /* 0x00000000000a7202 */ /* 0x000fe20000000f00 */
[----:B------:R-:W-:Y:S05]  /*16420*/  BRA `(.L_x_3112) ;  /* 0xffffbde000007947 */ /* 0x000fea000383ffff */
.L_x_3052:
[----:B------:R-:W-:Y:S01]  /*16430*/  IMAD.MOV.U32 R5, RZ, RZ, R15 ;  /* 0x000000ffff057224 */ /* 0x000fe200078e000f */
[----:B------:R-:W-:Y:S01]  /*16440*/  MOV R3, RZ ;  /* 0x000000ff00037202 */ /* 0x000fe20000000f00 */
[----:B------:R-:W-:Y:S01]  /*16450*/  IMAD.MOV.U32 R0, RZ, RZ, 0x181f ;  /* 0x0000181fff007424 */ /* 0x000fe200078e00ff */
[----:B------:R-:W-:Y:S02]  /*16460*/  MOV R2, 0x16480 ;  /* 0x0001648000027802 */ /* 0x000fe40000000f00 */
[----:B-123--:R-:W-:Y:S05]  /*16470*/  CALL.REL.NOINC `($__internal_61_$__cuda_sm70_shflsync_idx_p) ;  /* 0x00000d9000007944 */ /* 0x00efea0003c00000 */
[----:B------:R-:W-:Y:S05]  /*16480*/  BRA `(.L_x_3113) ;  /* 0xffffbda000007947 */ /* 0x000fea000383ffff */
.L_x_3055:
[----:B-1----:R-:W-:Y:S01]  /*16490*/  IMAD.MOV.U32 R5, RZ, RZ, R14 ;  /* 0x000000ffff057224 */ /* 0x002fe200078e000e */
[----:B------:R-:W-:Y:S01]  /*164a0*/  MOV R3, 0x1 ;  /* 0x0000000100037802 */ /* 0x000fe20000000f00 */
[----:B--2---:R-:W-:Y:S01]  /*164b0*/  IMAD.MOV.U32 R0, RZ, RZ, 0x181f ;  /* 0x0000181fff007424 */ /* 0x004fe200078e00ff */
[----:B------:R-:W-:-:S02]  /*164c0*/  MOV R2, 0x164e0 ;  /* 0x000164e000027802 */ /* 0x000fc40000000f00 */
[----:B---34-:R-:W-:Y:S05]  /*164d0*/  CALL.REL.NOINC `($__internal_61_$__cuda_sm70_shflsync_idx_p) ;  /* 0x00000d3000007944 */ /* 0x018fea0003c00000 */
[----:B------:R-:W-:Y:S01]  /*164e0*/  IMAD.MOV.U32 R10, RZ, RZ, R0 ;  /* 0x000000ffff0a7224 */ /* 0x000fe200078e0000 */
[----:B------:R-:W-:Y:S01]  /*164f0*/  MOV R3, 0x1 ;  /* 0x0000000100037802 */ /* 0x000fe20000000f00 */
[----:B------:R-:W-:Y:S01]  /*16500*/  IMAD.MOV.U32 R5, RZ, RZ, R15 ;  /* 0x000000ffff057224 */ /* 0x000fe200078e000f */
[----:B------:R-:W-:-:S02]  /*16510*/  MOV R0, 0x181f ;  /* 0x0000181f00007802 */ /* 0x000fc40000000f00 */
[----:B------:R-:W-:Y:S02]  /*16520*/  MOV R2, 0x16540 ;  /* 0x0001654000027802 */ /* 0x000fe40000000f00 */
[----:B------:R-:W-:Y:S05]  /*16530*/  CALL.REL.NOINC `($__internal_61_$__cuda_sm70_shflsync_idx_p) ;  /* 0x00000cd000007944 */ /* 0x000fea0003c00000 */
[----:B------:R-:W-:Y:S05]  /*16540*/  BRA `(.L_x_3114) ;  /* 0xffffbe9000007947 */ /* 0x000fea000383ffff */
.L_x_3058:
[----:B-1----:R-:W-:Y:S01]  /*16550*/  IMAD.MOV.U32 R5, RZ, RZ, R14 ;  /* 0x000000ffff057224 */ /* 0x002fe200078e000e */
[----:B------:R-:W-:Y:S01]  /*16560*/  MOV R3, 0x2 ;  /* 0x0000000200037802 */ /* 0x000fe20000000f00 */
[----:B--2---:R-:W-:Y:S01]  /*16570*/  IMAD.MOV.U32 R0, RZ, RZ, 0x181f ;  /* 0x0000181fff007424 */ /* 0x004fe200078e00ff */
[----:B------:R-:W-:Y:S02]  /*16580*/  MOV R2, 0x165a0 ;  /* 0x000165a000027802 */ /* 0x000fe40000000f00 */
[----:B---34-:R-:W-:Y:S05]  /*16590*/  CALL.REL.NOINC `($__internal_61_$__cuda_sm70_shflsync_idx_p) ;  /* 0x00000c7000007944 */ /* 0x018fea0003c00000 */
[----:B------:R-:W-:Y:S01]  /*165a0*/  MOV R10, R0 ;  /* 0x00000000000a7202 */ /* 0x000fe20000000f00 */
[----:B------:R-:W-:Y:S05]  /*165b0*/  BRA `(.L_x_3115) ;  /* 0xffffbf9000007947 */ /* 0x000fea000383ffff */
.L_x_3059:
[----:B-1----:R-:W-:Y:S01]  /*165c0*/  IMAD.MOV.U32 R5, RZ, RZ, R15 ;  /* 0x000000ffff057224 */ /* 0x002fe200078e000f */
[----:B------:R-:W-:Y:S01]  /*165d0*/  MOV R3, 0x2 ;  /* 0x0000000200037802 */ /* 0x000fe20000000f00 */
[----:B--2---:R-:W-:Y:S01]  /*165e0*/  IMAD.MOV.U32 R0, RZ, RZ, 0x181f ;  /* 0x0000181fff007424 */ /* 0x004fe200078e00ff */
[----:B------:R-:W-:Y:S02]  /*165f0*/  MOV R2, 0x16610 ;  /* 0x0001661000027802 */ /* 0x000fe40000000f00 */
[----:B---34-:R-:W-:Y:S05]  /*16600*/  CALL.REL.NOINC `($__internal_61_$__cuda_sm70_shflsync_idx_p) ;  /* 0x00000c0000007944 */ /* 0x018fea0003c00000 */
[----:B------:R-:W-:Y:S05]  /*16610*/  BRA `(.L_x_3116) ;  /* 0xffffbf5000007947 */ /* 0x000fea000383ffff */
.L_x_3062:
[----:B-1----:R-:W-:Y:S01]  /*16620*/  IMAD.MOV.U32 R5, RZ, RZ, R14 ;  /* 0x000000ffff057224 */ /* 0x002fe200078e000e */
[----:B------:R-:W-:Y:S01]  /*16630*/  MOV R3, 0x3 ;  /* 0x0000000300037802 */ /* 0x000fe20000000f00 */
[----:B---3--:R-:W-:Y:S01]  /*16640*/  IMAD.MOV.U32 R0, RZ, RZ, 0x181f ;  /* 0x0000181fff007424 */ /* 0x008fe200078e00ff */
[----:B------:R-:W-:-:S02]  /*16650*/  MOV R2, 0x16670 ;  /* 0x0001667000027802 */ /* 0x000fc40000000f00 */
[----:B--2-4-:R-:W-:Y:S05]  /*16660*/  CALL.REL.NOINC `($__internal_61_$__cuda_sm70_shflsync_idx_p) ;  /* 0x00000ba000007944 */ /* 0x014fea0003c00000 */
[----:B------:R-:W-:Y:S01]  /*16670*/  IMAD.MOV.U32 R8, RZ, RZ, R0 ;  /* 0x000000ffff087224 */ /* 0x000fe200078e0000 */
[----:B------:R-:W-:Y:S01]  /*16680*/  MOV R3, 0x3 ;  /* 0x0000000300037802 */ /* 0x000fe20000000f00 */
[----:B------:R-:W-:Y:S01]  /*16690*/  IMAD.MOV.U32 R5, RZ, RZ, R15 ;  /* 0x000000ffff057224 */ /* 0x000fe200078e000f */
[----:B------:R-:W-:-:S02]  /*166a0*/  MOV R0, 0x181f ;  /* 0x0000181f00007802 */ /* 0x000fc40000000f00 */
[----:B------:R-:W-:Y:S02]  /*166b0*/  MOV R2, 0x166d0 ;  /* 0x000166d000027802 */ /* 0x000fe40000000f00 */
[----:B------:R-:W-:Y:S05]  /*166c0*/  CALL.REL.NOINC `($__internal_61_$__cuda_sm70_shflsync_idx_p) ;  /* 0x00000b4000007944 */ /* 0x000fea0003c00000 */
[----:B------:R-:W-:Y:S05]  /*166d0*/  BRA `(.L_x_3117) ;  /* 0xffffc01000007947 */ /* 0x000fea000383ffff */
.L_x_3064:
[----:B------:R-:W-:Y:S01]  /*166e0*/  IMAD.MOV.U32 R5, RZ, RZ, R12 ;  /* 0x000000ffff057224 */ /* 0x000fe200078e000c */
[----:B------:R-:W-:Y:S01]  /*166f0*/  MOV R3, RZ ;  /* 0x000000ff00037202 */ /* 0x000fe20000000f00 */
[----:B------:R-:W-:Y:S01]  /*16700*/  IMAD.MOV.U32 R0, RZ, RZ, 0x1c1f ;  /* 0x00001c1fff007424 */ /* 0x000fe200078e00ff */
[----:B------:R-:W-:Y:S02]  /*16710*/  MOV R2, 0x16730 ;  /* 0x0001673000027802 */ /* 0x000fe40000000f00 */
[----:B------:R-:W-:Y:S05]  /*16720*/  CALL.REL.NOINC `($__internal_61_$__cuda_sm70_shflsync_idx_p) ;  /* 0x00000ae000007944 */ /* 0x000fea0003c00000 */
[----:B------:R-:W-:Y:S01]  /*16730*/  MOV R4, R0 ;  /* 0x0000000000047202 */ /* 0x000fe20000000f00 */
[----:B------:R-:W-:Y:S05]  /*16740*/  BRA `(.L_x_3118) ;  /* 0xffffc32000007947 */ /* 0x000fea000383ffff */
.L_x_3065:
[----:B------:R-:W-:Y:S01]  /*16750*/  IMAD.MOV.U32 R5, RZ, RZ, R14 ;  /* 0x000000ffff057224 */ /* 0x000fe200078e000e */
[----:B------:R-:W-:Y:S01]  /*16760*/  MOV R3, RZ ;  /* 0x000000ff00037202 */ /* 0x000fe20000000f00 */
[----:B------:R-:W-:Y:S01]  /*16770*/  IMAD.MOV.U32 R0, RZ, RZ, 0x1c1f ;  /* 0x00001c1fff007424 */ /* 0x000fe200078e00ff */
[----:B------:R-:W-:Y:S02]  /*16780*/  MOV R2, 0x167a0 ;  /* 0x000167a000027802 */ /* 0x000fe40000000f00 */
[----:B-12---:R-:W-:Y:S05]  /*16790*/  CALL.REL.NOINC `($__internal_61_$__cuda_sm70_shflsync_idx_p) ;  /* 0x00000a7000007944 */ /* 0x006fea0003c00000 */
[----:B------:R-:W-:Y:S05]  /*167a0*/  BRA `(.L_x_3119) ;  /* 0xffffc2e000007947 */ /* 0x000fea000383ffff */
.L_x_3068:
[----:B------:R-:W-:Y:S01]  /*167b0*/  IMAD.MOV.U32 R5, RZ, RZ, R12 ;  /* 0x000000ffff057224 */ /* 0x000fe200078e000c */
[----:B----4-:R-:W-:Y:S01]  /*167c0*/  MOV R3, 0x1 ;  /* 0x0000000100037802 */ /* 0x010fe20000000f00 */
[----:B------:R-:W-:Y:S01]  /*167d0*/  IMAD.MOV.U32 R0, RZ, RZ, 0x1c1f ;  /* 0x00001c1fff007424 */ /* 0x000fe200078e00ff */
[----:B------:R-:W-:-:S02]  /*167e0*/  MOV R2, 0x16800 ;  /* 0x0001680000027802 */ /* 0x000fc40000000f00 */
[----:B-123--:R-:W-:Y:S05]  /*167f0*/  CALL.REL.NOINC `($__internal_61_$__cuda_sm70_shflsync_idx_p) ;  /* 0x00000a1000007944 */ /* 0x00efea0003c00000 */
[----:B------:R-:W-:Y:S01]  /*16800*/  IMAD.MOV.U32 R4, RZ, RZ, R0 ;  /* 0x000000ffff047224 */ /* 0x000fe200078e0000 */
[----:B------:R-:W-:Y:S01]  /*16810*/  MOV R3, 0x1 ;  /* 0x0000000100037802 */ /* 0x000fe20000000f00 */
[----:B------:R-:W-:Y:S01]  /*16820*/  IMAD.MOV.U32 R5, RZ, RZ, R14 ;  /* 0x000000ffff057224 */ /* 0x000fe200078e000e */
[----:B------:R-:W-:-:S02]  /*16830*/  MOV R0, 0x1c1f ;  /* 0x00001c1f00007802 */ /* 0x000fc40000000f00 */
[----:B------:R-:W-:Y:S02]  /*16840*/  MOV R2, 0x16860 ;  /* 0x0001686000027802 */ /* 0x000fe40000000f00 */
[----:B------:R-:W-:Y:S05]  /*16850*/  CALL.REL.NOINC `($__internal_61_$__cuda_sm70_shflsync_idx_p) ;  /* 0x000009b000007944 */ /* 0x000fea0003c00000 */
[----:B------:R-:W-:Y:S05]  /*16860*/  BRA `(.L_x_3120) ;  /* 0xffffce8000007947 */ /* 0x000fea000383ffff */
.L_x_3072:
[----:B------:R-:W-:Y:S01]  /*16870*/  IMAD.MOV.U32 R5, RZ, RZ, R12 ;  /* 0x000000ffff057224 */ /* 0x000fe200078e000c */
[----:B------:R-:W-:Y:S01]  /*16880*/  MOV R3, RZ ;  /* 0x000000ff00037202 */ /* 0x000fe20000000f00 */
[----:B------:R-:W-:Y:S01]  /*16890*/  IMAD.MOV.U32 R0, RZ, RZ, 0x181f ;  /* 0x0000181fff007424 */ /* 0x000fe200078e00ff */
[----:B------:R-:W-:Y:S02]  /*168a0*/  MOV R2, 0x168c0 ;  /* 0x000168c000027802 */ /* 0x000fe40000000f00 */
[----:B------:R-:W-:Y:S05]  /*168b0*/  CALL.REL.NOINC `($__internal_61_$__cuda_sm70_shflsync_idx_p) ;  /* 0x0000095000007944 */ /* 0x000fea0003c00000 */
[----:B------:R-:W-:Y:S01]  /*168c0*/  MOV R10, R0 ;  /* 0x00000000000a7202 */ /* 0x000fe20000000f00 */
[----:B------:R-:W-:Y:S05]  /*168d0*/  BRA `(.L_x_3121) ;  /* 0xffffde7000007947 */ /* 0x000fea000383ffff */
.L_x_3073:
[----:B------:R-:W-:Y:S01]  /*168e0*/  IMAD.MOV.U32 R5, RZ, RZ, R15 ;  /* 0x000000ffff057224 */ /* 0x000fe200078e000f */
[----:B------:R-:W-:Y:S01]  /*168f0*/  MOV R3, RZ ;  /* 0x000000ff00037202 */ /* 0x000fe20000000f00 */
[----:B------:R-:W-:Y:S01]  /*16900*/  IMAD.MOV.U32 R0, RZ, RZ, 0x181f ;  /* 0x0000181fff007424 */ /* 0x000fe200078e00ff */
[----:B------:R-:W-:Y:S02]  /*16910*/  MOV R2, 0x16930 ;  /* 0x0001693000027802 */ /* 0x000fe40000000f00 */
[----:B-12---:R-:W-:Y:S05]  /*16920*/  CALL.REL.NOINC `($__internal_61_$__cuda_sm70_shflsync_idx_p) ;  /* 0x000008e000007944 */ /* 0x006fea0003c00000 */
[----:B------:R-:W-:Y:S05]  /*16930*/  BRA `(.L_x_3122) ;  /* 0xffffde3000007947 */ /* 0x000fea000383ffff */
.L_x_3076:
[----:B--2---:R-:W-:Y:S01]  /*16940*/  IMAD.MOV.U32 R5, RZ, RZ, R12 ;  /* 0x000000ffff057224 */ /* 0x004fe200078e000c */
[----:B------:R-:W-:Y:S01]  /*16950*/  MOV R3, 0x1 ;  /* 0x0000000100037802 */ /* 0x000fe20000000f00 */
[----:B----4-:R-:W-:Y:S01]  /*16960*/  IMAD.MOV.U32 R0, RZ, RZ, 0x181f ;  /* 0x0000181fff007424 */ /* 0x010fe200078e00ff */
[----:B------:R-:W-:-:S02]  /*16970*/  MOV R2, 0x16990 ;  /* 0x0001699000027802 */ /* 0x000fc40000000f00 */
[----:B-1-3--:R-:W-:Y:S05]  /*16980*/  CALL.REL.NOINC `($__internal_61_$__cuda_sm70_shflsync_idx_p) ;  /* 0x0000088000007944 */ /* 0x00afea0003c00000 */
[----:B------:R-:W-:Y:S01]  /*16990*/  IMAD.MOV.U32 R10, RZ, RZ, R0 ;  /* 0x000000ffff0a7224 */ /* 0x000fe200078e0000 */
[----:B------:R-:W-:Y:S01]  /*169a0*/  MOV R3, 0x1 ;  /* 0x0000000100037802 */ /* 0x000fe20000000f00 */
[----:B------:R-:W-:Y:S01]  /*169b0*/  IMAD.MOV.U32 R5, RZ, RZ, R15 ;  /* 0x000000ffff057224 */ /* 0x000fe200078e000f */
[----:B------:R-:W-:-:S02]  /*169c0*/  MOV R0, 0x181f ;  /* 0x0000181f00007802 */ /* 0x000fc40000000f00 */
[----:B------:R-:W-:Y:S02]  /*169d0*/  MOV R2, 0x169f0 ;  /* 0x000169f000027802 */ /* 0x000fe40000000f00 */
[----:B------:R-:W-:Y:S05]  /*169e0*/  CALL.REL.NOINC `($__internal_61_$__cuda_sm70_shflsync_idx_p) ;  /* 0x0000082000007944 */ /* 0x000fea0003c00000 */
[----:B------:R-:W-:Y:S05]  /*169f0*/  BRA `(.L_x_3123) ;  /* 0xffffdf3000007947 */ /* 0x000fea000383ffff */
.L_x_3079:
[----:B-1----:R-:W-:Y:S01]  /*16a00*/  IMAD.MOV.U32 R5, RZ, RZ, R12 ;  /* 0x000000ffff057224 */ /* 0x002fe200078e000c */
[----:B------:R-:W-:Y:S01]  /*16a10*/  MOV R3, 0x2 ;  /* 0x0000000200037802 */ /* 0x000fe20000000f00 */
[----:B----4-:R-:W-:Y:S01]  /*16a20*/  IMAD.MOV.U32 R0, RZ, RZ, 0x181f ;  /* 0x0000181fff007424 */ /* 0x010fe200078e00ff */
[----:B------:R-:W-:Y:S02]  /*16a30*/  MOV R2, 0x16a50 ;  /* 0x00016a5000027802 */ /* 0x000fe40000000f00 */
[----:B--23--:R-:W-:Y:S05]  /*16a40*/  CALL.REL.NOINC `($__internal_61_$__cuda_sm70_shflsync_idx_p) ;  /* 0x000007c000007944 */ /* 0x00cfea0003c00000 */
[----:B------:R-:W-:Y:S01]  /*16a50*/  MOV R10, R0 ;  /* 0x00000000000a7202 */ /* 0x000fe20000000f00 */
[----:B------:R-:W-:Y:S05]  /*16a60*/  BRA `(.L_x_3124) ;  /* 0xffffe03000007947 */ /* 0x000fea000383ffff */
.L_x_3080:
[----:B------:R-:W-:Y:S01]  /*16a70*/  IMAD.MOV.U32 R5, RZ, RZ, R15 ;  /* 0x000000ffff057224 */ /* 0x000fe200078e000f */
[----:B------:R-:W-:Y:S01]  /*16a80*/  MOV R3, 0x2 ;  /* 0x0000000200037802 */ /* 0x000fe20000000f00 */
[----:B----4-:R-:W-:Y:S01]  /*16a90*/  IMAD.MOV.U32 R0, RZ, RZ, 0x181f ;  /* 0x0000181fff007424 */ /* 0x010fe200078e00ff */
[----:B------:R-:W-:Y:S02]  /*16aa0*/  MOV R2, 0x16ac0 ;  /* 0x00016ac000027802 */ /* 0x000fe40000000f00 */
[----:B-123--:R-:W-:Y:S05]  /*16ab0*/  CALL.REL.NOINC `($__internal_61_$__cuda_sm70_shflsync_idx_p) ;  /* 0x0000075000007944 */ /* 0x00efea0003c00000 */
[----:B------:R-:W-:Y:S05]  /*16ac0*/  BRA `(.L_x_3125) ;  /* 0xffffdff000007947 */ /* 0x000fea000383ffff */
.L_x_3083:
[----:B-1----:R-:W-:Y:S01]  /*16ad0*/  IMAD.MOV.U32 R5, RZ, RZ, R12 ;  /* 0x000000ffff057224 */ /* 0x002fe200078e000c */
[----:B------:R-:W-:Y:S01]  /*16ae0*/  MOV R3, 0x3 ;  /* 0x0000000300037802 */ /* 0x000fe20000000f00 */
[----:B------:R-:W-:Y:S01]  /*16af0*/  IMAD.MOV.U32 R0, RZ, RZ, 0x181f ;  /* 0x0000181fff007424 */ /* 0x000fe200078e00ff */
[----:B------:R-:W-:-:S02]  /*16b00*/  MOV R2, 0x16b20 ;  /* 0x00016b2000027802 */ /* 0x000fc40000000f00 */
[----:B--234-:R-:W-:Y:S05]  /*16b10*/  CALL.REL.NOINC `($__internal_61_$__cuda_sm70_shflsync_idx_p) ;  /* 0x000006f000007944 */ /* 0x01cfea0003c00000 */
[----:B------:R-:W-:Y:S01]  /*16b20*/  IMAD.MOV.U32 R10, RZ, RZ, R0 ;  /* 0x000000ffff0a7224 */ /* 0x000fe200078e0000 */
[----:B------:R-:W-:Y:S01]  /*16b30*/  MOV R3, 0x3 ;  /* 0x0000000300037802 */ /* 0x000fe20000000f00 */
[----:B------:R-:W-:Y:S01]  /*16b40*/  IMAD.MOV.U32 R5, RZ, RZ, R15 ;  /* 0x000000ffff057224 */ /* 0x000fe200078e000f */
[----:B------:R-:W-:-:S02]  /*16b50*/  MOV R0, 0x181f ;  /* 0x0000181f00007802 */ /* 0x000fc40000000f00 */
[----:B------:R-:W-:Y:S02]  /*16b60*/  MOV R2, 0x16b80 ;  /* 0x00016b8000027802 */ /* 0x000fe40000000f00 */
[----:B------:R-:W-:Y:S05]  /*16b70*/  CALL.REL.NOINC `($__internal_61_$__cuda_sm70_shflsync_idx_p) ;  /* 0x0000069000007944 */ /* 0x000fea0003c00000 */
[----:B------:R-:W-:Y:S05]  /*16b80*/  BRA `(.L_x_3126) ;  /* 0xffffe0b000007947 */ /* 0x000fea000383ffff */
.L_x_3085:
[----:B------:R-:W-:Y:S01]  /*16b90*/  IMAD.MOV.U32 R5, RZ, RZ, R111 ;  /* 0x000000ffff057224 */ /* 0x000fe200078e006f */
[----:B------:R-:W-:Y:S01]  /*16ba0*/  MOV R3, RZ ;  /* 0x000000ff00037202 */ /* 0x000fe20000000f00 */
[----:B------:R-:W-:Y:S01]  /*16bb0*/  IMAD.MOV.U32 R0, RZ, RZ, 0x1f ;  /* 0x0000001fff007424 */ /* 0x000fe200078e00ff */
[----:B------:R-:W-:Y:S02]  /*16bc0*/  MOV R2, 0x16be0 ;  /* 0x00016be000027802 */ /* 0x000fe40000000f00 */
[----:B------:R-:W-:Y:S05]  /*16bd0*/  CALL.REL.NOINC `($__internal_61_$__cuda_sm70_shflsync_idx_p) ;  /* 0x0000063000007944 */ /* 0x000fea0003c00000 */
[----:B------:R-:W-:Y:S01]  /*16be0*/  MOV R9, R0 ;  /* 0x0000000000097202 */ /* 0x000fe20000000f00 */
[----:B------:R-:W-:Y:S05]  /*16bf0*/  BRA `(.L_x_3127) ;  /* 0xffffe27000007947 */ /* 0x000fea000383ffff */
.L_x_3086:
[----:B------:R-:W-:Y:S01]  /*16c00*/  IMAD.MOV.U32 R5, RZ, RZ, R111 ;  /* 0x000000ffff057224 */ /* 0x000fe200078e006f */
[----:B------:R-:W-:Y:S01]  /*16c10*/  MOV R3, 0x1 ;  /* 0x0000000100037802 */ /* 0x000fe20000000f00 */
[----:B------:R-:W-:Y:S01]  /*16c20*/  IMAD.MOV.U32 R0, RZ, RZ, 0x1f ;  /* 0x0000001fff007424 */ /* 0x000fe200078e00ff */
[----:B------:R-:W-:Y:S02]  /*16c30*/  MOV R2, 0x16c50 ;  /* 0x00016c5000027802 */ /* 0x000fe40000000f00 */
[----:B-12---:R-:W-:Y:S05]  /*16c40*/  CALL.REL.NOINC `($__internal_61_$__cuda_sm70_shflsync_idx_p) ;  /* 0x000005c000007944 */ /* 0x006fea0003c00000 */
[----:B------:R-:W-:Y:S01]  /*16c50*/  MOV R8, R0 ;  /* 0x0000000000087202 */ /* 0x000fe20000000f00 */
[----:B------:R-:W-:Y:S05]  /*16c60*/  BRA `(.L_x_3128) ;  /* 0xffffe22000007947 */ /* 0x000fea000383ffff */
.L_x_3087:
[----:B------:R-:W-:Y:S02]  /*16c70*/  MOV R2, 0x1 ;  /* 0x0000000100027802 */ /* 0x000fe40000000f00 */
[----:B------:R-:W-:-:S02]  /*16c80*/  MOV R3, 0x16ca0 ;  /* 0x00016ca000037802 */ /* 0x000fc40000000f00 */
[----:B-1234-:R-:W-:Y:S05]  /*16c90*/  CALL.REL.NOINC `($__internal_62_$__cuda_sm70_shflsync_up_p) ;  /* 0x000005c000007944 */ /* 0x01efea0003c00000 */
[----:B------:R-:W-:Y:S05]  /*16ca0*/  BRA `(.L_x_3129) ;  /* 0xffffe31000007947 */ /* 0x000fea000383ffff */
.L_x_3088:
[----:B------:R-:W-:Y:S02]  /*16cb0*/  MOV R2, 0x2 ;  /* 0x0000000200027802 */ /* 0x000fe40000000f00 */
[----:B------:R-:W-:-:S02]  /*16cc0*/  MOV R3, 0x16ce0 ;  /* 0x00016ce000037802 */ /* 0x000fc40000000f00 */
[----:B--2-4-:R-:W-:Y:S05]  /*16cd0*/  CALL.REL.NOINC `($__internal_62_$__cuda_sm70_shflsync_up_p) ;  /* 0x0000058000007944 */ /* 0x014fea0003c00000 */
[----:B------:R-:W-:Y:S01]  /*16ce0*/  SEL R3, R4, RZ, P1 ;  /* 0x000000ff04037207 */ /* 0x000fe20000800000 */
[----:B------:R-:W-:-:S04]  /*16cf0*/  IMAD.MOV.U32 R2, RZ, RZ, 0x4 ;  /* 0x00000004ff027424 */ /* 0x000fc800078e00ff */
[----:B------:R-:W-:Y:S01]  /*16d00*/  IMAD.IADD R0, R0, 0x1, R3 ;  /* 0x0000000100007824 */ /* 0x000fe200078e0203 */
        /* <DEDUP_REMOVED lines=20> */
.L_x_3092:
[----:B------:R-:W-:Y:S02]  /*16e50*/  MOV R2, 0x1 ;  /* 0x0000000100027802 */ /* 0x000fe40000000f00 */
[----:B------:R-:W-:Y:S02]  /*16e60*/  MOV R3, 0x16e80 ;  /* 0x00016e8000037802 */ /* 0x000fe40000000f00 */
[----:B------:R-:W-:Y:S05]  /*16e70*/  CALL.REL.NOINC `($__internal_62_$__cuda_sm70_shflsync_up_p) ;  /* 0x000003e000007944 */ /* 0x000fea0003c00000 */
[----:B------:R-:W-:Y:S01]  /*16e80*/  MOV R2, R4 ;  /* 0x0000000400027202 */ /* 0x000fe20000000f00 */
[----:B------:R-:W-:Y:S05]  /*16e90*/  BRA `(.L_x_3131) ;  /* 0xffffe38000007947 */ /* 0x000fea000383ffff */
.L_x_3093:
        /* <DEDUP_REMOVED lines=26> */
.L_x_3095:
[----:B------:R-:W-:Y:S02]  /*17040*/  SEL R0, RZ, 0x1, P0 ;  /* 0x00000001ff007807 */ /* 0x000fe40000000000 */
[----:B------:R-:W-:Y:S02]  /*17050*/  MOV R2, 0x17070 ;  /* 0x0001707000027802 */ /* 0x000fe40000000f00 */
[----:B-1----:R-:W-:Y:S05]  /*17060*/  CALL.REL.NOINC `($__internal_63_$__cuda_sm70_votesync_ballot) ;  /* 0x0000026000007944 */ /* 0x002fea0003c00000 */
[----:B------:R-:W-:Y:S01]  /*17070*/  MOV R10, R0 ;  /* 0x00000000000a7202 */ /* 0x000fe20000000f00 */
[----:B------:R-:W-:Y:S05]  /*17080*/  BRA `(.L_x_3133) ;  /* 0xffffe32000007947 */ /* 0x000fea000383ffff */
.L_x_3096:
[----:B------:R-:W-:Y:S01]  /*17090*/  IMAD.MOV.U32 R5, RZ, RZ, R6 ;  /* 0x000000ffff057224 */ /* 0x000fe200078e0006 */
[----:B------:R-:W-:Y:S01]  /*170a0*/  MOV R3, R8 ;  /* 0x0000000800037202 */ /* 0x000fe20000000f00 */
[----:B--2---:R-:W-:Y:S01]  /*170b0*/  IMAD.MOV.U32 R0, RZ, RZ, 0x1f ;  /* 0x0000001fff007424 */ /* 0x004fe200078e00ff */
[----:B------:R-:W-:Y:S02]  /*170c0*/  MOV R2, 0x170e0 ;  /* 0x000170e000027802 */ /* 0x000fe40000000f00 */
[----:B-1----:R-:W-:Y:S05]  /*170d0*/  CALL.REL.NOINC `($__internal_61_$__cuda_sm70_shflsync_idx_p) ;  /* 0x0000013000007944 */ /* 0x002fea0003c00000 */
[----:B------:R-:W-:Y:S01]  /*170e0*/  IMAD.MOV.U32 R12, RZ, RZ, R0 ;  /* 0x000000ffff0c7224 */ /* 0x000fe200078e0000 */
[----:B------:R-:W-:Y:S01]  /*170f0*/  MOV R3, R8 ;  /* 0x0000000800037202 */ /* 0x000fe20000000f00 */
[----:B------:R-:W-:Y:S01]  /*17100*/  IMAD.MOV.U32 R5, RZ, RZ, R7 ;  /* 0x000000ffff057224 */ /* 0x000fe200078e0007 */
[----:B------:R-:W-:Y:S02]  /*17110*/  MOV R0, 0x1f ;  /* 0x0000001f00007802 */ /* 0x000fe40000000f00 */
[----:B------:R-:W-:-:S02]  /*17120*/  MOV R2, 0x17140 ;  /* 0x0001714000027802 */ /* 0x000fc40000000f00 */
[----:B------:R-:W-:Y:S05]  /*17130*/  CALL.REL.NOINC `($__internal_61_$__cuda_sm70_shflsync_idx_p) ;  /* 0x000000d000007944 */ /* 0x000fea0003c00000 */
[----:B------:R-:W-:Y:S01]  /*17140*/  MOV R7, R0 ;  /* 0x0000000000077202 */ /* 0x000fe20000000f00 */
[----:B------:R-:W-:Y:S05]  /*17150*/  BRA `(.L_x_3134) ;  /* 0xffffe2c000007947 */ /* 0x000fea000383ffff */
.L_x_3099:
[----:B------:R-:W-:Y:S01]  /*17160*/  IMAD.MOV.U32 R5, RZ, RZ, R4 ;  /* 0x000000ffff057224 */ /* 0x000fe200078e0004 */
[----:B--2---:R-:W-:-:S02]  /*17170*/  MOV R0, 0x1f ;  /* 0x0000001f00007802 */ /* 0x004fc40000000f00 */
[----:B------:R-:W-:Y:S02]  /*17180*/  MOV R2, 0x171a0 ;  /* 0x000171a000027802 */ /* 0x000fe40000000f00 */
[----:B-1-34-:R-:W-:Y:S05]  /*17190*/  CALL.REL.NOINC `($__internal_61_$__cuda_sm70_shflsync_idx_p) ;  /* 0x0000007000007944 */ /* 0x01afea0003c00000 */
[----:B------:R-:W-:Y:S01]  /*171a0*/  MOV R13, R0 ;  /* 0x00000000000d7202 */ /* 0x000fe20000000f00 */
[----:B------:R-:W-:Y:S05]  /*171b0*/  BRA `(.L_x_3098) ;  /* 0xffffe2c000007947 */ /* 0x000fea000383ffff */
        .weak           $__internal_60_$__cuda_sm70_shflsync_bfly_p
        .type           $__internal_60_$__cuda_sm70_shflsync_bfly_p,@function
        .size           $__internal_60_$__cuda_sm70_shflsync_bfly_p,($__internal_61_$__cuda_sm70_shflsync_idx_p - $__internal_60_$__cuda_sm70_shflsync_bfly_p)
$__internal_60_$__cuda_sm70_shflsync_bfly_p:
[----:B------:R-:W-:Y:S04]  /*171c0*/  WARPSYNC R6 ;  /* 0x0000000600007348 */ /* 0x000fe80003800000 */
[----:B------:R1:W2:Y:S02]  /*171d0*/  SHFL.BFLY PT, R5, R2, R5, R7 ;  /* 0x0c00000502057389 */ /* 0x0002a400000e0007 */
[----:B-1----:R-:W-:Y:S02]  /*171e0*/  MOV R2, R3 ;  /* 0x0000000300027202 */ /* 0x002fe40000000f00 */
[----:B------:R-:W-:-:S04]  /*171f0*/  MOV R3, 0x0 ;  /* 0x0000000000037802 */ /* 0x000fc80000000f00 */
[----:B--2---:R-:W-:Y:S05]  /*17200*/  RET.REL.NODEC R2 `(_ZN7cutlass13device_kernelIN5flash19enable_sm80_to_sm89INS1_16FlashAttnFwdSm80INS1_25CollectiveMainloopFwdSm80ILi8ELi1ELb1EN4cute5tupleIJNS5_1CILi128EEENS7_ILi48EEENS7_ILi256EEEEEELi256ENS_10bfloat16_tEfNS_4arch4Sm80ELb0ELb1ELb0ELb1ELb0ELb0ELb1ELb1EEENS1_21CollectiveEpilogueFwdINS6_IJS8_SA_S9_EEENS6_IJNS7_ILi1EEESI_SI_EEESC_SE_Li256ELb1ELb1ELb1ELb0EEENS1_36VarlenDynamicPersistentTileSchedulerILi128ELi48ELi256ELi256ELb1ELb1ELb0ELb1ELb0ELb1EEEEEEEEEvNT_6ParamsE) ;  /* 0xfffe8df002007950 */ /* 0x004fea0003c3ffff */
        .weak           $__internal_61_$__cuda_sm70_shflsync_idx_p
        .type           $__internal_61_$__cuda_sm70_shflsync_idx_p,@function
        .size           $__internal_61_$__cuda_sm70_shflsync_idx_p,($__internal_62_$__cuda_sm70_shflsync_up_p - $__internal_61_$__cuda_sm70_shflsync_idx_p)
$__internal_61_$__cuda_sm70_shflsync_idx_p:
[----:B------:R-:W-:-:S04]  /*17210*/  MOV R114, 0xffffffff ;  /* 0xffffffff00727802 */ /* 0x000fc80000000f00 */
[----:B------:R-:W-:Y:S04]  /*17220*/  WARPSYNC R114 ;  /* 0x0000007200007348 */ /* 0x000fe80003800000 */
[----:B------:R1:W2:Y:S02]  /*17230*/  SHFL.IDX PT, R0, R5, R3, R0 ;  /* 0x0000000305007389 */ /* 0x0002a400000e0000 */
[----:B-1----:R-:W-:-:S04]  /*17240*/  MOV R3, 0x0 ;  /* 0x0000000000037802 */ /* 0x002fc80000000f00 */
[----:B--2---:R-:W-:Y:S05]  /*17250*/  RET.REL.NODEC R2 `(_ZN7cutlass13device_kernelIN5flash19enable_sm80_to_sm89INS1_16FlashAttnFwdSm80INS1_25CollectiveMainloopFwdSm80ILi8ELi1ELb1EN4cute5tupleIJNS5_1CILi128EEENS7_ILi48EEENS7_ILi256EEEEEELi256ENS_10bfloat16_tEfNS_4arch4Sm80ELb0ELb1ELb0ELb1ELb0ELb0ELb1ELb1EEENS1_21CollectiveEpilogueFwdINS6_IJS8_SA_S9_EEENS6_IJNS7_ILi1EEESI_SI_EEESC_SE_Li256ELb1ELb1ELb1ELb0EEENS1_36VarlenDynamicPersistentTileSchedulerILi128ELi48ELi256ELi256ELb1ELb1ELb0ELb1ELb0ELb1EEEEEEEEEvNT_6ParamsE) ;  /* 0xfffe8da002007950 */ /* 0x004fea0003c3ffff */
        .weak           $__internal_62_$__cuda_sm70_shflsync_up_p
        .type           $__internal_62_$__cuda_sm70_shflsync_up_p,@function
        .size           $__internal_62_$__cuda_sm70_shflsync_up_p,($__internal_63_$__cuda_sm70_votesync_ballot - $__internal_62_$__cuda_sm70_shflsync_up_p)
$__internal_62_$__cuda_sm70_shflsync_up_p:
[----:B------:R-:W-:Y:S02]  /*17260*/  IMAD.MOV.U32 R4, RZ, RZ, RZ ;  /* 0x000000ffff047224 */ /* 0x000fe400078e00ff */
[----:B------:R-:W-:-:S04]  /*17270*/  IMAD.MOV.U32 R10, RZ, RZ, -0x1 ;  /* 0xffffffffff0a7424 */ /* 0x000fc800078e00ff */
[----:B------:R-:W-:Y:S04]  /*17280*/  WARPSYNC R10 ;  /* 0x0000000a00007348 */ /* 0x000fe80003800000 */
[----:B------:R1:W2:Y:S02]  /*17290*/  SHFL.UP PT, R4, R0, R2, R4 ;  /* 0x0400000200047389 */ /* 0x0002a400000e0004 */
[----:B-1----:R-:W-:Y:S02]  /*172a0*/  MOV R2, R3 ;  /* 0x0000000300027202 */ /* 0x002fe40000000f00 */
[----:B------:R-:W-:-:S04]  /*172b0*/  MOV R3, 0x0 ;  /* 0x0000000000037802 */ /* 0x000fc80000000f00 */
[----:B--2---:R-:W-:Y:S05]  /*172c0*/  RET.REL.NODEC R2 `(_ZN7cutlass13device_kernelIN5flash19enable_sm80_to_sm89INS1_16FlashAttnFwdSm80INS1_25CollectiveMainloopFwdSm80ILi8ELi1ELb1EN4cute5tupleIJNS5_1CILi128EEENS7_ILi48EEENS7_ILi256EEEEEELi256ENS_10bfloat16_tEfNS_4arch4Sm80ELb0ELb1ELb0ELb1ELb0ELb0ELb1ELb1EEENS1_21CollectiveEpilogueFwdINS6_IJS8_SA_S9_EEENS6_IJNS7_ILi1EEESI_SI_EEESC_SE_Li256ELb1ELb1ELb1ELb0EEENS1_36VarlenDynamicPersistentTileSchedulerILi128ELi48ELi256ELi256ELb1ELb1ELb0ELb1ELb0ELb1EEEEEEEEEvNT_6ParamsE) ;  /* 0xfffe8d3002007950 */ /* 0x004fea0003c3ffff */
        .weak           $__internal_63_$__cuda_sm70_votesync_ballot
        .type           $__internal_63_$__cuda_sm70_votesync_ballot,@function
        .size           $__internal_63_$__cuda_sm70_votesync_ballot,(.L_x_5251 - $__internal_63_$__cuda_sm70_votesync_ballot)
$__internal_63_$__cuda_sm70_votesync_ballot:
[----:B------:R-:W-:Y:S01]  /*172d0*/  ISETP.NE.U32.AND P0, PT, R0, 0x1, PT ;  /* 0x000000010000780c */ /* 0x000fe20003f05070 */
[----:B------:R-:W-:-:S04]  /*172e0*/  IMAD.MOV.U32 R3, RZ, RZ, -0x1 ;  /* 0xffffffffff037424 */ /* 0x000fc800078e00ff */
[----:B------:R-:W-:Y:S08]  /*172f0*/  WARPSYNC R3 ;  /* 0x0000000300007348 */ /* 0x000ff00003800000 */
[----:B------:R-:W-:-:S04]  /*17300*/  VOTE.ANY R0, PT, !P0 ;  /* 0x0000000000007806 */ /* 0x000fc800040e0100 */
[----:B------:R-:W-:Y:S01]  /*17310*/  LOP3.LUT R0, R0, R3, RZ, 0xc0, !PT ;  /* 0x0000000300007212 */ /* 0x000fe200078ec0ff */
[----:B------:R-:W-:-:S04]  /*17320*/  IMAD.MOV.U32 R3, RZ, RZ, 0x0 ;  /* 0x00000000ff037424 */ /* 0x000fc800078e00ff */
[----:B------:R-:W-:Y:S05]  /*17330*/  RET.REL.NODEC R2 `(_ZN7cutlass13device_kernelIN5flash19enable_sm80_to_sm89INS1_16FlashAttnFwdSm80INS1_25CollectiveMainloopFwdSm80ILi8ELi1ELb1EN4cute5tupleIJNS5_1CILi128EEENS7_ILi48EEENS7_ILi256EEEEEELi256ENS_10bfloat16_tEfNS_4arch4Sm80ELb0ELb1ELb0ELb1ELb0ELb0ELb1ELb1EEENS1_21CollectiveEpilogueFwdINS6_IJS8_SA_S9_EEENS6_IJNS7_ILi1EEESI_SI_EEESC_SE_Li256ELb1ELb1ELb1ELb0EEENS1_36VarlenDynamicPersistentTileSchedulerILi128ELi48ELi256ELi256ELb1ELb1ELb0ELb1ELb0ELb1EEEEEEEEEvNT_6ParamsE) ;  /* 0xfffe8cc002007950 */ /* 0x000fea0003c3ffff */
.L_x_3135:
        /* <DEDUP_REMOVED lines=12> */
.L_x_5251:


//--------------------- .text._ZN7cutlass13device_kernelIN5flash19enable_sm80_to_sm89INS1_16FlashAttnFwdSm80INS1_25CollectiveMainloopFwdSm80ILi8ELi1ELb0EN4cute5tupleIJNS5_1CILi128EEENS7_ILi32EEENS7_ILi256EEEEEELi256ENS_10bfloat16_tEfNS_4arch4Sm80ELb0ELb1ELb0ELb1ELb0ELb1ELb1ELb1EEENS1_21CollectiveEpilogueFwdINS6_IJS8_SA_S9_EEENS6_IJNS7_ILi1EEESI_SI_EEESC_SE_Li256ELb1ELb1ELb1ELb0EEENS1_36VarlenDynamicPersistentTileSchedulerILi128ELi32ELi256ELi256ELb1ELb1ELb0ELb1ELb0ELb1EEEEEEEEEvNT_6ParamsE --------------------------
	.section	.text._ZN7cutlass13device_kernelIN5flash19enable_sm80_to_sm89INS1_16FlashAttnFwdSm80INS1_25CollectiveMainloopFwdSm80ILi8ELi1ELb0EN4cute5tupleIJNS5_1CILi128EEENS7_ILi32EEENS7_ILi256EEEEEELi256ENS_10bfloat16_tEfNS_4arch4Sm80ELb0ELb1ELb0ELb1ELb0ELb1ELb1ELb1EEENS1_21CollectiveEpilogueFwdINS6_IJS8_SA_S9_EEENS6_IJNS7_ILi1EEESI_SI_EEESC_SE_Li256ELb1ELb1ELb1ELb0EEENS1_36VarlenDynamicPersistentTileSchedulerILi128ELi32ELi256ELi256ELb1ELb1ELb0ELb1ELb0ELb1EEEEEEEEEvNT_6ParamsE,"ax",@progbits
	.sectioninfo	@"SHI_REGISTERS=255"
	.align	128
.text._ZN7cutlass13device_kernelIN5flash19enable_sm80_to_sm89INS1_16FlashAttnFwdSm80INS1_25CollectiveMainloopFwdSm80ILi8ELi1ELb0EN4cute5tupleIJNS5_1CILi128EEENS7_ILi32EEENS7_ILi256EEEEEELi256ENS_10bfloat16_tEfNS_4arch4Sm80ELb0ELb1ELb0ELb1ELb0ELb1ELb1ELb1EEENS1_21CollectiveEpilogueFwdINS6_IJS8_SA_S9_EEENS6_IJNS7_ILi1EEESI_SI_EEESC_SE_Li256ELb1ELb1ELb1ELb0EEENS1_36VarlenDynamicPersistentTileSchedulerILi128ELi32ELi256ELi256ELb1ELb1ELb0ELb1ELb0ELb1EEEEEEEEEvNT_6ParamsE:
        .type           _ZN7cutlass13device_kernelIN5flash19enable_sm80_to_sm89INS1_16FlashAttnFwdSm80INS1_25CollectiveMainloopFwdSm80ILi8ELi1ELb0EN4cute5tupleIJNS5_1CILi128EEENS7_ILi32EEENS7_ILi256EEEEEELi256ENS_10bfloat16_tEfNS_4arch4Sm80ELb0ELb1ELb0ELb1ELb0ELb1ELb1ELb1EEENS1_21CollectiveEpilogueFwdINS6_IJS8_SA_S9_EEENS6_IJNS7_ILi1EEESI_SI_EEESC_SE_Li256ELb1ELb1ELb1ELb0EEENS1_36VarlenDynamicPersistentTileSchedulerILi128ELi32ELi256ELi256ELb1ELb1ELb0ELb1ELb0ELb1EEEEEEEEEvNT_6ParamsE,@function
        .size           _ZN7cutlass13device_kernelIN5flash19enable_sm80_to_sm89INS1_16FlashAttnFwdSm80INS1_25CollectiveMainloopFwdSm80ILi8ELi1ELb0EN4cute5tupleIJNS5_1CILi128EEENS7_ILi32EEENS7_ILi256EEEEEELi256ENS_10bfloat16_tEfNS_4arch4Sm80ELb0ELb1ELb0ELb1ELb0ELb1ELb1ELb1EEENS1_21CollectiveEpilogueFwdINS6_IJS8_SA_S9_EEENS6_IJNS7_ILi1EEESI_SI_EEESC_SE_Li256ELb1ELb1ELb1ELb0EEENS1_36VarlenDynamicPersistentTileSchedulerILi128ELi32ELi256ELi256ELb1ELb1ELb0ELb1ELb0ELb1EEEEEEEEEvNT_6ParamsE,(.L_x_5256 - _ZN7cutlass13device_kernelIN5flash19enable_sm80_to_sm89INS1_16FlashAttnFwdSm80INS1_25CollectiveMainloopFwdSm80ILi8ELi1ELb0EN4cute5tupleIJNS5_1CILi128EEENS7_ILi32EEENS7_ILi256EEEEEELi256ENS_10bfloat16_tEfNS_4arch4Sm80ELb0ELb1ELb0ELb1ELb0ELb1ELb1ELb1EEENS1_21CollectiveEpilogueFwdINS6_IJS8_SA_S9_EEENS6_IJNS7_ILi1EEESI_SI_EEESC_SE_Li256ELb1ELb1ELb1ELb0EEENS1_36VarlenDynamicPersistentTileSchedulerILi128ELi32ELi256ELi256ELb1ELb1ELb0ELb1ELb0ELb1EEEEEEEEEvNT_6ParamsE)
        .other          _ZN7cutlass13device_kernelIN5flash19enable_sm80_to_sm89INS1_16FlashAttnFwdSm80INS1_25CollectiveMainloopFwdSm80ILi8ELi1ELb0EN4cute5tupleIJNS5_1CILi128EEENS7_ILi32EEENS7_ILi256EEEEEELi256ENS_10bfloat16_tEfNS_4arch4Sm80ELb0ELb1ELb0ELb1ELb0ELb1ELb1ELb1EEENS1_21CollectiveEpilogueFwdINS6_IJS8_SA_S9_EEENS6_IJNS7_ILi1EEESI_SI_EEESC_SE_Li256ELb1ELb1ELb1ELb0EEENS1_36VarlenDynamicPersistentTileSchedulerILi128ELi32ELi256ELi256ELb1ELb1ELb0ELb1ELb0ELb1EEEEEEEEEvNT_6ParamsE,@"STO_CUDA_ENTRY STV_DEFAULT"
_ZN7cutlass13device_kernelIN5flash19enable_sm80_to_sm89INS1_16FlashAttnFwdSm80INS1_25CollectiveMainloopFwdSm80ILi8ELi1ELb0EN4cute5tupleIJNS5_1CILi128EEENS7_ILi32EEENS7_ILi256EEEEEELi256ENS_10bfloat16_tEfNS_4arch4Sm80ELb0ELb1ELb0ELb1ELb0ELb1ELb1ELb1EEENS1_21CollectiveEpilogueFwdINS6_IJS8_SA_S9_EEENS6_IJNS7_ILi1EEESI_SI_EEESC_SE_Li256ELb1ELb1ELb1ELb0EEENS1_36VarlenDynamicPersistentTileSchedulerILi128ELi32ELi256ELi256ELb1ELb1ELb0ELb1ELb0ELb1EEEEEEEEEvNT_6ParamsE:
        /* <DEDUP_REMOVED lines=53> */
.L_x_3141:
        /* <DEDUP_REMOVED lines=17> */
.L_x_3374:
        /* <DEDUP_REMOVED lines=16> */
.L_x_3375:
[----:B---3--:R-:W-:-:S05]  /*0560*/  IMAD R0, R0, c[0x0][0x538], RZ ;  /* 0x00014e0000007a24 */ /* 0x008fca00078e02ff */
[----:B------:R-:W-:-:S04]  /*0570*/  IADD3 R6, R0, R6, RZ ;  /* 0x0000000600067210 */ /* 0x000fc80007ffe0ff */
[----:B------:R-:W-:-:S13]  /*0580*/  ISETP.GT.AND P0, PT, R6, UR4, PT ;  /* 0x0000000406007c0c */ /* 0x000fda000bf04270 */
[----:B-12---:R-:W-:Y:S05]  /*0590*/  @!P0 BRA `(.L_x_3141) ;  /* 0xfffffdb000008947 */ /* 0x006fea000383ffff */
.L_x_3137:
[----:B------:R-:W-:-:S05]  /*05a0*/  IADD3 R12, -R0, R6, RZ ;  /* 0x00000006000c7210 */ /* 0x000fca0007ffe1ff */
[----:B------:R-:W-:-:S05]  /*05b0*/  IMAD R0, R4, c[0x0][0x538], R12 ;  /* 0x00014e0004007a24 */ /* 0x000fca00078e020c */
[----:B------:R-:W-:Y:S01]  /*05c0*/  ISETP.GT.AND P0, PT, R0, UR4, PT ;  /* 0x0000000400007c0c */ /* 0x000fe2000bf04270 */
[----:B------:R-:W-:-:S12]  /*05d0*/  BRA.DIV ~URZ, `(.L_x_3142) ;  /* 0x0001ec027f007947 */ /* 0x000fd8000b800000 */
[----:B------:R-:W-:-:S04]  /*05e0*/  VOTE.ANY R11, PT, !P0 ;  /* 0x00000000000b7806 */ /* 0x000fc800040e0100 */
.L_x_3376:
[----:B------:R-:W1:Y:S02]  /*05f0*/  POPC R0, R11 ;  /* 0x0000000b00007309 */ /* 0x000e640000000000 */
[----:B-12---:R-:W-:Y:S01]  /*0600*/  IADD3 R231, R0, R7, RZ ;  /* 0x0000000700e77210 */ /* 0x006fe20007ffe0ff */
[----:B------:R-:W-:Y:S05]  /*0610*/  BRA.DIV ~URZ, `(.L_x_3143) ;  /* 0x0001ec127f007947 */ /* 0x000fea000b800000 */
[----:B------:R1:W2:Y:S01]  /*0620*/  SHFL.IDX PT, R229, R10, R0, 0x1f ;  /* 0x00001f000ae57589 */ /* 0x0002a200000e0000 */
[----:B------:R-:W-:-:S03]  /*0630*/  MOV R6, RZ ;  /* 0x000000ff00067202 */ /* 0x000fc60000000f00 */
[----:B------:R1:W3:Y:S04]  /*0640*/  SHFL.IDX PT, R10, R8, R0, 0x1f ;  /* 0x00001f00080a7589 */ /* 0x0002e800000e0000 */
.L_x_3377:
[----:B------:R-:W-:Y:S01]  /*0650*/  ISETP.NE.AND P0, PT, R11, RZ, PT ;  /* 0x000000ff0b00720c */ /* 0x000fe20003f05270 */
[----:B------:R-:W-:-:S12]  /*0660*/  BSSY B0, `(.L_x_3144) ;  /* 0x0000005000007945 */ /* 0x000fd80003800000 */
[----:B------:R-:W-:Y:S05]  /*0670*/  @!P0 BRA `(.L_x_3145) ;  /* 0x0000003000008947 */ /* 0x000fea0003800000 */
[----:B------:R-:W-:Y:S01]  /*0680*/  IADD3 R5, R0, -0x1, RZ ;  /* 0xffffffff00057810 */ /* 0x000fe20007ffe0ff */
[----:B------:R-:W-:Y:S05]  /*0690*/  BRA.DIV ~URZ, `(.L_x_3146) ;  /* 0x0001ec727f007947 */ /* 0x000fea000b800000 */
[----:B------:R4:W1:Y:S02]  /*06a0*/  SHFL.IDX PT, R6, R4, R5, 0x1f ;  /* 0x00001f0504067589 */ /* 0x00086400000e0000 */
.L_x_3145:
[----:B------:R-:W-:Y:S05]  /*06b0*/  BSYNC B0 ;  /* 0x0000000000007941 */ /* 0x000fea0003800000 */
.L_x_3144:
        /* <DEDUP_REMOVED lines=67> */
.L_x_3148:
        /* <DEDUP_REMOVED lines=68> */
.L_x_3149:
[----:B------:R-:W-:Y:S05]  /*0f30*/  BSYNC B0 ;  /* 0x0000000000007941 */ /* 0x000fea0003800000 */
.L_x_3147:
[----:B------:R-:W-:-:S04]  /*0f40*/  LOP3.LUT R0, RZ, R0, RZ, 0x33, !PT ;  /* 0x00000000ff007212 */ /* 0x000fc800078e33ff */
[----:B------:R-:W-:Y:S01]  /*0f50*/  IADD3 R229, R0, R229, RZ ;  /* 0x000000e500e57210 */ /* 0x000fe20007ffe0ff */
[----:B------:R-:W-:Y:S05]  /*0f60*/  BRA `(.L_x_3150) ;  /* 0x0000004000007947 */ /* 0x000fea0003800000 */
.L_x_3138:
[----:B--2---:R-:W-:Y:S01]  /*0f70*/  IMAD.MOV.U32 R229, RZ, RZ, RZ ;  /* 0x000000ffffe57224 */ /* 0x004fe200078e00ff */
[----:B------:R-:W-:Y:S01]  /*0f80*/  MOV R230, RZ ;  /* 0x000000ff00e67202 */ /* 0x000fe20000000f00 */
[----:B------:R-:W-:Y:S01]  /*0f90*/  IMAD.U32 R228, RZ, RZ, UR4 ;  /* 0x00000004ffe47e24 */ /* 0x000fe2000f8e00ff */
[----:B------:R-:W-:Y:S02]  /*0fa0*/  MOV R231, c[0x0][0x53c] ;  /* 0x00014f0000e77a02 */ /* 0x000fe40000000f00 */
.L_x_3150:
[----:B------:R-:W-:Y:S01]  /*0fb0*/  ISETP.NE.AND P0, PT, R13, RZ, PT ;  /* 0x000000ff0d00720c */ /* 0x000fe20003f05270 */
[----:B------:R-:W-:-:S12]  /*0fc0*/  WARPSYNC 0xffffffff ;  /* 0xffffffff00007948 */ /* 0x000fd80003800000 */
[----:B------:R1:W-:Y:S04]  /*0fd0*/  @!P0 STS.128 [0x20080], R228 ;  /* 0x020080e4ff008388 */ /* 0x0003e80000000c00 */
[----:B------:R-:W-:Y:S06]  /*0fe0*/  BAR.ARV 0x5, 0x100 ;  /* 0x0144000000007b1d */ /* 0x000fec0000002000 */
.L_x_3136:
        /* <DEDUP_REMOVED lines=62> */
[----:B------:R-:W-:Y:S01]  /*13d0*/  IMAD R4, R0, 0x2, R6 ;  /* 0x0000000200047824 */ /* 0x000fe200078e0206 */
        /* <DEDUP_REMOVED lines=27> */
[CC--:B------:R-:W-:Y:S01]  /*1590*/  IADD3 R3, R0.reuse, R4.reuse, R6 ;  /* 0x0000000400037210 */ /* 0x0c0fe20007ffe006 */
        /* <DEDUP_REMOVED lines=10> */
[C---:B------:R-:W-:Y:S01]  /*1640*/  SEL R6, R9.reuse, 0xffffffc0, !P2 ;  /* 0xffffffc009067807 */ /* 0x040fe20005000000 */
[----:B------:R-:W-:Y:S01]  /*1650*/  IMAD.IADD R183, R182, 0x1, R2 ;  /* 0x00000001b6b77824 */ /* 0x000fe200078e0202 */
[----:B------:R-:W-:Y:S01]  /*1660*/  SEL R0, R9, 0xffffffc0, !P3 ;  /* 0xffffffc009007807 */ /* 0x000fe20005800000 */
[----:B------:R-:W-:Y:S01]  /*1670*/  IMAD.IADD R179, R2, 0x1, R178 ;  /* 0x0000000102b37824 */ /* 0x000fe200078e02b2 */
[----:B------:R-:W-:Y:S01]  /*1680*/  SHF.R.S32.HI R7, RZ, 0x1f, R209 ;  /* 0x0000001fff077819 */ /* 0x000fe200000114d1 */
[--C-:B------:R-:W-:Y:S01]  /*1690*/  IMAD.IADD R245, R238, 0x1, R6.reuse ;  /* 0x00000001eef57824 */ /* 0x100fe200078e0206 */
[C---:B------:R-:W-:Y:S01]  /*16a0*/  IADD3 R10, R209.reuse, 0x8, RZ ;  /* 0x00000008d10a7810 */ /* 0x040fe20007ffe0ff */
[C---:B------:R-:W-:Y:S01]  /*16b0*/  IMAD.IADD R244, R6.reuse, 0x1, R241 ;  /* 0x0000000106f47824 */ /* 0x040fe200078e02f1 */
[C---:B------:R-:W-:Y:S01]  /*16c0*/  IADD3 R9, R209.reuse, 0x10, RZ ;  /* 0x00000010d1097810 */ /* 0x040fe20007ffe0ff */
[----:B------:R-:W-:Y:S01]  /*16d0*/  IMAD.IADD R243, R6, 0x1, R239 ;  /* 0x0000000106f37824 */ /* 0x000fe200078e02ef */
[C---:B------:R-:W-:Y:S01]  /*16e0*/  IADD3 R8, R209.reuse, 0x18, RZ ;  /* 0x00000018d1087810 */ /* 0x040fe20007ffe0ff */
        /* <DEDUP_REMOVED lines=23> */
.L_x_3373:
        /* <DEDUP_REMOVED lines=33> */
.L_x_3151:
[----:B------:R-:W-:-:S04]  /*1a70*/  ISETP.NE.U32.AND P0, PT, RZ, c[0x0][0x368], PT ;  /* 0x0000da00ff007a0c */ /* 0x000fc80003f05070 */
[----:B------:R-:W-:-:S13]  /*1a80*/  ISETP.NE.AND.EX P0, PT, RZ, c[0x0][0x36c], PT, P0 ;  /* 0x0000db00ff007a0c */ /* 0x000fda0003f05300 */
[----:B------:R-:W-:Y:S05]  /*1a90*/  @!P0 BRA `(.L_x_3152) ;  /* 0x0000003000008947 */ /* 0x000fea0003800000 */
[----:B-1----:R-:W-:-:S05]  /*1aa0*/  IMAD.WIDE R4, R231, R15, c[0x0][0x368] ;  /* 0x0000da00e7047625 */ /* 0x002fca00078e020f */
[----:B------:R1:W5:Y:S01]  /*1ab0*/  LDG.E R12, [R4.64] ;  /* 0x00000006040c7981 */ /* 0x000362000c1e1900 */
[----:B------:R-:W-:Y:S05]  /*1ac0*/  BRA `(.L_x_3153) ;  /* 0x0000005000007947 */ /* 0x000fea0003800000 */
.L_x_3152:
[----:B------:R-:W-:Y:S01]  /*1ad0*/  MOV R12, c[0x0][0x1d0] ;  /* 0x00007400000c7a02 */ /* 0x000fe20000000f00 */
[----:B------:R-:W-:Y:S05]  /*1ae0*/  @!P5 BRA `(.L_x_3153) ;  /* 0x000000300000d947 */ /* 0x000fea0003800000 */
[----:B-1----:R-:W2:Y:S04]  /*1af0*/  LDG.E R6, [R4.64] ;  /* 0x0000000604067981 */ /* 0x002ea8000c1e1900 */
[----:B------:R-:W2:Y:S02]  /*1b00*/  LDG.E R0, [R4.64+0x4] ;  /* 0x0000040604007981 */ /* 0x000ea4000c1e1900 */
[----:B--2---:R-:W-:Y:S02]  /*1b10*/  IADD3 R12, -R6, R0, RZ ;  /* 0x00000000060c7210 */ /* 0x004fe40007ffe1ff */
.L_x_3153:
        /* <DEDUP_REMOVED lines=41> */
.L_x_3156:
[----:B------:R-:W-:-:S13]  /*1db0*/  ISETP.NE.AND P0, PT, R6, 0x1, PT ;  /* 0x000000010600780c */ /* 0x000fda0003f05270 */
[----:B------:R-:W-:-:S05]  /*1dc0*/  @P0 IMAD.HI.U32 R0, R2, c[0x0][0x330], RZ ;  /* 0x0000cc0002000a27 */ /* 0x000fca00078e00ff */
[----:B------:R-:W-:Y:S02]  /*1dd0*/  @P0 SHF.R.U32.HI R2, RZ, c[0x0][0x334], R0 ;  /* 0x0000cd00ff020a19 */ /* 0x000fe40000011600 */
.L_x_3157:
[----:B------:R-:W-:Y:S05]  /*1de0*/  BSYNC B0 ;  /* 0x0000000000007941 */ /* 0x000fea0003800000 */
.L_x_3155:
[----:B------:R-:W-:-:S05]  /*1df0*/  IMAD R2, R2, R6, c[0x0][0x32c] ;  /* 0x0000cb0002027624 */ /* 0x000fca00078e0206 */
[----:B------:R-:W-:-:S04]  /*1e00*/  IMNMX R3, R3, R2, PT ;  /* 0x0000000203037217 */ /* 0x000fc80003800200 */
.L_x_3154:
        /* <DEDUP_REMOVED lines=21> */
.L_x_3160:
[----:B------:R-:W-:-:S13]  /*1f60*/  ISETP.NE.AND P0, PT, R6, 0x1, PT ;  /* 0x000000010600780c */ /* 0x000fda0003f05270 */
[----:B------:R-:W-:-:S05]  /*1f70*/  @P0 IMAD.HI.U32 R3, R0, c[0x0][0x330], RZ ;  /* 0x0000cc0000030a27 */ /* 0x000fca00078e00ff */
[----:B------:R-:W-:Y:S02]  /*1f80*/  @P0 SHF.R.U32.HI R0, RZ, c[0x0][0x334], R3 ;  /* 0x0000cd00ff000a19 */ /* 0x000fe40000011603 */
.L_x_3161:
[----:B------:R-:W-:Y:S05]  /*1f90*/  BSYNC B0 ;  /* 0x0000000000007941 */ /* 0x000fea0003800000 */
.L_x_3159:
[----:B------:R-:W-:-:S05]  /*1fa0*/  IMAD R0, R0, c[0x0][0x32c], RZ ;  /* 0x0000cb0000007a24 */ /* 0x000fca00078e02ff */
[----:B------:R-:W-:-:S04]  /*1fb0*/  IMNMX R2, R2, R0, !PT ;  /* 0x0000000002027217 */ /* 0x000fc80007800200 */
.L_x_3158:
        /* <DEDUP_REMOVED lines=46> */
.L_x_3163:
[----:B------:R-:W-:Y:S05]  /*22a0*/  BSYNC B0 ;  /* 0x0000000000007941 */ /* 0x000fea0003800000 */
.L_x_3162:
        /* <DEDUP_REMOVED lines=34> */
[----:B------:R-:W-:Y:S01]  /*24d0*/  IADD3 R101, P0, R213, R13, RZ ;  /* 0x0000000dd5657210 */ /* 0x000fe20007f1e0ff */
        /* <DEDUP_REMOVED lines=188> */
.L_x_3183:
        /* <DEDUP_REMOVED lines=55> */
[----:B------:R-:W-:-:S12]  /*3410*/  CS2R R2, SRZ ;  /* 0x0000000000027805 */ /* 0x000fd8000001ff00 */
[----:B------:R1:W5:Y:S04]  /*3420*/  @!P0 LDG.E.64 R2, [R8.64] ;  /* 0x0000000608028981 */ /* 0x000368000c1e1b00 */
[----:B------:R1:W5:Y:S01]  /*3430*/  @!P0 LDG.E.64 R22, [R4.64] ;  /* 0x0000000604168981 */ /* 0x000362000c1e1b00 */
[----:B------:R-:W-:-:S13]  /*3440*/  ISETP.GE.AND P0, PT, R158, c[0x0][0x27c], PT ;  /* 0x00009f009e007a0c */ /* 0x000fda0003f06270 */
[----:B------:R1:W5:Y:S04]  /*3450*/  @!P0 LDG.E.64 R6, [R8.64+0x40] ;  /* 0x0000400608068981 */ /* 0x000368000c1e1b00 */
[----:B------:R1:W5:Y:S01]  /*3460*/  @!P0 LDG.E.64 R28, [R4.64+0x40] ;  /* 0x00004006041c8981 */ /* 0x000362000c1e1b00 */
[----:B------:R-:W-:-:S13]  /*3470*/  ISETP.GE.AND P0, PT, R18, c[0x0][0x27c], PT ;  /* 0x00009f0012007a0c */ /* 0x000fda0003f06270 */
[----:B------:R1:W5:Y:S04]  /*3480*/  @!P0 LDG.E.64 R12, [R8.64+0x80] ;  /* 0x00008006080c8981 */ /* 0x000368000c1e1b00 */
[----:B------:R1:W5:Y:S01]  /*3490*/  @!P0 LDG.E.64 R30, [R4.64+0x80] ;  /* 0x00008006041e8981 */ /* 0x000362000c1e1b00 */
[----:B------:R-:W-:-:S13]  /*34a0*/  ISETP.GE.AND P0, PT, R147, c[0x0][0x27c], PT ;  /* 0x00009f0093007a0c */ /* 0x000fda0003f06270 */
[----:B------:R1:W5:Y:S04]  /*34b0*/  @!P0 LDG.E.64 R16, [R8.64+0xc0] ;  /* 0x0000c00608108981 */ /* 0x000368000c1e1b00 */
[----:B------:R1:W5:Y:S02]  /*34c0*/  @!P0 LDG.E.64 R32, [R4.64+0xc0] ;  /* 0x0000c00604208981 */ /* 0x000364000c1e1b00 */
.L_x_3169:
[----:B------:R-:W-:Y:S05]  /*34d0*/  BSYNC B0 ;  /* 0x0000000000007941 */ /* 0x000fea0003800000 */
.L_x_3168:
        /* <DEDUP_REMOVED lines=77> */
.L_x_3172:
[----:B------:R-:W-:Y:S05]  /*39b0*/  BSYNC B0 ;  /* 0x0000000000007941 */ /* 0x000fea0003800000 */
.L_x_3171:
[----:B------:R-:W-:Y:S01]  /*39c0*/  ISETP.GE.AND P0, PT, R146, c[0x0][0x1d4], PT ;  /* 0x0000750092007a0c */ /* 0x000fe20003f06270 */
[----:B------:R-:W-:-:S12]  /*39d0*/  BSSY B0, `(.L_x_3173) ;  /* 0x0000035000007945 */ /* 0x000fd80003800000 */
[----:B------:R-:W-:-:S05]  /*39e0*/  @P0 BRA `(.L_x_3174) ;  /* 0x0000033000000947 */ /* 0x000fca0003800000 */
[----:B------:R-:W-:Y:S01]  /*39f0*/  ISETP.GE.AND P0, PT, R158, c[0x0][0x27c], PT ;  /* 0x00009f009e007a0c */ /* 0x000fe20003f06270 */
[----:B-1----:R-:W1:-:S12]  /*3a00*/  LDS.128 R8, [R195+0xd080] ;  /* 0x00d08000c3087984 */ /* 0x002e580000000c00 */
        /* <DEDUP_REMOVED lines=49> */
.L_x_3174:
[----:B------:R-:W-:Y:S05]  /*3d20*/  BSYNC B0 ;  /* 0x0000000000007941 */ /* 0x000fea0003800000 */
.L_x_3173:
        /* <DEDUP_REMOVED lines=54> */
.L_x_3176:
[----:B------:R-:W-:Y:S05]  /*4090*/  BSYNC B0 ;  /* 0x0000000000007941 */ /* 0x000fea0003800000 */
.L_x_3175:
[----:B------:R-:W-:-:S13]  /*40a0*/  ISETP.GE.AND P0, PT, R216, c[0x0][0x1d4], PT ;  /* 0x00007500d8007a0c */ /* 0x000fda0003f06270 */
        /* <DEDUP_REMOVED lines=53> */
.L_x_3167:
        /* <DEDUP_REMOVED lines=23> */
[----:B------:R-:W-:-:S13]  /*4570*/  ISETP.GE.AND P0, PT, R144, c[0x0][0x27c], PT ;  /* 0x00009f0090007a0c */ /* 0x000fda0003f06270 */
[----:B------:R1:W5:Y:S04]  /*4580*/  @!P0 LDG.E.128 R4, [R8.64] ;  /* 0x0000000608048981 */ /* 0x000368000c1e1d00 */
[----:B------:R1:W5:Y:S01]  /*4590*/  @!P0 LDG.E.128 R24, [R2.64] ;  /* 0x0000000602188981 */ /* 0x000362000c1e1d00 */
[----:B------:R-:W-:-:S13]  /*45a0*/  ISETP.GE.AND P0, PT, R146, c[0x0][0x27c], PT ;  /* 0x00009f0092007a0c */ /* 0x000fda0003f06270 */
[----:B------:R1:W5:Y:S04]  /*45b0*/  @!P0 LDG.E.128 R16, [R8.64+0x80] ;  /* 0x0000800608108981 */ /* 0x000368000c1e1d00 */
[----:B------:R1:W5:Y:S02]  /*45c0*/  @!P0 LDG.E.128 R40, [R2.64+0x80] ;  /* 0x0000800602288981 */ /* 0x000364000c1e1d00 */
.L_x_3178:
[----:B------:R-:W-:Y:S05]  /*45d0*/  BSYNC B0 ;  /* 0x0000000000007941 */ /* 0x000fea0003800000 */
.L_x_3177:
        /* <DEDUP_REMOVED lines=36> */
[----:B------:R-:W-:-:S12]  /*4820*/  IMAD.MOV.U32 R2, RZ, RZ, R7 ;  /* 0x000000ffff027224 */ /* 0x000fd800078e0007 */
        /* <DEDUP_REMOVED lines=99> */
.L_x_3180:
[----:B------:R-:W-:Y:S05]  /*4e60*/  BSYNC B0 ;  /* 0x0000000000007941 */ /* 0x000fea0003800000 */
.L_x_3179:
[----:B------:R-:W-:-:S13]  /*4e70*/  ISETP.GE.AND P0, PT, R146, c[0x0][0x1d4], PT ;  /* 0x0000750092007a0c */ /* 0x000fda0003f06270 */
[----:B------:R-:W-:-:S05]  /*4e80*/  @P0 BRA `(.L_x_3170) ;  /* 0x0000080000000947 */ /* 0x000fca0003800000 */
[----:B------:R-:W-:Y:S01]  /*4e90*/  IADD3 R0, P1, P0, R62, R58, R67 ;  /* 0x0000003a3e007210 */ /* 0x000fe2000783e043 */
[----:B-1----:R-:W1:Y:S03]  /*4ea0*/  LDS.128 R12, [R85+0xc080] ;  /* 0x00c08000550c7984 */ /* 0x002e660000000c00 */
[----:B------:R-:W-:Y:S02]  /*4eb0*/  IADD3.X R2, R61, R57, R93, P1, P0 ;  /* 0x000000393d027210 */ /* 0x000fe40000fe045d */
[C---:B------:R-:W-:Y:S03]  /*4ec0*/  LEA R48, P0, R0.reuse, c[0x0][0x1c8], 0x1 ;  /* 0x0000720000307a11 */ /* 0x040fe600078008ff */
[----:B------:R-:W2:Y:S01]  /*4ed0*/  LDS.128 R32, [R88+0xc080] ;  /* 0x00c0800058207984 */ /* 0x000ea20000000c00 */
[----:B------:R-:W-:Y:S02]  /*4ee0*/  LEA.HI.X R49, R0, c[0x0][0x1cc], R2, 0x1, P0 ;  /* 0x0000730000317a11 */ /* 0x000fe400000f0c02 */
[----:B------:R-:W-:-:S13]  /*4ef0*/  ISETP.GE.AND P0, PT, R146, c[0x0][0x27c], PT ;  /* 0x00009f0092007a0c */ /* 0x000fda0003f06270 */
        /* <DEDUP_REMOVED lines=97> */
[----:B------:R-:W-:-:S13]  /*5510*/  ISETP.GE.AND P0, PT, R66, c[0x0][0x1d4], PT ;  /* 0x0000750042007a0c */ /* 0x000fda0003f06270 */
[----:B------:R-:W-:-:S05]  /*5520*/  @P0 BRA `(.L_x_3170) ;  /* 0x0000016000000947 */ /* 0x000fca0003800000 */
[----:B------:R-:W-:Y:S04]  /*5530*/  IADD3 R0, P1, P0, R62, R58, R66 ;  /* 0x0000003a3e007210 */ /* 0x000fe8000783e042 */
[----:B------:R-:W-:Y:S02]  /*5540*/  IADD3.X R3, R61, R57, R89, P1, P0 ;  /* 0x000000393d037210 */ /* 0x000fe40000fe0459 */
[C---:B------:R-:W-:Y:S04]  /*5550*/  LEA R2, P0, R0.reuse, c[0x0][0x1c8], 0x1 ;  /* 0x0000720000027a11 */ /* 0x040fe800078008ff */
[----:B------:R-:W-:Y:S05]  /*5560*/  LEA.HI.X R3, R0, c[0x0][0x1cc], R3, 0x1, P0 ;  /* 0x0000730000037a11 */ /* 0x000fea00000f0c03 */
[----:B------:R2:W-:Y:S01]  /*5570*/  STG.E.128 [R2.64], R12 ;  /* 0x0000000c02007986 */ /* 0x0005e2000c101d06 */
[----:B------:R-:W-:-:S05]  /*5580*/  BRA `(.L_x_3170) ;  /* 0x0000010000007947 */ /* 0x000fca0003800000 */
.L_x_3166:
[----:B------:R-:W-:Y:S05]  /*5590*/  IMAD R0, R46, -0x20, R64 ;  /* 0xffffffe02e007824 */ /* 0x000fea00078e0240 */
[----:B------:R-:W-:Y:S04]  /*55a0*/  IMNMX R0, R0, 0x20, PT ;  /* 0x0000002000007817 */ /* 0x000fe80003800200 */
[----:B------:R-:W-:-:S13]  /*55b0*/  ISETP.GE.AND P0, PT, R213, R0, PT ;  /* 0x00000000d500720c */ /* 0x000fda0003f06270 */
[----:B------:R-:W-:-:S05]  /*55c0*/  @P0 BRA `(.L_x_3170) ;  /* 0x000000c000000947 */ /* 0x000fca0003800000 */
[----:B------:R-:W-:-:S13]  /*55d0*/  ISETP.GE.AND P0, PT, R144, c[0x0][0x1d4], PT ;  /* 0x0000750090007a0c */ /* 0x000fda0003f06270 */
[----:B------:R-:W1:Y:S04]  /*55e0*/  @!P0 LDS.128 R8, [R195+0xc080] ;  /* 0x00c08000c3088984 */ /* 0x000e680000000c00 */
[----:B-1----:R-:W-:Y:S01]  /*55f0*/  @!P0 STG.E.128 [R36.64], R8 ;  /* 0x0000000824008986 */ /* 0x002fe2000c101d06 */
[----:B------:R-:W-:-:S13]  /*5600*/  ISETP.GE.AND P0, PT, R146, c[0x0][0x1d4], PT ;  /* 0x0000750092007a0c */ /* 0x000fda0003f06270 */
[----:B------:R-:W1:Y:S04]  /*5610*/  @!P0 LDS.128 R4, [R195+0xd080] ;  /* 0x00d08000c3048984 */ /* 0x000e680000000c00 */
[----:B-1----:R-:W-:Y:S01]  /*5620*/  @!P0 STG.E.128 [R36.64+0x80], R4 ;  /* 0x0000800424008986 */ /* 0x002fe2000c101d06 */
[----:B------:R-:W-:-:S13]  /*5630*/  ISETP.GE.AND P0, PT, R215, c[0x0][0x1d4], PT ;  /* 0x00007500d7007a0c */ /* 0x000fda0003f06270 */
[----:B------:R-:W1:Y:S04]  /*5640*/  @!P0 LDS.128 R4, [R195+0xe080] ;  /* 0x00e08000c3048984 */ /* 0x000e680000000c00 */
[----:B-1----:R-:W-:Y:S01]  /*5650*/  @!P0 STG.E.128 [R36.64+0x100], R4 ;  /* 0x0001000424008986 */ /* 0x002fe2000c101d06 */
[----:B------:R-:W-:-:S13]  /*5660*/  ISETP.GE.AND P0, PT, R216, c[0x0][0x1d4], PT ;  /* 0x00007500d8007a0c */ /* 0x000fda0003f06270 */
[----:B------:R-:W1:Y:S04]  /*5670*/  @!P0 LDS.128 R4, [R195+0xf080] ;  /* 0x00f08000c3048984 */ /* 0x000e680000000c00 */
[----:B-1----:R1:W-:Y:S02]  /*5680*/  @!P0 STG.E.128 [R36.64+0x180], R4 ;  /* 0x0001800424008986 */ /* 0x0023e4000c101d06 */
.L_x_3170:
[----:B------:R-:W-:Y:S05]  /*5690*/  BSYNC B1 ;  /* 0x0000000000017941 */ /* 0x000fea0003800000 */
.L_x_3165:
[----:B-1---5:R-:W-:Y:S01]  /*56a0*/  IMAD.SHL.U32 R6, R46, 0x20, RZ ;  /* 0x000000202e067824 */ /* 0x022fe200078e00ff */
[----:B------:R-:W-:Y:S03]  /*56b0*/  BSSY B0, `(.L_x_3181) ;  /* 0x0000031000007945 */ /* 0x000fe60003800000 */
[----:B------:R-:W-:Y:S05]  /*56c0*/  IMAD.IADD R0, R100, 0x1, -R6 ;  /* 0x0000000164007824 */ /* 0x000fea00078e0a06 */
[----:B------:R-:W-:-:S13]  /*56d0*/  ISETP.GE.AND P0, PT, R0, 0x1, PT ;  /* 0x000000010000780c */ /* 0x000fda0003f06270 */
        /* <DEDUP_REMOVED lines=46> */
.L_x_3182:
[----:B-1----:R-:W-:Y:S05]  /*59c0*/  BSYNC B0 ;  /* 0x0000000000007941 */ /* 0x002fea0003800000 */
.L_x_3181:
        /* <DEDUP_REMOVED lines=22> */
.L_x_3164:
        /* <DEDUP_REMOVED lines=23> */
.L_x_3186:
[----:B------:R-:W-:-:S13]  /*5ca0*/  ISETP.NE.AND P0, PT, R4, 0x1, PT ;  /* 0x000000010400780c */ /* 0x000fda0003f05270 */
[----:B------:R-:W-:-:S05]  /*5cb0*/  @P0 IMAD.HI.U32 R0, R2, c[0x0][0x330], RZ ;  /* 0x0000cc0002000a27 */ /* 0x000fca00078e00ff */
[----:B------:R-:W-:Y:S02]  /*5cc0*/  @P0 SHF.R.U32.HI R2, RZ, c[0x0][0x334], R0 ;  /* 0x0000cd00ff020a19 */ /* 0x000fe40000011600 */
.L_x_3187:
[----:B------:R-:W-:Y:S05]  /*5cd0*/  BSYNC B0 ;  /* 0x0000000000007941 */ /* 0x000fea0003800000 */
.L_x_3185:
[----:B------:R-:W-:-:S05]  /*5ce0*/  IMAD R2, R2, R4, c[0x0][0x32c] ;  /* 0x0000cb0002027624 */ /* 0x000fca00078e0204 */
[----:B------:R-:W-:-:S04]  /*5cf0*/  IMNMX R3, R3, R2, PT ;  /* 0x0000000203037217 */ /* 0x000fc80003800200 */
.L_x_3184:
        /* <DEDUP_REMOVED lines=21> */
.L_x_3190:
[----:B------:R-:W-:-:S04]  /*5e50*/  MOV R3, c[0x0][0x32c] ;  /* 0x0000cb0000037a02 */ /* 0x000fc80000000f00 */
[----:B------:R-:W-:-:S13]  /*5e60*/  ISETP.NE.AND P0, PT, R3, 0x1, PT ;  /* 0x000000010300780c */ /* 0x000fda0003f05270 */
[----:B------:R-:W-:-:S05]  /*5e70*/  @P0 IMAD.HI.U32 R3, R0, c[0x0][0x330], RZ ;  /* 0x0000cc0000030a27 */ /* 0x000fca00078e00ff */
[----:B------:R-:W-:Y:S02]  /*5e80*/  @P0 SHF.R.U32.HI R0, RZ, c[0x0][0x334], R3 ;  /* 0x0000cd00ff000a19 */ /* 0x000fe40000011603 */
.L_x_3191:
[----:B------:R-:W-:Y:S05]  /*5e90*/  BSYNC B0 ;  /* 0x0000000000007941 */ /* 0x000fea0003800000 */
.L_x_3189:
[----:B------:R-:W-:-:S05]  /*5ea0*/  IMAD R0, R0, c[0x0][0x32c], RZ ;  /* 0x0000cb0000007a24 */ /* 0x000fca00078e02ff */
[----:B------:R-:W-:-:S04]  /*5eb0*/  IMNMX R2, R2, R0, !PT ;  /* 0x0000000002027217 */ /* 0x000fc80007800200 */
.L_x_3188:
        /* <DEDUP_REMOVED lines=38> */
.L_x_3193:
[----:B------:R-:W-:Y:S05]  /*6120*/  BSYNC B0 ;  /* 0x0000000000007941 */ /* 0x000fea0003800000 */
.L_x_3192:
        /* <DEDUP_REMOVED lines=104> */
[----:B------:R-:W-:Y:S01]  /*67b0*/  IMAD.WIDE.U32 R2, R226, c[0x0][0x1b8], R2 ;  /* 0x00006e00e2027a25 */ /* 0x000fe200078e0002 */
        /* <DEDUP_REMOVED lines=39> */
[----:B------:R-:W-:Y:S01]  /*6a30*/  IMAD.WIDE.U32 R4, R226, c[0x0][0x210], R4 ;  /* 0x00008400e2047a25 */ /* 0x000fe200078e0004 */
        /* <DEDUP_REMOVED lines=17> */
[----:B------:R-:W-:Y:S01]  /*6b50*/  IMAD R2, R0, c[0x0][0x1f4], R8 ;  /* 0x00007d0000027a24 */ /* 0x000fe200078e0208 */
[----:B------:R-:W-:Y:S01]  /*6b60*/  @P0 LOP3.LUT R214, R214, 0x2, RZ, 0xfc, !PT ;  /* 0x00000002d6d60812 */ /* 0x000fe200078efcff */
[----:B------:R-:W-:Y:S02]  /*6b70*/  IMAD R0, R0, c[0x0][0x21c], R3 ;  /* 0x0000870000007a24 */ /* 0x000fe400078e0203 */
[----:B------:R-:W-:-:S03]  /*6b80*/  IMAD.IADD R222, R219, 0x1, R2 ;  /* 0x00000001dbde7824 */ /* 0x000fc600078e0202 */
[----:B------:R-:W-:Y:S01]  /*6b90*/  IADD3 R223, R221, R0, RZ ;  /* 0x00000000dddf7210 */ /* 0x000fe20007ffe0ff */
[----:B------:R-:W-:Y:S05]  /*6ba0*/  BRA.DIV ~URZ, `(.L_x_3195) ;  /* 0x000187c27f007947 */ /* 0x000fea000b800000 */
[----:B------:R1:W2:Y:S02]  /*6bb0*/  SHFL.IDX PT, R10, R16, RZ, 0x181f ;  /* 0x00181fff100a7589 */ /* 0x0002a400000e0000 */
.L_x_3378:
[----:B------:R-:W-:Y:S05]  /*6bc0*/  BRA.DIV ~URZ, `(.L_x_3196) ;  /* 0x000188127f007947 */ /* 0x000fea000b800000 */
[----:B------:R3:W4:Y:S02]  /*6bd0*/  SHFL.IDX PT, R2, R17, RZ, 0x181f ;  /* 0x00181fff11027589 */ /* 0x00072400000e0000 */
.L_x_3379:
        /* <DEDUP_REMOVED lines=28> */
.L_x_3198:
[----:B------:R-:W-:Y:S05]  /*6da0*/  BSYNC B0 ;  /* 0x0000000000007941 */ /* 0x000fea0003800000 */
.L_x_3197:
[----:B------:R-:W-:Y:S05]  /*6db0*/  BRA.DIV ~URZ, `(.L_x_3199) ;  /* 0x000186927f007947 */ /* 0x000fea000b800000 */
[----:B--2---:R2:W1:Y:S04]  /*6dc0*/  SHFL.IDX PT, R10, R16, 0x1, 0x181f ;  /* 0x00381f00100a7f89 */ /* 0x00446800000e0000 */
[----:B----4-:R2:W4:Y:S02]  /*6dd0*/  SHFL.IDX PT, R2, R17, 0x1, 0x181f ;  /* 0x00381f0011027f89 */ /* 0x01052400000e0000 */
.L_x_3380:
        /* <DEDUP_REMOVED lines=22> */
.L_x_3201:
[----:B------:R-:W-:Y:S05]  /*6f40*/  BSYNC B0 ;  /* 0x0000000000007941 */ /* 0x000fea0003800000 */
.L_x_3200:
[----:B------:R-:W-:Y:S05]  /*6f50*/  BRA.DIV ~URZ, `(.L_x_3202) ;  /* 0x000185c27f007947 */ /* 0x000fea000b800000 */
[----:B-1----:R1:W2:Y:S02]  /*6f60*/  SHFL.IDX PT, R10, R16, 0x2, 0x181f ;  /* 0x00581f00100a7f89 */ /* 0x0022a400000e0000 */
.L_x_3381:
[----:B------:R-:W-:Y:S05]  /*6f70*/  BRA.DIV ~URZ, `(.L_x_3203) ;  /* 0x000186127f007947 */ /* 0x000fea000b800000 */
[----:B----4-:R4:W1:Y:S02]  /*6f80*/  SHFL.IDX PT, R2, R17, 0x2, 0x181f ;  /* 0x00581f0011027f89 */ /* 0x01086400000e0000 */
.L_x_3382:
        /* <DEDUP_REMOVED lines=22> */
.L_x_3205:
[----:B------:R-:W-:Y:S05]  /*70f0*/  BSYNC B0 ;  /* 0x0000000000007941 */ /* 0x000fea0003800000 */
.L_x_3204:
[----:B------:R-:W-:Y:S05]  /*7100*/  BRA.DIV ~URZ, `(.L_x_3206) ;  /* 0x000184f27f007947 */ /* 0x000fea000b800000 */
[----:B--2---:R2:W3:Y:S04]  /*7110*/  SHFL.IDX PT, R10, R16, 0x3, 0x181f ;  /* 0x00781f00100a7f89 */ /* 0x0044e800000e0000 */
[----:B-1----:R2:W1:Y:S02]  /*7120*/  SHFL.IDX PT, R2, R17, 0x3, 0x181f ;  /* 0x00781f0011027f89 */ /* 0x00246400000e0000 */
.L_x_3383:
        /* <DEDUP_REMOVED lines=46> */
.L_x_3208:
[----:B-1----:R-:W-:Y:S05]  /*7410*/  BSYNC B0 ;  /* 0x0000000000007941 */ /* 0x002fea0003800000 */
.L_x_3207:
[----:B------:R-:W-:Y:S01]  /*7420*/  ISETP.LT.AND P0, PT, RZ, c[0x0][0x27c], PT ;  /* 0x00009f00ff007a0c */ /* 0x000fe20003f01270 */
[----:B------:R-:W0:Y:S01]  /*7430*/  LDGDEPBAR ;  /* 0x00000000000079af */ /* 0x000e220000000000 */
[----:B------:R-:W-:-:S11]  /*7440*/  MOV R131, c[0x0][0x2c4] ;  /* 0x0000b10000837a02 */ /* 0x000fd60000000f00 */
[----:B------:R-:W-:Y:S05]  /*7450*/  @P0 BRA `(.L_x_3209) ;  /* 0x0000002000000947 */ /* 0x000fea0003800000 */
[----:B------:R-:W-:-:S04]  /*7460*/  DEPBAR.LE SB0, 0x1 ;  /* 0x000080400000791a */ /* 0x000fc80000000000 */
[----:B------:R-:W-:Y:S05]  /*7470*/  BRA `(.L_x_3210) ;  /* 0x000096a000007947 */ /* 0x000fea0003800000 */
.L_x_3209:
        /* <DEDUP_REMOVED lines=100> */
.L_x_3213:
[----:B------:R-:W-:Y:S05]  /*7ac0*/  BSYNC B0 ;  /* 0x0000000000007941 */ /* 0x000fea0003800000 */
.L_x_3212:
        /* <DEDUP_REMOVED lines=84> */
.L_x_3215:
[----:B------:R-:W-:Y:S05]  /*8010*/  BSYNC B0 ;  /* 0x0000000000007941 */ /* 0x000fea0003800000 */
.L_x_3214:
        /* <DEDUP_REMOVED lines=86> */
.L_x_3217:
[----:B------:R-:W-:Y:S05]  /*8580*/  BSYNC B0 ;  /* 0x0000000000007941 */ /* 0x000fea0003800000 */
.L_x_3216:
        /* <DEDUP_REMOVED lines=84> */
.L_x_3219:
[----:B---3--:R-:W-:Y:S05]  /*8ad0*/  BSYNC B0 ;  /* 0x0000000000007941 */ /* 0x008fea0003800000 */
.L_x_3218:
        /* <DEDUP_REMOVED lines=82> */
.L_x_3223:
[----:B------:R-:W-:Y:S05]  /*9000*/  BSYNC B0 ;  /* 0x0000000000007941 */ /* 0x000fea0003800000 */
.L_x_3222:
        /* <DEDUP_REMOVED lines=49> */
.L_x_3225:
[----:B------:R-:W-:Y:S05]  /*9320*/  BSYNC B0 ;  /* 0x0000000000007941 */ /* 0x000fea0003800000 */
.L_x_3224:
        /* <DEDUP_REMOVED lines=49> */
.L_x_3227:
[----:B------:R-:W-:Y:S05]  /*9640*/  BSYNC B0 ;  /* 0x0000000000007941 */ /* 0x000fea0003800000 */
.L_x_3226:
        /* <DEDUP_REMOVED lines=48> */
.L_x_3221:
[----:B------:R-:W-:Y:S05]  /*9950*/  BSYNC B1 ;  /* 0x0000000000017941 */ /* 0x000fea0003800000 */
.L_x_3220:
        /* <DEDUP_REMOVED lines=52> */
.L_x_3231:
[----:B------:R-:W-:Y:S05]  /*9ca0*/  BSYNC B0 ;  /* 0x0000000000007941 */ /* 0x000fea0003800000 */
.L_x_3230:
        /* <DEDUP_REMOVED lines=49> */
.L_x_3233:
[----:B------:R-:W-:Y:S05]  /*9fc0*/  BSYNC B0 ;  /* 0x0000000000007941 */ /* 0x000fea0003800000 */
.L_x_3232:
        /* <DEDUP_REMOVED lines=49> */
.L_x_3235:
[----:B------:R-:W-:Y:S05]  /*a2e0*/  BSYNC B0 ;  /* 0x0000000000007941 */ /* 0x000fea0003800000 */
.L_x_3234:
        /* <DEDUP_REMOVED lines=48> */
.L_x_3229:
[----:B------:R-:W-:Y:S05]  /*a5f0*/  BSYNC B1 ;  /* 0x0000000000017941 */ /* 0x000fea0003800000 */
.L_x_3228:
        /* <DEDUP_REMOVED lines=53> */
.L_x_3239:
[----:B------:R-:W-:Y:S05]  /*a950*/  BSYNC B0 ;  /* 0x0000000000007941 */ /* 0x000fea0003800000 */
.L_x_3238:
        /* <DEDUP_REMOVED lines=49> */
.L_x_3241:
[----:B------:R-:W-:Y:S05]  /*ac70*/  BSYNC B0 ;  /* 0x0000000000007941 */ /* 0x000fea0003800000 */
.L_x_3240:
        /* <DEDUP_REMOVED lines=49> */
.L_x_3243:
[----:B------:R-:W-:Y:S05]  /*af90*/  BSYNC B0 ;  /* 0x0000000000007941 */ /* 0x000fea0003800000 */
.L_x_3242:
        /* <DEDUP_REMOVED lines=48> */
.L_x_3237:
[----:B------:R-:W-:Y:S05]  /*b2a0*/  BSYNC B1 ;  /* 0x0000000000017941 */ /* 0x000fea0003800000 */
.L_x_3236:
        /* <DEDUP_REMOVED lines=52> */
.L_x_3246:
[----:B------:R-:W-:Y:S05]  /*b5f0*/  BSYNC B0 ;  /* 0x0000000000007941 */ /* 0x000fea0003800000 */
.L_x_3245:
        /* <DEDUP_REMOVED lines=49> */
.L_x_3248:
[----:B------:R-:W-:Y:S05]  /*b910*/  BSYNC B0 ;  /* 0x0000000000007941 */ /* 0x000fea0003800000 */
.L_x_3247:
        /* <DEDUP_REMOVED lines=49> */
.L_x_3250:
[----:B------:R-:W-:Y:S05]  /*bc30*/  BSYNC B0 ;  /* 0x0000000000007941 */ /* 0x000fea0003800000 */
.L_x_3249:
        /* <DEDUP_REMOVED lines=49> */
.L_x_3211:
        /* <DEDUP_REMOVED lines=60> */
.L_x_3252:
[----:B------:R-:W-:Y:S05]  /*c310*/  BSYNC B0 ;  /* 0x0000000000007941 */ /* 0x000fea0003800000 */
.L_x_3251:
        /* <DEDUP_REMOVED lines=64> */
.L_x_3254:
[----:B--2-4-:R-:W-:Y:S05]  /*c720*/  BSYNC B0 ;  /* 0x0000000000007941 */ /* 0x014fea0003800000 */
.L_x_3253:
        /* <DEDUP_REMOVED lines=66> */
.L_x_3256:
[----:B--2---:R-:W-:Y:S05]  /*cb50*/  BSYNC B0 ;  /* 0x0000000000007941 */ /* 0x004fea0003800000 */
.L_x_3255:
        /* <DEDUP_REMOVED lines=64> */
.L_x_3258:
[----:B--2-4-:R-:W-:Y:S05]  /*cf60*/  BSYNC B0 ;  /* 0x0000000000007941 */ /* 0x014fea0003800000 */
.L_x_3257:
        /* <DEDUP_REMOVED lines=139> */
.L_x_3262:
[----:B------:R-:W-:Y:S05]  /*d820*/  BSYNC B0 ;  /* 0x0000000000007941 */ /* 0x000fea0003800000 */
.L_x_3261:
        /* <DEDUP_REMOVED lines=113> */
.L_x_3260:
[----:B------:R-:W-:Y:S05]  /*df40*/  BSYNC B1 ;  /* 0x0000000000017941 */ /* 0x000fea0003800000 */
.L_x_3259:
        /* <DEDUP_REMOVED lines=120> */
.L_x_3266:
[----:B------:R-:W-:Y:S05]  /*e6d0*/  BSYNC B0 ;  /* 0x0000000000007941 */ /* 0x000fea0003800000 */
.L_x_3265:
        /* <DEDUP_REMOVED lines=112> */
.L_x_3264:
[----:B------:R-:W-:Y:S05]  /*ede0*/  BSYNC B1 ;  /* 0x0000000000017941 */ /* 0x000fea0003800000 */
.L_x_3263:
        /* <DEDUP_REMOVED lines=120> */
.L_x_3270:
[----:B------:R-:W-:Y:S05]  /*f570*/  BSYNC B0 ;  /* 0x0000000000007941 */ /* 0x000fea0003800000 */
.L_x_3269:
        /* <DEDUP_REMOVED lines=112> */
.L_x_3268:
[----:B------:R-:W-:Y:S05]  /*fc80*/  BSYNC B1 ;  /* 0x0000000000017941 */ /* 0x000fea0003800000 */
.L_x_3267:
        /* <DEDUP_REMOVED lines=119> */
.L_x_3272:
[----:B------:R-:W-:Y:S05]  /*10400*/  BSYNC B0 ;  /* 0x0000000000007941 */ /* 0x000fea0003800000 */
.L_x_3271:
        /* <DEDUP_REMOVED lines=112> */
.L_x_3244:
[----:B------:R-:W-:Y:S05]  /*10b10*/  BSYNC B2 ;  /* 0x0000000000027941 */ /* 0x000fea0003800000 */
.L_x_3210:
        /* <DEDUP_REMOVED lines=10> */
[----:B------:R-:W-:Y:S01]  /*10bc0*/  @P1 IADD3 R186, R177, -0x20, RZ ;  /* 0xffffffe0b1ba1810 */ /* 0x000fe20007ffe0ff */
[----:B------:R-:W-:Y:S01]  /*10bd0*/  IMAD.MOV.U32 R63, RZ, RZ, c[0x0][0x32c] ;  /* 0x0000cb00ff3f7624 */ /* 0x000fe200078e00ff */
[----:B------:R-:W-:Y:S01]  /*10be0*/  ISETP.GT.AND P1, PT, R106, R208, PT ;  /* 0x000000d06a00720c */ /* 0x000fe20003f24270 */
[----:B------:R-:W-:Y:S01]  /*10bf0*/  ULDC UR4, c[0x0][0x324] ;  /* 0x0000c90000047ab9 */ /* 0x000fe20000000800 */
[----:B------:R-:W-:Y:S01]  /*10c00*/  LEA R0, P0, R2, R220, 0x5 ;  /* 0x000000dc02007211 */ /* 0x000fe200078028ff */
[----:B------:R-:W-:Y:S01]  /*10c10*/  ULOP3.LUT UR4, URZ, UR4, URZ, 0x33, !UPT ;  /* 0x000000043f047292 */ /* 0x000fe2000f8e333f */
[----:B------:R-:W-:-:S02]  /*10c20*/  IADD3 R187, R186, 0x3000, RZ ;  /* 0x00003000babb7810 */ /* 0x000fc40007ffe0ff */
[----:B------:R-:W-:Y:S02]  /*10c30*/  LEA.HI.X R3, R2, R223, R3, 0x5, P0 ;  /* 0x000000df02037211 */ /* 0x000fe400000f2c03 */
[----:B------:R-:W-:Y:S02]  /*10c40*/  LEA R2, P0, R0, c[0x0][0x1f8], 0x1 ;  /* 0x00007e0000027a11 */ /* 0x000fe400078008ff */
[----:B------:R-:W-:Y:S02]  /*10c50*/  IADD3 R193, R186, 0x3800, RZ ;  /* 0x00003800bac17810 */ /* 0x000fe40007ffe0ff */
[----:B------:R-:W-:Y:S02]  /*10c60*/  LEA.HI.X R3, R0, c[0x0][0x1fc], R3, 0x1, P0 ;  /* 0x00007f0000037a11 */ /* 0x000fe400000f0c03 */
[----:B------:R-:W-:Y:S02]  /*10c70*/  @P1 IADD3 R0, R236, -0x2, RZ ;  /* 0xfffffffeec001810 */ /* 0x000fe40007ffe0ff */
[----:B------:R-:W-:-:S02]  /*10c80*/  IADD3 R192, R186, 0x2000, RZ ;  /* 0x00002000bac07810 */ /* 0x000fc40007ffe0ff */
[----:B-1----:R-:W-:Y:S01]  /*10c90*/  @P1 SHF.R.S32.HI R4, RZ, 0x1f, R0 ;  /* 0x0000001fff041819 */ /* 0x002fe20000011400 */
[----:B------:R-:W-:Y:S01]  /*10ca0*/  LDSM.16.M88.4 R20, [R177] ;  /* 0x00000000b114783b */ /* 0x000fe20000000200 */
[C---:B------:R-:W-:Y:S02]  /*10cb0*/  IADD3 R191, R186.reuse, 0x2800, RZ ;  /* 0x00002800babf7810 */ /* 0x040fe40007ffe0ff */
[----:B------:R-:W-:Y:S01]  /*10cc0*/  IADD3 R190, R186, 0x1000, RZ ;  /* 0x00001000babe7810 */ /* 0x000fe20007ffe0ff */
[----:B------:R-:W-:Y:S01]  /*10cd0*/  @P1 IMAD R4, R4, c[0x0][0x1e0], RZ ;  /* 0x0000780004041a24 */ /* 0x000fe200078e02ff */
[----:B------:R-:W-:Y:S01]  /*10ce0*/  LDSM.16.M88.4 R24, [R177+0x800] ;  /* 0x00080000b118783b */ /* 0x000fe20000000200 */
[----:B------:R-:W-:Y:S02]  /*10cf0*/  IADD3 R189, R186, 0x1800, RZ ;  /* 0x00001800babd7810 */ /* 0x000fe40007ffe0ff */
[C---:B------:R-:W-:Y:S01]  /*10d00*/  @P1 IMAD R6, R0.reuse, c[0x0][0x1e4], R4 ;  /* 0x0000790000061a24 */ /* 0x040fe200078e0204 */
[----:B---3--:R-:W-:Y:S01]  /*10d10*/  LDSM.16.M88.4 R8, [R183] ;  /* 0x00000000b708783b */ /* 0x008fe20000000200 */
        /* <DEDUP_REMOVED lines=15> */
[----:B------:R-:W-:Y:S02]  /*10e10*/  IMAD.IADD R159, R187, 0x1, R0 ;  /* 0x00000001bb9f7824 */ /* 0x000fe400078e0200 */
[----:B------:R-:W-:-:S06]  /*10e20*/  IMAD.IADD R0, R225, 0x1, R224 ;  /* 0x00000001e1007824 */ /* 0x000fcc00078e02e0 */
        /* <DEDUP_REMOVED lines=11> */
[C---:B-1--4-:R-:W-:Y:S08]  /*10ee0*/  HMMA.16816.F32.BF16 R16, R4.reuse, R20, RZ ;  /* 0x000000140410723c */ /* 0x052ff000000418ff */
[----:B------:R-:W-:Y:S04]  /*10ef0*/  HMMA.16816.F32.BF16 R28, R4, R22, RZ ;  /* 0x00000016041c723c */ /* 0x000fe800000418ff */
[----:B------:R2:W-:Y:S01]  /*10f00*/  LDGSTS.E.BYPASS.LTC128B.128 [R195+0xa080], [R2.64+0x100], !P0 ;  /* 0x0a08010002c37fae */ /* 0x0005e2000c101d46 */
[----:B------:R-:W-:-:S03]  /*10f10*/  LOP3.LUT P0, RZ, R123, 0x8, RZ, 0xc0, !PT ;  /* 0x000000087bff7812 */ /* 0x000fc6000780c0ff */
[----:B------:R-:W-:Y:S01]  /*10f20*/  HMMA.16816.F32.BF16 R20, R4, R24, RZ ;  /* 0x000000180414723c */ /* 0x000fe200000418ff */
[----:B------:R-:W-:-:S07]  /*10f30*/  ISETP.LE.OR P0, PT, R62, R213, !P0 ;  /* 0x000000d53e00720c */ /* 0x000fce0004703670 */
[----:B------:R-:W-:Y:S06]  /*10f40*/  HMMA.16816.F32.BF16 R24, R4, R26, RZ ;  /* 0x0000001a0418723c */ /* 0x000fec00000418ff */
[----:B------:R2:W-:Y:S02]  /*10f50*/  LDGSTS.E.BYPASS.LTC128B.128 [R195+0xb080], [R2.64+0x180], !P0 ;  /* 0x0b08018002c37fae */ /* 0x0005e4000c101d46 */
[C---:B------:R-:W-:Y:S02]  /*10f60*/  HMMA.16816.F32.BF16 R28, R8.reuse, R34, R28 ;  /* 0x00000022081c723c */ /* 0x040fe4000004181c */
[----:B------:R-:W-:Y:S04]  /*10f70*/  LDSM.16.M88.4 R12, [R185] ;  /* 0x00000000b90c783b */ /* 0x000fe80000000200 */
[----:B------:R-:W1:Y:S02]  /*10f80*/  LDSM.16.M88.4 R44, [R176] ;  /* 0x00000000b02c783b */ /* 0x000e640000000200 */
[C---:B------:R-:W-:Y:S02]  /*10f90*/  HMMA.16816.F32.BF16 R16, R8.reuse, R32, R16 ;  /* 0x000000200810723c */ /* 0x040fe40000041810 */
[----:B------:R-:W3:Y:S04]  /*10fa0*/  LDSM.16.M88.4 R40, [R176+0x800] ;  /* 0x00080000b028783b */ /* 0x000ee80000000200 */
[----:B------:R-:W-:Y:S02]  /*10fb0*/  LDSM.16.M88.4 R4, [R184] ;  /* 0x00000000b804783b */ /* 0x000fe40000000200 */
[C---:B------:R-:W-:Y:S02]  /*10fc0*/  HMMA.16816.F32.BF16 R20, R8.reuse, R36, R20 ;  /* 0x000000240814723c */ /* 0x040fe40000041814 */
[----:B------:R-:W4:Y:S04]  /*10fd0*/  LDSM.16.M88.4 R52, [R159+-0x3000] ;  /* 0xffd000009f34783b */ /* 0x000f280000000200 */
[----:B------:R-:W-:Y:S02]  /*10fe0*/  LDSM.16.M88.4 R48, [R177+0x1000] ;  /* 0x00100000b130783b */ /* 0x000fe40000000200 */
[----:B------:R-:W-:Y:S01]  /*10ff0*/  HMMA.16816.F32.BF16 R24, R8, R38, R24 ;  /* 0x000000260818723c */ /* 0x000fe20000041818 */
[----:B--2---:R-:W-:Y:S01]  /*11000*/  @P3 IMAD.HI.U32 R2, R0, c[0x0][0x2c8], RZ ;  /* 0x0000b20000023a27 */ /* 0x004fe200078e00ff */
[----:B------:R-:W2:Y:S04]  /*11010*/  LDSM.16.M88.4 R36, [R159+-0x2800] ;  /* 0xffd800009f24783b */ /* 0x000ea80000000200 */
[----:B------:R-:W2:Y:S04]  /*11020*/  LDSM.16.M88.4 R8, [R182+0x4000] ;  /* 0x00400000b608783b */ /* 0x000ea80000000200 */
[----:B------:R-:W-:Y:S04]  /*11030*/  LDSM.16.M88.4 R56, [R186+0x2000] ;  /* 0x00200000ba38783b */ /* 0x000fe80000000200 */
[----:B------:R-:W0:Y:S01]  /*11040*/  LDGDEPBAR ;  /* 0x00000000000079af */ /* 0x000e220000000000 */
[C---:B-1----:R-:W-:Y:S08]  /*11050*/  HMMA.16816.F32.BF16 R32, R12.reuse, R46, R28 ;  /* 0x0000002e0c20723c */ /* 0x042ff0000004181c */
[C---:B------:R-:W-:Y:S01]  /*11060*/  HMMA.16816.F32.BF16 R16, R12.reuse, R44, R16 ;  /* 0x0000002c0c10723c */ /* 0x040fe20000041810 */
[----:B------:R-:W-:Y:S07]  /*11070*/  LDSM.16.M88.4 R44, [R186+0x1000] ;  /* 0x00100000ba2c783b */ /* 0x000fee0000000200 */
[C---:B---3--:R-:W-:Y:S01]  /*11080*/  HMMA.16816.F32.BF16 R28, R12.reuse, R40, R20 ;  /* 0x000000280c1c723c */ /* 0x048fe20000041814 */
[----:B------:R-:W-:Y:S07]  /*11090*/  LDSM.16.M88.4 R20, [R186+0x1800] ;  /* 0x00180000ba14783b */ /* 0x000fee0000000200 */
[----:B------:R-:W-:Y:S01]  /*110a0*/  HMMA.16816.F32.BF16 R24, R12, R42, R24 ;  /* 0x0000002a0c18723c */ /* 0x000fe20000041818 */
[----:B------:R-:W1:Y:S07]  /*110b0*/  LDSM.16.M88.4 R40, [R177+0x1800] ;  /* 0x00180000b128783b */ /* 0x000e6e0000000200 */
[C---:B----4-:R-:W-:Y:S01]  /*110c0*/  HMMA.16816.F32.BF16 R12, R4.reuse, R52, R16 ;  /* 0x00000034040c723c */ /* 0x050fe20000041810 */
[----:B------:R-:W3:Y:S07]  /*110d0*/  LDSM.16.M88.4 R16, [R183+0x4000] ;  /* 0x00400000b710783b */ /* 0x000eee0000000200 */
[C---:B------:R-:W-:Y:S01]  /*110e0*/  HMMA.16816.F32.BF16 R32, R4.reuse, R54, R32 ;  /* 0x000000360420723c */ /* 0x040fe20000041820 */
[----:B------:R-:W-:Y:S07]  /*110f0*/  LDSM.16.M88.4 R52, [R176+0x1000] ;  /* 0x00100000b034783b */ /* 0x000fee0000000200 */
[C---:B--2---:R-:W-:Y:S08]  /*11100*/  HMMA.16816.F32.BF16 R28, R4.reuse, R36, R28 ;  /* 0x00000024041c723c */ /* 0x044ff0000004181c */
[----:B------:R-:W-:Y:S01]  /*11110*/  HMMA.16816.F32.BF16 R24, R4, R38, R24 ;  /* 0x000000260418723c */ /* 0x000fe20000041818 */
[----:B------:R-:W2:Y:S04]  /*11120*/  LDSM.16.M88.4 R4, [R185+0x4000] ;  /* 0x00400000b904783b */ /* 0x000ea80000000200 */
[----:B------:R-:W4:Y:S03]  /*11130*/  LDSM.16.M88.4 R36, [R176+0x1800] ;  /* 0x00180000b024783b */ /* 0x000f260000000200 */
[C---:B------:R-:W-:Y:S08]  /*11140*/  HMMA.16816.F32.BF16 R12, R8.reuse, R48, R12 ;  /* 0x00000030080c723c */ /* 0x040ff0000004180c */
[C---:B------:R-:W-:Y:S01]  /*11150*/  HMMA.16816.F32.BF16 R32, R8.reuse, R50, R32 ;  /* 0x000000320820723c */ /* 0x040fe20000041820 */
[----:B------:R-:W-:Y:S07]  /*11160*/  LDSM.16.M88.4 R48, [R159+-0x2000] ;  /* 0xffe000009f30783b */ /* 0x000fee0000000200 */
[C---:B-1----:R-:W-:Y:S08]  /*11170*/  HMMA.16816.F32.BF16 R28, R8.reuse, R40, R28 ;  /* 0x00000028081c723c */ /* 0x042ff0000004181c */
[----:B------:R-:W-:Y:S01]  /*11180*/  HMMA.16816.F32.BF16 R24, R8, R42, R24 ;  /* 0x0000002a0818723c */ /* 0x000fe20000041818 */
[----:B------:R-:W-:Y:S07]  /*11190*/  LDSM.16.M88.4 R40, [R177+0x2800] ;  /* 0x00280000b128783b */ /* 0x000fee0000000200 */
[C---:B---3--:R-:W-:Y:S01]  /*111a0*/  HMMA.16816.F32.BF16 R8, R16.reuse, R44, R12 ;  /* 0x0000002c1008723c */ /* 0x048fe2000004180c */
[----:B------:R-:W1:Y:S07]  /*111b0*/  LDSM.16.M88.4 R12, [R184+0x4000] ;  /* 0x00400000b80c783b */ /* 0x000e6e0000000200 */
[C---:B------:R-:W-:Y:S01]  /*111c0*/  HMMA.16816.F32.BF16 R32, R16.reuse, R46, R32 ;  /* 0x0000002e1020723c */ /* 0x040fe20000041820 */
[----:B------:R-:W-:Y:S07]  /*111d0*/  LDSM.16.M88.4 R44, [R177+0x2000] ;  /* 0x00200000b12c783b */ /* 0x000fee0000000200 */
[C---:B------:R-:W-:Y:S08]  /*111e0*/  HMMA.16816.F32.BF16 R28, R16.reuse, R20, R28 ;  /* 0x00000014101c723c */ /* 0x040ff0000004181c */
[----:B------:R-:W-:Y:S01]  /*111f0*/  HMMA.16816.F32.BF16 R24, R16, R22, R24 ;  /* 0x000000161018723c */ /* 0x000fe20000041818 */
[----:B------:R-:W3:Y:S04]  /*11200*/  LDSM.16.M88.4 R20, [R159+-0x1800] ;  /* 0xffe800009f14783b */ /* 0x000ee80000000200 */
[----:B------:R-:W3:Y:S03]  /*11210*/  LDSM.16.M88.4 R16, [R182+0x8000] ;  /* 0x00800000b610783b */ /* 0x000ee60000000200 */
[C---:B--2---:R-:W-:Y:S08]  /*11220*/  HMMA.16816.F32.BF16 R8, R4.reuse, R52, R8 ;  /* 0x000000340408723c */ /* 0x044ff00000041808 */
[C---:B------:R-:W-:Y:S01]  /*11230*/  HMMA.16816.F32.BF16 R32, R4.reuse, R54, R32 ;  /* 0x000000360420723c */ /* 0x040fe20000041820 */
[----:B------:R-:W-:Y:S07]  /*11240*/  LDSM.16.M88.4 R52, [R176+0x2000] ;  /* 0x00200000b034783b */ /* 0x000fee0000000200 */
[C---:B----4-:R-:W-:Y:S08]  /*11250*/  HMMA.16816.F32.BF16 R28, R4.reuse, R36, R28 ;  /* 0x00000024041c723c */ /* 0x050ff0000004181c */
[----:B------:R-:W-:Y:S01]  /*11260*/  HMMA.16816.F32.BF16 R24, R4, R38, R24 ;  /* 0x000000260418723c */ /* 0x000fe20000041818 */
[----:B------:R-:W-:Y:S07]  /*11270*/  LDSM.16.M88.4 R36, [R186+0x2800] ;  /* 0x00280000ba24783b */ /* 0x000fee0000000200 */
[C---:B-1----:R-:W-:Y:S01]  /*11280*/  HMMA.16816.F32.BF16 R4, R12.reuse, R48, R8 ;  /* 0x000000300c04723c */ /* 0x042fe20000041808 */
[----:B------:R-:W1:Y:S07]  /*11290*/  LDSM.16.M88.4 R8, [R183+0x8000] ;  /* 0x00800000b708783b */ /* 0x000e6e0000000200 */
[C---:B------:R-:W-:Y:S01]  /*112a0*/  HMMA.16816.F32.BF16 R32, R12.reuse, R50, R32 ;  /* 0x000000320c20723c */ /* 0x040fe20000041820 */
[----:B------:R-:W-:Y:S07]  /*112b0*/  LDSM.16.M88.4 R48, [R159+-0x1000] ;  /* 0xfff000009f30783b */ /* 0x000fee0000000200 */
[C---:B---3--:R-:W-:Y:S08]  /*112c0*/  HMMA.16816.F32.BF16 R28, R12.reuse, R20, R28 ;  /* 0x000000140c1c723c */ /* 0x048ff0000004181c */
[----:B------:R-:W-:Y:S01]  /*112d0*/  HMMA.16816.F32.BF16 R24, R12, R22, R24 ;  /* 0x000000160c18723c */ /* 0x000fe20000041818 */
[----:B------:R-:W-:Y:S07]  /*112e0*/  LDSM.16.M88.4 R20, [R184+0x8000] ;  /* 0x00800000b814783b */ /* 0x000fee0000000200 */
[C---:B------:R-:W-:Y:S01]  /*112f0*/  HMMA.16816.F32.BF16 R12, R16.reuse, R44, R4 ;  /* 0x0000002c100c723c */ /* 0x040fe20000041804 */
[----:B------:R-:W2:Y:S07]  /*11300*/  LDSM.16.M88.4 R4, [R185+0x8000] ;  /* 0x00800000b904783b */ /* 0x000eae0000000200 */
[C---:B------:R-:W-:Y:S01]  /*11310*/  HMMA.16816.F32.BF16 R32, R16.reuse, R46, R32 ;  /* 0x0000002e1020723c */ /* 0x040fe20000041820 */
[----:B------:R-:W-:Y:S07]  /*11320*/  LDSM.16.M88.4 R44, [R177+0x3800] ;  /* 0x00380000b12c783b */ /* 0x000fee0000000200 */
[C---:B------:R-:W-:Y:S08]  /*11330*/  HMMA.16816.F32.BF16 R28, R16.reuse, R40, R28 ;  /* 0x00000028101c723c */ /* 0x040ff0000004181c */
[----:B------:R-:W-:Y:S01]  /*11340*/  HMMA.16816.F32.BF16 R24, R16, R42, R24 ;  /* 0x0000002a1018723c */ /* 0x000fe20000041818 */
[----:B------:R-:W3:Y:S04]  /*11350*/  LDSM.16.M88.4 R40, [R176+0x2800] ;  /* 0x00280000b028783b */ /* 0x000ee80000000200 */
[----:B------:R-:W-:Y:S03]  /*11360*/  LDSM.16.M88.4 R16, [R182+0xc000] ;  /* 0x00c00000b610783b */ /* 0x000fe60000000200 */
[C---:B-1----:R-:W-:Y:S08]  /*11370*/  HMMA.16816.F32.BF16 R12, R8.reuse, R56, R12 ;  /* 0x00000038080c723c */ /* 0x042ff0000004180c */
[C---:B------:R-:W-:Y:S01]  /*11380*/  HMMA.16816.F32.BF16 R32, R8.reuse, R58, R32 ;  /* 0x0000003a0820723c */ /* 0x040fe20000041820 */
[----:B------:R-:W-:Y:S07]  /*11390*/  LDSM.16.M88.4 R56, [R177+0x3000] ;  /* 0x00300000b138783b */ /* 0x000fee0000000200 */
[C---:B------:R-:W-:Y:S08]  /*113a0*/  HMMA.16816.F32.BF16 R28, R8.reuse, R36, R28 ;  /* 0x00000024081c723c */ /* 0x040ff0000004181c */
[----:B------:R-:W-:Y:S01]  /*113b0*/  HMMA.16816.F32.BF16 R24, R8, R38, R24 ;  /* 0x000000260818723c */ /* 0x000fe20000041818 */
[----:B------:R-:W1:Y:S07]  /*113c0*/  LDSM.16.M88.4 R36, [R159+-0x800] ;  /* 0xfff800009f24783b */ /* 0x000e6e0000000200 */
[C---:B--2---:R-:W-:Y:S01]  /*113d0*/  HMMA.16816.F32.BF16 R8, R4.reuse, R52, R12 ;  /* 0x000000340408723c */ /* 0x044fe2000004180c */
[----:B------:R-:W-:Y:S07]  /*113e0*/  LDSM.16.M88.4 R12, [R183+0xc000] ;  /* 0x00c00000b70c783b */ /* 0x000fee0000000200 */
[C---:B------:R-:W-:Y:S01]  /*113f0*/  HMMA.16816.F32.BF16 R32, R4.reuse, R54, R32 ;  /* 0x000000360420723c */ /* 0x040fe20000041820 */
[----:B------:R-:W2:Y:S07]  /*11400*/  LDSM.16.M88.4 R52, [R186+0x3000] ;  /* 0x00300000ba34783b */ /* 0x000eae0000000200 */
[C---:B---3--:R-:W-:Y:S08]  /*11410*/  HMMA.16816.F32.BF16 R28, R4.reuse, R40, R28 ;  /* 0x00000028041c723c */ /* 0x048ff0000004181c */
[----:B------:R-:W-:Y:S01]  /*11420*/  HMMA.16816.F32.BF16 R24, R4, R42, R24 ;  /* 0x0000002a0418723c */ /* 0x000fe20000041818 */
[----:B------:R-:W3:Y:S07]  /*11430*/  LDSM.16.M88.4 R40, [R186+0x3800] ;  /* 0x00380000ba28783b */ /* 0x000eee0000000200 */
[C---:B------:R-:W-:Y:S01]  /*11440*/  HMMA.16816.F32.BF16 R4, R20.reuse, R48, R8 ;  /* 0x000000301404723c */ /* 0x040fe20000041808 */
[----:B------:R-:W-:Y:S07]  /*11450*/  LDSM.16.M88.4 R8, [R185+0xc000] ;  /* 0x00c00000b908783b */ /* 0x000fee0000000200 */
[C---:B------:R-:W-:Y:S01]  /*11460*/  HMMA.16816.F32.BF16 R32, R20.reuse, R50, R32 ;  /* 0x000000321420723c */ /* 0x040fe20000041820 */
[----:B------:R-:W4:Y:S07]  /*11470*/  LDSM.16.M88.4 R48, [R176+0x3000] ;  /* 0x00300000b030783b */ /* 0x000f2e0000000200 */
[C---:B-1----:R-:W-:Y:S08]  /*11480*/  HMMA.16816.F32.BF16 R28, R20.reuse, R36, R28 ;  /* 0x00000024141c723c */ /* 0x042ff0000004181c */
[----:B------:R-:W-:Y:S01]  /*11490*/  HMMA.16816.F32.BF16 R20, R20, R38, R24 ;  /* 0x000000261414723c */ /* 0x000fe20000041818 */
[----:B------:R-:W1:Y:S07]  /*114a0*/  LDSM.16.M88.4 R36, [R176+0x3800] ;  /* 0x00380000b024783b */ /* 0x000e6e0000000200 */
[C---:B------:R-:W-:Y:S08]  /*114b0*/  HMMA.16816.F32.BF16 R4, R16.reuse, R56, R4 ;  /* 0x000000381004723c */ /* 0x040ff00000041804 */
[C---:B------:R-:W-:Y:S08]  /*114c0*/  HMMA.16816.F32.BF16 R32, R16.reuse, R58, R32 ;  /* 0x0000003a1020723c */ /* 0x040ff00000041820 */
[C---:B------:R-:W-:Y:S01]  /*114d0*/  HMMA.16816.F32.BF16 R24, R16.reuse, R44, R28 ;  /* 0x0000002c1018723c */ /* 0x040fe2000004181c */
[----:B------:R-:W-:Y:S07]  /*114e0*/  LDSM.16.M88.4 R28, [R159+0x800] ;  /* 0x000800009f1c783b */ /* 0x000fee0000000200 */
[----:B------:R-:W-:Y:S01]  /*114f0*/  HMMA.16816.F32.BF16 R20, R16, R46, R20 ;  /* 0x0000002e1014723c */ /* 0x000fe20000041814 */
[----:B------:R-:W-:Y:S07]  /*11500*/  LDSM.16.M88.4 R44, [R159] ;  /* 0x000000009f2c783b */ /* 0x000fee0000000200 */
[----:B--2---:R-:W-:Y:S01]  /*11510*/  HMMA.16816.F32.BF16 R16, R12, R52, R4 ;  /* 0x000000340c10723c */ /* 0x004fe20000041804 */
[----:B------:R-:W2:Y:S01]  /*11520*/  LDSM.16.M88.4 R4, [R184+0xc000] ;  /* 0x00c00000b804783b */ /* 0x000ea20000000200 */
[----:B------:R-:W-:-:S04]  /*11530*/  DEPBAR.LE SB0, 0x0 ;  /* 0x000080000000791a */ /* 0x000fc80000000000 */
[----:B------:R-:W-:Y:S02]  /*11540*/  BAR.SYNC.DEFER_BLOCKING 0x0 ;  /* 0x0000000000007b1d */ /* 0x000fe40000010000 */
[C---:B------:R-:W-:Y:S08]  /*11550*/  HMMA.16816.F32.BF16 R32, R12.reuse, R54, R32 ;  /* 0x000000360c20723c */ /* 0x040ff00000041820 */
[C---:B---3--:R-:W-:Y:S08]  /*11560*/  HMMA.16816.F32.BF16 R24, R12.reuse, R40, R24 ;  /* 0x000000280c18723c */ /* 0x048ff00000041818 */
[----:B------:R-:W-:Y:S01]  /*11570*/  HMMA.16816.F32.BF16 R12, R12, R42, R20 ;  /* 0x0000002a0c0c723c */ /* 0x000fe20000041814 */
[----:B------:R-:W-:Y:S01]  /*11580*/  @!PT LDS RZ, [RZ] ;  /* 0x00000000fffff984 */ /* 0x000fe20000000800 */
[----:B------:R-:W-:Y:S01]  /*11590*/  @!PT LDS RZ, [RZ] ;  /* 0x00000000fffff984 */ /* 0x000fe20000000800 */
[----:B------:R-:W-:Y:S01]  /*115a0*/  @!PT LDS RZ, [RZ] ;  /* 0x00000000fffff984 */ /* 0x000fe20000000800 */
[----:B------:R3:W-:Y:S01]  /*115b0*/  @P1 LDGSTS.E.BYPASS.LTC128B.128 [R195+0xc080], [R60.64], !P2 ;  /* 0x0c0800003cc31fae */ /* 0x0007e2000d101d46 */
[----:B------:R-:W-:-:S06]  /*115c0*/  ISETP.GE.AND P2, PT, R63, 0x1, PT ;  /* 0x000000013f00780c */ /* 0x000fcc0003f46270 */
[C---:B----4-:R-:W-:Y:S01]  /*115d0*/  HMMA.16816.F32.BF16 R16, R8.reuse, R48, R16 ;  /* 0x000000300810723c */ /* 0x050fe20000041810 */
[----:B------:R3:W-:Y:S04]  /*115e0*/  @P1 LDGSTS.E.BYPASS.LTC128B.128 [R195+0xd080], [R60.64+0x80], !P6 ;  /* 0x0d0800803cc31fae */ /* 0x0007e8000f101d46 */
[----:B------:R3:W-:Y:S03]  /*115f0*/  @P1 LDGSTS.E.BYPASS.LTC128B.128 [R195+0xe080], [R60.64+0x100], !P5 ;  /* 0x0e0801003cc31fae */ /* 0x0007e6000e901d46 */
[C---:B------:R-:W-:Y:S01]  /*11600*/  HMMA.16816.F32.BF16 R20, R8.reuse, R50, R32 ;  /* 0x000000320814723c */ /* 0x040fe20000041820 */
[----:B------:R3:W-:Y:S04]  /*11610*/  @P1 LDGSTS.E.BYPASS.LTC128B.128 [R195+0xf080], [R60.64+0x180], !P4 ;  /* 0x0f0801803cc31fae */ /* 0x0007e8000e101d46 */
[----:B------:R-:W0:Y:S03]  /*11620*/  LDGDEPBAR ;  /* 0x00000000000079af */ /* 0x000e260000000000 */
[C---:B-1----:R-:W-:Y:S08]  /*11630*/  HMMA.16816.F32.BF16 R24, R8.reuse, R36, R24 ;  /* 0x000000240818723c */ /* 0x042ff00000041818 */
[----:B------:R-:W-:Y:S07]  /*11640*/  HMMA.16816.F32.BF16 R12, R8, R38, R12 ;  /* 0x00000026080c723c */ /* 0x000fee000004180c */
[----:B------:R-:W-:Y:S01]  /*11650*/  IMAD.MOV.U32 R8, RZ, RZ, R0 ;  /* 0x000000ffff087224 */ /* 0x000fe200078e0000 */
[----:B------:R-:W-:Y:S01]  /*11660*/  @P3 SHF.R.U32.HI R8, RZ, c[0x0][0x2cc], R2 ;  /* 0x0000b300ff083a19 */ /* 0x000fe20000011602 */
[----:B--2---:R-:W-:Y:S01]  /*11670*/  HMMA.16816.F32.BF16 R36, R4, R44, R16 ;  /* 0x0000002c0424723c */ /* 0x004fe20000041810 */
[----:B------:R-:W-:-:S03]  /*11680*/  IADD3 R0, R210, 0x1, -R122 ;  /* 0x00000001d2007810 */ /* 0x000fc60007ffe87a */
[----:B------:R-:W1:Y:S01]  /*11690*/  SHFL.IDX PT, R3, R8, RZ, 0x1c1f ;  /* 0x001c1fff08037589 */ /* 0x000e6200000e0000 */
[----:B------:R-:W-:-:S03]  /*116a0*/  IADD3 R0, -R212, R0, -R209 ;  /* 0x00000000d4007210 */ /* 0x000fc60007ffe9d1 */
[C---:B------:R-:W-:Y:S08]  /*116b0*/  HMMA.16816.F32.BF16 R24, R4.reuse, R28, R24 ;  /* 0x0000001c0418723c */ /* 0x040ff00000041818 */
[C---:B------:R-:W-:Y:S08]  /*116c0*/  HMMA.16816.F32.BF16 R32, R4.reuse, R46, R20 ;  /* 0x0000002e0420723c */ /* 0x040ff00000041814 */
[----:B------:R-:W-:Y:S07]  /*116d0*/  HMMA.16816.F32.BF16 R28, R4, R30, R12 ;  /* 0x0000001e041c723c */ /* 0x000fee000004180c */
[----:B------:R-:W-:Y:S01]  /*116e0*/  IADD3 R4, R0, c[0x0][0x328], RZ ;  /* 0x0000ca0000047a10 */ /* 0x000fe20007ffe0ff */
[----:B------:R-:W-:Y:S01]  /*116f0*/  IMAD.IADD R6, R62, 0x1, -R209 ;  /* 0x000000013e067824 */ /* 0x000fe200078e0ad1 */
[----:B------:R-:W-:-:S03]  /*11700*/  IADD3 R5, R0, UR4, RZ ;  /* 0x0000000400057c10 */ /* 0x000fc6000fffe0ff */
[--C-:B-1----:R-:W-:Y:S02]  /*11710*/  IMAD.IADD R2, R4, 0x1, R3.reuse ;  /* 0x0000000104027824 */ /* 0x102fe400078e0203 */
[----:B------:R-:W-:-:S03]  /*11720*/  IMAD.IADD R0, R5, 0x1, R3 ;  /* 0x0000000105007824 */ /* 0x000fc600078e0203 */
[----:B------:R-:W-:Y:S01]  /*11730*/  IMNMX R2, R6, R2, PT ;  /* 0x0000000206027217 */ /* 0x000fe20003800200 */
[----:B------:R-:W-:Y:S05]  /*11740*/  @!P2 BRA `(.L_x_3273) ;  /* 0x000001500000a947 */ /* 0x000fea0003800000 */
[----:B---3--:R-:W-:Y:S01]  /*11750*/  IADD3 R3, -R212, R210, R3 ;  /* 0x000000d2d4037210 */ /* 0x008fe20007ffe103 */
        /* <DEDUP_REMOVED lines=10> */
.L_x_3275:
[----:B------:R-:W-:-:S04]  /*11800*/  MOV R7, c[0x0][0x32c] ;  /* 0x0000cb0000077a02 */ /* 0x000fc80000000f00 */
[----:B------:R-:W-:-:S13]  /*11810*/  ISETP.NE.AND P0, PT, R7, 0x1, PT ;  /* 0x000000010700780c */ /* 0x000fda0003f05270 */
[----:B------:R-:W-:-:S05]  /*11820*/  @P0 IMAD.HI.U32 R7, R3, c[0x0][0x330], RZ ;  /* 0x0000cc0003070a27 */ /* 0x000fca00078e00ff */
[----:B------:R-:W-:Y:S02]  /*11830*/  @P0 SHF.R.U32.HI R3, RZ, c[0x0][0x334], R7 ;  /* 0x0000cd00ff030a19 */ /* 0x000fe40000011607 */
.L_x_3276:
[----:B------:R-:W-:Y:S05]  /*11840*/  BSYNC B0 ;  /* 0x0000000000007941 */ /* 0x000fea0003800000 */
.L_x_3274:
[----:B------:R-:W-:-:S04]  /*11850*/  IMAD R3, R3, c[0x0][0x32c], -R122 ;  /* 0x0000cb0003037a24 */ /* 0x000fc800078e0a7a */
[----:B------:R-:W-:-:S05]  /*11860*/  IMAD.IADD R3, R3, 0x1, -R209 ;  /* 0x0000000103037824 */ /* 0x000fca00078e0ad1 */
[----:B------:R-:W-:Y:S02]  /*11870*/  IADD3 R7, R3, c[0x0][0x32c], RZ ;  /* 0x0000cb0003077a10 */ /* 0x000fe40007ffe0ff */
[----:B------:R-:W-:Y:S02]  /*11880*/  IMNMX R0, R0, R3, !PT ;  /* 0x0000000300007217 */ /* 0x000fe40007800200 */
[----:B------:R-:W-:Y:S02]  /*11890*/  IMNMX R2, R2, R7, PT ;  /* 0x0000000702027217 */ /* 0x000fe40003800200 */
.L_x_3273:
[----:B---3--:R-:W-:Y:S01]  /*118a0*/  ISETP.GT.AND P1, PT, R236, RZ, PT ;  /* 0x000000ffec00720c */ /* 0x008fe20003f24270 */
        /* <DEDUP_REMOVED lines=40> */
.L_x_3279:
[----:B------:R-:W-:-:S04]  /*11b30*/  MOV R4, c[0x0][0x32c] ;  /* 0x0000cb0000047a02 */ /* 0x000fc80000000f00 */
[----:B------:R-:W-:-:S13]  /*11b40*/  ISETP.NE.AND P0, PT, R4, 0x1, PT ;  /* 0x000000010400780c */ /* 0x000fda0003f05270 */
[----:B------:R-:W-:-:S05]  /*11b50*/  @P0 IMAD.HI.U32 R4, R3, c[0x0][0x330], RZ ;  /* 0x0000cc0003040a27 */ /* 0x000fca00078e00ff */
[----:B------:R-:W-:Y:S02]  /*11b60*/  @P0 SHF.R.U32.HI R3, RZ, c[0x0][0x334], R4 ;  /* 0x0000cd00ff030a19 */ /* 0x000fe40000011604 */
.L_x_3280:
[----:B------:R-:W-:Y:S05]  /*11b70*/  BSYNC B0 ;  /* 0x0000000000007941 */ /* 0x000fea0003800000 */
.L_x_3278:
[----:B------:R-:W-:-:S04]  /*11b80*/  IMAD R3, R3, c[0x0][0x32c], -R122 ;  /* 0x0000cb0003037a24 */ /* 0x000fc800078e0a7a */
[----:B------:R-:W-:-:S05]  /*11b90*/  IMAD.IADD R3, R3, 0x1, -R209 ;  /* 0x0000000103037824 */ /* 0x000fca00078e0ad1 */
[----:B------:R-:W-:Y:S02]  /*11ba0*/  IADD3 R4, R3, c[0x0][0x32c], RZ ;  /* 0x0000cb0003047a10 */ /* 0x000fe40007ffe0ff */
[----:B------:R-:W-:Y:S02]  /*11bb0*/  IMNMX R0, R0, R3, !PT ;  /* 0x0000000300007217 */ /* 0x000fe40007800200 */
[----:B------:R-:W-:Y:S02]  /*11bc0*/  IMNMX R2, R2, R4, PT ;  /* 0x0000000402027217 */ /* 0x000fe40003800200 */
.L_x_3277:
        /* <DEDUP_REMOVED lines=31> */
[----:B------:R-:W-:Y:S01]  /*11dc0*/  LDSM.16.MT88.4 R76, [R180+0x1000] ;  /* 0x00100000b44c783b */ /* 0x000fe20000004200 */
        /* <DEDUP_REMOVED lines=13> */
[----:B------:R-:W-:Y:S03]  /*11ea0*/  LDSM.16.MT88.4 R24, [R180] ;  /* 0x00000000b418783b */ /* 0x000fe60000004200 */
        /* <DEDUP_REMOVED lines=52> */
[----:B-1----:R-:W-:-:S05]  /*121f0*/  FFMA.FTZ R3, R7, c[0x0][0x2d0], -R2 ;  /* 0x0000b40007037a23 */ /* 0x002fca0000010802 */
[----:B------:R1:W2:Y:S02]  /*12200*/  MUFU.EX2 R10, R3 ;  /* 0x00000003000a7308 */ /* 0x0002a40000000800 */
[----:B-1----:R-:W-:Y:S01]  /*12210*/  FFMA.FTZ R3, R9, c[0x0][0x2d0], -R2 ;  /* 0x0000b40009037a23 */ /* 0x002fe20000010802 */
[----:B--2---:R-:W-:-:S05]  /*12220*/  F2FP.BF16.PACK_AB R5, R10, R141 ;  /* 0x0000008d0a05723e */ /* 0x004fca00000010ff */
[----:B------:R1:W-:Y:S02]  /*12230*/  MUFU.EX2 R9, R3 ;  /* 0x0000000300097308 */ /* 0x0003e40000000800 */
[----:B-1----:R-:W-:-:S06]  /*12240*/  FFMA.FTZ R3, R11, c[0x0][0x2d0], -R2 ;  /* 0x0000b4000b037a23 */ /* 0x002fcc0000010802 */
[----:B------:R1:W-:Y:S08]  /*12250*/  MUFU.EX2 R11, R0 ;  /* 0x00000000000b7308 */ /* 0x0003f00000000800 */
[----:B------:R-:W2:Y:S01]  /*12260*/  MUFU.EX2 R3, R3 ;  /* 0x0000000300037308 */ /* 0x000ea20000000800 */
[----:B-1----:R-:W-:Y:S02]  /*12270*/  FFMA.FTZ R0, R18, c[0x0][0x2d0], -R2 ;  /* 0x0000b40012007a23 */ /* 0x002fe40000010802 */
[----:B------:R-:W1:Y:S05]  /*12280*/  LDSM.16.MT88.4 R16, [R178+0x800] ;  /* 0x00080000b210783b */ /* 0x000e6a0000004200 */
[----:B------:R3:W4:Y:S01]  /*12290*/  MUFU.EX2 R143, R0 ;  /* 0x00000000008f7308 */ /* 0x0007220000000800 */
[----:B--2---:R-:W-:-:S07]  /*122a0*/  F2FP.BF16.PACK_AB R7, R3, R9 ;  /* 0x000000090307723e */ /* 0x004fce00000010ff */
[----:B------:R-:W-:Y:S01]  /*122b0*/  HMMA.16816.F32.BF16 R148, R4, R152, RZ ;  /* 0x000000980494723c */ /* 0x000fe200000418ff */
[--C-:B---3--:R-:W-:Y:S01]  /*122c0*/  FFMA.FTZ R0, R21, c[0x0][0x2d0], -R2.reuse ;  /* 0x0000b40015007a23 */ /* 0x108fe20000010802 */
[----:B----4-:R-:W-:Y:S01]  /*122d0*/  F2FP.BF16.PACK_AB R129, R143, R11 ;  /* 0x0000000b8f81723e */ /* 0x010fe200000010ff */
[----:B------:R-:W-:-:S05]  /*122e0*/  FFMA.FTZ R2, R12, c[0x0][0x2d0], -R2 ;  /* 0x0000b4000c027a23 */ /* 0x000fca0000010802 */
[C---:B------:R-:W-:Y:S01]  /*122f0*/  HMMA.16816.F32.BF16 R152, R4.reuse, R154, RZ ;  /* 0x0000009a0498723c */ /* 0x040fe200000418ff */
[----:B------:R-:W2:Y:S01]  /*12300*/  LDSM.16.MT88.4 R12, [R181] ;  /* 0x00000000b50c783b */ /* 0x000ea20000004200 */
[----:B------:R3:W-:Y:S06]  /*12310*/  MUFU.EX2 R194, R0 ;  /* 0x0000000000c27308 */ /* 0x0007ec0000000800 */
[C---:B------:R-:W-:Y:S02]  /*12320*/  HMMA.16816.F32.BF16 R36, R4.reuse, R40, RZ ;  /* 0x000000280424723c */ /* 0x040fe400000418ff */
[----:B------:R-:W4:Y:S06]  /*12330*/  MUFU.EX2 R142, R2 ;  /* 0x00000002008e7308 */ /* 0x000f2c0000000800 */
[----:B------:R-:W-:Y:S01]  /*12340*/  HMMA.16816.F32.BF16 R40, R4, R42, RZ ;  /* 0x0000002a0428723c */ /* 0x000fe200000418ff */
[----:B---3--:R-:W-:-:S04]  /*12350*/  FADD.FTZ R0, R141, R10 ;  /* 0x0000000a8d007221 */ /* 0x008fc80000010000 */
[----:B------:R-:W-:-:S03]  /*12360*/  FADD.FTZ R0, R9, R0 ;  /* 0x0000000009007221 */ /* 0x000fc60000010000 */
[C---:B------:R-:W-:Y:S01]  /*12370*/  HMMA.16816.F32.BF16 R132, R4.reuse, R136, RZ ;  /* 0x000000880484723c */ /* 0x040fe200000418ff */
[----:B----4-:R-:W-:Y:S01]  /*12380*/  F2FP.BF16.PACK_AB R131, R142, R194 ;  /* 0x000000c28e83723e */ /* 0x010fe200000010ff */
[----:B------:R-:W-:Y:S02]  /*12390*/  FADD.FTZ R2, R229, R227 ;  /* 0x000000e3e5027221 */ /* 0x000fe40000010000 */
[----:B------:R-:W-:Y:S02]  /*123a0*/  FADD.FTZ R0, R3, R0 ;  /* 0x0000000003007221 */ /* 0x000fe40000010000 */
[----:B------:R-:W-:Y:S02]  /*123b0*/  FADD.FTZ R2, R232, R2 ;  /* 0x00000002e8027221 */ /* 0x000fe40000010000 */
[----:B------:R-:W-:Y:S01]  /*123c0*/  HMMA.16816.F32.BF16 R136, R4, R138, RZ ;  /* 0x0000008a0488723c */ /* 0x000fe200000418ff */
[----:B------:R-:W-:Y:S02]  /*123d0*/  FADD.FTZ R3, R11, R0 ;  /* 0x000000000b037221 */ /* 0x000fe40000010000 */
[----:B------:R-:W-:-:S02]  /*123e0*/  FADD.FTZ R2, R230, R2 ;  /* 0x00000002e6027221 */ /* 0x000fc40000010000 */
[----:B------:R-:W-:Y:S02]  /*123f0*/  IMAD.MOV.U32 R0, RZ, RZ, R224 ;  /* 0x000000ffff007224 */ /* 0x000fe400078e00e0 */
[----:B------:R-:W-:Y:S01]  /*12400*/  FADD.FTZ R3, R143, R3 ;  /* 0x000000038f037221 */ /* 0x000fe20000010000 */
[----:B-1----:R-:W-:Y:S03]  /*12410*/  HMMA.16816.F32.BF16 R148, R128, R16, R148 ;  /* 0x000000108094723c */ /* 0x002fe60000041894 */
[----:B------:R-:W-:Y:S01]  /*12420*/  FADD.FTZ R3, R194, R3 ;  /* 0x00000003c2037221 */ /* 0x000fe20000010000 */
[----:B------:R-:W-:-:S04]  /*12430*/  IADD3 R194, R236, -0x2, RZ ;  /* 0xfffffffeecc27810 */ /* 0x000fc80007ffe0ff */
[----:B------:R-:W-:Y:S01]  /*12440*/  HMMA.16816.F32.BF16 R152, R128, R18, R152 ;  /* 0x000000128098723c */ /* 0x000fe20000041898 */
[----:B------:R-:W1:Y:S07]  /*12450*/  LDSM.16.MT88.4 R16, [R181+0x800] ;  /* 0x00080000b510783b */ /* 0x000e6e0000004200 */
[C---:B------:R-:W-:Y:S08]  /*12460*/  HMMA.16816.F32.BF16 R28, R4.reuse, R24, RZ ;  /* 0x00000018041c723c */ /* 0x040ff000000418ff */
[C---:B------:R-:W-:Y:S08]  /*12470*/  HMMA.16816.F32.BF16 R32, R4.reuse, R26, RZ ;  /* 0x0000001a0420723c */ /* 0x040ff000000418ff */
[C---:B------:R-:W-:Y:S08]  /*12480*/  HMMA.16816.F32.BF16 R48, R4.reuse, R44, RZ ;  /* 0x0000002c0430723c */ /* 0x040ff000000418ff */
[C---:B--2---:R-:W-:Y:S08]  /*12490*/  HMMA.16816.F32.BF16 R20, R4.reuse, R12, RZ ;  /* 0x0000000c0414723c */ /* 0x044ff000000418ff */
[C---:B------:R-:W-:Y:S08]  /*124a0*/  HMMA.16816.F32.BF16 R60, R4.reuse, R46, RZ ;  /* 0x0000002e043c723c */ /* 0x040ff000000418ff */
[----:B------:R-:W-:Y:S08]  /*124b0*/  HMMA.16816.F32.BF16 R12, R4, R14, RZ ;  /* 0x0000000e040c723c */ /* 0x000ff000000418ff */
[C---:B------:R-:W-:Y:S08]  /*124c0*/  HMMA.16816.F32.BF16 R36, R128.reuse, R64, R36 ;  /* 0x000000408024723c */ /* 0x040ff00000041824 */
[C---:B------:R-:W-:Y:S01]  /*124d0*/  HMMA.16816.F32.BF16 R40, R128.reuse, R66, R40 ;  /* 0x000000428028723c */ /* 0x040fe20000041828 */
[----:B------:R-:W2:Y:S07]  /*124e0*/  LDSM.16.MT88.4 R64, [R180+0x1800] ;  /* 0x00180000b440783b */ /* 0x000eae0000004200 */
        /* <DEDUP_REMOVED lines=8> */
[----:B-1----:R-:W-:Y:S08]  /*12570*/  HMMA.16816.F32.BF16 R24, R128, R18, R12 ;  /* 0x000000128018723c */ /* 0x002ff0000004180c */
[C---:B------:R-:W-:Y:S08]  /*12580*/  HMMA.16816.F32.BF16 R60, R4.reuse, R76, RZ ;  /* 0x0000004c043c723c */ /* 0x040ff000000418ff */
[----:B------:R-:W-:Y:S08]  /*12590*/  HMMA.16816.F32.BF16 R12, R4, R78, RZ ;  /* 0x0000004e040c723c */ /* 0x000ff000000418ff */
[C---:B------:R-:W-:Y:S08]  /*125a0*/  HMMA.16816.F32.BF16 R52, R128.reuse, R84, R52 ;  /* 0x000000548034723c */ /* 0x040ff00000041834 */
[----:B------:R-:W-:Y:S08]  /*125b0*/  HMMA.16816.F32.BF16 R56, R128, R86, R56 ;  /* 0x000000568038723c */ /* 0x000ff00000041838 */
[C---:B------:R-:W-:Y:S08]  /*125c0*/  HMMA.16816.F32.BF16 R84, R4.reuse, R88, RZ ;  /* 0x000000580454723c */ /* 0x040ff000000418ff */
[C---:B------:R-:W-:Y:S08]  /*125d0*/  HMMA.16816.F32.BF16 R88, R4.reuse, R90, RZ ;  /* 0x0000005a0458723c */ /* 0x040ff000000418ff */
[----:B------:R-:W-:Y:S08]  /*125e0*/  HMMA.16816.F32.BF16 R68, R4, R92, RZ ;  /* 0x0000005c0444723c */ /* 0x000ff000000418ff */
[----:B--2---:R-:W-:Y:S08]  /*125f0*/  HMMA.16816.F32.BF16 R60, R128, R64, R60 ;  /* 0x00000040803c723c */ /* 0x004ff0000004183c */
        /* <DEDUP_REMOVED lines=20> */
[C---:B------:R-:W-:Y:S01]  /*12740*/  HMMA.16816.F32.BF16 R20, R128.reuse, R16, R20 ;  /* 0x000000108014723c */ /* 0x040fe20000041814 */
[----:B------:R-:W4:Y:S07]  /*12750*/  LDSM.16.MT88.4 R16, [R178+0x2800] ;  /* 0x00280000b210783b */ /* 0x000f2e0000004200 */
[C---:B-1----:R-:W-:Y:S08]  /*12760*/  HMMA.16816.F32.BF16 R100, R128.reuse, R104, R12 ;  /* 0x000000688064723c */ /* 0x042ff0000004180c */
        /* <DEDUP_REMOVED lines=8> */
[----:B------:R-:W-:Y:S01]  /*127f0*/  HMMA.16816.F32.BF16 R80, R128, R118, R80 ;  /* 0x000000768050723c */ /* 0x000fe20000041850 */
[----:B------:R-:W-:Y:S02]  /*12800*/  FADD.FTZ R4, R233, R4 ;  /* 0x00000004e9047221 */ /* 0x000fe40000010000 */
[----:B------:R-:W-:-:S05]  /*12810*/  IMAD.IADD R2, R2, 0x1, R0 ;  /* 0x0000000102027824 */ /* 0x000fca00078e0200 */
[----:B------:R-:W-:Y:S01]  /*12820*/  HMMA.16816.F32.BF16 R108, R128, R112, R160 ;  /* 0x00000070806c723c */ /* 0x000fe200000418a0 */
[----:B------:R-:W-:-:S07]  /*12830*/  IADD3 R0, R2, c[0x0][0x328], RZ ;  /* 0x0000ca0002007a10 */ /* 0x000fce0007ffe0ff */
[C---:B---3--:R-:W-:Y:S08]  /*12840*/  HMMA.16816.F32.BF16 R116, R128.reuse, R120, R168 ;  /* 0x000000788074723c */ /* 0x048ff000000418a8 */
[C---:B----4-:R-:W-:Y:S08]  /*12850*/  HMMA.16816.F32.BF16 R68, R128.reuse, R16, R68 ;  /* 0x000000108044723c */ /* 0x050ff00000041844 */
[C---:B------:R-:W-:Y:S08]  /*12860*/  HMMA.16816.F32.BF16 R72, R128.reuse, R18, R72 ;  /* 0x000000128048723c */ /* 0x040ff00000041848 */
[C---:B------:R-:W-:Y:S08]  /*12870*/  HMMA.16816.F32.BF16 R92, R128.reuse, R196, R92 ;  /* 0x000000c4805c723c */ /* 0x040ff0000004185c */
[C---:B------:R-:W-:Y:S08]  /*12880*/  HMMA.16816.F32.BF16 R96, R128.reuse, R198, R96 ;  /* 0x000000c68060723c */ /* 0x040ff00000041860 */
[C---:B------:R-:W-:Y:S08]  /*12890*/  HMMA.16816.F32.BF16 R112, R128.reuse, R114, R164 ;  /* 0x000000728070723c */ /* 0x040ff000000418a4 */
[C---:B------:R-:W-:Y:S08]  /*128a0*/  HMMA.16816.F32.BF16 R120, R128.reuse, R122, R172 ;  /* 0x0000007a8078723c */ /* 0x040ff000000418ac */
[----:B------:R-:W-:Y:S07]  /*128b0*/  HMMA.16816.F32.BF16 R128, R128, R6, R204 ;  /* 0x000000068080723c */ /* 0x000fee00000418cc */
[----:B------:R-:W-:-:S02]  /*128c0*/  FADD.FTZ R207, R211, R4 ;  /* 0x00000004d3cf7221 */ /* 0x000fc40000010000 */
[----:B------:R-:W-:Y:S01]  /*128d0*/  FADD.FTZ R206, R142, R3 ;  /* 0x000000038ece7221 */ /* 0x000fe20000010000 */
        /* <DEDUP_REMOVED lines=12> */
.L_x_3283:
[----:B------:R-:W-:-:S13]  /*129a0*/  ISETP.NE.AND P0, PT, R4, 0x1, PT ;  /* 0x000000010400780c */ /* 0x000fda0003f05270 */
[----:B------:R-:W-:-:S05]  /*129b0*/  @P0 IMAD.HI.U32 R2, R3, c[0x0][0x330], RZ ;  /* 0x0000cc0003020a27 */ /* 0x000fca00078e00ff */
[----:B------:R-:W-:Y:S02]  /*129c0*/  @P0 SHF.R.U32.HI R3, RZ, c[0x0][0x334], R2 ;  /* 0x0000cd00ff030a19 */ /* 0x000fe40000011602 */
.L_x_3284:
[----:B------:R-:W-:Y:S05]  /*129d0*/  BSYNC B0 ;  /* 0x0000000000007941 */ /* 0x000fea0003800000 */
.L_x_3282:
[----:B------:R-:W-:-:S05]  /*129e0*/  IMAD R3, R3, R4, c[0x0][0x32c] ;  /* 0x0000cb0003037624 */ /* 0x000fca00078e0204 */
[----:B------:R-:W-:-:S04]  /*129f0*/  IMNMX R0, R0, R3, PT ;  /* 0x0000000300007217 */ /* 0x000fc80003800200 */
.L_x_3281:
        /* <DEDUP_REMOVED lines=9> */
.L_x_3294:
[----:B------:R-:W-:Y:S01]  /*12a90*/  ISETP.GT.AND P1, PT, R208, R196, PT ;  /* 0x000000c4d000720c */ /* 0x000fe20003f24270 */
[----:B------:R-:W-:Y:S04]  /*12aa0*/  DEPBAR.LE SB0, 0x0 ;  /* 0x000080000000791a */ /* 0x000fe80000000000 */
[----:B------:R-:W-:Y:S01]  /*12ab0*/  WARPSYNC 0xffffffff ;  /* 0xffffffff00007948 */ /* 0x000fe20003800000 */
[----:B------:R-:W-:Y:S01]  /*12ac0*/  BAR.SYNC.DEFER_BLOCKING 0x0 ;  /* 0x0000000000007b1d */ /* 0x000fe20000010000 */
[----:B------:R-:W-:Y:S01]  /*12ad0*/  LOP3.LUT P3, RZ, R214, 0x1, RZ, 0xc0, !PT ;  /* 0x00000001d6ff7812 */ /* 0x000fe2000786c0ff */
[----:B------:R-:W-:Y:S02]  /*12ae0*/  IMAD.MOV.U32 R140, RZ, RZ, c[0x0][0x2c4] ;  /* 0x0000b100ff8c7624 */ /* 0x000fe400078e00ff */
[----:B------:R-:W-:Y:S02]  /*12af0*/  IMAD.IADD R143, R225, 0x1, R224 ;  /* 0x00000001e18f7824 */ /* 0x000fe400078e02e0 */
[----:B------:R-:W-:Y:S01]  /*12b00*/  IMAD.MOV.U32 R194, RZ, RZ, c[0x0][0x32c] ;  /* 0x0000cb00ffc27624 */ /* 0x000fe200078e00ff */
[----:B------:R-:W-:Y:S01]  /*12b10*/  @!P1 SHF.R.S32.HI R0, RZ, 0x1f, R196 ;  /* 0x0000001fff009819 */ /* 0x000fe200000114c4 */
[----:B------:R-:W-:Y:S04]  /*12b20*/  @!P1 IMAD.WIDE.U32 R2, R196, c[0x0][0x208], RZ ;  /* 0x00008200c4029a25 */ /* 0x000fe800078e00ff */
[----:B------:R-:W-:Y:S01]  /*12b30*/  @!P1 IMAD R0, R0, c[0x0][0x208], RZ ;  /* 0x0000820000009a24 */ /* 0x000fe200078e02ff */
[----:B------:R-:W-:Y:S03]  /*12b40*/  @!P1 LEA R4, P0, R2, R220, 0x5 ;  /* 0x000000dc02049211 */ /* 0x000fe600078028ff */
[----:B------:R-:W-:Y:S04]  /*12b50*/  @!P1 IMAD R0, R196, c[0x0][0x20c], R0 ;  /* 0x00008300c4009a24 */ /* 0x000fe800078e0200 */
[----:B------:R-:W-:Y:S01]  /*12b60*/  @!P1 IMAD.IADD R0, R3, 0x1, R0 ;  /* 0x0000000103009824 */ /* 0x000fe200078e0200 */
[----:B------:R-:W-:Y:S04]  /*12b70*/  LDSM.16.M88.4 R16, [R182] ;  /* 0x00000000b610783b */ /* 0x000fe80000000200 */
[----:B------:R-:W-:Y:S01]  /*12b80*/  @!P1 LEA.HI.X R6, R2, R223, R0, 0x5, P0 ;  /* 0x000000df02069211 */ /* 0x000fe200000f2c00 */
[----:B------:R-:W-:Y:S01]  /*12b90*/  ULDC UR4, c[0x0][0x324] ;  /* 0x0000c90000047ab9 */ /* 0x000fe20000000800 */
[C---:B------:R-:W-:Y:S01]  /*12ba0*/  ISETP.GT.AND P0, PT, R196.reuse, R208, PT ;  /* 0x000000d0c400720c */ /* 0x040fe20003f04270 */
[----:B------:R-:W1:Y:S01]  /*12bb0*/  LDSM.16.M88.4 R8, [R177] ;  /* 0x00000000b108783b */ /* 0x000e620000000200 */
[----:B------:R-:W-:Y:S03]  /*12bc0*/  ULOP3.LUT UR4, URZ, UR4, URZ, 0x33, !UPT ;  /* 0x000000043f047292 */ /* 0x000fe6000f8e333f */
[----:B------:R-:W2:Y:S04]  /*12bd0*/  LDSM.16.M88.4 R160, [R177+0x800] ;  /* 0x00080000b1a0783b */ /* 0x000ea80000000200 */
[----:B------:R-:W-:Y:S04]  /*12be0*/  LDSM.16.M88.4 R164, [R183] ;  /* 0x00000000b7a4783b */ /* 0x000fe80000000200 */
[----:B------:R-:W-:Y:S01]  /*12bf0*/  @P0 IADD3 R0, R196, -0x1, RZ ;  /* 0xffffffffc4000810 */ /* 0x000fe20007ffe0ff */
[----:B------:R-:W3:Y:S03]  /*12c00*/  LDSM.16.M88.4 R168, [R186] ;  /* 0x00000000baa8783b */ /* 0x000ee60000000200 */
[----:B------:R-:W-:Y:S01]  /*12c10*/  @P0 SHF.R.S32.HI R2, RZ, 0x1f, R0 ;  /* 0x0000001fff020819 */ /* 0x000fe20000011400 */
[----:B------:R-:W4:Y:S04]  /*12c20*/  LDSM.16.M88.4 R172, [R188] ;  /* 0x00000000bcac783b */ /* 0x000f280000000200 */
[----:B------:R-:W-:Y:S02]  /*12c30*/  @P0 IMAD R5, R2, c[0x0][0x1e0], RZ ;  /* 0x0000780002050a24 */ /* 0x000fe400078e02ff */
        /* <DEDUP_REMOVED lines=13> */
[C---:B-1----:R-:W-:Y:S01]  /*12d10*/  HMMA.16816.F32.BF16 R4, R16.reuse, R8, RZ ;  /* 0x000000081004723c */ /* 0x042fe200000418ff */
[----:B------:R5:W-:Y:S02]  /*12d20*/  @!P1 LDGSTS.E.BYPASS.LTC128B.128 [R195+0x9080], [R2.64+0x80], !P6 ;  /* 0x0908008002c39fae */ /* 0x000be4000f101d46 */
[----:B------:R-:W-:Y:S01]  /*12d30*/  ISETP.NE.AND P2, PT, R140, 0x1, PT ;  /* 0x000000018c00780c */ /* 0x000fe20003f45270 */
[----:B------:R-:W-:Y:S01]  /*12d40*/  IMAD.SHL.U32 R140, R196, 0x20, RZ ;  /* 0x00000020c48c7824 */ /* 0x000fe200078e00ff */
[----:B------:R5:W-:Y:S03]  /*12d50*/  @!P1 LDGSTS.E.BYPASS.LTC128B.128 [R195+0xa080], [R2.64+0x100], !P5 ;  /* 0x0a08010002c39fae */ /* 0x000be6000e901d46 */
[C---:B------:R-:W-:Y:S01]  /*12d60*/  HMMA.16816.F32.BF16 R8, R16.reuse, R10, RZ ;  /* 0x0000000a1008723c */ /* 0x040fe200000418ff */
[----:B------:R5:W-:Y:S04]  /*12d70*/  @!P1 LDGSTS.E.BYPASS.LTC128B.128 [R195+0xb080], [R2.64+0x180], !P4 ;  /* 0x0b08018002c39fae */ /* 0x000be8000e101d46 */
[----:B------:R-:W0:Y:S03]  /*12d80*/  LDGDEPBAR ;  /* 0x00000000000079af */ /* 0x000e260000000000 */
[C---:B--2---:R-:W-:Y:S01]  /*12d90*/  HMMA.16816.F32.BF16 R12, R16.reuse, R160, RZ ;  /* 0x000000a0100c723c */ /* 0x044fe200000418ff */
[----:B------:R-:W-:Y:S05]  /*12da0*/  @P2 IMAD.HI.U32 R0, R143, c[0x0][0x2c8], RZ ;  /* 0x0000b2008f002a27 */ /* 0x000fea00078e00ff */
[----:B------:R-:W-:Y:S02]  /*12db0*/  @P2 SHF.R.U32.HI R143, RZ, c[0x0][0x2cc], R0 ;  /* 0x0000b300ff8f2a19 */ /* 0x000fe40000011600 */
[----:B------:R-:W-:Y:S01]  /*12dc0*/  HMMA.16816.F32.BF16 R16, R16, R162, RZ ;  /* 0x000000a21010723c */ /* 0x000fe200000418ff */
[----:B------:R-:W-:Y:S01]  /*12dd0*/  LDSM.16.M88.4 R160, [R185] ;  /* 0x00000000b9a0783b */ /* 0x000fe20000000200 */
[----:B------:R-:W-:Y:S02]  /*12de0*/  ISETP.GE.AND P2, PT, R194, 0x1, PT ;  /* 0x00000001c200780c */ /* 0x000fe40003f46270 */
[----:B------:R-:W-:Y:S04]  /*12df0*/  IADD3 R0, -R209, 0x1, -R140 ;  /* 0x00000001d1007810 */ /* 0x000fe80007ffe98c */
[C---:B---3--:R-:W-:Y:S01]  /*12e00*/  HMMA.16816.F32.BF16 R4, R164.reuse, R168, R4 ;  /* 0x000000a8a404723c */ /* 0x048fe20000041804 */
[----:B-----5:R-:W-:Y:S04]  /*12e10*/  SHFL.IDX PT, R3, R143, RZ, 0x1c1f ;  /* 0x001c1fff8f037589 */ /* 0x020fe800000e0000 */
[----:B------:R-:W-:Y:S03]  /*12e20*/  IADD3 R0, -R212, R0, R210 ;  /* 0x00000000d4007210 */ /* 0x000fe60007ffe1d2 */
[C---:B------:R-:W-:Y:S01]  /*12e30*/  HMMA.16816.F32.BF16 R8, R164.reuse, R170, R8 ;  /* 0x000000aaa408723c */ /* 0x040fe20000041808 */
[----:B------:R-:W1:Y:S07]  /*12e40*/  LDSM.16.M88.4 R168, [R176] ;  /* 0x00000000b0a8783b */ /* 0x000e6e0000000200 */
[C---:B----4-:R-:W-:Y:S08]  /*12e50*/  HMMA.16816.F32.BF16 R12, R164.reuse, R172, R12 ;  /* 0x000000aca40c723c */ /* 0x050ff0000004180c */
[----:B------:R-:W-:Y:S01]  /*12e60*/  HMMA.16816.F32.BF16 R16, R164, R174, R16 ;  /* 0x000000aea410723c */ /* 0x000fe20000041810 */
[----:B------:R-:W2:Y:S04]  /*12e70*/  LDSM.16.M88.4 R164, [R176+0x800] ;  /* 0x00080000b0a4783b */ /* 0x000ea80000000200 */
[----:B------:R-:W-:Y:S03]  /*12e80*/  LDSM.16.M88.4 R172, [R159+-0x3000] ;  /* 0xffd000009fac783b */ /* 0x000fe60000000200 */
[C---:B-1----:R-:W-:Y:S08]  /*12e90*/  HMMA.16816.F32.BF16 R4, R160.reuse, R168, R4 ;  /* 0x000000a8a004723c */ /* 0x042ff00000041804 */
[C---:B------:R-:W-:Y:S01]  /*12ea0*/  HMMA.16816.F32.BF16 R8, R160.reuse, R170, R8 ;  /* 0x000000aaa008723c */ /* 0x040fe20000041808 */
[----:B------:R-:W1:Y:S07]  /*12eb0*/  LDSM.16.M88.4 R168, [R184] ;  /* 0x00000000b8a8783b */ /* 0x000e6e0000000200 */
[C---:B--2---:R-:W-:Y:S08]  /*12ec0*/  HMMA.16816.F32.BF16 R12, R160.reuse, R164, R12 ;  /* 0x000000a4a00c723c */ /* 0x044ff0000004180c */
[----:B------:R-:W-:Y:S01]  /*12ed0*/  HMMA.16816.F32.BF16 R16, R160, R166, R16 ;  /* 0x000000a6a010723c */ /* 0x000fe20000041810 */
[----:B------:R-:W2:Y:S04]  /*12ee0*/  LDSM.16.M88.4 R160, [R159+-0x2800] ;  /* 0xffd800009fa0783b */ /* 0x000ea80000000200 */
[----:B------:R-:W-:Y:S03]  /*12ef0*/  LDSM.16.M88.4 R164, [R182+0x4000] ;  /* 0x00400000b6a4783b */ /* 0x000fe60000000200 */
[C---:B-1----:R-:W-:Y:S08]  /*12f00*/  HMMA.16816.F32.BF16 R4, R168.reuse, R172, R4 ;  /* 0x000000aca804723c */ /* 0x042ff00000041804 */
[C---:B------:R-:W-:Y:S01]  /*12f10*/  HMMA.16816.F32.BF16 R8, R168.reuse, R174, R8 ;  /* 0x000000aea808723c */ /* 0x040fe20000041808 */
[----:B------:R-:W1:Y:S07]  /*12f20*/  LDSM.16.M88.4 R172, [R177+0x1000] ;  /* 0x00100000b1ac783b */ /* 0x000e6e0000000200 */
[C---:B--2---:R-:W-:Y:S08]  /*12f30*/  HMMA.16816.F32.BF16 R12, R168.reuse, R160, R12 ;  /* 0x000000a0a80c723c */ /* 0x044ff0000004180c */
[----:B------:R-:W-:Y:S01]  /*12f40*/  HMMA.16816.F32.BF16 R16, R168, R162, R16 ;  /* 0x000000a2a810723c */ /* 0x000fe20000041810 */
[----:B------:R-:W2:Y:S04]  /*12f50*/  LDSM.16.M88.4 R160, [R177+0x1800] ;  /* 0x00180000b1a0783b */ /* 0x000ea80000000200 */
[----:B------:R-:W-:Y:S03]  /*12f60*/  LDSM.16.M88.4 R168, [R183+0x4000] ;  /* 0x00400000b7a8783b */ /* 0x000fe60000000200 */
[C---:B-1----:R-:W-:Y:S08]  /*12f70*/  HMMA.16816.F32.BF16 R4, R164.reuse, R172, R4 ;  /* 0x000000aca404723c */ /* 0x042ff00000041804 */
[C---:B------:R-:W-:Y:S01]  /*12f80*/  HMMA.16816.F32.BF16 R8, R164.reuse, R174, R8 ;  /* 0x000000aea408723c */ /* 0x040fe20000041808 */
[----:B------:R-:W1:Y:S07]  /*12f90*/  LDSM.16.M88.4 R172, [R190] ;  /* 0x00000000beac783b */ /* 0x000e6e0000000200 */
[C---:B--2---:R-:W-:Y:S08]  /*12fa0*/  HMMA.16816.F32.BF16 R12, R164.reuse, R160, R12 ;  /* 0x000000a0a40c723c */ /* 0x044ff0000004180c */
[----:B------:R-:W-:Y:S01]  /*12fb0*/  HMMA.16816.F32.BF16 R16, R164, R162, R16 ;  /* 0x000000a2a410723c */ /* 0x000fe20000041810 */
[----:B------:R-:W2:Y:S04]  /*12fc0*/  LDSM.16.M88.4 R160, [R189] ;  /* 0x00000000bda0783b */ /* 0x000ea80000000200 */
        /* <DEDUP_REMOVED lines=10> */
[----:B------:R-:W1:Y:S07]  /*13070*/  LDSM.16.M88.4 R172, [R159+-0x2000] ;  /* 0xffe000009fac783b */ /* 0x000e6e0000000200 */
        /* <DEDUP_REMOVED lines=61> */
[C---:B-1----:R-:W-:Y:S04]  /*13450*/  HMMA.16816.F32.BF16 R4, R168.reuse, R172, R4 ;  /* 0x000000aca804723c */ /* 0x042fe80000041804 */
[----:B------:R-:W-:Y:S01]  /*13460*/  @!PT LDS RZ, [RZ] ;  /* 0x00000000fffff984 */ /* 0x000fe20000000800 */
[----:B------:R-:W-:Y:S01]  /*13470*/  @!PT LDS RZ, [RZ] ;  /* 0x00000000fffff984 */ /* 0x000fe20000000800 */
[----:B------:R-:W-:Y:S01]  /*13480*/  @!PT LDS RZ, [RZ] ;  /* 0x00000000fffff984 */ /* 0x000fe20000000800 */
[----:B------:R1:W-:Y:S04]  /*13490*/  @P0 LDGSTS.E.BYPASS.LTC128B.128 [R195+0xc080], [R198.64], !P3 ;  /* 0x0c080000c6c30fae */ /* 0x0003e8000d901d46 */
[C---:B------:R-:W-:Y:S01]  /*134a0*/  HMMA.16816.F32.BF16 R8, R168.reuse, R174, R8 ;  /* 0x000000aea808723c */ /* 0x040fe20000041808 */
[----:B------:R1:W-:Y:S04]  /*134b0*/  @P0 LDGSTS.E.BYPASS.LTC128B.128 [R195+0xd080], [R198.64+0x80], !P6 ;  /* 0x0d080080c6c30fae */ /* 0x0003e8000f101d46 */
[----:B------:R1:W-:Y:S03]  /*134c0*/  @P0 LDGSTS.E.BYPASS.LTC128B.128 [R195+0xe080], [R198.64+0x100], !P5 ;  /* 0x0e080100c6c30fae */ /* 0x0003e6000e901d46 */
[C---:B--2---:R-:W-:Y:S01]  /*134d0*/  HMMA.16816.F32.BF16 R12, R168.reuse, R160, R12 ;  /* 0x000000a0a80c723c */ /* 0x044fe2000004180c */
[----:B------:R1:W-:Y:S04]  /*134e0*/  @P0 LDGSTS.E.BYPASS.LTC128B.128 [R195+0xf080], [R198.64+0x180], !P4 ;  /* 0x0f080180c6c30fae */ /* 0x0003e8000e101d46 */
[----:B------:R-:W0:Y:S02]  /*134f0*/  LDGDEPBAR ;  /* 0x00000000000079af */ /* 0x000e240000000000 */
[C---:B------:R-:W-:Y:S01]  /*13500*/  IADD3 R161, R0.reuse, c[0x0][0x328], RZ ;  /* 0x0000ca0000a17a10 */ /* 0x040fe20007ffe0ff */
[----:B------:R-:W-:Y:S04]  /*13510*/  HMMA.16816.F32.BF16 R16, R168, R162, R16 ;  /* 0x000000a2a810723c */ /* 0x000fe80000041810 */
[--C-:B------:R-:W-:Y:S01]  /*13520*/  IMAD.IADD R2, R161, 0x1, R3.reuse ;  /* 0x00000001a1027824 */ /* 0x100fe200078e0203 */
[----:B------:R-:W-:Y:S07]  /*13530*/  IADD3 R160, R0, UR4, RZ ;  /* 0x0000000400a07c10 */ /* 0x000fee000fffe0ff */
[----:B------:R-:W-:Y:S01]  /*13540*/  IMAD.IADD R0, R160, 0x1, R3 ;  /* 0x00000001a0007824 */ /* 0x000fe200078e0203 */
[----:B------:R-:W-:-:S05]  /*13550*/  @!P2 BRA `(.L_x_3286) ;  /* 0x000001500000a947 */ /* 0x000fca0003800000 */
[----:B------:R-:W-:Y:S01]  /*13560*/  IADD3 R3, -R212, R210, R3 ;  /* 0x000000d2d4037210 */ /* 0x000fe20007ffe103 */
[----:B------:R-:W-:Y:S03]  /*13570*/  BSSY B0, `(.L_x_3287) ;  /* 0x000000e000007945 */ /* 0x000fe60003800000 */
[----:B------:R-:W-:-:S13]  /*13580*/  ISETP.GT.AND P0, PT, R3, -0x1, PT ;  /* 0xffffffff0300780c */ /* 0x000fda0003f04270 */
[----:B------:R-:W-:-:S05]  /*13590*/  @P0 BRA `(.L_x_3288) ;  /* 0x0000007000000947 */ /* 0x000fca0003800000 */
[----:B------:R-:W-:Y:S01]  /*135a0*/  LOP3.LUT R3, RZ, R3, RZ, 0x33, !PT ;  /* 0x00000003ff037212 */ /* 0x000fe200078e33ff */
[----:B------:R-:W-:Y:S05]  /*135b0*/  IMAD.MOV.U32 R162, RZ, RZ, c[0x0][0x32c] ;  /* 0x0000cb00ffa27624 */ /* 0x000fea00078e00ff */
[----:B------:R-:W-:-:S13]  /*135c0*/  ISETP.NE.AND P0, PT, R162, 0x1, PT ;  /* 0x00000001a200780c */ /* 0x000fda0003f05270 */
[----:B------:R-:W-:Y:S05]  /*135d0*/  @P0 IMAD.HI.U32 R162, R3, c[0x0][0x330], RZ ;  /* 0x0000cc0003a20a27 */ /* 0x000fea00078e00ff */
[----:B------:R-:W-:Y:S04]  /*135e0*/  @P0 SHF.R.U32.HI R3, RZ, c[0x0][0x334], R162 ;  /* 0x0000cd00ff030a19 */ /* 0x000fe800000116a2 */
[----:B------:R-:W-:Y:S01]  /*135f0*/  LOP3.LUT R3, RZ, R3, RZ, 0x33, !PT ;  /* 0x00000003ff037212 */ /* 0x000fe200078e33ff */
[----:B------:R-:W-:-:S05]  /*13600*/  BRA `(.L_x_3289) ;  /* 0x0000004000007947 */ /* 0x000fca0003800000 */
.L_x_3288:
[----:B------:R-:W-:Y:S04]  /*13610*/  MOV R162, c[0x0][0x32c] ;  /* 0x0000cb0000a27a02 */ /* 0x000fe80000000f00 */
[----:B------:R-:W-:-:S13]  /*13620*/  ISETP.NE.AND P0, PT, R162, 0x1, PT ;  /* 0x00000001a200780c */ /* 0x000fda0003f05270 */
[----:B------:R-:W-:Y:S05]  /*13630*/  @P0 IMAD.HI.U32 R162, R3, c[0x0][0x330], RZ ;  /* 0x0000cc0003a20a27 */ /* 0x000fea00078e00ff */
[----:B------:R-:W-:Y:S02]  /*13640*/  @P0 SHF.R.U32.HI R3, RZ, c[0x0][0x334], R162 ;  /* 0x0000cd00ff030a19 */ /* 0x000fe400000116a2 */
.L_x_3289:
[----:B------:R-:W-:Y:S05]  /*13650*/  BSYNC B0 ;  /* 0x0000000000007941 */ /* 0x000fea0003800000 */
.L_x_3287:
[----:B------:R-:W-:Y:S04]  /*13660*/  IMAD R3, R3, c[0x0][0x32c], -R140 ;  /* 0x0000cb0003037a24 */ /* 0x000fe800078e0a8c */
[----:B------:R-:W-:Y:S05]  /*13670*/  IMAD.IADD R3, R3, 0x1, -R209 ;  /* 0x0000000103037824 */ /* 0x000fea00078e0ad1 */
[----:B------:R-:W-:Y:S02]  /*13680*/  IADD3 R162, R3, c[0x0][0x32c], RZ ;  /* 0x0000cb0003a27a10 */ /* 0x000fe40007ffe0ff */
[----:B------:R-:W-:Y:S02]  /*13690*/  IMNMX R0, R0, R3, !PT ;  /* 0x0000000300007217 */ /* 0x000fe40007800200 */
[----:B------:R-:W-:Y:S02]  /*136a0*/  IMNMX R2, R2, R162, PT ;  /* 0x000000a202027217 */ /* 0x000fe40003800200 */
.L_x_3286:
[----:B------:R-:W-:Y:S01]  /*136b0*/  ISETP.GT.AND P1, PT, R196, -0x1, PT ;  /* 0xffffffffc400780c */ /* 0x000fe20003f24270 */
[----:B------:R-:W2:Y:S03]  /*136c0*/  SHFL.IDX PT, R3, R143, 0x1, 0x1c1f ;  /* 0x003c1f008f037f89 */ /* 0x000ea600000e0000 */
        /* <DEDUP_REMOVED lines=22> */
[--C-:B--2---:R-:W-:Y:S03]  /*13830*/  IMAD.IADD R0, R160, 0x1, R3.reuse ;  /* 0x00000001a0007824 */ /* 0x104fe600078e0203 */
[----:B------:R-:W-:Y:S01]  /*13840*/  ISETP.LT.OR P0, PT, R2, 0x1a, P0 ;  /* 0x0000001a0200780c */ /* 0x000fe20000701670 */
[----:B------:R-:W-:Y:S03]  /*13850*/  IMAD.IADD R2, R161, 0x1, R3 ;  /* 0x00000001a1027824 */ /* 0x000fe600078e0203 */
[----:B------:R-:W-:Y:S01]  /*13860*/  FSEL R173, R17, -INF , !P0 ;  /* 0xff80000011ad7808 */ /* 0x000fe20004000000 */
        /* <DEDUP_REMOVED lines=12> */
.L_x_3292:
[----:B------:R-:W-:Y:S04]  /*13930*/  MOV R4, c[0x0][0x32c] ;  /* 0x0000cb0000047a02 */ /* 0x000fe80000000f00 */
[----:B------:R-:W-:-:S13]  /*13940*/  ISETP.NE.AND P0, PT, R4, 0x1, PT ;  /* 0x000000010400780c */ /* 0x000fda0003f05270 */
[----:B------:R-:W-:Y:S05]  /*13950*/  @P0 IMAD.HI.U32 R4, R3, c[0x0][0x330], RZ ;  /* 0x0000cc0003040a27 */ /* 0x000fea00078e00ff */
[----:B------:R-:W-:Y:S02]  /*13960*/  @P0 SHF.R.U32.HI R3, RZ, c[0x0][0x334], R4 ;  /* 0x0000cd00ff030a19 */ /* 0x000fe40000011604 */
.L_x_3293:
[----:B------:R-:W-:Y:S05]  /*13970*/  BSYNC B0 ;  /* 0x0000000000007941 */ /* 0x000fea0003800000 */
.L_x_3291:
[----:B------:R-:W-:Y:S04]  /*13980*/  IMAD R140, R3, c[0x0][0x32c], -R140 ;  /* 0x0000cb00038c7a24 */ /* 0x000fe800078e0a8c */
[----:B------:R-:W-:Y:S05]  /*13990*/  IMAD.IADD R3, R140, 0x1, -R209 ;  /* 0x000000018c037824 */ /* 0x000fea00078e0ad1 */
[----:B------:R-:W-:Y:S02]  /*139a0*/  IADD3 R4, R3, c[0x0][0x32c], RZ ;  /* 0x0000cb0003047a10 */ /* 0x000fe40007ffe0ff */
[----:B------:R-:W-:Y:S02]  /*139b0*/  IMNMX R0, R0, R3, !PT ;  /* 0x0000000300007217 */ /* 0x000fe40007800200 */
[----:B------:R-:W-:Y:S02]  /*139c0*/  IMNMX R2, R2, R4, PT ;  /* 0x0000000402027217 */ /* 0x000fe40003800200 */
.L_x_3290:
[----:B------:R-:W-:Y:S01]  /*139d0*/  ISETP.GT.AND P0, PT, R0, RZ, P1 ;  /* 0x000000ff0000720c */ /* 0x000fe20000f04270 */
[----:B------:R-:W-:Y:S01]  /*139e0*/  LDSM.16.MT88.4 R164, [R179] ;  /* 0x00000000b3a4783b */ /* 0x000fe20000004200 */
        /* <DEDUP_REMOVED lines=19> */
[----:B------:R-:W-:Y:S01]  /*13b20*/  ISETP.GT.AND P0, PT, R0, 0x10, P1 ;  /* 0x000000100000780c */ /* 0x000fe20000f04270 */
[----:B------:R-:W-:Y:S01]  /*13b30*/  SHFL.BFLY PT, R11, R3, 0x2, 0x1f ;  /* 0x0c401f00030b7f89 */ /* 0x000fe200000e0000 */
        /* <DEDUP_REMOVED lines=10> */
[----:B------:R-:W-:Y:S03]  /*13be0*/  LDSM.16.MT88.4 R12, [R178] ;  /* 0x00000000b20c783b */ /* 0x000fe60000004200 */
[----:B------:R-:W-:Y:S04]  /*13bf0*/  ISETP.LT.OR P0, PT, R2, 0x19, P0 ;  /* 0x000000190200780c */ /* 0x000fe80000701670 */
[----:B------:R-:W-:Y:S02]  /*13c00*/  FSEL R175, R18, -INF , !P0 ;  /* 0xff80000012af7808 */ /* 0x000fe40004000000 */
[----:B------:R-:W-:Y:S02]  /*13c10*/  ISETP.GT.AND P0, PT, R0, 0x19, P1 ;  /* 0x000000190000780c */ /* 0x000fe40000f04270 */
[----:B------:R-:W-:Y:S02]  /*13c20*/  FMNMX.FTZ R0, R172, R10, !PT ;  /* 0x0000000aac007209 */ /* 0x000fe40007810000 */
[----:B------:R-:W-:Y:S02]  /*13c30*/  ISETP.LT.OR P0, PT, R2, 0x1a, P0 ;  /* 0x0000001a0200780c */ /* 0x000fe40000701670 */
[----:B------:R-:W-:Y:S02]  /*13c40*/  FMNMX.FTZ R0, R174, R0, !PT ;  /* 0x00000000ae007209 */ /* 0x000fe40007810000 */
[----:B------:R-:W-:Y:S02]  /*13c50*/  FSEL R143, R19, -INF , !P0 ;  /* 0xff800000138f7808 */ /* 0x000fe40004000000 */
[----:B------:R-:W-:Y:S04]  /*13c60*/  FMNMX.FTZ R0, R175, R0, !PT ;  /* 0x00000000af007209 */ /* 0x000fe80007810000 */
[----:B------:R-:W-:Y:S05]  /*13c70*/  FMNMX.FTZ R0, R143, R0, !PT ;  /* 0x000000008f007209 */ /* 0x000fea0007810000 */
[----:B------:R-:W2:Y:S02]  /*13c80*/  SHFL.BFLY PT, R2, R0, 0x2, 0x1f ;  /* 0x0c401f0000027f89 */ /* 0x000ea400000e0000 */
[----:B--2---:R-:W-:Y:S02]  /*13c90*/  FMNMX.FTZ R2, R0, R2, !PT ;  /* 0x0000000200027209 */ /* 0x004fe40007810000 */
[----:B------:R-:W-:Y:S05]  /*13ca0*/  FMNMX.FTZ R3, R3, R11, !PT ;  /* 0x0000000b03037209 */ /* 0x000fea0007810000 */
[----:B------:R-:W2:Y:S02]  /*13cb0*/  SHFL.BFLY PT, R10, R3, 0x1, 0x1f ;  /* 0x0c201f00030a7f89 */ /* 0x000ea400000e0000 */
[----:B--2---:R-:W-:Y:S04]  /*13cc0*/  FMNMX.FTZ R140, R3, R10, !PT ;  /* 0x0000000a038c7209 */ /* 0x004fe80007810000 */
[C---:B------:R-:W-:Y:S01]  /*13cd0*/  FSETP.NEU.FTZ.AND P0, PT, R140.reuse, -INF , PT ;  /* 0xff8000008c00780b */ /* 0x040fe20003f1d000 */
[----:B------:R-:W-:Y:S05]  /*13ce0*/  FMUL.FTZ R3, R140, c[0x0][0x2d0] ;  /* 0x0000b4008c037a20 */ /* 0x000fea0000410000 */
[----:B------:R-:W-:Y:S02]  /*13cf0*/  FSEL R168, R3, RZ, P0 ;  /* 0x000000ff03a87208 */ /* 0x000fe40000000000 */
[----:B------:R-:W2:Y:S03]  /*13d00*/  SHFL.BFLY PT, R3, R2, 0x1, 0x1f ;  /* 0x0c201f0002037f89 */ /* 0x000ea600000e0000 */
[--C-:B------:R-:W-:Y:S02]  /*13d10*/  FFMA.FTZ R0, R162, c[0x0][0x2d0], -R168.reuse ;  /* 0x0000b400a2007a23 */ /* 0x100fe400000108a8 */
[--C-:B------:R-:W-:Y:S02]  /*13d20*/  FFMA.FTZ R9, R9, c[0x0][0x2d0], -R168.reuse ;  /* 0x0000b40009097a23 */ /* 0x100fe400000108a8 */
[----:B------:R3:W-:Y:S10]  /*13d30*/  MUFU.EX2 R205, R0 ;  /* 0x0000000000cd7308 */ /* 0x0007f40000000800 */
[----:B------:R-:W-:Y:S01]  /*13d40*/  MUFU.EX2 R202, R9 ;  /* 0x0000000900ca7308 */ /* 0x000fe20000000800 */
[----:B--2---:R-:W-:Y:S01]  /*13d50*/  FMNMX.FTZ R3, R2, R3, !PT ;  /* 0x0000000302037209 */ /* 0x004fe20007810000 */
[--C-:B---3--:R-:W-:Y:S08]  /*13d60*/  FFMA.FTZ R0, R163, c[0x0][0x2d0], -R168.reuse ;  /* 0x0000b400a3007a23 */ /* 0x108ff000000108a8 */
[----:B------:R2:W3:Y:S02]  /*13d70*/  MUFU.EX2 R204, R0 ;  /* 0x0000000000cc7308 */ /* 0x0004e40000000800 */
[----:B--2---:R-:W-:Y:S01]  /*13d80*/  FFMA.FTZ R0, R8, c[0x0][0x2d0], -R168 ;  /* 0x0000b40008007a23 */ /* 0x004fe200000108a8 */
[----:B---3--:R-:W-:Y:S01]  /*13d90*/  F2FP.BF16.PACK_AB R160, R204, R205 ;  /* 0x000000cdcca0723e */ /* 0x008fe200000010ff */
[C---:B------:R-:W-:Y:S06]  /*13da0*/  FMUL.FTZ R8, R3.reuse, c[0x0][0x2d0] ;  /* 0x0000b40003087a20 */ /* 0x040fec0000410000 */
[----:B------:R2:W3:Y:S02]  /*13db0*/  MUFU.EX2 R203, R0 ;  /* 0x0000000000cb7308 */ /* 0x0004e40000000800 */
[----:B--2---:R-:W-:Y:S02]  /*13dc0*/  FSEL R0, R140, RZ, P0 ;  /* 0x000000ff8c007208 */ /* 0x004fe40000000000 */
[----:B------:R-:W-:Y:S02]  /*13dd0*/  FSETP.NEU.FTZ.AND P0, PT, R3, -INF , PT ;  /* 0xff8000000300780b */ /* 0x000fe40003f1d000 */
[----:B---3--:R-:W-:Y:S01]  /*13de0*/  F2FP.BF16.PACK_AB R162, R202, R203 ;  /* 0x000000cbcaa2723e */ /* 0x008fe200000010ff */
[----:B------:R-:W-:Y:S01]  /*13df0*/  FADD.FTZ R0, -R0, R141 ;  /* 0x0000008d00007221 */ /* 0x000fe20000010100 */
[----:B------:R-:W-:Y:S03]  /*13e00*/  FSEL R141, R8, RZ, P0 ;  /* 0x000000ff088d7208 */ /* 0x000fe60000000000 */
[----:B------:R-:W-:Y:S02]  /*13e10*/  FMUL.FTZ R0, R0, c[0x0][0x2d0] ;  /* 0x0000b40000007a20 */ /* 0x000fe40000410000 */
[--C-:B------:R-:W-:Y:S02]  /*13e20*/  FFMA.FTZ R6, R6, c[0x0][0x2d0], -R141.reuse ;  /* 0x0000b40006067a23 */ /* 0x100fe4000001088d */
[----:B------:R2:W3:Y:S01]  /*13e30*/  MUFU.EX2 R2, R0 ;  /* 0x0000000000027308 */ /* 0x0004e20000000800 */
[--C-:B------:R-:W-:Y:S09]  /*13e40*/  FFMA.FTZ R4, R4, c[0x0][0x2d0], -R141.reuse ;  /* 0x0000b40004047a23 */ /* 0x100ff2000001088d */
[----:B-1----:R-:W-:Y:S10]  /*13e50*/  MUFU.EX2 R199, R6 ;  /* 0x0000000600c77308 */ /* 0x002ff40000000800 */
[----:B------:R1:W-:Y:S01]  /*13e60*/  MUFU.EX2 R194, R4 ;  /* 0x0000000400c27308 */ /* 0x0003e20000000800 */
[--C-:B--2---:R-:W-:Y:S02]  /*13e70*/  FFMA.FTZ R0, R7, c[0x0][0x2d0], -R141.reuse ;  /* 0x0000b40007007a23 */ /* 0x104fe4000001088d */
[C---:B---3--:R-:W-:Y:S02]  /*13e80*/  FMUL.FTZ R8, R2.reuse, R152 ;  /* 0x0000009802087220 */ /* 0x048fe40000410000 */
[C---:B------:R-:W-:Y:S05]  /*13e90*/  FMUL.FTZ R9, R2.reuse, R153 ;  /* 0x0000009902097220 */ /* 0x040fea0000410000 */
[----:B------:R-:W2:Y:S01]  /*13ea0*/  MUFU.EX2 R198, R0 ;  /* 0x0000000000c67308 */ /* 0x000ea20000000800 */
        /* <DEDUP_REMOVED lines=9> */
[C---:B------:R-:W-:Y:S02]  /*13f40*/  FMUL.FTZ R32, R2.reuse, R32 ;  /* 0x0000002002207220 */ /* 0x040fe40000410000 */
[C---:B------:R-:W-:Y:S02]  /*13f50*/  FMUL.FTZ R33, R2.reuse, R33 ;  /* 0x0000002102217220 */ /* 0x040fe40000410000 */
[----:B------:R-:W-:Y:S01]  /*13f60*/  FMUL.FTZ R36, R2, R36 ;  /* 0x0000002402247220 */ /* 0x000fe20000410000 */
[----:B--2---:R-:W-:Y:S01]  /*13f70*/  F2FP.BF16.PACK_AB R161, R198, R199 ;  /* 0x000000c7c6a1723e */ /* 0x004fe200000010ff */
[--C-:B------:R-:W-:Y:S02]  /*13f80*/  FFMA.FTZ R0, R5, c[0x0][0x2d0], -R141.reuse ;  /* 0x0000b40005007a23 */ /* 0x100fe4000001088d */
        /* <DEDUP_REMOVED lines=15> */
[----:B------:R-:W-:Y:S01]  /*14080*/  FMUL.FTZ R61, R2, R61 ;  /* 0x0000003d023d7220 */ /* 0x000fe20000410000 */
        /* <DEDUP_REMOVED lines=27> */
[----:B------:R-:W-:Y:S02]  /*14240*/  LDSM.16.MT88.4 R152, [R178+0x800] ;  /* 0x00080000b298783b */ /* 0x000fe40000004200 */
        /* <DEDUP_REMOVED lines=10> */
[----:B------:R-:W2:Y:S01]  /*142f0*/  LDSM.16.MT88.4 R132, [R180] ;  /* 0x00000000b484783b */ /* 0x000ea20000004200 */
        /* <DEDUP_REMOVED lines=16> */
[C---:B------:R-:W-:Y:S04]  /*14400*/  FMUL.FTZ R46, R0.reuse, R46 ;  /* 0x0000002e002e7220 */ /* 0x040fe80000410000 */
        /* <DEDUP_REMOVED lines=9> */
[C---:B------:R-:W-:Y:S04]  /*144a0*/  HMMA.16816.F32.BF16 R36, R160.reuse, R136, R36 ;  /* 0x00000088a024723c */ /* 0x040fe80000041824 */
[C---:B------:R-:W-:Y:S02]  /*144b0*/  FMUL.FTZ R59, R0.reuse, R59 ;  /* 0x0000003b003b7220 */ /* 0x040fe40000410000 */
[C---:B------:R-:W-:Y:S02]  /*144c0*/  FMUL.FTZ R62, R0.reuse, R62 ;  /* 0x0000003e003e7220 */ /* 0x040fe40000410000 */
[C---:B------:R-:W-:Y:S01]  /*144d0*/  HMMA.16816.F32.BF16 R40, R160.reuse, R138, R40 ;  /* 0x0000008aa028723c */ /* 0x040fe20000041828 */
[----:B------:R-:W3:Y:S03]  /*144e0*/  LDSM.16.MT88.4 R136, [R180+0x1000] ;  /* 0x00100000b488783b */ /* 0x000ee60000004200 */
        /* <DEDUP_REMOVED lines=42> */
[----:B------:R-:W-:Y:S02]  /*14790*/  FMUL.FTZ R105, R2, R105 ;  /* 0x0000006902697220 */ /* 0x000fe40000410000 */
[C---:B------:R-:W-:Y:S02]  /*147a0*/  FMUL.FTZ R106, R0.reuse, R106 ;  /* 0x0000006a006a7220 */ /* 0x040fe40000410000 */
[C---:B------:R-:W-:Y:S04]  /*147b0*/  HMMA.16816.F32.BF16 R88, R160.reuse, R138, R88 ;  /* 0x0000008aa058723c */ /* 0x040fe80000041858 */
[--C-:B------:R-:W-:Y:S02]  /*147c0*/  FFMA.FTZ R136, R169, c[0x0][0x2d0], -R168.reuse ;  /* 0x0000b400a9887a23 */ /* 0x100fe400000108a8 */
[----:B------:R-:W-:Y:S02]  /*147d0*/  FMUL.FTZ R107, R0, R107 ;  /* 0x0000006b006b7220 */ /* 0x000fe40000410000 */
[C---:B-1----:R-:W-:Y:S01]  /*147e0*/  HMMA.16816.F32.BF16 R92, R160.reuse, R148, R92 ;  /* 0x00000094a05c723c */ /* 0x042fe2000004185c */
[----:B------:R1:W-:Y:S03]  /*147f0*/  MUFU.EX2 R201, R136 ;  /* 0x0000008800c97308 */ /* 0x0003e60000000800 */
[C---:B------:R-:W-:Y:S02]  /*14800*/  FMUL.FTZ R108, R2.reuse, R108 ;  /* 0x0000006c026c7220 */ /* 0x040fe40000410000 */
[----:B------:R-:W-:Y:S02]  /*14810*/  FMUL.FTZ R109, R2, R109 ;  /* 0x0000006d026d7220 */ /* 0x000fe40000410000 */
[C---:B------:R-:W-:Y:S01]  /*14820*/  HMMA.16816.F32.BF16 R96, R160.reuse, R150, R96 ;  /* 0x00000096a060723c */ /* 0x040fe20000041860 */
[----:B------:R-:W-:Y:S03]  /*14830*/  LDSM.16.MT88.4 R148, [R181+0x3000] ;  /* 0x00300000b594783b */ /* 0x000fe60000004200 */
[--C-:B------:R-:W-:Y:S02]  /*14840*/  FFMA.FTZ R142, R170, c[0x0][0x2d0], -R168.reuse ;  /* 0x0000b400aa8e7a23 */ /* 0x100fe400000108a8 */
[C---:B------:R-:W-:Y:S02]  /*14850*/  FMUL.FTZ R110, R0.reuse, R110 ;  /* 0x0000006e006e7220 */ /* 0x040fe40000410000 */
[----:B------:R3:W4:Y:S01]  /*14860*/  MUFU.EX2 R200, R142 ;  /* 0x0000008e00c87308 */ /* 0x0007220000000800 */
[C---:B--2---:R-:W-:Y:S03]  /*14870*/  HMMA.16816.F32.BF16 R100, R160.reuse, R132, R100 ;  /* 0x00000084a064723c */ /* 0x044fe60000041864 */
[----:B------:R-:W-:Y:S02]  /*14880*/  FMUL.FTZ R111, R0, R111 ;  /* 0x0000006f006f7220 */ /* 0x000fe40000410000 */
[----:B------:R-:W-:Y:S02]  /*14890*/  FMUL.FTZ R112, R2, R112 ;  /* 0x0000007002707220 */ /* 0x000fe40000410000 */
[--C-:B------:R-:W-:Y:S01]  /*148a0*/  FFMA.FTZ R132, R172, c[0x0][0x2d0], -R141.reuse ;  /* 0x0000b400ac847a23 */ /* 0x100fe2000001088d */
[C---:B------:R-:W-:Y:S01]  /*148b0*/  HMMA.16816.F32.BF16 R104, R160.reuse, R134, R104 ;  /* 0x00000086a068723c */ /* 0x040fe20000041868 */
[----:B-1----:R-:W1:Y:S02]  /*148c0*/  LDSM.16.MT88.4 R136, [R179+0x3000] ;  /* 0x00300000b388783b */ /* 0x002e640000004200 */
[----:B------:R2:W-:Y:S01]  /*148d0*/  MUFU.EX2 R169, R132 ;  /* 0x0000008400a97308 */ /* 0x0005e20000000800 */
[----:B------:R-:W-:Y:S02]  /*148e0*/  FMUL.FTZ R113, R2, R113 ;  /* 0x0000007102717220 */ /* 0x000fe40000410000 */
[C---:B------:R-:W-:Y:S02]  /*148f0*/  FMUL.FTZ R114, R0.reuse, R114 ;  /* 0x0000007200727220 */ /* 0x040fe40000410000 */
[----:B------:R-:W-:Y:S04]  /*14900*/  FMUL.FTZ R115, R0, R115 ;  /* 0x0000007300737220 */ /* 0x000fe80000410000 */
[C---:B------:R-:W-:Y:S02]  /*14910*/  FMUL.FTZ R116, R2.reuse, R116 ;  /* 0x0000007402747220 */ /* 0x040fe40000410000 */
[----:B------:R-:W-:Y:S02]  /*14920*/  FMUL.FTZ R117, R2, R117 ;  /* 0x0000007502757220 */ /* 0x000fe40000410000 */
[--C-:B---3--:R-:W-:Y:S02]  /*14930*/  FFMA.FTZ R142, R171, c[0x0][0x2d0], -R168.reuse ;  /* 0x0000b400ab8e7a23 */ /* 0x108fe400000108a8 */
[----:B------:R-:W-:Y:S02]  /*14940*/  FFMA.FTZ R168, R173, c[0x0][0x2d0], -R168 ;  /* 0x0000b400ada87a23 */ /* 0x000fe400000108a8 */
[----:B------:R-:W-:Y:S01]  /*14950*/  MUFU.EX2 R171, R142 ;  /* 0x0000008e00ab7308 */ /* 0x000fe20000000800 */
[C---:B------:R-:W-:Y:S02]  /*14960*/  FMUL.FTZ R118, R0.reuse, R118 ;  /* 0x0000007600767220 */ /* 0x040fe40000410000 */
[----:B------:R-:W-:Y:S02]  /*14970*/  FMUL.FTZ R119, R0, R119 ;  /* 0x0000007700777220 */ /* 0x000fe40000410000 */
[C---:B------:R-:W-:Y:S01]  /*14980*/  FMUL.FTZ R120, R2.reuse, R120 ;  /* 0x0000007802787220 */ /* 0x040fe20000410000 */
[----:B--2---:R-:W2:Y:S01]  /*14990*/  LDSM.16.MT88.4 R132, [R180+0x3000] ;  /* 0x00300000b484783b */ /* 0x004ea20000004200 */
[----:B------:R-:W-:Y:S03]  /*149a0*/  FMUL.FTZ R121, R2, R121 ;  /* 0x0000007902797220 */ /* 0x000fe60000410000 */
[----:B------:R-:W3:Y:S01]  /*149b0*/  MUFU.EX2 R170, R168 ;  /* 0x000000a800aa7308 */ /* 0x000ee20000000800 */
[C---:B------:R-:W-:Y:S02]  /*149c0*/  FMUL.FTZ R122, R0.reuse, R122 ;  /* 0x0000007a007a7220 */ /* 0x040fe40000410000 */
[----:B------:R-:W-:Y:S02]  /*149d0*/  FMUL.FTZ R123, R0, R123 ;  /* 0x0000007b007b7220 */ /* 0x000fe40000410000 */
[C---:B------:R-:W-:Y:S02]  /*149e0*/  FMUL.FTZ R124, R2.reuse, R124 ;  /* 0x0000007c027c7220 */ /* 0x040fe40000410000 */
[----:B------:R-:W-:Y:S02]  /*149f0*/  FMUL.FTZ R125, R2, R125 ;  /* 0x0000007d027d7220 */ /* 0x000fe40000410000 */
[C---:B------:R-:W-:Y:S01]  /*14a00*/  FMUL.FTZ R126, R0.reuse, R126 ;  /* 0x0000007e007e7220 */ /* 0x040fe20000410000 */
[C---:B-1----:R-:W-:Y:S03]  /*14a10*/  HMMA.16816.F32.BF16 R108, R160.reuse, R136, R108 ;  /* 0x00000088a06c723c */ /* 0x042fe6000004186c */
[----:B------:R-:W-:Y:S02]  /*14a20*/  FMUL.FTZ R127, R0, R127 ;  /* 0x0000007f007f7220 */ /* 0x000fe40000410000 */
[----:B------:R-:W-:Y:S02]  /*14a30*/  FMUL.FTZ R128, R2, R128 ;  /* 0x0000008002807220 */ /* 0x000fe40000410000 */
[--C-:B------:R-:W-:Y:S01]  /*14a40*/  FFMA.FTZ R136, R174, c[0x0][0x2d0], -R141.reuse ;  /* 0x0000b400ae887a23 */ /* 0x100fe2000001088d */
[C---:B------:R-:W-:Y:S03]  /*14a50*/  HMMA.16816.F32.BF16 R112, R160.reuse, R138, R112 ;  /* 0x0000008aa070723c */ /* 0x040fe60000041870 */
[----:B------:R1:W5:Y:S01]  /*14a60*/  MUFU.EX2 R168, R136 ;  /* 0x0000008800a87308 */ /* 0x0003620000000800 */
[----:B------:R-:W-:Y:S02]  /*14a70*/  FMUL.FTZ R129, R2, R129 ;  /* 0x0000008102817220 */ /* 0x000fe40000410000 */
[C---:B------:R-:W-:Y:S02]  /*14a80*/  FMUL.FTZ R130, R0.reuse, R130 ;  /* 0x0000008200827220 */ /* 0x040fe40000410000 */
[C---:B------:R-:W-:Y:S04]  /*14a90*/  HMMA.16816.F32.BF16 R116, R160.reuse, R148, R116 ;  /* 0x00000094a074723c */ /* 0x040fe80000041874 */
[----:B------:R-:W-:Y:S04]  /*14aa0*/  FMUL.FTZ R131, R0, R131 ;  /* 0x0000008300837220 */ /* 0x000fe80000410000 */
[C---:B------:R-:W-:Y:S08]  /*14ab0*/  HMMA.16816.F32.BF16 R120, R160.reuse, R150, R120 ;  /* 0x00000096a078723c */ /* 0x040ff00000041878 */
[C---:B--2---:R-:W-:Y:S04]  /*14ac0*/  HMMA.16816.F32.BF16 R124, R160.reuse, R132, R124 ;  /* 0x00000084a07c723c */ /* 0x044fe8000004187c */
[--C-:B-1----:R-:W-:Y:S02]  /*14ad0*/  FFMA.FTZ R136, R175, c[0x0][0x2d0], -R141.reuse ;  /* 0x0000b400af887a23 */ /* 0x102fe4000001088d */
[----:B------:R-:W-:Y:S02]  /*14ae0*/  FFMA.FTZ R141, R143, c[0x0][0x2d0], -R141 ;  /* 0x0000b4008f8d7a23 */ /* 0x000fe4000001088d */
[----:B------:R-:W-:Y:S01]  /*14af0*/  HMMA.16816.F32.BF16 R128, R160, R134, R128 ;  /* 0x00000086a080723c */ /* 0x000fe20000041880 */
[----:B------:R1:W-:Y:S06]  /*14b00*/  MUFU.EX2 R142, R136 ;  /* 0x00000088008e7308 */ /* 0x0003ec0000000800 */
[----:B----4-:R-:W-:Y:S02]  /*14b10*/  F2FP.BF16.PACK_AB R160, R200, R201 ;  /* 0x000000c9c8a0723e */ /* 0x010fe400000010ff */
[----:B---3--:R-:W-:Y:S02]  /*14b20*/  F2FP.BF16.PACK_AB R162, R170, R171 ;  /* 0x000000abaaa2723e */ /* 0x008fe400000010ff */
[----:B------:R-:W2:Y:S01]  /*14b30*/  MUFU.EX2 R141, R141 ;  /* 0x0000008d008d7308 */ /* 0x000ea20000000800 */
[----:B-----5:R-:W-:Y:S01]  /*14b40*/  F2FP.BF16.PACK_AB R161, R168, R169 ;  /* 0x000000a9a8a1723e */ /* 0x020fe200000010ff */
[----:B-1----:R-:W1:Y:S01]  /*14b50*/  LDSM.16.MT88.4 R136, [R179+0x800] ;  /* 0x00080000b388783b */ /* 0x002e620000004200 */
[----:B--2---:R-:W-:Y:S07]  /*14b60*/  F2FP.BF16.PACK_AB R163, R141, R142 ;  /* 0x0000008e8da3723e */ /* 0x004fee00000010ff */
[C---:B------:R-:W-:Y:S01]  /*14b70*/  HMMA.16816.F32.BF16 R148, R160.reuse, R152, R4 ;  /* 0x00000098a094723c */ /* 0x040fe20000041804 */
[----:B------:R-:W2:Y:S07]  /*14b80*/  LDSM.16.MT88.4 R4, [R180+0x800] ;  /* 0x00080000b404783b */ /* 0x000eae0000004200 */
[C---:B------:R-:W-:Y:S01]  /*14b90*/  HMMA.16816.F32.BF16 R152, R160.reuse, R154, R8 ;  /* 0x0000009aa098723c */ /* 0x040fe20000041808 */
[----:B------:R-:W3:Y:S07]  /*14ba0*/  LDSM.16.MT88.4 R8, [R178+0x1800] ;  /* 0x00180000b208783b */ /* 0x000eee0000004200 */
[C---:B-1----:R-:W-:Y:S01]  /*14bb0*/  HMMA.16816.F32.BF16 R132, R160.reuse, R136, R12 ;  /* 0x00000088a084723c */ /* 0x042fe2000004180c */
[----:B------:R-:W1:Y:S07]  /*14bc0*/  LDSM.16.MT88.4 R12, [R179+0x1800] ;  /* 0x00180000b30c783b */ /* 0x000e6e0000004200 */
        /* <DEDUP_REMOVED lines=33> */
[C---:B---3--:R-:W-:Y:S07]  /*14de0*/  HMMA.16816.F32.BF16 R108, R160.reuse, R8, R108 ;  /* 0x00000008a06c723c */ /* 0x048fee000004186c */
[----:B------:R-:W-:Y:S01]  /*14df0*/  FFMA.FTZ R8, R2, R207, R205 ;  /* 0x000000cf02087223 */ /* 0x000fe200000100cd */
[C---:B------:R-:W-:Y:S04]  /*14e00*/  HMMA.16816.F32.BF16 R112, R160.reuse, R10, R112 ;  /* 0x0000000aa070723c */ /* 0x040fe80000041870 */
[----:B------:R-:W-:Y:S02]  /*14e10*/  FFMA.FTZ R2, R0, R206, R199 ;  /* 0x000000ce00027223 */ /* 0x000fe400000100c7 */
[----:B------:R-:W-:Y:S01]  /*14e20*/  FADD.FTZ R0, R204, R8 ;  /* 0x00000008cc007221 */ /* 0x000fe20000010000 */
[-C--:B------:R-:W-:Y:S01]  /*14e30*/  MOV R8, R3.reuse ;  /* 0x0000000300087202 */ /* 0x080fe20000000f00 */
[C---:B-1----:R-:W-:Y:S04]  /*14e40*/  HMMA.16816.F32.BF16 R116, R160.reuse, R12, R116 ;  /* 0x0000000ca074723c */ /* 0x042fe80000041874 */
[----:B------:R-:W-:Y:S02]  /*14e50*/  FADD.FTZ R2, R198, R2 ;  /* 0x00000002c6027221 */ /* 0x000fe40000010000 */
[----:B------:R-:W-:Y:S02]  /*14e60*/  FADD.FTZ R0, R203, R0 ;  /* 0x00000000cb007221 */ /* 0x000fe40000010000 */
[C---:B------:R-:W-:Y:S04]  /*14e70*/  HMMA.16816.F32.BF16 R120, R160.reuse, R14, R120 ;  /* 0x0000000ea078723c */ /* 0x040fe80000041878 */
[----:B------:R-:W-:Y:S02]  /*14e80*/  FADD.FTZ R2, R197, R2 ;  /* 0x00000002c5027221 */ /* 0x000fe40000010000 */
[----:B------:R-:W-:Y:S02]  /*14e90*/  FADD.FTZ R0, R202, R0 ;  /* 0x00000000ca007221 */ /* 0x000fe40000010000 */
[C---:B--2---:R-:W-:Y:S07]  /*14ea0*/  HMMA.16816.F32.BF16 R124, R160.reuse, R4, R124 ;  /* 0x00000004a07c723c */ /* 0x044fee000004187c */
[----:B------:R-:W-:Y:S01]  /*14eb0*/  FADD.FTZ R4, R194, R2 ;  /* 0x00000002c2047221 */ /* 0x000fe20000010000 */
[----:B------:R-:W-:Y:S04]  /*14ec0*/  HMMA.16816.F32.BF16 R128, R160, R6, R128 ;  /* 0x00000006a080723c */ /* 0x000fe80000041880 */
[----:B------:R-:W-:Y:S01]  /*14ed0*/  FADD.FTZ R2, R201, R0 ;  /* 0x00000000c9027221 */ /* 0x000fe20000010000 */
[----:B------:R-:W-:Y:S01]  /*14ee0*/  IADD3 R194, R196, -0x1, RZ ;  /* 0xffffffffc4c27810 */ /* 0x000fe20007ffe0ff */
[----:B------:R-:W-:Y:S02]  /*14ef0*/  FADD.FTZ R0, R169, R4 ;  /* 0x00000004a9007221 */ /* 0x000fe40000010000 */
[----:B------:R-:W-:Y:S01]  /*14f00*/  FADD.FTZ R2, R200, R2 ;  /* 0x00000002c8027221 */ /* 0x000fe20000010000 */
[----:B------:R-:W-:Y:S03]  /*14f10*/  MOV R196, R194 ;  /* 0x000000c200c47202 */ /* 0x000fe60000000f00 */
        /* <DEDUP_REMOVED lines=8> */
.L_x_3285:
        /* <DEDUP_REMOVED lines=21> */
.L_x_3297:
[----:B------:R-:W-:-:S04]  /*150f0*/  MOV R3, c[0x0][0x32c] ;  /* 0x0000cb0000037a02 */ /* 0x000fc80000000f00 */
[----:B------:R-:W-:-:S13]  /*15100*/  ISETP.NE.AND P0, PT, R3, 0x1, PT ;  /* 0x000000010300780c */ /* 0x000fda0003f05270 */
[----:B------:R-:W-:-:S05]  /*15110*/  @P0 IMAD.HI.U32 R3, R0, c[0x0][0x330], RZ ;  /* 0x0000cc0000030a27 */ /* 0x000fca00078e00ff */
[----:B------:R-:W-:Y:S02]  /*15120*/  @P0 SHF.R.U32.HI R0, RZ, c[0x0][0x334], R3 ;  /* 0x0000cd00ff000a19 */ /* 0x000fe40000011603 */
.L_x_3298:
[----:B------:R-:W-:Y:S05]  /*15130*/  BSYNC B0 ;  /* 0x0000000000007941 */ /* 0x000fea0003800000 */
.L_x_3296:
[----:B------:R-:W-:-:S05]  /*15140*/  IMAD R0, R0, c[0x0][0x32c], RZ ;  /* 0x0000cb0000007a24 */ /* 0x000fca00078e02ff */
[----:B------:R-:W-:-:S04]  /*15150*/  IMNMX R2, R2, R0, !PT ;  /* 0x0000000002027217 */ /* 0x000fc80007800200 */
.L_x_3295:
        /* <DEDUP_REMOVED lines=10> */
.L_x_3300:
[----:B------:R-:W-:Y:S01]  /*15200*/  ISETP.GT.AND P1, PT, R208, R198, PT ;  /* 0x000000c6d000720c */ /* 0x000fe20003f24270 */
[----:B------:R-:W-:Y:S04]  /*15210*/  DEPBAR.LE SB0, 0x0 ;  /* 0x000080000000791a */ /* 0x000fe80000000000 */
[----:B------:R-:W-:Y:S01]  /*15220*/  WARPSYNC 0xffffffff ;  /* 0xffffffff00007948 */ /* 0x000fe20003800000 */
[----:B------:R-:W-:Y:S01]  /*15230*/  BAR.SYNC.DEFER_BLOCKING 0x0 ;  /* 0x0000000000007b1d */ /* 0x000fe20000010000 */
[----:B------:R-:W-:Y:S02]  /*15240*/  IADD3 R194, R198, -0x1, RZ ;  /* 0xffffffffc6c27810 */ /* 0x000fe40007ffe0ff */
[----:B------:R-:W-:Y:S04]  /*15250*/  LOP3.LUT P3, RZ, R214, 0x1, RZ, 0xc0, !PT ;  /* 0x00000001d6ff7812 */ /* 0x000fe8000786c0ff */
[----:B------:R-:W-:Y:S01]  /*15260*/  @!P1 SHF.R.S32.HI R0, RZ, 0x1f, R198 ;  /* 0x0000001fff009819 */ /* 0x000fe200000114c6 */
[----:B------:R-:W-:Y:S04]  /*15270*/  @!P1 IMAD.WIDE.U32 R2, R198, c[0x0][0x208], RZ ;  /* 0x00008200c6029a25 */ /* 0x000fe800078e00ff */
[----:B------:R-:W-:Y:S04]  /*15280*/  @!P1 IMAD R0, R0, c[0x0][0x208], RZ ;  /* 0x0000820000009a24 */ /* 0x000fe800078e02ff */
[----:B------:R-:W-:Y:S05]  /*15290*/  @!P1 IMAD R0, R198, c[0x0][0x20c], R0 ;  /* 0x00008300c6009a24 */ /* 0x000fea00078e0200 */
[----:B------:R-:W-:Y:S02]  /*152a0*/  @!P1 IADD3 R0, R3, R0, RZ ;  /* 0x0000000003009210 */ /* 0x000fe40007ffe0ff */
[C---:B------:R-:W-:Y:S01]  /*152b0*/  @!P1 LEA R3, P0, R2.reuse, R220, 0x5 ;  /* 0x000000dc02039211 */ /* 0x040fe200078028ff */
[----:B------:R-:W-:Y:S03]  /*152c0*/  LDSM.16.M88.4 R16, [R182] ;  /* 0x00000000b610783b */ /* 0x000fe60000000200 */
[----:B------:R-:W-:Y:S02]  /*152d0*/  @!P1 LEA.HI.X R6, R2, R223, R0, 0x5, P0 ;  /* 0x000000df02069211 */ /* 0x000fe400000f2c00 */
[----:B------:R-:W-:Y:S02]  /*152e0*/  ISETP.GT.AND P0, PT, R198, R208, PT ;  /* 0x000000d0c600720c */ /* 0x000fe40003f04270 */
[----:B------:R-:W1:Y:S07]  /*152f0*/  LDSM.16.M88.4 R8, [R177] ;  /* 0x00000000b108783b */ /* 0x000e6e0000000200 */
[----:B------:R-:W2:Y:S04]  /*15300*/  LDSM.16.M88.4 R160, [R177+0x800] ;  /* 0x00080000b1a0783b */ /* 0x000ea80000000200 */
[----:B------:R-:W-:Y:S01]  /*15310*/  @P0 SHF.R.S32.HI R0, RZ, 0x1f, R194 ;  /* 0x0000001fff000819 */ /* 0x000fe200000114c2 */
[----:B------:R-:W-:Y:S02]  /*15320*/  @P0 IMAD.WIDE.U32 R4, R194, c[0x0][0x1e0], RZ ;  /* 0x00007800c2040a25 */ /* 0x000fe400078e00ff */
[----:B------:R-:W-:Y:S02]  /*15330*/  LDSM.16.M88.4 R164, [R183] ;  /* 0x00000000b7a4783b */ /* 0x000fe40000000200 */
[----:B------:R-:W-:Y:S04]  /*15340*/  @P0 IMAD R0, R0, c[0x0][0x1e0], RZ ;  /* 0x0000780000000a24 */ /* 0x000fe800078e02ff */
[----:B------:R-:W-:Y:S01]  /*15350*/  @P0 IMAD R0, R194, c[0x0][0x1e4], R0 ;  /* 0x00007900c2000a24 */ /* 0x000fe200078e0200 */
[----:B------:R-:W3:Y:S04]  /*15360*/  LDSM.16.M88.4 R168, [R186] ;  /* 0x00000000baa8783b */ /* 0x000ee80000000200 */
[----:B------:R-:W-:Y:S02]  /*15370*/  @P0 IADD3 R2, R5, R0, RZ ;  /* 0x0000000005020210 */ /* 0x000fe40007ffe0ff */
[C---:B------:R-:W-:Y:S01]  /*15380*/  @P0 LEA R0, P2, R4.reuse, R218, 0x5 ;  /* 0x000000da04000211 */ /* 0x040fe200078428ff */
[----:B------:R-:W4:Y:S03]  /*15390*/  LDSM.16.M88.4 R172, [R188] ;  /* 0x00000000bcac783b */ /* 0x000f260000000200 */
        /* <DEDUP_REMOVED lines=9> */
[C---:B-1----:R-:W-:Y:S04]  /*15430*/  HMMA.16816.F32.BF16 R4, R16.reuse, R8, RZ ;  /* 0x000000081004723c */ /* 0x042fe800000418ff */
[----:B------:R5:W-:Y:S04]  /*15440*/  @!P1 LDGSTS.E.BYPASS.LTC128B.128 [R195+0x9080], [R2.64+0x80], !P6 ;  /* 0x0908008002c39fae */ /* 0x000be8000f101d46 */
[C---:B------:R-:W-:Y:S03]  /*15450*/  HMMA.16816.F32.BF16 R8, R16.reuse, R10, RZ ;  /* 0x0000000a1008723c */ /* 0x040fe600000418ff */
[----:B------:R5:W-:Y:S05]  /*15460*/  @!P1 LDGSTS.E.BYPASS.LTC128B.128 [R195+0xa080], [R2.64+0x100], !P5 ;  /* 0x0a08010002c39fae */ /* 0x000bea000e901d46 */
[C---:B--2---:R-:W-:Y:S02]  /*15470*/  HMMA.16816.F32.BF16 R12, R16.reuse, R160, RZ ;  /* 0x000000a0100c723c */ /* 0x044fe400000418ff */
[----:B------:R5:W-:Y:S06]  /*15480*/  @!P1 LDGSTS.E.BYPASS.LTC128B.128 [R195+0xb080], [R2.64+0x180], !P4 ;  /* 0x0b08018002c39fae */ /* 0x000bec000e101d46 */
[----:B------:R-:W-:Y:S01]  /*15490*/  HMMA.16816.F32.BF16 R16, R16, R162, RZ ;  /* 0x000000a21010723c */ /* 0x000fe200000418ff */
[----:B------:R-:W-:Y:S07]  /*154a0*/  LDSM.16.M88.4 R160, [R185] ;  /* 0x00000000b9a0783b */ /* 0x000fee0000000200 */
[C---:B---3--:R-:W-:Y:S01]  /*154b0*/  HMMA.16816.F32.BF16 R4, R164.reuse, R168, R4 ;  /* 0x000000a8a404723c */ /* 0x048fe20000041804 */
[----:B------:R-:W0:Y:S07]  /*154c0*/  LDGDEPBAR ;  /* 0x00000000000079af */ /* 0x000e2e0000000000 */
[C---:B------:R-:W-:Y:S01]  /*154d0*/  HMMA.16816.F32.BF16 R8, R164.reuse, R170, R8 ;  /* 0x000000aaa408723c */ /* 0x040fe20000041808 */
[----:B------:R-:W1:Y:S07]  /*154e0*/  LDSM.16.M88.4 R168, [R176] ;  /* 0x00000000b0a8783b */ /* 0x000e6e0000000200 */
[C---:B----4-:R-:W-:Y:S08]  /*154f0*/  HMMA.16816.F32.BF16 R12, R164.reuse, R172, R12 ;  /* 0x000000aca40c723c */ /* 0x050ff0000004180c */
[----:B------:R-:W-:Y:S01]  /*15500*/  HMMA.16816.F32.BF16 R16, R164, R174, R16 ;  /* 0x000000aea410723c */ /* 0x000fe20000041810 */
[----:B------:R-:W2:Y:S07]  /*15510*/  LDSM.16.M88.4 R164, [R176+0x800] ;  /* 0x00080000b0a4783b */ /* 0x000eae0000000200 */
[----:B------:R-:W-:Y:S01]  /*15520*/  LDSM.16.M88.4 R172, [R159+-0x3000] ;  /* 0xffd000009fac783b */ /* 0x000fe20000000200 */
[C---:B-1----:R-:W-:Y:S08]  /*15530*/  HMMA.16816.F32.BF16 R4, R160.reuse, R168, R4 ;  /* 0x000000a8a004723c */ /* 0x042ff00000041804 */
[C---:B------:R-:W-:Y:S01]  /*15540*/  HMMA.16816.F32.BF16 R8, R160.reuse, R170, R8 ;  /* 0x000000aaa008723c */ /* 0x040fe20000041808 */
[----:B------:R-:W1:Y:S07]  /*15550*/  LDSM.16.M88.4 R168, [R184] ;  /* 0x00000000b8a8783b */ /* 0x000e6e0000000200 */
[C---:B--2---:R-:W-:Y:S08]  /*15560*/  HMMA.16816.F32.BF16 R12, R160.reuse, R164, R12 ;  /* 0x000000a4a00c723c */ /* 0x044ff0000004180c */
[----:B------:R-:W-:Y:S01]  /*15570*/  HMMA.16816.F32.BF16 R16, R160, R166, R16 ;  /* 0x000000a6a010723c */ /* 0x000fe20000041810 */
[----:B------:R-:W2:Y:S07]  /*15580*/  LDSM.16.M88.4 R160, [R159+-0x2800] ;  /* 0xffd800009fa0783b */ /* 0x000eae0000000200 */
[----:B------:R-:W-:Y:S01]  /*15590*/  LDSM.16.M88.4 R164, [R182+0x4000] ;  /* 0x00400000b6a4783b */ /* 0x000fe20000000200 */
[C---:B-1----:R-:W-:Y:S08]  /*155a0*/  HMMA.16816.F32.BF16 R4, R168.reuse, R172, R4 ;  /* 0x000000aca804723c */ /* 0x042ff00000041804 */
[C---:B------:R-:W-:Y:S01]  /*155b0*/  HMMA.16816.F32.BF16 R8, R168.reuse, R174, R8 ;  /* 0x000000aea808723c */ /* 0x040fe20000041808 */
[----:B------:R-:W1:Y:S07]  /*155c0*/  LDSM.16.M88.4 R172, [R177+0x1000] ;  /* 0x00100000b1ac783b */ /* 0x000e6e0000000200 */
[C---:B--2---:R-:W-:Y:S08]  /*155d0*/  HMMA.16816.F32.BF16 R12, R168.reuse, R160, R12 ;  /* 0x000000a0a80c723c */ /* 0x044ff0000004180c */
[----:B------:R-:W-:Y:S01]  /*155e0*/  HMMA.16816.F32.BF16 R16, R168, R162, R16 ;  /* 0x000000a2a810723c */ /* 0x000fe20000041810 */
[----:B------:R-:W2:Y:S07]  /*155f0*/  LDSM.16.M88.4 R160, [R177+0x1800] ;  /* 0x00180000b1a0783b */ /* 0x000eae0000000200 */
[----:B------:R-:W-:Y:S01]  /*15600*/  LDSM.16.M88.4 R168, [R183+0x4000] ;  /* 0x00400000b7a8783b */ /* 0x000fe20000000200 */
[C---:B-1----:R-:W-:Y:S08]  /*15610*/  HMMA.16816.F32.BF16 R4, R164.reuse, R172, R4 ;  /* 0x000000aca404723c */ /* 0x042ff00000041804 */
[C---:B------:R-:W-:Y:S01]  /*15620*/  HMMA.16816.F32.BF16 R8, R164.reuse, R174, R8 ;  /* 0x000000aea408723c */ /* 0x040fe20000041808 */
[----:B------:R-:W1:Y:S07]  /*15630*/  LDSM.16.M88.4 R172, [R190] ;  /* 0x00000000beac783b */ /* 0x000e6e0000000200 */
[C---:B--2---:R-:W-:Y:S08]  /*15640*/  HMMA.16816.F32.BF16 R12, R164.reuse, R160, R12 ;  /* 0x000000a0a40c723c */ /* 0x044ff0000004180c */
[----:B------:R-:W-:Y:S01]  /*15650*/  HMMA.16816.F32.BF16 R16, R164, R162, R16 ;  /* 0x000000a2a410723c */ /* 0x000fe20000041810 */
[----:B------:R-:W2:Y:S07]  /*15660*/  LDSM.16.M88.4 R160, [R189] ;  /* 0x00000000bda0783b */ /* 0x000eae0000000200 */
        /* <DEDUP_REMOVED lines=10> */
[----:B------:R-:W1:Y:S07]  /*15710*/  LDSM.16.M88.4 R172, [R159+-0x2000] ;  /* 0xffe000009fac783b */ /* 0x000e6e0000000200 */
        /* <DEDUP_REMOVED lines=58> */
[----:B------:R-:W2:Y:S01]  /*15ac0*/  LDSM.16.M88.4 R160, [R159+0x800] ;  /* 0x000800009fa0783b */ /* 0x000ea20000000200 */
[----:B------:R-:W-:Y:S06]  /*15ad0*/  DEPBAR.LE SB0, 0x0 ;  /* 0x000080000000791a */ /* 0x000fec0000000000 */
[----:B------:R-:W-:Y:S01]  /*15ae0*/  BAR.SYNC.DEFER_BLOCKING 0x0 ;  /* 0x0000000000007b1d */ /* 0x000fe20000010000 */
[C---:B-1----:R-:W-:Y:S06]  /*15af0*/  HMMA.16816.F32.BF16 R4, R168.reuse, R172, R4 ;  /* 0x000000aca804723c */ /* 0x042fec0000041804 */
[----:B------:R-:W-:Y:S01]  /*15b00*/  @!PT LDS RZ, [RZ] ;  /* 0x00000000fffff984 */ /* 0x000fe20000000800 */
[----:B------:R-:W-:Y:S01]  /*15b10*/  @!PT LDS RZ, [RZ] ;  /* 0x00000000fffff984 */ /* 0x000fe20000000800 */
[----:B------:R-:W-:Y:S01]  /*15b20*/  @!PT LDS RZ, [RZ] ;  /* 0x00000000fffff984 */ /* 0x000fe20000000800 */
[----:B------:R1:W-:Y:S02]  /*15b30*/  @P0 LDGSTS.E.BYPASS.LTC128B.128 [R195+0xc080], [R196.64], !P3 ;  /* 0x0c080000c4c30fae */ /* 0x0003e4000d901d46 */
[C---:B------:R-:W-:Y:S05]  /*15b40*/  HMMA.16816.F32.BF16 R8, R168.reuse, R174, R8 ;  /* 0x000000aea808723c */ /* 0x040fea0000041808 */
[----:B------:R1:W-:Y:S03]  /*15b50*/  @P0 LDGSTS.E.BYPASS.LTC128B.128 [R195+0xd080], [R196.64+0x80], !P6 ;  /* 0x0d080080c4c30fae */ /* 0x0003e6000f101d46 */
[C---:B--2---:R-:W-:Y:S04]  /*15b60*/  HMMA.16816.F32.BF16 R12, R168.reuse, R160, R12 ;  /* 0x000000a0a80c723c */ /* 0x044fe8000004180c */
[----:B------:R1:W-:Y:S04]  /*15b70*/  @P0 LDGSTS.E.BYPASS.LTC128B.128 [R195+0xe080], [R196.64+0x100], !P5 ;  /* 0x0e080100c4c30fae */ /* 0x0003e8000e901d46 */
[----:B------:R-:W-:Y:S04]  /*15b80*/  HMMA.16816.F32.BF16 R16, R168, R162, R16 ;  /* 0x000000a2a810723c */ /* 0x000fe80000041810 */
[----:B------:R-:W-:Y:S01]  /*15b90*/  FMNMX.FTZ R0, R4, R141, !PT ;  /* 0x0000008d04007209 */ /* 0x000fe20007810000 */
[----:B------:R1:W-:Y:S01]  /*15ba0*/  @P0 LDGSTS.E.BYPASS.LTC128B.128 [R195+0xf080], [R196.64+0x180], !P4 ;  /* 0x0f080180c4c30fae */ /* 0x0003e2000e101d46 */
[----:B-----5:R-:W-:Y:S02]  /*15bb0*/  FMNMX.FTZ R2, R6, R142, !PT ;  /* 0x0000008e06027209 */ /* 0x020fe40007810000 */
[----:B------:R-:W-:Y:S02]  /*15bc0*/  FMNMX.FTZ R0, R5, R0, !PT ;  /* 0x0000000005007209 */ /* 0x000fe40007810000 */
[----:B------:R-:W-:Y:S02]  /*15bd0*/  ISETP.GT.AND P0, PT, R198, R203, PT ;  /* 0x000000cbc600720c */ /* 0x000fe40003f04270 */
[----:B------:R-:W-:Y:S01]  /*15be0*/  FMNMX.FTZ R0, R8, R0, !PT ;  /* 0x0000000008007209 */ /* 0x000fe20007810000 */
[----:B------:R-:W-:Y:S01]  /*15bf0*/  LDSM.16.MT88.4 R160, [R178] ;  /* 0x00000000b2a0783b */ /* 0x000fe20000004200 */
[----:B------:R-:W-:Y:S02]  /*15c00*/  FMNMX.FTZ R2, R7, R2, !PT ;  /* 0x0000000207027209 */ /* 0x000fe40007810000 */
[----:B------:R-:W-:Y:S02]  /*15c10*/  FMNMX.FTZ R0, R9, R0, !PT ;  /* 0x0000000009007209 */ /* 0x000fe40007810000 */
[----:B------:R-:W-:Y:S02]  /*15c20*/  FMNMX.FTZ R2, R10, R2, !PT ;  /* 0x000000020a027209 */ /* 0x000fe40007810000 */
[----:B------:R-:W-:Y:S01]  /*15c30*/  FMNMX.FTZ R0, R12, R0, !PT ;  /* 0x000000000c007209 */ /* 0x000fe20007810000 */
        /* <DEDUP_REMOVED lines=9> */
[----:B------:R-:W-:Y:S01]  /*15cd0*/  MOV R198, R194 ;  /* 0x000000c200c67202 */ /* 0x000fe20000000f00 */
        /* <DEDUP_REMOVED lines=10> */
[----:B------:R-:W-:Y:S02]  /*15d80*/  FMUL.FTZ R0, R2, c[0x0][0x2d0] ;  /* 0x0000b40002007a20 */ /* 0x000fe40000410000 */
[----:B------:R-:W-:Y:S02]  /*15d90*/  FMUL.FTZ R141, R3, c[0x0][0x2d0] ;  /* 0x0000b400038d7a20 */ /* 0x000fe40000410000 */
[----:B------:R2:W3:Y:S02]  /*15da0*/  MUFU.EX2 R2, R0 ;  /* 0x0000000000027308 */ /* 0x0004e40000000800 */
[--C-:B------:R-:W-:Y:S02]  /*15db0*/  FFMA.FTZ R6, R6, c[0x0][0x2d0], -R141.reuse ;  /* 0x0000b40006067a23 */ /* 0x100fe4000001088d */
[--C-:B------:R-:W-:Y:S02]  /*15dc0*/  FFMA.FTZ R7, R7, c[0x0][0x2d0], -R141.reuse ;  /* 0x0000b40007077a23 */ /* 0x100fe4000001088d */
[--C-:B------:R-:W-:Y:S02]  /*15dd0*/  FFMA.FTZ R14, R14, c[0x0][0x2d0], -R141.reuse ;  /* 0x0000b4000e0e7a23 */ /* 0x100fe4000001088d */
[--C-:B------:R-:W-:Y:S02]  /*15de0*/  FFMA.FTZ R15, R15, c[0x0][0x2d0], -R141.reuse ;  /* 0x0000b4000f0f7a23 */ /* 0x100fe4000001088d */
[----:B------:R-:W-:Y:S10]  /*15df0*/  MUFU.EX2 R172, R6 ;  /* 0x0000000600ac7308 */ /* 0x000ff40000000800 */
[----:B------:R-:W-:Y:S01]  /*15e00*/  MUFU.EX2 R171, R7 ;  /* 0x0000000700ab7308 */ /* 0x000fe20000000800 */
[----:B--2---:R-:W-:Y:S02]  /*15e10*/  FADD.FTZ R0, -R3, R142 ;  /* 0x0000008e03007221 */ /* 0x004fe40000010100 */
[----:B------:R-:W-:Y:S02]  /*15e20*/  FMUL.FTZ R142, R140, c[0x0][0x2d0] ;  /* 0x0000b4008c8e7a20 */ /* 0x000fe40000410000 */
[----:B------:R-:W-:Y:S02]  /*15e30*/  FMUL.FTZ R0, R0, c[0x0][0x2d0] ;  /* 0x0000b40000007a20 */ /* 0x000fe40000410000 */
[--C-:B------:R-:W-:Y:S03]  /*15e40*/  FFMA.FTZ R4, R4, c[0x0][0x2d0], -R142.reuse ;  /* 0x0000b40004047a23 */ /* 0x100fe6000001088e */
[----:B------:R-:W-:Y:S01]  /*15e50*/  MUFU.EX2 R168, R14 ;  /* 0x0000000e00a87308 */ /* 0x000fe20000000800 */
        /* <DEDUP_REMOVED lines=17> */
[----:B------:R4:W-:Y:S01]  /*15f70*/  MUFU.EX2 R201, R5 ;  /* 0x0000000500c97308 */ /* 0x0009e20000000800 */
[C---:B------:R-:W-:Y:S02]  /*15f80*/  FMUL.FTZ R40, R2.reuse, R40 ;  /* 0x0000002802287220 */ /* 0x040fe40000410000 */
[----:B------:R-:W-:Y:S02]  /*15f90*/  FMUL.FTZ R41, R2, R41 ;  /* 0x0000002902297220 */ /* 0x000fe40000410000 */
[--C-:B--2---:R-:W-:Y:S02]  /*15fa0*/  FFMA.FTZ R4, R8, c[0x0][0x2d0], -R142.reuse ;  /* 0x0000b40008047a23 */ /* 0x104fe4000001088e */
[C---:B------:R-:W-:Y:S02]  /*15fb0*/  FMUL.FTZ R8, R2.reuse, R152 ;  /* 0x0000009802087220 */ /* 0x040fe40000410000 */
[C---:B------:R-:W-:Y:S01]  /*15fc0*/  FMUL.FTZ R44, R2.reuse, R44 ;  /* 0x0000002c022c7220 */ /* 0x040fe20000410000 */
[----:B------:R2:W-:Y:S01]  /*15fd0*/  MUFU.EX2 R200, R4 ;  /* 0x0000000400c87308 */ /* 0x0005e20000000800 */
[C---:B------:R-:W-:Y:S02]  /*15fe0*/  FMUL.FTZ R45, R2.reuse, R45 ;  /* 0x0000002d022d7220 */ /* 0x040fe40000410000 */
[----:B------:R-:W-:Y:S02]  /*15ff0*/  FMUL.FTZ R48, R2, R48 ;  /* 0x0000003002307220 */ /* 0x000fe40000410000 */
[C---:B---3--:R-:W-:Y:S02]  /*16000*/  FMUL.FTZ R6, R0.reuse, R150 ;  /* 0x0000009600067220 */ /* 0x048fe40000410000 */
[C---:B------:R-:W-:Y:S02]  /*16010*/  FMUL.FTZ R7, R0.reuse, R151 ;  /* 0x0000009700077220 */ /* 0x040fe40000410000 */
[C---:B------:R-:W-:Y:S01]  /*16020*/  FMUL.FTZ R134, R0.reuse, R134 ;  /* 0x0000008600867220 */ /* 0x040fe20000410000 */
[----:B------:R-:W-:Y:S01]  /*16030*/  MUFU.EX2 R143, R15 ;  /* 0x0000000f008f7308 */ /* 0x000fe20000000800 */
[C---:B------:R-:W-:Y:S02]  /*16040*/  FMUL.FTZ R135, R0.reuse, R135 ;  /* 0x0000008700877220 */ /* 0x040fe40000410000 */
[----:B------:R-:W-:Y:S02]  /*16050*/  FMUL.FTZ R138, R0, R138 ;  /* 0x0000008a008a7220 */ /* 0x000fe40000410000 */
[----:B----4-:R-:W-:Y:S01]  /*16060*/  FMUL.FTZ R5, R2, R149 ;  /* 0x0000009502057220 */ /* 0x010fe20000410000 */
[----:B------:R-:W-:Y:S01]  /*16070*/  F2FP.BF16.PACK_AB R149, R171, R172 ;  /* 0x000000acab95723e */ /* 0x000fe200000010ff */
[C---:B------:R-:W-:Y:S02]  /*16080*/  FMUL.FTZ R139, R0.reuse, R139 ;  /* 0x0000008b008b7220 */ /* 0x040fe40000410000 */
[C---:B------:R-:W-:Y:S02]  /*16090*/  FMUL.FTZ R22, R0.reuse, R22 ;  /* 0x0000001600167220 */ /* 0x040fe40000410000 */
[C---:B------:R-:W-:Y:S02]  /*160a0*/  FMUL.FTZ R23, R0.reuse, R23 ;  /* 0x0000001700177220 */ /* 0x040fe40000410000 */
[----:B------:R-:W-:Y:S02]  /*160b0*/  FMUL.FTZ R26, R0, R26 ;  /* 0x0000001a001a7220 */ /* 0x000fe40000410000 */
[--C-:B--2---:R-:W-:Y:S02]  /*160c0*/  FFMA.FTZ R4, R9, c[0x0][0x2d0], -R142.reuse ;  /* 0x0000b40009047a23 */ /* 0x104fe4000001088e */
[----:B------:R-:W-:Y:S02]  /*160d0*/  FMUL.FTZ R9, R2, R153 ;  /* 0x0000009902097220 */ /* 0x000fe40000410000 */
        /* <DEDUP_REMOVED lines=13> */
[----:B--2---:R-:W-:Y:S01]  /*161b0*/  F2FP.BF16.PACK_AB R150, R199, R200 ;  /* 0x000000c8c796723e */ /* 0x004fe200000010ff */
[--C-:B------:R-:W-:Y:S02]  /*161c0*/  FFMA.FTZ R4, R10, c[0x0][0x2d0], -R141.reuse ;  /* 0x0000b4000a047a23 */ /* 0x100fe4000001088d */
[C---:B------:R-:W-:Y:S02]  /*161d0*/  FMUL.FTZ R10, R0.reuse, R154 ;  /* 0x0000009a000a7220 */ /* 0x040fe40000410000 */
        /* <DEDUP_REMOVED lines=13> */
[--C-:B--2---:R-:W-:Y:S02]  /*162b0*/  FFMA.FTZ R4, R11, c[0x0][0x2d0], -R141.reuse ;  /* 0x0000b4000b047a23 */ /* 0x104fe4000001088d */
[C---:B------:R-:W-:Y:S02]  /*162c0*/  FMUL.FTZ R11, R0.reuse, R155 ;  /* 0x0000009b000b7220 */ /* 0x040fe40000410000 */
[----:B------:R2:W3:Y:S01]  /*162d0*/  MUFU.EX2 R169, R4 ;  /* 0x0000000400a97308 */ /* 0x0004e20000000800 */
[----:B------:R-:W4:Y:S01]  /*162e0*/  LDSM.16.MT88.4 R152, [R181] ;  /* 0x00000000b598783b */ /* 0x000f220000004200 */
        /* <DEDUP_REMOVED lines=11> */
[C---:B--2---:R-:W-:Y:S01]  /*163a0*/  FMUL.FTZ R4, R2.reuse, R148 ;  /* 0x0000009402047220 */ /* 0x044fe20000410000 */
[----:B------:R-:W-:Y:S01]  /*163b0*/  F2FP.BF16.PACK_AB R148, R201, R202 ;  /* 0x000000cac994723e */ /* 0x000fe200000010ff */
[----:B------:R-:W-:Y:S01]  /*163c0*/  FMUL.FTZ R73, R2, R73 ;  /* 0x0000004902497220 */ /* 0x000fe20000410000 */
[----:B---3--:R-:W-:Y:S01]  /*163d0*/  F2FP.BF16.PACK_AB R151, R169, R170 ;  /* 0x000000aaa997723e */ /* 0x008fe200000010ff */
[C---:B------:R-:W-:Y:S02]  /*163e0*/  FMUL.FTZ R74, R0.reuse, R74 ;  /* 0x0000004a004a7220 */ /* 0x040fe40000410000 */
[----:B------:R-:W-:Y:S02]  /*163f0*/  FMUL.FTZ R75, R0, R75 ;  /* 0x0000004b004b7220 */ /* 0x000fe40000410000 */
[C---:B------:R-:W-:Y:S02]  /*16400*/  FMUL.FTZ R76, R2.reuse, R76 ;  /* 0x0000004c024c7220 */ /* 0x040fe40000410000 */
[C---:B------:R-:W-:Y:S05]  /*16410*/  HMMA.16816.F32.BF16 R4, R148.reuse, R160, R4 ;  /* 0x000000a09404723c */ /* 0x040fea0000041804 */
[----:B------:R-:W-:Y:S02]  /*16420*/  FMUL.FTZ R77, R2, R77 ;  /* 0x0000004d024d7220 */ /* 0x000fe40000410000 */
[C---:B------:R-:W-:Y:S01]  /*16430*/  FMUL.FTZ R78, R0.reuse, R78 ;  /* 0x0000004e004e7220 */ /* 0x040fe20000410000 */
[C---:B------:R-:W-:Y:S01]  /*16440*/  HMMA.16816.F32.BF16 R8, R148.reuse, R162, R8 ;  /* 0x000000a29408723c */ /* 0x040fe20000041808 */
[----:B------:R-:W2:Y:S03]  /*16450*/  LDSM.16.MT88.4 R160, [R180] ;  /* 0x00000000b4a0783b */ /* 0x000ea60000004200 */
        /* <DEDUP_REMOVED lines=9> */
[C---:B----4-:R-:W-:Y:S04]  /*164f0*/  HMMA.16816.F32.BF16 R20, R148.reuse, R152, R20 ;  /* 0x000000989414723c */ /* 0x050fe80000041814 */
        /* <DEDUP_REMOVED lines=10> */
[--C-:B------:R-:W-:Y:S01]  /*165a0*/  FFMA.FTZ R12, R12, c[0x0][0x2d0], -R142.reuse ;  /* 0x0000b4000c0c7a23 */ /* 0x100fe2000001088e */
[C---:B------:R-:W-:Y:S01]  /*165b0*/  HMMA.16816.F32.BF16 R32, R148.reuse, R162, R32 ;  /* 0x000000a29420723c */ /* 0x040fe20000041820 */
[----:B------:R-:W2:Y:S02]  /*165c0*/  LDSM.16.MT88.4 R160, [R179+0x1000] ;  /* 0x00100000b3a0783b */ /* 0x000ea40000004200 */
[----:B-1----:R1:W-:Y:S01]  /*165d0*/  MUFU.EX2 R196, R12 ;  /* 0x0000000c00c47308 */ /* 0x0023e20000000800 */
        /* <DEDUP_REMOVED lines=8> */
[----:B------:R-:W-:Y:S01]  /*16660*/  FMUL.FTZ R100, R2, R100 ;  /* 0x0000006402647220 */ /* 0x000fe20000410000 */
[C---:B---3--:R-:W-:Y:S03]  /*16670*/  HMMA.16816.F32.BF16 R36, R148.reuse, R152, R36 ;  /* 0x000000989424723c */ /* 0x048fe60000041824 */
[--C-:B-1----:R-:W-:Y:S02]  /*16680*/  FFMA.FTZ R12, R16, c[0x0][0x2d0], -R142.reuse ;  /* 0x0000b400100c7a23 */ /* 0x102fe4000001088e */
[----:B------:R-:W-:Y:S02]  /*16690*/  FMUL.FTZ R101, R2, R101 ;  /* 0x0000006502657220 */ /* 0x000fe40000410000 */
[C---:B------:R-:W-:Y:S01]  /*166a0*/  FMUL.FTZ R102, R0.reuse, R102 ;  /* 0x0000006600667220 */ /* 0x040fe20000410000 */
        /* <DEDUP_REMOVED lines=14> */
[----:B------:R-:W-:Y:S04]  /*16790*/  FMUL.FTZ R111, R0, R111 ;  /* 0x0000006f006f7220 */ /* 0x000fe80000410000 */
[--C-:B---3--:R-:W-:Y:S02]  /*167a0*/  FFMA.FTZ R12, R17, c[0x0][0x2d0], -R142.reuse ;  /* 0x0000b400110c7a23 */ /* 0x108fe4000001088e */
[C---:B------:R-:W-:Y:S02]  /*167b0*/  FMUL.FTZ R112, R2.reuse, R112 ;  /* 0x0000007002707220 */ /* 0x040fe40000410000 */
[----:B------:R-:W-:Y:S01]  /*167c0*/  FMUL.FTZ R113, R2, R113 ;  /* 0x0000007102717220 */ /* 0x000fe20000410000 */
[----:B------:R3:W4:Y:S01]  /*167d0*/  MUFU.EX2 R173, R12 ;  /* 0x0000000c00ad7308 */ /* 0x0007220000000800 */
        /* <DEDUP_REMOVED lines=11> */
[----:B------:R-:W-:Y:S01]  /*16890*/  FMUL.FTZ R122, R0, R122 ;  /* 0x0000007a007a7220 */ /* 0x000fe20000410000 */
[C---:B--2---:R-:W-:Y:S03]  /*168a0*/  HMMA.16816.F32.BF16 R60, R148.reuse, R160, R60 ;  /* 0x000000a0943c723c */ /* 0x044fe6000004183c */
[--C-:B---3--:R-:W-:Y:S01]  /*168b0*/  FFMA.FTZ R12, R18, c[0x0][0x2d0], -R141.reuse ;  /* 0x0000b400120c7a23 */ /* 0x108fe2000001088d */
[----:B----4-:R-:W-:Y:S01]  /*168c0*/  F2FP.BF16.PACK_AB R14, R173, R174 ;  /* 0x000000aead0e723e */ /* 0x010fe200000010ff */
[----:B------:R-:W-:Y:S02]  /*168d0*/  FFMA.FTZ R141, R19, c[0x0][0x2d0], -R141 ;  /* 0x0000b400138d7a23 */ /* 0x000fe4000001088d */
[----:B------:R-:W-:Y:S01]  /*168e0*/  LDSM.16.MT88.4 R16, [R181+0x800] ;  /* 0x00080000b510783b */ /* 0x000fe20000004200 */
[C---:B------:R-:W-:Y:S03]  /*168f0*/  HMMA.16816.F32.BF16 R64, R148.reuse, R162, R64 ;  /* 0x000000a29440723c */ /* 0x040fe60000041840 */
[----:B------:R-:W-:Y:S01]  /*16900*/  MUFU.EX2 R141, R141 ;  /* 0x0000008d008d7308 */ /* 0x000fe20000000800 */
[----:B------:R-:W-:Y:S02]  /*16910*/  FMUL.FTZ R123, R0, R123 ;  /* 0x0000007b007b7220 */ /* 0x000fe40000410000 */
[----:B------:R-:W2:Y:S01]  /*16920*/  LDSM.16.MT88.4 R160, [R179+0x2000] ;  /* 0x00200000b3a0783b */ /* 0x000ea20000004200 */
[----:B------:R-:W-:Y:S02]  /*16930*/  FFMA.FTZ R13, R13, c[0x0][0x2d0], -R142 ;  /* 0x0000b4000d0d7a23 */ /* 0x000fe4000001088e */
[C---:B------:R-:W-:Y:S03]  /*16940*/  FMUL.FTZ R124, R2.reuse, R124 ;  /* 0x0000007c027c7220 */ /* 0x040fe60000410000 */
[----:B------:R-:W-:Y:S01]  /*16950*/  FMUL.FTZ R125, R2, R125 ;  /* 0x0000007d027d7220 */ /* 0x000fe20000410000 */
[----:B------:R3:W4:Y:S01]  /*16960*/  MUFU.EX2 R175, R13 ;  /* 0x0000000d00af7308 */ /* 0x0007220000000800 */
[C---:B------:R-:W-:Y:S02]  /*16970*/  FMUL.FTZ R126, R0.reuse, R126 ;  /* 0x0000007e007e7220 */ /* 0x040fe40000410000 */
[----:B------:R-:W-:Y:S02]  /*16980*/  FMUL.FTZ R127, R0, R127 ;  /* 0x0000007f007f7220 */ /* 0x000fe40000410000 */
[C---:B------:R-:W-:Y:S02]  /*16990*/  FMUL.FTZ R128, R2.reuse, R128 ;  /* 0x0000008002807220 */ /* 0x040fe40000410000 */
[----:B------:R-:W-:Y:S02]  /*169a0*/  FMUL.FTZ R129, R2, R129 ;  /* 0x0000008102817220 */ /* 0x000fe40000410000 */
[C---:B------:R-:W-:Y:S01]  /*169b0*/  FMUL.FTZ R130, R0.reuse, R130 ;  /* 0x0000008200827220 */ /* 0x040fe20000410000 */
[----:B------:R4:W5:Y:S01]  /*169c0*/  MUFU.EX2 R142, R12 ;  /* 0x0000000c008e7308 */ /* 0x0009620000000800 */
[C---:B-1----:R-:W-:Y:S03]  /*169d0*/  HMMA.16816.F32.BF16 R68, R148.reuse, R152, R68 ;  /* 0x000000989444723c */ /* 0x042fe60000041844 */
[----:B------:R-:W-:Y:S02]  /*169e0*/  FMUL.FTZ R131, R0, R131 ;  /* 0x0000008300837220 */ /* 0x000fe40000410000 */
[----:B------:R-:W-:Y:S02]  /*169f0*/  FFMA.FTZ R2, R2, R207, R202 ;  /* 0x000000cf02027223 */ /* 0x000fe400000100ca */
[----:B------:R-:W-:Y:S01]  /*16a00*/  FFMA.FTZ R0, R0, R206, R172 ;  /* 0x000000ce00007223 */ /* 0x000fe200000100ac */
[C---:B------:R-:W-:Y:S01]  /*16a10*/  HMMA.16816.F32.BF16 R72, R148.reuse, R154, R72 ;  /* 0x0000009a9448723c */ /* 0x040fe20000041848 */
[----:B------:R-:W1:Y:S03]  /*16a20*/  LDSM.16.MT88.4 R152, [R181+0x2000] ;  /* 0x00200000b598783b */ /* 0x000e660000004200 */
[----:B------:R-:W-:Y:S01]  /*16a30*/  FADD.FTZ R2, R201, R2 ;  /* 0x00000002c9027221 */ /* 0x000fe20000010000 */
[----:B---3--:R-:W-:Y:S01]  /*16a40*/  F2FP.BF16.PACK_AB R13, R143, R168 ;  /* 0x000000a88f0d723e */ /* 0x008fe200000010ff */
[----:B------:R-:W-:Y:S02]  /*16a50*/  FADD.FTZ R0, R171, R0 ;  /* 0x00000000ab007221 */ /* 0x000fe40000010000 */
[----:B------:R-:W-:Y:S04]  /*16a60*/  FADD.FTZ R2, R200, R2 ;  /* 0x00000002c8027221 */ /* 0x000fe80000010000 */
[----:B------:R-:W-:Y:S01]  /*16a70*/  FADD.FTZ R0, R170, R0 ;  /* 0x00000000aa007221 */ /* 0x000fe20000010000 */
[C---:B--2---:R-:W-:Y:S03]  /*16a80*/  HMMA.16816.F32.BF16 R76, R148.reuse, R160, R76 ;  /* 0x000000a0944c723c */ /* 0x044fe6000004184c */
[----:B----4-:R-:W-:Y:S01]  /*16a90*/  F2FP.BF16.PACK_AB R12, R175, R196 ;  /* 0x000000c4af0c723e */ /* 0x010fe200000010ff */
[----:B------:R-:W-:Y:S01]  /*16aa0*/  FADD.FTZ R2, R199, R2 ;  /* 0x00000002c7027221 */ /* 0x000fe20000010000 */
[----:B-----5:R-:W-:Y:S01]  /*16ab0*/  F2FP.BF16.PACK_AB R15, R141, R142 ;  /* 0x0000008e8d0f723e */ /* 0x020fe200000010ff */
[----:B------:R-:W-:Y:S02]  /*16ac0*/  FADD.FTZ R0, R169, R0 ;  /* 0x00000000a9007221 */ /* 0x000fe40000010000 */
        /* <DEDUP_REMOVED lines=23> */
[C---:B------:R-:W-:Y:S08]  /*16c40*/  HMMA.16816.F32.BF16 R132, R12.reuse, R164, R132 ;  /* 0x000000a40c84723c */ /* 0x040ff00000041884 */
[C---:B------:R-:W-:Y:S08]  /*16c50*/  HMMA.16816.F32.BF16 R136, R12.reuse, R166, R136 ;  /* 0x000000a60c88723c */ /* 0x040ff00000041888 */
        /* <DEDUP_REMOVED lines=49> */
[----:B------:R-:W-:Y:S01]  /*16f70*/  MOV R141, R140 ;  /* 0x0000008c008d7202 */ /* 0x000fe20000000f00 */
[----:B------:R-:W-:-:S05]  /*16f80*/  @P0 BRA `(.L_x_3300) ;  /* 0xffffe27000000947 */ /* 0x000fca000383ffff */
.L_x_3299:
[----:B------:R-:W-:-:S13]  /*16f90*/  ISETP.GE.AND P0, PT, R194, R208, PT ;  /* 0x000000d0c200720c */ /* 0x000fda0003f06270 */
[----:B------:R-:W-:Y:S05]  /*16fa0*/  @!P0 BRA `(.L_x_3301) ;  /* 0x0000252000008947 */ /* 0x000fea0003800000 */
[----:B------:R-:W-:Y:S02]  /*16fb0*/  MOV R142, R8 ;  /* 0x00000008008e7202 */ /* 0x000fe40000000f00 */
[----:B------:R-:W-:Y:S02]  /*16fc0*/  MOV R141, R140 ;  /* 0x0000008c008d7202 */ /* 0x000fe40000000f00 */
.L_x_3310:
[----:B------:R-:W-:Y:S04]  /*16fd0*/  DEPBAR.LE SB0, 0x0 ;  /* 0x000080000000791a */ /* 0x000fe80000000000 */
[----:B------:R-:W-:Y:S01]  /*16fe0*/  WARPSYNC 0xffffffff ;  /* 0xffffffff00007948 */ /* 0x000fe20003800000 */
[----:B------:R-:W-:Y:S01]  /*16ff0*/  BAR.SYNC.DEFER_BLOCKING 0x0 ;  /* 0x0000000000007b1d */ /* 0x000fe20000010000 */
[----:B------:R-:W-:Y:S01]  /*17000*/  SHF.R.S32.HI R0, RZ, 0x1f, R194 ;  /* 0x0000001fff007819 */ /* 0x000fe200000114c2 */
[----:B------:R-:W-:Y:S01]  /*17010*/  IMAD.WIDE.U32 R2, R194, c[0x0][0x208], RZ ;  /* 0x00008200c2027a25 */ /* 0x000fe200078e00ff */
[----:B------:R-:W-:Y:S03]  /*17020*/  LOP3.LUT P2, RZ, R214, 0x1, RZ, 0xc0, !PT ;  /* 0x00000001d6ff7812 */ /* 0x000fe6000784c0ff */
[----:B------:R-:W-:Y:S02]  /*17030*/  IMAD R0, R0, c[0x0][0x208], RZ ;  /* 0x0000820000007a24 */ /* 0x000fe400078e02ff */
[----:B------:R-:W-:Y:S02]  /*17040*/  IMAD.MOV.U32 R140, RZ, RZ, c[0x0][0x2c4] ;  /* 0x0000b100ff8c7624 */ /* 0x000fe400078e00ff */
[----:B------:R-:W-:Y:S01]  /*17050*/  IMAD R4, R194, c[0x0][0x20c], R0 ;  /* 0x00008300c2047a24 */ /* 0x000fe200078e0200 */
[----:B------:R-:W-:Y:S01]  /*17060*/  LEA R0, P0, R2, R220, 0x5 ;  /* 0x000000dc02007211 */ /* 0x000fe200078028ff */
[----:B------:R-:W-:Y:S01]  /*17070*/  IMAD.IADD R143, R225, 0x1, R224 ;  /* 0x00000001e18f7824 */ /* 0x000fe200078e02e0 */
[----:B------:R-:W-:Y:S01]  /*17080*/  ISETP.NE.AND P3, PT, R140, 0x1, PT ;  /* 0x000000018c00780c */ /* 0x000fe20003f65270 */
[----:B------:R-:W-:Y:S02]  /*17090*/  IMAD.IADD R3, R3, 0x1, R4 ;  /* 0x0000000103037824 */ /* 0x000fe400078e0204 */
[----:B------:R-:W-:Y:S02]  /*170a0*/  IMAD.MOV.U32 R198, RZ, RZ, c[0x0][0x32c] ;  /* 0x0000cb00ffc67624 */ /* 0x000fe400078e00ff */
[----:B------:R-:W-:Y:S01]  /*170b0*/  IMAD.SHL.U32 R140, R194, 0x20, RZ ;  /* 0x00000020c28c7824 */ /* 0x000fe200078e00ff */
[----:B------:R-:W-:Y:S02]  /*170c0*/  LEA.HI.X R3, R2, R223, R3, 0x5, P0 ;  /* 0x000000df02037211 */ /* 0x000fe400000f2c03 */
[C---:B------:R-:W-:Y:S01]  /*170d0*/  LEA R2, P0, R0.reuse, c[0x0][0x1f8], 0x1 ;  /* 0x00007e0000027a11 */ /* 0x040fe200078008ff */
[----:B------:R-:W-:Y:S03]  /*170e0*/  LDSM.16.M88.4 R16, [R182] ;  /* 0x00000000b610783b */ /* 0x000fe60000000200 */
[----:B------:R-:W-:Y:S01]  /*170f0*/  LEA.HI.X R3, R0, c[0x0][0x1fc], R3, 0x1, P0 ;  /* 0x00007f0000037a11 */ /* 0x000fe200000f0c03 */
        /* <DEDUP_REMOVED lines=8> */
[----:B------:R-:W-:Y:S05]  /*17180*/  @P0 SHF.R.S32.HI R4, RZ, 0x1f, R0 ;  /* 0x0000001fff040819 */ /* 0x000fea0000011400 */
[----:B------:R-:W-:Y:S02]  /*17190*/  @P0 IMAD R6, R4, c[0x0][0x1e0], RZ ;  /* 0x0000780004060a24 */ /* 0x000fe400078e02ff */
[C---:B------:R-:W-:Y:S04]  /*171a0*/  @P0 IMAD.WIDE.U32 R4, R0.reuse, c[0x0][0x1e0], RZ ;  /* 0x0000780000040a25 */ /* 0x040fe800078e00ff */
[----:B------:R-:W-:Y:S04]  /*171b0*/  @P0 IMAD R0, R0, c[0x0][0x1e4], R6 ;  /* 0x0000790000000a24 */ /* 0x000fe800078e0206 */
[----:B------:R-:W-:Y:S01]  /*171c0*/  @P0 IMAD.IADD R5, R5, 0x1, R0 ;  /* 0x0000000105050824 */ /* 0x000fe200078e0200 */
[C---:B------:R-:W-:Y:S04]  /*171d0*/  @P0 LEA R0, P1, R4.reuse, R218, 0x5 ;  /* 0x000000da04000211 */ /* 0x040fe800078228ff */
[----:B------:R-:W-:Y:S02]  /*171e0*/  @P0 LEA.HI.X R4, R4, R222, R5, 0x5, P1 ;  /* 0x000000de04040211 */ /* 0x000fe400008f2c05 */
[C---:B------:R-:W-:Y:S04]  /*171f0*/  @P0 LEA R196, P1, R0.reuse, c[0x0][0x1c8], 0x1 ;  /* 0x0000720000c40a11 */ /* 0x040fe800078208ff */
[----:B------:R-:W-:Y:S01]  /*17200*/  @P0 LEA.HI.X R197, R0, c[0x0][0x1cc], R4, 0x1, P1 ;  /* 0x0000730000c50a11 */ /* 0x000fe200008f0c04 */
[----:B------:R-:W-:Y:S01]  /*17210*/  @P3 IMAD.HI.U32 R0, R143, c[0x0][0x2c8], RZ ;  /* 0x0000b2008f003a27 */ /* 0x000fe200078e00ff */
[C---:B-1----:R-:W-:Y:S04]  /*17220*/  HMMA.16816.F32.BF16 R4, R16.reuse, R8, RZ ;  /* 0x000000081004723c */ /* 0x042fe800000418ff */
[----:B------:R-:W-:Y:S02]  /*17230*/  @P3 SHF.R.U32.HI R143, RZ, c[0x0][0x2cc], R0 ;  /* 0x0000b300ff8f3a19 */ /* 0x000fe40000011600 */
[----:B------:R-:W-:Y:S02]  /*17240*/  IADD3 R0, -R209, 0x1, -R140 ;  /* 0x00000001d1007810 */ /* 0x000fe40007ffe98c */
[C---:B------:R-:W-:Y:S04]  /*17250*/  HMMA.16816.F32.BF16 R8, R16.reuse, R10, RZ ;  /* 0x0000000a1008723c */ /* 0x040fe800000418ff */
[----:B------:R-:W-:Y:S04]  /*17260*/  IADD3 R0, -R212, R0, R210 ;  /* 0x00000000d4007210 */ /* 0x000fe80007ffe1d2 */
[C---:B--2---:R-:W-:Y:S08]  /*17270*/  HMMA.16816.F32.BF16 R12, R16.reuse, R160, RZ ;  /* 0x000000a0100c723c */ /* 0x044ff000000418ff */
[----:B------:R-:W-:Y:S01]  /*17280*/  HMMA.16816.F32.BF16 R16, R16, R162, RZ ;  /* 0x000000a21010723c */ /* 0x000fe200000418ff */
[----:B------:R-:W1:Y:S04]  /*17290*/  LDSM.16.M88.4 R160, [R188] ;  /* 0x00000000bca0783b */ /* 0x000e680000000200 */
[----:B------:R-:W-:Y:S01]  /*172a0*/  @!PT LDS RZ, [RZ] ;  /* 0x00000000fffff984 */ /* 0x000fe20000000800 */
[----:B------:R-:W-:Y:S01]  /*172b0*/  @!PT LDS RZ, [RZ] ;  /* 0x00000000fffff984 */ /* 0x000fe20000000800 */
[----:B------:R-:W-:Y:S01]  /*172c0*/  @!PT LDS RZ, [RZ] ;  /* 0x00000000fffff984 */ /* 0x000fe20000000800 */
[----:B------:R2:W-:Y:S03]  /*172d0*/  LDGSTS.E.BYPASS.LTC128B.128 [R217+0x8080], [R2.64], !P2 ;  /* 0x0808000002d97fae */ /* 0x0005e6000d101d46 */
[C---:B---3--:R-:W-:Y:S01]  /*172e0*/  HMMA.16816.F32.BF16 R4, R164.reuse, R168, R4 ;  /* 0x000000a8a404723c */ /* 0x048fe20000041804 */
[----:B------:R2:W-:Y:S04]  /*172f0*/  LDGSTS.E.BYPASS.LTC128B.128 [R217+0x9080], [R2.64+0x80], !P6 ;  /* 0x0908008002d97fae */ /* 0x0005e8000f101d46 */
[----:B------:R2:W-:Y:S03]  /*17300*/  LDGSTS.E.BYPASS.LTC128B.128 [R217+0xa080], [R2.64+0x100], !P5 ;  /* 0x0a08010002d97fae */ /* 0x0005e6000e901d46 */
[C---:B------:R-:W-:Y:S01]  /*17310*/  HMMA.16816.F32.BF16 R8, R164.reuse, R170, R8 ;  /* 0x000000aaa408723c */ /* 0x040fe20000041808 */
[----:B------:R2:W-:Y:S04]  /*17320*/  LDGSTS.E.BYPASS.LTC128B.128 [R217+0xb080], [R2.64+0x180], !P4 ;  /* 0x0b08018002d97fae */ /* 0x0005e8000e101d46 */
[----:B------:R-:W-:Y:S04]  /*17330*/  LDSM.16.M88.4 R168, [R185] ;  /* 0x00000000b9a8783b */ /* 0x000fe80000000200 */
[----:B------:R-:W3:Y:S04]  /*17340*/  LDSM.16.M88.4 R172, [R176] ;  /* 0x00000000b0ac783b */ /* 0x000ee80000000200 */
[----:B------:R-:W0:Y:S01]  /*17350*/  LDGDEPBAR ;  /* 0x00000000000079af */ /* 0x000e220000000000 */
[C---:B-1----:R-:W-:Y:S03]  /*17360*/  HMMA.16816.F32.BF16 R12, R164.reuse, R160, R12 ;  /* 0x000000a0a40c723c */ /* 0x042fe6000004180c */
[----:B--2---:R-:W-:Y:S05]  /*17370*/  SHFL.IDX PT, R3, R143, RZ, 0x1c1f ;  /* 0x001c1fff8f037589 */ /* 0x004fea00000e0000 */
[----:B------:R-:W-:Y:S01]  /*17380*/  HMMA.16816.F32.BF16 R16, R164, R162, R16 ;  /* 0x000000a2a410723c */ /* 0x000fe20000041810 */
[----:B------:R-:W1:Y:S04]  /*17390*/  LDSM.16.M88.4 R160, [R176+0x800] ;  /* 0x00080000b0a0783b */ /* 0x000e680000000200 */
[----:B------:R-:W-:Y:S03]  /*173a0*/  LDSM.16.M88.4 R164, [R184] ;  /* 0x00000000b8a4783b */ /* 0x000fe60000000200 */
[C---:B---3--:R-:W-:Y:S08]  /*173b0*/  HMMA.16816.F32.BF16 R4, R168.reuse, R172, R4 ;  /* 0x000000aca804723c */ /* 0x048ff00000041804 */
[C---:B------:R-:W-:Y:S01]  /*173c0*/  HMMA.16816.F32.BF16 R8, R168.reuse, R174, R8 ;  /* 0x000000aea808723c */ /* 0x040fe20000041808 */
[----:B------:R-:W2:Y:S07]  /*173d0*/  LDSM.16.M88.4 R172, [R159+-0x3000] ;  /* 0xffd000009fac783b */ /* 0x000eae0000000200 */
[C---:B-1----:R-:W-:Y:S08]  /*173e0*/  HMMA.16816.F32.BF16 R12, R168.reuse, R160, R12 ;  /* 0x000000a0a80c723c */ /* 0x042ff0000004180c */
[----:B------:R-:W-:Y:S01]  /*173f0*/  HMMA.16816.F32.BF16 R16, R168, R162, R16 ;  /* 0x000000a2a810723c */ /* 0x000fe20000041810 */
[----:B------:R-:W1:Y:S04]  /*17400*/  LDSM.16.M88.4 R160, [R159+-0x2800] ;  /* 0xffd800009fa0783b */ /* 0x000e680000000200 */
[----:B------:R-:W-:Y:S03]  /*17410*/  LDSM.16.M88.4 R168, [R182+0x4000] ;  /* 0x00400000b6a8783b */ /* 0x000fe60000000200 */
[C---:B--2---:R-:W-:Y:S08]  /*17420*/  HMMA.16816.F32.BF16 R4, R164.reuse, R172, R4 ;  /* 0x000000aca404723c */ /* 0x044ff00000041804 */
[C---:B------:R-:W-:Y:S01]  /*17430*/  HMMA.16816.F32.BF16 R8, R164.reuse, R174, R8 ;  /* 0x000000aea408723c */ /* 0x040fe20000041808 */
[----:B------:R-:W2:Y:S07]  /*17440*/  LDSM.16.M88.4 R172, [R177+0x1000] ;  /* 0x00100000b1ac783b */ /* 0x000eae0000000200 */
[C---:B-1----:R-:W-:Y:S08]  /*17450*/  HMMA.16816.F32.BF16 R12, R164.reuse, R160, R12 ;  /* 0x000000a0a40c723c */ /* 0x042ff0000004180c */
[----:B------:R-:W-:Y:S01]  /*17460*/  HMMA.16816.F32.BF16 R16, R164, R162, R16 ;  /* 0x000000a2a410723c */ /* 0x000fe20000041810 */
[----:B------:R-:W1:Y:S04]  /*17470*/  LDSM.16.M88.4 R160, [R177+0x1800] ;  /* 0x00180000b1a0783b */ /* 0x000e680000000200 */
[----:B------:R-:W-:Y:S03]  /*17480*/  LDSM.16.M88.4 R164, [R183+0x4000] ;  /* 0x00400000b7a4783b */ /* 0x000fe60000000200 */
[C---:B--2---:R-:W-:Y:S08]  /*17490*/  HMMA.16816.F32.BF16 R4, R168.reuse, R172, R4 ;  /* 0x000000aca804723c */ /* 0x044ff00000041804 */
[C---:B------:R-:W-:Y:S01]  /*174a0*/  HMMA.16816.F32.BF16 R8, R168.reuse, R174, R8 ;  /* 0x000000aea808723c */ /* 0x040fe20000041808 */
[----:B------:R-:W2:Y:S07]  /*174b0*/  LDSM.16.M88.4 R172, [R190] ;  /* 0x00000000beac783b */ /* 0x000eae0000000200 */
[C---:B-1----:R-:W-:Y:S08]  /*174c0*/  HMMA.16816.F32.BF16 R12, R168.reuse, R160, R12 ;  /* 0x000000a0a80c723c */ /* 0x042ff0000004180c */
[----:B------:R-:W-:Y:S01]  /*174d0*/  HMMA.16816.F32.BF16 R16, R168, R162, R16 ;  /* 0x000000a2a810723c */ /* 0x000fe20000041810 */
[----:B------:R-:W1:Y:S04]  /*174e0*/  LDSM.16.M88.4 R160, [R189] ;  /* 0x00000000bda0783b */ /* 0x000e680000000200 */
        /* <DEDUP_REMOVED lines=69> */
[----:B------:R-:W1:Y:S01]  /*17940*/  LDSM.16.M88.4 R160, [R159+0x800] ;  /* 0x000800009fa0783b */ /* 0x000e620000000200 */
[----:B------:R-:W-:Y:S04]  /*17950*/  DEPBAR.LE SB0, 0x0 ;  /* 0x000080000000791a */ /* 0x000fe80000000000 */
[----:B------:R-:W-:Y:S02]  /*17960*/  BAR.SYNC.DEFER_BLOCKING 0x0 ;  /* 0x0000000000007b1d */ /* 0x000fe40000010000 */
[C---:B--2---:R-:W-:Y:S08]  /*17970*/  HMMA.16816.F32.BF16 R4, R164.reuse, R172, R4 ;  /* 0x000000aca404723c */ /* 0x044ff00000041804 */
[C---:B------:R-:W-:Y:S01]  /*17980*/  HMMA.16816.F32.BF16 R8, R164.reuse, R174, R8 ;  /* 0x000000aea408723c */ /* 0x040fe20000041808 */
[----:B------:R-:W-:Y:S01]  /*17990*/  @!PT LDS RZ, [RZ] ;  /* 0x00000000fffff984 */ /* 0x000fe20000000800 */
[----:B------:R-:W-:Y:S01]  /*179a0*/  @!PT LDS RZ, [RZ] ;  /* 0x00000000fffff984 */ /* 0x000fe20000000800 */
[----:B------:R-:W-:Y:S01]  /*179b0*/  @!PT LDS RZ, [RZ] ;  /* 0x00000000fffff984 */ /* 0x000fe20000000800 */
[----:B------:R2:W-:Y:S02]  /*179c0*/  @P0 LDGSTS.E.BYPASS.LTC128B.128 [R195+0xc080], [R196.64], !P2 ;  /* 0x0c080000c4c30fae */ /* 0x0005e4000d101d46 */
[----:B------:R-:W-:Y:S02]  /*179d0*/  ISETP.GE.AND P2, PT, R198, 0x1, PT ;  /* 0x00000001c600780c */ /* 0x000fe40003f46270 */
[----:B------:R2:W-:Y:S04]  /*179e0*/  @P0 LDGSTS.E.BYPASS.LTC128B.128 [R195+0xd080], [R196.64+0x80], !P6 ;  /* 0x0d080080c4c30fae */ /* 0x0005e8000f101d46 */
[----:B------:R2:W-:Y:S01]  /*179f0*/  @P0 LDGSTS.E.BYPASS.LTC128B.128 [R195+0xe080], [R196.64+0x100], !P5 ;  /* 0x0e080100c4c30fae */ /* 0x0005e2000e901d46 */
[C---:B-1----:R-:W-:Y:S03]  /*17a00*/  HMMA.16816.F32.BF16 R12, R164.reuse, R160, R12 ;  /* 0x000000a0a40c723c */ /* 0x042fe6000004180c */
[----:B------:R2:W-:Y:S04]  /*17a10*/  @P0 LDGSTS.E.BYPASS.LTC128B.128 [R195+0xf080], [R196.64+0x180], !P4 ;  /* 0x0f080180c4c30fae */ /* 0x0005e8000e101d46 */
[----:B------:R-:W0:Y:S01]  /*17a20*/  LDGDEPBAR ;  /* 0x00000000000079af */ /* 0x000e220000000000 */
[C---:B------:R-:W-:Y:S01]  /*17a30*/  IADD3 R161, R0.reuse, c[0x0][0x328], RZ ;  /* 0x0000ca0000a17a10 */ /* 0x040fe20007ffe0ff */
[----:B------:R-:W-:Y:S04]  /*17a40*/  HMMA.16816.F32.BF16 R16, R164, R162, R16 ;  /* 0x000000a2a410723c */ /* 0x000fe80000041810 */
[----:B------:R-:W-:Y:S01]  /*17a50*/  IMAD.IADD R2, R161, 0x1, R3 ;  /* 0x00000001a1027824 */ /* 0x000fe200078e0203 */
        /* <DEDUP_REMOVED lines=14> */
.L_x_3304:
[----:B------:R-:W-:Y:S04]  /*17b40*/  MOV R162, c[0x0][0x32c] ;  /* 0x0000cb0000a27a02 */ /* 0x000fe80000000f00 */
[----:B------:R-:W-:-:S13]  /*17b50*/  ISETP.NE.AND P0, PT, R162, 0x1, PT ;  /* 0x00000001a200780c */ /* 0x000fda0003f05270 */
[----:B------:R-:W-:Y:S05]  /*17b60*/  @P0 IMAD.HI.U32 R162, R3, c[0x0][0x330], RZ ;  /* 0x0000cc0003a20a27 */ /* 0x000fea00078e00ff */
[----:B------:R-:W-:Y:S02]  /*17b70*/  @P0 SHF.R.U32.HI R3, RZ, c[0x0][0x334], R162 ;  /* 0x0000cd00ff030a19 */ /* 0x000fe400000116a2 */
.L_x_3305:
[----:B------:R-:W-:Y:S05]  /*17b80*/  BSYNC B0 ;  /* 0x0000000000007941 */ /* 0x000fea0003800000 */
.L_x_3303:
[----:B------:R-:W-:Y:S04]  /*17b90*/  IMAD R3, R3, c[0x0][0x32c], -R140 ;  /* 0x0000cb0003037a24 */ /* 0x000fe800078e0a8c */
[----:B------:R-:W-:Y:S05]  /*17ba0*/  IMAD.IADD R3, R3, 0x1, -R209 ;  /* 0x0000000103037824 */ /* 0x000fea00078e0ad1 */
[----:B------:R-:W-:Y:S02]  /*17bb0*/  IADD3 R162, R3, c[0x0][0x32c], RZ ;  /* 0x0000cb0003a27a10 */ /* 0x000fe40007ffe0ff */
[----:B------:R-:W-:Y:S02]  /*17bc0*/  IMNMX R0, R0, R3, !PT ;  /* 0x0000000300007217 */ /* 0x000fe40007800200 */
[----:B------:R-:W-:Y:S02]  /*17bd0*/  IMNMX R2, R2, R162, PT ;  /* 0x000000a202027217 */ /* 0x000fe40003800200 */
.L_x_3302:
[----:B------:R-:W-:Y:S01]  /*17be0*/  ISETP.GT.AND P1, PT, R194, -0x1, PT ;  /* 0xffffffffc200780c */ /* 0x000fe20003f24270 */
        /* <DEDUP_REMOVED lines=39> */
.L_x_3308:
[----:B------:R-:W-:Y:S04]  /*17e60*/  MOV R4, c[0x0][0x32c] ;  /* 0x0000cb0000047a02 */ /* 0x000fe80000000f00 */
[----:B------:R-:W-:-:S13]  /*17e70*/  ISETP.NE.AND P0, PT, R4, 0x1, PT ;  /* 0x000000010400780c */ /* 0x000fda0003f05270 */
[----:B------:R-:W-:Y:S05]  /*17e80*/  @P0 IMAD.HI.U32 R4, R3, c[0x0][0x330], RZ ;  /* 0x0000cc0003040a27 */ /* 0x000fea00078e00ff */
[----:B------:R-:W-:Y:S02]  /*17e90*/  @P0 SHF.R.U32.HI R3, RZ, c[0x0][0x334], R4 ;  /* 0x0000cd00ff030a19 */ /* 0x000fe40000011604 */
.L_x_3309:
[----:B------:R-:W-:Y:S05]  /*17ea0*/  BSYNC B0 ;  /* 0x0000000000007941 */ /* 0x000fea0003800000 */
.L_x_3307:
[----:B------:R-:W-:Y:S04]  /*17eb0*/  IMAD R140, R3, c[0x0][0x32c], -R140 ;  /* 0x0000cb00038c7a24 */ /* 0x000fe800078e0a8c */
[----:B------:R-:W-:Y:S05]  /*17ec0*/  IMAD.IADD R3, R140, 0x1, -R209 ;  /* 0x000000018c037824 */ /* 0x000fea00078e0ad1 */
[----:B------:R-:W-:Y:S02]  /*17ed0*/  IADD3 R4, R3, c[0x0][0x32c], RZ ;  /* 0x0000cb0003047a10 */ /* 0x000fe40007ffe0ff */
[----:B------:R-:W-:Y:S02]  /*17ee0*/  IMNMX R0, R0, R3, !PT ;  /* 0x0000000300007217 */ /* 0x000fe40007800200 */
[----:B------:R-:W-:Y:S02]  /*17ef0*/  IMNMX R2, R2, R4, PT ;  /* 0x0000000402027217 */ /* 0x000fe40003800200 */
.L_x_3306:
        /* <DEDUP_REMOVED lines=22> */
[----:B------:R-:W1:Y:S01]  /*18060*/  SHFL.BFLY PT, R11, R3, 0x2, 0x1f ;  /* 0x0c401f00030b7f89 */ /* 0x000e6200000e0000 */
        /* <DEDUP_REMOVED lines=21> */
[----:B------:R-:W3:Y:S01]  /*181c0*/  SHFL.BFLY PT, R2, R0, 0x2, 0x1f ;  /* 0x0c401f0000027f89 */ /* 0x000ee200000e0000 */
[----:B-1----:R-:W-:Y:S04]  /*181d0*/  FMNMX.FTZ R140, R3, R10, !PT ;  /* 0x0000000a038c7209 */ /* 0x002fe80007810000 */
[C---:B------:R-:W-:Y:S01]  /*181e0*/  FSETP.NEU.FTZ.AND P0, PT, R140.reuse, -INF , PT ;  /* 0xff8000008c00780b */ /* 0x040fe20003f1d000 */
[----:B------:R-:W-:Y:S05]  /*181f0*/  FMUL.FTZ R3, R140, c[0x0][0x2d0] ;  /* 0x0000b4008c037a20 */ /* 0x000fea0000410000 */
[----:B------:R-:W-:Y:S05]  /*18200*/  FSEL R13, R3, RZ, P0 ;  /* 0x000000ff030d7208 */ /* 0x000fea0000000000 */
[--C-:B------:R-:W-:Y:S01]  /*18210*/  FFMA.FTZ R9, R9, c[0x0][0x2d0], -R13.reuse ;  /* 0x0000b40009097a23 */ /* 0x100fe2000001080d */
[----:B---3--:R-:W-:Y:S01]  /*18220*/  FMNMX.FTZ R2, R0, R2, !PT ;  /* 0x0000000200027209 */ /* 0x008fe20007810000 */
[--C-:B------:R-:W-:Y:S02]  /*18230*/  FFMA.FTZ R0, R162, c[0x0][0x2d0], -R13.reuse ;  /* 0x0000b400a2007a23 */ /* 0x100fe4000001080d */
[----:B------:R-:W-:Y:S01]  /*18240*/  MUFU.EX2 R200, R9 ;  /* 0x0000000900c87308 */ /* 0x000fe20000000800 */
[--C-:B------:R-:W-:Y:S01]  /*18250*/  FFMA.FTZ R15, R168, c[0x0][0x2d0], -R13.reuse ;  /* 0x0000b400a80f7a23 */ /* 0x100fe2000001080d */
[----:B------:R-:W1:Y:S08]  /*18260*/  SHFL.BFLY PT, R3, R2, 0x1, 0x1f ;  /* 0x0c201f0002037f89 */ /* 0x000e7000000e0000 */
[----:B------:R3:W-:Y:S10]  /*18270*/  MUFU.EX2 R203, R0 ;  /* 0x0000000000cb7308 */ /* 0x0007f40000000800 */
[----:B------:R4:W-:Y:S01]  /*18280*/  MUFU.EX2 R199, R15 ;  /* 0x0000000f00c77308 */ /* 0x0009e20000000800 */
[----:B-1----:R-:W-:Y:S01]  /*18290*/  FMNMX.FTZ R3, R2, R3, !PT ;  /* 0x0000000302037209 */ /* 0x002fe20007810000 */
[--C-:B---3--:R-:W-:Y:S02]  /*182a0*/  FFMA.FTZ R0, R163, c[0x0][0x2d0], -R13.reuse ;  /* 0x0000b400a3007a23 */ /* 0x108fe4000001080d */
[----:B------:R-:W1:Y:S06]  /*182b0*/  LDSM.16.MT88.4 R160, [R178] ;  /* 0x00000000b2a0783b */ /* 0x000e6c0000004200 */
[----:B------:R3:W5:Y:S01]  /*182c0*/  MUFU.EX2 R202, R0 ;  /* 0x0000000000ca7308 */ /* 0x0007620000000800 */
[--C-:B----4-:R-:W-:Y:S09]  /*182d0*/  FFMA.FTZ R15, R169, c[0x0][0x2d0], -R13.reuse ;  /* 0x0000b400a90f7a23 */ /* 0x110ff2000001080d */
[----:B------:R4:W-:Y:S01]  /*182e0*/  MUFU.EX2 R198, R15 ;  /* 0x0000000f00c67308 */ /* 0x0009e20000000800 */
[--C-:B---3--:R-:W-:Y:S01]  /*182f0*/  FFMA.FTZ R0, R8, c[0x0][0x2d0], -R13.reuse ;  /* 0x0000b40008007a23 */ /* 0x108fe2000001080d */
[----:B-----5:R-:W-:Y:S01]  /*18300*/  F2FP.BF16.PACK_AB R16, R202, R203 ;  /* 0x000000cbca10723e */ /* 0x020fe200000010ff */
[----:B------:R-:W-:Y:S07]  /*18310*/  FMUL.FTZ R8, R3, c[0x0][0x2d0] ;  /* 0x0000b40003087a20 */ /* 0x000fee0000410000 */
[----:B------:R3:W5:Y:S01]  /*18320*/  MUFU.EX2 R201, R0 ;  /* 0x0000000000c97308 */ /* 0x0007620000000800 */
[--C-:B----4-:R-:W-:Y:S02]  /*18330*/  FFMA.FTZ R15, R170, c[0x0][0x2d0], -R13.reuse ;  /* 0x0000b400aa0f7a23 */ /* 0x110fe4000001080d */
[----:B------:R-:W-:Y:S07]  /*18340*/  FFMA.FTZ R13, R171, c[0x0][0x2d0], -R13 ;  /* 0x0000b400ab0d7a23 */ /* 0x000fee000001080d */
[----:B------:R-:W-:Y:S10]  /*18350*/  MUFU.EX2 R170, R15 ;  /* 0x0000000f00aa7308 */ /* 0x000ff40000000800 */
[----:B------:R4:W-:Y:S01]  /*18360*/  MUFU.EX2 R169, R13 ;  /* 0x0000000d00a97308 */ /* 0x0009e20000000800 */
[----:B---3--:R-:W-:Y:S02]  /*18370*/  FSEL R0, R140, RZ, P0 ;  /* 0x000000ff8c007208 */ /* 0x008fe40000000000 */
[----:B------:R-:W-:Y:S02]  /*18380*/  FSETP.NEU.FTZ.AND P0, PT, R3, -INF , PT ;  /* 0xff8000000300780b */ /* 0x000fe40003f1d000 */
[----:B-----5:R-:W-:Y:S01]  /*18390*/  F2FP.BF16.PACK_AB R18, R200, R201 ;  /* 0x000000c9c812723e */ /* 0x020fe200000010ff */
[----:B------:R-:W-:Y:S01]  /*183a0*/  FADD.FTZ R0, -R0, R141 ;  /* 0x0000008d00007221 */ /* 0x000fe20000010100 */
[----:B------:R-:W-:Y:S03]  /*183b0*/  FSEL R14, R8, RZ, P0 ;  /* 0x000000ff080e7208 */ /* 0x000fe60000000000 */
[----:B------:R-:W-:Y:S02]  /*183c0*/  FMUL.FTZ R0, R0, c[0x0][0x2d0] ;  /* 0x0000b40000007a20 */ /* 0x000fe40000410000 */
[--C-:B------:R-:W-:Y:S02]  /*183d0*/  FFMA.FTZ R6, R6, c[0x0][0x2d0], -R14.reuse ;  /* 0x0000b40006067a23 */ /* 0x100fe4000001080e */
[----:B------:R3:W5:Y:S01]  /*183e0*/  MUFU.EX2 R2, R0 ;  /* 0x0000000000027308 */ /* 0x0007620000000800 */
[--C-:B------:R-:W-:Y:S02]  /*183f0*/  FFMA.FTZ R4, R4, c[0x0][0x2d0], -R14.reuse ;  /* 0x0000b40004047a23 */ /* 0x100fe4000001080e */
[--C-:B----4-:R-:W-:Y:S07]  /*18400*/  FFMA.FTZ R13, R143, c[0x0][0x2d0], -R14.reuse ;  /* 0x0000b4008f0d7a23 */ /* 0x110fee000001080e */
[----:B--2---:R-:W-:Y:S10]  /*18410*/  MUFU.EX2 R197, R6 ;  /* 0x0000000600c57308 */ /* 0x004ff40000000800 */
[----:B------:R2:W-:Y:S01]  /*18420*/  MUFU.EX2 R174, R4 ;  /* 0x0000000400ae7308 */ /* 0x0005e20000000800 */
[--C-:B---3--:R-:W-:Y:S02]  /*18430*/  FFMA.FTZ R0, R7, c[0x0][0x2d0], -R14.reuse ;  /* 0x0000b40007007a23 */ /* 0x108fe4000001080e */
[C---:B-----5:R-:W-:Y:S02]  /*18440*/  FMUL.FTZ R8, R2.reuse, R152 ;  /* 0x0000009802087220 */ /* 0x060fe40000410000 */
[C---:B------:R-:W-:Y:S05]  /*18450*/  FMUL.FTZ R9, R2.reuse, R153 ;  /* 0x0000009902097220 */ /* 0x040fea0000410000 */
[----:B------:R-:W3:Y:S01]  /*18460*/  MUFU.EX2 R196, R0 ;  /* 0x0000000000c47308 */ /* 0x000ee20000000800 */
        /* <DEDUP_REMOVED lines=8> */
[C---:B--2---:R-:W-:Y:S02]  /*184f0*/  FMUL.FTZ R4, R2.reuse, R148 ;  /* 0x0000009402047220 */ /* 0x044fe40000410000 */
[C---:B------:R-:W-:Y:S02]  /*18500*/  FMUL.FTZ R25, R2.reuse, R25 ;  /* 0x0000001902197220 */ /* 0x040fe40000410000 */
[C---:B------:R-:W-:Y:S02]  /*18510*/  FMUL.FTZ R28, R2.reuse, R28 ;  /* 0x0000001c021c7220 */ /* 0x040fe40000410000 */
[C---:B------:R-:W-:Y:S02]  /*18520*/  FMUL.FTZ R29, R2.reuse, R29 ;  /* 0x0000001d021d7220 */ /* 0x040fe40000410000 */
[----:B------:R-:W-:Y:S01]  /*18530*/  FMUL.FTZ R32, R2, R32 ;  /* 0x0000002002207220 */ /* 0x000fe20000410000 */
[----:B---3--:R-:W-:Y:S01]  /*18540*/  F2FP.BF16.PACK_AB R17, R196, R197 ;  /* 0x000000c5c411723e */ /* 0x008fe200000010ff */
[----:B------:R-:W-:Y:S02]  /*18550*/  FFMA.FTZ R0, R5, c[0x0][0x2d0], -R14 ;  /* 0x0000b40005007a23 */ /* 0x000fe4000001080e */
[C---:B------:R-:W-:Y:S02]  /*18560*/  FMUL.FTZ R5, R2.reuse, R149 ;  /* 0x0000009502057220 */ /* 0x040fe40000410000 */
[----:B------:R2:W3:Y:S01]  /*18570*/  MUFU.EX2 R175, R0 ;  /* 0x0000000000af7308 */ /* 0x0004e20000000800 */
        /* <DEDUP_REMOVED lines=12> */
[----:B--2---:R-:W-:Y:S01]  /*18640*/  FSEL R0, R3, RZ, P0 ;  /* 0x000000ff03007208 */ /* 0x004fe20000000000 */
[----:B------:R-:W-:Y:S01]  /*18650*/  FMUL.FTZ R57, R2, R57 ;  /* 0x0000003902397220 */ /* 0x000fe20000410000 */
[----:B---3--:R-:W-:Y:S01]  /*18660*/  F2FP.BF16.PACK_AB R19, R174, R175 ;  /* 0x000000afae13723e */ /* 0x008fe200000010ff */
[----:B------:R-:W-:Y:S01]  /*18670*/  FMUL.FTZ R60, R2, R60 ;  /* 0x0000003c023c7220 */ /* 0x000fe20000410000 */
[----:B------:R-:W-:Y:S01]  /*18680*/  ISETP.GT.AND P0, PT, R194, R208, PT ;  /* 0x000000d0c200720c */ /* 0x000fe20003f04270 */
[----:B------:R-:W-:Y:S02]  /*18690*/  FADD.FTZ R0, -R0, R142 ;  /* 0x0000008e00007221 */ /* 0x000fe40000010100 */
[----:B------:R-:W-:Y:S02]  /*186a0*/  FMUL.FTZ R61, R2, R61 ;  /* 0x0000003d023d7220 */ /* 0x000fe40000410000 */
        /* <DEDUP_REMOVED lines=18> */
[----:B------:R-:W2:Y:S01]  /*187d0*/  LDSM.16.MT88.4 R148, [R181] ;  /* 0x00000000b594783b */ /* 0x000ea20000004200 */
[C---:B------:R-:W-:Y:S02]  /*187e0*/  FMUL.FTZ R10, R0.reuse, R154 ;  /* 0x0000009a000a7220 */ /* 0x040fe40000410000 */
[C---:B------:R-:W-:Y:S02]  /*187f0*/  FMUL.FTZ R11, R0.reuse, R155 ;  /* 0x0000009b000b7220 */ /* 0x040fe40000410000 */
[C---:B-1----:R-:W-:Y:S03]  /*18800*/  HMMA.16816.F32.BF16 R4, R16.reuse, R160, R4 ;  /* 0x000000a01004723c */ /* 0x042fe60000041804 */
[----:B------:R-:W1:Y:S02]  /*18810*/  LDSM.16.MT88.4 R152, [R180] ;  /* 0x00000000b498783b */ /* 0x000e640000004200 */
[C---:B------:R-:W-:Y:S02]  /*18820*/  FMUL.FTZ R134, R0.reuse, R134 ;  /* 0x0000008600867220 */ /* 0x040fe40000410000 */
[C---:B------:R-:W-:Y:S01]  /*18830*/  FMUL.FTZ R135, R0.reuse, R135 ;  /* 0x0000008700877220 */ /* 0x040fe20000410000 */
[C---:B------:R-:W-:Y:S03]  /*18840*/  HMMA.16816.F32.BF16 R8, R16.reuse, R162, R8 ;  /* 0x000000a21008723c */ /* 0x040fe60000041808 */
[----:B------:R-:W3:Y:S01]  /*18850*/  LDSM.16.MT88.4 R160, [R178+0x1000] ;  /* 0x00100000b2a0783b */ /* 0x000ee20000004200 */
[C---:B------:R-:W-:Y:S02]  /*18860*/  FMUL.FTZ R138, R0.reuse, R138 ;  /* 0x0000008a008a7220 */ /* 0x040fe40000410000 */
[C---:B------:R-:W-:Y:S02]  /*18870*/  FMUL.FTZ R139, R0.reuse, R139 ;  /* 0x0000008b008b7220 */ /* 0x040fe40000410000 */
[C---:B------:R-:W-:Y:S04]  /*18880*/  HMMA.16816.F32.BF16 R132, R16.reuse, R164, R132 ;  /* 0x000000a41084723c */ /* 0x040fe80000041884 */
[C---:B------:R-:W-:Y:S02]  /*18890*/  FMUL.FTZ R22, R0.reuse, R22 ;  /* 0x0000001600167220 */ /* 0x040fe40000410000 */
[C---:B------:R-:W-:Y:S02]  /*188a0*/  FMUL.FTZ R23, R0.reuse, R23 ;  /* 0x0000001700177220 */ /* 0x040fe40000410000 */
[C---:B------:R-:W-:Y:S01]  /*188b0*/  HMMA.16816.F32.BF16 R136, R16.reuse, R166, R136 ;  /* 0x000000a61088723c */ /* 0x040fe20000041888 */
[----:B------:R-:W-:Y:S03]  /*188c0*/  LDSM.16.MT88.4 R164, [R179+0x800] ;  /* 0x00080000b3a4783b */ /* 0x000fe60000004200 */
        /* <DEDUP_REMOVED lines=52> */
[----:B------:R-:W-:Y:S01]  /*18c10*/  FMUL.FTZ R91, R0, R91 ;  /* 0x0000005b005b7220 */ /* 0x000fe20000410000 */
[C---:B------:R-:W-:Y:S01]  /*18c20*/  HMMA.16816.F32.BF16 R72, R16.reuse, R150, R72 ;  /* 0x000000961048723c */ /* 0x040fe20000041848 */
[----:B------:R-:W2:Y:S03]  /*18c30*/  LDSM.16.MT88.4 R148, [R180+0x2000] ;  /* 0x00200000b494783b */ /* 0x000ea60000004200 */
        /* <DEDUP_REMOVED lines=25> */
[C---:B-1----:R-:W-:Y:S04]  /*18dd0*/  HMMA.16816.F32.BF16 R100, R16.reuse, R152, R100 ;  /* 0x000000981064723c */ /* 0x042fe80000041864 */
[--C-:B------:R-:W-:Y:S02]  /*18de0*/  FFMA.FTZ R13, R172, c[0x0][0x2d0], -R14.reuse ;  /* 0x0000b400ac0d7a23 */ /* 0x100fe4000001080e */
[C---:B------:R-:W-:Y:S02]  /*18df0*/  FMUL.FTZ R108, R2.reuse, R108 ;  /* 0x0000006c026c7220 */ /* 0x040fe40000410000 */
[C---:B------:R-:W-:Y:S01]  /*18e00*/  HMMA.16816.F32.BF16 R104, R16.reuse, R154, R104 ;  /* 0x0000009a1068723c */ /* 0x040fe20000041868 */
[----:B------:R1:W4:Y:S01]  /*18e10*/  MUFU.EX2 R143, R13 ;  /* 0x0000000d008f7308 */ /* 0x0003220000000800 */
[----:B------:R-:W5:Y:S02]  /*18e20*/  LDSM.16.MT88.4 R152, [R180+0x3000] ;  /* 0x00300000b498783b */ /* 0x000f640000004200 */
[----:B------:R-:W-:Y:S02]  /*18e30*/  FMUL.FTZ R109, R2, R109 ;  /* 0x0000006d026d7220 */ /* 0x000fe40000410000 */
[C---:B------:R-:W-:Y:S02]  /*18e40*/  FMUL.FTZ R110, R0.reuse, R110 ;  /* 0x0000006e006e7220 */ /* 0x040fe40000410000 */
[----:B------:R-:W-:Y:S04]  /*18e50*/  FMUL.FTZ R111, R0, R111 ;  /* 0x0000006f006f7220 */ /* 0x000fe80000410000 */
[C---:B------:R-:W-:Y:S02]  /*18e60*/  FMUL.FTZ R112, R2.reuse, R112 ;  /* 0x0000007002707220 */ /* 0x040fe40000410000 */
[----:B------:R-:W-:Y:S01]  /*18e70*/  FMUL.FTZ R113, R2, R113 ;  /* 0x0000007102717220 */ /* 0x000fe20000410000 */
[C---:B---3--:R-:W-:Y:S03]  /*18e80*/  HMMA.16816.F32.BF16 R108, R16.reuse, R160, R108 ;  /* 0x000000a0106c723c */ /* 0x048fe6000004186c */
[C---:B------:R-:W-:Y:S02]  /*18e90*/  FMUL.FTZ R114, R0.reuse, R114 ;  /* 0x0000007200727220 */ /* 0x040fe40000410000 */
[----:B------:R-:W-:Y:S02]  /*18ea0*/  FMUL.FTZ R115, R0, R115 ;  /* 0x0000007300737220 */ /* 0x000fe40000410000 */
[C---:B------:R-:W-:Y:S02]  /*18eb0*/  FMUL.FTZ R116, R2.reuse, R116 ;  /* 0x0000007402747220 */ /* 0x040fe40000410000 */
[----:B------:R-:W-:Y:S03]  /*18ec0*/  FMUL.FTZ R117, R2, R117 ;  /* 0x0000007502757220 */ /* 0x000fe60000410000 */
[C---:B------:R-:W-:Y:S01]  /*18ed0*/  HMMA.16816.F32.BF16 R112, R16.reuse, R162, R112 ;  /* 0x000000a21070723c */ /* 0x040fe20000041870 */
[----:B------:R-:W3:Y:S02]  /*18ee0*/  LDSM.16.MT88.4 R160, [R178+0x800] ;  /* 0x00080000b2a0783b */ /* 0x000ee40000004200 */
[C---:B------:R-:W-:Y:S02]  /*18ef0*/  FMUL.FTZ R118, R0.reuse, R118 ;  /* 0x0000007600767220 */ /* 0x040fe40000410000 */
[----:B------:R-:W-:Y:S02]  /*18f00*/  FMUL.FTZ R119, R0, R119 ;  /* 0x0000007700777220 */ /* 0x000fe40000410000 */
[--C-:B-1----:R-:W-:Y:S02]  /*18f10*/  FFMA.FTZ R13, R173, c[0x0][0x2d0], -R14.reuse ;  /* 0x0000b400ad0d7a23 */ /* 0x102fe4000001080e */
[----:B------:R-:W-:Y:S02]  /*18f20*/  FFMA.FTZ R14, R12, c[0x0][0x2d0], -R14 ;  /* 0x0000b4000c0e7a23 */ /* 0x000fe4000001080e */
[----:B------:R4:W-:Y:S01]  /*18f30*/  MUFU.EX2 R142, R13 ;  /* 0x0000000d008e7308 */ /* 0x0009e20000000800 */
[C---:B--2---:R-:W-:Y:S03]  /*18f40*/  HMMA.16816.F32.BF16 R116, R16.reuse, R148, R116 ;  /* 0x000000941074723c */ /* 0x044fe60000041874 */
[----:B------:R-:W-:Y:S01]  /*18f50*/  FMUL.FTZ R120, R2, R120 ;  /* 0x0000007802787220 */ /* 0x000fe20000410000 */
[----:B------:R-:W-:Y:S01]  /*18f60*/  F2FP.BF16.PACK_AB R12, R198, R199 ;  /* 0x000000c7c60c723e */ /* 0x000fe200000010ff */
[----:B------:R-:W-:Y:S02]  /*18f70*/  FMUL.FTZ R121, R2, R121 ;  /* 0x0000007902797220 */ /* 0x000fe40000410000 */
[C---:B------:R-:W-:Y:S02]  /*18f80*/  FMUL.FTZ R122, R0.reuse, R122 ;  /* 0x0000007a007a7220 */ /* 0x040fe40000410000 */
[----:B------:R-:W-:Y:S01]  /*18f90*/  FMUL.FTZ R123, R0, R123 ;  /* 0x0000007b007b7220 */ /* 0x000fe20000410000 */
[----:B------:R1:W2:Y:S02]  /*18fa0*/  MUFU.EX2 R141, R14 ;  /* 0x0000000e008d7308 */ /* 0x0002a40000000800 */
[C---:B------:R-:W-:Y:S02]  /*18fb0*/  FMUL.FTZ R124, R2.reuse, R124 ;  /* 0x0000007c027c7220 */ /* 0x040fe40000410000 */
[----:B------:R-:W-:Y:S02]  /*18fc0*/  FMUL.FTZ R125, R2, R125 ;  /* 0x0000007d027d7220 */ /* 0x000fe40000410000 */
[C---:B------:R-:W-:Y:S03]  /*18fd0*/  HMMA.16816.F32.BF16 R120, R16.reuse, R150, R120 ;  /* 0x000000961078723c */ /* 0x040fe60000041878 */
[C---:B------:R-:W-:Y:S02]  /*18fe0*/  FMUL.FTZ R126, R0.reuse, R126 ;  /* 0x0000007e007e7220 */ /* 0x040fe40000410000 */
[----:B------:R-:W-:Y:S02]  /*18ff0*/  FMUL.FTZ R127, R0, R127 ;  /* 0x0000007f007f7220 */ /* 0x000fe40000410000 */
[C---:B------:R-:W-:Y:S01]  /*19000*/  FMUL.FTZ R128, R2.reuse, R128 ;  /* 0x0000008002807220 */ /* 0x040fe20000410000 */
[----:B----4-:R-:W-:Y:S01]  /*19010*/  F2FP.BF16.PACK_AB R13, R143, R168 ;  /* 0x000000a88f0d723e */ /* 0x010fe200000010ff */
[----:B------:R-:W-:Y:S03]  /*19020*/  FMUL.FTZ R129, R2, R129 ;  /* 0x0000008102817220 */ /* 0x000fe60000410000 */
[C---:B-----5:R-:W-:Y:S03]  /*19030*/  HMMA.16816.F32.BF16 R124, R16.reuse, R152, R124 ;  /* 0x00000098107c723c */ /* 0x060fe6000004187c */
[C---:B------:R-:W-:Y:S02]  /*19040*/  FMUL.FTZ R130, R0.reuse, R130 ;  /* 0x0000008200827220 */ /* 0x040fe40000410000 */
[----:B------:R-:W-:Y:S01]  /*19050*/  FMUL.FTZ R131, R0, R131 ;  /* 0x0000008300837220 */ /* 0x000fe20000410000 */
[----:B-1----:R-:W-:Y:S02]  /*19060*/  F2FP.BF16.PACK_AB R14, R169, R170 ;  /* 0x000000aaa90e723e */ /* 0x002fe400000010ff */
[----:B--2---:R-:W-:Y:S04]  /*19070*/  F2FP.BF16.PACK_AB R15, R141, R142 ;  /* 0x0000008e8d0f723e */ /* 0x004fe800000010ff */
[----:B------:R-:W-:Y:S01]  /*19080*/  HMMA.16816.F32.BF16 R128, R16, R154, R128 ;  /* 0x0000009a1080723c */ /* 0x000fe20000041880 */
[----:B------:R-:W1:Y:S07]  /*19090*/  LDSM.16.MT88.4 R16, [R181+0x800] ;  /* 0x00080000b510783b */ /* 0x000e6e0000004200 */
[C---:B---3--:R-:W-:Y:S01]  /*190a0*/  HMMA.16816.F32.BF16 R148, R12.reuse, R160, R4 ;  /* 0x000000a00c94723c */ /* 0x048fe20000041804 */
[----:B------:R-:W2:Y:S07]  /*190b0*/  LDSM.16.MT88.4 R4, [R180+0x800] ;  /* 0x00080000b404783b */ /* 0x000eae0000004200 */
[C---:B------:R-:W-:Y:S01]  /*190c0*/  HMMA.16816.F32.BF16 R152, R12.reuse, R162, R8 ;  /* 0x000000a20c98723c */ /* 0x040fe20000041808 */
[----:B------:R-:W3:Y:S07]  /*190d0*/  LDSM.16.MT88.4 R8, [R178+0x1800] ;  /* 0x00180000b208783b */ /* 0x000eee0000004200 */
        /* <DEDUP_REMOVED lines=41> */
[----:B------:R-:W-:Y:S01]  /*19370*/  FADD.FTZ R2, R196, R2 ;  /* 0x00000002c4027221 */ /* 0x000fe20000010000 */
[C---:B-1----:R-:W-:Y:S03]  /*19380*/  HMMA.16816.F32.BF16 R116, R12.reuse, R16, R116 ;  /* 0x000000100c74723c */ /* 0x042fe60000041874 */
[----:B------:R-:W-:Y:S02]  /*19390*/  FADD.FTZ R0, R201, R0 ;  /* 0x00000000c9007221 */ /* 0x000fe40000010000 */
[----:B------:R-:W-:Y:S02]  /*193a0*/  FADD.FTZ R2, R175, R2 ;  /* 0x00000002af027221 */ /* 0x000fe40000010000 */
[----:B------:R-:W-:Y:S01]  /*193b0*/  FADD.FTZ R0, R200, R0 ;  /* 0x00000000c8007221 */ /* 0x000fe20000010000 */
        /* <DEDUP_REMOVED lines=17> */
.L_x_3301:
[----:B------:R-:W-:Y:S02]  /*194d0*/  MOV R7, 0x1f ;  /* 0x0000001f00077802 */ /* 0x000fe40000000f00 */
[----:B------:R-:W-:Y:S01]  /*194e0*/  MOV R6, 0xffffffff ;  /* 0xffffffff00067802 */ /* 0x000fe20000000f00 */
[----:B------:R-:W-:Y:S05]  /*194f0*/  BRA.DIV ~URZ, `(.L_x_3311) ;  /* 0x000061d27f007947 */ /* 0x000fea000b800000 */
[----:B------:R1:W2:Y:S02]  /*19500*/  SHFL.BFLY PT, R0, R207, 0x2, 0x1f ;  /* 0x0c401f00cf007f89 */ /* 0x0002a400000e0000 */
.L_x_3384:
[----:B--2---:R-:W-:Y:S01]  /*19510*/  FADD.FTZ R0, R0, R207 ;  /* 0x000000cf00007221 */ /* 0x004fe20000010000 */
[----:B------:R-:W-:Y:S05]  /*19520*/  BRA.DIV ~URZ, `(.L_x_3312) ;  /* 0x000062027f007947 */ /* 0x000fea000b800000 */
[----:B------:R-:W2:Y:S04]  /*19530*/  SHFL.BFLY PT, R2, R206, 0x2, 0x1f ;  /* 0x0c401f00ce027f89 */ /* 0x000ea800000e0000 */
[----:B------:R-:W3:Y:S01]  /*19540*/  SHFL.BFLY PT, R5, R0, 0x1, 0x1f ;  /* 0x0c201f0000057f89 */ /* 0x000ee200000e0000 */
[----:B--2---:R-:W-:-:S02]  /*19550*/  FADD.FTZ R4, R2, R206 ;  /* 0x000000ce02047221 */ /* 0x004fc40000010000 */
[----:B---3--:R-:W-:-:S03]  /*19560*/  FADD.FTZ R0, R0, R5 ;  /* 0x0000000500007221 */ /* 0x008fc60000010000 */
[----:B------:R2:W3:Y:S04]  /*19570*/  SHFL.BFLY PT, R3, R4, 0x1, 0x1f ;  /* 0x0c201f0004037f89 */ /* 0x0004e800000e0000 */
.L_x_3385:
        /* <DEDUP_REMOVED lines=149> */
.L_x_3194:
        /* <DEDUP_REMOVED lines=17> */
.L_x_3314:
[----:B------:R-:W-:Y:S05]  /*19fe0*/  BSYNC B0 ;  /* 0x0000000000007941 */ /* 0x000fea0003800000 */
.L_x_3313:
        /* <DEDUP_REMOVED lines=154> */
.L_x_3317:
        /* <DEDUP_REMOVED lines=72> */
[----:B------:R-:W-:Y:S01]  /*1ae10*/  IMAD.WIDE.U32 R4, R2, c[0x0][0x3a0], RZ ;  /* 0x0000e80002047a25 */ /* 0x000fe200078e00ff */
        /* <DEDUP_REMOVED lines=47> */
.L_x_3386:
[----:B------:R-:W-:Y:S05]  /*1b110*/  BRA.DIV ~URZ, `(.L_x_3320) ;  /* 0x000047827f007947 */ /* 0x000fea000b800000 */
[----:B------:R4:W2:Y:S02]  /*1b120*/  SHFL.IDX PT, R2, R14, RZ, 0x181f ;  /* 0x00181fff0e027589 */ /* 0x0008a400000e0000 */
.L_x_3387:
        /* <DEDUP_REMOVED lines=26> */
.L_x_3322:
[----:B------:R-:W-:Y:S05]  /*1b2d0*/  BSYNC B0 ;  /* 0x0000000000007941 */ /* 0x000fea0003800000 */
.L_x_3321:
[----:B------:R-:W-:Y:S05]  /*1b2e0*/  BRA.DIV ~URZ, `(.L_x_3323) ;  /* 0x000046227f007947 */ /* 0x000fea000b800000 */
[----:B---3--:R3:W4:Y:S04]  /*1b2f0*/  SHFL.IDX PT, R10, R13, 0x1, 0x181f ;  /* 0x00381f000d0a7f89 */ /* 0x00872800000e0000 */
[----:B--2---:R3:W2:Y:S02]  /*1b300*/  SHFL.IDX PT, R2, R14, 0x1, 0x181f ;  /* 0x00381f000e027f89 */ /* 0x0046a400000e0000 */
.L_x_3388:
        /* <DEDUP_REMOVED lines=20> */
.L_x_3325:
[----:B------:R-:W-:Y:S05]  /*1b450*/  BSYNC B0 ;  /* 0x0000000000007941 */ /* 0x000fea0003800000 */
.L_x_3324:
[----:B------:R-:W-:Y:S05]  /*1b460*/  BRA.DIV ~URZ, `(.L_x_3326) ;  /* 0x000045727f007947 */ /* 0x000fea000b800000 */
[----:B----4-:R4:W3:Y:S02]  /*1b470*/  SHFL.IDX PT, R10, R13, 0x2, 0x181f ;  /* 0x00581f000d0a7f89 */ /* 0x0108e400000e0000 */
.L_x_3389:
[----:B------:R-:W-:Y:S05]  /*1b480*/  BRA.DIV ~URZ, `(.L_x_3327) ;  /* 0x000045c27f007947 */ /* 0x000fea000b800000 */
[----:B--2---:R2:W4:Y:S02]  /*1b490*/  SHFL.IDX PT, R2, R14, 0x2, 0x181f ;  /* 0x00581f000e027f89 */ /* 0x00452400000e0000 */
.L_x_3390:
        /* <DEDUP_REMOVED lines=20> */
.L_x_3329:
[----:B------:R-:W-:Y:S05]  /*1b5e0*/  BSYNC B0 ;  /* 0x0000000000007941 */ /* 0x000fea0003800000 */
.L_x_3328:
[----:B------:R-:W-:Y:S05]  /*1b5f0*/  BRA.DIV ~URZ, `(.L_x_3330) ;  /* 0x000044c27f007947 */ /* 0x000fea000b800000 */
[----:B---3--:R3:W2:Y:S04]  /*1b600*/  SHFL.IDX PT, R10, R13, 0x3, 0x181f ;  /* 0x00781f000d0a7f89 */ /* 0x0086a800000e0000 */
[----:B----4-:R3:W4:Y:S02]  /*1b610*/  SHFL.IDX PT, R2, R14, 0x3, 0x181f ;  /* 0x00781f000e027f89 */ /* 0x01072400000e0000 */
.L_x_3391:
        /* <DEDUP_REMOVED lines=21> */
.L_x_3318:
        /* <DEDUP_REMOVED lines=33> */
.L_x_3392:
[----:B------:R-:W-:Y:S05]  /*1b980*/  BRA.DIV ~URZ, `(.L_x_3333) ;  /* 0x000042727f007947 */ /* 0x000fea000b800000 */
[----:B------:R3:W4:Y:S02]  /*1b990*/  SHFL.IDX PT, R0, R17, RZ, 0x1c1f ;  /* 0x001c1fff11007589 */ /* 0x00072400000e0000 */
.L_x_3393:
        /* <DEDUP_REMOVED lines=22> */
[----:B------:R-:W-:-:S03]  /*1bb00*/  ISETP.GE.AND P3, PT, R251, c[0x0][0x3c8], PT ;  /* 0x0000f200fb007a0c */ /* 0x000fc60003f66270 */
        /* <DEDUP_REMOVED lines=11> */
[----:B------:R-:W-:-:S03]  /*1bbc0*/  SHF.R.S32.HI R10, RZ, 0x1f, R252 ;  /* 0x0000001fff0a7819 */ /* 0x000fc600000114fc */
[----:B------:R4:W-:Y:S01]  /*1bbd0*/  @!P5 ST.E.64 [R6.64], R136 ;  /* 0x000000880600d985 */ /* 0x0009e2000c101b06 */
[----:B--2---:R-:W-:-:S04]  /*1bbe0*/  @!P4 LEA R2, P0, R5, R0, 0x2 ;  /* 0x000000000502c211 */ /* 0x004fc800078010ff */
[----:B------:R-:W-:Y:S02]  /*1bbf0*/  @!P4 LEA.HI.X R3, R5, R4, R8, 0x2, P0 ;  /* 0x000000040503c211 */ /* 0x000fe400000f1408 */
[C---:B------:R-:W-:Y:S02]  /*1bc00*/  @!P6 LEA R8, P1, R252.reuse, R0, 0x2 ;  /* 0x00000000fc08e211 */ /* 0x040fe400078210ff */
[----:B------:R-:W-:Y:S01]  /*1bc10*/  SHF.R.S32.HI R5, RZ, 0x1f, R251 ;  /* 0x0000001fff057819 */ /* 0x000fe200000114fb */
[----:B------:R2:W-:Y:S01]  /*1bc20*/  @!P4 ST.E.64 [R2.64], R148 ;  /* 0x000000940200c985 */ /* 0x0005e2000c101b06 */
[----:B------:R-:W-:Y:S02]  /*1bc30*/  @!P6 LEA.HI.X R9, R252, R4, R10, 0x2, P1 ;  /* 0x00000004fc09e211 */ /* 0x000fe400008f140a */
[----:B------:R-:W-:Y:S02]  /*1bc40*/  SHF.R.S32.HI R10, RZ, 0x1f, R250 ;  /* 0x0000001fff0a7819 */ /* 0x000fe400000114fa */
[----:B------:R-:W-:Y:S01]  /*1bc50*/  ISETP.GE.AND P1, PT, R246, c[0x0][0x3c8], PT ;  /* 0x0000f200f6007a0c */ /* 0x000fe20003f26270 */
[----:B------:R5:W-:Y:S01]  /*1bc60*/  @!P6 ST.E.64 [R8.64], R152 ;  /* 0x000000980800e985 */ /* 0x000be2000c101b06 */
[----:B------:R-:W-:-:S02]  /*1bc70*/  ISETP.GE.AND P6, PT, R249, c[0x0][0x3c8], PT ;  /* 0x0000f200f9007a0c */ /* 0x000fc40003fc6270 */
[----:B----4-:R-:W-:-:S04]  /*1bc80*/  @!P3 LEA R6, P0, R251, R0, 0x2 ;  /* 0x00000000fb06b211 */ /* 0x010fc800078010ff */
[----:B------:R-:W-:Y:S02]  /*1bc90*/  @!P3 LEA.HI.X R7, R251, R4, R5, 0x2, P0 ;  /* 0x00000004fb07b211 */ /* 0x000fe400000f1405 */
[----:B------:R-:W-:-:S03]  /*1bca0*/  IADD3 R5, R209, 0x50, RZ ;  /* 0x00000050d1057810 */ /* 0x000fc60007ffe0ff */
[----:B------:R4:W-:Y:S01]  /*1bcb0*/  @!P3 ST.E.64 [R6.64], R28 ;  /* 0x0000001c0600b985 */ /* 0x0009e2000c101b06 */
[----:B------:R-:W-:Y:S02]  /*1bcc0*/  ISETP.GE.AND P5, PT, R5, c[0x0][0x3c8], PT ;  /* 0x0000f20005007a0c */ /* 0x000fe40003fa6270 */
[----:B------:R-:W-:Y:S02]  /*1bcd0*/  SHF.R.S32.HI R11, RZ, 0x1f, R5 ;  /* 0x0000001fff0b7819 */ /* 0x000fe40000011405 */
[----:B--2---:R-:W-:-:S04]  /*1bce0*/  @!P2 LEA R2, P4, R250, R0, 0x2 ;  /* 0x00000000fa02a211 */ /* 0x004fc800078810ff */
[----:B------:R-:W-:Y:S02]  /*1bcf0*/  @!P2 LEA.HI.X R3, R250, R4, R10, 0x2, P4 ;  /* 0x00000004fa03a211 */ /* 0x000fe400020f140a */
[C---:B-----5:R-:W-:Y:S02]  /*1bd00*/  @!P6 LEA R8, P0, R249.reuse, R0, 0x2 ;  /* 0x00000000f908e211 */ /* 0x060fe400078010ff */
[----:B------:R-:W-:Y:S01]  /*1bd10*/  SHF.R.S32.HI R10, RZ, 0x1f, R249 ;  /* 0x0000001fff0a7819 */ /* 0x000fe200000114f9 */
[----:B------:R2:W-:Y:S03]  /*1bd20*/  @!P2 ST.E.64 [R2.64], R24 ;  /* 0x000000180200a985 */ /* 0x0005e6000c101b06 */
[----:B------:R-:W-:Y:S02]  /*1bd30*/  @!P6 LEA.HI.X R9, R249, R4, R10, 0x2, P0 ;  /* 0x00000004f909e211 */ /* 0x000fe400000f140a */
[----:B------:R-:W-:-:S03]  /*1bd40*/  @!P5 LEA R10, P0, R5, R0, 0x2 ;  /* 0x00000000050ad211 */ /* 0x000fc600078010ff */
[----:B------:R5:W-:Y:S01]  /*1bd50*/  @!P6 ST.E.64 [R8.64], R36 ;  /* 0x000000240800e985 */ /* 0x000be2000c101b06 */
[----:B----4-:R-:W-:Y:S02]  /*1bd60*/  SHF.R.S32.HI R7, RZ, 0x1f, R246 ;  /* 0x0000001fff077819 */ /* 0x010fe400000114f6 */
[C---:B------:R-:W-:Y:S02]  /*1bd70*/  @!P1 LEA R6, P2, R246.reuse, R0, 0x2 ;  /* 0x00000000f6069211 */ /* 0x040fe400078410ff */
[-C--:B------:R-:W-:Y:S02]  /*1bd80*/  @!P5 LEA.HI.X R11, R5, R4.reuse, R11, 0x2, P0 ;  /* 0x00000004050bd211 */ /* 0x080fe400000f140b */
[----:B------:R-:W-:Y:S02]  /*1bd90*/  @!P1 LEA.HI.X R7, R246, R4, R7, 0x2, P2 ;  /* 0x00000004f6079211 */ /* 0x000fe400010f1407 */
[----:B------:R-:W-:-:S03]  /*1bda0*/  IADD3 R5, R209, 0x68, RZ ;  /* 0x00000068d1057810 */ /* 0x000fc60007ffe0ff */
[----:B------:R4:W-:Y:S01]  /*1bdb0*/  @!P1 ST.E.64 [R6.64], R32 ;  /* 0x0000002006009985 */ /* 0x0009e2000c101b06 */
[----:B------:R-:W-:-:S03]  /*1bdc0*/  ISETP.GE.AND P2, PT, R5, c[0x0][0x3c8], PT ;  /* 0x0000f20005007a0c */ /* 0x000fc60003f46270 */
[----:B------:R1:W-:Y:S01]  /*1bdd0*/  @!P5 ST.E.64 [R10.64], R44 ;  /* 0x0000002c0a00d985 */ /* 0x0003e2000c101b06 */
[C---:B--2---:R-:W-:Y:S02]  /*1bde0*/  IADD3 R3, R209.reuse, 0x58, RZ ;  /* 0x00000058d1037810 */ /* 0x044fe40007ffe0ff */
[----:B------:R-:W-:Y:S02]  /*1bdf0*/  IADD3 R2, R209, 0x60, RZ ;  /* 0x00000060d1027810 */ /* 0x000fe40007ffe0ff */
[----:B------:R-:W-:Y:S02]  /*1be00*/  ISETP.GE.AND P3, PT, R3, c[0x0][0x3c8], PT ;  /* 0x0000f20003007a0c */ /* 0x000fe40003f66270 */
[----:B------:R-:W-:Y:S02]  /*1be10*/  ISETP.GE.AND P4, PT, R2, c[0x0][0x3c8], PT ;  /* 0x0000f20002007a0c */ /* 0x000fe40003f86270 */
[----:B-----5:R-:W-:-:S09]  /*1be20*/  SHF.R.S32.HI R9, RZ, 0x1f, R3 ;  /* 0x0000001fff097819 */ /* 0x020fd20000011403 */
[-C--:B------:R-:W-:Y:S02]  /*1be30*/  @!P3 LEA R8, P1, R3, R0.reuse, 0x2 ;  /* 0x000000000308b211 */ /* 0x080fe400078210ff */
[----:B------:R-:W-:Y:S02]  /*1be40*/  @!P4 LEA R12, P0, R2, R0, 0x2 ;  /* 0x00000000020cc211 */ /* 0x000fe400078010ff */
[----:B----4-:R-:W-:Y:S02]  /*1be50*/  IADD3 R6, R209, 0x70, RZ ;  /* 0x00000070d1067810 */ /* 0x010fe40007ffe0ff */
[----:B------:R-:W-:Y:S02]  /*1be60*/  SHF.R.S32.HI R7, RZ, 0x1f, R2 ;  /* 0x0000001fff077819 */ /* 0x000fe40000011402 */
[----:B------:R-:W-:Y:S02]  /*1be70*/  ISETP.GE.AND P6, PT, R6, c[0x0][0x3c8], PT ;  /* 0x0000f20006007a0c */ /* 0x000fe40003fc6270 */
[----:B------:R-:W-:-:S02]  /*1be80*/  @!P3 LEA.HI.X R9, R3, R4, R9, 0x2, P1 ;  /* 0x000000040309b211 */ /* 0x000fc400008f1409 */
[C---:B------:R-:W-:Y:S02]  /*1be90*/  IADD3 R3, R209.reuse, 0x78, RZ ;  /* 0x00000078d1037810 */ /* 0x040fe40007ffe0ff */
[----:B------:R-:W-:Y:S01]  /*1bea0*/  @!P4 LEA.HI.X R13, R2, R4, R7, 0x2, P0 ;  /* 0x00000004020dc211 */ /* 0x000fe200000f1407 */
[----:B------:R2:W-:Y:S01]  /*1beb0*/  @!P3 ST.E.64 [R8.64], R40 ;  /* 0x000000280800b985 */ /* 0x0005e2000c101b06 */
[----:B------:R-:W-:Y:S02]  /*1bec0*/  IADD3 R2, R209, 0x80, RZ ;  /* 0x00000080d1027810 */ /* 0x000fe40007ffe0ff */
[----:B------:R-:W-:Y:S01]  /*1bed0*/  ISETP.GE.AND P3, PT, R3, c[0x0][0x3c8], PT ;  /* 0x0000f20003007a0c */ /* 0x000fe20003f66270 */
[----:B------:R4:W-:Y:S01]  /*1bee0*/  @!P4 ST.E.64 [R12.64], R52 ;  /* 0x000000340c00c985 */ /* 0x0009e2000c101b06 */
[----:B------:R-:W-:Y:S02]  /*1bef0*/  ISETP.GE.AND P5, PT, R2, c[0x0][0x3c8], PT ;  /* 0x0000f20002007a0c */ /* 0x000fe40003fa6270 */
[----:B------:R-:W-:-:S02]  /*1bf00*/  SHF.R.S32.HI R7, RZ, 0x1f, R6 ;  /* 0x0000001fff077819 */ /* 0x000fc40000011406 */
[----:B-1----:R-:W-:-:S04]  /*1bf10*/  @!P6 LEA R10, P0, R6, R0, 0x2 ;  /* 0x00000000060ae211 */ /* 0x002fc800078010ff */
[----:B------:R-:W-:Y:S02]  /*1bf20*/  @!P6 LEA.HI.X R11, R6, R4, R7, 0x2, P0 ;  /* 0x00000004060be211 */ /* 0x000fe400000f1407 */
[----:B------:R-:W-:Y:S02]  /*1bf30*/  IADD3 R6, R209, 0x88, RZ ;  /* 0x00000088d1067810 */ /* 0x000fe40007ffe0ff */
[----:B------:R-:W-:Y:S02]  /*1bf40*/  SHF.R.S32.HI R7, RZ, 0x1f, R2 ;  /* 0x0000001fff077819 */ /* 0x000fe40000011402 */
[----:B--2---:R-:W-:Y:S02]  /*1bf50*/  SHF.R.S32.HI R9, RZ, 0x1f, R5 ;  /* 0x0000001fff097819 */ /* 0x004fe40000011405 */
[-C--:B------:R-:W-:Y:S02]  /*1bf60*/  @!P2 LEA R8, P1, R5, R0.reuse, 0x2 ;  /* 0x000000000508a211 */ /* 0x080fe400078210ff */
[----:B----4-:R-:W-:-:S02]  /*1bf70*/  @!P5 LEA R12, P0, R2, R0, 0x2 ;  /* 0x00000000020cd211 */ /* 0x010fc400078010ff */
[-C--:B------:R-:W-:Y:S02]  /*1bf80*/  @!P2 LEA.HI.X R9, R5, R4.reuse, R9, 0x2, P1 ;  /* 0x000000040509a211 */ /* 0x080fe400008f1409 */
[----:B------:R-:W-:Y:S02]  /*1bf90*/  IADD3 R5, R209, 0x90, RZ ;  /* 0x00000090d1057810 */ /* 0x000fe40007ffe0ff */
[----:B------:R-:W-:Y:S01]  /*1bfa0*/  @!P5 LEA.HI.X R13, R2, R4, R7, 0x2, P0 ;  /* 0x00000004020dd211 */ /* 0x000fe200000f1407 */
[----:B------:R1:W-:Y:S01]  /*1bfb0*/  @!P2 ST.E.64 [R8.64], R48 ;  /* 0x000000300800a985 */ /* 0x0003e2000c101b06 */
[----:B------:R-:W-:Y:S02]  /*1bfc0*/  ISETP.GE.AND P2, PT, R6, c[0x0][0x3c8], PT ;  /* 0x0000f20006007a0c */ /* 0x000fe40003f46270 */
[----:B------:R-:W-:Y:S01]  /*1bfd0*/  ISETP.GE.AND P4, PT, R5, c[0x0][0x3c8], PT ;  /* 0x0000f20005007a0c */ /* 0x000fe20003f86270 */
[----:B------:R2:W-:Y:S01]  /*1bfe0*/  @!P6 ST.E.64 [R10.64], R60 ;  /* 0x0000003c0a00e985 */ /* 0x0005e2000c101b06 */
[----:B------:R-:W-:-:S02]  /*1bff0*/  IADD3 R2, R209, 0xa0, RZ ;  /* 0x000000a0d1027810 */ /* 0x000fc40007ffe0ff */
[----:B------:R-:W-:Y:S02]  /*1c000*/  SHF.R.S32.HI R7, RZ, 0x1f, R5 ;  /* 0x0000001fff077819 */ /* 0x000fe40000011405 */
[----:B-1----:R-:W-:Y:S02]  /*1c010*/  SHF.R.S32.HI R9, RZ, 0x1f, R3 ;  /* 0x0000001fff097819 */ /* 0x002fe40000011403 */
[----:B------:R-:W-:-:S05]  /*1c020*/  @!P3 LEA R8, P1, R3, R0, 0x2 ;  /* 0x000000000308b211 */ /* 0x000fca00078210ff */
[----:B--2---:R-:W-:Y:S02]  /*1c030*/  @!P4 LEA R10, P0, R5, R0, 0x2 ;  /* 0x00000000050ac211 */ /* 0x004fe400078010ff */
[-C--:B------:R-:W-:Y:S02]  /*1c040*/  @!P3 LEA.HI.X R9, R3, R4.reuse, R9, 0x2, P1 ;  /* 0x000000040309b211 */ /* 0x080fe400008f1409 */
[----:B------:R-:W-:Y:S02]  /*1c050*/  IADD3 R3, R209, 0x98, RZ ;  /* 0x00000098d1037810 */ /* 0x000fe40007ffe0ff */
[----:B------:R-:W-:Y:S01]  /*1c060*/  @!P4 LEA.HI.X R11, R5, R4, R7, 0x2, P0 ;  /* 0x00000004050bc211 */ /* 0x000fe200000f1407 */
[----:B------:R1:W-:Y:S01]  /*1c070*/  @!P3 ST.E.64 [R8.64], R56 ;  /* 0x000000380800b985 */ /* 0x0003e2000c101b06 */
[----:B------:R-:W-:Y:S02]  /*1c080*/  ISETP.GE.AND P3, PT, R3, c[0x0][0x3c8], PT ;  /* 0x0000f20003007a0c */ /* 0x000fe40003f66270 */
[----:B------:R-:W-:Y:S01]  /*1c090*/  IADD3 R5, R209, 0xb0, RZ ;  /* 0x000000b0d1057810 */ /* 0x000fe20007ffe0ff */
[----:B------:R2:W-:Y:S01]  /*1c0a0*/  @!P5 ST.E.64 [R12.64], R68 ;  /* 0x000000440c00d985 */ /* 0x0005e2000c101b06 */
[----:B------:R-:W-:-:S02]  /*1c0b0*/  ISETP.GE.AND P5, PT, R2, c[0x0][0x3c8], PT ;  /* 0x0000f20002007a0c */ /* 0x000fc40003fa6270 */
[----:B------:R-:W-:Y:S02]  /*1c0c0*/  SHF.R.S32.HI R7, RZ, 0x1f, R2 ;  /* 0x0000001fff077819 */ /* 0x000fe40000011402 */
[----:B------:R-:W-:Y:S02]  /*1c0d0*/  ISETP.GE.AND P6, PT, R5, c[0x0][0x3c8], PT ;  /* 0x0000f20005007a0c */ /* 0x000fe40003fc6270 */
[----:B-1----:R-:W-:Y:S02]  /*1c0e0*/  SHF.R.S32.HI R9, RZ, 0x1f, R6 ;  /* 0x0000001fff097819 */ /* 0x002fe40000011406 */
[----:B------:R-:W-:-:S05]  /*1c0f0*/  @!P2 LEA R8, P1, R6, R0, 0x2 ;  /* 0x000000000608a211 */ /* 0x000fca00078210ff */
[----:B--2---:R-:W-:Y:S02]  /*1c100*/  @!P5 LEA R12, P0, R2, R0, 0x2 ;  /* 0x00000000020cd211 */ /* 0x004fe400078010ff */
        /* <DEDUP_REMOVED lines=21> */
[----:B-1----:R-:W-:-:S02]  /*1c260*/  SHF.R.S32.HI R9, RZ, 0x1f, R6 ;  /* 0x0000001fff097819 */ /* 0x002fc40000011406 */
[-C--:B------:R-:W-:Y:S02]  /*1c270*/  @!P2 LEA R8, P1, R6, R0.reuse, 0x2 ;  /* 0x000000000608a211 */ /* 0x080fe400078210ff */
[----:B--2---:R-:W-:Y:S02]  /*1c280*/  @!P4 LEA R12, P0, R2, R0, 0x2 ;  /* 0x00000000020cc211 */ /* 0x004fe400078010ff */
        /* <DEDUP_REMOVED lines=9> */
[----:B-1----:R-:W-:Y:S02]  /*1c320*/  SHF.R.S32.HI R9, RZ, 0x1f, R3 ;  /* 0x0000001fff097819 */ /* 0x002fe40000011403 */
[-C--:B------:R-:W-:Y:S02]  /*1c330*/  @!P3 LEA R8, P1, R3, R0.reuse, 0x2 ;  /* 0x000000000308b211 */ /* 0x080fe400078210ff */
[----:B--2---:R-:W-:Y:S02]  /*1c340*/  @!P5 LEA R10, P0, R5, R0, 0x2 ;  /* 0x00000000050ad211 */ /* 0x004fe400078010ff */
        /* <DEDUP_REMOVED lines=9> */
[----:B-1----:R-:W-:-:S02]  /*1c3e0*/  SHF.R.S32.HI R9, RZ, 0x1f, R6 ;  /* 0x0000001fff097819 */ /* 0x002fc40000011406 */
[CC--:B------:R-:W-:Y:S02]  /*1c3f0*/  @!P2 LEA R8, P1, R6.reuse, R0.reuse, 0x2 ;  /* 0x000000000608a211 */ /* 0x0c0fe400078210ff */
[----:B--2---:R-:W-:Y:S02]  /*1c400*/  @!P6 LEA R12, P0, R7, R0, 0x2 ;  /* 0x00000000070ce211 */ /* 0x004fe400078010ff */
        /* <DEDUP_REMOVED lines=25> */
.L_x_3335:
[----:B------:R-:W-:Y:S05]  /*1c5a0*/  BSYNC B0 ;  /* 0x0000000000007941 */ /* 0x000fea0003800000 */
.L_x_3334:
[----:B------:R-:W-:Y:S05]  /*1c5b0*/  BRA.DIV ~URZ, `(.L_x_3336) ;  /* 0x000036b27f007947 */ /* 0x000fea000b800000 */
[----:B--2---:R2:W1:Y:S04]  /*1c5c0*/  SHFL.IDX PT, R4, R16, 0x1, 0x1c1f ;  /* 0x003c1f0010047f89 */ /* 0x00446800000e0000 */
[----:B----4-:R2:W4:Y:S02]  /*1c5d0*/  SHFL.IDX PT, R0, R17, 0x1, 0x1c1f ;  /* 0x003c1f0011007f89 */ /* 0x01052400000e0000 */
.L_x_3394:
[----:B------:R-:W-:-:S13]  /*1c5e0*/  LOP3.LUT P0, RZ, R214, 0x2, RZ, 0xc0, !PT ;  /* 0x00000002d6ff7812 */ /* 0x000fda000780c0ff */
[----:B------:R-:W-:Y:S05]  /*1c5f0*/  @P0 BRA `(.L_x_3331) ;  /* 0x0000198000000947 */ /* 0x000fea0003800000 */
[C---:B------:R-:W-:Y:S02]  /*1c600*/  ISETP.GE.AND P0, PT, R209.reuse, c[0x0][0x3c8], PT ;  /* 0x0000f200d1007a0c */ /* 0x040fe40003f06270 */
[C---:B------:R-:W-:Y:S02]  /*1c610*/  IADD3 R9, R209.reuse, 0x8, RZ ;  /* 0x00000008d1097810 */ /* 0x040fe40007ffe0ff */
[----:B------:R-:W-:Y:S02]  /*1c620*/  IADD3 R5, R209, 0x10, RZ ;  /* 0x00000010d1057810 */ /* 0x000fe40007ffe0ff */
[----:B------:R-:W-:Y:S02]  /*1c630*/  ISETP.GE.AND P3, PT, R9, c[0x0][0x3c8], PT ;  /* 0x0000f20009007a0c */ /* 0x000fe40003f66270 */
[----:B------:R-:W-:Y:S02]  /*1c640*/  ISETP.GE.AND P5, PT, R5, c[0x0][0x3c8], PT ;  /* 0x0000f20005007a0c */ /* 0x000fe40003fa6270 */
[----:B------:R-:W-:-:S02]  /*1c650*/  SHF.R.S32.HI R6, RZ, 0x1f, R209 ;  /* 0x0000001fff067819 */ /* 0x000fc400000114d1 */
[C---:B------:R-:W-:Y:S02]  /*1c660*/  IADD3 R12, R209.reuse, 0x18, RZ ;  /* 0x00000018d10c7810 */ /* 0x040fe40007ffe0ff */
[C---:B----4-:R-:W-:Y:S02]  /*1c670*/  @!P0 LEA R2, P1, R209.reuse, R0, 0x2 ;  /* 0x00000000d1028211 */ /* 0x050fe400078210ff */
[C---:B------:R-:W-:Y:S02]  /*1c680*/  IADD3 R10, R209.reuse, 0x20, RZ ;  /* 0x00000020d10a7810 */ /* 0x040fe40007ffe0ff */
[C---:B------:R-:W-:Y:S02]  /*1c690*/  IADD3 R11, R209.reuse, 0x8, RZ ;  /* 0x00000008d10b7810 */ /* 0x040fe40007ffe0ff */
[----:B-1----:R-:W-:Y:S02]  /*1c6a0*/  @!P0 LEA.HI.X R3, R209, R4, R6, 0x2, P1 ;  /* 0x00000004d1038211 */ /* 0x002fe400008f1406 */
[----:B------:R-:W-:-:S02]  /*1c6b0*/  ISETP.GE.AND P2, PT, R12, c[0x0][0x3c8], PT ;  /* 0x0000f2000c007a0c */ /* 0x000fc40003f46270 */
[----:B------:R-:W-:Y:S01]  /*1c6c0*/  ISETP.GE.AND P1, PT, R10, c[0x0][0x3c8], PT ;  /* 0x0000f2000a007a0c */ /* 0x000fe20003f26270 */
[----:B------:R1:W-:Y:S01]  /*1c6d0*/  @!P0 ST.E.64 [R2.64], R108 ;  /* 0x0000006c02008985 */ /* 0x0003e2000c101b06 */
[----:B------:R-:W-:Y:S02]  /*1c6e0*/  IADD3 R8, R209, 0x10, RZ ;  /* 0x00000010d1087810 */ /* 0x000fe40007ffe0ff */
[C---:B------:R-:W-:Y:S02]  /*1c6f0*/  @!P3 LEA R6, P6, R9.reuse, R0, 0x2 ;  /* 0x000000000906b211 */ /* 0x040fe400078c10ff */
[----:B------:R-:W-:Y:S02]  /*1c700*/  SHF.R.S32.HI R11, RZ, 0x1f, R11 ;  /* 0x0000001fff0b7819 */ /* 0x000fe4000001140b */
[----:B------:R-:W-:Y:S02]  /*1c710*/  SHF.R.S32.HI R8, RZ, 0x1f, R8 ;  /* 0x0000001fff087819 */ /* 0x000fe40000011408 */
[----:B------:R-:W-:-:S02]  /*1c720*/  @!P3 LEA.HI.X R7, R9, R4, R11, 0x2, P6 ;  /* 0x000000040907b211 */ /* 0x000fc400030f140b */
[----:B------:R-:W-:Y:S02]  /*1c730*/  ISETP.GE.AND P0, PT, R252, c[0x0][0x3c8], PT ;  /* 0x0000f200fc007a0c */ /* 0x000fe40003f06270 */
[C---:B------:R-:W-:Y:S01]  /*1c740*/  IADD3 R13, R209.reuse, 0x18, RZ ;  /* 0x00000018d10d7810 */ /* 0x040fe20007ffe0ff */
[----:B------:R4:W-:Y:S01]  /*1c750*/  @!P3 ST.E.64 [R6.64], R116 ;  /* 0x000000740600b985 */ /* 0x0009e2000c101b06 */
[----:B------:R-:W-:Y:S02]  /*1c760*/  IADD3 R11, R209, 0x20, RZ ;  /* 0x00000020d10b7810 */ /* 0x000fe40007ffe0ff */
[----:B------:R-:W-:Y:S02]  /*1c770*/  SHF.R.S32.HI R13, RZ, 0x1f, R13 ;  /* 0x0000001fff0d7819 */ /* 0x000fe4000001140d */
[----:B------:R-:W-:Y:S02]  /*1c780*/  SHF.R.S32.HI R11, RZ, 0x1f, R11 ;  /* 0x0000001fff0b7819 */ /* 0x000fe4000001140b */
[----:B-1----:R-:W-:-:S04]  /*1c790*/  @!P5 LEA R2, P4, R5, R0, 0x2 ;  /* 0x000000000502d211 */ /* 0x002fc800078810ff */
[----:B------:R-:W-:Y:S02]  /*1c7a0*/  @!P5 LEA.HI.X R3, R5, R4, R8, 0x2, P4 ;  /* 0x000000040503d211 */ /* 0x000fe400020f1408 */
[----:B------:R-:W-:Y:S02]  /*1c7b0*/  ISETP.GE.AND P4, PT, R251, c[0x0][0x3c8], PT ;  /* 0x0000f200fb007a0c */ /* 0x000fe40003f86270 */
[C---:B------:R-:W-:Y:S01]  /*1c7c0*/  @!P2 LEA R8, P3, R12.reuse, R0, 0x2 ;  /* 0x000000000c08a211 */ /* 0x040fe200078610ff */
[----:B------:R1:W-:Y:S01]  /*1c7d0*/  @!P5 ST.E.64 [R2.64], R120 ;  /* 0x000000780200d985 */ /* 0x0003e2000c101b06 */
[----:B------:R-:W-:Y:S02]  /*1c7e0*/  SHF.R.S32.HI R5, RZ, 0x1f, R252 ;  /* 0x0000001fff057819 */ /* 0x000fe400000114fc */
[----:B------:R-:W-:Y:S02]  /*1c7f0*/  @!P2 LEA.HI.X R9, R12, R4, R13, 0x2, P3 ;  /* 0x000000040c09a211 */ /* 0x000fe400018f140d */
[----:B----4-:R-:W-:-:S02]  /*1c800*/  @!P1 LEA R6, P6, R10, R0, 0x2 ;  /* 0x000000000a069211 */ /* 0x010fc400078c10ff */
[----:B------:R-:W-:Y:S01]  /*1c810*/  ISETP.GE.AND P3, PT, R250, c[0x0][0x3c8], PT ;  /* 0x0000f200fa007a0c */ /* 0x000fe20003f66270 */
[----:B------:R4:W-:Y:S01]  /*1c820*/  @!P2 ST.E.64 [R8.64], R124 ;  /* 0x0000007c0800a985 */ /* 0x0009e2000c101b06 */
[----:B------:R-:W-:Y:S02]  /*1c830*/  @!P1 LEA.HI.X R7, R10, R4, R11, 0x2, P6 ;  /* 0x000000040a079211 */ /* 0x000fe400030f140b */
[----:B------:R-:W-:Y:S02]  /*1c840*/  SHF.R.S32.HI R12, RZ, 0x1f, R251 ;  /* 0x0000001fff0c7819 */ /* 0x000fe400000114fb */
[----:B------:R-:W-:Y:S01]  /*1c850*/  ISETP.GE.AND P6, PT, R249, c[0x0][0x3c8], PT ;  /* 0x0000f200f9007a0c */ /* 0x000fe20003fc6270 */
        /* <DEDUP_REMOVED lines=11> */
[C---:B-----5:R-:W-:Y:S02]  /*1c910*/  IADD3 R6, R209.reuse, 0x58, RZ ;  /* 0x00000058d1067810 */ /* 0x060fe40007ffe0ff */
[----:B------:R-:W-:Y:S02]  /*1c920*/  @!P3 LEA.HI.X R9, R250, R4, R5, 0x2, P0 ;  /* 0x00000004fa09b211 */ /* 0x000fe400000f1405 */
[----:B------:R-:W-:Y:S02]  /*1c930*/  ISETP.GE.AND P4, PT, R6, c[0x0][0x3c8], PT ;  /* 0x0000f20006007a0c */ /* 0x000fe40003f86270 */
[----:B------:R-:W-:Y:S01]  /*1c940*/  SHF.R.S32.HI R7, RZ, 0x1f, R246 ;  /* 0x0000001fff077819 */ /* 0x000fe200000114f6 */
[----:B------:R5:W-:Y:S01]  /*1c950*/  @!P3 ST.E.64 [R8.64], R30 ;  /* 0x0000001e0800b985 */ /* 0x000be2000c101b06 */
[----:B------:R-:W-:Y:S02]  /*1c960*/  SHF.R.S32.HI R13, RZ, 0x1f, R6 ;  /* 0x0000001fff0d7819 */ /* 0x000fe40000011406 */
[----:B------:R-:W-:-:S02]  /*1c970*/  IADD3 R5, R209, 0x68, RZ ;  /* 0x00000068d1057810 */ /* 0x000fc40007ffe0ff */
[C---:B-1----:R-:W-:Y:S02]  /*1c980*/  IADD3 R3, R209.reuse, 0x50, RZ ;  /* 0x00000050d1037810 */ /* 0x042fe40007ffe0ff */
[----:B------:R-:W-:Y:S02]  /*1c990*/  IADD3 R2, R209, 0x60, RZ ;  /* 0x00000060d1027810 */ /* 0x000fe40007ffe0ff */
[----:B------:R-:W-:Y:S02]  /*1c9a0*/  ISETP.GE.AND P2, PT, R3, c[0x0][0x3c8], PT ;  /* 0x0000f20003007a0c */ /* 0x000fe40003f46270 */
[C---:B----4-:R-:W-:Y:S02]  /*1c9b0*/  @!P6 LEA R10, P0, R249.reuse, R0, 0x2 ;  /* 0x00000000f90ae211 */ /* 0x050fe400078010ff */
[----:B------:R-:W-:Y:S02]  /*1c9c0*/  SHF.R.S32.HI R15, RZ, 0x1f, R3 ;  /* 0x0000001fff0f7819 */ /* 0x000fe40000011403 */
[----:B------:R-:W-:-:S02]  /*1c9d0*/  @!P6 LEA.HI.X R11, R249, R4, R12, 0x2, P0 ;  /* 0x00000004f90be211 */ /* 0x000fc400000f140c */
[----:B-----5:R-:W-:-:S03]  /*1c9e0*/  @!P5 LEA R8, P1, R246, R0, 0x2 ;  /* 0x00000000f608d211 */ /* 0x020fc600078210ff */
[----:B------:R1:W-:Y:S01]  /*1c9f0*/  @!P6 ST.E.64 [R10.64], R38 ;  /* 0x000000260a00e985 */ /* 0x0003e2000c101b06 */
[----:B------:R-:W-:Y:S02]  /*1ca00*/  @!P5 LEA.HI.X R9, R246, R4, R7, 0x2, P1 ;  /* 0x00000004f609d211 */ /* 0x000fe400008f1407 */
[CC--:B------:R-:W-:Y:S02]  /*1ca10*/  @!P4 LEA R12, P1, R6.reuse, R0.reuse, 0x2 ;  /* 0x00000000060cc211 */ /* 0x0c0fe400078210ff */
[----:B------:R-:W-:Y:S01]  /*1ca20*/  IADD3 R7, R209, 0x70, RZ ;  /* 0x00000070d1077810 */ /* 0x000fe20007ffe0ff */
[----:B------:R4:W-:Y:S01]  /*1ca30*/  @!P5 ST.E.64 [R8.64], R34 ;  /* 0x000000220800d985 */ /* 0x0009e2000c101b06 */
[C---:B------:R-:W-:Y:S02]  /*1ca40*/  @!P2 LEA R14, P0, R3.reuse, R0, 0x2 ;  /* 0x00000000030ea211 */ /* 0x040fe400078010ff */
[----:B------:R-:W-:Y:S02]  /*1ca50*/  ISETP.GE.AND P6, PT, R3, c[0x0][0x3c8], PT ;  /* 0x0000f20003007a0c */ /* 0x000fe40003fc6270 */
[----:B------:R-:W-:-:S02]  /*1ca60*/  @!P4 LEA.HI.X R13, R6, R4, R13, 0x2, P1 ;  /* 0x00000004060dc211 */ /* 0x000fc400008f140d */
[----:B------:R-:W-:Y:S02]  /*1ca70*/  ISETP.GE.AND P1, PT, R7, c[0x0][0x3c8], PT ;  /* 0x0000f20007007a0c */ /* 0x000fe40003f26270 */
[----:B------:R-:W-:Y:S02]  /*1ca80*/  @!P2 LEA.HI.X R15, R3, R4, R15, 0x2, P0 ;  /* 0x00000004030fa211 */ /* 0x000fe400000f140f */
[----:B------:R-:W-:Y:S02]  /*1ca90*/  ISETP.GE.AND P5, PT, R2, c[0x0][0x3c8], PT ;  /* 0x0000f20002007a0c */ /* 0x000fe40003fa6270 */
[----:B------:R-:W-:Y:S02]  /*1caa0*/  ISETP.GE.AND P2, PT, R5, c[0x0][0x3c8], PT ;  /* 0x0000f20005007a0c */ /* 0x000fe40003f46270 */
[C---:B------:R-:W-:Y:S01]  /*1cab0*/  IADD3 R6, R209.reuse, 0x78, RZ ;  /* 0x00000078d1067810 */ /* 0x040fe20007ffe0ff */
[----:B------:R-:W-:Y:S01]  /*1cac0*/  @!P6 ST.E.64 [R14.64], R46 ;  /* 0x0000002e0e00e985 */ /* 0x000fe2000c101b06 */
[----:B------:R-:W-:-:S03]  /*1cad0*/  IADD3 R3, R209, 0x88, RZ ;  /* 0x00000088d1037810 */ /* 0x000fc60007ffe0ff */
[----:B------:R5:W-:Y:S01]  /*1cae0*/  @!P4 ST.E.64 [R12.64], R42 ;  /* 0x0000002a0c00c985 */ /* 0x000be2000c101b06 */
[----:B-1----:R-:W-:Y:S02]  /*1caf0*/  SHF.R.S32.HI R11, RZ, 0x1f, R7 ;  /* 0x0000001fff0b7819 */ /* 0x002fe40000011407 */
[-C--:B------:R-:W-:Y:S02]  /*1cb00*/  @!P1 LEA R10, P4, R7, R0.reuse, 0x2 ;  /* 0x00000000070a9211 */ /* 0x080fe400078810ff */
[-C--:B------:R-:W-:Y:S02]  /*1cb10*/  @!P5 LEA R18, P0, R2, R0.reuse, 0x2 ;  /* 0x000000000212d211 */ /* 0x080fe400078010ff */
[----:B----4-:R-:W-:Y:S02]  /*1cb20*/  SHF.R.S32.HI R9, RZ, 0x1f, R2 ;  /* 0x0000001fff097819 */ /* 0x010fe40000011402 */
[----:B------:R-:W-:Y:S02]  /*1cb30*/  SHF.R.S32.HI R8, RZ, 0x1f, R5 ;  /* 0x0000001fff087819 */ /* 0x000fe40000011405 */
[----:B--2---:R-:W-:-:S02]  /*1cb40*/  @!P2 LEA R16, P3, R5, R0, 0x2 ;  /* 0x000000000510a211 */ /* 0x004fc400078610ff */
[-C--:B------:R-:W-:Y:S02]  /*1cb50*/  @!P1 LEA.HI.X R11, R7, R4.reuse, R11, 0x2, P4 ;  /* 0x00000004070b9211 */ /* 0x080fe400020f140b */
[C---:B------:R-:W-:Y:S02]  /*1cb60*/  ISETP.GE.AND P4, PT, R2.reuse, c[0x0][0x3c8], PT ;  /* 0x0000f20002007a0c */ /* 0x040fe40003f86270 */
[-C--:B------:R-:W-:Y:S02]  /*1cb70*/  @!P5 LEA.HI.X R19, R2, R4.reuse, R9, 0x2, P0 ;  /* 0x000000040213d211 */ /* 0x080fe400000f1409 */
[----:B------:R-:W-:Y:S02]  /*1cb80*/  ISETP.GE.AND P0, PT, R6, c[0x0][0x3c8], PT ;  /* 0x0000f20006007a0c */ /* 0x000fe40003f06270 */
[----:B---3--:R-:W-:Y:S02]  /*1cb90*/  @!P2 LEA.HI.X R17, R5, R4, R8, 0x2, P3 ;  /* 0x000000040511a211 */ /* 0x008fe400018f1408 */
[----:B------:R-:W-:-:S02]  /*1cba0*/  ISETP.GE.AND P5, PT, R3, c[0x0][0x3c8], PT ;  /* 0x0000f20003007a0c */ /* 0x000fc40003fa6270 */
[----:B------:R-:W-:Y:S02]  /*1cbb0*/  IADD3 R5, R209, 0x80, RZ ;  /* 0x00000080d1057810 */ /* 0x000fe40007ffe0ff */
[----:B------:R-:W-:Y:S01]  /*1cbc0*/  SHF.R.S32.HI R9, RZ, 0x1f, R6 ;  /* 0x0000001fff097819 */ /* 0x000fe20000011406 */
[----:B------:R-:W-:Y:S01]  /*1cbd0*/  @!P4 ST.E.64 [R18.64], R54 ;  /* 0x000000361200c985 */ /* 0x000fe2000c101b06 */
[----:B------:R-:W-:Y:S02]  /*1cbe0*/  ISETP.GE.AND P6, PT, R5, c[0x0][0x3c8], PT ;  /* 0x0000f20005007a0c */ /* 0x000fe40003fc6270 */
[----:B-----5:R-:W-:Y:S01]  /*1cbf0*/  SHF.R.S32.HI R13, RZ, 0x1f, R3 ;  /* 0x0000001fff0d7819 */ /* 0x020fe20000011403 */
[----:B------:R-:W-:Y:S01]  /*1cc00*/  @!P2 ST.E.64 [R16.64], R50 ;  /* 0x000000321000a985 */ /* 0x000fe2000c101b06 */
[-C--:B------:R-:W-:Y:S02]  /*1cc10*/  @!P0 LEA R8, P3, R6, R0.reuse, 0x2 ;  /* 0x0000000006088211 */ /* 0x080fe400078610ff */
[----:B------:R-:W-:Y:S01]  /*1cc20*/  IADD3 R2, R209, 0x90, RZ ;  /* 0x00000090d1027810 */ /* 0x000fe20007ffe0ff */
[----:B------:R1:W-:Y:S01]  /*1cc30*/  @!P1 ST.E.64 [R10.64], R62 ;  /* 0x0000003e0a009985 */ /* 0x0003e2000c101b06 */
[----:B------:R-:W-:-:S02]  /*1cc40*/  @!P5 LEA R12, P2, R3, R0, 0x2 ;  /* 0x00000000030cd211 */ /* 0x000fc400078410ff */
[-C--:B------:R-:W-:Y:S02]  /*1cc50*/  @!P0 LEA.HI.X R9, R6, R4.reuse, R9, 0x2, P3 ;  /* 0x0000000406098211 */ /* 0x080fe400018f1409 */
[----:B------:R-:W-:Y:S02]  /*1cc60*/  @!P5 LEA.HI.X R13, R3, R4, R13, 0x2, P2 ;  /* 0x00000004030dd211 */ /* 0x000fe400010f140d */
[----:B------:R-:W-:Y:S01]  /*1cc70*/  SHF.R.S32.HI R7, RZ, 0x1f, R5 ;  /* 0x0000001fff077819 */ /* 0x000fe20000011405 */
[----:B------:R2:W-:Y:S01]  /*1cc80*/  @!P0 ST.E.64 [R8.64], R58 ;  /* 0x0000003a08008985 */ /* 0x0005e2000c101b06 */
[----:B------:R-:W-:Y:S02]  /*1cc90*/  @!P6 LEA R14, P3, R5, R0, 0x2 ;  /* 0x00000000050ee211 */ /* 0x000fe400078610ff */
[----:B------:R-:W-:Y:S02]  /*1cca0*/  ISETP.GE.AND P2, PT, R2, c[0x0][0x3c8], PT ;  /* 0x0000f20002007a0c */ /* 0x000fe40003f46270 */
[----:B------:R-:W-:-:S02]  /*1ccb0*/  IADD3 R6, R209, 0x98, RZ ;  /* 0x00000098d1067810 */ /* 0x000fc40007ffe0ff */
[----:B------:R-:W-:Y:S02]  /*1ccc0*/  @!P6 LEA.HI.X R15, R5, R4, R7, 0x2, P3 ;  /* 0x00000004050fe211 */ /* 0x000fe400018f1407 */
[----:B------:R-:W-:Y:S02]  /*1ccd0*/  ISETP.GE.AND P4, PT, R6, c[0x0][0x3c8], PT ;  /* 0x0000f20006007a0c */ /* 0x000fe40003f86270 */
[----:B------:R-:W-:Y:S01]  /*1cce0*/  IADD3 R5, R209, 0xa0, RZ ;  /* 0x000000a0d1057810 */ /* 0x000fe20007ffe0ff */
[----:B------:R3:W-:Y:S01]  /*1ccf0*/  @!P6 ST.E.64 [R14.64], R70 ;  /* 0x000000460e00e985 */ /* 0x0007e2000c101b06 */
[----:B------:R-:W-:Y:S02]  /*1cd00*/  SHF.R.S32.HI R7, RZ, 0x1f, R2 ;  /* 0x0000001fff077819 */ /* 0x000fe40000011402 */
[----:B------:R-:W-:Y:S01]  /*1cd10*/  ISETP.GE.AND P3, PT, R5, c[0x0][0x3c8], PT ;  /* 0x0000f20005007a0c */ /* 0x000fe20003f66270 */
[----:B------:R4:W-:Y:S01]  /*1cd20*/  @!P5 ST.E.64 [R12.64], R66 ;  /* 0x000000420c00d985 */ /* 0x0009e2000c101b06 */
[----:B------:R-:W-:-:S02]  /*1cd30*/  IADD3 R3, R209, 0xa8, RZ ;  /* 0x000000a8d1037810 */ /* 0x000fc40007ffe0ff */
[C---:B------:R-:W-:Y:S02]  /*1cd40*/  ISETP.GE.AND P6, PT, R2.reuse, c[0x0][0x3c8], PT ;  /* 0x0000f20002007a0c */ /* 0x040fe40003fc6270 */
[----:B-1----:R-:W-:-:S04]  /*1cd50*/  @!P2 LEA R10, P0, R2, R0, 0x2 ;  /* 0x00000000020aa211 */ /* 0x002fc800078010ff */
[----:B------:R-:W-:Y:S02]  /*1cd60*/  @!P2 LEA.HI.X R11, R2, R4, R7, 0x2, P0 ;  /* 0x00000004020ba211 */ /* 0x000fe400000f1407 */
[----:B------:R-:W-:Y:S02]  /*1cd70*/  ISETP.GE.AND P2, PT, R3, c[0x0][0x3c8], PT ;  /* 0x0000f20003007a0c */ /* 0x000fe40003f46270 */
[----:B--2---:R-:W-:Y:S02]  /*1cd80*/  SHF.R.S32.HI R9, RZ, 0x1f, R6 ;  /* 0x0000001fff097819 */ /* 0x004fe40000011406 */
[CC--:B------:R-:W-:Y:S01]  /*1cd90*/  @!P4 LEA R8, P1, R6.reuse, R0.reuse, 0x2 ;  /* 0x000000000608c211 */ /* 0x0c0fe200078210ff */
[----:B------:R1:W-:Y:S01]  /*1cda0*/  @!P6 ST.E.64 [R10.64], R78 ;  /* 0x0000004e0a00e985 */ /* 0x0003e2000c101b06 */
[----:B------:R-:W-:Y:S02]  /*1cdb0*/  @!P3 LEA R16, P0, R5, R0, 0x2 ;  /* 0x000000000510b211 */ /* 0x000fe400078010ff */
[----:B------:R-:W-:-:S02]  /*1cdc0*/  @!P4 LEA.HI.X R9, R6, R4, R9, 0x2, P1 ;  /* 0x000000040609c211 */ /* 0x000fc400008f1409 */
[C---:B------:R-:W-:Y:S02]  /*1cdd0*/  IADD3 R6, R209.reuse, 0xb8, RZ ;  /* 0x000000b8d1067810 */ /* 0x040fe40007ffe0ff */
[----:B------:R-:W-:Y:S01]  /*1cde0*/  IADD3 R7, R209, 0xb0, RZ ;  /* 0x000000b0d1077810 */ /* 0x000fe20007ffe0ff */
[----:B------:R2:W-:Y:S01]  /*1cdf0*/  @!P4 ST.E.64 [R8.64], R74 ;  /* 0x0000004a0800c985 */ /* 0x0005e2000c101b06 */
[----:B---3--:R-:W-:Y:S02]  /*1ce00*/  @!P2 LEA R14, P5, R3, R0, 0x2 ;  /* 0x00000000030ea211 */ /* 0x008fe400078a10ff */
[----:B------:R-:W-:Y:S02]  /*1ce10*/  IADD3 R2, R209, 0xc8, RZ ;  /* 0x000000c8d1027810 */ /* 0x000fe40007ffe0ff */
[----:B----4-:R-:W-:Y:S02]  /*1ce20*/  SHF.R.S32.HI R13, RZ, 0x1f, R5 ;  /* 0x0000001fff0d7819 */ /* 0x010fe40000011405 */
[----:B------:R-:W-:-:S02]  /*1ce30*/  SHF.R.S32.HI R12, RZ, 0x1f, R3 ;  /* 0x0000001fff0c7819 */ /* 0x000fc40000011403 */
[-C--:B------:R-:W-:Y:S02]  /*1ce40*/  @!P3 LEA.HI.X R17, R5, R4.reuse, R13, 0x2, P0 ;  /* 0x000000040511b211 */ /* 0x080fe400000f140d */
[----:B------:R-:W-:Y:S02]  /*1ce50*/  ISETP.GE.AND P0, PT, R6, c[0x0][0x3c8], PT ;  /* 0x0000f20006007a0c */ /* 0x000fe40003f06270 */
[----:B------:R-:W-:Y:S01]  /*1ce60*/  @!P2 LEA.HI.X R15, R3, R4, R12, 0x2, P5 ;  /* 0x00000004030fa211 */ /* 0x000fe200028f140c */
[----:B------:R3:W-:Y:S01]  /*1ce70*/  @!P3 ST.E.64 [R16.64], R86 ;  /* 0x000000561000b985 */ /* 0x0007e2000c101b06 */
[----:B------:R-:W-:Y:S02]  /*1ce80*/  IADD3 R3, R209, 0xc0, RZ ;  /* 0x000000c0d1037810 */ /* 0x000fe40007ffe0ff */
[----:B------:R-:W-:Y:S01]  /*1ce90*/  SHF.R.S32.HI R5, RZ, 0x1f, R6 ;  /* 0x0000001fff057819 */ /* 0x000fe20000011406 */
[----:B------:R4:W-:Y:S01]  /*1cea0*/  @!P2 ST.E.64 [R14.64], R82 ;  /* 0x000000520e00a985 */ /* 0x0009e2000c101b06 */
[----:B------:R-:W-:-:S02]  /*1ceb0*/  ISETP.GE.AND P6, PT, R3, c[0x0][0x3c8], PT ;  /* 0x0000f20003007a0c */ /* 0x000fc40003fc6270 */
[----:B------:R-:W-:-:S03]  /*1cec0*/  ISETP.GE.AND P1, PT, R7, c[0x0][0x3c8], PT ;  /* 0x0000f20007007a0c */ /* 0x000fc60003f26270 */
[----:B-1----:R-:W-:-:S04]  /*1ced0*/  @!P0 LEA R10, P4, R6, R0, 0x2 ;  /* 0x00000000060a8211 */ /* 0x002fc800078810ff */
[----:B------:R-:W-:Y:S02]  /*1cee0*/  @!P0 LEA.HI.X R11, R6, R4, R5, 0x2, P4 ;  /* 0x00000004060b8211 */ /* 0x000fe400020f1405 */
[----:B------:R-:W-:Y:S02]  /*1cef0*/  ISETP.GE.AND P4, PT, R2, c[0x0][0x3c8], PT ;  /* 0x0000f20002007a0c */ /* 0x000fe40003f86270 */
[----:B------:R-:W-:Y:S02]  /*1cf00*/  SHF.R.S32.HI R5, RZ, 0x1f, R3 ;  /* 0x0000001fff057819 */ /* 0x000fe40000011403 */
[----:B--2---:R-:W-:Y:S02]  /*1cf10*/  SHF.R.S32.HI R8, RZ, 0x1f, R7 ;  /* 0x0000001fff087819 */ /* 0x004fe40000011407 */
[----:B------:R-:W-:Y:S02]  /*1cf20*/  @!P1 LEA R12, P5, R7, R0, 0x2 ;  /* 0x00000000070c9211 */ /* 0x000fe400078a10ff */
[----:B------:R-:W-:-:S02]  /*1cf30*/  SHF.R.S32.HI R6, RZ, 0x1f, R2 ;  /* 0x0000001fff067819 */ /* 0x000fc40000011402 */
[----:B------:R-:W-:Y:S02]  /*1cf40*/  @!P1 LEA.HI.X R13, R7, R4, R8, 0x2, P5 ;  /* 0x00000004070d9211 */ /* 0x000fe400028f1408 */
[----:B------:R-:W-:Y:S02]  /*1cf50*/  IADD3 R7, R209, 0xd0, RZ ;  /* 0x000000d0d1077810 */ /* 0x000fe40007ffe0ff */
[-C--:B---3--:R-:W-:Y:S01]  /*1cf60*/  @!P4 LEA R16, P2, R2, R0.reuse, 0x2 ;  /* 0x000000000210c211 */ /* 0x088fe200078410ff */
[----:B------:R1:W-:Y:S01]  /*1cf70*/  @!P1 ST.E.64 [R12.64], R134 ;  /* 0x000000860c009985 */ /* 0x0003e2000c101b06 */
[----:B------:R-:W-:Y:S02]  /*1cf80*/  ISETP.GE.AND P5, PT, R7, c[0x0][0x3c8], PT ;  /* 0x0000f20007007a0c */ /* 0x000fe40003fa6270 */
[----:B----4-:R-:W-:Y:S01]  /*1cf90*/  @!P6 LEA R14, P3, R3, R0, 0x2 ;  /* 0x00000000030ee211 */ /* 0x010fe200078610ff */
[----:B------:R2:W-:Y:S01]  /*1cfa0*/  @!P0 ST.E.64 [R10.64], R90 ;  /* 0x0000005a0a008985 */ /* 0x0005e2000c101b06 */
[----:B------:R-:W-:-:S02]  /*1cfb0*/  IADD3 R8, R209, 0xd8, RZ ;  /* 0x000000d8d1087810 */ /* 0x000fc40007ffe0ff */
[----:B------:R-:W-:Y:S02]  /*1cfc0*/  @!P6 LEA.HI.X R15, R3, R4, R5, 0x2, P3 ;  /* 0x00000004030fe211 */ /* 0x000fe400018f1405 */
[----:B------:R-:W-:Y:S02]  /*1cfd0*/  ISETP.GE.AND P3, PT, R2, c[0x0][0x3c8], PT ;  /* 0x0000f20002007a0c */ /* 0x000fe40003f66270 */
[----:B------:R-:W-:Y:S01]  /*1cfe0*/  ISETP.GE.AND P4, PT, R8, c[0x0][0x3c8], PT ;  /* 0x0000f20008007a0c */ /* 0x000fe20003f86270 */
[----:B------:R-:W-:Y:S01]  /*1cff0*/  @!P6 ST.E.64 [R14.64], R138 ;  /* 0x0000008a0e00e985 */ /* 0x000fe2000c101b06 */
[----:B------:R-:W-:Y:S02]  /*1d000*/  SHF.R.S32.HI R3, RZ, 0x1f, R7 ;  /* 0x0000001fff037819 */ /* 0x000fe40000011407 */
[----:B------:R-:W-:Y:S02]  /*1d010*/  IADD3 R5, R209, 0xe8, RZ ;  /* 0x000000e8d1057810 */ /* 0x000fe40007ffe0ff */
[----:B------:R-:W-:-:S02]  /*1d020*/  SHF.R.S32.HI R9, RZ, 0x1f, R8 ;  /* 0x0000001fff097819 */ /* 0x000fc40000011408 */
[----:B------:R-:W-:-:S03]  /*1d030*/  ISETP.GE.AND P6, PT, R2, c[0x0][0x3c8], PT ;  /* 0x0000f20002007a0c */ /* 0x000fc60003fc6270 */
[----:B------:R-:W-:Y:S02]  /*1d040*/  @!P3 LEA.HI.X R17, R2, R4, R6, 0x2, P2 ;  /* 0x000000040211b211 */ /* 0x000fe400010f1406 */
[----:B------:R-:W-:Y:S02]  /*1d050*/  IADD3 R6, R209, 0xe0, RZ ;  /* 0x000000e0d1067810 */ /* 0x000fe40007ffe0ff */
[----:B------:R-:W-:Y:S02]  /*1d060*/  ISETP.GE.AND P2, PT, R5, c[0x0][0x3c8], PT ;  /* 0x0000f20005007a0c */ /* 0x000fe40003f46270 */
[----:B------:R-:W-:Y:S02]  /*1d070*/  ISETP.GE.AND P3, PT, R6, c[0x0][0x3c8], PT ;  /* 0x0000f20006007a0c */ /* 0x000fe40003f66270 */
[-C--:B-1----:R-:W-:Y:S02]  /*1d080*/  @!P5 LEA R12, P1, R7, R0.reuse, 0x2 ;  /* 0x00000000070cd211 */ /* 0x082fe400078210ff */
[----:B------:R-:W-:Y:S01]  /*1d090*/  @!P6 ST.E.64 [R16.64], R154 ;  /* 0x0000009a1000e985 */ /* 0x000fe2000c101b06 */
[----:B--2---:R-:W-:-:S02]  /*1d0a0*/  @!P4 LEA R10, P0, R8, R0, 0x2 ;  /* 0x00000000080ac211 */ /* 0x004fc400078010ff */
[-C--:B------:R-:W-:Y:S02]  /*1d0b0*/  @!P5 LEA.HI.X R13, R7, R4.reuse, R3, 0x2, P1 ;  /* 0x00000004070dd211 */ /* 0x080fe400008f1403 */
[----:B------:R-:W-:Y:S02]  /*1d0c0*/  IADD3 R3, R209, 0xf0, RZ ;  /* 0x000000f0d1037810 */ /* 0x000fe40007ffe0ff */
[----:B------:R-:W-:Y:S01]  /*1d0d0*/  @!P4 LEA.HI.X R11, R8, R4, R9, 0x2, P0 ;  /* 0x00000004080bc211 */ /* 0x000fe200000f1409 */
[----:B------:R-:W-:Y:S01]  /*1d0e0*/  @!P5 ST.E.64 [R12.64], R150 ;  /* 0x000000960c00d985 */ /* 0x000fe2000c101b06 */
[----:B------:R-:W-:Y:S02]  /*1d0f0*/  ISETP.GE.AND P1, PT, R3, c[0x0][0x3c8], PT ;  /* 0x0000f20003007a0c */ /* 0x000fe40003f26270 */
[----:B------:R-:W-:Y:S01]  /*1d100*/  SHF.R.S32.HI R7, RZ, 0x1f, R6 ;  /* 0x0000001fff077819 */ /* 0x000fe20000011406 */
[----:B------:R-:W-:Y:S01]  /*1d110*/  @!P4 ST.E.64 [R10.64], R114 ;  /* 0x000000720a00c985 */ /* 0x000fe2000c101b06 */
[----:B------:R-:W-:-:S04]  /*1d120*/  @!P3 LEA R8, P0, R6, R0, 0x2 ;  /* 0x000000000608b211 */ /* 0x000fc800078010ff */
        /* <DEDUP_REMOVED lines=18> */
.L_x_3316:
        /* <DEDUP_REMOVED lines=18> */
.L_x_3337:
        /* <DEDUP_REMOVED lines=55> */
.L_x_3339:
[----:B------:R-:W-:Y:S05]  /*1d6e0*/  BSYNC B0 ;  /* 0x0000000000007941 */ /* 0x000fea0003800000 */
.L_x_3338:
        /* <DEDUP_REMOVED lines=36> */
.L_x_3395:
[----:B------:R-:W-:Y:S05]  /*1d930*/  BRA.DIV ~URZ, `(.L_x_3341) ;  /* 0x000024727f007947 */ /* 0x000fea000b800000 */
[----:B------:R3:W4:Y:S02]  /*1d940*/  SHFL.IDX PT, R2, R14, RZ, 0x181f ;  /* 0x00181fff0e027589 */ /* 0x00072400000e0000 */
.L_x_3396:
        /* <DEDUP_REMOVED lines=27> */
.L_x_3343:
[----:B------:R-:W-:Y:S05]  /*1db00*/  BSYNC B0 ;  /* 0x0000000000007941 */ /* 0x000fea0003800000 */
.L_x_3342:
[----:B------:R-:W-:Y:S05]  /*1db10*/  BRA.DIV ~URZ, `(.L_x_3344) ;  /* 0x000023027f007947 */ /* 0x000fea000b800000 */
[----:B--2---:R2:W1:Y:S04]  /*1db20*/  SHFL.IDX PT, R10, R11, 0x1, 0x181f ;  /* 0x00381f000b0a7f89 */ /* 0x00446800000e0000 */
[----:B----4-:R2:W4:Y:S02]  /*1db30*/  SHFL.IDX PT, R2, R14, 0x1, 0x181f ;  /* 0x00381f000e027f89 */ /* 0x01052400000e0000 */
.L_x_3397:
        /* <DEDUP_REMOVED lines=20> */
.L_x_3346:
[----:B------:R-:W-:Y:S05]  /*1dc80*/  BSYNC B0 ;  /* 0x0000000000007941 */ /* 0x000fea0003800000 */
.L_x_3345:
[----:B------:R-:W-:Y:S05]  /*1dc90*/  BRA.DIV ~URZ, `(.L_x_3347) ;  /* 0x000022527f007947 */ /* 0x000fea000b800000 */
[----:B-1----:R1:W2:Y:S02]  /*1dca0*/  SHFL.IDX PT, R10, R11, 0x2, 0x181f ;  /* 0x00581f000b0a7f89 */ /* 0x0022a400000e0000 */
.L_x_3398:
[----:B------:R-:W-:Y:S05]  /*1dcb0*/  BRA.DIV ~URZ, `(.L_x_3348) ;  /* 0x000022a27f007947 */ /* 0x000fea000b800000 */
[----:B----4-:R4:W1:Y:S02]  /*1dcc0*/  SHFL.IDX PT, R2, R14, 0x2, 0x181f ;  /* 0x00581f000e027f89 */ /* 0x01086400000e0000 */
.L_x_3399:
        /* <DEDUP_REMOVED lines=20> */
.L_x_3350:
[----:B------:R-:W-:Y:S05]  /*1de10*/  BSYNC B0 ;  /* 0x0000000000007941 */ /* 0x000fea0003800000 */
.L_x_3349:
[----:B------:R-:W-:Y:S05]  /*1de20*/  BRA.DIV ~URZ, `(.L_x_3351) ;  /* 0x000021a27f007947 */ /* 0x000fea000b800000 */
[----:B--2---:R2:W3:Y:S04]  /*1de30*/  SHFL.IDX PT, R10, R11, 0x3, 0x181f ;  /* 0x00781f000b0a7f89 */ /* 0x0044e800000e0000 */
[----:B-1----:R2:W1:Y:S02]  /*1de40*/  SHFL.IDX PT, R2, R14, 0x3, 0x181f ;  /* 0x00781f000e027f89 */ /* 0x00246400000e0000 */
.L_x_3400:
        /* <DEDUP_REMOVED lines=19> */
.L_x_3331:
[----:B------:R-:W-:Y:S05]  /*1df80*/  BSYNC B1 ;  /* 0x0000000000017941 */ /* 0x000fea0003800000 */
.L_x_3315:
        /* <DEDUP_REMOVED lines=13> */
.L_x_3401:
[----:B------:R-:W-:Y:S05]  /*1e060*/  BRA.DIV ~URZ, `(.L_x_3354) ;  /* 0x000020a27f007947 */ /* 0x000fea000b800000 */
[----:B------:R4:W2:Y:S02]  /*1e070*/  SHFL.IDX PT, R8, R110, 0x1, 0x1f ;  /* 0x00201f006e087f89 */ /* 0x0008a400000e0000 */
.L_x_3402:
        /* <DEDUP_REMOVED lines=18> */
.L_x_3403:
        /* <DEDUP_REMOVED lines=16> */
.L_x_3404:
[----:B----4-:R-:W-:Y:S01]  /*1e2a0*/  IMAD R0, R0, c[0x0][0x538], RZ ;  /* 0x00014e0000007a24 */ /* 0x010fe200078e02ff */
[----:B------:R-:W-:Y:S04]  /*1e2b0*/  BSSY B1, `(.L_x_3357) ;  /* 0x00000c7000017945 */ /* 0x000fe80003800000 */
[----:B--2---:R-:W-:-:S04]  /*1e2c0*/  IADD3 R8, R0, R8, RZ ;  /* 0x0000000800087210 */ /* 0x004fc80007ffe0ff */
[----:B---3--:R-:W-:-:S13]  /*1e2d0*/  ISETP.GT.AND P0, PT, R8, R10, PT ;  /* 0x0000000a0800720c */ /* 0x008fda0003f04270 */
[----:B------:R-:W-:Y:S05]  /*1e2e0*/  @P0 BRA `(.L_x_3358) ;  /* 0x0000024000000947 */ /* 0x000fea0003800000 */
.L_x_3362:
        /* <DEDUP_REMOVED lines=16> */
.L_x_3405:
        /* <DEDUP_REMOVED lines=16> */
.L_x_3406:
[----:B--2---:R-:W-:-:S05]  /*1e4f0*/  IMAD R0, R0, c[0x0][0x538], RZ ;  /* 0x00014e0000007a24 */ /* 0x004fca00078e02ff */
[----:B------:R-:W-:-:S04]  /*1e500*/  IADD3 R8, R0, R8, RZ ;  /* 0x0000000800087210 */ /* 0x000fc80007ffe0ff */
[----:B------:R-:W-:-:S13]  /*1e510*/  ISETP.GT.AND P0, PT, R8, R10, PT ;  /* 0x0000000a0800720c */ /* 0x000fda0003f04270 */
[----:B-1----:R-:W-:Y:S05]  /*1e520*/  @!P0 BRA `(.L_x_3362) ;  /* 0xfffffdc000008947 */ /* 0x002fea000383ffff */
.L_x_3358:
[----:B------:R-:W-:-:S05]  /*1e530*/  IADD3 R12, -R0, R8, RZ ;  /* 0x00000008000c7210 */ /* 0x000fca0007ffe1ff */
[----:B------:R-:W-:-:S05]  /*1e540*/  IMAD R0, R4, c[0x0][0x538], R12 ;  /* 0x00014e0004007a24 */ /* 0x000fca00078e020c */
[----:B------:R-:W-:Y:S01]  /*1e550*/  ISETP.GT.AND P0, PT, R0, R10, PT ;  /* 0x0000000a0000720c */ /* 0x000fe20003f04270 */
[----:B------:R-:W-:-:S12]  /*1e560*/  BRA.DIV ~URZ, `(.L_x_3363) ;  /* 0x000020027f007947 */ /* 0x000fd8000b800000 */
[----:B------:R-:W-:-:S04]  /*1e570*/  VOTE.ANY R11, PT, !P0 ;  /* 0x00000000000b7806 */ /* 0x000fc800040e0100 */
.L_x_3407:
[----:B------:R-:W2:Y:S02]  /*1e580*/  POPC R0, R11 ;  /* 0x0000000b00007309 */ /* 0x000ea40000000000 */
[----:B--2---:R-:W-:Y:S01]  /*1e590*/  IADD3 R231, R0, R231, RZ ;  /* 0x000000e700e77210 */ /* 0x004fe20007ffe0ff */
[----:B------:R-:W-:Y:S05]  /*1e5a0*/  BRA.DIV ~URZ, `(.L_x_3364) ;  /* 0x000020127f007947 */ /* 0x000fea000b800000 */
[----:B------:R2:W3:Y:S04]  /*1e5b0*/  SHFL.IDX PT, R8, R6, R0, 0x1f ;  /* 0x00001f0006087589 */ /* 0x0004e800000e0000 */
[----:B------:R2:W4:Y:S02]  /*1e5c0*/  SHFL.IDX PT, R7, R7, R0, 0x1f ;  /* 0x00001f0007077589 */ /* 0x00052400000e0000 */
.L_x_3408:
[----:B------:R-:W-:Y:S01]  /*1e5d0*/  ISETP.NE.AND P0, PT, R11, RZ, PT ;  /* 0x000000ff0b00720c */ /* 0x000fe20003f05270 */
[----:B------:R-:W-:-:S12]  /*1e5e0*/  BSSY B0, `(.L_x_3365) ;  /* 0x0000005000007945 */ /* 0x000fd80003800000 */
[----:B------:R-:W-:Y:S05]  /*1e5f0*/  @!P0 BRA `(.L_x_3366) ;  /* 0x0000003000008947 */ /* 0x000fea0003800000 */
[----:B--2---:R-:W-:Y:S01]  /*1e600*/  IADD3 R0, R0, -0x1, RZ ;  /* 0xffffffff00007810 */ /* 0x004fe20007ffe0ff */
[----:B------:R-:W-:Y:S05]  /*1e610*/  BRA.DIV ~URZ, `(.L_x_3367) ;  /* 0x000020727f007947 */ /* 0x000fea000b800000 */
[----:B------:R2:W1:Y:S02]  /*1e620*/  SHFL.IDX PT, R13, R4, R0, 0x1f ;  /* 0x00001f00040d7589 */ /* 0x00046400000e0000 */
.L_x_3366:
[----:B------:R-:W-:Y:S05]  /*1e630*/  BSYNC B0 ;  /* 0x0000000000007941 */ /* 0x000fea0003800000 */
.L_x_3365:
        /* <DEDUP_REMOVED lines=67> */
.L_x_3369:
        /* <DEDUP_REMOVED lines=67> */
.L_x_3370:
[----:B------:R-:W-:Y:S05]  /*1eea0*/  BSYNC B0 ;  /* 0x0000000000007941 */ /* 0x000fea0003800000 */
.L_x_3368:
[----:B------:R-:W-:-:S04]  /*1eeb0*/  LOP3.LUT R2, RZ, R2, RZ, 0x33, !PT ;  /* 0x00000002ff027212 */ /* 0x000fc800078e33ff */
[----:B------:R-:W-:Y:S01]  /*1eec0*/  IADD3 R229, R2, R8, RZ ;  /* 0x0000000802e57210 */ /* 0x000fe20007ffe0ff */
[----:B------:R-:W-:Y:S05]  /*1eed0*/  BRA `(.L_x_3371) ;  /* 0x0000004000007947 */ /* 0x000fea0003800000 */
.L_x_3359:
[----:B------:R-:W-:Y:S01]  /*1eee0*/  IMAD.MOV.U32 R228, RZ, RZ, R10 ;  /* 0x000000ffffe47224 */ /* 0x000fe200078e000a */
[----:B------:R-:W-:Y:S01]  /*1eef0*/  MOV R230, RZ ;  /* 0x000000ff00e67202 */ /* 0x000fe20000000f00 */
[----:B------:R-:W-:Y:S01]  /*1ef00*/  IMAD.MOV.U32 R229, RZ, RZ, RZ ;  /* 0x000000ffffe57224 */ /* 0x000fe200078e00ff */
[----:B------:R-:W-:Y:S02]  /*1ef10*/  MOV R231, c[0x0][0x53c] ;  /* 0x00014f0000e77a02 */ /* 0x000fe40000000f00 */
.L_x_3371:
[----:B------:R-:W-:Y:S05]  /*1ef20*/  BSYNC B1 ;  /* 0x0000000000017941 */ /* 0x000fea0003800000 */
.L_x_3357:
[----:B------:R-:W-:Y:S01]  /*1ef30*/  WARPSYNC 0xffffffff ;  /* 0xffffffff00007948 */ /* 0x000fe20003800000 */
[----:B------:R-:W-:Y:S01]  /*1ef40*/  BAR.SYNC.DEFER_BLOCKING 0x4, 0x100 ;  /* 0x0104000000007b1d */ /* 0x000fe20000010000 */
[----:B------:R-:W-:-:S13]  /*1ef50*/  ISETP.NE.AND P0, PT, R14, RZ, PT ;  /* 0x000000ff0e00720c */ /* 0x000fda0003f05270 */
[----:B------:R2:W-:Y:S04]  /*1ef60*/  @!P0 STS.128 [0x20080], R228 ;  /* 0x020080e4ff008388 */ /* 0x0005e80000000c00 */
[----:B------:R-:W-:Y:S06]  /*1ef70*/  BAR.ARV 0x5, 0x100 ;  /* 0x0144000000007b1d */ /* 0x000fec0000002000 */
.L_x_3352:
[----:B-1----:R-:W-:-:S13]  /*1ef80*/  ISETP.GE.AND P0, PT, R231, c[0x0][0x53c], PT ;  /* 0x00014f00e7007a0c */ /* 0x002fda0003f06270 */
[----:B--23--:R-:W-:Y:S01]  /*1ef90*/  @P0 CALL.REL.NOINC `(.L_x_3372) ;  /* 0x0000001000000944 */ /* 0x00cfe20003c00000 */
[----:B------:R-:W-:Y:S05]  /*1efa0*/  BRA `(.L_x_3373) ;  /* 0xfffe28b000007947 */ /* 0x000fea000383ffff */
.L_x_3372:
[----:B------:R-:W-:Y:S05]  /*1efb0*/  EXIT ;  /* 0x000000000000794d */ /* 0x000fea0003800000 */
.L_x_3139:
[----:B------:R-:W-:Y:S01]  /*1efc0*/  IMAD.MOV.U32 R0, RZ, RZ, R5 ;  /* 0x000000ffff007224 */ /* 0x000fe200078e0005 */
[----:B------:R-:W-:Y:S02]  /*1efd0*/  MOV R2, 0x1 ;  /* 0x0000000100027802 */ /* 0x000fe40000000f00 */
[----:B------:R-:W-:Y:S02]  /*1efe0*/  MOV R3, 0x1f000 ;  /* 0x0001f00000037802 */ /* 0x000fe40000000f00 */
[----:B--2---:R-:W-:Y:S05]  /*1eff0*/  CALL.REL.NOINC `($__internal_66_$__cuda_sm70_shflsync_up_p) ;  /* 0x000017a000007944 */ /* 0x004fea0003c00000 */
[----:B------:R-:W-:Y:S01]  /*1f000*/  MOV R0, R4 ;  /* 0x0000000400007202 */ /* 0x000fe20000000f00 */
[----:B------:R-:W-:Y:S05]  /*1f010*/  BRA `(.L_x_3374) ;  /* 0xfffe144000007947 */ /* 0x000fea000383ffff */
.L_x_3140:
[----:B------:R-:W-:Y:S01]  /*1f020*/  IMAD.MOV.U32 R0, RZ, RZ, R5 ;  /* 0x000000ffff007224 */ /* 0x000fe200078e0005 */
[----:B------:R-:W-:Y:S02]  /*1f030*/  MOV R2, 0x2 ;  /* 0x0000000200027802 */ /* 0x000fe40000000f00 */
[----:B------:R-:W-:Y:S02]  /*1f040*/  MOV R3, 0x1f060 ;  /* 0x0001f06000037802 */ /* 0x000fe40000000f00 */
[----:B--2---:R-:W-:Y:S05]  /*1f050*/  CALL.REL.NOINC `($__internal_66_$__cuda_sm70_shflsync_up_p) ;  /* 0x0000174000007944 */ /* 0x004fea0003c00000 */
[----:B------:R-:W-:Y:S01]  /*1f060*/  SEL R0, R4, RZ, P4 ;  /* 0x000000ff04007207 */ /* 0x000fe20002000000 */
[----:B------:R-:W-:Y:S01]  /*1f070*/  IMAD.MOV.U32 R2, RZ, RZ, 0x4 ;  /* 0x00000004ff027424 */ /* 0x000fe200078e00ff */
[----:B------:R-:W-:-:S03]  /*1f080*/  MOV R3, 0x1f0b0 ;  /* 0x0001f0b000037802 */ /* 0x000fc60000000f00 */
[----:B------:R-:W-:Y:S02]  /*1f090*/  IMAD.IADD R0, R5, 0x1, R0 ;  /* 0x0000000105007824 */ /* 0x000fe400078e0200 */
[----:B------:R-:W-:Y:S05]  /*1f0a0*/  CALL.REL.NOINC `($__internal_66_$__cuda_sm70_shflsync_up_p) ;  /* 0x000016f000007944 */ /* 0x000fea0003c00000 */
        /* <DEDUP_REMOVED lines=12> */
[----:B------:R-:W-:Y:S02]  /*1f170*/  MOV R3, 0x1f ;  /* 0x0000001f00037802 */ /* 0x000fe40000000f00 */
[----:B------:R-:W-:Y:S01]  /*1f180*/  MOV R2, 0x1f1c0 ;  /* 0x0001f1c000027802 */ /* 0x000fe20000000f00 */
[----:B------:R-:W-:-:S04]  /*1f190*/  IMAD.IADD R4, R0, 0x1, R4 ;  /* 0x0000000100047824 */ /* 0x000fc800078e0204 */
[----:B------:R-:W-:Y:S02]  /*1f1a0*/  IMAD.MOV.U32 R9, RZ, RZ, R4 ;  /* 0x000000ffff097224 */ /* 0x000fe400078e0004 */
[----:B------:R-:W-:Y:S05]  /*1f1b0*/  CALL.REL.NOINC `($__internal_65_$__cuda_sm70_shflsync_idx_p) ;  /* 0x0000159000007944 */ /* 0x000fea0003c00000 */
[----:B------:R-:W-:Y:S01]  /*1f1c0*/  MOV R0, R5 ;  /* 0x0000000500007202 */ /* 0x000fe20000000f00 */
[----:B------:R-:W-:Y:S05]  /*1f1d0*/  BRA `(.L_x_3375) ;  /* 0xfffe138000007947 */ /* 0x000fea000383ffff */
.L_x_3142:
[----:B------:R-:W-:Y:S02]  /*1f1e0*/  SEL R0, RZ, 0x1, P0 ;  /* 0x00000001ff007807 */ /* 0x000fe40000000000 */
[----:B------:R-:W-:Y:S02]  /*1f1f0*/  MOV R2, 0x1f210 ;  /* 0x0001f21000027802 */ /* 0x000fe40000000f00 */
[----:B--2---:R-:W-:Y:S05]  /*1f200*/  CALL.REL.NOINC `($__internal_67_$__cuda_sm70_votesync_ballot) ;  /* 0x0000160000007944 */ /* 0x004fea0003c00000 */
[----:B------:R-:W-:Y:S01]  /*1f210*/  MOV R11, R0 ;  /* 0x00000000000b7202 */ /* 0x000fe20000000f00 */
[----:B------:R-:W-:Y:S05]  /*1f220*/  BRA `(.L_x_3376) ;  /* 0xfffe13c000007947 */ /* 0x000fea000383ffff */
.L_x_3143:
[----:B------:R-:W-:Y:S01]  /*1f230*/  IMAD.MOV.U32 R9, RZ, RZ, R10 ;  /* 0x000000ffff097224 */ /* 0x000fe200078e000a */
[----:B------:R-:W-:Y:S01]  /*1f240*/  MOV R5, R0 ;  /* 0x0000000000057202 */ /* 0x000fe20000000f00 */
[----:B------:R-:W-:Y:S01]  /*1f250*/  IMAD.MOV.U32 R3, RZ, RZ, 0x1f ;  /* 0x0000001fff037424 */ /* 0x000fe200078e00ff */
[----:B------:R-:W-:Y:S02]  /*1f260*/  MOV R2, 0x1f280 ;  /* 0x0001f28000027802 */ /* 0x000fe40000000f00 */
[----:B------:R-:W-:Y:S05]  /*1f270*/  CALL.REL.NOINC `($__internal_65_$__cuda_sm70_shflsync_idx_p) ;  /* 0x000014d000007944 */ /* 0x000fea0003c00000 */
[----:B------:R-:W-:Y:S01]  /*1f280*/  IMAD.MOV.U32 R229, RZ, RZ, R5 ;  /* 0x000000ffffe57224 */ /* 0x000fe200078e0005 */
[----:B------:R-:W-:Y:S01]  /*1f290*/  MOV R9, R8 ;  /* 0x0000000800097202 */ /* 0x000fe20000000f00 */
[----:B------:R-:W-:Y:S01]  /*1f2a0*/  IMAD.MOV.U32 R6, RZ, RZ, RZ ;  /* 0x000000ffff067224 */ /* 0x000fe200078e00ff */
[----:B------:R-:W-:Y:S01]  /*1f2b0*/  MOV R5, R0 ;  /* 0x0000000000057202 */ /* 0x000fe20000000f00 */
[----:B------:R-:W-:Y:S01]  /*1f2c0*/  IMAD.MOV.U32 R3, RZ, RZ, 0x1f ;  /* 0x0000001fff037424 */ /* 0x000fe200078e00ff */
[----:B------:R-:W-:-:S02]  /*1f2d0*/  MOV R2, 0x1f2f0 ;  /* 0x0001f2f000027802 */ /* 0x000fc40000000f00 */
[----:B------:R-:W-:Y:S05]  /*1f2e0*/  CALL.REL.NOINC `($__internal_65_$__cuda_sm70_shflsync_idx_p) ;  /* 0x0000146000007944 */ /* 0x000fea0003c00000 */
[----:B------:R-:W-:Y:S01]  /*1f2f0*/  MOV R10, R5 ;  /* 0x00000005000a7202 */ /* 0x000fe20000000f00 */
[----:B------:R-:W-:Y:S05]  /*1f300*/  BRA `(.L_x_3377) ;  /* 0xfffe134000007947 */ /* 0x000fea000383ffff */
.L_x_3146:
[----:B------:R-:W-:Y:S01]  /*1f310*/  IMAD.MOV.U32 R9, RZ, RZ, R4 ;  /* 0x000000ffff097224 */ /* 0x000fe200078e0004 */
[----:B------:R-:W-:-:S02]  /*1f320*/  MOV R3, 0x1f ;  /* 0x0000001f00037802 */ /* 0x000fc40000000f00 */
[----:B------:R-:W-:Y:S02]  /*1f330*/  MOV R2, 0x1f350 ;  /* 0x0001f35000027802 */ /* 0x000fe40000000f00 */
[----:B-123--:R-:W-:Y:S05]  /*1f340*/  CALL.REL.NOINC `($__internal_65_$__cuda_sm70_shflsync_idx_p) ;  /* 0x0000140000007944 */ /* 0x00efea0003c00000 */
[----:B------:R-:W-:Y:S01]  /*1f350*/  MOV R6, R5 ;  /* 0x0000000500067202 */ /* 0x000fe20000000f00 */
[----:B------:R-:W-:Y:S05]  /*1f360*/  BRA `(.L_x_3145) ;  /* 0xfffe134000007947 */ /* 0x000fea000383ffff */
.L_x_3195:
[----:B------:R-:W-:Y:S01]  /*1f370*/  IMAD.MOV.U32 R9, RZ, RZ, R16 ;  /* 0x000000ffff097224 */ /* 0x000fe200078e0010 */
[----:B------:R-:W-:Y:S01]  /*1f380*/  MOV R5, RZ ;  /* 0x000000ff00057202 */ /* 0x000fe20000000f00 */
[----:B------:R-:W-:Y:S01]  /*1f390*/  IMAD.MOV.U32 R3, RZ, RZ, 0x181f ;  /* 0x0000181fff037424 */ /* 0x000fe200078e00ff */
[----:B------:R-:W-:Y:S02]  /*1f3a0*/  MOV R2, 0x1f3c0 ;  /* 0x0001f3c000027802 */ /* 0x000fe40000000f00 */
[----:B-----5:R-:W-:Y:S05]  /*1f3b0*/  CALL.REL.NOINC `($__internal_65_$__cuda_sm70_shflsync_idx_p) ;  /* 0x0000139000007944 */ /* 0x020fea0003c00000 */
[----:B------:R-:W-:Y:S01]  /*1f3c0*/  MOV R10, R5 ;  /* 0x00000005000a7202 */ /* 0x000fe20000000f00 */
[----:B------:R-:W-:Y:S05]  /*1f3d0*/  BRA `(.L_x_3378) ;  /* 0xfffe77e000007947 */ /* 0x000fea000383ffff */
.L_x_3196:
[----:B------:R-:W-:Y:S01]  /*1f3e0*/  IMAD.MOV.U32 R9, RZ, RZ, R17 ;  /* 0x000000ffff097224 */ /* 0x000fe200078e0011 */
[----:B------:R-:W-:Y:S01]  /*1f3f0*/  MOV R5, RZ ;  /* 0x000000ff00057202 */ /* 0x000fe20000000f00 */
[----:B------:R-:W-:Y:S01]  /*1f400*/  IMAD.MOV.U32 R3, RZ, RZ, 0x181f ;  /* 0x0000181fff037424 */ /* 0x000fe200078e00ff */
[----:B------:R-:W-:Y:S02]  /*1f410*/  MOV R2, 0x1f430 ;  /* 0x0001f43000027802 */ /* 0x000fe40000000f00 */
[----:B-12--5:R-:W-:Y:S05]  /*1f420*/  CALL.REL.NOINC `($__internal_65_$__cuda_sm70_shflsync_idx_p) ;  /* 0x0000132000007944 */ /* 0x026fea0003c00000 */
[----:B------:R-:W-:Y:S01]  /*1f430*/  MOV R2, R5 ;  /* 0x0000000500027202 */ /* 0x000fe20000000f00 */
[----:B------:R-:W-:Y:S05]  /*1f440*/  BRA `(.L_x_3379) ;  /* 0xfffe779000007947 */ /* 0x000fea000383ffff */
.L_x_3199:
[----:B--2---:R-:W-:Y:S01]  /*1f450*/  IMAD.MOV.U32 R9, RZ, RZ, R16 ;  /* 0x000000ffff097224 */ /* 0x004fe200078e0010 */
[----:B------:R-:W-:Y:S01]  /*1f460*/  MOV R5, 0x1 ;  /* 0x0000000100057802 */ /* 0x000fe20000000f00 */
[----:B------:R-:W-:Y:S01]  /*1f470*/  IMAD.MOV.U32 R3, RZ, RZ, 0x181f ;  /* 0x0000181fff037424 */ /* 0x000fe200078e00ff */
[----:B----4-:R-:W-:-:S02]  /*1f480*/  MOV R2, 0x1f4a0 ;  /* 0x0001f4a000027802 */ /* 0x010fc40000000f00 */
[----:B-1-3-5:R-:W-:Y:S05]  /*1f490*/  CALL.REL.NOINC `($__internal_65_$__cuda_sm70_shflsync_idx_p) ;  /* 0x000012b000007944 */ /* 0x02afea0003c00000 */
[----:B------:R-:W-:Y:S01]  /*1f4a0*/  IMAD.MOV.U32 R10, RZ, RZ, R5 ;  /* 0x000000ffff0a7224 */ /* 0x000fe200078e0005 */
[----:B------:R-:W-:Y:S01]  /*1f4b0*/  MOV R5, 0x1 ;  /* 0x0000000100057802 */ /* 0x000fe20000000f00 */
[----:B------:R-:W-:Y:S01]  /*1f4c0*/  IMAD.MOV.U32 R9, RZ, RZ, R17 ;  /* 0x000000ffff097224 */ /* 0x000fe200078e0011 */
[----:B------:R-:W-:-:S02]  /*1f4d0*/  MOV R3, 0x181f ;  /* 0x0000181f00037802 */ /* 0x000fc40000000f00 */
[----:B------:R-:W-:Y:S02]  /*1f4e0*/  MOV R2, 0x1f500 ;  /* 0x0001f50000027802 */ /* 0x000fe40000000f00 */
[----:B------:R-:W-:Y:S05]  /*1f4f0*/  CALL.REL.NOINC `($__internal_65_$__cuda_sm70_shflsync_idx_p) ;  /* 0x0000125000007944 */ /* 0x000fea0003c00000 */
[----:B------:R-:W-:Y:S01]  /*1f500*/  MOV R2, R5 ;  /* 0x0000000500027202 */ /* 0x000fe20000000f00 */
[----:B------:R-:W-:Y:S05]  /*1f510*/  BRA `(.L_x_3380) ;  /* 0xfffe78c000007947 */ /* 0x000fea000383ffff */
.L_x_3202:
[----:B-1----:R-:W-:Y:S01]  /*1f520*/  IMAD.MOV.U32 R9, RZ, RZ, R16 ;  /* 0x000000ffff097224 */ /* 0x002fe200078e0010 */
[----:B------:R-:W-:Y:S01]  /*1f530*/  MOV R5, 0x2 ;  /* 0x0000000200057802 */ /* 0x000fe20000000f00 */
[----:B------:R-:W-:Y:S01]  /*1f540*/  IMAD.MOV.U32 R3, RZ, RZ, 0x181f ;  /* 0x0000181fff037424 */ /* 0x000fe200078e00ff */
[----:B----4-:R-:W-:Y:S02]  /*1f550*/  MOV R2, 0x1f570 ;  /* 0x0001f57000027802 */ /* 0x010fe40000000f00 */
[----:B--23-5:R-:W-:Y:S05]  /*1f560*/  CALL.REL.NOINC `($__internal_65_$__cuda_sm70_shflsync_idx_p) ;  /* 0x000011e000007944 */ /* 0x02cfea0003c00000 */
[----:B------:R-:W-:Y:S01]  /*1f570*/  MOV R10, R5 ;  /* 0x00000005000a7202 */ /* 0x000fe20000000f00 */
[----:B------:R-:W-:Y:S05]  /*1f580*/  BRA `(.L_x_3381) ;  /* 0xfffe79e000007947 */ /* 0x000fea000383ffff */
.L_x_3203:
[----:B------:R-:W-:Y:S01]  /*1f590*/  IMAD.MOV.U32 R9, RZ, RZ, R17 ;  /* 0x000000ffff097224 */ /* 0x000fe200078e0011 */
[----:B------:R-:W-:Y:S01]  /*1f5a0*/  MOV R5, 0x2 ;  /* 0x0000000200057802 */ /* 0x000fe20000000f00 */
[----:B------:R-:W-:Y:S01]  /*1f5b0*/  IMAD.MOV.U32 R3, RZ, RZ, 0x181f ;  /* 0x0000181fff037424 */ /* 0x000fe200078e00ff */
[----:B----4-:R-:W-:Y:S02]  /*1f5c0*/  MOV R2, 0x1f5e0 ;  /* 0x0001f5e000027802 */ /* 0x010fe40000000f00 */
[----:B-123-5:R-:W-:Y:S05]  /*1f5d0*/  CALL.REL.NOINC `($__internal_65_$__cuda_sm70_shflsync_idx_p) ;  /* 0x0000117000007944 */ /* 0x02efea0003c00000 */
[----:B------:R-:W-:Y:S01]  /*1f5e0*/  MOV R2, R5 ;  /* 0x0000000500027202 */ /* 0x000fe20000000f00 */
[----:B------:R-:W-:Y:S05]  /*1f5f0*/  BRA `(.L_x_3382) ;  /* 0xfffe799000007947 */ /* 0x000fea000383ffff */
.L_x_3206:
[----:B-1----:R-:W-:Y:S01]  /*1f600*/  IMAD.MOV.U32 R9, RZ, RZ, R16 ;  /* 0x000000ffff097224 */ /* 0x002fe200078e0010 */
[----:B------:R-:W-:Y:S01]  /*1f610*/  MOV R5, 0x3 ;  /* 0x0000000300057802 */ /* 0x000fe20000000f00 */
[----:B------:R-:W-:Y:S01]  /*1f620*/  IMAD.MOV.U32 R3, RZ, RZ, 0x181f ;  /* 0x0000181fff037424 */ /* 0x000fe200078e00ff */
[----:B------:R-:W-:-:S02]  /*1f630*/  MOV R2, 0x1f650 ;  /* 0x0001f65000027802 */ /* 0x000fc40000000f00 */
[----:B--2345:R-:W-:Y:S05]  /*1f640*/  CALL.REL.NOINC `($__internal_65_$__cuda_sm70_shflsync_idx_p) ;  /* 0x0000110000007944 */ /* 0x03cfea0003c00000 */
        /* <DEDUP_REMOVED lines=8> */
.L_x_3311:
[----:B------:R-:W-:Y:S01]  /*1f6d0*/  IMAD.MOV.U32 R2, RZ, RZ, R207 ;  /* 0x000000ffff027224 */ /* 0x000fe200078e00cf */
[----:B------:R-:W-:Y:S02]  /*1f6e0*/  MOV R5, 0x2 ;  /* 0x0000000200057802 */ /* 0x000fe40000000f00 */
[----:B------:R-:W-:Y:S02]  /*1f6f0*/  MOV R3, 0x1f710 ;  /* 0x0001f71000037802 */ /* 0x000fe40000000f00 */
[----:B------:R-:W-:Y:S05]  /*1f700*/  CALL.REL.NOINC `($__internal_64_$__cuda_sm70_shflsync_bfly_p) ;  /* 0x00000ff000007944 */ /* 0x000fea0003c00000 */
[----:B------:R-:W-:Y:S01]  /*1f710*/  MOV R0, R5 ;  /* 0x0000000500007202 */ /* 0x000fe20000000f00 */
[----:B------:R-:W-:Y:S05]  /*1f720*/  BRA `(.L_x_3384) ;  /* 0xffff9de000007947 */ /* 0x000fea000383ffff */
.L_x_3312:
[----:B------:R-:W-:Y:S01]  /*1f730*/  IMAD.MOV.U32 R2, RZ, RZ, R0 ;  /* 0x000000ffff027224 */ /* 0x000fe200078e0000 */
[----:B------:R-:W-:Y:S02]  /*1f740*/  MOV R5, 0x1 ;  /* 0x0000000100057802 */ /* 0x000fe40000000f00 */
[----:B------:R-:W-:Y:S02]  /*1f750*/  MOV R3, 0x1f770 ;  /* 0x0001f77000037802 */ /* 0x000fe40000000f00 */
[----:B-1----:R-:W-:Y:S05]  /*1f760*/  CALL.REL.NOINC `($__internal_64_$__cuda_sm70_shflsync_bfly_p) ;  /* 0x00000f9000007944 */ /* 0x002fea0003c00000 */
[----:B------:R-:W-:Y:S01]  /*1f770*/  FADD.FTZ R0, R0, R5 ;  /* 0x0000000500007221 */ /* 0x000fe20000010000 */
[----:B------:R-:W-:Y:S02]  /*1f780*/  MOV R2, R206 ;  /* 0x000000ce00027202 */ /* 0x000fe40000000f00 */
[----:B------:R-:W-:-:S02]  /*1f790*/  MOV R5, 0x2 ;  /* 0x0000000200057802 */ /* 0x000fc40000000f00 */
[----:B------:R-:W-:Y:S02]  /*1f7a0*/  MOV R3, 0x1f7c0 ;  /* 0x0001f7c000037802 */ /* 0x000fe40000000f00 */
[----:B------:R-:W-:Y:S05]  /*1f7b0*/  CALL.REL.NOINC `($__internal_64_$__cuda_sm70_shflsync_bfly_p) ;  /* 0x00000f4000007944 */ /* 0x000fea0003c00000 */
[----:B------:R-:W-:Y:S01]  /*1f7c0*/  FADD.FTZ R4, R206, R5 ;  /* 0x00000005ce047221 */ /* 0x000fe20000010000 */
[----:B------:R-:W-:Y:S02]  /*1f7d0*/  MOV R5, 0x1 ;  /* 0x0000000100057802 */ /* 0x000fe40000000f00 */
[----:B------:R-:W-:Y:S02]  /*1f7e0*/  MOV R3, 0x1f810 ;  /* 0x0001f81000037802 */ /* 0x000fe40000000f00 */
[----:B------:R-:W-:Y:S02]  /*1f7f0*/  MOV R2, R4 ;  /* 0x0000000400027202 */ /* 0x000fe40000000f00 */
[----:B------:R-:W-:Y:S05]  /*1f800*/  CALL.REL.NOINC `($__internal_64_$__cuda_sm70_shflsync_bfly_p) ;  /* 0x00000ef000007944 */ /* 0x000fea0003c00000 */
[----:B------:R-:W-:Y:S01]  /*1f810*/  MOV R3, R5 ;  /* 0x0000000500037202 */ /* 0x000fe20000000f00 */
[----:B------:R-:W-:Y:S05]  /*1f820*/  BRA `(.L_x_3385) ;  /* 0xffff9d5000007947 */ /* 0x000fea000383ffff */
.L_x_3319:
[----:B--234-:R-:W-:Y:S01]  /*1f830*/  IMAD.MOV.U32 R9, RZ, RZ, R13 ;  /* 0x000000ffff097224 */ /* 0x01cfe200078e000d */
[----:B------:R-:W-:Y:S01]  /*1f840*/  MOV R5, RZ ;  /* 0x000000ff00057202 */ /* 0x000fe20000000f00 */
[----:B------:R-:W-:Y:S01]  /*1f850*/  IMAD.MOV.U32 R3, RZ, RZ, 0x181f ;  /* 0x0000181fff037424 */ /* 0x000fe200078e00ff */
[----:B------:R-:W-:Y:S02]  /*1f860*/  MOV R2, 0x1f880 ;  /* 0x0001f88000027802 */ /* 0x000fe40000000f00 */
[----:B-1----:R-:W-:Y:S05]  /*1f870*/  CALL.REL.NOINC `($__internal_65_$__cuda_sm70_shflsync_idx_p) ;  /* 0x00000ed000007944 */ /* 0x002fea0003c00000 */
[----:B------:R-:W-:Y:S01]  /*1f880*/  MOV R10, R5 ;  /* 0x00000005000a7202 */ /* 0x000fe20000000f00 */
[----:B------:R-:W-:Y:S05]  /*1f890*/  BRA `(.L_x_3386) ;  /* 0xffffb87000007947 */ /* 0x000fea000383ffff */
.L_x_3320:
[----:B------:R-:W-:Y:S01]  /*1f8a0*/  IMAD.MOV.U32 R9, RZ, RZ, R14 ;  /* 0x000000ffff097224 */ /* 0x000fe200078e000e */
[----:B------:R-:W-:Y:S01]  /*1f8b0*/  MOV R5, RZ ;  /* 0x000000ff00057202 */ /* 0x000fe20000000f00 */
[----:B------:R-:W-:Y:S01]  /*1f8c0*/  IMAD.MOV.U32 R3, RZ, RZ, 0x181f ;  /* 0x0000181fff037424 */ /* 0x000fe200078e00ff */
[----:B------:R-:W-:-:S02]  /*1f8d0*/  MOV R2, 0x1f8f0 ;  /* 0x0001f8f000027802 */ /* 0x000fc40000000f00 */
[----:B-123--:R-:W-:Y:S05]  /*1f8e0*/  CALL.REL.NOINC `($__internal_65_$__cuda_sm70_shflsync_idx_p) ;  /* 0x00000e6000007944 */ /* 0x00efea0003c00000 */
[----:B------:R-:W-:Y:S01]  /*1f8f0*/  MOV R2, R5 ;  /* 0x0000000500027202 */ /* 0x000fe20000000f00 */
[----:B------:R-:W-:Y:S05]  /*1f900*/  BRA `(.L_x_3387) ;  /* 0xffffb82000007947 */ /* 0x000fea000383ffff */
.L_x_3323:
[----:B--2---:R-:W-:Y:S01]  /*1f910*/  IMAD.MOV.U32 R9, RZ, RZ, R13 ;  /* 0x000000ffff097224 */ /* 0x004fe200078e000d */
[----:B------:R-:W-:Y:S01]  /*1f920*/  MOV R5, 0x1 ;  /* 0x0000000100057802 */ /* 0x000fe20000000f00 */
[----:B------:R-:W-:Y:S01]  /*1f930*/  IMAD.MOV.U32 R3, RZ, RZ, 0x181f ;  /* 0x0000181fff037424 */ /* 0x000fe200078e00ff */
[----:B------:R-:W-:-:S02]  /*1f940*/  MOV R2, 0x1f960 ;  /* 0x0001f96000027802 */ /* 0x000fc40000000f00 */
[----:B-1-34-:R-:W-:Y:S05]  /*1f950*/  CALL.REL.NOINC `($__internal_65_$__cuda_sm70_shflsync_idx_p) ;  /* 0x00000df000007944 */ /* 0x01afea0003c00000 */
        /* <DEDUP_REMOVED lines=8> */
.L_x_3326:
[----:B--2---:R-:W-:Y:S01]  /*1f9e0*/  IMAD.MOV.U32 R9, RZ, RZ, R13 ;  /* 0x000000ffff097224 */ /* 0x004fe200078e000d */
[----:B------:R-:W-:Y:S01]  /*1f9f0*/  MOV R5, 0x2 ;  /* 0x0000000200057802 */ /* 0x000fe20000000f00 */
[----:B------:R-:W-:Y:S01]  /*1fa00*/  IMAD.MOV.U32 R3, RZ, RZ, 0x181f ;  /* 0x0000181fff037424 */ /* 0x000fe200078e00ff */
[----:B------:R-:W-:Y:S02]  /*1fa10*/  MOV R2, 0x1fa30 ;  /* 0x0001fa3000027802 */ /* 0x000fe40000000f00 */
[----:B-1-34-:R-:W-:Y:S05]  /*1fa20*/  CALL.REL.NOINC `($__internal_65_$__cuda_sm70_shflsync_idx_p) ;  /* 0x00000d2000007944 */ /* 0x01afea0003c00000 */
[----:B------:R-:W-:Y:S01]  /*1fa30*/  MOV R10, R5 ;  /* 0x00000005000a7202 */ /* 0x000fe20000000f00 */
[----:B------:R-:W-:Y:S05]  /*1fa40*/  BRA `(.L_x_3389) ;  /* 0xffffba3000007947 */ /* 0x000fea000383ffff */
.L_x_3327:
[----:B--2---:R-:W-:Y:S01]  /*1fa50*/  IMAD.MOV.U32 R9, RZ, RZ, R14 ;  /* 0x000000ffff097224 */ /* 0x004fe200078e000e */
[----:B------:R-:W-:Y:S01]  /*1fa60*/  MOV R5, 0x2 ;  /* 0x0000000200057802 */ /* 0x000fe20000000f00 */
[----:B------:R-:W-:Y:S01]  /*1fa70*/  IMAD.MOV.U32 R3, RZ, RZ, 0x181f ;  /* 0x0000181fff037424 */ /* 0x000fe200078e00ff */
[----:B------:R-:W-:Y:S02]  /*1fa80*/  MOV R2, 0x1faa0 ;  /* 0x0001faa000027802 */ /* 0x000fe40000000f00 */
[----:B-1-34-:R-:W-:Y:S05]  /*1fa90*/  CALL.REL.NOINC `($__internal_65_$__cuda_sm70_shflsync_idx_p) ;  /* 0x00000cb000007944 */ /* 0x01afea0003c00000 */
[----:B------:R-:W-:Y:S01]  /*1faa0*/  MOV R2, R5 ;  /* 0x0000000500027202 */ /* 0x000fe20000000f00 */
[----:B------:R-:W-:Y:S05]  /*1fab0*/  BRA `(.L_x_3390) ;  /* 0xffffb9e000007947 */ /* 0x000fea000383ffff */
.L_x_3330:
[----:B---3--:R-:W-:Y:S01]  /*1fac0*/  IMAD.MOV.U32 R9, RZ, RZ, R13 ;  /* 0x000000ffff097224 */ /* 0x008fe200078e000d */
[----:B------:R-:W-:Y:S01]  /*1fad0*/  MOV R5, 0x3 ;  /* 0x0000000300057802 */ /* 0x000fe20000000f00 */
[----:B------:R-:W-:Y:S01]  /*1fae0*/  IMAD.MOV.U32 R3, RZ, RZ, 0x181f ;  /* 0x0000181fff037424 */ /* 0x000fe200078e00ff */
[----:B----4-:R-:W-:-:S02]  /*1faf0*/  MOV R2, 0x1fb10 ;  /* 0x0001fb1000027802 */ /* 0x010fc40000000f00 */
[----:B-12---:R-:W-:Y:S05]  /*1fb00*/  CALL.REL.NOINC `($__internal_65_$__cuda_sm70_shflsync_idx_p) ;  /* 0x00000c4000007944 */ /* 0x006fea0003c00000 */
        /* <DEDUP_REMOVED lines=8> */
.L_x_3332:
[----:B------:R-:W-:Y:S01]  /*1fb90*/  IMAD.MOV.U32 R9, RZ, RZ, R16 ;  /* 0x000000ffff097224 */ /* 0x000fe200078e0010 */
[----:B------:R-:W-:Y:S01]  /*1fba0*/  MOV R5, RZ ;  /* 0x000000ff00057202 */ /* 0x000fe20000000f00 */
[----:B------:R-:W-:Y:S01]  /*1fbb0*/  IMAD.MOV.U32 R3, RZ, RZ, 0x1c1f ;  /* 0x00001c1fff037424 */ /* 0x000fe200078e00ff */
[----:B------:R-:W-:Y:S02]  /*1fbc0*/  MOV R2, 0x1fbe0 ;  /* 0x0001fbe000027802 */ /* 0x000fe40000000f00 */
[----:B------:R-:W-:Y:S05]  /*1fbd0*/  CALL.REL.NOINC `($__internal_65_$__cuda_sm70_shflsync_idx_p) ;  /* 0x00000b7000007944 */ /* 0x000fea0003c00000 */
[----:B------:R-:W-:Y:S01]  /*1fbe0*/  MOV R4, R5 ;  /* 0x0000000500047202 */ /* 0x000fe20000000f00 */
[----:B------:R-:W-:Y:S05]  /*1fbf0*/  BRA `(.L_x_3392) ;  /* 0xffffbd8000007947 */ /* 0x000fea000383ffff */
.L_x_3333:
[----:B------:R-:W-:Y:S01]  /*1fc00*/  IMAD.MOV.U32 R9, RZ, RZ, R17 ;  /* 0x000000ffff097224 */ /* 0x000fe200078e0011 */
[----:B------:R-:W-:Y:S01]  /*1fc10*/  MOV R5, RZ ;  /* 0x000000ff00057202 */ /* 0x000fe20000000f00 */
[----:B------:R-:W-:Y:S01]  /*1fc20*/  IMAD.MOV.U32 R3, RZ, RZ, 0x1c1f ;  /* 0x00001c1fff037424 */ /* 0x000fe200078e00ff */
[----:B------:R-:W-:Y:S02]  /*1fc30*/  MOV R2, 0x1fc50 ;  /* 0x0001fc5000027802 */ /* 0x000fe40000000f00 */
[----:B-12---:R-:W-:Y:S05]  /*1fc40*/  CALL.REL.NOINC `($__internal_65_$__cuda_sm70_shflsync_idx_p) ;  /* 0x00000b0000007944 */ /* 0x006fea0003c00000 */
[----:B------:R-:W-:Y:S01]  /*1fc50*/  MOV R0, R5 ;  /* 0x0000000500007202 */ /* 0x000fe20000000f00 */
[----:B------:R-:W-:Y:S05]  /*1fc60*/  BRA `(.L_x_3393) ;  /* 0xffffbd3000007947 */ /* 0x000fea000383ffff */
.L_x_3336:
[----:B----4-:R-:W-:Y:S01]  /*1fc70*/  IMAD.MOV.U32 R9, RZ, RZ, R16 ;  /* 0x000000ffff097224 */ /* 0x010fe200078e0010 */
[----:B------:R-:W-:Y:S01]  /*1fc80*/  MOV R5, 0x1 ;  /* 0x0000000100057802 */ /* 0x000fe20000000f00 */
[----:B------:R-:W-:Y:S01]  /*1fc90*/  IMAD.MOV.U32 R3, RZ, RZ, 0x1c1f ;  /* 0x00001c1fff037424 */ /* 0x000fe200078e00ff */
[----:B------:R-:W-:-:S02]  /*1fca0*/  MOV R2, 0x1fcc0 ;  /* 0x0001fcc000027802 */ /* 0x000fc40000000f00 */
[----:B-123--:R-:W-:Y:S05]  /*1fcb0*/  CALL.REL.NOINC `($__internal_65_$__cuda_sm70_shflsync_idx_p) ;  /* 0x00000a9000007944 */ /* 0x00efea0003c00000 */
        /* <DEDUP_REMOVED lines=8> */
.L_x_3340:
[----:B------:R-:W-:Y:S01]  /*1fd40*/  IMAD.MOV.U32 R9, RZ, RZ, R11 ;  /* 0x000000ffff097224 */ /* 0x000fe200078e000b */
[----:B------:R-:W-:Y:S01]  /*1fd50*/  MOV R5, RZ ;  /* 0x000000ff00057202 */ /* 0x000fe20000000f00 */
[----:B------:R-:W-:Y:S01]  /*1fd60*/  IMAD.MOV.U32 R3, RZ, RZ, 0x181f ;  /* 0x0000181fff037424 */ /* 0x000fe200078e00ff */
[----:B------:R-:W-:Y:S02]  /*1fd70*/  MOV R2, 0x1fd90 ;  /* 0x0001fd9000027802 */ /* 0x000fe40000000f00 */
[----:B------:R-:W-:Y:S05]  /*1fd80*/  CALL.REL.NOINC `($__internal_65_$__cuda_sm70_shflsync_idx_p) ;  /* 0x000009c000007944 */ /* 0x000fea0003c00000 */
[----:B------:R-:W-:Y:S01]  /*1fd90*/  MOV R10, R5 ;  /* 0x00000005000a7202 */ /* 0x000fe20000000f00 */
[----:B------:R-:W-:Y:S05]  /*1fda0*/  BRA `(.L_x_3395) ;  /* 0xffffdb8000007947 */ /* 0x000fea000383ffff */
.L_x_3341:
[----:B------:R-:W-:Y:S01]  /*1fdb0*/  IMAD.MOV.U32 R9, RZ, RZ, R14 ;  /* 0x000000ffff097224 */ /* 0x000fe200078e000e */
[----:B------:R-:W-:Y:S01]  /*1fdc0*/  MOV R5, RZ ;  /* 0x000000ff00057202 */ /* 0x000fe20000000f00 */
[----:B------:R-:W-:Y:S01]  /*1fdd0*/  IMAD.MOV.U32 R3, RZ, RZ, 0x181f ;  /* 0x0000181fff037424 */ /* 0x000fe200078e00ff */
[----:B------:R-:W-:Y:S02]  /*1fde0*/  MOV R2, 0x1fe00 ;  /* 0x0001fe0000027802 */ /* 0x000fe40000000f00 */
[----:B-12---:R-:W-:Y:S05]  /*1fdf0*/  CALL.REL.NOINC `($__internal_65_$__cuda_sm70_shflsync_idx_p) ;  /* 0x0000095000007944 */ /* 0x006fea0003c00000 */
[----:B------:R-:W-:Y:S01]  /*1fe00*/  MOV R2, R5 ;  /* 0x0000000500027202 */ /* 0x000fe20000000f00 */
[----:B------:R-:W-:Y:S05]  /*1fe10*/  BRA `(.L_x_3396) ;  /* 0xffffdb3000007947 */ /* 0x000fea000383ffff */
.L_x_3344:
[----:B--2---:R-:W-:Y:S01]  /*1fe20*/  IMAD.MOV.U32 R9, RZ, RZ, R11 ;  /* 0x000000ffff097224 */ /* 0x004fe200078e000b */
[----:B------:R-:W-:Y:S01]  /*1fe30*/  MOV R5, 0x1 ;  /* 0x0000000100057802 */ /* 0x000fe20000000f00 */
[----:B------:R-:W-:Y:S01]  /*1fe40*/  IMAD.MOV.U32 R3, RZ, RZ, 0x181f ;  /* 0x0000181fff037424 */ /* 0x000fe200078e00ff */
[----:B----4-:R-:W-:-:S02]  /*1fe50*/  MOV R2, 0x1fe70 ;  /* 0x0001fe7000027802 */ /* 0x010fc40000000f00 */
[----:B-1-3--:R-:W-:Y:S05]  /*1fe60*/  CALL.REL.NOINC `($__internal_65_$__cuda_sm70_shflsync_idx_p) ;  /* 0x000008e000007944 */ /* 0x00afea0003c00000 */
        /* <DEDUP_REMOVED lines=8> */
.L_x_3347:
[----:B-1----:R-:W-:Y:S01]  /*1fef0*/  IMAD.MOV.U32 R9, RZ, RZ, R11 ;  /* 0x000000ffff097224 */ /* 0x002fe200078e000b */
[----:B------:R-:W-:Y:S01]  /*1ff00*/  MOV R5, 0x2 ;  /* 0x0000000200057802 */ /* 0x000fe20000000f00 */
[----:B------:R-:W-:Y:S01]  /*1ff10*/  IMAD.MOV.U32 R3, RZ, RZ, 0x181f ;  /* 0x0000181fff037424 */ /* 0x000fe200078e00ff */
[----:B----4-:R-:W-:Y:S02]  /*1ff20*/  MOV R2, 0x1ff40 ;  /* 0x0001ff4000027802 */ /* 0x010fe40000000f00 */
[----:B--23--:R-:W-:Y:S05]  /*1ff30*/  CALL.REL.NOINC `($__internal_65_$__cuda_sm70_shflsync_idx_p) ;  /* 0x0000081000007944 */ /* 0x00cfea0003c00000 */
[----:B------:R-:W-:Y:S01]  /*1ff40*/  MOV R10, R5 ;  /* 0x00000005000a7202 */ /* 0x000fe20000000f00 */
[----:B------:R-:W-:Y:S05]  /*1ff50*/  BRA `(.L_x_3398) ;  /* 0xffffdd5000007947 */ /* 0x000fea000383ffff */
.L_x_3348:
[----:B------:R-:W-:Y:S01]  /*1ff60*/  IMAD.MOV.U32 R9, RZ, RZ, R14 ;  /* 0x000000ffff097224 */ /* 0x000fe200078e000e */
[----:B------:R-:W-:Y:S01]  /*1ff70*/  MOV R5, 0x2 ;  /* 0x0000000200057802 */ /* 0x000fe20000000f00 */
[----:B------:R-:W-:Y:S01]  /*1ff80*/  IMAD.MOV.U32 R3, RZ, RZ, 0x181f ;  /* 0x0000181fff037424 */ /* 0x000fe200078e00ff */
[----:B----4-:R-:W-:Y:S02]  /*1ff90*/  MOV R2, 0x1ffb0 ;  /* 0x0001ffb000027802 */ /* 0x010fe40000000f00 */
[----:B-123--:R-:W-:Y:S05]  /*1ffa0*/  CALL.REL.NOINC `($__internal_65_$__cuda_sm70_shflsync_idx_p) ;  /* 0x000007a000007944 */ /* 0x00efea0003c00000 */
[----:B------:R-:W-:Y:S01]  /*1ffb0*/  MOV R2, R5 ;  /* 0x0000000500027202 */ /* 0x000fe20000000f00 */
[----:B------:R-:W-:Y:S05]  /*1ffc0*/  BRA `(.L_x_3399) ;  /* 0xffffdd0000007947 */ /* 0x000fea000383ffff */
.L_x_3351:
[----:B-1----:R-:W-:Y:S01]  /*1ffd0*/  IMAD.MOV.U32 R9, RZ, RZ, R11 ;  /* 0x000000ffff097224 */ /* 0x002fe200078e000b */
[----:B------:R-:W-:Y:S01]  /*1ffe0*/  MOV R5, 0x3 ;  /* 0x0000000300057802 */ /* 0x000fe20000000f00 */
[----:B------:R-:W-:Y:S01]  /*1fff0*/  IMAD.MOV.U32 R3, RZ, RZ, 0x181f ;  /* 0x0000181fff037424 */ /* 0x000fe200078e00ff */
[----:B------:R-:W-:-:S02]  /*20000*/  MOV R2, 0x20020 ;  /* 0x0002002000027802 */ /* 0x000fc40000000f00 */
[----:B--234-:R-:W-:Y:S05]  /*20010*/  CALL.REL.NOINC `($__internal_65_$__cuda_sm70_shflsync_idx_p) ;  /* 0x0000073000007944 */ /* 0x01cfea0003c00000 */
        /* <DEDUP_REMOVED lines=8> */
.L_x_3353:
[----:B------:R-:W-:Y:S01]  /*200a0*/  IMAD.MOV.U32 R9, RZ, RZ, R110 ;  /* 0x000000ffff097224 */ /* 0x000fe200078e006e */
[----:B------:R-:W-:Y:S01]  /*200b0*/  MOV R5, RZ ;  /* 0x000000ff00057202 */ /* 0x000fe20000000f00 */
[----:B------:R-:W-:Y:S01]  /*200c0*/  IMAD.MOV.U32 R3, RZ, RZ, 0x1f ;  /* 0x0000001fff037424 */ /* 0x000fe200078e00ff */
[----:B------:R-:W-:Y:S02]  /*200d0*/  MOV R2, 0x200f0 ;  /* 0x000200f000027802 */ /* 0x000fe40000000f00 */
[----:B-1----:R-:W-:Y:S05]  /*200e0*/  CALL.REL.NOINC `($__internal_65_$__cuda_sm70_shflsync_idx_p) ;  /* 0x0000066000007944 */ /* 0x002fea0003c00000 */
[----:B------:R-:W-:Y:S01]  /*200f0*/  MOV R10, R5 ;  /* 0x00000005000a7202 */ /* 0x000fe20000000f00 */
[----:B------:R-:W-:Y:S05]  /*20100*/  BRA `(.L_x_3401) ;  /* 0xffffdf5000007947 */ /* 0x000fea000383ffff */
.L_x_3354:
[----:B------:R-:W-:Y:S01]  /*20110*/  IMAD.MOV.U32 R9, RZ, RZ, R110 ;  /* 0x000000ffff097224 */ /* 0x000fe200078e006e */
[----:B------:R-:W-:Y:S01]  /*20120*/  MOV R5, 0x1 ;  /* 0x0000000100057802 */ /* 0x000fe20000000f00 */
[----:B------:R-:W-:Y:S01]  /*20130*/  IMAD.MOV.U32 R3, RZ, RZ, 0x1f ;  /* 0x0000001fff037424 */ /* 0x000fe200078e00ff */
[----:B------:R-:W-:Y:S02]  /*20140*/  MOV R2, 0x20160 ;  /* 0x0002016000027802 */ /* 0x000fe40000000f00 */
[----:B-123--:R-:W-:Y:S05]  /*20150*/  CALL.REL.NOINC `($__internal_65_$__cuda_sm70_shflsync_idx_p) ;  /* 0x000005f000007944 */ /* 0x00efea0003c00000 */
[----:B------:R-:W-:Y:S01]  /*20160*/  MOV R8, R5 ;  /* 0x0000000500087202 */ /* 0x000fe20000000f00 */
[----:B------:R-:W-:Y:S05]  /*20170*/  BRA `(.L_x_3402) ;  /* 0xffffdf0000007947 */ /* 0x000fea000383ffff */
.L_x_3355:
[----:B------:R-:W-:Y:S02]  /*20180*/  MOV R2, 0x1 ;  /* 0x0000000100027802 */ /* 0x000fe40000000f00 */
[----:B------:R-:W-:-:S02]  /*20190*/  MOV R3, 0x201b0 ;  /* 0x000201b000037802 */ /* 0x000fc40000000f00 */
[----:B--234-:R-:W-:Y:S05]  /*201a0*/  CALL.REL.NOINC `($__internal_66_$__cuda_sm70_shflsync_up_p) ;  /* 0x000005f000007944 */ /* 0x01cfea0003c00000 */
[----:B------:R-:W-:Y:S05]  /*201b0*/  BRA `(.L_x_3403) ;  /* 0xffffdfe000007947 */ /* 0x000fea000383ffff */
.L_x_3356:
[----:B------:R-:W-:Y:S02]  /*201c0*/  MOV R2, 0x2 ;  /* 0x0000000200027802 */ /* 0x000fe40000000f00 */
[----:B------:R-:W-:-:S02]  /*201d0*/  MOV R3, 0x201f0 ;  /* 0x000201f000037802 */ /* 0x000fc40000000f00 */
[----:B--23--:R-:W-:Y:S05]  /*201e0*/  CALL.REL.NOINC `($__internal_66_$__cuda_sm70_shflsync_up_p) ;  /* 0x000005b000007944 */ /* 0x00cfea0003c00000 */
[----:B------:R-:W-:Y:S01]  /*201f0*/  SEL R3, R4, RZ, P1 ;  /* 0x000000ff04037207 */ /* 0x000fe20000800000 */
[----:B------:R-:W-:-:S04]  /*20200*/  IMAD.MOV.U32 R2, RZ, RZ, 0x4 ;  /* 0x00000004ff027424 */ /* 0x000fc800078e00ff */
[----:B------:R-:W-:Y:S01]  /*20210*/  IMAD.IADD R0, R0, 0x1, R3 ;  /* 0x0000000100007824 */ /* 0x000fe200078e0203 */
[----:B------:R-:W-:Y:S02]  /*20220*/  MOV R3, 0x20240 ;  /* 0x0002024000037802 */ /* 0x000fe40000000f00 */
        /* <DEDUP_REMOVED lines=20> */
.L_x_3360:
[----:B------:R-:W-:Y:S02]  /*20370*/  MOV R2, 0x1 ;  /* 0x0000000100027802 */ /* 0x000fe40000000f00 */
[----:B------:R-:W-:Y:S02]  /*20380*/  MOV R3, 0x203a0 ;  /* 0x000203a000037802 */ /* 0x000fe40000000f00 */
[----:B------:R-:W-:Y:S05]  /*20390*/  CALL.REL.NOINC `($__internal_66_$__cuda_sm70_shflsync_up_p) ;  /* 0x0000040000007944 */ /* 0x000fea0003c00000 */
[----:B------:R-:W-:Y:S01]  /*203a0*/  MOV R2, R4 ;  /* 0x0000000400027202 */ /* 0x000fe20000000f00 */
[----:B------:R-:W-:Y:S05]  /*203b0*/  BRA `(.L_x_3405) ;  /* 0xffffe03000007947 */ /* 0x000fea000383ffff */
.L_x_3361:
[----:B------:R-:W-:Y:S02]  /*203c0*/  MOV R2, 0x2 ;  /* 0x0000000200027802 */ /* 0x000fe40000000f00 */
        /* <DEDUP_REMOVED lines=26> */
.L_x_3363:
[----:B------:R-:W-:Y:S02]  /*20570*/  SEL R0, RZ, 0x1, P0 ;  /* 0x00000001ff007807 */ /* 0x000fe40000000000 */
[----:B------:R-:W-:Y:S02]  /*20580*/  MOV R2, 0x205a0 ;  /* 0x000205a000027802 */ /* 0x000fe40000000f00 */
[----:B-1----:R-:W-:Y:S05]  /*20590*/  CALL.REL.NOINC `($__internal_67_$__cuda_sm70_votesync_ballot) ;  /* 0x0000027000007944 */ /* 0x002fea0003c00000 */
[----:B------:R-:W-:Y:S01]  /*205a0*/  MOV R11, R0 ;  /* 0x00000000000b7202 */ /* 0x000fe20000000f00 */
[----:B------:R-:W-:Y:S05]  /*205b0*/  BRA `(.L_x_3407) ;  /* 0xffffdfc000007947 */ /* 0x000fea000383ffff */
.L_x_3364:
[----:B------:R-:W-:Y:S01]  /*205c0*/  IMAD.MOV.U32 R9, RZ, RZ, R6 ;  /* 0x000000ffff097224 */ /* 0x000fe200078e0006 */
[----:B------:R-:W-:Y:S01]  /*205d0*/  MOV R5, R0 ;  /* 0x0000000000057202 */ /* 0x000fe20000000f00 */
[----:B------:R-:W-:Y:S01]  /*205e0*/  IMAD.MOV.U32 R3, RZ, RZ, 0x1f ;  /* 0x0000001fff037424 */ /* 0x000fe200078e00ff */
[----:B------:R-:W-:Y:S02]  /*205f0*/  MOV R2, 0x20610 ;  /* 0x0002061000027802 */ /* 0x000fe40000000f00 */
[----:B-1----:R-:W-:Y:S05]  /*20600*/  CALL.REL.NOINC `($__internal_65_$__cuda_sm70_shflsync_idx_p) ;  /* 0x0000014000007944 */ /* 0x002fea0003c00000 */
[----:B------:R-:W-:Y:S01]  /*20610*/  IMAD.MOV.U32 R8, RZ, RZ, R5 ;  /* 0x000000ffff087224 */ /* 0x000fe200078e0005 */
[----:B------:R-:W-:Y:S01]  /*20620*/  MOV R5, R0 ;  /* 0x0000000000057202 */ /* 0x000fe20000000f00 */
[----:B------:R-:W-:Y:S01]  /*20630*/  IMAD.MOV.U32 R9, RZ, RZ, R7 ;  /* 0x000000ffff097224 */ /* 0x000fe200078e0007 */
[----:B------:R-:W-:-:S02]  /*20640*/  MOV R3, 0x1f ;  /* 0x0000001f00037802 */ /* 0x000fc40000000f00 */
[----:B------:R-:W-:Y:S02]  /*20650*/  MOV R2, 0x20670 ;  /* 0x0002067000027802 */ /* 0x000fe40000000f00 */
[----:B------:R-:W-:Y:S05]  /*20660*/  CALL.REL.NOINC `($__internal_65_$__cuda_sm70_shflsync_idx_p) ;  /* 0x000000e000007944 */ /* 0x000fea0003c00000 */
[----:B------:R-:W-:Y:S01]  /*20670*/  MOV R7, R5 ;  /* 0x0000000500077202 */ /* 0x000fe20000000f00 */
[----:B------:R-:W-:Y:S05]  /*20680*/  BRA `(.L_x_3408) ;  /* 0xffffdf4000007947 */ /* 0x000fea000383ffff */
.L_x_3367:
[----:B------:R-:W-:Y:S01]  /*20690*/  IMAD.MOV.U32 R9, RZ, RZ, R4 ;  /* 0x000000ffff097224 */ /* 0x000fe200078e0004 */
[----:B------:R-:W-:Y:S01]  /*206a0*/  MOV R5, R0 ;  /* 0x0000000000057202 */ /* 0x000fe20000000f00 */
[----:B------:R-:W-:Y:S01]  /*206b0*/  IMAD.MOV.U32 R3, RZ, RZ, 0x1f ;  /* 0x0000001fff037424 */ /* 0x000fe200078e00ff */
[----:B------:R-:W-:Y:S02]  /*206c0*/  MOV R2, 0x206e0 ;  /* 0x000206e000027802 */ /* 0x000fe40000000f00 */
[----:B-1-34-:R-:W-:Y:S05]  /*206d0*/  CALL.REL.NOINC `($__internal_65_$__cuda_sm70_shflsync_idx_p) ;  /* 0x0000007000007944 */ /* 0x01afea0003c00000 */
[----:B------:R-:W-:Y:S01]  /*206e0*/  MOV R13, R5 ;  /* 0x00000005000d7202 */ /* 0x000fe20000000f00 */
[----:B------:R-:W-:Y:S05]  /*206f0*/  BRA `(.L_x_3366) ;  /* 0xffffdf3000007947 */ /* 0x000fea000383ffff */
        .weak           $__internal_64_$__cuda_sm70_shflsync_bfly_p
        .type           $__internal_64_$__cuda_sm70_shflsync_bfly_p,@function
        .size           $__internal_64_$__cuda_sm70_shflsync_bfly_p,($__internal_65_$__cuda_sm70_shflsync_idx_p - $__internal_64_$__cuda_sm70_shflsync_bfly_p)
$__internal_64_$__cuda_sm70_shflsync_bfly_p:
[----:B------:R-:W-:Y:S04]  /*20700*/  WARPSYNC R6 ;  /* 0x0000000600007348 */ /* 0x000fe80003800000 */
[----:B------:R1:W2:Y:S02]  /*20710*/  SHFL.BFLY PT, R5, R2, R5, R7 ;  /* 0x0c00000502057389 */ /* 0x0002a400000e0007 */
[----:B-1----:R-:W-:-:S02]  /*20720*/  MOV R2, R3 ;  /* 0x0000000300027202 */ /* 0x002fc40000000f00 */
[----:B------:R-:W-:-:S04]  /*20730*/  MOV R3, 0x0 ;  /* 0x0000000000037802 */ /* 0x000fc80000000f00 */
[----:B--2---:R-:W-:Y:S05]  /*20740*/  RET.REL.NODEC R2 `(_ZN7cutlass13device_kernelIN5flash19enable_sm80_to_sm89INS1_16FlashAttnFwdSm80INS1_25CollectiveMainloopFwdSm80ILi8ELi1ELb0EN4cute5tupleIJNS5_1CILi128EEENS7_ILi32EEENS7_ILi256EEEEEELi256ENS_10bfloat16_tEfNS_4arch4Sm80ELb0ELb1ELb0ELb1ELb0ELb1ELb1ELb1EEENS1_21CollectiveEpilogueFwdINS6_IJS8_SA_S9_EEENS6_IJNS7_ILi1EEESI_SI_EEESC_SE_Li256ELb1ELb1ELb1ELb0EEENS1_36VarlenDynamicPersistentTileSchedulerILi128ELi32ELi256ELi256ELb1ELb1ELb0ELb1ELb0ELb1EEEEEEEEEvNT_6ParamsE) ;  /* 0xfffdf8b002007950 */ /* 0x004fea0003c3ffff */
        .weak           $__internal_65_$__cuda_sm70_shflsync_idx_p
        .type           $__internal_65_$__cuda_sm70_shflsync_idx_p,@function
        .size           $__internal_65_$__cuda_sm70_shflsync_idx_p,($__internal_66_$__cuda_sm70_shflsync_up_p - $__internal_65_$__cuda_sm70_shflsync_idx_p)
$__internal_65_$__cuda_sm70_shflsync_idx_p:
[----:B------:R-:W-:-:S04]  /*20750*/  MOV R119, 0xffffffff ;  /* 0xffffffff00777802 */ /* 0x000fc80000000f00 */
[----:B------:R-:W-:Y:S04]  /*20760*/  WARPSYNC R119 ;  /* 0x0000007700007348 */ /* 0x000fe80003800000 */
[----:B------:R1:W2:Y:S02]  /*20770*/  SHFL.IDX PT, R5, R9, R5, R3 ;  /* 0x0000000509057389 */ /* 0x0002a400000e0003 */
[----:B-1----:R-:W-:-:S04]  /*20780*/  MOV R3, 0x0 ;  /* 0x0000000000037802 */ /* 0x002fc80000000f00 */
[----:B--2---:R-:W-:Y:S05]  /*20790*/  RET.REL.NODEC R2 `(_ZN7cutlass13device_kernelIN5flash19enable_sm80_to_sm89INS1_16FlashAttnFwdSm80INS1_25CollectiveMainloopFwdSm80ILi8ELi1ELb0EN4cute5tupleIJNS5_1CILi128EEENS7_ILi32EEENS7_ILi256EEEEEELi256ENS_10bfloat16_tEfNS_4arch4Sm80ELb0ELb1ELb0ELb1ELb0ELb1ELb1ELb1EEENS1_21CollectiveEpilogueFwdINS6_IJS8_SA_S9_EEENS6_IJNS7_ILi1EEESI_SI_EEESC_SE_Li256ELb1ELb1ELb1ELb0EEENS1_36VarlenDynamicPersistentTileSchedulerILi128ELi32ELi256ELi256ELb1ELb1ELb0ELb1ELb0ELb1EEEEEEEEEvNT_6ParamsE) ;  /* 0xfffdf86002007950 */ /* 0x004fea0003c3ffff */
        .weak           $__internal_66_$__cuda_sm70_shflsync_up_p
        .type           $__internal_66_$__cuda_sm70_shflsync_up_p,@function
        .size           $__internal_66_$__cuda_sm70_shflsync_up_p,($__internal_67_$__cuda_sm70_votesync_ballot - $__internal_66_$__cuda_sm70_shflsync_up_p)
$__internal_66_$__cuda_sm70_shflsync_up_p:
[----:B------:R-:W-:Y:S02]  /*207a0*/  IMAD.MOV.U32 R4, RZ, RZ, RZ ;  /* 0x000000ffff047224 */ /* 0x000fe400078e00ff */
[----:B------:R-:W-:-:S04]  /*207b0*/  IMAD.MOV.U32 R9, RZ, RZ, -0x1 ;  /* 0xffffffffff097424 */ /* 0x000fc800078e00ff */
[----:B------:R-:W-:Y:S04]  /*207c0*/  WARPSYNC R9 ;  /* 0x0000000900007348 */ /* 0x000fe80003800000 */
[----:B------:R1:W2:Y:S02]  /*207d0*/  SHFL.UP PT, R4, R0, R2, R4 ;  /* 0x0400000200047389 */ /* 0x0002a400000e0004 */
[----:B-1----:R-:W-:Y:S02]  /*207e0*/  MOV R2, R3 ;  /* 0x0000000300027202 */ /* 0x002fe40000000f00 */
[----:B------:R-:W-:-:S04]  /*207f0*/  MOV R3, 0x0 ;  /* 0x0000000000037802 */ /* 0x000fc80000000f00 */
[----:B--2---:R-:W-:Y:S05]  /*20800*/  RET.REL.NODEC R2 `(_ZN7cutlass13device_kernelIN5flash19enable_sm80_to_sm89INS1_16FlashAttnFwdSm80INS1_25CollectiveMainloopFwdSm80ILi8ELi1ELb0EN4cute5tupleIJNS5_1CILi128EEENS7_ILi32EEENS7_ILi256EEEEEELi256ENS_10bfloat16_tEfNS_4arch4Sm80ELb0ELb1ELb0ELb1ELb0ELb1ELb1ELb1EEENS1_21CollectiveEpilogueFwdINS6_IJS8_SA_S9_EEENS6_IJNS7_ILi1EEESI_SI_EEESC_SE_Li256ELb1ELb1ELb1ELb0EEENS1_36VarlenDynamicPersistentTileSchedulerILi128ELi32ELi256ELi256ELb1ELb1ELb0ELb1ELb0ELb1EEEEEEEEEvNT_6ParamsE) ;  /* 0xfffdf7f002007950 */ /* 0x004fea0003c3ffff */
        .weak           $__internal_67_$__cuda_sm70_votesync_ballot
        .type           $__internal_67_$__cuda_sm70_votesync_ballot,@function
        .size           $__internal_67_$__cuda_sm70_votesync_ballot,(.L_x_5256 - $__internal_67_$__cuda_sm70_votesync_ballot)
$__internal_67_$__cuda_sm70_votesync_ballot:
[----:B------:R-:W-:Y:S01]  /*20810*/  ISETP.NE.U32.AND P0, PT, R0, 0x1, PT ;  /* 0x000000010000780c */ /* 0x000fe20003f05070 */
[----:B------:R-:W-:-:S04]  /*20820*/  IMAD.MOV.U32 R3, RZ, RZ, -0x1 ;  /* 0xffffffffff037424 */ /* 0x000fc800078e00ff */
[----:B------:R-:W-:Y:S08]  /*20830*/  WARPSYNC R3 ;  /* 0x0000000300007348 */ /* 0x000ff00003800000 */
[----:B------:R-:W-:-:S04]  /*20840*/  VOTE.ANY R0, PT, !P0 ;  /* 0x0000000000007806 */ /* 0x000fc800040e0100 */
[----:B------:R-:W-:Y:S01]  /*20850*/  LOP3.LUT R0, R0, R3, RZ, 0xc0, !PT ;  /* 0x0000000300007212 */ /* 0x000fe200078ec0ff */
[----:B------:R-:W-:-:S04]  /*20860*/  IMAD.MOV.U32 R3, RZ, RZ, 0x0 ;  /* 0x00000000ff037424 */ /* 0x000fc800078e00ff */
[----:B------:R-:W-:Y:S05]  /*20870*/  RET.REL.NODEC R2 `(_ZN7cutlass13device_kernelIN5flash19enable_sm80_to_sm89INS1_16FlashAttnFwdSm80INS1_25CollectiveMainloopFwdSm80ILi8ELi1ELb0EN4cute5tupleIJNS5_1CILi128EEENS7_ILi32EEENS7_ILi256EEEEEELi256ENS_10bfloat16_tEfNS_4arch4Sm80ELb0ELb1ELb0ELb1ELb0ELb1ELb1ELb1EEENS1_21CollectiveEpilogueFwdINS6_IJS8_SA_S9_EEENS6_IJNS7_ILi1EEESI_SI_EEESC_SE_Li256ELb1ELb1ELb1ELb0EEENS1_36VarlenDynamicPersistentTileSchedulerILi128ELi32ELi256ELi256ELb1ELb1ELb0ELb1ELb0ELb1EEEEEEEEEvNT_6ParamsE) ;  /* 0xfffdf78002007950 */ /* 0x000fea0003c3ffff */
.L_x_3409:
        /* <DEDUP_REMOVED lines=16> */
.L_x_5256:


//--------------------- .text._ZN7cutlass13device_kernelIN5flash19enable_sm80_to_sm89INS1_16FlashAttnFwdSm80INS1_25CollectiveMainloopFwdSm80ILi8ELi1ELb1EN4cute5tupleIJNS5_1CILi128EEENS7_ILi64EEENS7_ILi256EEEEEELi256ENS_10bfloat16_tEfNS_4arch4Sm80ELb1ELb0ELb0ELb0ELb0ELb0ELb1ELb1EEENS1_21CollectiveEpilogueFwdINS6_IJS8_SA_S9_EEENS6_IJNS7_ILi1EEESI_SI_EEESC_SE_Li256ELb0ELb1ELb1ELb0EEENS1_30DynamicPersistentTileSchedulerILi256ELi256ELb1ELb1ELb0EEEEEEEEEvNT_6ParamsE --------------------------
	.section	.text._ZN7cutlass13device_kernelIN5flash19enable_sm80_to_sm89INS1_16FlashAttnFwdSm80INS1_25CollectiveMainloopFwdSm80ILi8ELi1ELb1EN4cute5tupleIJNS5_1CILi128EEENS7_ILi64EEENS7_ILi256EEEEEELi256ENS_10bfloat16_tEfNS_4arch4Sm80ELb1ELb0ELb0ELb0ELb0ELb0ELb1ELb1EEENS1_21CollectiveEpilogueFwdINS6_IJS8_SA_S9_EEENS6_IJNS7_ILi1EEESI_SI_EEESC_SE_Li256ELb0ELb1ELb1ELb0EEENS1_30DynamicPersistentTileSchedulerILi256ELi256ELb1ELb1ELb0EEEEEEEEEvNT_6ParamsE,"ax",@progbits
	.sectioninfo	@"SHI_REGISTERS=255"
	.align	128
.text._ZN7cutlass13device_kernelIN5flash19enable_sm80_to_sm89INS1_16FlashAttnFwdSm80INS1_25CollectiveMainloopFwdSm80ILi8ELi1ELb1EN4cute5tupleIJNS5_1CILi128EEENS7_ILi64EEENS7_ILi256EEEEEELi256ENS_10bfloat16_tEfNS_4arch4Sm80ELb1ELb0ELb0ELb0ELb0ELb0ELb1ELb1EEENS1_21CollectiveEpilogueFwdINS6_IJS8_SA_S9_EEENS6_IJNS7_ILi1EEESI_SI_EEESC_SE_Li256ELb0ELb1ELb1ELb0EEENS1_30DynamicPersistentTileSchedulerILi256ELi256ELb1ELb1ELb0EEEEEEEEEvNT_6ParamsE:
        .type           _ZN7cutlass13device_kernelIN5flash19enable_sm80_to_sm89INS1_16FlashAttnFwdSm80INS1_25CollectiveMainloopFwdSm80ILi8ELi1ELb1EN4cute5tupleIJNS5_1CILi128EEENS7_ILi64EEENS7_ILi256EEEEEELi256ENS_10bfloat16_tEfNS_4arch4Sm80ELb1ELb0ELb0ELb0ELb0ELb0ELb1ELb1EEENS1_21CollectiveEpilogueFwdINS6_IJS8_SA_S9_EEENS6_IJNS7_ILi1EEESI_SI_EEESC_SE_Li256ELb0ELb1ELb1ELb0EEENS1_30DynamicPersistentTileSchedulerILi256ELi256ELb1ELb1ELb0EEEEEEEEEvNT_6ParamsE,@function
        .size           _ZN7cutlass13device_kernelIN5flash19enable_sm80_to_sm89INS1_16FlashAttnFwdSm80INS1_25CollectiveMainloopFwdSm80ILi8ELi1ELb1EN4cute5tupleIJNS5_1CILi128EEENS7_ILi64EEENS7_ILi256EEEEEELi256ENS_10bfloat16_tEfNS_4arch4Sm80ELb1ELb0ELb0ELb0ELb0ELb0ELb1ELb1EEENS1_21CollectiveEpilogueFwdINS6_IJS8_SA_S9_EEENS6_IJNS7_ILi1EEESI_SI_EEESC_SE_Li256ELb0ELb1ELb1ELb0EEENS1_30DynamicPersistentTileSchedulerILi256ELi256ELb1ELb1ELb0EEEEEEEEEvNT_6ParamsE,(.L_x_5261 - _ZN7cutlass13device_kernelIN5flash19enable_sm80_to_sm89INS1_16FlashAttnFwdSm80INS1_25CollectiveMainloopFwdSm80ILi8ELi1ELb1EN4cute5tupleIJNS5_1CILi128EEENS7_ILi64EEENS7_ILi256EEEEEELi256ENS_10bfloat16_tEfNS_4arch4Sm80ELb1ELb0ELb0ELb0ELb0ELb0ELb1ELb1EEENS1_21CollectiveEpilogueFwdINS6_IJS8_SA_S9_EEENS6_IJNS7_ILi1EEESI_SI_EEESC_SE_Li256ELb0ELb1ELb1ELb0EEENS1_30DynamicPersistentTileSchedulerILi256ELi256ELb1ELb1ELb0EEEEEEEEEvNT_6ParamsE)
        .other          _ZN7cutlass13device_kernelIN5flash19enable_sm80_to_sm89INS1_16FlashAttnFwdSm80INS1_25CollectiveMainloopFwdSm80ILi8ELi1ELb1EN4cute5tupleIJNS5_1CILi128EEENS7_ILi64EEENS7_ILi256EEEEEELi256ENS_10bfloat16_tEfNS_4arch4Sm80ELb1ELb0ELb0ELb0ELb0ELb0ELb1ELb1EEENS1_21CollectiveEpilogueFwdINS6_IJS8_SA_S9_EEENS6_IJNS7_ILi1EEESI_SI_EEESC_SE_Li256ELb0ELb1ELb1ELb0EEENS1_30DynamicPersistentTileSchedulerILi256ELi256ELb1ELb1ELb0EEEEEEEEEvNT_6ParamsE,@"STO_CUDA_ENTRY STV_DEFAULT"
_ZN7cutlass13device_kernelIN5flash19enable_sm80_to_sm89INS1_16FlashAttnFwdSm80INS1_25CollectiveMainloopFwdSm80ILi8ELi1ELb1EN4cute5tupleIJNS5_1CILi128EEENS7_ILi64EEENS7_ILi256EEEEEELi256ENS_10bfloat16_tEfNS_4arch4Sm80ELb1ELb0ELb0ELb0ELb0ELb0ELb1ELb1EEENS1_21CollectiveEpilogueFwdINS6_IJS8_SA_S9_EEENS6_IJNS7_ILi1EEESI_SI_EEESC_SE_Li256ELb0ELb1ELb1ELb0EEENS1_30DynamicPersistentTileSchedulerILi256ELi256ELb1ELb1ELb0EEEEEEEEEvNT_6ParamsE:
        /* <DEDUP_REMOVED lines=82> */
[----:B------:R-:W-:Y:S01]  /*0520*/  SHF.R.S32.HI R6, RZ, 0x1f, R5 ;  /* 0x0000001fff067819 */ /* 0x000fe20000011405 */
[----:B------:R-:W-:Y:S01]  /*0530*/  IMAD.SHL.U32 R4, R4, 0x2, RZ ;  /* 0x0000000204047824 */ /* 0x000fe200078e00ff */
[----:B------:R-:W-:Y:S01]  /*0540*/  SHF.R.S32.HI R5, RZ, 0x1f, R2 ;  /* 0x0000001fff057819 */ /* 0x000fe20000011402 */
[----:B------:R2:W-:Y:S01]  /*0550*/  STL [R1+0x114], R0 ;  /* 0x0001140001007387 */ /* 0x0005e20000100800 */
[----:B------:R-:W-:-:S02]  /*0560*/  SEL R3, R3, 0xfffffff0, !P1 ;  /* 0xfffffff003037807 */ /* 0x000fc40004800000 */
[----:B------:R-:W-:Y:S01]  /*0570*/  SEL R7, R8, 0xffffffe0, !P2 ;  /* 0xffffffe008077807 */ /* 0x000fe20005000000 */
[----:B------:R-:W-:Y:S01]  /*0580*/  STL [R1+0xe4], R6 ;  /* 0x0000e40601007387 */ /* 0x000fe20000100800 */
[----:B------:R-:W-:Y:S02]  /*0590*/  LEA R249, R249, 0x10100, 0x1 ;  /* 0x00010100f9f97811 */ /* 0x000fe400078e08ff */
[----:B------:R-:W-:Y:S01]  /*05a0*/  IADD3 R9, R4, 0xd8, RZ ;  /* 0x000000d804097810 */ /* 0x000fe20007ffe0ff */
[----:B------:R3:W-:Y:S01]  /*05b0*/  STL [R1+0xe0], R5 ;  /* 0x0000e00501007387 */ /* 0x0007e20000100800 */
[----:B------:R-:W-:Y:S01]  /*05c0*/  IMAD.IADD R3, R3, 0x1, R7 ;  /* 0x0000000103037824 */ /* 0x000fe200078e0207 */
[----:B------:R-:W-:Y:S01]  /*05d0*/  LEA R248, R248, 0x100, 0x1 ;  /* 0x00000100f8f87811 */ /* 0x000fe200078e08ff */
[----:B------:R-:W-:-:S04]  /*05e0*/  IMAD.MOV.U32 R7, RZ, RZ, 0x40 ;  /* 0x00000040ff077424 */ /* 0x000fc800078e00ff */
[----:B------:R-:W-:Y:S01]  /*05f0*/  IMAD R3, R3, 0x2, R248 ;  /* 0x0000000203037824 */ /* 0x000fe200078e02f8 */
[----:B------:R-:W-:Y:S02]  /*0600*/  SEL R250, R7, 0xffffffc0, !P0 ;  /* 0xffffffc007fa7807 */ /* 0x000fe40004000000 */
[----:B-1----:R-:W-:Y:S02]  /*0610*/  IADD3 R13, R4, 0xc0, RZ ;  /* 0x000000c0040d7810 */ /* 0x002fe40007ffe0ff */
[----:B--2---:R-:W-:-:S04]  /*0620*/  IADD3 R0, R16, 0xc0, RZ ;  /* 0x000000c010007810 */ /* 0x004fc80007ffe0ff */
[----:B------:R-:W-:Y:S01]  /*0630*/  SHF.R.S32.HI R2, RZ, 0x1f, R0 ;  /* 0x0000001fff027819 */ /* 0x000fe20000011400 */
[----:B------:R-:W-:Y:S01]  /*0640*/  IMAD.SHL.U32 R0, R11, 0x2, RZ ;  /* 0x000000020b007824 */ /* 0x000fe200078e00ff */
[C---:B------:R-:W-:Y:S02]  /*0650*/  IADD3 R11, R4.reuse, 0xd0, RZ ;  /* 0x000000d0040b7810 */ /* 0x040fe40007ffe0ff */
[C---:B---3--:R-:W-:Y:S01]  /*0660*/  IADD3 R5, R4.reuse, 0xb8, RZ ;  /* 0x000000b804057810 */ /* 0x048fe20007ffe0ff */
[----:B------:R1:W-:Y:S01]  /*0670*/  STL [R1+0xdc], R2 ;  /* 0x0000dc0201007387 */ /* 0x0003e20000100800 */
[----:B------:R-:W-:-:S03]  /*0680*/  IADD3 R6, R4, 0xf0, RZ ;  /* 0x000000f004067810 */ /* 0x000fc60007ffe0ff */
[----:B------:R2:W-:Y:S01]  /*0690*/  STL [R1+0x58], R0 ;  /* 0x0000580001007387 */ /* 0x0005e20000100800 */
[----:B-1----:R-:W-:Y:S01]  /*06a0*/  IMAD R2, R12, 0x8, R14 ;  /* 0x000000080c027824 */ /* 0x002fe200078e020e */
[----:B------:R-:W-:Y:S01]  /*06b0*/  IADD3 R12, R4, 0xc8, RZ ;  /* 0x000000c8040c7810 */ /* 0x000fe20007ffe0ff */
[----:B------:R-:W-:Y:S01]  /*06c0*/  IMAD.IADD R14, R249, 0x1, R250 ;  /* 0x00000001f90e7824 */ /* 0x000fe200078e02fa */
[----:B--2---:R-:W-:Y:S02]  /*06d0*/  SEL R0, R8, 0xffffffe0, !P1 ;  /* 0xffffffe008007807 */ /* 0x004fe40004800000 */
[----:B------:R1:W-:Y:S01]  /*06e0*/  STL [R1+0x108], R2 ;  /* 0x0001080201007387 */ /* 0x0003e20000100800 */
[----:B------:R-:W-:-:S03]  /*06f0*/  IADD3 R8, R4, 0xe0, RZ ;  /* 0x000000e004087810 */ /* 0x000fc60007ffe0ff */
[----:B------:R-:W-:Y:S01]  /*0700*/  STL [R1+0x94], R4 ;  /* 0x0000940401007387 */ /* 0x000fe20000100800 */
[----:B------:R-:W-:-:S03]  /*0710*/  IMAD.IADD R252, R248, 0x1, R0 ;  /* 0x00000001f8fc7824 */ /* 0x000fc600078e0200 */
[----:B------:R2:W-:Y:S04]  /*0720*/  STL [R1+0xb8], R5 ;  /* 0x0000b80501007387 */ /* 0x0005e80000100800 */
[----:B------:R3:W-:Y:S04]  /*0730*/  STL [R1+0xd8], R13 ;  /* 0x0000d80d01007387 */ /* 0x0007e80000100800 */
[----:B------:R4:W-:Y:S04]  /*0740*/  STL [R1+0xd4], R12 ;  /* 0x0000d40c01007387 */ /* 0x0009e80000100800 */
[----:B------:R5:W-:Y:S04]  /*0750*/  STL [R1+0xd0], R11 ;  /* 0x0000d00b01007387 */ /* 0x000be80000100800 */
[----:B------:R5:W-:Y:S01]  /*0760*/  STL [R1+0xcc], R9 ;  /* 0x0000cc0901007387 */ /* 0x000be20000100800 */
[----:B-1----:R-:W-:-:S02]  /*0770*/  SEL R2, R7, 0xffffffc0, !P2 ;  /* 0xffffffc007027807 */ /* 0x002fc40005000000 */
[----:B------:R-:W-:Y:S01]  /*0780*/  IADD3 R7, R4, 0xe8, RZ ;  /* 0x000000e804077810 */ /* 0x000fe20007ffe0ff */
[----:B------:R1:W-:Y:S02]  /*0790*/  STL [R1+0xc8], R8 ;  /* 0x0000c80801007387 */ /* 0x0003e40000100800 */
[----:B------:R-:W-:Y:S02]  /*07a0*/  IMAD.IADD R251, R248, 0x1, R2 ;  /* 0x00000001f8fb7824 */ /* 0x000fe400078e0202 */
[----:B------:R1:W-:Y:S01]  /*07b0*/  STL [R1+0xc4], R7 ;  /* 0x0000c40701007387 */ /* 0x0003e20000100800 */
[----:B--2---:R-:W-:Y:S02]  /*07c0*/  IADD3 R5, R4, 0xf8, RZ ;  /* 0x000000f804057810 */ /* 0x004fe40007ffe0ff */
[----:B------:R-:W-:Y:S01]  /*07d0*/  IADD3 R4, R249, 0x20, RZ ;  /* 0x00000020f9047810 */ /* 0x000fe20007ffe0ff */
[----:B------:R2:W-:Y:S01]  /*07e0*/  STL [R1+0xc0], R6 ;  /* 0x0000c00601007387 */ /* 0x0005e20000100800 */
[----:B---3--:R-:W-:-:S02]  /*07f0*/  SHF.R.S32.HI R13, RZ, 0x1f, R13 ;  /* 0x0000001fff0d7819 */ /* 0x008fc4000001140d */
[----:B------:R-:W-:Y:S01]  /*0800*/  @P3 IADD3 R4, R249, -0x20, RZ ;  /* 0xffffffe0f9043810 */ /* 0x000fe20007ffe0ff */
[----:B------:R-:W-:Y:S01]  /*0810*/  STL [R1], R14 ;  /* 0x0000000e01007387 */ /* 0x000fe20000100800 */
[----:B----4-:R-:W-:-:S03]  /*0820*/  SHF.R.S32.HI R12, RZ, 0x1f, R12 ;  /* 0x0000001fff0c7819 */ /* 0x010fc6000001140c */
[----:B------:R3:W-:Y:S01]  /*0830*/  STL [R1+0xbc], R5 ;  /* 0x0000bc0501007387 */ /* 0x0007e20000100800 */
[----:B-----5:R-:W-:Y:S01]  /*0840*/  SHF.R.S32.HI R11, RZ, 0x1f, R11 ;  /* 0x0000001fff0b7819 */ /* 0x020fe2000001140b */
[----:B------:R-:W-:Y:S02]  /*0850*/  IMAD.IADD R250, R250, 0x1, R4 ;  /* 0x00000001fafa7824 */ /* 0x000fe400078e0204 */
[----:B------:R-:W-:Y:S01]  /*0860*/  STL [R1+0x104], R13 ;  /* 0x0001040d01007387 */ /* 0x000fe20000100800 */
[----:B------:R-:W-:-:S03]  /*0870*/  SHF.R.S32.HI R9, RZ, 0x1f, R9 ;  /* 0x0000001fff097819 */ /* 0x000fc60000011409 */
[----:B------:R-:W-:Y:S01]  /*0880*/  STL [R1+0x100], R12 ;  /* 0x0001000c01007387 */ /* 0x000fe20000100800 */
[----:B-1----:R-:W-:-:S03]  /*0890*/  SHF.R.S32.HI R8, RZ, 0x1f, R8 ;  /* 0x0000001fff087819 */ /* 0x002fc60000011408 */
[----:B------:R-:W-:Y:S01]  /*08a0*/  STL [R1+0xfc], R11 ;  /* 0x0000fc0b01007387 */ /* 0x000fe20000100800 */
[----:B------:R-:W-:-:S03]  /*08b0*/  SHF.R.S32.HI R7, RZ, 0x1f, R7 ;  /* 0x0000001fff077819 */ /* 0x000fc60000011407 */
[----:B------:R-:W-:Y:S01]  /*08c0*/  STL [R1+0xf8], R9 ;  /* 0x0000f80901007387 */ /* 0x000fe20000100800 */
[----:B--2---:R-:W-:-:S03]  /*08d0*/  SHF.R.S32.HI R6, RZ, 0x1f, R6 ;  /* 0x0000001fff067819 */ /* 0x004fc60000011406 */
[----:B------:R-:W-:Y:S04]  /*08e0*/  STL [R1+0xf4], R8 ;  /* 0x0000f40801007387 */ /* 0x000fe80000100800 */
[----:B------:R1:W-:Y:S01]  /*08f0*/  STL [R1+0xf0], R7 ;  /* 0x0000f00701007387 */ /* 0x0003e20000100800 */
[----:B---3--:R-:W-:-:S03]  /*0900*/  SHF.R.S32.HI R5, RZ, 0x1f, R5 ;  /* 0x0000001fff057819 */ /* 0x008fc60000011405 */
[----:B------:R-:W-:Y:S04]  /*0910*/  STL [R1+0x8], R4 ;  /* 0x0000080401007387 */ /* 0x000fe80000100800 */
[----:B------:R2:W-:Y:S04]  /*0920*/  STL [R1+0xec], R6 ;  /* 0x0000ec0601007387 */ /* 0x0005e80000100800 */
[----:B------:R3:W-:Y:S01]  /*0930*/  STL [R1+0xe8], R5 ;  /* 0x0000e80501007387 */ /* 0x0007e20000100800 */
[C---:B-1----:R-:W-:Y:S02]  /*0940*/  IADD3 R7, R4.reuse, 0x1800, RZ ;  /* 0x0000180004077810 */ /* 0x042fe40007ffe0ff */
[----:B--2---:R-:W-:-:S02]  /*0950*/  IADD3 R6, R4, 0x1000, RZ ;  /* 0x0000100004067810 */ /* 0x004fc40007ffe0ff */
        /* <DEDUP_REMOVED lines=38> */
.L_x_3435:
        /* <DEDUP_REMOVED lines=19> */
.L_x_3411:
[----:B------:R-:W-:-:S04]  /*0cf0*/  MOV R0, c[0x0][0x554] ;  /* 0x0001550000007a02 */ /* 0x000fc80000000f00 */
[----:B------:R-:W-:Y:S02]  /*0d00*/  ISETP.NE.AND P0, PT, R0, 0x1, PT ;  /* 0x000000010000780c */ /* 0x000fe40003f05270 */
[----:B------:R-:W-:-:S11]  /*0d10*/  MOV R0, R2 ;  /* 0x0000000200007202 */ /* 0x000fd60000000f00 */
[----:B------:R-:W-:-:S05]  /*0d20*/  @P0 IMAD.HI.U32 R4, R2, c[0x0][0x558], RZ ;  /* 0x0001560002040a27 */ /* 0x000fca00078e00ff */
[----:B------:R-:W-:-:S05]  /*0d30*/  @P0 SHF.R.U32.HI R0, RZ, c[0x0][0x55c], R4 ;  /* 0x00015700ff000a19 */ /* 0x000fca0000011604 */
[----:B------:R-:W-:Y:S02]  /*0d40*/  IMAD R4, R0, c[0x0][0x554], RZ ;  /* 0x0001550000047a24 */ /* 0x000fe400078e02ff */
.L_x_3412:
[----:B------:R-:W-:Y:S05]  /*0d50*/  BSYNC B0 ;  /* 0x0000000000007941 */ /* 0x000fea0003800000 */
.L_x_3410:
        /* <DEDUP_REMOVED lines=74> */
.L_x_3414:
[----:B------:R-:W-:Y:S05]  /*1200*/  BSYNC B0 ;  /* 0x0000000000007941 */ /* 0x000fea0003800000 */
.L_x_3413:
        /* <DEDUP_REMOVED lines=312> */
[----:B------:R-:W2:Y:S01]  /*2590*/  LDL R5, [R1] ;  /* 0x0000000001057983 */ /* 0x000ea20000100800 */
        /* <DEDUP_REMOVED lines=28> */
[----:B------:R-:W-:Y:S04]  /*2760*/  LDSM.16.M88.4 R12, [R249] ;  /* 0x00000000f90c783b */ /* 0x000fe80000000200 */
[----:B------:R-:W1:Y:S04]  /*2770*/  LDSM.16.M88.4 R24, [R249+0x800] ;  /* 0x00080000f918783b */ /* 0x000e680000000200 */
[----:B------:R-:W3:Y:S04]  /*2780*/  LDSM.16.M88.4 R28, [R249+0x1000] ;  /* 0x00100000f91c783b */ /* 0x000ee80000000200 */
[----:B------:R-:W4:Y:S04]  /*2790*/  LDSM.16.M88.4 R32, [R249+0x1800] ;  /* 0x00180000f920783b */ /* 0x000f280000000200 */
[----:B------:R-:W-:Y:S04]  /*27a0*/  LDSM.16.M88.4 R40, [R17] ;  /* 0x000000001128783b */ /* 0x000fe80000000200 */
[----:B------:R-:W2:Y:S04]  /*27b0*/  LDSM.16.M88.4 R52, [R16] ;  /* 0x000000001034783b */ /* 0x000ea80000000200 */
        /* <DEDUP_REMOVED lines=16> */
[----:B------:R-:W-:Y:S02]  /*28c0*/  ISETP.LT.OR P0, PT, R0, 0x21, !P0 ;  /* 0x000000210000780c */ /* 0x000fe40004701670 */
[----:B------:R-:W5:Y:S07]  /*28d0*/  LDL R0, [R1+0x1c] ;  /* 0x00001c0001007983 */ /* 0x000f6e0000100800 */
[----:B------:R1:W-:Y:S04]  /*28e0*/  LDGSTS.E.BYPASS.LTC128B.128 [R82+0x6100], [R2.64+0x180], !P4 ;  /* 0x0610018002527fae */ /* 0x0003e8000e101d46 */
[----:B------:R3:W-:Y:S04]  /*28f0*/  LDGSTS.E.BYPASS.LTC128B.128 [R82+0x1100], [R6.64], !P5 ;  /* 0x0110000006527fae */ /* 0x0007e8000e901d46 */
[----:B------:R3:W-:Y:S04]  /*2900*/  LDGSTS.E.BYPASS.LTC128B.128 [R82+0x3100], [R6.64+0x80], !P1 ;  /* 0x0310008006527fae */ /* 0x0007e8000c901d46 */
[----:B------:R3:W-:Y:S04]  /*2910*/  LDGSTS.E.BYPASS.LTC128B.128 [R82+0x5100], [R6.64+0x100], !P6 ;  /* 0x0510010006527fae */ /* 0x0007e8000f101d46 */
[----:B------:R3:W-:Y:S04]  /*2920*/  LDGSTS.E.BYPASS.LTC128B.128 [R82+0x7100], [R6.64+0x180], !P0 ;  /* 0x0710018006527fae */ /* 0x0007e8000c101d46 */
[----:B-1----:R-:W5:Y:S04]  /*2930*/  LDL R3, [R1+0x24] ;  /* 0x0000240001037983 */ /* 0x002f680000100800 */
[----:B------:R-:W5:Y:S01]  /*2940*/  LDL R2, [R1+0x20] ;  /* 0x0000200001027983 */ /* 0x000f620000100800 */
[----:B------:R-:W-:Y:S01]  /*2950*/  HMMA.16816.F32.BF16 R20, R168, R24, RZ ;  /* 0x00000018a814723c */ /* 0x000fe200000418ff */
[----:B------:R-:W-:-:S02]  /*2960*/  ISETP.NE.AND P4, PT, R9, RZ, PT ;  /* 0x000000ff0900720c */ /* 0x000fc40003f85270 */
[----:B------:R-:W-:Y:S01]  /*2970*/  ISETP.NE.AND P5, PT, R8, RZ, PT ;  /* 0x000000ff0800720c */ /* 0x000fe20003fa5270 */
[----:B------:R-:W0:Y:S04]  /*2980*/  LDGDEPBAR ;  /* 0x00000000000079af */ /* 0x000e280000000000 */
[----:B---3--:R-:W3:Y:S01]  /*2990*/  LDL R6, [R1+0x28] ;  /* 0x0000280001067983 */ /* 0x008ee20000100800 */
[----:B------:R-:W-:Y:S01]  /*29a0*/  HMMA.16816.F32.BF16 R24, R168, R26, RZ ;  /* 0x0000001aa818723c */ /* 0x000fe200000418ff */
[----:B------:R-:W-:-:S07]  /*29b0*/  ISETP.NE.AND P1, PT, R36, RZ, PT ;  /* 0x000000ff2400720c */ /* 0x000fce0003f25270 */
[C---:B------:R-:W-:Y:S08]  /*29c0*/  HMMA.16816.F32.BF16 R8, R168.reuse, R12, RZ ;  /* 0x0000000ca808723c */ /* 0x040ff000000418ff */
[C---:B------:R-:W-:Y:S08]  /*29d0*/  HMMA.16816.F32.BF16 R16, R168.reuse, R14, RZ ;  /* 0x0000000ea810723c */ /* 0x040ff000000418ff */
[C---:B------:R-:W-:Y:S01]  /*29e0*/  HMMA.16816.F32.BF16 R12, R168.reuse, R28, RZ ;  /* 0x0000001ca80c723c */ /* 0x040fe200000418ff */
[----:B--2---:R-:W1:Y:S04]  /*29f0*/  LDSM.16.M88.4 R68, [R5+0x800] ;  /* 0x000800000544783b */ /* 0x004e680000000200 */
[----:B------:R-:W2:Y:S03]  /*2a00*/  LDSM.16.M88.4 R72, [R5+0x1000] ;  /* 0x001000000548783b */ /* 0x000ea60000000200 */
[C---:B------:R-:W-:Y:S01]  /*2a10*/  HMMA.16816.F32.BF16 R36, R168.reuse, R30, RZ ;  /* 0x0000001ea824723c */ /* 0x040fe200000418ff */
[----:B------:R-:W1:Y:S04]  /*2a20*/  LDSM.16.M88.4 R76, [R5+0x1800] ;  /* 0x00180000054c783b */ /* 0x000e680000000200 */
[----:B------:R-:W1:Y:S03]  /*2a30*/  LDSM.16.M88.4 R56, [R5] ;  /* 0x000000000538783b */ /* 0x000e660000000200 */
[C---:B----4-:R-:W-:Y:S08]  /*2a40*/  HMMA.16816.F32.BF16 R48, R168.reuse, R32, RZ ;  /* 0x00000020a830723c */ /* 0x050ff000000418ff */
[----:B------:R-:W-:Y:S08]  /*2a50*/  HMMA.16816.F32.BF16 R44, R168, R34, RZ ;  /* 0x00000022a82c723c */ /* 0x000ff000000418ff */
[C---:B------:R-:W-:Y:S08]  /*2a60*/  HMMA.16816.F32.BF16 R20, R172.reuse, R52, R20 ;  /* 0x00000034ac14723c */ /* 0x040ff00000041814 */
[C---:B------:R-:W-:Y:S01]  /*2a70*/  HMMA.16816.F32.BF16 R24, R172.reuse, R54, R24 ;  /* 0x00000036ac18723c */ /* 0x040fe20000041818 */
[----:B------:R-:W-:Y:S07]  /*2a80*/  LDSM.16.M88.4 R52, [R249+0x2800] ;  /* 0x00280000f934783b */ /* 0x000fee0000000200 */
[C---:B------:R-:W-:Y:S01]  /*2a90*/  HMMA.16816.F32.BF16 R28, R172.reuse, R60, R12 ;  /* 0x0000003cac1c723c */ /* 0x040fe2000004180c */
[----:B------:R-:W-:Y:S07]  /*2aa0*/  LDSM.16.M88.4 R12, [R250] ;  /* 0x00000000fa0c783b */ /* 0x000fee0000000200 */
[C---:B------:R-:W-:Y:S01]  /*2ab0*/  HMMA.16816.F32.BF16 R32, R172.reuse, R62, R36 ;  /* 0x0000003eac20723c */ /* 0x040fe20000041824 */
[----:B------:R-:W-:Y:S07]  /*2ac0*/  LDSM.16.M88.4 R60, [R250+0x1000] ;  /* 0x00100000fa3c783b */ /* 0x000fee0000000200 */
[C---:B------:R-:W-:Y:S08]  /*2ad0*/  HMMA.16816.F32.BF16 R8, R172.reuse, R40, R8 ;  /* 0x00000028ac08723c */ /* 0x040ff00000041808 */
[C---:B------:R-:W-:Y:S08]  /*2ae0*/  HMMA.16816.F32.BF16 R16, R172.reuse, R42, R16 ;  /* 0x0000002aac10723c */ /* 0x040ff00000041810 */
[C---:B------:R-:W-:Y:S01]  /*2af0*/  HMMA.16816.F32.BF16 R36, R172.reuse, R64, R48 ;  /* 0x00000040ac24723c */ /* 0x040fe20000041830 */
[----:B------:R-:W4:Y:S07]  /*2b00*/  LDSM.16.M88.4 R48, [R250+0x800] ;  /* 0x00080000fa30783b */ /* 0x000f2e0000000200 */
[----:B------:R-:W-:Y:S01]  /*2b10*/  HMMA.16816.F32.BF16 R40, R172, R66, R44 ;  /* 0x00000042ac28723c */ /* 0x000fe2000004182c */
[----:B------:R-:W4:Y:S04]  /*2b20*/  LDSM.16.M88.4 R64, [R250+0x1800] ;  /* 0x00180000fa40783b */ /* 0x000f280000000200 */
[----:B------:R-:W-:Y:S03]  /*2b30*/  LDSM.16.M88.4 R44, [R249+0x2000] ;  /* 0x00200000f92c783b */ /* 0x000fe60000000200 */
[C---:B-1----:R-:W-:Y:S08]  /*2b40*/  HMMA.16816.F32.BF16 R20, R192.reuse, R68, R20 ;  /* 0x00000044c014723c */ /* 0x042ff00000041814 */
[C---:B------:R-:W-:Y:S01]  /*2b50*/  HMMA.16816.F32.BF16 R24, R192.reuse, R70, R24 ;  /* 0x00000046c018723c */ /* 0x040fe20000041818 */
[----:B------:R-:W-:Y:S07]  /*2b60*/  LDSM.16.M88.4 R68, [R86] ;  /* 0x000000005644783b */ /* 0x000fee0000000200 */
[C---:B--2---:R-:W-:Y:S08]  /*2b70*/  HMMA.16816.F32.BF16 R28, R192.reuse, R72, R28 ;  /* 0x00000048c01c723c */ /* 0x044ff0000004181c */
[C---:B------:R-:W-:Y:S01]  /*2b80*/  HMMA.16816.F32.BF16 R32, R192.reuse, R74, R32 ;  /* 0x0000004ac020723c */ /* 0x040fe20000041820 */
[----:B------:R-:W-:Y:S07]  /*2b90*/  LDSM.16.M88.4 R72, [R249+0x3800] ;  /* 0x00380000f948783b */ /* 0x000fee0000000200 */
[C---:B------:R-:W-:Y:S08]  /*2ba0*/  HMMA.16816.F32.BF16 R36, R192.reuse, R76, R36 ;  /* 0x0000004cc024723c */ /* 0x040ff00000041824 */
[C---:B------:R-:W-:Y:S01]  /*2bb0*/  HMMA.16816.F32.BF16 R40, R192.reuse, R78, R40 ;  /* 0x0000004ec028723c */ /* 0x040fe20000041828 */
[----:B------:R-:W-:Y:S07]  /*2bc0*/  LDSM.16.M88.4 R76, [R5+0x5800] ;  /* 0x00580000054c783b */ /* 0x000fee0000000200 */
[C---:B------:R-:W-:Y:S08]  /*2bd0*/  HMMA.16816.F32.BF16 R8, R192.reuse, R56, R8 ;  /* 0x00000038c008723c */ /* 0x040ff00000041808 */
[----:B------:R-:W-:Y:S01]  /*2be0*/  HMMA.16816.F32.BF16 R16, R192, R58, R16 ;  /* 0x0000003ac010723c */ /* 0x000fe20000041810 */
[----:B------:R-:W1:Y:S07]  /*2bf0*/  LDSM.16.M88.4 R56, [R249+0x3000] ;  /* 0x00300000f938783b */ /* 0x000e6e0000000200 */
[C---:B----4-:R-:W-:Y:S08]  /*2c00*/  HMMA.16816.F32.BF16 R20, R196.reuse, R48, R20 ;  /* 0x00000030c414723c */ /* 0x050ff00000041814 */
[C---:B------:R-:W-:Y:S01]  /*2c10*/  HMMA.16816.F32.BF16 R24, R196.reuse, R50, R24 ;  /* 0x00000032c418723c */ /* 0x040fe20000041818 */
[----:B------:R-:W2:Y:S07]  /*2c20*/  LDSM.16.M88.4 R48, [R88] ;  /* 0x000000005830783b */ /* 0x000eae0000000200 */
[C---:B------:R-:W-:Y:S08]  /*2c30*/  HMMA.16816.F32.BF16 R28, R196.reuse, R60, R28 ;  /* 0x0000003cc41c723c */ /* 0x040ff0000004181c */
[C---:B------:R-:W-:Y:S01]  /*2c40*/  HMMA.16816.F32.BF16 R32, R196.reuse, R62, R32 ;  /* 0x0000003ec420723c */ /* 0x040fe20000041820 */
[----:B------:R-:W4:Y:S07]  /*2c50*/  LDSM.16.M88.4 R60, [R87] ;  /* 0x00000000573c783b */ /* 0x000f2e0000000200 */
[C---:B------:R-:W-:Y:S08]  /*2c60*/  HMMA.16816.F32.BF16 R36, R196.reuse, R64, R36 ;  /* 0x00000040c424723c */ /* 0x040ff00000041824 */
[C---:B------:R-:W-:Y:S01]  /*2c70*/  HMMA.16816.F32.BF16 R40, R196.reuse, R66, R40 ;  /* 0x00000042c428723c */ /* 0x040fe20000041828 */
[----:B------:R-:W-:Y:S07]  /*2c80*/  LDSM.16.M88.4 R64, [R5+0x3000] ;  /* 0x003000000540783b */ /* 0x000fee0000000200 */
[C---:B------:R-:W-:Y:S08]  /*2c90*/  HMMA.16816.F32.BF16 R8, R196.reuse, R12, R8 ;  /* 0x0000000cc408723c */ /* 0x040ff00000041808 */
[----:B------:R-:W-:Y:S01]  /*2ca0*/  HMMA.16816.F32.BF16 R16, R196, R14, R16 ;  /* 0x0000000ec410723c */ /* 0x000fe20000041810 */
[----:B------:R-:W2:Y:S07]  /*2cb0*/  LDSM.16.M88.4 R12, [R89] ;  /* 0x00000000590c783b */ /* 0x000eae0000000200 */
[C---:B------:R-:W-:Y:S08]  /*2cc0*/  HMMA.16816.F32.BF16 R20, R200.reuse, R52, R20 ;  /* 0x00000034c814723c */ /* 0x040ff00000041814 */
[C---:B------:R-:W-:Y:S01]  /*2cd0*/  HMMA.16816.F32.BF16 R24, R200.reuse, R54, R24 ;  /* 0x00000036c818723c */ /* 0x040fe20000041818 */
[----:B------:R-:W-:Y:S07]  /*2ce0*/  LDSM.16.M88.4 R52, [R250+0x2800] ;  /* 0x00280000fa34783b */ /* 0x000fee0000000200 */
        /* <DEDUP_REMOVED lines=9> */
[C---:B--2---:R-:W-:Y:S08]  /*2d80*/  HMMA.16816.F32.BF16 R20, R204.reuse, R48, R20 ;  /* 0x00000030cc14723c */ /* 0x044ff00000041814 */
[C---:B------:R-:W-:Y:S01]  /*2d90*/  HMMA.16816.F32.BF16 R24, R204.reuse, R50, R24 ;  /* 0x00000032cc18723c */ /* 0x040fe20000041818 */
[----:B------:R-:W-:Y:S07]  /*2da0*/  LDSM.16.M88.4 R48, [R249+0x4000] ;  /* 0x00400000f930783b */ /* 0x000fee0000000200 */
[C---:B----4-:R-:W-:Y:S08]  /*2db0*/  HMMA.16816.F32.BF16 R28, R204.reuse, R60, R28 ;  /* 0x0000003ccc1c723c */ /* 0x050ff0000004181c */
[C---:B------:R-:W-:Y:S01]  /*2dc0*/  HMMA.16816.F32.BF16 R32, R204.reuse, R62, R32 ;  /* 0x0000003ecc20723c */ /* 0x040fe20000041820 */
[----:B------:R-:W2:Y:S07]  /*2dd0*/  LDSM.16.M88.4 R60, [R250+0x3000] ;  /* 0x00300000fa3c783b */ /* 0x000eae0000000200 */
[C---:B------:R-:W-:Y:S08]  /*2de0*/  HMMA.16816.F32.BF16 R36, R204.reuse, R68, R36 ;  /* 0x00000044cc24723c */ /* 0x040ff00000041824 */
[C---:B------:R-:W-:Y:S01]  /*2df0*/  HMMA.16816.F32.BF16 R40, R204.reuse, R70, R40 ;  /* 0x00000046cc28723c */ /* 0x040fe20000041828 */
[----:B------:R-:W4:Y:S07]  /*2e00*/  LDSM.16.M88.4 R68, [R250+0x3800] ;  /* 0x00380000fa44783b */ /* 0x000f2e0000000200 */
[C---:B------:R-:W-:Y:S08]  /*2e10*/  HMMA.16816.F32.BF16 R8, R204.reuse, R12, R8 ;  /* 0x0000000ccc08723c */ /* 0x040ff00000041808 */
[----:B------:R-:W-:Y:S01]  /*2e20*/  HMMA.16816.F32.BF16 R16, R204, R14, R16 ;  /* 0x0000000ecc10723c */ /* 0x000fe20000041810 */
[----:B------:R-:W2:Y:S07]  /*2e30*/  LDSM.16.M88.4 R12, [R250+0x2000] ;  /* 0x00200000fa0c783b */ /* 0x000eae0000000200 */
        /* <DEDUP_REMOVED lines=9> */
[C---:B------:R-:W-:Y:S08]  /*2ed0*/  HMMA.16816.F32.BF16 R8, R208.reuse, R44, R8 ;  /* 0x0000002cd008723c */ /* 0x040ff00000041808 */
[----:B------:R-:W-:Y:S01]  /*2ee0*/  HMMA.16816.F32.BF16 R16, R208, R46, R16 ;  /* 0x0000002ed010723c */ /* 0x000fe20000041810 */
[----:B---3--:R3:W1:Y:S07]  /*2ef0*/  LDSM.16.M88.4 R44, [R6] ;  /* 0x00000000062c783b */ /* 0x00866e0000000200 */
[C---:B------:R-:W-:Y:S08]  /*2f00*/  HMMA.16816.F32.BF16 R20, R212.reuse, R52, R20 ;  /* 0x00000034d414723c */ /* 0x040ff00000041814 */
[C---:B------:R-:W-:Y:S01]  /*2f10*/  HMMA.16816.F32.BF16 R24, R212.reuse, R54, R24 ;  /* 0x00000036d418723c */ /* 0x040fe20000041818 */
[----:B-----5:R5:W1:Y:S04]  /*2f20*/  LDSM.16.M88.4 R52, [R3] ;  /* 0x000000000334783b */ /* 0x020a680000000200 */
[----:B---3--:R-:W3:Y:S03]  /*2f30*/  LDL R6, [R1+0x18] ;  /* 0x0000180001067983 */ /* 0x008ee60000100800 */
[C---:B--2---:R-:W-:Y:S08]  /*2f40*/  HMMA.16816.F32.BF16 R28, R212.reuse, R60, R28 ;  /* 0x0000003cd41c723c */ /* 0x044ff0000004181c */
[C---:B------:R-:W-:Y:S01]  /*2f50*/  HMMA.16816.F32.BF16 R32, R212.reuse, R62, R32 ;  /* 0x0000003ed420723c */ /* 0x040fe20000041820 */
[----:B------:R2:W1:Y:S04]  /*2f60*/  LDSM.16.M88.4 R60, [R2] ;  /* 0x00000000023c783b */ /* 0x0004680000000200 */
[----:B-----5:R-:W5:Y:S03]  /*2f70*/  LDL R3, [R1+0x14] ;  /* 0x0000140001037983 */ /* 0x020f660000100800 */
[C---:B----4-:R-:W-:Y:S08]  /*2f80*/  HMMA.16816.F32.BF16 R36, R212.reuse, R68, R36 ;  /* 0x00000044d424723c */ /* 0x050ff00000041824 */
[C---:B------:R-:W-:Y:S01]  /*2f90*/  HMMA.16816.F32.BF16 R40, R212.reuse, R70, R40 ;  /* 0x00000046d428723c */ /* 0x040fe20000041828 */
[----:B------:R4:W1:Y:S04]  /*2fa0*/  LDSM.16.M88.4 R68, [R0] ;  /* 0x000000000044783b */ /* 0x0008680000000200 */
[----:B--2---:R-:W2:Y:S04]  /*2fb0*/  LDL R2, [R1+0x10] ;  /* 0x0000100001027983 */ /* 0x004ea80000100800 */
[----:B----4-:R-:W4:Y:S01]  /*2fc0*/  LDL R0, [R1+0xc] ;  /* 0x00000c0001007983 */ /* 0x010f220000100800 */
[C---:B------:R-:W-:Y:S08]  /*2fd0*/  HMMA.16816.F32.BF16 R8, R212.reuse, R12, R8 ;  /* 0x0000000cd408723c */ /* 0x040ff00000041808 */
[----:B------:R-:W-:Y:S08]  /*2fe0*/  HMMA.16816.F32.BF16 R16, R212, R14, R16 ;  /* 0x0000000ed410723c */ /* 0x000ff00000041810 */
[C---:B-1----:R-:W-:Y:S08]  /*2ff0*/  HMMA.16816.F32.BF16 R20, R216.reuse, R56, R20 ;  /* 0x00000038d814723c */ /* 0x042ff00000041814 */
[C---:B------:R-:W-:Y:S08]  /*3000*/  HMMA.16816.F32.BF16 R12, R216.reuse, R48, R8 ;  /* 0x00000030d80c723c */ /* 0x040ff00000041808 */
[C---:B------:R-:W-:Y:S01]  /*3010*/  HMMA.16816.F32.BF16 R8, R216.reuse, R50, R16 ;  /* 0x00000032d808723c */ /* 0x040fe20000041810 */
[----:B------:R-:W1:Y:S07]  /*3020*/  LDSM.16.M88.4 R48, [R5+0x4000] ;  /* 0x004000000530783b */ /* 0x000e6e0000000200 */
[C---:B------:R-:W-:Y:S01]  /*3030*/  HMMA.16816.F32.BF16 R24, R216.reuse, R58, R24 ;  /* 0x0000003ad818723c */ /* 0x040fe20000041818 */
[----:B------:R-:W1:Y:S07]  /*3040*/  LDSM.16.M88.4 R56, [R5+0x4800] ;  /* 0x004800000538783b */ /* 0x000e6e0000000200 */
[C---:B------:R-:W-:Y:S08]  /*3050*/  HMMA.16816.F32.BF16 R28, R216.reuse, R64, R28 ;  /* 0x00000040d81c723c */ /* 0x040ff0000004181c */
        /* <DEDUP_REMOVED lines=8> */
[C---:B------:R-:W-:Y:S08]  /*30e0*/  HMMA.16816.F32.BF16 R8, R220.reuse, R52, R20 ;  /* 0x00000034dc08723c */ /* 0x040ff00000041814 */
        /* <DEDUP_REMOVED lines=15> */
[C---:B------:R-:W-:Y:S08]  /*31e0*/  HMMA.16816.F32.BF16 R32, R224.reuse, R66, R32 ;  /* 0x00000042e020723c */ /* 0x040ff00000041820 */
[C---:B------:R-:W-:Y:S08]  /*31f0*/  HMMA.16816.F32.BF16 R36, R224.reuse, R76, R36 ;  /* 0x0000004ce024723c */ /* 0x040ff00000041824 */
[----:B------:R-:W-:Y:S01]  /*3200*/  HMMA.16816.F32.BF16 R40, R224, R78, R40 ;  /* 0x0000004ee028723c */ /* 0x000fe20000041828 */
[----:B------:R-:W1:Y:S07]  /*3210*/  LDSM.16.M88.4 R76, [R249+0x7800] ;  /* 0x00780000f94c783b */ /* 0x000e6e0000000200 */
[C---:B------:R-:W-:Y:S08]  /*3220*/  HMMA.16816.F32.BF16 R24, R228.reuse, R44, R20 ;  /* 0x0000002ce418723c */ /* 0x040ff00000041814 */
[C---:B------:R-:W-:Y:S08]  /*3230*/  HMMA.16816.F32.BF16 R20, R228.reuse, R46, R16 ;  /* 0x0000002ee414723c */ /* 0x040ff00000041810 */
[C---:B------:R-:W-:Y:S08]  /*3240*/  HMMA.16816.F32.BF16 R16, R228.reuse, R52, R12 ;  /* 0x00000034e410723c */ /* 0x040ff0000004180c */
[C---:B------:R-:W-:Y:S08]  /*3250*/  HMMA.16816.F32.BF16 R12, R228.reuse, R54, R8 ;  /* 0x00000036e40c723c */ /* 0x040ff00000041808 */
[C---:B---3--:R-:W-:Y:S08]  /*3260*/  HMMA.16816.F32.BF16 R8, R228.reuse, R60, R28 ;  /* 0x0000003ce408723c */ /* 0x048ff0000004181c */
[C---:B------:R-:W-:Y:S01]  /*3270*/  HMMA.16816.F32.BF16 R32, R228.reuse, R62, R32 ;  /* 0x0000003ee420723c */ /* 0x040fe20000041820 */
[----:B------:R-:W-:Y:S04]  /*3280*/  LDSM.16.M88.4 R60, [R5+0x6800] ;  /* 0x00680000053c783b */ /* 0x000fe80000000200 */
[----:B------:R-:W3:Y:S03]  /*3290*/  LDSM.16.M88.4 R44, [R6] ;  /* 0x00000000062c783b */ /* 0x000ee60000000200 */
[C---:B------:R-:W-:Y:S08]  /*32a0*/  HMMA.16816.F32.BF16 R36, R228.reuse, R72, R36 ;  /* 0x00000048e424723c */ /* 0x040ff00000041824 */
[----:B------:R-:W-:Y:S01]  /*32b0*/  HMMA.16816.F32.BF16 R40, R228, R74, R40 ;  /* 0x0000004ae428723c */ /* 0x000fe20000041828 */
[----:B-----5:R-:W5:Y:S04]  /*32c0*/  LDSM.16.M88.4 R52, [R3] ;  /* 0x000000000334783b */ /* 0x020f680000000200 */
[----:B--2---:R-:W2:Y:S03]  /*32d0*/  LDSM.16.M88.4 R64, [R2] ;  /* 0x000000000240783b */ /* 0x004ea60000000200 */
[C---:B-1----:R-:W-:Y:S01]  /*32e0*/  HMMA.16816.F32.BF16 R28, R232.reuse, R48, R24 ;  /* 0x00000030e81c723c */ /* 0x042fe20000041818 */
[----:B----4-:R-:W1:Y:S07]  /*32f0*/  LDSM.16.M88.4 R72, [R0] ;  /* 0x000000000048783b */ /* 0x010e6e0000000200 */
[C---:B------:R-:W-:Y:S01]  /*3300*/  HMMA.16816.F32.BF16 R24, R232.reuse, R50, R20 ;  /* 0x00000032e818723c */ /* 0x040fe20000041814 */
[----:B------:R-:W-:Y:S07]  /*3310*/  LDSM.16.M88.4 R48, [R250+0x6800] ;  /* 0x00680000fa30783b */ /* 0x000fee0000000200 */
[C---:B------:R-:W-:Y:S08]  /*3320*/  HMMA.16816.F32.BF16 R20, R232.reuse, R56, R16 ;  /* 0x00000038e814723c */ /* 0x040ff00000041810 */
[C---:B------:R-:W-:Y:S01]  /*3330*/  HMMA.16816.F32.BF16 R16, R232.reuse, R58, R12 ;  /* 0x0000003ae810723c */ /* 0x040fe2000004180c */
[----:B------:R-:W4:Y:S07]  /*3340*/  LDSM.16.M88.4 R56, [R5+0x6000] ;  /* 0x006000000538783b */ /* 0x000f2e0000000200 */
[C---:B------:R-:W-:Y:S08]  /*3350*/  HMMA.16816.F32.BF16 R12, R232.reuse, R68, R8 ;  /* 0x00000044e80c723c */ /* 0x040ff00000041808 */
[C---:B------:R-:W-:Y:S01]  /*3360*/  HMMA.16816.F32.BF16 R8, R232.reuse, R70, R32 ;  /* 0x00000046e808723c */ /* 0x040fe20000041820 */
[----:B------:R-:W1:Y:S07]  /*3370*/  LDSM.16.M88.4 R68, [R5+0x7000] ;  /* 0x007000000544783b */ /* 0x000e6e0000000200 */
[C---:B------:R-:W-:Y:S08]  /*3380*/  HMMA.16816.F32.BF16 R36, R232.reuse, R76, R36 ;  /* 0x0000004ce824723c */ /* 0x040ff00000041824 */
[----:B------:R-:W-:Y:S01]  /*3390*/  HMMA.16816.F32.BF16 R40, R232, R78, R40 ;  /* 0x0000004ee828723c */ /* 0x000fe20000041828 */
[----:B------:R-:W1:Y:S07]  /*33a0*/  LDSM.16.M88.4 R76, [R5+0x7800] ;  /* 0x00780000054c783b */ /* 0x000e6e0000000200 */
[C---:B---3--:R-:W-:Y:S08]  /*33b0*/  HMMA.16816.F32.BF16 R32, R236.reuse, R44, R28 ;  /* 0x0000002cec20723c */ /* 0x048ff0000004181c */
[C---:B------:R-:W-:Y:S01]  /*33c0*/  HMMA.16816.F32.BF16 R28, R236.reuse, R46, R24 ;  /* 0x0000002eec1c723c */ /* 0x040fe20000041818 */
[----:B------:R-:W-:Y:S07]  /*33d0*/  LDSM.16.M88.4 R44, [R250+0x7000] ;  /* 0x00700000fa2c783b */ /* 0x000fee0000000200 */
[C---:B-----5:R-:W-:Y:S08]  /*33e0*/  HMMA.16816.F32.BF16 R24, R236.reuse, R52, R20 ;  /* 0x00000034ec18723c */ /* 0x060ff00000041814 */
[C---:B------:R-:W-:Y:S01]  /*33f0*/  HMMA.16816.F32.BF16 R20, R236.reuse, R54, R16 ;  /* 0x00000036ec14723c */ /* 0x040fe20000041810 */
[----:B------:R-:W3:Y:S07]  /*3400*/  LDSM.16.M88.4 R52, [R250+0x6000] ;  /* 0x00600000fa34783b */ /* 0x000eee0000000200 */
[C---:B--2---:R-:W-:Y:S08]  /*3410*/  HMMA.16816.F32.BF16 R16, R236.reuse, R64, R12 ;  /* 0x00000040ec10723c */ /* 0x044ff0000004180c */
[----:B------:R-:W-:Y:S01]  /*3420*/  HMMA.16816.F32.BF16 R12, R236, R66, R8 ;  /* 0x00000042ec0c723c */ /* 0x000fe20000041808 */
[----:B------:R-:W2:Y:S01]  /*3430*/  LDSM.16.M88.4 R64, [R250+0x7800] ;  /* 0x00780000fa40783b */ /* 0x000ea20000000200 */
[----:B------:R-:W-:Y:S01]  /*3440*/  IMAD.MOV.U32 R158, RZ, RZ, R156 ;  /* 0x000000ffff9e7224 */ /* 0x000fe200078e009c */
[----:B------:R-:W-:-:S05]  /*3450*/  DEPBAR.LE SB0, 0x0 ;  /* 0x000080000000791a */ /* 0x000fca0000000000 */
[C---:B-1----:R-:W-:Y:S08]  /*3460*/  HMMA.16816.F32.BF16 R8, R236.reuse, R72, R36 ;  /* 0x00000048ec08723c */ /* 0x042ff00000041824 */
[----:B------:R-:W-:Y:S08]  /*3470*/  HMMA.16816.F32.BF16 R40, R236, R74, R40 ;  /* 0x0000004aec28723c */ /* 0x000ff00000041828 */
[C---:B----4-:R-:W-:Y:S08]  /*3480*/  HMMA.16816.F32.BF16 R36, R240.reuse, R56, R32 ;  /* 0x00000038f024723c */ /* 0x050ff00000041820 */
[C---:B------:R-:W-:Y:S08]  /*3490*/  HMMA.16816.F32.BF16 R32, R240.reuse, R58, R28 ;  /* 0x0000003af020723c */ /* 0x040ff0000004181c */
[C---:B------:R-:W-:Y:S08]  /*34a0*/  HMMA.16816.F32.BF16 R28, R240.reuse, R60, R24 ;  /* 0x0000003cf01c723c */ /* 0x040ff00000041818 */
[C---:B------:R-:W-:Y:S08]  /*34b0*/  HMMA.16816.F32.BF16 R24, R240.reuse, R62, R20 ;  /* 0x0000003ef018723c */ /* 0x040ff00000041814 */
[C---:B------:R-:W-:Y:S08]  /*34c0*/  HMMA.16816.F32.BF16 R20, R240.reuse, R68, R16 ;  /* 0x00000044f014723c */ /* 0x040ff00000041810 */
[C---:B------:R-:W-:Y:S08]  /*34d0*/  HMMA.16816.F32.BF16 R16, R240.reuse, R70, R12 ;  /* 0x00000046f010723c */ /* 0x040ff0000004180c */
[C---:B------:R-:W-:Y:S08]  /*34e0*/  HMMA.16816.F32.BF16 R12, R240.reuse, R76, R8 ;  /* 0x0000004cf00c723c */ /* 0x040ff00000041808 */
[----:B------:R-:W-:Y:S01]  /*34f0*/  HMMA.16816.F32.BF16 R8, R240, R78, R40 ;  /* 0x0000004ef008723c */ /* 0x000fe20000041828 */
[----:B------:R-:W-:Y:S01]  /*3500*/  BAR.SYNC.DEFER_BLOCKING 0x0 ;  /* 0x0000000000007b1d */ /* 0x000fe20000010000 */
[----:B------:R-:W-:-:S06]  /*3510*/  ISETP.GT.AND P0, PT, R4, R158, PT ;  /* 0x0000009e0400720c */ /* 0x000fcc0003f04270 */
[C---:B---3--:R-:W-:Y:S01]  /*3520*/  HMMA.16816.F32.BF16 R36, R244.reuse, R52, R36 ;  /* 0x00000034f424723c */ /* 0x048fe20000041824 */
[----:B------:R-:W-:Y:S07]  /*3530*/  BSSY B0, `(.L_x_3416) ;  /* 0x0000023000007945 */ /* 0x000fee0003800000 */
[C---:B------:R-:W-:Y:S08]  /*3540*/  HMMA.16816.F32.BF16 R52, R244.reuse, R54, R32 ;  /* 0x00000036f434723c */ /* 0x040ff00000041820 */
[C---:B------:R-:W-:Y:S08]  /*3550*/  HMMA.16816.F32.BF16 R32, R244.reuse, R48, R28 ;  /* 0x00000030f420723c */ /* 0x040ff0000004181c */
[C---:B------:R-:W-:Y:S08]  /*3560*/  HMMA.16816.F32.BF16 R48, R244.reuse, R50, R24 ;  /* 0x00000032f430723c */ /* 0x040ff00000041818 */
[C---:B------:R-:W-:Y:S08]  /*3570*/  HMMA.16816.F32.BF16 R28, R244.reuse, R44, R20 ;  /* 0x0000002cf41c723c */ /* 0x040ff00000041814 */
[C---:B------:R-:W-:Y:S08]  /*3580*/  HMMA.16816.F32.BF16 R44, R244.reuse, R46, R16 ;  /* 0x0000002ef42c723c */ /* 0x040ff00000041810 */
[C---:B--2---:R-:W-:Y:S08]  /*3590*/  HMMA.16816.F32.BF16 R20, R244.reuse, R64, R12 ;  /* 0x00000040f414723c */ /* 0x044ff0000004180c */
[----:B------:R-:W-:Y:S01]  /*35a0*/  HMMA.16816.F32.BF16 R24, R244, R66, R8 ;  /* 0x00000042f418723c */ /* 0x000fe20000041808 */
[----:B------:R-:W-:Y:S07]  /*35b0*/  @!UPT UIADD3 URZ, URZ, URZ, URZ ;  /* 0x0000003f3f3ff290 */ /* 0x000fee000fffe03f */
[----:B------:R-:W-:Y:S11]  /*35c0*/  @!P0 BRA `(.L_x_3417) ;  /* 0x0000019000008947 */ /* 0x000ff60003800000 */
[----:B------:R-:W-:Y:S01]  /*35d0*/  IADD3 R0, R159, -0x2, RZ ;  /* 0xfffffffe9f007810 */ /* 0x000fe20007ffe0ff */
        /* <DEDUP_REMOVED lines=24> */
.L_x_3417:
[----:B------:R-:W-:Y:S05]  /*3760*/  BSYNC B0 ;  /* 0x0000000000007941 */ /* 0x000fea0003800000 */
.L_x_3416:
[----:B------:R-:W2:Y:S04]  /*3770*/  LDL R0, [R1+0x108] ;  /* 0x0001080001007983 */ /* 0x000ea80000100800 */
[----:B-1----:R-:W3:Y:S04]  /*3780*/  LDL R3, [R1+0x94] ;  /* 0x0000940001037983 */ /* 0x002ee80000100800 */
[----:B------:R-:W-:Y:S04]  /*3790*/  LDSM.16.MT88.4 R56, [R251+0x800] ;  /* 0x00080000fb38783b */ /* 0x000fe80000004200 */
[----:B------:R-:W-:Y:S04]  /*37a0*/  LDSM.16.MT88.4 R40, [R252+0x800] ;  /* 0x00080000fc28783b */ /* 0x000fe80000004200 */
[----:B------:R-:W-:Y:S04]  /*37b0*/  LDSM.16.MT88.4 R64, [R252+0x2000] ;  /* 0x00200000fc40783b */ /* 0x000fe80000004200 */
[----:B------:R-:W-:Y:S04]  /*37c0*/  LDSM.16.MT88.4 R68, [R251+0x2000] ;  /* 0x00200000fb44783b */ /* 0x000fe80000004200 */
[----:B------:R-:W-:Y:S04]  /*37d0*/  LDSM.16.MT88.4 R72, [R251+0x2800] ;  /* 0x00280000fb48783b */ /* 0x000fe80000004200 */
[----:B------:R-:W-:Y:S04]  /*37e0*/  LDSM.16.MT88.4 R76, [R248+0x4000] ;  /* 0x00400000f84c783b */ /* 0x000fe80000004200 */
[----:B------:R-:W0:Y:S01]  /*37f0*/  LDGDEPBAR ;  /* 0x00000000000079af */ /* 0x000e220000000000 */
[----:B--2---:R-:W-:-:S04]  /*3800*/  IMAD.IADD R0, R0, 0x1, R128 ;  /* 0x0000000100007824 */ /* 0x004fc800078e0280 */
[----:B------:R-:W-:Y:S01]  /*3810*/  @P1 IMAD.HI.U32 R2, R0, c[0x0][0x2c8], RZ ;  /* 0x0000b20000021a27 */ /* 0x000fe200078e00ff */
[----:B------:R1:W-:Y:S04]  /*3820*/  STL [R1+0x8c], R0 ;  /* 0x00008c0001007387 */ /* 0x0003e80000100800 */
[----:B------:R-:W2:Y:S04]  /*3830*/  LDL R60, [R1+0x48] ;  /* 0x00004800013c7983 */ /* 0x000ea80000100800 */
[----:B------:R-:W4:Y:S01]  /*3840*/  LDL R127, [R1+0x4] ;  /* 0x00000400017f7983 */ /* 0x000f220000100800 */
[----:B-1----:R-:W-:Y:S01]  /*3850*/  @P1 SHF.R.U32.HI R0, RZ, c[0x0][0x2cc], R2 ;  /* 0x0000b300ff001a19 */ /* 0x002fe20000011602 */
[----:B------:R-:W-:-:S04]  /*3860*/  IMAD R2, R4, R81, 0x1 ;  /* 0x0000000104027424 */ /* 0x000fc800078e0251 */
[----:B------:R-:W1:Y:S04]  /*3870*/  SHFL.IDX PT, R5, R0, RZ, 0x1c1f ;  /* 0x001c1fff00057589 */ /* 0x000e6800000e0000 */
[----:B------:R3:W5:Y:S02]  /*3880*/  SHFL.IDX PT, R4, R0, 0x1, 0x1c1f ;  /* 0x003c1f0000047f89 */ /* 0x00076400000e0000 */
[----:B---3--:R-:W-:Y:S01]  /*3890*/  IADD3 R0, -R3, c[0x0][0x1d0], R2 ;  /* 0x0000740003007a10 */ /* 0x008fe20007ffe102 */
[----:B------:R-:W-:-:S03]  /*38a0*/  IMAD.IADD R3, R80, 0x1, -R3 ;  /* 0x0000000150037824 */ /* 0x000fc600078e0a03 */
[----:B------:R-:W-:-:S05]  /*38b0*/  IADD3 R0, R0, -c[0x0][0x168], RZ ;  /* 0x80005a0000007a10 */ /* 0x000fca0007ffe0ff */
[----:B-1----:R-:W-:-:S05]  /*38c0*/  IMAD.IADD R2, R0, 0x1, R5 ;  /* 0x0000000100027824 */ /* 0x002fca00078e0205 */
[----:B------:R-:W-:-:S04]  /*38d0*/  IMNMX R2, R3, R2, PT ;  /* 0x0000000203027217 */ /* 0x000fc80003800200 */
[C---:B------:R-:W-:Y:S02]  /*38e0*/  ISETP.GT.AND P6, PT, R2.reuse, RZ, PT ;  /* 0x000000ff0200720c */ /* 0x040fe40003fc4270 */
[----:B------:R-:W-:Y:S02]  /*38f0*/  ISETP.GT.AND P0, PT, R2, 0x1, PT ;  /* 0x000000010200780c */ /* 0x000fe40003f04270 */
[----:B------:R-:W-:Y:S02]  /*3900*/  FSEL R17, R36, -INF , P6 ;  /* 0xff80000024117808 */ /* 0x000fe40003000000 */
[----:B------:R-:W-:Y:S01]  /*3910*/  ISETP.GT.AND P6, PT, R2, 0x8, PT ;  /* 0x000000080200780c */ /* 0x000fe20003fc4270 */
[----:B-----5:R-:W-:Y:S01]  /*3920*/  IMAD.IADD R0, R0, 0x1, R4 ;  /* 0x0000000100007824 */ /* 0x020fe200078e0204 */
[----:B------:R-:W-:Y:S02]  /*3930*/  FSEL R10, R37, -INF , P0 ;  /* 0xff800000250a7808 */ /* 0x000fe40000000000 */
[----:B------:R-:W-:-:S02]  /*3940*/  FSEL R9, R52, -INF , P6 ;  /* 0xff80000034097808 */ /* 0x000fc40003000000 */
[C---:B------:R-:W-:Y:S02]  /*3950*/  ISETP.GT.AND P0, PT, R2.reuse, 0x9, PT ;  /* 0x000000090200780c */ /* 0x040fe40003f04270 */
[----:B------:R-:W-:Y:S02]  /*3960*/  ISETP.GT.AND P6, PT, R2, 0x10, PT ;  /* 0x000000100200780c */ /* 0x000fe40003fc4270 */
[----:B------:R-:W-:Y:S02]  /*3970*/  FMNMX.FTZ R5, R17, R10, !PT ;  /* 0x0000000a11057209 */ /* 0x000fe40007810000 */
[----:B------:R-:W-:Y:S02]  /*3980*/  IMNMX R0, R3, R0, PT ;  /* 0x0000000003007217 */ /* 0x000fe40003800200 */
[----:B------:R-:W-:Y:S02]  /*3990*/  FSEL R4, R53, -INF , P0 ;  /* 0xff80000035047808 */ /* 0x000fe40000000000 */
[----:B------:R-:W-:-:S02]  /*39a0*/  FSEL R3, R32, -INF , P6 ;  /* 0xff80000020037808 */ /* 0x000fc40003000000 */
[C---:B------:R-:W-:Y:S02]  /*39b0*/  ISETP.GT.AND P0, PT, R2.reuse, 0x11, PT ;  /* 0x000000110200780c */ /* 0x040fe40003f04270 */
[----:B------:R-:W-:Y:S02]  /*39c0*/  ISETP.GT.AND P6, PT, R2, 0x18, PT ;  /* 0x000000180200780c */ /* 0x000fe40003fc4270 */
[----:B------:R-:W-:Y:S02]  /*39d0*/  FMNMX.FTZ R5, R9, R5, !PT ;  /* 0x0000000509057209 */ /* 0x000fe40007810000 */
[----:B------:R-:W-:Y:S02]  /*39e0*/  FSEL R8, R33, -INF , P0 ;  /* 0xff80000021087808 */ /* 0x000fe40000000000 */
[----:B------:R-:W-:Y:S02]  /*39f0*/  FSEL R7, R48, -INF , P6 ;  /* 0xff80000030077808 */ /* 0x000fe40003000000 */
[----:B------:R-:W-:-:S02]  /*3a00*/  FMNMX.FTZ R5, R4, R5, !PT ;  /* 0x0000000504057209 */ /* 0x000fc40007810000 */
[C---:B------:R-:W-:Y:S02]  /*3a10*/  ISETP.GT.AND P0, PT, R2.reuse, 0x19, PT ;  /* 0x000000190200780c */ /* 0x040fe40003f04270 */
[----:B------:R-:W-:Y:S02]  /*3a20*/  ISETP.GT.AND P6, PT, R2, 0x20, PT ;  /* 0x000000200200780c */ /* 0x000fe40003fc4270 */
[----:B------:R-:W-:Y:S02]  /*3a30*/  FMNMX.FTZ R5, R3, R5, !PT ;  /* 0x0000000503057209 */ /* 0x000fe40007810000 */
[----:B------:R-:W-:Y:S02]  /*3a40*/  FSEL R16, R49, -INF , P0 ;  /* 0xff80000031107808 */ /* 0x000fe40000000000 */
[----:B------:R-:W-:Y:S02]  /*3a50*/  FSEL R111, R28, -INF , P6 ;  /* 0xff8000001c6f7808 */ /* 0x000fe40003000000 */
[----:B------:R-:W-:-:S02]  /*3a60*/  ISETP.GT.AND P0, PT, R2, 0x21, PT ;  /* 0x000000210200780c */ /* 0x000fc40003f04270 */
[----:B------:R-:W-:Y:S02]  /*3a70*/  ISETP.GT.AND P6, PT, R2, 0x28, PT ;  /* 0x000000280200780c */ /* 0x000fe40003fc4270 */
[----:B------:R-:W-:Y:S02]  /*3a80*/  FMNMX.FTZ R5, R8, R5, !PT ;  /* 0x0000000508057209 */ /* 0x000fe40007810000 */
[----:B------:R-:W-:Y:S02]  /*3a90*/  FSEL R110, R29, -INF , P0 ;  /* 0xff8000001d6e7808 */ /* 0x000fe40000000000 */
[----:B------:R-:W-:Y:S02]  /*3aa0*/  FSEL R109, R44, -INF , P6 ;  /* 0xff8000002c6d7808 */ /* 0x000fe40003000000 */
[C---:B------:R-:W-:Y:S02]  /*3ab0*/  ISETP.GT.AND P0, PT, R2.reuse, 0x29, PT ;  /* 0x000000290200780c */ /* 0x040fe40003f04270 */
[----:B------:R-:W-:-:S02]  /*3ac0*/  ISETP.GT.AND P6, PT, R2, 0x30, PT ;  /* 0x000000300200780c */ /* 0x000fc40003fc4270 */
[----:B------:R-:W-:Y:S02]  /*3ad0*/  FMNMX.FTZ R5, R7, R5, !PT ;  /* 0x0000000507057209 */ /* 0x000fe40007810000 */
[----:B------:R-:W-:Y:S02]  /*3ae0*/  FSEL R107, R45, -INF , P0 ;  /* 0xff8000002d6b7808 */ /* 0x000fe40000000000 */
[----:B------:R-:W-:Y:S02]  /*3af0*/  FSEL R104, R20, -INF , P6 ;  /* 0xff80000014687808 */ /* 0x000fe40003000000 */
[----:B------:R-:W-:Y:S02]  /*3b00*/  ISETP.GT.AND P0, PT, R2, 0x31, PT ;  /* 0x000000310200780c */ /* 0x000fe40003f04270 */
[----:B------:R-:W-:Y:S02]  /*3b10*/  ISETP.GT.AND P6, PT, R0, RZ, PT ;  /* 0x000000ff0000720c */ /* 0x000fe40003fc4270 */
[----:B------:R-:W-:-:S02]  /*3b20*/  FMNMX.FTZ R5, R16, R5, !PT ;  /* 0x0000000510057209 */ /* 0x000fc40007810000 */
[----:B------:R-:W-:Y:S02]  /*3b30*/  FSEL R103, R21, -INF , P0 ;  /* 0xff80000015677808 */ /* 0x000fe40000000000 */
[----:B------:R-:W-:Y:S02]  /*3b40*/  FSEL R15, R38, -INF , P6 ;  /* 0xff800000260f7808 */ /* 0x000fe40003000000 */
[----:B------:R-:W-:Y:S02]  /*3b50*/  FMNMX.FTZ R5, R111, R5, !PT ;  /* 0x000000056f057209 */ /* 0x000fe40007810000 */
[C---:B------:R-:W-:Y:S02]  /*3b60*/  ISETP.GT.AND P0, PT, R0.reuse, 0x1, PT ;  /* 0x000000010000780c */ /* 0x040fe40003f04270 */
[----:B------:R-:W-:Y:S02]  /*3b70*/  ISETP.GT.AND P6, PT, R0, 0x8, PT ;  /* 0x000000080000780c */ /* 0x000fe40003fc4270 */
[----:B------:R-:W-:-:S02]  /*3b80*/  FMNMX.FTZ R5, R110, R5, !PT ;  /* 0x000000056e057209 */ /* 0x000fc40007810000 */
[----:B------:R-:W-:Y:S02]  /*3b90*/  FSEL R14, R39, -INF , P0 ;  /* 0xff800000270e7808 */ /* 0x000fe40000000000 */
[----:B------:R-:W-:Y:S01]  /*3ba0*/  FSEL R13, R54, -INF , P6 ;  /* 0xff800000360d7808 */ /* 0x000fe20003000000 */
[----:B------:R-:W-:Y:S01]  /*3bb0*/  LDSM.16.MT88.4 R36, [R248+0x800] ;  /* 0x00080000f824783b */ /* 0x000fe20000004200 */
[----:B------:R-:W-:Y:S02]  /*3bc0*/  ISETP.GT.AND P6, PT, R2, 0x38, PT ;  /* 0x000000380200780c */ /* 0x000fe40003fc4270 */
[----:B------:R-:W-:Y:S02]  /*3bd0*/  FMNMX.FTZ R5, R109, R5, !PT ;  /* 0x000000056d057209 */ /* 0x000fe40007810000 */
[----:B------:R-:W-:Y:S02]  /*3be0*/  ISETP.GT.AND P0, PT, R0, 0x9, PT ;  /* 0x000000090000780c */ /* 0x000fe40003f04270 */
[----:B------:R-:W-:-:S02]  /*3bf0*/  FMNMX.FTZ R6, R15, R14, !PT ;  /* 0x0000000e0f067209 */ /* 0x000fc40007810000 */
[----:B------:R-:W-:Y:S02]  /*3c00*/  FSEL R97, R24, -INF , P6 ;  /* 0xff80000018617808 */ /* 0x000fe40003000000 */
[----:B------:R-:W-:Y:S02]  /*3c10*/  ISETP.GT.AND P6, PT, R0, 0x10, PT ;  /* 0x000000100000780c */ /* 0x000fe40003fc4270 */
[----:B------:R-:W-:Y:S02]  /*3c20*/  FMNMX.FTZ R5, R107, R5, !PT ;  /* 0x000000056b057209 */ /* 0x000fe40007810000 */
[----:B------:R-:W-:Y:S02]  /*3c30*/  FSEL R12, R55, -INF , P0 ;  /* 0xff800000370c7808 */ /* 0x000fe40000000000 */
[----:B------:R-:W-:Y:S02]  /*3c40*/  FMNMX.FTZ R18, R13, R6, !PT ;  /* 0x000000060d127209 */ /* 0x000fe40007810000 */
[----:B------:R-:W-:-:S02]  /*3c50*/  FSEL R11, R34, -INF , P6 ;  /* 0xff800000220b7808 */ /* 0x000fc40003000000 */
[----:B------:R-:W-:Y:S02]  /*3c60*/  FMNMX.FTZ R5, R104, R5, !PT ;  /* 0x0000000568057209 */ /* 0x000fe40007810000 */
[----:B------:R-:W-:Y:S02]  /*3c70*/  ISETP.GT.AND P6, PT, R2, 0x39, PT ;  /* 0x000000390200780c */ /* 0x000fe40003fc4270 */
[----:B------:R-:W-:Y:S02]  /*3c80*/  ISETP.GT.AND P0, PT, R0, 0x11, PT ;  /* 0x000000110000780c */ /* 0x000fe40003f04270 */
[----:B------:R-:W-:Y:S02]  /*3c90*/  FMNMX.FTZ R18, R12, R18, !PT ;  /* 0x000000120c127209 */ /* 0x000fe40007810000 */
[----:B------:R-:W-:Y:S02]  /*3ca0*/  FMNMX.FTZ R2, R103, R5, !PT ;  /* 0x0000000567027209 */ /* 0x000fe40007810000 */
[----:B------:R-:W-:-:S02]  /*3cb0*/  FSEL R96, R25, -INF , P6 ;  /* 0xff80000019607808 */ /* 0x000fc40003000000 */
[----:B------:R-:W-:Y:S02]  /*3cc0*/  FSEL R6, R35, -INF , P0 ;  /* 0xff80000023067808 */ /* 0x000fe40000000000 */
[C---:B------:R-:W-:Y:S02]  /*3cd0*/  ISETP.GT.AND P6, PT, R0.reuse, 0x18, PT ;  /* 0x000000180000780c */ /* 0x040fe40003fc4270 */
[----:B------:R-:W-:Y:S02]  /*3ce0*/  FMNMX.FTZ R18, R11, R18, !PT ;  /* 0x000000120b127209 */ /* 0x000fe40007810000 */
[----:B------:R-:W-:Y:S02]  /*3cf0*/  FMNMX.FTZ R2, R97, R2, !PT ;  /* 0x0000000261027209 */ /* 0x000fe40007810000 */
[----:B------:R-:W-:Y:S02]  /*3d00*/  ISETP.GT.AND P0, PT, R0, 0x19, PT ;  /* 0x000000190000780c */ /* 0x000fe40003f04270 */
[----:B------:R-:W-:-:S02]  /*3d10*/  FSEL R5, R50, -INF , P6 ;  /* 0xff80000032057808 */ /* 0x000fc40003000000 */
[----:B------:R-:W-:Y:S02]  /*3d20*/  FMNMX.FTZ R19, R6, R18, !PT ;  /* 0x0000001206137209 */ /* 0x000fe40007810000 */
[----:B------:R-:W-:Y:S02]  /*3d30*/  FMNMX.FTZ R157, R96, R2, !PT ;  /* 0x00000002609d7209 */ /* 0x000fe40007810000 */
[----:B------:R-:W-:Y:S02]  /*3d40*/  FSEL R18, R51, -INF , P0 ;  /* 0xff80000033127808 */ /* 0x000fe40000000000 */
[C---:B------:R-:W-:Y:S02]  /*3d50*/  ISETP.GT.AND P6, PT, R0.reuse, 0x20, PT ;  /* 0x000000200000780c */ /* 0x040fe40003fc4270 */
[----:B------:R-:W-:Y:S02]  /*3d60*/  FMNMX.FTZ R2, R5, R19, !PT ;  /* 0x0000001305027209 */ /* 0x000fe40007810000 */
[----:B------:R-:W-:-:S02]  /*3d70*/  ISETP.GT.AND P0, PT, R0, 0x21, PT ;  /* 0x000000210000780c */ /* 0x000fc40003f04270 */
[----:B------:R-:W-:Y:S02]  /*3d80*/  FSEL R100, R30, -INF , P6 ;  /* 0xff8000001e647808 */ /* 0x000fe40003000000 */
[----:B------:R-:W-:Y:S02]  /*3d90*/  FMNMX.FTZ R2, R18, R2, !PT ;  /* 0x0000000212027209 */ /* 0x000fe40007810000 */
[----:B------:R-:W-:Y:S02]  /*3da0*/  FSEL R102, R31, -INF , P0 ;  /* 0xff8000001f667808 */ /* 0x000fe40000000000 */
[----:B------:R-:W-:Y:S01]  /*3db0*/  ISETP.GT.AND P6, PT, R0, 0x28, PT ;  /* 0x000000280000780c */ /* 0x000fe20003fc4270 */
[----:B------:R-:W1:Y:S01]  /*3dc0*/  SHFL.BFLY PT, R19, R157, 0x2, 0x1f ;  /* 0x0c401f009d137f89 */ /* 0x000e6200000e0000 */
[----:B------:R-:W-:Y:S02]  /*3dd0*/  FMNMX.FTZ R2, R100, R2, !PT ;  /* 0x0000000264027209 */ /* 0x000fe40007810000 */
[----:B------:R-:W-:Y:S01]  /*3de0*/  ISETP.GT.AND P0, PT, R0, 0x29, PT ;  /* 0x000000290000780c */ /* 0x000fe20003f04270 */
[----:B------:R-:W-:Y:S01]  /*3df0*/  LDSM.16.MT88.4 R28, [R252] ;  /* 0x00000000fc1c783b */ /* 0x000fe20000004200 */
[----:B------:R-:W-:-:S02]  /*3e00*/  FSEL R101, R46, -INF , P6 ;  /* 0xff8000002e657808 */ /* 0x000fc40003000000 */
[----:B------:R-:W-:Y:S02]  /*3e10*/  FMNMX.FTZ R2, R102, R2, !PT ;  /* 0x0000000266027209 */ /* 0x000fe40007810000 */
[----:B------:R-:W-:Y:S02]  /*3e20*/  FSEL R108, R47, -INF , P0 ;  /* 0xff8000002f6c7808 */ /* 0x000fe40000000000 */
[C---:B------:R-:W-:Y:S01]  /*3e30*/  ISETP.GT.AND P6, PT, R0.reuse, 0x30, PT ;  /* 0x000000300000780c */ /* 0x040fe20003fc4270 */
[----:B------:R-:W-:Y:S01]  /*3e40*/  LDSM.16.MT88.4 R44, [R251] ;  /* 0x00000000fb2c783b */ /* 0x000fe20000004200 */
[----:B------:R-:W-:Y:S02]  /*3e50*/  FMNMX.FTZ R2, R101, R2, !PT ;  /* 0x0000000265027209 */ /* 0x000fe40007810000 */
[----:B------:R-:W-:Y:S02]  /*3e60*/  ISETP.GT.AND P0, PT, R0, 0x31, PT ;  /* 0x000000310000780c */ /* 0x000fe40003f04270 */
[----:B------:R-:W-:-:S02]  /*3e70*/  FSEL R106, R22, -INF , P6 ;  /* 0xff800000166a7808 */ /* 0x000fc40003000000 */
[----:B------:R-:W-:Y:S02]  /*3e80*/  FMNMX.FTZ R2, R108, R2, !PT ;  /* 0x000000026c027209 */ /* 0x000fe40007810000 */
[----:B------:R-:W-:Y:S02]  /*3e90*/  FSEL R105, R23, -INF , P0 ;  /* 0xff80000017697808 */ /* 0x000fe40000000000 */
[----:B------:R-:W-:Y:S01]  /*3ea0*/  ISETP.GT.AND P6, PT, R0, 0x38, PT ;  /* 0x000000380000780c */ /* 0x000fe20003fc4270 */
[----:B------:R-:W-:Y:S01]  /*3eb0*/  LDSM.16.MT88.4 R20, [R248] ;  /* 0x00000000f814783b */ /* 0x000fe20000004200 */
[----:B------:R-:W-:Y:S02]  /*3ec0*/  FMNMX.FTZ R2, R106, R2, !PT ;  /* 0x000000026a027209 */ /* 0x000fe40007810000 */
[----:B------:R-:W-:Y:S02]  /*3ed0*/  ISETP.GT.AND P0, PT, R0, 0x39, PT ;  /* 0x000000390000780c */ /* 0x000fe40003f04270 */
[----:B------:R-:W-:-:S02]  /*3ee0*/  FSEL R99, R26, -INF , P6 ;  /* 0xff8000001a637808 */ /* 0x000fc40003000000 */
[----:B------:R-:W-:Y:S02]  /*3ef0*/  FMNMX.FTZ R156, R105, R2, !PT ;  /* 0x00000002699c7209 */ /* 0x000fe40007810000 */
[----:B------:R-:W-:Y:S02]  /*3f00*/  FSEL R98, R27, -INF , P0 ;  /* 0xff8000001b627808 */ /* 0x000fe40000000000 */
[----:B------:R-:W-:-:S04]  /*3f10*/  FMNMX.FTZ R156, R99, R156, !PT ;  /* 0x0000009c639c7209 */ /* 0x000fc80007810000 */
[----:B------:R-:W-:Y:S02]  /*3f20*/  FMNMX.FTZ R156, R98, R156, !PT ;  /* 0x0000009c629c7209 */ /* 0x000fe40007810000 */
[----:B-1----:R-:W-:-:S03]  /*3f30*/  FMNMX.FTZ R157, R157, R19, !PT ;  /* 0x000000139d9d7209 */ /* 0x002fc60007810000 */
[----:B------:R-:W1:Y:S04]  /*3f40*/  SHFL.BFLY PT, R19, R156, 0x2, 0x1f ;  /* 0x0c401f009c137f89 */ /* 0x000e6800000e0000 */
[----:B------:R-:W3:Y:S01]  /*3f50*/  SHFL.BFLY PT, R0, R157, 0x1, 0x1f ;  /* 0x0c201f009d007f89 */ /* 0x000ee200000e0000 */
[----:B-1----:R-:W-:Y:S02]  /*3f60*/  FMNMX.FTZ R156, R156, R19, !PT ;  /* 0x000000139c9c7209 */ /* 0x002fe40007810000 */
[----:B---3--:R-:W-:-:S03]  /*3f70*/  FMNMX.FTZ R157, R157, R0, !PT ;  /* 0x000000009d9d7209 */ /* 0x008fc60007810000 */
[----:B------:R-:W1:Y:S01]  /*3f80*/  SHFL.BFLY PT, R0, R156, 0x1, 0x1f ;  /* 0x0c201f009c007f89 */ /* 0x000e6200000e0000 */
[C---:B------:R-:W-:Y:S01]  /*3f90*/  FSETP.NEU.FTZ.AND P0, PT, R157.reuse, -INF , PT ;  /* 0xff8000009d00780b */ /* 0x040fe20003f1d000 */
[----:B------:R-:W-:Y:S02]  /*3fa0*/  FMUL.FTZ R2, R157, c[0x0][0x2d0] ;  /* 0x0000b4009d027a20 */ /* 0x000fe40000410000 */
[----:B--2---:R-:W2:Y:S03]  /*3fb0*/  LDSM.16.MT88.4 R24, [R60] ;  /* 0x000000003c18783b */ /* 0x004ea60000004200 */
[----:B------:R-:W-:Y:S01]  /*3fc0*/  FSEL R2, R2, RZ, P0 ;  /* 0x000000ff02027208 */ /* 0x000fe20000000000 */
[----:B----4-:R-:W-:Y:S04]  /*3fd0*/  LDSM.16.MT88.4 R60, [R127+0x800] ;  /* 0x000800007f3c783b */ /* 0x010fe80000004200 */
        /* <DEDUP_REMOVED lines=19> */
[----:B------:R-:W3:Y:S08]  /*4110*/  MUFU.EX2 R89, R4 ;  /* 0x0000000400597308 */ /* 0x000ef00000000800 */
[----:B------:R-:W-:Y:S08]  /*4120*/  MUFU.EX2 R81, R15 ;  /* 0x0000000f00517308 */ /* 0x000ff00000000800 */
[----:B------:R-:W4:Y:S08]  /*4130*/  MUFU.EX2 R80, R14 ;  /* 0x0000000e00507308 */ /* 0x000f300000000800 */
[----:B------:R5:W2:Y:S01]  /*4140*/  MUFU.EX2 R84, R3 ;  /* 0x0000000300547308 */ /* 0x000aa20000000800 */
[----:B-1----:R-:W-:Y:S01]  /*4150*/  F2FP.BF16.PACK_AB R12, R83, R85 ;  /* 0x00000055530c723e */ /* 0x002fe200000010ff */
[----:B------:R-:W-:-:S02]  /*4160*/  FFMA.FTZ R7, R7, c[0x0][0x2d0], -R2 ;  /* 0x0000b40007077a23 */ /* 0x000fc40000010802 */
[----:B-----5:R-:W-:-:S04]  /*4170*/  FFMA.FTZ R3, R11, c[0x0][0x2d0], -R0 ;  /* 0x0000b4000b037a23 */ /* 0x020fc80000010800 */
[----:B------:R1:W-:Y:S01]  /*4180*/  MUFU.EX2 R86, R3 ;  /* 0x0000000300567308 */ /* 0x0003e20000000800 */
[----:B---3--:R-:W-:Y:S02]  /*4190*/  F2FP.BF16.PACK_AB R14, R89, R87 ;  /* 0x00000057590e723e */ /* 0x008fe400000010ff */
[----:B----4-:R-:W-:Y:S02]  /*41a0*/  F2FP.BF16.PACK_AB R13, R80, R81 ;  /* 0x00000051500d723e */ /* 0x010fe400000010ff */
[----:B--2---:R-:W-:Y:S01]  /*41b0*/  F2FP.BF16.PACK_AB R15, R84, R82 ;  /* 0x00000052540f723e */ /* 0x004fe200000010ff */
[----:B------:R-:W-:Y:S02]  /*41c0*/  FFMA.FTZ R8, R8, c[0x0][0x2d0], -R2 ;  /* 0x0000b40008087a23 */ /* 0x000fe40000010802 */
[----:B-1----:R-:W-:-:S04]  /*41d0*/  FFMA.FTZ R3, R6, c[0x0][0x2d0], -R0 ;  /* 0x0000b40006037a23 */ /* 0x002fc80000010800 */
[----:B------:R1:W-:Y:S01]  /*41e0*/  MUFU.EX2 R88, R3 ;  /* 0x0000000300587308 */ /* 0x0003e20000000800 */
[----:B------:R-:W-:-:S07]  /*41f0*/  FFMA.FTZ R16, R16, c[0x0][0x2d0], -R2 ;  /* 0x0000b40010107a23 */ /* 0x000fce0000010802 */
[----:B------:R2:W-:Y:S01]  /*4200*/  MUFU.EX2 R94, R7 ;  /* 0x00000007005e7308 */ /* 0x0005e20000000800 */
[----:B-1----:R-:W-:-:S07]  /*4210*/  FFMA.FTZ R3, R5, c[0x0][0x2d0], -R0 ;  /* 0x0000b40005037a23 */ /* 0x002fce0000010800 */
[----:B------:R1:W-:Y:S01]  /*4220*/  MUFU.EX2 R92, R3 ;  /* 0x00000003005c7308 */ /* 0x0003e20000000800 */
[C---:B--2---:R-:W-:Y:S07]  /*4230*/  HMMA.16816.F32.BF16 R4, R12.reuse, R20, RZ ;  /* 0x000000140c04723c */ /* 0x044fee00000418ff */
[----:B------:R-:W2:Y:S01]  /*4240*/  MUFU.EX2 R93, R8 ;  /* 0x00000008005d7308 */ /* 0x000ea20000000800 */
[----:B------:R-:W-:Y:S01]  /*4250*/  HMMA.16816.F32.BF16 R20, R12, R22, RZ ;  /* 0x000000160c14723c */ /* 0x000fe200000418ff */
[----:B-1----:R-:W-:-:S06]  /*4260*/  FFMA.FTZ R3, R18, c[0x0][0x2d0], -R0 ;  /* 0x0000b40012037a23 */ /* 0x002fcc0000010800 */
[----:B------:R-:W1:Y:S08]  /*4270*/  MUFU.EX2 R95, R16 ;  /* 0x00000010005f7308 */ /* 0x000e700000000800 */
[----:B------:R-:W3:Y:S01]  /*4280*/  MUFU.EX2 R91, R3 ;  /* 0x00000003005b7308 */ /* 0x000ee20000000800 */
[----:B--2---:R-:W-:Y:S02]  /*4290*/  F2FP.BF16.PACK_AB R8, R93, R90 ;  /* 0x0000005a5d08723e */ /* 0x004fe400000010ff */
[----:B------:R-:W-:-:S02]  /*42a0*/  F2FP.BF16.PACK_AB R9, R88, R86 ;  /* 0x000000565809723e */ /* 0x000fc400000010ff */
[----:B-1----:R-:W-:Y:S02]  /*42b0*/  F2FP.BF16.PACK_AB R10, R95, R94 ;  /* 0x0000005e5f0a723e */ /* 0x002fe400000010ff */
[----:B---3--:R-:W-:-:S07]  /*42c0*/  F2FP.BF16.PACK_AB R11, R91, R92 ;  /* 0x0000005c5b0b723e */ /* 0x008fce00000010ff */
        /* <DEDUP_REMOVED lines=17> */
[----:B------:R-:W3:Y:S01]  /*43e0*/  LDSM.16.MT88.4 R44, [R248+0x2800] ;  /* 0x00280000f82c783b */ /* 0x000ee20000004200 */
[----:B------:R-:W-:Y:S01]  /*43f0*/  MOV R115, R29 ;  /* 0x0000001d00737202 */ /* 0x000fe20000000f00 */
[----:B------:R-:W-:-:S02]  /*4400*/  IMAD.MOV.U32 R114, RZ, RZ, R30 ;  /* 0x000000ffff727224 */ /* 0x000fc400078e001e */
[----:B------:R-:W-:Y:S02]  /*4410*/  IMAD.MOV.U32 R113, RZ, RZ, R31 ;  /* 0x000000ffff717224 */ /* 0x000fe400078e001f */
[----:B------:R-:W-:Y:S01]  /*4420*/  IMAD.MOV.U32 R3, RZ, RZ, R28 ;  /* 0x000000ffff037224 */ /* 0x000fe200078e001c */
[C---:B------:R-:W-:Y:S08]  /*4430*/  HMMA.16816.F32.BF16 R36, R12.reuse, R24, RZ ;  /* 0x000000180c24723c */ /* 0x040ff000000418ff */
        /* <DEDUP_REMOVED lines=12> */
[C---:B---3--:R-:W-:Y:S08]  /*4500*/  HMMA.16816.F32.BF16 R28, R8.reuse, R44, R28 ;  /* 0x0000002c081c723c */ /* 0x048ff0000004181c */
[----:B------:R-:W-:Y:S01]  /*4510*/  HMMA.16816.F32.BF16 R4, R8, R72, R4 ;  /* 0x000000480804723c */ /* 0x000fe20000041804 */
[----:B------:R-:W-:-:S02]  /*4520*/  IMAD.MOV.U32 R67, RZ, RZ, R21 ;  /* 0x000000ffff437224 */ /* 0x000fc400078e0015 */
[----:B------:R-:W-:Y:S02]  /*4530*/  IMAD.MOV.U32 R66, RZ, RZ, R22 ;  /* 0x000000ffff427224 */ /* 0x000fe400078e0016 */
[----:B------:R-:W-:Y:S02]  /*4540*/  IMAD.MOV.U32 R65, RZ, RZ, R23 ;  /* 0x000000ffff417224 */ /* 0x000fe400078e0017 */
[----:B------:R-:W-:Y:S01]  /*4550*/  IMAD.MOV.U32 R64, RZ, RZ, R20 ;  /* 0x000000ffff407224 */ /* 0x000fe200078e0014 */
        /* <DEDUP_REMOVED lines=8> */
[----:B------:R-:W-:Y:S01]  /*45e0*/  MOV R124, R29 ;  /* 0x0000001d007c7202 */ /* 0x000fe20000000f00 */
[----:B------:R-:W-:-:S02]  /*45f0*/  IMAD.MOV.U32 R123, RZ, RZ, R30 ;  /* 0x000000ffff7b7224 */ /* 0x000fc400078e001e */
[----:B------:R-:W-:Y:S02]  /*4600*/  IMAD.MOV.U32 R122, RZ, RZ, R31 ;  /* 0x000000ffff7a7224 */ /* 0x000fe400078e001f */
[----:B------:R-:W-:Y:S02]  /*4610*/  IMAD.MOV.U32 R121, RZ, RZ, R28 ;  /* 0x000000ffff797224 */ /* 0x000fe400078e001c */
[----:B------:R-:W4:Y:S01]  /*4620*/  LDSM.16.MT88.4 R28, [R252+0x4800] ;  /* 0x00480000fc1c783b */ /* 0x000f220000004200 */
[----:B------:R-:W-:Y:S01]  /*4630*/  MOV R126, R5 ;  /* 0x00000005007e7202 */ /* 0x000fe20000000f00 */
[----:B------:R-:W-:Y:S02]  /*4640*/  IMAD.MOV.U32 R125, RZ, RZ, R4 ;  /* 0x000000ffff7d7224 */ /* 0x000fe400078e0004 */
[----:B------:R-:W-:Y:S02]  /*4650*/  IMAD.MOV.U32 R131, RZ, RZ, R6 ;  /* 0x000000ffff837224 */ /* 0x000fe400078e0006 */
[----:B------:R-:W-:-:S02]  /*4660*/  IMAD.MOV.U32 R130, RZ, RZ, R7 ;  /* 0x000000ffff827224 */ /* 0x000fc400078e0007 */
        /* <DEDUP_REMOVED lines=23> */
[----:B------:R-:W-:Y:S01]  /*47e0*/  MOV R58, R123 ;  /* 0x0000007b003a7202 */ /* 0x000fe20000000f00 */
[----:B------:R-:W-:-:S07]  /*47f0*/  IMAD.MOV.U32 R59, RZ, RZ, R122 ;  /* 0x000000ffff3b7224 */ /* 0x000fce00078e007a */
        /* <DEDUP_REMOVED lines=12> */
[----:B------:R-:W-:Y:S02]  /*48c0*/  IMAD.MOV.U32 R79, RZ, RZ, R126 ;  /* 0x000000ffff4f7224 */ /* 0x000fe400078e007e */
[----:B------:R-:W-:-:S02]  /*48d0*/  IMAD.MOV.U32 R78, RZ, RZ, R125 ;  /* 0x000000ffff4e7224 */ /* 0x000fc400078e007d */
[----:B------:R-:W-:-:S03]  /*48e0*/  IMAD.MOV.U32 R57, RZ, RZ, R124 ;  /* 0x000000ffff397224 */ /* 0x000fc600078e007c */
        /* <DEDUP_REMOVED lines=33> */
[----:B------:R-:W-:-:S02]  /*4b00*/  IMAD.MOV.U32 R107, RZ, RZ, R52 ;  /* 0x000000ffff6b7224 */ /* 0x000fc400078e0034 */
[----:B------:R-:W-:Y:S01]  /*4b10*/  IMAD.MOV.U32 R104, RZ, RZ, R53 ;  /* 0x000000ffff687224 */ /* 0x000fe200078e0035 */
[----:B------:R-:W-:Y:S01]  /*4b20*/  MOV R53, R67 ;  /* 0x0000004300357202 */ /* 0x000fe20000000f00 */
        /* <DEDUP_REMOVED lines=36> */
[----:B------:R-:W-:Y:S01]  /*4d70*/  FADD.FTZ R28, R7, R2 ;  /* 0x00000002071c7221 */ /* 0x000fe20000010000 */
[----:B------:R-:W-:Y:S01]  /*4d80*/  MOV R89, R48 ;  /* 0x0000003000597202 */ /* 0x000fe20000000f00 */
[----:B------:R-:W-:-:S05]  /*4d90*/  IMAD.MOV.U32 R84, RZ, RZ, R50 ;  /* 0x000000ffff547224 */ /* 0x000fca00078e0032 */
[----:B------:R-:W-:Y:S01]  /*4da0*/  HMMA.16816.F32.BF16 R24, R12, R26, RZ ;  /* 0x0000001a0c18723c */ /* 0x000fe200000418ff */
[----:B------:R-:W-:Y:S01]  /*4db0*/  IMAD.MOV.U32 R86, RZ, RZ, R51 ;  /* 0x000000ffff567224 */ /* 0x000fe200078e0033 */
[----:B------:R-:W1:Y:S01]  /*4dc0*/  MUFU.EX2 R2, R31 ;  /* 0x0000001f00027308 */ /* 0x000e620000000800 */
[----:B------:R-:W-:-:S07]  /*4dd0*/  IMAD.MOV.U32 R90, RZ, RZ, R49 ;  /* 0x000000ffff5a7224 */ /* 0x000fce00078e0031 */
        /* <DEDUP_REMOVED lines=13> */
[C---:B---3--:R-:W-:Y:S02]  /*4eb0*/  FADD.FTZ R2, R3.reuse, R21 ;  /* 0x0000001503027221 */ /* 0x048fe40000010000 */
[----:B-1----:R-:W-:Y:S02]  /*4ec0*/  FADD.FTZ R0, R18, R22 ;  /* 0x0000001612007221 */ /* 0x002fe40000010000 */
[----:B------:R-:W-:Y:S02]  /*4ed0*/  IMAD.MOV.U32 R111, RZ, RZ, R77 ;  /* 0x000000ffff6f7224 */ /* 0x000fe400078e004d */
        /* <DEDUP_REMOVED lines=23> */
[----:B------:R-:W-:Y:S01]  /*5050*/  IMAD.MOV.U32 R100, RZ, RZ, R103 ;  /* 0x000000ffff647224 */ /* 0x000fe200078e0067 */
[----:B------:R-:W-:Y:S01]  /*5060*/  MOV R103, R109 ;  /* 0x0000006d00677202 */ /* 0x000fe20000000f00 */
[----:B------:R-:W-:Y:S02]  /*5070*/  IMAD.MOV.U32 R101, RZ, RZ, R104 ;  /* 0x000000ffff657224 */ /* 0x000fe400078e0068 */
[----:B------:R-:W-:-:S10]  /*5080*/  IMAD.MOV.U32 R102, RZ, RZ, R107 ;  /* 0x000000ffff667224 */ /* 0x000fd400078e006b */
        /* <DEDUP_REMOVED lines=22> */
[----:B------:R-:W-:Y:S01]  /*51f0*/  IMAD.MOV.U32 R84, RZ, RZ, R78 ;  /* 0x000000ffff547224 */ /* 0x000fe200078e004e */
[----:B------:R-:W-:-:S05]  /*5200*/  MOV R85, R79 ;  /* 0x0000004f00557202 */ /* 0x000fca0000000f00 */
        /* <DEDUP_REMOVED lines=101> */
.L_x_3419:
[----:B------:R-:W2:Y:S01]  /*5860*/  LDL R2, [R1+0x60] ;  /* 0x0000600001027983 */ /* 0x000ea20000100800 */
[----:B------:R-:W-:Y:S04]  /*5870*/  DEPBAR.LE SB0, 0x0 ;  /* 0x000080000000791a */ /* 0x000fe80000000000 */
[----:B------:R-:W2:Y:S01]  /*5880*/  LDL R159, [R1+0x80] ;  /* 0x00008000019f7983 */ /* 0x000ea20000100800 */
[----:B------:R-:W-:Y:S04]  /*5890*/  WARPSYNC 0xffffffff ;  /* 0xffffffff00007948 */ /* 0x000fe80003800000 */
[----:B------:R-:W3:Y:S05]  /*58a0*/  LDL.64 R24, [R1+0x70] ;  /* 0x0000700001187983 */ /* 0x000eea0000100a00 */
[----:B------:R-:W4:Y:S05]  /*58b0*/  LDL R20, [R1+0x7c] ;  /* 0x00007c0001147983 */ /* 0x000f2a0000100800 */
[----:B------:R1:W-:Y:S05]  /*58c0*/  STL.64 [R1+0x160], R128 ;  /* 0x0001608001007387 */ /* 0x0003ea0000100a00 */
[----:B------:R1:W-:Y:S05]  /*58d0*/  STL [R1+0x158], R130 ;  /* 0x0001588201007387 */ /* 0x0003ea0000100800 */
[----:B------:R1:W-:Y:S05]  /*58e0*/  STL [R1+0x154], R131 ;  /* 0x0001548301007387 */ /* 0x0003ea0000100800 */
[----:B------:R-:W4:Y:S05]  /*58f0*/  LDL R180, [R1+0x44] ;  /* 0x0000440001b47983 */ /* 0x000f2a0000100800 */
[----:B------:R-:W4:Y:S05]  /*5900*/  LDL R184, [R1+0x40] ;  /* 0x0000400001b87983 */ /* 0x000f2a0000100800 */
[----:B------:R-:W-:Y:S06]  /*5910*/  BAR.SYNC.DEFER_BLOCKING 0x0 ;  /* 0x0000000000007b1d */ /* 0x000fec0000010000 */
[----:B------:R-:W-:Y:S05]  /*5920*/  LDSM.16.M88.4 R16, [R249+0x800] ;  /* 0x00080000f910783b */ /* 0x000fea0000000200 */
[----:B-1----:R-:W4:Y:S05]  /*5930*/  LDL R128, [R1+0x8] ;  /* 0x0000080001807983 */ /* 0x002f2a0000100800 */
[----:B------:R-:W4:Y:S05]  /*5940*/  LDL R130, [R1+0x3c] ;  /* 0x00003c0001827983 */ /* 0x000f2a0000100800 */
[----:B------:R-:W4:Y:S05]  /*5950*/  LDL R131, [R1+0x58] ;  /* 0x0000580001837983 */ /* 0x000f2a0000100800 */
[----:B------:R-:W-:Y:S01]  /*5960*/  LDSM.16.M88.4 R32, [R249+0x1800] ;  /* 0x00180000f920783b */ /* 0x000fe20000000200 */
[----:B--2---:R-:W-:Y:S11]  /*5970*/  ISETP.GT.AND P6, PT, R159, R2, PT ;  /* 0x000000029f00720c */ /* 0x004ff60003fc4270 */
[----:B------:R-:W-:Y:S02]  /*5980*/  @!UPT UIADD3 URZ, URZ, URZ, URZ ;  /* 0x0000003f3f3ff290 */ /* 0x000fe4000fffe03f */
[----:B------:R-:W-:Y:S01]  /*5990*/  @!P6 SHF.R.S32.HI R0, RZ, 0x1f, R2 ;  /* 0x0000001fff00e819 */ /* 0x000fe20000011402 */
[----:B------:R-:W-:Y:S01]  /*59a0*/  @!P6 IMAD.WIDE.U32 R4, R2, c[0x0][0x208], RZ ;  /* 0x000082000204ea25 */ /* 0x000fe200078e00ff */
[----:B---3--:R-:W-:Y:S03]  /*59b0*/  @!P6 IADD3 R9, P0, R24, 0x40, RZ ;  /* 0x000000401809e810 */ /* 0x008fe60007f1e0ff */
[----:B------:R-:W-:Y:S01]  /*59c0*/  @!P6 IMAD R0, R0, c[0x0][0x208], RZ ;  /* 0x000082000000ea24 */ /* 0x000fe200078e02ff */
[----:B----4-:R-:W-:Y:S01]  /*59d0*/  @!P6 IADD3.X R8, RZ, R20, RZ, P0, !PT ;  /* 0x00000014ff08e210 */ /* 0x010fe200007fe4ff */
[----:B------:R-:W-:Y:S02]  /*59e0*/  @!P6 IMAD.MOV.U32 R6, RZ, RZ, c[0x0][0x208] ;  /* 0x00008200ff06e624 */ /* 0x000fe400078e00ff */
[----:B------:R-:W-:Y:S01]  /*59f0*/  @!P6 IMAD R0, R2, c[0x0][0x20c], R0 ;  /* 0x000083000200ea24 */ /* 0x000fe200078e0200 */
[----:B------:R-:W-:Y:S04]  /*5a00*/  @!P6 SHF.L.U32 R2, R4, 0x6, RZ ;  /* 0x000000060402e819 */ /* 0x000fe800000006ff */
[----:B------:R-:W-:Y:S02]  /*5a10*/  @!P6 IADD3 R0, R5, R0, RZ ;  /* 0x000000000500e210 */ /* 0x000fe40007ffe0ff */
[----:B------:R-:W-:Y:S01]  /*5a20*/  @!P6 LEA R5, P0, R6, R2, 0x5 ;  /* 0x000000020605e211 */ /* 0x000fe200078028ff */
[----:B------:R-:W-:Y:S01]  /*5a30*/  LDSM.16.M88.4 R180, [R180] ;  /* 0x00000000b4b4783b */ /* 0x000fe20000000200 */
[----:B------:R-:W-:Y:S01]  /*5a40*/  @!P6 SHF.L.U64.HI R0, R4, 0x6, R0 ;  /* 0x000000060400e819 */ /* 0x000fe20000010200 */
[----:B------:R-:W-:Y:S05]  /*5a50*/  @!P6 IMAD.MOV.U32 R4, RZ, RZ, c[0x0][0x20c] ;  /* 0x00008300ff04e624 */ /* 0x000fea00078e00ff */
[----:B------:R-:W-:Y:S02]  /*5a60*/  @!P6 LEA.HI.X R4, R6, R0, R4, 0x5, P0 ;  /* 0x000000000604e211 */ /* 0x000fe400000f2c04 */
[----:B------:R-:W-:Y:S05]  /*5a70*/  @!P6 IADD3 R6, P0, R2, R24, RZ ;  /* 0x000000180206e210 */ /* 0x000fea0007f1e0ff */
[----:B------:R-:W-:Y:S01]  /*5a80*/  @!P6 IMAD.X R10, R0, 0x1, R20, P0 ;  /* 0x00000001000ae824 */ /* 0x000fe200000e0614 */
        /* <DEDUP_REMOVED lines=9> */
[----:B------:R-:W-:Y:S03]  /*5b20*/  LDSM.16.M88.4 R176, [R128] ;  /* 0x0000000080b0783b */ /* 0x000fe60000000200 */
[----:B------:R-:W-:Y:S02]  /*5b30*/  @!P6 IADD3.X R10, R0, R12, RZ, P0, !PT ;  /* 0x0000000c000ae210 */ /* 0x000fe400007fe4ff */
[C---:B------:R-:W-:Y:S01]  /*5b40*/  @!P6 LEA R30, P0, R6.reuse, c[0x0][0x1f8], 0x1 ;  /* 0x00007e00061eea11 */ /* 0x040fe200078008ff */
[----:B------:R1:W-:Y:S03]  /*5b50*/  LDSM.16.M88.4 R188, [R130] ;  /* 0x0000000082bc783b */ /* 0x0003e60000000200 */
[----:B------:R-:W-:Y:S02]  /*5b60*/  @!P6 LEA.HI.X R31, R6, c[0x0][0x1fc], R10, 0x1, P0 ;  /* 0x00007f00061fea11 */ /* 0x000fe400000f0c0a */
[----:B------:R-:W-:Y:S05]  /*5b70*/  @!P6 IADD3 R6, P0, R24, 0xc0, RZ ;  /* 0x000000c01806e810 */ /* 0x000fea0007f1e0ff */
[----:B------:R-:W-:Y:S01]  /*5b80*/  @!P6 IMAD.X R13, RZ, RZ, R20, P0 ;  /* 0x000000ffff0de224 */ /* 0x000fe200000e0614 */
[----:B------:R-:W-:Y:S04]  /*5b90*/  @!P6 IADD3 R2, P0, R2, R6, RZ ;  /* 0x000000060202e210 */ /* 0x000fe80007f1e0ff */
[----:B------:R-:W-:Y:S02]  /*5ba0*/  @!P6 IADD3.X R0, R0, R13, RZ, P0, !PT ;  /* 0x0000000d0000e210 */ /* 0x000fe400007fe4ff */
[C---:B------:R-:W-:Y:S04]  /*5bb0*/  @!P6 LEA R156, P0, R2.reuse, c[0x0][0x1f8], 0x1 ;  /* 0x00007e00029cea11 */ /* 0x040fe800078008ff */
[----:B------:R-:W-:Y:S02]  /*5bc0*/  @!P6 LEA.HI.X R157, R2, c[0x0][0x1fc], R0, 0x1, P0 ;  /* 0x00007f00029dea11 */ /* 0x000fe400000f0c00 */
[C---:B------:R-:W-:Y:S01]  /*5bd0*/  @!P6 IADD3 R0, P0, R5.reuse, R9, RZ ;  /* 0x000000090500e210 */ /* 0x040fe20007f1e0ff */
[----:B-1----:R-:W2:Y:S04]  /*5be0*/  LDL R130, [R1+0x38] ;  /* 0x0000380001827983 */ /* 0x002ea80000100800 */
[C---:B------:R-:W-:Y:S01]  /*5bf0*/  @!P6 IMAD.X R2, R4.reuse, 0x1, R8, P0 ;  /* 0x000000010402e824 */ /* 0x040fe200000e0608 */
[C---:B------:R-:W-:Y:S01]  /*5c00*/  @!P6 IADD3 R7, P0, R5.reuse, R7, RZ ;  /* 0x000000070507e210 */ /* 0x040fe20007f1e0ff */
[----:B------:R-:W1:Y:S03]  /*5c10*/  LDSM.16.M88.4 R8, [R249] ;  /* 0x00000000f908783b */ /* 0x000e660000000200 */
[C---:B------:R-:W-:Y:S02]  /*5c20*/  @!P6 IADD3.X R12, R4.reuse, R12, RZ, P0, !PT ;  /* 0x0000000c040ce210 */ /* 0x040fe400007fe4ff */
[C---:B------:R-:W-:Y:S05]  /*5c30*/  @!P6 IADD3 R6, P0, R5.reuse, R6, RZ ;  /* 0x000000060506e210 */ /* 0x040fea0007f1e0ff */
[C---:B------:R-:W-:Y:S01]  /*5c40*/  @!P6 IMAD.X R13, R4.reuse, 0x1, R13, P0 ;  /* 0x00000001040de824 */ /* 0x040fe200000e060d */
[----:B------:R-:W-:Y:S02]  /*5c50*/  @!P6 IADD3 R5, P0, R5, R24, RZ ;  /* 0x000000180505e210 */ /* 0x000fe40007f1e0ff */
[----:B------:R-:W3:Y:S02]  /*5c60*/  LDSM.16.M88.4 R24, [R249+0x1000] ;  /* 0x00100000f918783b */ /* 0x000ee40000000200 */
[----:B------:R-:W-:Y:S02]  /*5c70*/  @!P6 IADD3.X R4, R4, R20, RZ, P0, !PT ;  /* 0x000000140404e210 */ /* 0x000fe400007fe4ff */
[C---:B------:R-:W-:Y:S04]  /*5c80*/  @!P6 LEA R20, P0, R5.reuse, c[0x0][0x1f8], 0x1 ;  /* 0x00007e000514ea11 */ /* 0x040fe800078008ff */
[----:B------:R-:W-:Y:S02]  /*5c90*/  @!P6 LEA.HI.X R21, R5, c[0x0][0x1fc], R4, 0x1, P0 ;  /* 0x00007f000515ea11 */ /* 0x000fe400000f0c04 */
[C---:B------:R-:W-:Y:S04]  /*5ca0*/  @!P6 LEA R28, P0, R0.reuse, c[0x0][0x1f8], 0x1 ;  /* 0x00007e00001cea11 */ /* 0x040fe800078008ff */
[----:B------:R-:W-:Y:S02]  /*5cb0*/  @!P6 LEA.HI.X R29, R0, c[0x0][0x1fc], R2, 0x1, P0 ;  /* 0x00007f00001dea11 */ /* 0x000fe400000f0c02 */
[----:B------:R-:W4:Y:S01]  /*5cc0*/  LDL R2, [R1] ;  /* 0x0000000001027983 */ /* 0x000f220000100800 */
[C---:B------:R-:W-:Y:S04]  /*5cd0*/  @!P6 LEA R186, P0, R7.reuse, c[0x0][0x1f8], 0x1 ;  /* 0x00007e0007baea11 */ /* 0x040fe800078008ff */
[----:B------:R-:W-:Y:S01]  /*5ce0*/  @!P6 LEA.HI.X R187, R7, c[0x0][0x1fc], R12, 0x1, P0 ;  /* 0x00007f0007bbea11 */ /* 0x000fe200000f0c0c */
[----:B------:R-:W-:Y:S01]  /*5cf0*/  IMAD.MOV.U32 R12, RZ, RZ, R186 ;  /* 0x000000ffff0c7224 */ /* 0x000fe200078e00ba */
[C---:B------:R-:W-:Y:S01]  /*5d00*/  @!P6 LEA R128, P0, R6.reuse, c[0x0][0x1f8], 0x1 ;  /* 0x00007e000680ea11 */ /* 0x040fe200078008ff */
[----:B------:R-:W2:Y:S03]  /*5d10*/  LDL R0, [R1+0x2c] ;  /* 0x00002c0001007983 */ /* 0x000ea60000100800 */
[----:B------:R-:W-:Y:S02]  /*5d20*/  @!P6 LEA.HI.X R129, R6, c[0x0][0x1fc], R13, 0x1, P0 ;  /* 0x00007f000681ea11 */ /* 0x000fe400000f0c0d */
[C---:B-1---5:R-:W-:Y:S03]  /*5d30*/  HMMA.16816.F32.BF16 R4, R168.reuse, R8, RZ ;  /* 0x00000008a804723c */ /* 0x062fe600000418ff */
[----:B------:R-:W-:Y:S02]  /*5d40*/  MOV R13, R187 ;  /* 0x000000bb000d7202 */ /* 0x000fe40000000f00 */
[----:B------:R-:W1:Y:S03]  /*5d50*/  LDSM.16.M88.4 R184, [R184] ;  /* 0x00000000b8b8783b */ /* 0x000e660000000200 */
[C---:B------:R-:W-:Y:S02]  /*5d60*/  HMMA.16816.F32.BF16 R8, R168.reuse, R10, RZ ;  /* 0x0000000aa808723c */ /* 0x040fe400000418ff */
[----:B------:R-:W-:Y:S01]  /*5d70*/  @!PT LDS RZ, [RZ] ;  /* 0x00000000fffff984 */ /* 0x000fe20000000800 */
[----:B------:R-:W-:Y:S01]  /*5d80*/  @!PT LDS RZ, [RZ] ;  /* 0x00000000fffff984 */ /* 0x000fe20000000800 */
[----:B------:R-:W-:Y:S01]  /*5d90*/  @!PT LDS RZ, [RZ] ;  /* 0x00000000fffff984 */ /* 0x000fe20000000800 */
[----:B------:R3:W-:Y:S05]  /*5da0*/  @!P6 LDGSTS.E.BYPASS.LTC128B.128 [R131+0x100], [R22.64], !P5 ;  /* 0x001000001683efae */ /* 0x0007ea000e901d46 */
[----:B------:R1:W-:Y:S05]  /*5db0*/  @!P6 LDGSTS.E.BYPASS.LTC128B.128 [R131+0x2100], [R14.64], !P4 ;  /* 0x021000000e83efae */ /* 0x0003ea000e101d46 */
[----:B------:R1:W-:Y:S05]  /*5dc0*/  @!P6 LDGSTS.E.BYPASS.LTC128B.128 [R131+0x4100], [R30.64], !P3 ;  /* 0x041000001e83efae */ /* 0x0003ea000d901d46 */
[----:B------:R2:W-:Y:S05]  /*5dd0*/  @!P6 LDGSTS.E.BYPASS.LTC128B.128 [R131+0x6100], [R156.64], !P2 ;  /* 0x061000009c83efae */ /* 0x0005ea000d101d46 */
[----:B------:R3:W-:Y:S05]  /*5de0*/  @!P6 LDGSTS.E.BYPASS.LTC128B.128 [R131+0x1100], [R20.64], !P5 ;  /* 0x011000001483efae */ /* 0x0007ea000e901d46 */
[----:B------:R3:W-:Y:S01]  /*5df0*/  @!P6 LDGSTS.E.BYPASS.LTC128B.128 [R131+0x3100], [R28.64], !P4 ;  /* 0x031000001c83efae */ /* 0x0007e2000e101d46 */
[----:B-1----:R-:W-:Y:S01]  /*5e00*/  IMAD.MOV.U32 R30, RZ, RZ, R12 ;  /* 0x000000ffff1e7224 */ /* 0x002fe200078e000c */
[----:B------:R-:W-:Y:S02]  /*5e10*/  MOV R31, R13 ;  /* 0x0000000d001f7202 */ /* 0x000fe40000000f00 */
[C---:B------:R-:W-:Y:S03]  /*5e20*/  HMMA.16816.F32.BF16 R12, R168.reuse, R16, RZ ;  /* 0x00000010a80c723c */ /* 0x040fe600000418ff */
[----:B------:R1:W-:Y:S05]  /*5e30*/  @!P6 LDGSTS.E.BYPASS.LTC128B.128 [R131+0x5100], [R30.64], !P3 ;  /* 0x051000001e83efae */ /* 0x0003ea000d901d46 */
[C---:B------:R-:W-:Y:S01]  /*5e40*/  HMMA.16816.F32.BF16 R16, R168.reuse, R18, RZ ;  /* 0x00000012a810723c */ /* 0x040fe200000418ff */
[----:B------:R1:W-:Y:S05]  /*5e50*/  @!P6 LDGSTS.E.BYPASS.LTC128B.128 [R131+0x7100], [R128.64], !P2 ;  /* 0x071000008083efae */ /* 0x0003ea000d101d46 */
[----:B------:R-:W0:Y:S02]  /*5e60*/  LDGDEPBAR ;  /* 0x00000000000079af */ /* 0x000e240000000000 */
[C---:B---3--:R-:W-:Y:S08]  /*5e70*/  HMMA.16816.F32.BF16 R20, R168.reuse, R24, RZ ;  /* 0x00000018a814723c */ /* 0x048ff000000418ff */
[C---:B------:R-:W-:Y:S08]  /*5e80*/  HMMA.16816.F32.BF16 R24, R168.reuse, R26, RZ ;  /* 0x0000001aa818723c */ /* 0x040ff000000418ff */
[C---:B-1----:R-:W-:Y:S01]  /*5e90*/  HMMA.16816.F32.BF16 R28, R168.reuse, R32, RZ ;  /* 0x00000020a81c723c */ /* 0x042fe200000418ff */
[----:B------:R-:W3:Y:S07]  /*5ea0*/  LDL R129, [R1+0x34] ;  /* 0x0000340001817983 */ /* 0x000eee0000100800 */
[----:B------:R-:W-:Y:S01]  /*5eb0*/  HMMA.16816.F32.BF16 R32, R168, R34, RZ ;  /* 0x00000022a820723c */ /* 0x000fe200000418ff */
[----:B------:R-:W2:Y:S05]  /*5ec0*/  LDL R128, [R1+0x30] ;  /* 0x0000300001807983 */ /* 0x000eaa0000100800 */
[----:B------:R-:W-:Y:S02]  /*5ed0*/  STL [R1+0x124], R168 ;  /* 0x000124a801007387 */ /* 0x000fe40000100800 */
[C---:B------:R-:W-:Y:S03]  /*5ee0*/  HMMA.16816.F32.BF16 R4, R172.reuse, R176, R4 ;  /* 0x000000b0ac04723c */ /* 0x040fe60000041804 */
[----:B------:R-:W-:Y:S05]  /*5ef0*/  STL [R1+0x120], R169 ;  /* 0x000120a901007387 */ /* 0x000fea0000100800 */
[C---:B------:R-:W-:Y:S01]  /*5f00*/  HMMA.16816.F32.BF16 R8, R172.reuse, R178, R8 ;  /* 0x000000b2ac08723c */ /* 0x040fe20000041808 */
[----:B------:R-:W-:Y:S05]  /*5f10*/  STL [R1+0x11c], R170 ;  /* 0x00011caa01007387 */ /* 0x000fea0000100800 */
        /* <DEDUP_REMOVED lines=13> */
[----:B------:R-:W-:Y:S01]  /*5ff0*/  HMMA.16816.F32.BF16 R32, R172, R190, R32 ;  /* 0x000000beac20723c */ /* 0x000fe20000041820 */
[----:B------:R-:W-:Y:S05]  /*6000*/  STL [R1+0x138], R195 ;  /* 0x000138c301007387 */ /* 0x000fea0000100800 */
[----:B------:R-:W-:Y:S05]  /*6010*/  STL [R1+0x150], R197 ;  /* 0x000150c501007387 */ /* 0x000fea0000100800 */
[----:B------:R-:W-:Y:S05]  /*6020*/  STL [R1+0x14c], R198 ;  /* 0x00014cc601007387 */ /* 0x000fea0000100800 */
[----:B------:R-:W-:Y:S05]  /*6030*/  STL [R1+0x148], R199 ;  /* 0x000148c701007387 */ /* 0x000fea0000100800 */
[----:B----4-:R-:W1:Y:S05]  /*6040*/  LDSM.16.M88.4 R176, [R2] ;  /* 0x0000000002b0783b */ /* 0x010e6a0000000200 */
[----:B------:R-:W4:Y:S05]  /*6050*/  LDSM.16.M88.4 R180, [R2+0x800] ;  /* 0x0008000002b4783b */ /* 0x000f2a0000000200 */
[----:B------:R-:W4:Y:S05]  /*6060*/  LDSM.16.M88.4 R184, [R2+0x1000] ;  /* 0x0010000002b8783b */ /* 0x000f2a0000000200 */
[----:B------:R-:W4:Y:S01]  /*6070*/  LDSM.16.M88.4 R188, [R2+0x1800] ;  /* 0x0018000002bc783b */ /* 0x000f220000000200 */
[C---:B-1----:R-:W-:Y:S08]  /*6080*/  HMMA.16816.F32.BF16 R4, R192.reuse, R176, R4 ;  /* 0x000000b0c004723c */ /* 0x042ff00000041804 */
[C---:B------:R-:W-:Y:S01]  /*6090*/  HMMA.16816.F32.BF16 R8, R192.reuse, R178, R8 ;  /* 0x000000b2c008723c */ /* 0x040fe20000041808 */
[----:B------:R-:W1:Y:S07]  /*60a0*/  LDSM.16.M88.4 R176, [R250] ;  /* 0x00000000fab0783b */ /* 0x000e6e0000000200 */
[C---:B----4-:R-:W-:Y:S08]  /*60b0*/  HMMA.16816.F32.BF16 R12, R192.reuse, R180, R12 ;  /* 0x000000b4c00c723c */ /* 0x050ff0000004180c */
[C---:B------:R-:W-:Y:S01]  /*60c0*/  HMMA.16816.F32.BF16 R16, R192.reuse, R182, R16 ;  /* 0x000000b6c010723c */ /* 0x040fe20000041810 */
[----:B------:R-:W4:Y:S07]  /*60d0*/  LDSM.16.M88.4 R180, [R250+0x800] ;  /* 0x00080000fab4783b */ /* 0x000f2e0000000200 */
[C---:B------:R-:W-:Y:S08]  /*60e0*/  HMMA.16816.F32.BF16 R20, R192.reuse, R184, R20 ;  /* 0x000000b8c014723c */ /* 0x040ff00000041814 */
[C---:B------:R-:W-:Y:S01]  /*60f0*/  HMMA.16816.F32.BF16 R24, R192.reuse, R186, R24 ;  /* 0x000000bac018723c */ /* 0x040fe20000041818 */
[----:B------:R-:W2:Y:S07]  /*6100*/  LDSM.16.M88.4 R184, [R250+0x1000] ;  /* 0x00100000fab8783b */ /* 0x000eae0000000200 */
[C---:B------:R-:W-:Y:S08]  /*6110*/  HMMA.16816.F32.BF16 R28, R192.reuse, R188, R28 ;  /* 0x000000bcc01c723c */ /* 0x040ff0000004181c */
[----:B------:R-:W-:Y:S01]  /*6120*/  HMMA.16816.F32.BF16 R32, R192, R190, R32 ;  /* 0x000000bec020723c */ /* 0x000fe20000041820 */
[----:B------:R-:W3:Y:S07]  /*6130*/  LDSM.16.M88.4 R188, [R250+0x1800] ;  /* 0x00180000fabc783b */ /* 0x000eee0000000200 */
[C---:B-1----:R-:W-:Y:S08]  /*6140*/  HMMA.16816.F32.BF16 R4, R196.reuse, R176, R4 ;  /* 0x000000b0c404723c */ /* 0x042ff00000041804 */
[C---:B------:R-:W-:Y:S01]  /*6150*/  HMMA.16816.F32.BF16 R8, R196.reuse, R178, R8 ;  /* 0x000000b2c408723c */ /* 0x040fe20000041808 */
[----:B------:R-:W1:Y:S07]  /*6160*/  LDSM.16.M88.4 R176, [R249+0x2000] ;  /* 0x00200000f9b0783b */ /* 0x000e6e0000000200 */
[C---:B----4-:R-:W-:Y:S08]  /*6170*/  HMMA.16816.F32.BF16 R12, R196.reuse, R180, R12 ;  /* 0x000000b4c40c723c */ /* 0x050ff0000004180c */
[C---:B------:R-:W-:Y:S01]  /*6180*/  HMMA.16816.F32.BF16 R16, R196.reuse, R182, R16 ;  /* 0x000000b6c410723c */ /* 0x040fe20000041810 */
[----:B------:R-:W4:Y:S07]  /*6190*/  LDSM.16.M88.4 R180, [R249+0x2800] ;  /* 0x00280000f9b4783b */ /* 0x000f2e0000000200 */
[C---:B--2---:R-:W-:Y:S08]  /*61a0*/  HMMA.16816.F32.BF16 R20, R196.reuse, R184, R20 ;  /* 0x000000b8c414723c */ /* 0x044ff00000041814 */
[C---:B------:R-:W-:Y:S01]  /*61b0*/  HMMA.16816.F32.BF16 R24, R196.reuse, R186, R24 ;  /* 0x000000bac418723c */ /* 0x040fe20000041818 */
[----:B------:R-:W2:Y:S07]  /*61c0*/  LDSM.16.M88.4 R184, [R249+0x3000] ;  /* 0x00300000f9b8783b */ /* 0x000eae0000000200 */
[C---:B---3--:R-:W-:Y:S08]  /*61d0*/  HMMA.16816.F32.BF16 R28, R196.reuse, R188, R28 ;  /* 0x000000bcc41c723c */ /* 0x048ff0000004181c */
[----:B------:R-:W-:Y:S01]  /*61e0*/  HMMA.16816.F32.BF16 R32, R196, R190, R32 ;  /* 0x000000bec420723c */ /* 0x000fe20000041820 */
[----:B------:R-:W3:Y:S07]  /*61f0*/  LDSM.16.M88.4 R188, [R249+0x3800] ;  /* 0x00380000f9bc783b */ /* 0x000eee0000000200 */
[C---:B-1----:R-:W-:Y:S08]  /*6200*/  HMMA.16816.F32.BF16 R4, R200.reuse, R176, R4 ;  /* 0x000000b0c804723c */ /* 0x042ff00000041804 */
[C---:B------:R-:W-:Y:S01]  /*6210*/  HMMA.16816.F32.BF16 R8, R200.reuse, R178, R8 ;  /* 0x000000b2c808723c */ /* 0x040fe20000041808 */
[----:B------:R1:W3:Y:S07]  /*6220*/  LDSM.16.M88.4 R176, [R130] ;  /* 0x0000000082b0783b */ /* 0x0002ee0000000200 */
[C---:B----4-:R-:W-:Y:S08]  /*6230*/  HMMA.16816.F32.BF16 R12, R200.reuse, R180, R12 ;  /* 0x000000b4c80c723c */ /* 0x050ff0000004180c */
[C---:B------:R-:W-:Y:S01]  /*6240*/  HMMA.16816.F32.BF16 R16, R200.reuse, R182, R16 ;  /* 0x000000b6c810723c */ /* 0x040fe20000041810 */
[----:B------:R4:W3:Y:S07]  /*6250*/  LDSM.16.M88.4 R180, [R129] ;  /* 0x0000000081b4783b */ /* 0x0008ee0000000200 */
[C---:B--2---:R-:W-:Y:S01]  /*6260*/  HMMA.16816.F32.BF16 R20, R200.reuse, R184, R20 ;  /* 0x000000b8c814723c */ /* 0x044fe20000041814 */
[----:B-1----:R-:W2:Y:S07]  /*6270*/  LDL R130, [R1+0x28] ;  /* 0x0000280001827983 */ /* 0x002eae0000100800 */
[C---:B------:R-:W-:Y:S01]  /*6280*/  HMMA.16816.F32.BF16 R24, R200.reuse, R186, R24 ;  /* 0x000000bac818723c */ /* 0x040fe20000041818 */
[----:B------:R1:W1:Y:S07]  /*6290*/  LDSM.16.M88.4 R184, [R128] ;  /* 0x0000000080b8783b */ /* 0x00026e0000000200 */
[C---:B---3--:R-:W-:Y:S01]  /*62a0*/  HMMA.16816.F32.BF16 R28, R200.reuse, R188, R28 ;  /* 0x000000bcc81c723c */ /* 0x048fe2000004181c */
[----:B----4-:R-:W3:Y:S07]  /*62b0*/  LDL R129, [R1+0x24] ;  /* 0x0000240001817983 */ /* 0x010eee0000100800 */
[----:B------:R-:W-:Y:S01]  /*62c0*/  HMMA.16816.F32.BF16 R32, R200, R190, R32 ;  /* 0x000000bec820723c */ /* 0x000fe20000041820 */
[----:B------:R4:W1:Y:S07]  /*62d0*/  LDSM.16.M88.4 R188, [R0] ;  /* 0x0000000000bc783b */ /* 0x00086e0000000200 */
[C---:B------:R-:W-:Y:S01]  /*62e0*/  HMMA.16816.F32.BF16 R4, R204.reuse, R176, R4 ;  /* 0x000000b0cc04723c */ /* 0x040fe20000041804 */
[----:B-1----:R-:W3:Y:S07]  /*62f0*/  LDL R128, [R1+0x20] ;  /* 0x0000200001807983 */ /* 0x002eee0000100800 */
[C---:B------:R-:W-:Y:S01]  /*6300*/  HMMA.16816.F32.BF16 R8, R204.reuse, R178, R8 ;  /* 0x000000b2cc08723c */ /* 0x040fe20000041808 */
[----:B------:R-:W1:Y:S07]  /*6310*/  LDSM.16.M88.4 R176, [R2+0x2000] ;  /* 0x0020000002b0783b */ /* 0x000e6e0000000200 */
[C---:B------:R-:W-:Y:S01]  /*6320*/  HMMA.16816.F32.BF16 R12, R204.reuse, R180, R12 ;  /* 0x000000b4cc0c723c */ /* 0x040fe2000004180c */
[----:B----4-:R-:W2:Y:S07]  /*6330*/  LDL R0, [R1+0x1c] ;  /* 0x00001c0001007983 */ /* 0x010eae0000100800 */
        /* <DEDUP_REMOVED lines=33> */
[C---:B------:R-:W-:Y:S08]  /*6550*/  HMMA.16816.F32.BF16 R8, R216.reuse, R178, R8 ;  /* 0x000000b2d808723c */ /* 0x040ff00000041808 */
[C---:B------:R-:W-:Y:S08]  /*6560*/  HMMA.16816.F32.BF16 R12, R216.reuse, R180, R12 ;  /* 0x000000b4d80c723c */ /* 0x040ff0000004180c */
[C---:B------:R-:W-:Y:S08]  /*6570*/  HMMA.16816.F32.BF16 R16, R216.reuse, R182, R16 ;  /* 0x000000b6d810723c */ /* 0x040ff00000041810 */
[C---:B------:R-:W-:Y:S08]  /*6580*/  HMMA.16816.F32.BF16 R20, R216.reuse, R184, R20 ;  /* 0x000000b8d814723c */ /* 0x040ff00000041814 */
[C---:B------:R-:W-:Y:S08]  /*6590*/  HMMA.16816.F32.BF16 R24, R216.reuse, R186, R24 ;  /* 0x000000bad818723c */ /* 0x040ff00000041818 */
[C---:B------:R-:W-:Y:S08]  /*65a0*/  HMMA.16816.F32.BF16 R28, R216.reuse, R188, R28 ;  /* 0x000000bcd81c723c */ /* 0x040ff0000004181c */
[----:B------:R-:W-:Y:S01]  /*65b0*/  HMMA.16816.F32.BF16 R32, R216, R190, R32 ;  /* 0x000000bed820723c */ /* 0x000fe20000041820 */
[----:B--2---:R1:W2:Y:S05]  /*65c0*/  LDSM.16.M88.4 R176, [R130] ;  /* 0x0000000082b0783b */ /* 0x0042aa0000000200 */
[----:B---3--:R3:W2:Y:S05]  /*65d0*/  LDSM.16.M88.4 R180, [R129] ;  /* 0x0000000081b4783b */ /* 0x0086aa0000000200 */
[----:B-1----:R-:W4:Y:S05]  /*65e0*/  LDL R130, [R1+0x14] ;  /* 0x0000140001827983 */ /* 0x002f2a0000100800 */
[----:B------:R1:W1:Y:S05]  /*65f0*/  LDSM.16.M88.4 R184, [R128] ;  /* 0x0000000080b8783b */ /* 0x00026a0000000200 */
[----:B---3--:R-:W3:Y:S01]  /*6600*/  LDL R129, [R1+0x10] ;  /* 0x0000100001817983 */ /* 0x008ee20000100800 */
[C---:B--2---:R-:W-:Y:S08]  /*6610*/  HMMA.16816.F32.BF16 R4, R220.reuse, R176, R4 ;  /* 0x000000b0dc04723c */ /* 0x044ff00000041804 */
[C---:B------:R-:W-:Y:S01]  /*6620*/  HMMA.16816.F32.BF16 R8, R220.reuse, R178, R8 ;  /* 0x000000b2dc08723c */ /* 0x040fe20000041808 */
[----:B------:R2:W2:Y:S05]  /*6630*/  LDSM.16.M88.4 R188, [R0] ;  /* 0x0000000000bc783b */ /* 0x0004aa0000000200 */
[----:B------:R-:W2:Y:S02]  /*6640*/  LDSM.16.M88.4 R176, [R2+0x4000] ;  /* 0x0040000002b0783b */ /* 0x000ea40000000200 */
[C---:B------:R-:W-:Y:S03]  /*6650*/  HMMA.16816.F32.BF16 R12, R220.reuse, R180, R12 ;  /* 0x000000b4dc0c723c */ /* 0x040fe6000004180c */
[----:B-1----:R-:W3:Y:S05]  /*6660*/  LDL R128, [R1+0xc] ;  /* 0x00000c0001807983 */ /* 0x002eea0000100800 */
[C---:B------:R-:W-:Y:S01]  /*6670*/  HMMA.16816.F32.BF16 R16, R220.reuse, R182, R16 ;  /* 0x000000b6dc10723c */ /* 0x040fe20000041810 */
[----:B------:R-:W1:Y:S07]  /*6680*/  LDSM.16.M88.4 R180, [R2+0x4800] ;  /* 0x0048000002b4783b */ /* 0x000e6e0000000200 */
[C---:B------:R-:W-:Y:S01]  /*6690*/  HMMA.16816.F32.BF16 R20, R220.reuse, R184, R20 ;  /* 0x000000b8dc14723c */ /* 0x040fe20000041814 */
[----:B--2---:R-:W2:Y:S05]  /*66a0*/  LDL R0, [R1+0x18] ;  /* 0x0000180001007983 */ /* 0x004eaa0000100800 */
[----:B------:R-:W2:Y:S02]  /*66b0*/  LDL.LU R170, [R1+0x60] ;  /* 0x0000600001aa7983 */ /* 0x000ea40000300800 */
[C---:B------:R-:W-:Y:S03]  /*66c0*/  HMMA.16816.F32.BF16 R24, R220.reuse, R186, R24 ;  /* 0x000000badc18723c */ /* 0x040fe60000041818 */
[----:B------:R-:W1:Y:S05]  /*66d0*/  LDSM.16.M88.4 R184, [R2+0x5000] ;  /* 0x0050000002b8783b */ /* 0x000e6a0000000200 */
[----:B------:R-:W2:Y:S01]  /*66e0*/  LDL R168, [R1+0x94] ;  /* 0x0000940001a87983 */ /* 0x000ea20000100800 */
        /* <DEDUP_REMOVED lines=35> */
[----:B------:R-:W-:Y:S05]  /*6920*/  LDSM.16.M88.4 R188, [R2+0x6000] ;  /* 0x0060000002bc783b */ /* 0x000fea0000000200 */
[----:B----4-:R1:W-:Y:S05]  /*6930*/  LDSM.16.M88.4 R180, [R130] ;  /* 0x0000000082b4783b */ /* 0x0103ea0000000200 */
[----:B---3--:R-:W-:Y:S05]  /*6940*/  LDSM.16.M88.4 R184, [R129] ;  /* 0x0000000081b8783b */ /* 0x008fea0000000200 */
[----:B-1----:R-:W3:Y:S05]  /*6950*/  LDL R130, [R1+0x78] ;  /* 0x0000780001827983 */ /* 0x002eea0000100800 */
[----:B--2---:R1:W2:Y:S01]  /*6960*/  LDSM.16.M88.4 R176, [R0] ;  /* 0x0000000000b0783b */ /* 0x0042a20000000200 */
[C---:B------:R-:W-:Y:S02]  /*6970*/  IADD3 R171, R170.reuse, -0x1, RZ ;  /* 0xffffffffaaab7810 */ /* 0x040fe40007ffe0ff */
[C---:B------:R-:W-:Y:S01]  /*6980*/  ISETP.GT.AND P6, PT, R170.reuse, R159, PT ;  /* 0x0000009faa00720c */ /* 0x040fe20003fc4270 */
[----:B------:R-:W-:Y:S04]  /*6990*/  IMAD.MOV.U32 R159, RZ, RZ, -0x40 ;  /* 0xffffffc0ff9f7424 */ /* 0x000fe800078e00ff */
[----:B------:R-:W-:Y:S05]  /*69a0*/  IMAD R159, R170, R159, 0x1 ;  /* 0x00000001aa9f7424 */ /* 0x000fea00078e029f */
[----:B------:R-:W-:Y:S03]  /*69b0*/  IADD3 R159, R159, c[0x0][0x1d0], -R168 ;  /* 0x000074009f9f7a10 */ /* 0x000fe60007ffe8a8 */
[----:B------:R-:W-:Y:S01]  /*69c0*/  @P6 IMAD.WIDE.U32 R156, R171, c[0x0][0x1e0], RZ ;  /* 0x00007800ab9c6a25 */ /* 0x000fe200078e00ff */
[----:B------:R-:W-:Y:S01]  /*69d0*/  IADD3 R159, R159, -c[0x0][0x168], RZ ;  /* 0x80005a009f9f7a10 */ /* 0x000fe20007ffe0ff */
[----:B-1----:R-:W4:Y:S01]  /*69e0*/  LDL R0, [R1+0x8c] ;  /* 0x00008c0001007983 */ /* 0x002f220000100800 */
[C---:B--2---:R-:W-:Y:S08]  /*69f0*/  HMMA.16816.F32.BF16 R4, R236.reuse, R176, R4 ;  /* 0x000000b0ec04723c */ /* 0x044ff00000041804 */
[C---:B------:R-:W-:Y:S01]  /*6a00*/  HMMA.16816.F32.BF16 R8, R236.reuse, R178, R8 ;  /* 0x000000b2ec08723c */ /* 0x040fe20000041808 */
[----:B------:R1:W2:Y:S07]  /*6a10*/  LDSM.16.M88.4 R176, [R128] ;  /* 0x0000000080b0783b */ /* 0x0002ae0000000200 */
[C---:B------:R-:W-:Y:S08]  /*6a20*/  HMMA.16816.F32.BF16 R12, R236.reuse, R180, R12 ;  /* 0x000000b4ec0c723c */ /* 0x040ff0000004180c */
[C---:B------:R-:W-:Y:S01]  /*6a30*/  HMMA.16816.F32.BF16 R16, R236.reuse, R182, R16 ;  /* 0x000000b6ec10723c */ /* 0x040fe20000041810 */
[----:B------:R-:W2:Y:S07]  /*6a40*/  LDSM.16.M88.4 R180, [R2+0x6800] ;  /* 0x0068000002b4783b */ /* 0x000eae0000000200 */
[C---:B------:R-:W-:Y:S01]  /*6a50*/  HMMA.16816.F32.BF16 R20, R236.reuse, R184, R20 ;  /* 0x000000b8ec14723c */ /* 0x040fe20000041814 */
[----:B-1----:R-:W3:Y:S07]  /*6a60*/  LDL.64 R128, [R1+0x68] ;  /* 0x0000680001807983 */ /* 0x002eee0000100a00 */
        /* <DEDUP_REMOVED lines=8> */
[C---:B------:R-:W-:Y:S08]  /*6af0*/  HMMA.16816.F32.BF16 R12, R240.reuse, R180, R12 ;  /* 0x000000b4f00c723c */ /* 0x040ff0000004180c */
[C---:B------:R-:W-:Y:S08]  /*6b00*/  HMMA.16816.F32.BF16 R16, R240.reuse, R182, R16 ;  /* 0x000000b6f010723c */ /* 0x040ff00000041810 */
[C---:B-1----:R-:W-:Y:S08]  /*6b10*/  HMMA.16816.F32.BF16 R20, R240.reuse, R176, R20 ;  /* 0x000000b0f014723c */ /* 0x042ff00000041814 */
[C---:B------:R-:W-:Y:S01]  /*6b20*/  HMMA.16816.F32.BF16 R24, R240.reuse, R178, R24 ;  /* 0x000000b2f018723c */ /* 0x040fe20000041818 */
[----:B------:R-:W1:Y:S07]  /*6b30*/  LDSM.16.M88.4 R176, [R250+0x6800] ;  /* 0x00680000fab0783b */ /* 0x000e6e0000000200 */
[C---:B------:R-:W-:Y:S08]  /*6b40*/  HMMA.16816.F32.BF16 R28, R240.reuse, R184, R28 ;  /* 0x000000b8f01c723c */ /* 0x040ff0000004181c */
[----:B------:R-:W-:Y:S08]  /*6b50*/  HMMA.16816.F32.BF16 R32, R240, R186, R32 ;  /* 0x000000baf020723c */ /* 0x000ff00000041820 */
[C---:B--2---:R-:W-:Y:S08]  /*6b60*/  HMMA.16816.F32.BF16 R4, R244.reuse, R188, R4 ;  /* 0x000000bcf404723c */ /* 0x044ff00000041804 */
[C---:B------:R-:W-:Y:S08]  /*6b70*/  HMMA.16816.F32.BF16 R8, R244.reuse, R190, R8 ;  /* 0x000000bef408723c */ /* 0x040ff00000041808 */
[C---:B-1----:R-:W-:Y:S08]  /*6b80*/  HMMA.16816.F32.BF16 R12, R244.reuse, R176, R12 ;  /* 0x000000b0f40c723c */ /* 0x042ff0000004180c */
[C---:B------:R-:W-:Y:S04]  /*6b90*/  HMMA.16816.F32.BF16 R16, R244.reuse, R178, R16 ;  /* 0x000000b2f410723c */ /* 0x040fe80000041810 */
[----:B----4-:R-:W-:Y:S05]  /*6ba0*/  @P1 IMAD.HI.U32 R2, R0, c[0x0][0x2c8], RZ ;  /* 0x0000b20000021a27 */ /* 0x010fea00078e00ff */
[----:B------:R-:W-:Y:S03]  /*6bb0*/  @P1 SHF.R.U32.HI R0, RZ, c[0x0][0x2cc], R2 ;  /* 0x0000b300ff001a19 */ /* 0x000fe60000011602 */
[----:B------:R-:W-:Y:S02]  /*6bc0*/  @P6 SHF.R.S32.HI R2, RZ, 0x1f, R171 ;  /* 0x0000001fff026819 */ /* 0x000fe400000114ab */
[----:B------:R-:W1:Y:S03]  /*6bd0*/  SHFL.IDX PT, R183, R0, RZ, 0x1c1f ;  /* 0x001c1fff00b77589 */ /* 0x000e6600000e0000 */
[----:B------:R-:W-:Y:S02]  /*6be0*/  @P6 IMAD R2, R2, c[0x0][0x1e0], RZ ;  /* 0x0000780002026a24 */ /* 0x000fe400078e02ff */
[----:B------:R2:W4:Y:S02]  /*6bf0*/  SHFL.IDX PT, R182, R0, 0x1, 0x1c1f ;  /* 0x003c1f0000b67f89 */ /* 0x00052400000e0000 */
[----:B------:R-:W-:Y:S05]  /*6c00*/  @P6 IMAD R2, R171, c[0x0][0x1e4], R2 ;  /* 0x00007900ab026a24 */ /* 0x000fea00078e0202 */
[----:B--2---:R-:W-:Y:S01]  /*6c10*/  @P6 IADD3 R0, R157, R2, RZ ;  /* 0x000000029d006210 */ /* 0x004fe20007ffe0ff */
[C---:B------:R-:W-:Y:S02]  /*6c20*/  @P6 IMAD.SHL.U32 R157, R156.reuse, 0x40, RZ ;  /* 0x000000409c9d6824 */ /* 0x040fe400078e00ff */
[----:B-1----:R-:W-:Y:S01]  /*6c30*/  IMAD.IADD R2, R159, 0x1, R183 ;  /* 0x000000019f027824 */ /* 0x002fe200078e02b7 */
[----:B------:R-:W-:Y:S02]  /*6c40*/  @P6 SHF.L.U64.HI R156, R156, 0x6, R0 ;  /* 0x000000069c9c6819 */ /* 0x000fe40000010200 */
[----:B---3--:R-:W-:Y:S04]  /*6c50*/  @P6 IADD3 R0, P0, R157, R128, RZ ;  /* 0x000000809d006210 */ /* 0x008fe80007f1e0ff */
[----:B------:R-:W-:Y:S02]  /*6c60*/  @P6 IADD3.X R181, R156, R130, RZ, P0, !PT ;  /* 0x000000829cb56210 */ /* 0x000fe400007fe4ff */
[C---:B------:R-:W-:Y:S04]  /*6c70*/  @P6 LEA R180, P0, R0.reuse, c[0x0][0x1c8], 0x1 ;  /* 0x0000720000b46a11 */ /* 0x040fe800078008ff */
[----:B------:R-:W-:Y:S02]  /*6c80*/  @P6 LEA.HI.X R181, R0, c[0x0][0x1cc], R181, 0x1, P0 ;  /* 0x0000730000b56a11 */ /* 0x000fe400000f0cb5 */
[----:B------:R-:W-:Y:S02]  /*6c90*/  ISETP.GT.AND P0, PT, R2, RZ, PT ;  /* 0x000000ff0200720c */ /* 0x000fe40003f04270 */
[----:B----4-:R-:W-:Y:S02]  /*6ca0*/  IADD3 R0, R159, R182, RZ ;  /* 0x000000b69f007210 */ /* 0x010fe40007ffe0ff */
[----:B------:R-:W-:Y:S02]  /*6cb0*/  FSEL R185, R4, -INF , P0 ;  /* 0xff80000004b97808 */ /* 0x000fe40000000000 */
[----:B------:R-:W-:Y:S04]  /*6cc0*/  ISETP.GT.AND P0, PT, R2, 0x1, PT ;  /* 0x000000010200780c */ /* 0x000fe80003f04270 */
[----:B------:R-:W-:Y:S02]  /*6cd0*/  FSEL R184, R5, -INF , P0 ;  /* 0xff80000005b87808 */ /* 0x000fe40000000000 */
[----:B------:R-:W-:Y:S04]  /*6ce0*/  ISETP.GT.AND P0, PT, R0, RZ, PT ;  /* 0x000000ff0000720c */ /* 0x000fe80003f04270 */
[----:B------:R-:W-:Y:S02]  /*6cf0*/  FSEL R187, R6, -INF , P0 ;  /* 0xff80000006bb7808 */ /* 0x000fe40000000000 */
[----:B------:R-:W-:Y:S04]  /*6d00*/  ISETP.GT.AND P0, PT, R0, 0x1, PT ;  /* 0x000000010000780c */ /* 0x000fe80003f04270 */
[----:B------:R-:W-:Y:S02]  /*6d10*/  FSEL R186, R7, -INF , P0 ;  /* 0xff80000007ba7808 */ /* 0x000fe40000000000 */
[----:B------:R-:W1:Y:S01]  /*6d20*/  LDSM.16.M88.4 R4, [R250+0x7000] ;  /* 0x00700000fa04783b */ /* 0x000e620000000200 */
[----:B------:R-:W-:Y:S04]  /*6d30*/  ISETP.GT.AND P0, PT, R2, 0x8, PT ;  /* 0x000000080200780c */ /* 0x000fe80003f04270 */
[----:B------:R-:W-:Y:S02]  /*6d40*/  FSEL R176, R8, -INF , P0 ;  /* 0xff80000008b07808 */ /* 0x000fe40000000000 */
[----:B------:R-:W-:Y:S04]  /*6d50*/  ISETP.GT.AND P0, PT, R2, 0x9, PT ;  /* 0x000000090200780c */ /* 0x000fe80003f04270 */
[----:B------:R-:W-:Y:S02]  /*6d60*/  FSEL R177, R9, -INF , P0 ;  /* 0xff80000009b17808 */ /* 0x000fe40000000000 */
[----:B------:R-:W-:Y:S04]  /*6d70*/  ISETP.GT.AND P0, PT, R0, 0x8, PT ;  /* 0x000000080000780c */ /* 0x000fe80003f04270 */
[----:B------:R-:W-:Y:S02]  /*6d80*/  FSEL R183, R10, -INF , P0 ;  /* 0xff8000000ab77808 */ /* 0x000fe40000000000 */
[----:B------:R-:W-:Y:S04]  /*6d90*/  ISETP.GT.AND P0, PT, R0, 0x9, PT ;  /* 0x000000090000780c */ /* 0x000fe80003f04270 */
[----:B------:R-:W-:Y:S02]  /*6da0*/  FSEL R182, R11, -INF , P0 ;  /* 0xff8000000bb67808 */ /* 0x000fe40000000000 */
[----:B------:R-:W-:Y:S01]  /*6db0*/  ISETP.GT.AND P0, PT, R2, 0x10, PT ;  /* 0x000000100200780c */ /* 0x000fe20003f04270 */
[----:B------:R-:W2:Y:S01]  /*6dc0*/  LDSM.16.M88.4 R8, [R250+0x7800] ;  /* 0x00780000fa08783b */ /* 0x000ea20000000200 */
[----:B------:R-:W-:Y:S04]  /*6dd0*/  DEPBAR.LE SB0, 0x0 ;  /* 0x000080000000791a */ /* 0x000fe80000000000 */
[----:B------:R-:W-:Y:S01]  /*6de0*/  FSEL R189, R12, -INF , P0 ;  /* 0xff8000000cbd7808 */ /* 0x000fe20000000000 */
[----:B------:R-:W-:Y:S01]  /*6df0*/  BAR.SYNC.DEFER_BLOCKING 0x0 ;  /* 0x0000000000007b1d */ /* 0x000fe20000010000 */
[----:B------:R-:W-:Y:S04]  /*6e00*/  ISETP.GT.AND P0, PT, R2, 0x11, PT ;  /* 0x000000110200780c */ /* 0x000fe80003f04270 */
[----:B------:R-:W-:Y:S02]  /*6e10*/  FSEL R191, R13, -INF , P0 ;  /* 0xff8000000dbf7808 */ /* 0x000fe40000000000 */
[----:B------:R-:W-:Y:S01]  /*6e20*/  ISETP.GT.AND P0, PT, R0, 0x10, PT ;  /* 0x000000100000780c */ /* 0x000fe20003f04270 */
[C---:B-1----:R-:W-:Y:S05]  /*6e30*/  HMMA.16816.F32.BF16 R20, R244.reuse, R4, R20 ;  /* 0x00000004f414723c */ /* 0x042fea0000041814 */
[----:B------:R-:W-:Y:S02]  /*6e40*/  FSEL R168, R14, -INF , P0 ;  /* 0xff8000000ea87808 */ /* 0x000fe40000000000 */
[----:B------:R-:W-:Y:S01]  /*6e50*/  ISETP.GT.AND P0, PT, R0, 0x11, PT ;  /* 0x000000110000780c */ /* 0x000fe20003f04270 */
[C---:B------:R-:W-:Y:S04]  /*6e60*/  HMMA.16816.F32.BF16 R24, R244.reuse, R6, R24 ;  /* 0x00000006f418723c */ /* 0x040fe80000041818 */
[----:B------:R-:W-:Y:S02]  /*6e70*/  FSEL R169, R15, -INF , P0 ;  /* 0xff8000000fa97808 */ /* 0x000fe40000000000 */
[----:B------:R-:W-:Y:S02]  /*6e80*/  ISETP.GT.AND P0, PT, R2, 0x18, PT ;  /* 0x000000180200780c */ /* 0x000fe40003f04270 */
[----:B------:R-:W-:Y:S01]  /*6e90*/  FMNMX.FTZ R4, R185, R3, !PT ;  /* 0x00000003b9047209 */ /* 0x000fe20007810000 */
[----:B------:R-:W-:Y:S01]  /*6ea0*/  @!PT LDS RZ, [RZ] ;  /* 0x00000000fffff984 */ /* 0x000fe20000000800 */
[----:B------:R-:W-:Y:S01]  /*6eb0*/  @!PT LDS RZ, [RZ] ;  /* 0x00000000fffff984 */ /* 0x000fe20000000800 */
[----:B------:R-:W-:Y:S01]  /*6ec0*/  @!PT LDS RZ, [RZ] ;  /* 0x00000000fffff984 */ /* 0x000fe20000000800 */
[----:B------:R1:W-:Y:S03]  /*6ed0*/  @P6 LDGSTS.E.BYPASS.LTC128B.128 [R131+0x10100], [R180.64], !P5 ;  /* 0x10100000b4836fae */ /* 0x0003e6000e901d46 */
[----:B------:R-:W-:Y:S02]  /*6ee0*/  FSEL R188, R16, -INF , P0 ;  /* 0xff80000010bc7808 */ /* 0x000fe40000000000 */
[----:B------:R-:W-:Y:S02]  /*6ef0*/  ISETP.GT.AND P0, PT, R2, 0x19, PT ;  /* 0x000000190200780c */ /* 0x000fe40003f04270 */
[----:B------:R-:W-:Y:S01]  /*6f00*/  FMNMX.FTZ R4, R184, R4, !PT ;  /* 0x00000004b8047209 */ /* 0x000fe20007810000 */
[C---:B--2---:R-:W-:Y:S03]  /*6f10*/  HMMA.16816.F32.BF16 R28, R244.reuse, R8, R28 ;  /* 0x00000008f41c723c */ /* 0x044fe6000004181c */
[----:B------:R-:W-:Y:S02]  /*6f20*/  FSEL R190, R17, -INF , P0 ;  /* 0xff80000011be7808 */ /* 0x000fe40000000000 */
[----:B------:R-:W-:Y:S02]  /*6f30*/  ISETP.GT.AND P0, PT, R0, 0x18, PT ;  /* 0x000000180000780c */ /* 0x000fe40003f04270 */
[----:B------:R-:W-:Y:S01]  /*6f40*/  FMNMX.FTZ R4, R176, R4, !PT ;  /* 0x00000004b0047209 */ /* 0x000fe20007810000 */
[----:B------:R-:W-:Y:S04]  /*6f50*/  HMMA.16816.F32.BF16 R32, R244, R10, R32 ;  /* 0x0000000af420723c */ /* 0x000fe80000041820 */
[----:B------:R-:W-:Y:S02]  /*6f60*/  FSEL R172, R18, -INF , P0 ;  /* 0xff80000012ac7808 */ /* 0x000fe40000000000 */
[----:B------:R-:W-:Y:S02]  /*6f70*/  ISETP.GT.AND P0, PT, R0, 0x19, PT ;  /* 0x000000190000780c */ /* 0x000fe40003f04270 */
[----:B------:R-:W-:Y:S04]  /*6f80*/  FMNMX.FTZ R4, R177, R4, !PT ;  /* 0x00000004b1047209 */ /* 0x000fe80007810000 */
[----:B------:R-:W-:Y:S02]  /*6f90*/  FSEL R178, R19, -INF , P0 ;  /* 0xff80000013b27808 */ /* 0x000fe40000000000 */
[----:B------:R-:W-:Y:S02]  /*6fa0*/  ISETP.GT.AND P0, PT, R2, 0x20, PT ;  /* 0x000000200200780c */ /* 0x000fe40003f04270 */
[----:B------:R-:W-:Y:S02]  /*6fb0*/  FMNMX.FTZ R4, R189, R4, !PT ;  /* 0x00000004bd047209 */ /* 0x000fe40007810000 */
[----:B------:R-:W-:Y:S02]  /*6fc0*/  FSEL R197, R20, -INF , P0 ;  /* 0xff80000014c57808 */ /* 0x000fe40000000000 */
[----:B------:R-:W-:Y:S02]  /*6fd0*/  ISETP.GT.AND P0, PT, R2, 0x21, PT ;  /* 0x000000210200780c */ /* 0x000fe40003f04270 */
[----:B------:R-:W-:Y:S02]  /*6fe0*/  FMNMX.FTZ R4, R191, R4, !PT ;  /* 0x00000004bf047209 */ /* 0x000fe40007810000 */
        /* <DEDUP_REMOVED lines=32> */
[----:B------:R-:W-:Y:S02]  /*71f0*/  FMNMX.FTZ R4, R194, R4, !PT ;  /* 0x00000004c2047209 */ /* 0x000fe40007810000 */
[----:B------:R-:W-:Y:S02]  /*7200*/  FSEL R168, R31, -INF , P0 ;  /* 0xff8000001fa87808 */ /* 0x000fe40000000000 */
[----:B------:R-:W-:Y:S02]  /*7210*/  ISETP.GT.AND P0, PT, R2, 0x38, PT ;  /* 0x000000380200780c */ /* 0x000fe40003f04270 */
[----:B------:R-:W-:Y:S02]  /*7220*/  MOV R23, R169 ;  /* 0x000000a900177202 */ /* 0x000fe40000000f00 */
[----:B------:R-:W-:Y:S02]  /*7230*/  FMNMX.FTZ R5, R24, R5, !PT ;  /* 0x0000000518057209 */ /* 0x000fe40007810000 */
[----:B------:R-:W-:Y:S02]  /*7240*/  FMNMX.FTZ R4, R195, R4, !PT ;  /* 0x00000004c3047209 */ /* 0x000fe40007810000 */
[----:B------:R-:W-:Y:S02]  /*7250*/  FSEL R172, R32, -INF , P0 ;  /* 0xff80000020ac7808 */ /* 0x000fe40000000000 */
[----:B------:R-:W-:Y:S02]  /*7260*/  ISETP.GT.AND P0, PT, R2, 0x39, PT ;  /* 0x000000390200780c */ /* 0x000fe40003f04270 */
[----:B------:R-:W-:Y:S02]  /*7270*/  FMNMX.FTZ R5, R23, R5, !PT ;  /* 0x0000000517057209 */ /* 0x000fe40007810000 */
[----:B------:R-:W-:Y:S02]  /*7280*/  FMNMX.FTZ R4, R172, R4, !PT ;  /* 0x00000004ac047209 */ /* 0x000fe40007810000 */
[----:B------:R-:W-:Y:S01]  /*7290*/  FSEL R173, R33, -INF , P0 ;  /* 0xff80000021ad7808 */ /* 0x000fe20000000000 */
[----:B------:R-:W-:Y:S01]  /*72a0*/  IMAD.MOV.U32 R33, RZ, RZ, R23 ;  /* 0x000000ffff217224 */ /* 0x000fe200078e0017 */
[----:B------:R-:W-:Y:S02]  /*72b0*/  FMNMX.FTZ R2, R21, R5, !PT ;  /* 0x0000000515027209 */ /* 0x000fe40007810000 */
[----:B------:R-:W-:Y:S02]  /*72c0*/  ISETP.GT.AND P0, PT, R0, 0x38, PT ;  /* 0x000000380000780c */ /* 0x000fe40003f04270 */
[----:B------:R-:W-:Y:S02]  /*72d0*/  FMNMX.FTZ R4, R173, R4, !PT ;  /* 0x00000004ad047209 */ /* 0x000fe40007810000 */
[----:B------:R-:W-:Y:S02]  /*72e0*/  FSEL R169, R34, -INF , P0 ;  /* 0xff80000022a97808 */ /* 0x000fe40000000000 */
[----:B------:R-:W-:Y:S01]  /*72f0*/  ISETP.GT.AND P0, PT, R0, 0x39, PT ;  /* 0x000000390000780c */ /* 0x000fe20003f04270 */
[----:B------:R-:W2:Y:S01]  /*7300*/  SHFL.BFLY PT, R8, R4, 0x2, 0x1f ;  /* 0x0c401f0004087f89 */ /* 0x000ea200000e0000 */
[----:B------:R-:W-:Y:S02]  /*7310*/  FMNMX.FTZ R2, R178, R2, !PT ;  /* 0x00000002b2027209 */ /* 0x000fe40007810000 */
[----:B------:R-:W-:Y:S01]  /*7320*/  FSEL R159, R35, -INF , P0 ;  /* 0xff800000239f7808 */ /* 0x000fe20000000000 */
[----:B------:R-:W-:Y:S01]  /*7330*/  IMAD.MOV.U32 R35, RZ, RZ, R178 ;  /* 0x000000ffff237224 */ /* 0x000fe200078e00b2 */
[----:B------:R-:W-:Y:S02]  /*7340*/  @P6 IADD3 R10, P0, R128, 0x40, RZ ;  /* 0x00000040800a6810 */ /* 0x000fe40007f1e0ff */
[----:B------:R-:W-:Y:S02]  /*7350*/  FMNMX.FTZ R2, R22, R2, !PT ;  /* 0x0000000216027209 */ /* 0x000fe40007810000 */
[----:B------:R-:W-:Y:S02]  /*7360*/  @P6 IADD3.X R11, RZ, R130, RZ, P0, !PT ;  /* 0x00000082ff0b6210 */ /* 0x000fe400007fe4ff */
[----:B------:R-:W-:Y:S02]  /*7370*/  FMNMX.FTZ R0, R179, R2, !PT ;  /* 0x00000002b3007209 */ /* 0x000fe40007810000 */
[----:B------:R-:W-:Y:S02]  /*7380*/  @P6 IADD3 R2, P0, R157, R10, RZ ;  /* 0x0000000a9d026210 */ /* 0x000fe40007f1e0ff */
[----:B------:R-:W-:Y:S02]  /*7390*/  FMNMX.FTZ R0, R193, R0, !PT ;  /* 0x00000000c1007209 */ /* 0x000fe40007810000 */
[----:B------:R-:W-:Y:S01]  /*73a0*/  MOV R32, R24 ;  /* 0x0000001800207202 */ /* 0x000fe20000000f00 */
[----:B------:R-:W-:Y:S01]  /*73b0*/  @P6 IMAD.X R5, R156, 0x1, R11, P0 ;  /* 0x000000019c056824 */ /* 0x000fe200000e060b */
[----:B------:R-:W-:Y:S02]  /*73c0*/  @P6 LEA R6, P0, R2, c[0x0][0x1c8], 0x1 ;  /* 0x0000720002066a11 */ /* 0x000fe400078008ff */
[----:B------:R-:W-:Y:S02]  /*73d0*/  FMNMX.FTZ R0, R174, R0, !PT ;  /* 0x00000000ae007209 */ /* 0x000fe40007810000 */
[----:B------:R-:W-:Y:S02]  /*73e0*/  @P6 LEA.HI.X R7, R2, c[0x0][0x1cc], R5, 0x1, P0 ;  /* 0x0000730002076a11 */ /* 0x000fe400000f0c05 */
[----:B------:R-:W-:Y:S02]  /*73f0*/  @P6 IADD3 R17, P0, R128, 0x80, RZ ;  /* 0x0000008080116810 */ /* 0x000fe40007f1e0ff */
[----:B------:R-:W-:Y:S01]  /*7400*/  FMNMX.FTZ R0, R175, R0, !PT ;  /* 0x00000000af007209 */ /* 0x000fe20007810000 */
[----:B------:R3:W-:Y:S01]  /*7410*/  @P6 LDGSTS.E.BYPASS.LTC128B.128 [R131+0x12100], [R6.64], !P4 ;  /* 0x1210000006836fae */ /* 0x0007e2000e101d46 */
[----:B------:R-:W-:Y:S02]  /*7420*/  @P6 IADD3.X R16, RZ, R130, RZ, P0, !PT ;  /* 0x00000082ff106210 */ /* 0x000fe400007fe4ff */
[----:B------:R-:W-:Y:S02]  /*7430*/  @P6 IADD3 R5, P0, R157, R17, RZ ;  /* 0x000000119d056210 */ /* 0x000fe40007f1e0ff */
[----:B--2---:R-:W-:Y:S02]  /*7440*/  FMNMX.FTZ R8, R4, R8, !PT ;  /* 0x0000000804087209 */ /* 0x004fe40007810000 */
[----:B------:R-:W-:Y:S01]  /*7450*/  FMNMX.FTZ R0, R168, R0, !PT ;  /* 0x00000000a8007209 */ /* 0x000fe20007810000 */
[----:B------:R-:W-:Y:S01]  /*7460*/  @P6 IMAD.X R9, R156, 0x1, R16, P0 ;  /* 0x000000019c096824 */ /* 0x000fe200000e0610 */
[----:B------:R-:W-:Y:S02]  /*7470*/  @P6 LEA R4, P0, R5, c[0x0][0x1c8], 0x1 ;  /* 0x0000720005046a11 */ /* 0x000fe400078008ff */
[----:B------:R-:W-:Y:S02]  /*7480*/  FMNMX.FTZ R0, R169, R0, !PT ;  /* 0x00000000a9007209 */ /* 0x000fe40007810000 */
[----:B------:R-:W-:Y:S02]  /*7490*/  @P6 LEA.HI.X R5, R5, c[0x0][0x1cc], R9, 0x1, P0 ;  /* 0x0000730005056a11 */ /* 0x000fe400000f0c09 */
[----:B------:R-:W-:Y:S02]  /*74a0*/  FMNMX.FTZ R0, R159, R0, !PT ;  /* 0x000000009f007209 */ /* 0x000fe40007810000 */
[----:B------:R-:W-:Y:S01]  /*74b0*/  @P6 IADD3 R9, P0, R128, 0xc0, RZ ;  /* 0x000000c080096810 */ /* 0x000fe20007f1e0ff */
[----:B------:R2:W-:Y:S01]  /*74c0*/  @P6 LDGSTS.E.BYPASS.LTC128B.128 [R131+0x14100], [R4.64], !P3 ;  /* 0x1410000004836fae */ /* 0x0005e2000d901d46 */
[----:B------:R-:W-:Y:S04]  /*74d0*/  MOV R34, R21 ;  /* 0x0000001500227202 */ /* 0x000fe80000000f00 */
[----:B------:R-:W4:Y:S01]  /*74e0*/  SHFL.BFLY PT, R2, R0, 0x2, 0x1f ;  /* 0x0c401f0000027f89 */ /* 0x000f2200000e0000 */
[----:B---3--:R-:W-:Y:S04]  /*74f0*/  @P6 IADD3.X R7, RZ, R130, RZ, P0, !PT ;  /* 0x00000082ff076210 */ /* 0x008fe800007fe4ff */
[----:B------:R-:W3:Y:S01]  /*7500*/  SHFL.BFLY PT, R6, R8, 0x1, 0x1f ;  /* 0x0c201f0008067f89 */ /* 0x000ee200000e0000 */
[----:B--2---:R-:W-:Y:S02]  /*7510*/  @P6 IADD3 R4, P0, R157, R9, RZ ;  /* 0x000000099d046210 */ /* 0x004fe40007f1e0ff */
[----:B----4-:R-:W-:Y:S03]  /*7520*/  FMNMX.FTZ R0, R0, R2, !PT ;  /* 0x0000000200007209 */ /* 0x010fe60007810000 */
[----:B------:R-:W-:Y:S01]  /*7530*/  @P6 IMAD.X R2, R156, 0x1, R7, P0 ;  /* 0x000000019c026824 */ /* 0x000fe200000e0607 */
[C---:B------:R-:W-:Y:S04]  /*7540*/  @P6 LEA R14, P0, R4.reuse, c[0x0][0x1c8], 0x1 ;  /* 0x00007200040e6a11 */ /* 0x040fe800078008ff */
[----:B------:R-:W-:Y:S01]  /*7550*/  @P6 LEA.HI.X R15, R4, c[0x0][0x1cc], R2, 0x1, P0 ;  /* 0x00007300040f6a11 */ /* 0x000fe200000f0c02 */
[----:B------:R-:W-:Y:S01]  /*7560*/  @P6 IMAD.MOV.U32 R2, RZ, RZ, c[0x0][0x1e4] ;  /* 0x00007900ff026624 */ /* 0x000fe200078e00ff */
[----:B------:R-:W-:Y:S03]  /*7570*/  @P6 MOV R4, c[0x0][0x1e0] ;  /* 0x0000780000046a02 */ /* 0x000fe60000000f00 */
[----:B------:R2:W-:Y:S01]  /*7580*/  @P6 LDGSTS.E.BYPASS.LTC128B.128 [R131+0x16100], [R14.64], !P2 ;  /* 0x161000000e836fae */ /* 0x0005e2000d101d46 */
[----:B------:R-:W-:Y:S02]  /*7590*/  @P6 LEA R5, P0, R4, R157, 0x5 ;  /* 0x0000009d04056211 */ /* 0x000fe400078028ff */
[----:B---3--:R-:W-:Y:S02]  /*75a0*/  FMNMX.FTZ R157, R8, R6, !PT ;  /* 0x00000006089d7209 */ /* 0x008fe40007810000 */
[----:B------:R-:W-:Y:S02]  /*75b0*/  @P6 LEA.HI.X R4, R4, R156, R2, 0x5, P0 ;  /* 0x0000009c04046211 */ /* 0x000fe400000f2c02 */
[----:B------:R-:W-:Y:S01]  /*75c0*/  @P6 IADD3 R2, P0, R5, R128, RZ ;  /* 0x0000008005026210 */ /* 0x000fe20007f1e0ff */
[----:B-1----:R-:W-:Y:S01]  /*75d0*/  FMUL.FTZ R180, R157, c[0x0][0x2d0] ;  /* 0x0000b4009db47a20 */ /* 0x002fe20000410000 */
[----:B------:R-:W3:Y:S02]  /*75e0*/  LDL.LU.64 R128, [R1+0x160] ;  /* 0x0001600001807983 */ /* 0x000ee40000300a00 */
[----:B------:R-:W-:Y:S02]  /*75f0*/  @P6 IADD3.X R6, R4, R130, RZ, P0, !PT ;  /* 0x0000008204066210 */ /* 0x000fe400007fe4ff */
[C---:B------:R-:W-:Y:S01]  /*7600*/  @P6 LEA R12, P0, R2.reuse, c[0x0][0x1c8], 0x1 ;  /* 0x00007200020c6a11 */ /* 0x040fe200078008ff */
[----:B------:R-:W4:Y:S03]  /*7610*/  LDL.LU R130, [R1+0x158] ;  /* 0x0001580001827983 */ /* 0x000f260000300800 */
[----:B------:R-:W-:Y:S02]  /*7620*/  @P6 LEA.HI.X R13, R2, c[0x0][0x1cc], R6, 0x1, P0 ;  /* 0x00007300020d6a11 */ /* 0x000fe400000f0c06 */
[C---:B------:R-:W-:Y:S01]  /*7630*/  @P6 IADD3 R6, P0, R5.reuse, R10, RZ ;  /* 0x0000000a05066210 */ /* 0x040fe20007f1e0ff */
[----:B------:R-:W1:Y:S04]  /*7640*/  SHFL.BFLY PT, R2, R0, 0x1, 0x1f ;  /* 0x0c201f0000027f89 */ /* 0x000e6800000e0000 */
[----:B------:R-:W-:Y:S01]  /*7650*/  @P6 IMAD.X R11, R4, 0x1, R11, P0 ;  /* 0x00000001040b6824 */ /* 0x000fe200000e060b */
[C---:B------:R-:W-:Y:S01]  /*7660*/  @P6 LEA R10, P0, R6.reuse, c[0x0][0x1c8], 0x1 ;  /* 0x00007200060a6a11 */ /* 0x040fe200078008ff */
[----:B------:R2:W-:Y:S03]  /*7670*/  @P6 LDGSTS.E.BYPASS.LTC128B.128 [R131+0x11100], [R12.64], !P5 ;  /* 0x111000000c836fae */ /* 0x0005e6000e901d46 */
[----:B------:R-:W-:Y:S02]  /*7680*/  @P6 LEA.HI.X R11, R6, c[0x0][0x1cc], R11, 0x1, P0 ;  /* 0x00007300060b6a11 */ /* 0x000fe400000f0c0b */
[C---:B------:R-:W-:Y:S03]  /*7690*/  @P6 IADD3 R6, P0, R5.reuse, R17, RZ ;  /* 0x0000001105066210 */ /* 0x040fe60007f1e0ff */
[----:B------:R2:W-:Y:S01]  /*76a0*/  @P6 LDGSTS.E.BYPASS.LTC128B.128 [R131+0x13100], [R10.64], !P4 ;  /* 0x131000000a836fae */ /* 0x0005e2000e101d46 */
[C---:B------:R-:W-:Y:S02]  /*76b0*/  @P6 IADD3.X R16, R4.reuse, R16, RZ, P0, !PT ;  /* 0x0000001004106210 */ /* 0x040fe400007fe4ff */
[----:B------:R-:W-:Y:S05]  /*76c0*/  @P6 IADD3 R5, P0, R5, R9, RZ ;  /* 0x0000000905056210 */ /* 0x000fea0007f1e0ff */
[----:B------:R-:W-:Y:S01]  /*76d0*/  @P6 IMAD.X R7, R4, 0x1, R7, P0 ;  /* 0x0000000104076824 */ /* 0x000fe200000e0607 */
[----:B------:R-:W-:Y:S02]  /*76e0*/  @P6 LEA R8, P0, R6, c[0x0][0x1c8], 0x1 ;  /* 0x0000720006086a11 */ /* 0x000fe400078008ff */
[----:B-1----:R-:W-:Y:S02]  /*76f0*/  FMNMX.FTZ R156, R0, R2, !PT ;  /* 0x00000002009c7209 */ /* 0x002fe40007810000 */
[----:B------:R-:W-:Y:S02]  /*7700*/  @P6 LEA.HI.X R9, R6, c[0x0][0x1cc], R16, 0x1, P0 ;  /* 0x0000730006096a11 */ /* 0x000fe400000f0c10 */
[C---:B------:R-:W-:Y:S01]  /*7710*/  @P6 LEA R4, P0, R5.reuse, c[0x0][0x1c8], 0x1 ;  /* 0x0000720005046a11 */ /* 0x040fe200078008ff */
[----:B------:R-:W-:Y:S02]  /*7720*/  FMUL.FTZ R181, R156, c[0x0][0x2d0] ;  /* 0x0000b4009cb57a20 */ /* 0x000fe40000410000 */
[----:B------:R1:W-:Y:S01]  /*7730*/  @P6 LDGSTS.E.BYPASS.LTC128B.128 [R131+0x15100], [R8.64], !P3 ;  /* 0x1510000008836fae */ /* 0x0003e2000d901d46 */
[----:B------:R-:W-:Y:S02]  /*7740*/  @P6 LEA.HI.X R5, R5, c[0x0][0x1cc], R7, 0x1, P0 ;  /* 0x0000730005056a11 */ /* 0x000fe400000f0c07 */
[----:B------:R-:W-:Y:S03]  /*7750*/  FSETP.NEU.FTZ.AND P0, PT, R157, -INF , PT ;  /* 0xff8000009d00780b */ /* 0x000fe60003f1d000 */
[----:B------:R1:W-:Y:S01]  /*7760*/  @P6 LDGSTS.E.BYPASS.LTC128B.128 [R131+0x17100], [R4.64], !P2 ;  /* 0x1710000004836fae */ /* 0x0003e2000d101d46 */
[----:B------:R-:W-:Y:S04]  /*7770*/  FSEL R180, R180, RZ, P0 ;  /* 0x000000ffb4b47208 */ /* 0x000fe80000000000 */
[----:B--2---:R-:W2:Y:S01]  /*7780*/  LDSM.16.MT88.4 R12, [R248] ;  /* 0x00000000f80c783b */ /* 0x004ea20000004200 */
[--C-:B------:R-:W-:Y:S02]  /*7790*/  FFMA.FTZ R0, R185, c[0x0][0x2d0], -R180.reuse ;  /* 0x0000b400b9007a23 */ /* 0x100fe400000108b4 */
[--C-:B------:R-:W-:Y:S02]  /*77a0*/  FFMA.FTZ R2, R177, c[0x0][0x2d0], -R180.reuse ;  /* 0x0000b400b1027a23 */ /* 0x100fe400000108b4 */
[----:B------:R1:W-:Y:S01]  /*77b0*/  MUFU.EX2 R185, R0 ;  /* 0x0000000000b97308 */ /* 0x0003e20000000800 */
[--C-:B------:R-:W-:Y:S01]  /*77c0*/  FFMA.FTZ R176, R176, c[0x0][0x2d0], -R180.reuse ;  /* 0x0000b400b0b07a23 */ /* 0x100fe200000108b4 */
[----:B------:R-:W-:Y:S05]  /*77d0*/  LDSM.16.MT88.4 R28, [R251] ;  /* 0x00000000fb1c783b */ /* 0x000fea0000004200 */
[----:B------:R-:W0:Y:S03]  /*77e0*/  LDGDEPBAR ;  /* 0x00000000000079af */ /* 0x000e260000000000 */
[----:B------:R-:W-:Y:S02]  /*77f0*/  MUFU.EX2 R18, R2 ;  /* 0x0000000200127308 */ /* 0x000fe40000000800 */
[----:B-1----:R-:W4:Y:S08]  /*7800*/  LDL.LU R131, [R1+0x154] ;  /* 0x0001540001837983 */ /* 0x002f300000300800 */
[----:B------:R-:W-:Y:S01]  /*7810*/  MUFU.EX2 R19, R176 ;  /* 0x000000b000137308 */ /* 0x000fe20000000800 */
[----:B------:R-:W-:Y:S09]  /*7820*/  FFMA.FTZ R0, R184, c[0x0][0x2d0], -R180 ;  /* 0x0000b400b8007a23 */ /* 0x000ff200000108b4 */
[----:B------:R1:W-:Y:S02]  /*7830*/  MUFU.EX2 R20, R0 ;  /* 0x0000000000147308 */ /* 0x0003e40000000800 */
[----:B-1----:R-:W-:Y:S02]  /*7840*/  FSEL R0, R157, RZ, P0 ;  /* 0x000000ff9d007208 */ /* 0x002fe40000000000 */
[----:B------:R-:W-:Y:S03]  /*7850*/  FSETP.NEU.FTZ.AND P0, PT, R156, -INF , PT ;  /* 0xff8000009c00780b */ /* 0x000fe60003f1d000 */
[----:B------:R-:W-:Y:S01]  /*7860*/  FADD.FTZ R0, -R0, R3 ;  /* 0x0000000300007221 */ /* 0x000fe20000010100 */
[----:B------:R-:W-:Y:S03]  /*7870*/  FSEL R181, R181, RZ, P0 ;  /* 0x000000ffb5b57208 */ /* 0x000fe60000000000 */
[----:B------:R-:W-:Y:S02]  /*7880*/  FMUL.FTZ R0, R0, c[0x0][0x2d0] ;  /* 0x0000b40000007a20 */ /* 0x000fe40000410000 */
[--C-:B------:R-:W-:Y:S01]  /*7890*/  FFMA.FTZ R2, R187, c[0x0][0x2d0], -R181.reuse ;  /* 0x0000b400bb027a23 */ /* 0x100fe200000108b5 */
[----:B------:R-:W-:Y:S01]  /*78a0*/  MOV R187, R179 ;  /* 0x000000b300bb7202 */ /* 0x000fe20000000f00 */
[----:B------:R-:W1:Y:S10]  /*78b0*/  MUFU.EX2 R3, R0 ;  /* 0x0000000000037308 */ /* 0x000e740000000800 */
[----:B------:R2:W-:Y:S01]  /*78c0*/  MUFU.EX2 R184, R2 ;  /* 0x0000000200b87308 */ /* 0x0005e20000000800 */
[C---:B-1----:R-:W-:Y:S02]  /*78d0*/  FMUL.FTZ R24, R3.reuse, R144 ;  /* 0x0000009003187220 */ /* 0x042fe40000410000 */
[C---:B------:R-:W-:Y:S02]  /*78e0*/  FMUL.FTZ R9, R3.reuse, R165 ;  /* 0x000000a503097220 */ /* 0x040fe40000410000 */
[C---:B------:R-:W-:Y:S02]  /*78f0*/  FMUL.FTZ R4, R3.reuse, R160 ;  /* 0x000000a003047220 */ /* 0x040fe40000410000 */
[----:B------:R-:W-:Y:S02]  /*7900*/  IMAD.MOV.U32 R160, RZ, RZ, R22 ;  /* 0x000000ffffa07224 */ /* 0x000fe400078e0016 */
[C---:B------:R-:W-:Y:S01]  /*7910*/  FMUL.FTZ R5, R3.reuse, R161 ;  /* 0x000000a103057220 */ /* 0x040fe20000410000 */
[----:B------:R-:W-:Y:S01]  /*7920*/  MOV R161, R18 ;  /* 0x0000001200a17202 */ /* 0x000fe20000000f00 */
[----:B--2---:R-:W-:Y:S02]  /*7930*/  FFMA.FTZ R2, R186, c[0x0][0x2d0], -R181 ;  /* 0x0000b400ba027a23 */ /* 0x004fe400000108b5 */
[C---:B------:R-:W-:Y:S02]  /*7940*/  FMUL.FTZ R8, R3.reuse, R164 ;  /* 0x000000a403087220 */ /* 0x040fe40000410000 */
[----:B------:R-:W1:Y:S01]  /*7950*/  MUFU.EX2 R186, R2 ;  /* 0x0000000200ba7308 */ /* 0x000e620000000800 */
[C---:B------:R-:W-:Y:S02]  /*7960*/  FMUL.FTZ R16, R3.reuse, R136 ;  /* 0x0000008803107220 */ /* 0x040fe40000410000 */
[C---:B------:R-:W-:Y:S02]  /*7970*/  FMUL.FTZ R17, R3.reuse, R137 ;  /* 0x0000008903117220 */ /* 0x040fe40000410000 */
[C---:B------:R-:W-:Y:S01]  /*7980*/  FMUL.FTZ R25, R3.reuse, R145 ;  /* 0x0000009103197220 */ /* 0x040fe20000410000 */
[----:B------:R-:W-:Y:S01]  /*7990*/  MOV R145, R35 ;  /* 0x0000002300917202 */ /* 0x000fe20000000f00 */
[----:B------:R-:W-:Y:S01]  /*79a0*/  IMAD.MOV.U32 R164, RZ, RZ, R161 ;  /* 0x000000ffffa47224 */ /* 0x000fe200078e00a1 */
        /* <DEDUP_REMOVED lines=25> */
[----:B-1----:R-:W-:Y:S02]  /*7b40*/  FFMA.FTZ R2, R182, c[0x0][0x2d0], -R181 ;  /* 0x0000b400b6027a23 */ /* 0x002fe400000108b5 */
        /* <DEDUP_REMOVED lines=17> */
[C---:B------:R-:W-:Y:S02]  /*7c60*/  FMUL.FTZ R104, R3.reuse, R104 ;  /* 0x0000006803687220 */ /* 0x040fe40000410000 */
[----:B------:R-:W-:Y:S01]  /*7c70*/  FADD.FTZ R0, -R2, R158 ;  /* 0x0000009e02007221 */ /* 0x000fe20000010100 */
[----:B------:R-:W-:Y:S01]  /*7c80*/  MOV R2, R20 ;  /* 0x0000001400027202 */ /* 0x000fe20000000f00 */
[----:B------:R-:W-:Y:S01]  /*7c90*/  IMAD.MOV.U32 R158, RZ, RZ, R19 ;  /* 0x000000ffff9e7224 */ /* 0x000fe200078e0013 */
[----:B------:R-:W1:Y:S01]  /*7ca0*/  LDSM.16.MT88.4 R20, [R252] ;  /* 0x00000000fc14783b */ /* 0x000e620000004200 */
[----:B------:R-:W-:Y:S01]  /*7cb0*/  FMUL.FTZ R0, R0, c[0x0][0x2d0] ;  /* 0x0000b40000007a20 */ /* 0x000fe20000410000 */
[----:B------:R-:W-:Y:S01]  /*7cc0*/  F2FP.BF16.PACK_AB R176, R2, R185 ;  /* 0x000000b902b0723e */ /* 0x000fe200000010ff */
[C---:B------:R-:W-:Y:S01]  /*7cd0*/  FMUL.FTZ R105, R3.reuse, R105 ;  /* 0x0000006903697220 */ /* 0x040fe20000410000 */
[----:B------:R-:W-:Y:S01]  /*7ce0*/  F2FP.BF16.PACK_AB R178, R18, R158 ;  /* 0x0000009e12b2723e */ /* 0x000fe200000010ff */
        /* <DEDUP_REMOVED lines=11> */
[C---:B--2---:R-:W-:Y:S02]  /*7da0*/  FMUL.FTZ R6, R0.reuse, R162 ;  /* 0x000000a200067220 */ /* 0x044fe40000410000 */
[----:B------:R-:W2:Y:S01]  /*7db0*/  LDL R162, [R1+0x48] ;  /* 0x0000480001a27983 */ /* 0x000ea20000100800 */
[C---:B------:R-:W-:Y:S01]  /*7dc0*/  FMUL.FTZ R7, R0.reuse, R163 ;  /* 0x000000a300077220 */ /* 0x040fe20000410000 */
[----:B------:R-:W-:Y:S01]  /*7dd0*/  MOV R163, R160 ;  /* 0x000000a000a37202 */ /* 0x000fe20000000f00 */
[C---:B------:R-:W-:Y:S02]  /*7de0*/  FMUL.FTZ R18, R0.reuse, R138 ;  /* 0x0000008a00127220 */ /* 0x040fe40000410000 */
[----:B------:R-:W2:Y:S01]  /*7df0*/  LDL.LU R144, [R1+0x84] ;  /* 0x0000840001907983 */ /* 0x000ea20000300800 */
[C---:B------:R-:W-:Y:S02]  /*7e00*/  FMUL.FTZ R19, R0.reuse, R139 ;  /* 0x0000008b00137220 */ /* 0x040fe40000410000 */
[C---:B------:R-:W-:Y:S02]  /*7e10*/  HMMA.16816.F32.BF16 R4, R176.reuse, R12, R4 ;  /* 0x0000000cb004723c */ /* 0x040fe40000041804 */
[----:B------:R-:W2:Y:S03]  /*7e20*/  LDL R165, [R1+0x4] ;  /* 0x0000040001a57983 */ /* 0x000ea60000100800 */
[C---:B------:R-:W-:Y:S01]  /*7e30*/  FMUL.FTZ R11, R0.reuse, R167 ;  /* 0x000000a7000b7220 */ /* 0x040fe20000410000 */
[----:B------:R-:W-:Y:S01]  /*7e40*/  MOV R167, R158 ;  /* 0x0000009e00a77202 */ /* 0x000fe20000000f00 */
[C---:B------:R-:W-:Y:S01]  /*7e50*/  FMUL.FTZ R10, R0.reuse, R166 ;  /* 0x000000a6000a7220 */ /* 0x040fe20000410000 */
[----:B------:R-:W-:Y:S01]  /*7e60*/  LDSM.16.MT88.4 R136, [R248+0x800] ;  /* 0x00080000f888783b */ /* 0x000fe20000004200 */
[C---:B------:R-:W-:Y:S03]  /*7e70*/  FMUL.FTZ R12, R3.reuse, R132 ;  /* 0x00000084030c7220 */ /* 0x040fe60000410000 */
[C---:B------:R-:W-:Y:S01]  /*7e80*/  FMUL.FTZ R13, R3.reuse, R133 ;  /* 0x00000085030d7220 */ /* 0x040fe20000410000 */
[----:B------:R-:W-:Y:S01]  /*7e90*/  MOV R158, R33 ;  /* 0x00000021009e7202 */ /* 0x000fe20000000f00 */
[C---:B------:R-:W-:Y:S03]  /*7ea0*/  HMMA.16816.F32.BF16 R8, R176.reuse, R14, R8 ;  /* 0x0000000eb008723c */ /* 0x040fe60000041808 */
[C---:B------:R-:W-:Y:S02]  /*7eb0*/  FMUL.FTZ R26, R0.reuse, R146 ;  /* 0x00000092001a7220 */ /* 0x040fe40000410000 */
[C---:B------:R-:W-:Y:S02]  /*7ec0*/  FMUL.FTZ R27, R0.reuse, R147 ;  /* 0x00000093001b7220 */ /* 0x040fe40000410000 */
[C---:B------:R-:W-:Y:S02]  /*7ed0*/  FMUL.FTZ R14, R0.reuse, R134 ;  /* 0x00000086000e7220 */ /* 0x040fe40000410000 */
[C---:B------:R-:W-:Y:S03]  /*7ee0*/  FMUL.FTZ R15, R0.reuse, R135 ;  /* 0x00000087000f7220 */ /* 0x040fe60000410000 */
[C---:B------:R-:W-:Y:S02]  /*7ef0*/  FMUL.FTZ R33, R3.reuse, R153 ;  /* 0x0000009903217220 */ /* 0x040fe40000410000 */
[C---:B---3--:R-:W-:Y:S02]  /*7f00*/  FMUL.FTZ R128, R3.reuse, R128 ;  /* 0x0000008003807220 */ /* 0x048fe40000410000 */
[C---:B-1----:R-:W-:Y:S03]  /*7f10*/  HMMA.16816.F32.BF16 R12, R176.reuse, R20, R12 ;  /* 0x00000014b00c723c */ /* 0x042fe6000004180c */
[C---:B------:R-:W-:Y:S02]  /*7f20*/  FMUL.FTZ R129, R3.reuse, R129 ;  /* 0x0000008103817220 */ /* 0x040fe40000410000 */
[C---:B------:R-:W-:Y:S02]  /*7f30*/  FMUL.FTZ R35, R0.reuse, R155 ;  /* 0x0000009b00237220 */ /* 0x040fe40000410000 */
[C---:B------:R-:W-:Y:S01]  /*7f40*/  FMUL.FTZ R20, R3.reuse, R140 ;  /* 0x0000008c03147220 */ /* 0x040fe20000410000 */
[C---:B------:R-:W-:Y:S04]  /*7f50*/  HMMA.16816.F32.BF16 R16, R176.reuse, R22, R16 ;  /* 0x00000016b010723c */ /* 0x040fe80000041810 */
[C---:B------:R-:W-:Y:S02]  /*7f60*/  FMUL.FTZ R21, R3.reuse, R141 ;  /* 0x0000008d03157220 */ /* 0x040fe40000410000 */
[----:B------:R-:W-:Y:S02]  /*7f70*/  IMAD.MOV.U32 R160, RZ, RZ, R34 ;  /* 0x000000ffffa07224 */ /* 0x000fe400078e0022 */
[C---:B------:R-:W-:Y:S04]  /*7f80*/  FMUL.FTZ R22, R0.reuse, R142 ;  /* 0x0000008e00167220 */ /* 0x040fe80000410000 */
[C---:B------:R-:W-:Y:S02]  /*7f90*/  FMUL.FTZ R23, R0.reuse, R143 ;  /* 0x0000008f00177220 */ /* 0x040fe40000410000 */
[----:B------:R-:W-:Y:S01]  /*7fa0*/  LDSM.16.MT88.4 R140, [R252+0x800] ;  /* 0x00080000fc8c783b */ /* 0x000fe20000004200 */
[C---:B------:R-:W-:Y:S02]  /*7fb0*/  FMUL.FTZ R34, R0.reuse, R154 ;  /* 0x0000009a00227220 */ /* 0x040fe40000410000 */
[C---:B------:R-:W-:Y:S02]  /*7fc0*/  FMUL.FTZ R38, R0.reuse, R38 ;  /* 0x0000002600267220 */ /* 0x040fe40000410000 */
        /* <DEDUP_REMOVED lines=33> */
[----:B------:R-:W-:Y:S02]  /*81e0*/  IMAD.MOV.U32 R166, RZ, RZ, R2 ;  /* 0x000000ffffa67224 */ /* 0x000fe400078e0002 */
        /* <DEDUP_REMOVED lines=17> */
[----:B------:R1:W3:Y:S01]  /*8300*/  MUFU.EX2 R154, R2 ;  /* 0x00000002009a7308 */ /* 0x0002e20000000800 */
[C---:B------:R-:W-:Y:S02]  /*8310*/  FMUL.FTZ R122, R0.reuse, R122 ;  /* 0x0000007a007a7220 */ /* 0x040fe40000410000 */
[C---:B------:R-:W-:Y:S02]  /*8320*/  FMUL.FTZ R123, R0.reuse, R123 ;  /* 0x0000007b007b7220 */ /* 0x040fe40000410000 */
[C---:B------:R-:W-:Y:S02]  /*8330*/  FMUL.FTZ R126, R0.reuse, R126 ;  /* 0x0000007e007e7220 */ /* 0x040fe40000410000 */
[C---:B------:R-:W-:Y:S02]  /*8340*/  FMUL.FTZ R127, R0.reuse, R127 ;  /* 0x0000007f007f7220 */ /* 0x040fe40000410000 */
[C---:B----4-:R-:W-:Y:S02]  /*8350*/  FMUL.FTZ R130, R0.reuse, R130 ;  /* 0x0000008200827220 */ /* 0x050fe40000410000 */
[----:B------:R-:W-:Y:S02]  /*8360*/  FMUL.FTZ R131, R0, R131 ;  /* 0x0000008300837220 */ /* 0x000fe40000410000 */
[----:B------:R-:W-:Y:S06]  /*8370*/  FFMA.FTZ R189, R195, c[0x0][0x2d0], -R180 ;  /* 0x0000b400c3bd7a23 */ /* 0x000fec00000108b4 */
[----:B------:R-:W-:Y:S01]  /*8380*/  MUFU.EX2 R189, R189 ;  /* 0x000000bd00bd7308 */ /* 0x000fe20000000800 */
[--C-:B-1----:R-:W-:Y:S09]  /*8390*/  FFMA.FTZ R2, R161, c[0x0][0x2d0], -R181.reuse ;  /* 0x0000b400a1027a23 */ /* 0x102ff200000108b5 */
[----:B------:R1:W-:Y:S02]  /*83a0*/  MUFU.EX2 R152, R2 ;  /* 0x0000000200987308 */ /* 0x0003e40000000800 */
[----:B-1----:R-:W-:Y:S01]  /*83b0*/  FFMA.FTZ R2, R158, c[0x0][0x2d0], -R181 ;  /* 0x0000b4009e027a23 */ /* 0x002fe200000108b5 */
[----:B--2---:R1:W2:Y:S01]  /*83c0*/  LDSM.16.MT88.4 R132, [R162] ;  /* 0x00000000a284783b */ /* 0x0042a20000004200 */
[----:B------:R-:W-:Y:S04]  /*83d0*/  FFMA.FTZ R185, R3, R144, R185 ;  /* 0x0000009003b97223 */ /* 0x000fe800000100b9 */
[----:B------:R-:W4:Y:S01]  /*83e0*/  LDL.LU R3, [R1+0x88] ;  /* 0x0000880001037983 */ /* 0x000f220000300800 */
[----:B------:R-:W-:Y:S01]  /*83f0*/  IMAD.MOV.U32 R144, RZ, RZ, R166 ;  /* 0x000000ffff907224 */ /* 0x000fe200078e00a6 */
[----:B------:R-:W-:Y:S01]  /*8400*/  MOV R166, R164 ;  /* 0x000000a400a67202 */ /* 0x000fe20000000f00 */
[----:B-1----:R1:W1:Y:S01]  /*8410*/  MUFU.EX2 R162, R2 ;  /* 0x0000000200a27308 */ /* 0x0022620000000800 */
[C---:B--2---:R-:W-:Y:S03]  /*8420*/  HMMA.16816.F32.BF16 R28, R176.reuse, R132, R28 ;  /* 0x00000084b01c723c */ /* 0x044fe6000004181c */
[--C-:B-1----:R-:W-:Y:S05]  /*8430*/  FFMA.FTZ R2, R188, c[0x0][0x2d0], -R180.reuse ;  /* 0x0000b400bc027a23 */ /* 0x102fea00000108b4 */
[C---:B------:R-:W-:Y:S01]  /*8440*/  HMMA.16816.F32.BF16 R32, R176.reuse, R134, R32 ;  /* 0x00000086b020723c */ /* 0x040fe20000041820 */
[----:B------:R-:W1:Y:S01]  /*8450*/  LDSM.16.MT88.4 R132, [R248+0x2000] ;  /* 0x00200000f884783b */ /* 0x000e620000004200 */
[----:B------:R2:W-:Y:S02]  /*8460*/  MUFU.EX2 R161, R2 ;  /* 0x0000000200a17308 */ /* 0x0005e40000000800 */
[--C-:B--2---:R-:W-:Y:S02]  /*8470*/  FFMA.FTZ R2, R190, c[0x0][0x2d0], -R180.reuse ;  /* 0x0000b400be027a23 */ /* 0x104fe400000108b4 */
[--C-:B------:R-:W-:Y:S06]  /*8480*/  FFMA.FTZ R190, R194, c[0x0][0x2d0], -R180.reuse ;  /* 0x0000b400c2be7a23 */ /* 0x100fec00000108b4 */
[----:B------:R2:W-:Y:S01]  /*8490*/  MUFU.EX2 R158, R2 ;  /* 0x00000002009e7308 */ /* 0x0005e20000000800 */
[C---:B-1----:R-:W-:Y:S09]  /*84a0*/  HMMA.16816.F32.BF16 R36, R176.reuse, R132, R36 ;  /* 0x00000084b024723c */ /* 0x042ff20000041824 */
[----:B------:R-:W-:Y:S01]  /*84b0*/  MUFU.EX2 R190, R190 ;  /* 0x000000be00be7308 */ /* 0x000fe20000000800 */
[C---:B------:R-:W-:Y:S01]  /*84c0*/  HMMA.16816.F32.BF16 R40, R176.reuse, R134, R40 ;  /* 0x00000086b028723c */ /* 0x040fe20000041828 */
[----:B------:R-:W1:Y:S02]  /*84d0*/  LDSM.16.MT88.4 R132, [R252+0x2000] ;  /* 0x00200000fc84783b */ /* 0x000e640000004200 */
[--C-:B--2---:R-:W-:Y:S06]  /*84e0*/  FFMA.FTZ R2, R160, c[0x0][0x2d0], -R181.reuse ;  /* 0x0000b400a0027a23 */ /* 0x104fec00000108b5 */
[----:B------:R2:W-:Y:S03]  /*84f0*/  MUFU.EX2 R160, R2 ;  /* 0x0000000200a07308 */ /* 0x0005e60000000800 */
[--C-:B--2---:R-:W-:Y:S07]  /*8500*/  FFMA.FTZ R2, R145, c[0x0][0x2d0], -R181.reuse ;  /* 0x0000b40091027a23 */ /* 0x104fee00000108b5 */
[----:B------:R2:W2:Y:S01]  /*8510*/  MUFU.EX2 R155, R2 ;  /* 0x00000002009b7308 */ /* 0x0004a20000000800 */
[C---:B-1----:R-:W-:Y:S08]  /*8520*/  HMMA.16816.F32.BF16 R44, R176.reuse, R132, R44 ;  /* 0x00000084b02c723c */ /* 0x042ff0000004182c */
[C---:B------:R-:W-:Y:S01]  /*8530*/  HMMA.16816.F32.BF16 R48, R176.reuse, R134, R48 ;  /* 0x00000086b030723c */ /* 0x040fe20000041830 */
[----:B------:R-:W1:Y:S03]  /*8540*/  LDSM.16.MT88.4 R132, [R251+0x2000] ;  /* 0x00200000fb84783b */ /* 0x000e660000004200 */
[--C-:B--2---:R-:W-:Y:S02]  /*8550*/  FFMA.FTZ R2, R197, c[0x0][0x2d0], -R180.reuse ;  /* 0x0000b400c5027a23 */ /* 0x104fe400000108b4 */
[----:B------:R2:W5:Y:S02]  /*8560*/  LDL.LU R197, [R1+0x150] ;  /* 0x0001500001c57983 */ /* 0x0005640000300800 */
[----:B------:R1:W1:Y:S02]  /*8570*/  MUFU.EX2 R164, R2 ;  /* 0x0000000200a47308 */ /* 0x0002640000000800 */
[C---:B-1----:R-:W-:Y:S03]  /*8580*/  HMMA.16816.F32.BF16 R52, R176.reuse, R132, R52 ;  /* 0x00000084b034723c */ /* 0x042fe60000041834 */
[----:B------:R-:W-:Y:S02]  /*8590*/  FFMA.FTZ R2, R198, c[0x0][0x2d0], -R180 ;  /* 0x0000b400c6027a23 */ /* 0x000fe400000108b4 */
[----:B------:R2:W5:Y:S03]  /*85a0*/  LDL.LU R198, [R1+0x14c] ;  /* 0x00014c0001c67983 */ /* 0x0005660000300800 */
[----:B------:R1:W1:Y:S01]  /*85b0*/  MUFU.EX2 R148, R2 ;  /* 0x0000000200947308 */ /* 0x0002620000000800 */
[C---:B------:R-:W-:Y:S01]  /*85c0*/  HMMA.16816.F32.BF16 R56, R176.reuse, R134, R56 ;  /* 0x00000086b038723c */ /* 0x040fe20000041838 */
[----:B------:R-:W2:Y:S02]  /*85d0*/  LDSM.16.MT88.4 R132, [R165+0x2000] ;  /* 0x00200000a584783b */ /* 0x000ea40000004200 */
[--C-:B-1----:R-:W-:Y:S05]  /*85e0*/  FFMA.FTZ R2, R163, c[0x0][0x2d0], -R181.reuse ;  /* 0x0000b400a3027a23 */ /* 0x102fea00000108b5 */
[C---:B--2---:R-:W-:Y:S08]  /*85f0*/  HMMA.16816.F32.BF16 R60, R176.reuse, R132, R60 ;  /* 0x00000084b03c723c */ /* 0x044ff0000004183c */
[C---:B------:R-:W-:Y:S01]  /*8600*/  HMMA.16816.F32.BF16 R64, R176.reuse, R134, R64 ;  /* 0x00000086b040723c */ /* 0x040fe20000041840 */
[----:B------:R-:W1:Y:S07]  /*8610*/  LDSM.16.MT88.4 R132, [R248+0x4000] ;  /* 0x00400000f884783b */ /* 0x000e6e0000004200 */
[C---:B-1----:R-:W-:Y:S08]  /*8620*/  HMMA.16816.F32.BF16 R68, R176.reuse, R132, R68 ;  /* 0x00000084b044723c */ /* 0x042ff00000041844 */
[C---:B------:R-:W-:Y:S01]  /*8630*/  HMMA.16816.F32.BF16 R72, R176.reuse, R134, R72 ;  /* 0x00000086b048723c */ /* 0x040fe20000041848 */
[----:B------:R-:W1:Y:S03]  /*8640*/  LDSM.16.MT88.4 R132, [R252+0x4000] ;  /* 0x00400000fc84783b */ /* 0x000e660000004200 */
[----:B----4-:R-:W-:Y:S02]  /*8650*/  FFMA.FTZ R3, R0, R3, R184 ;  /* 0x0000000300037223 */ /* 0x010fe400000100b8 */
[----:B------:R-:W-:Y:S02]  /*8660*/  FFMA.FTZ R0, R187, c[0x0][0x2d0], -R181 ;  /* 0x0000b400bb007a23 */ /* 0x000fe400000108b5 */
[--C-:B------:R-:W-:Y:S02]  /*8670*/  FFMA.FTZ R187, R172, c[0x0][0x2d0], -R180.reuse ;  /* 0x0000b400acbb7a23 */ /* 0x100fe400000108b4 */
[----:B------:R2:W-:Y:S02]  /*8680*/  MUFU.EX2 R163, R0 ;  /* 0x0000000000a37308 */ /* 0x0005e40000000800 */
[----:B------:R-:W-:Y:S08]  /*8690*/  FADD.FTZ R3, R186, R3 ;  /* 0x00000003ba037221 */ /* 0x000ff00000010000 */
[----:B------:R-:W-:Y:S01]  /*86a0*/  MUFU.EX2 R187, R187 ;  /* 0x000000bb00bb7308 */ /* 0x000fe20000000800 */
[C---:B-1----:R-:W-:Y:S03]  /*86b0*/  HMMA.16816.F32.BF16 R76, R176.reuse, R132, R76 ;  /* 0x00000084b04c723c */ /* 0x042fe6000004184c */
[--C-:B--2---:R-:W-:Y:S02]  /*86c0*/  FFMA.FTZ R0, R199, c[0x0][0x2d0], -R180.reuse ;  /* 0x0000b400c7007a23 */ /* 0x104fe400000108b4 */
[----:B------:R1:W5:Y:S03]  /*86d0*/  LDL.LU R199, [R1+0x148] ;  /* 0x0001480001c77983 */ /* 0x0003660000300800 */
[C---:B------:R-:W-:Y:S02]  /*86e0*/  HMMA.16816.F32.BF16 R80, R176.reuse, R134, R80 ;  /* 0x00000086b050723c */ /* 0x040fe40000041850 */
[----:B------:R-:W2:Y:S06]  /*86f0*/  LDSM.16.MT88.4 R132, [R251+0x4000] ;  /* 0x00400000fb84783b */ /* 0x000eac0000004200 */
        /* <DEDUP_REMOVED lines=16> */
[----:B---3--:R-:W-:Y:S01]  /*8800*/  F2FP.BF16.PACK_AB R132, R154, R153 ;  /* 0x000000999a84723e */ /* 0x008fe200000010ff */
[----:B------:R-:W-:Y:S01]  /*8810*/  HMMA.16816.F32.BF16 R128, R176, R134, R128 ;  /* 0x00000086b080723c */ /* 0x000fe20000041880 */
[----:B------:R2:W-:Y:S03]  /*8820*/  MUFU.EX2 R176, R0 ;  /* 0x0000000000b07308 */ /* 0x0005e60000000800 */
[----:B------:R-:W-:Y:S03]  /*8830*/  F2FP.BF16.PACK_AB R133, R162, R152 ;  /* 0x00000098a285723e */ /* 0x000fe600000010ff */
[----:B------:R-:W-:Y:S02]  /*8840*/  F2FP.BF16.PACK_AB R135, R155, R160 ;  /* 0x000000a09b87723e */ /* 0x000fe400000010ff */
[----:B------:R-:W-:Y:S02]  /*8850*/  F2FP.BF16.PACK_AB R134, R158, R161 ;  /* 0x000000a19e86723e */ /* 0x000fe400000010ff */
[----:B------:R3:W-:Y:S05]  /*8860*/  MUFU.EX2 R179, R2 ;  /* 0x0000000200b37308 */ /* 0x0007ea0000000800 */
[C---:B------:R-:W-:Y:S08]  /*8870*/  HMMA.16816.F32.BF16 R4, R132.reuse, R136, R4 ;  /* 0x000000888404723c */ /* 0x040ff00000041804 */
[C---:B------:R-:W-:Y:S01]  /*8880*/  HMMA.16816.F32.BF16 R8, R132.reuse, R138, R8 ;  /* 0x0000008a8408723c */ /* 0x040fe20000041808 */
[----:B------:R-:W4:Y:S03]  /*8890*/  LDSM.16.MT88.4 R136, [R251+0x800] ;  /* 0x00080000fb88783b */ /* 0x000f260000004200 */
[--C-:B--2---:R-:W-:Y:S02]  /*88a0*/  FFMA.FTZ R0, R192, c[0x0][0x2d0], -R180.reuse ;  /* 0x0000b400c0007a23 */ /* 0x104fe400000108b4 */
[----:B------:R1:W5:Y:S01]  /*88b0*/  LDL.LU R192, [R1+0x144] ;  /* 0x0001440001c07983 */ /* 0x0003620000300800 */
[----:B------:R-:W-:Y:S01]  /*88c0*/  FFMA.FTZ R180, R173, c[0x0][0x2d0], -R180 ;  /* 0x0000b400adb47a23 */ /* 0x000fe200000108b4 */
[C---:B------:R-:W-:Y:S01]  /*88d0*/  HMMA.16816.F32.BF16 R12, R132.reuse, R140, R12 ;  /* 0x0000008c840c723c */ /* 0x040fe2000004180c */
[----:B------:R2:W1:Y:S03]  /*88e0*/  MUFU.EX2 R178, R0 ;  /* 0x0000000000b27308 */ /* 0x0004660000000800 */
[----:B---3--:R-:W-:Y:S02]  /*88f0*/  FADD.FTZ R2, R144, R185 ;  /* 0x000000b990027221 */ /* 0x008fe40000010000 */
[----:B------:R-:W-:Y:S02]  /*8900*/  LDSM.16.MT88.4 R144, [R248+0x1000] ;  /* 0x00100000f890783b */ /* 0x000fe40000004200 */
[C---:B------:R-:W-:Y:S03]  /*8910*/  HMMA.16816.F32.BF16 R16, R132.reuse, R142, R16 ;  /* 0x0000008e8410723c */ /* 0x040fe60000041810 */
[----:B------:R-:W3:Y:S01]  /*8920*/  LDSM.16.MT88.4 R140, [R165+0x800] ;  /* 0x00080000a58c783b */ /* 0x000ee20000004200 */
[----:B------:R1:W-:Y:S01]  /*8930*/  MUFU.EX2 R185, R180 ;  /* 0x000000b400b97308 */ /* 0x0003e20000000800 */
[--C-:B--2---:R-:W-:Y:S03]  /*8940*/  FFMA.FTZ R0, R193, c[0x0][0x2d0], -R181.reuse ;  /* 0x0000b400c1007a23 */ /* 0x104fe600000108b5 */
[----:B------:R2:W5:Y:S06]  /*8950*/  LDL.LU R193, [R1+0x140] ;  /* 0x0001400001c17983 */ /* 0x00056c0000300800 */
[----:B------:R2:W-:Y:S01]  /*8960*/  MUFU.EX2 R177, R0 ;  /* 0x0000000000b17308 */ /* 0x0005e20000000800 */
[----:B------:R2:W5:Y:S01]  /*8970*/  LDL.LU R194, [R1+0x13c] ;  /* 0x00013c0001c27983 */ /* 0x0005620000300800 */
[C---:B----4-:R-:W-:Y:S03]  /*8980*/  HMMA.16816.F32.BF16 R20, R132.reuse, R136, R20 ;  /* 0x000000888414723c */ /* 0x050fe60000041814 */
[----:B-1----:R-:W-:Y:S01]  /*8990*/  MOV R180, R164 ;  /* 0x000000a400b47202 */ /* 0x002fe20000000f00 */
[----:B------:R1:W5:Y:S04]  /*89a0*/  LDL.LU R195, [R1+0x138] ;  /* 0x0001380001c37983 */ /* 0x0003680000300800 */
[C---:B------:R-:W-:Y:S01]  /*89b0*/  HMMA.16816.F32.BF16 R24, R132.reuse, R138, R24 ;  /* 0x0000008a8418723c */ /* 0x040fe20000041818 */
[----:B------:R-:W4:Y:S05]  /*89c0*/  LDSM.16.MT88.4 R136, [R248+0x2800] ;  /* 0x00280000f888783b */ /* 0x000f2a0000004200 */
[----:B------:R1:W5:Y:S02]  /*89d0*/  LDL.LU R172, [R1+0x134] ;  /* 0x0001340001ac7983 */ /* 0x0003640000300800 */
[C---:B---3--:R-:W-:Y:S03]  /*89e0*/  HMMA.16816.F32.BF16 R28, R132.reuse, R140, R28 ;  /* 0x0000008c841c723c */ /* 0x048fe6000004181c */
[----:B------:R1:W5:Y:S01]  /*89f0*/  LDL.LU R173, [R1+0x130] ;  /* 0x0001300001ad7983 */ /* 0x0003620000300800 */
[----:B--2---:R-:W-:Y:S04]  /*8a00*/  FFMA.FTZ R0, R174, c[0x0][0x2d0], -R181 ;  /* 0x0000b400ae007a23 */ /* 0x004fe800000108b5 */
[----:B------:R1:W5:Y:S01]  /*8a10*/  LDL.LU R174, [R1+0x12c] ;  /* 0x00012c0001ae7983 */ /* 0x0003620000300800 */
[----:B------:R2:W3:Y:S01]  /*8a20*/  MUFU.EX2 R191, R0 ;  /* 0x0000000000bf7308 */ /* 0x0004e20000000800 */
[C---:B------:R-:W-:Y:S03]  /*8a30*/  HMMA.16816.F32.BF16 R32, R132.reuse, R142, R32 ;  /* 0x0000008e8420723c */ /* 0x040fe60000041820 */
[----:B------:R-:W1:Y:S05]  /*8a40*/  LDSM.16.MT88.4 R140, [R252+0x2800] ;  /* 0x00280000fc8c783b */ /* 0x000e6a0000004200 */
[C---:B----4-:R-:W-:Y:S04]  /*8a50*/  HMMA.16816.F32.BF16 R36, R132.reuse, R136, R36 ;  /* 0x000000888424723c */ /* 0x050fe80000041824 */
[----:B--2---:R-:W-:Y:S02]  /*8a60*/  FADD.FTZ R0, R167, R2 ;  /* 0x00000002a7007221 */ /* 0x004fe40000010000 */
[----:B------:R-:W-:Y:S01]  /*8a70*/  FADD.FTZ R2, R183, R3 ;  /* 0x00000003b7027221 */ /* 0x000fe20000010000 */
[----:B------:R-:W-:Y:S01]  /*8a80*/  MOV R183, R148 ;  /* 0x0000009400b77202 */ /* 0x000fe20000000f00 */
[----:B------:R-:W-:Y:S01]  /*8a90*/  FADD.FTZ R3, R166, R0 ;  /* 0x00000000a6037221 */ /* 0x000fe20000010000 */
[C---:B------:R-:W-:Y:S01]  /*8aa0*/  HMMA.16816.F32.BF16 R40, R132.reuse, R138, R40 ;  /* 0x0000008a8428723c */ /* 0x040fe20000041828 */
[----:B------:R-:W2:Y:S02]  /*8ab0*/  LDSM.16.MT88.4 R136, [R251+0x2800] ;  /* 0x00280000fb88783b */ /* 0x000ea40000004200 */
[--C-:B------:R-:W-:Y:S03]  /*8ac0*/  FFMA.FTZ R0, R175, c[0x0][0x2d0], -R181.reuse ;  /* 0x0000b400af007a23 */ /* 0x100fe600000108b5 */
[----:B------:R-:W-:Y:S01]  /*8ad0*/  LDSM.16.MT88.4 R148, [R251+0x1000] ;  /* 0x00100000fb94783b */ /* 0x000fe20000004200 */
[----:B------:R-:W-:Y:S01]  /*8ae0*/  FADD.FTZ R2, R182, R2 ;  /* 0x00000002b6027221 */ /* 0x000fe20000010000 */
[----:B------:R4:W-:Y:S03]  /*8af0*/  MUFU.EX2 R188, R0 ;  /* 0x0000000000bc7308 */ /* 0x0009e60000000800 */
[----:B------:R2:W5:Y:S01]  /*8b00*/  LDL.LU R175, [R1+0x128] ;  /* 0x0001280001af7983 */ /* 0x0005620000300800 */
[C---:B-1----:R-:W-:Y:S08]  /*8b10*/  HMMA.16816.F32.BF16 R44, R132.reuse, R140, R44 ;  /* 0x0000008c842c723c */ /* 0x042ff0000004182c */
[C---:B------:R-:W-:Y:S01]  /*8b20*/  HMMA.16816.F32.BF16 R48, R132.reuse, R142, R48 ;  /* 0x0000008e8430723c */ /* 0x040fe20000041830 */
[----:B------:R-:W1:Y:S03]  /*8b30*/  LDSM.16.MT88.4 R140, [R165+0x2800] ;  /* 0x00280000a58c783b */ /* 0x000e660000004200 */
[--C-:B----4-:R-:W-:Y:S02]  /*8b40*/  FFMA.FTZ R0, R168, c[0x0][0x2d0], -R181.reuse ;  /* 0x0000b400a8007a23 */ /* 0x110fe400000108b5 */
[----:B------:R4:W5:Y:S02]  /*8b50*/  LDL.LU R168, [R1+0x124] ;  /* 0x0001240001a87983 */ /* 0x0009640000300800 */
[----:B------:R1:W-:Y:S01]  /*8b60*/  MUFU.EX2 R186, R0 ;  /* 0x0000000000ba7308 */ /* 0x0003e20000000800 */
[C---:B--2---:R-:W-:Y:S08]  /*8b70*/  HMMA.16816.F32.BF16 R52, R132.reuse, R136, R52 ;  /* 0x000000888434723c */ /* 0x044ff00000041834 */
[C---:B------:R-:W-:Y:S01]  /*8b80*/  HMMA.16816.F32.BF16 R56, R132.reuse, R138, R56 ;  /* 0x0000008a8438723c */ /* 0x040fe20000041838 */
[----:B------:R-:W2:Y:S07]  /*8b90*/  LDSM.16.MT88.4 R136, [R248+0x4800] ;  /* 0x00480000f888783b */ /* 0x000eae0000004200 */
[C---:B-1----:R-:W-:Y:S04]  /*8ba0*/  HMMA.16816.F32.BF16 R60, R132.reuse, R140, R60 ;  /* 0x0000008c843c723c */ /* 0x042fe8000004183c */
[--C-:B------:R-:W-:Y:S02]  /*8bb0*/  FFMA.FTZ R0, R169, c[0x0][0x2d0], -R181.reuse ;  /* 0x0000b400a9007a23 */ /* 0x100fe400000108b5 */
[----:B------:R4:W5:Y:S01]  /*8bc0*/  LDL.LU R169, [R1+0x120] ;  /* 0x0001200001a97983 */ /* 0x0009620000300800 */
[----:B------:R-:W-:Y:S01]  /*8bd0*/  FFMA.FTZ R181, R159, c[0x0][0x2d0], -R181 ;  /* 0x0000b4009fb57a23 */ /* 0x000fe200000108b5 */
[----:B------:R1:W-:Y:S01]  /*8be0*/  MUFU.EX2 R184, R0 ;  /* 0x0000000000b87308 */ /* 0x0003e20000000800 */
[C---:B------:R-:W-:Y:S02]  /*8bf0*/  HMMA.16816.F32.BF16 R64, R132.reuse, R142, R64 ;  /* 0x0000008e8440723c */ /* 0x040fe40000041840 */
[----:B------:R-:W3:Y:S05]  /*8c00*/  LDSM.16.MT88.4 R140, [R252+0x4800] ;  /* 0x00480000fc8c783b */ /* 0x000eea0000004200 */
[----:B------:R-:W4:Y:S01]  /*8c10*/  LDL R159, [R1+0x90] ;  /* 0x00009000019f7983 */ /* 0x000f220000100800 */
[C---:B--2---:R-:W-:Y:S04]  /*8c20*/  HMMA.16816.F32.BF16 R68, R132.reuse, R136, R68 ;  /* 0x000000888444723c */ /* 0x044fe80000041844 */
[----:B-1----:R-:W-:Y:S02]  /*8c30*/  FADD.FTZ R0, R153, R3 ;  /* 0x0000000399007221 */ /* 0x002fe40000010000 */
[----:B------:R-:W-:Y:S02]  /*8c40*/  FADD.FTZ R3, R152, R2 ;  /* 0x0000000298037221 */ /* 0x000fe40000010000 */
[----:B------:R-:W-:Y:S01]  /*8c50*/  FADD.FTZ R2, R154, R0 ;  /* 0x000000009a027221 */ /* 0x000fe20000010000 */
[C---:B------:R-:W-:Y:S01]  /*8c60*/  HMMA.16816.F32.BF16 R72, R132.reuse, R138, R72 ;  /* 0x0000008a8448723c */ /* 0x040fe20000041848 */
[----:B------:R-:W1:Y:S02]  /*8c70*/  LDSM.16.MT88.4 R136, [R251+0x4800] ;  /* 0x00480000fb88783b */ /* 0x000e640000004200 */
[----:B------:R-:W-:Y:S01]  /*8c80*/  FADD.FTZ R0, R162, R3 ;  /* 0x00000003a2007221 */ /* 0x000fe20000010000 */
[----:B------:R-:W-:Y:S01]  /*8c90*/  MOV R3, R178 ;  /* 0x000000b200037202 */ /* 0x000fe20000000f00 */
[----:B------:R-:W-:Y:S02]  /*8ca0*/  FADD.FTZ R2, R161, R2 ;  /* 0x00000002a1027221 */ /* 0x000fe40000010000 */
[----:B------:R-:W-:Y:S01]  /*8cb0*/  FADD.FTZ R0, R160, R0 ;  /* 0x00000000a0007221 */ /* 0x000fe20000010000 */
        /* <DEDUP_REMOVED lines=24> */
[----:B------:R-:W-:Y:S02]  /*8e40*/  F2FP.BF16.PACK_AB R135, R191, R177 ;  /* 0x000000b1bf87723e */ /* 0x000fe400000010ff */
[----:B------:R-:W-:Y:S05]  /*8e50*/  F2FP.BF16.PACK_AB R178, R185, R187 ;  /* 0x000000bbb9b2723e */ /* 0x000fea00000010ff */
[C---:B------:R-:W-:Y:S08]  /*8e60*/  HMMA.16816.F32.BF16 R4, R132.reuse, R144, R4 ;  /* 0x000000908404723c */ /* 0x040ff00000041804 */
[C---:B------:R-:W-:Y:S01]  /*8e70*/  HMMA.16816.F32.BF16 R8, R132.reuse, R146, R8 ;  /* 0x000000928408723c */ /* 0x040fe20000041808 */
[----:B------:R-:W3:Y:S07]  /*8e80*/  LDSM.16.MT88.4 R144, [R248+0x3000] ;  /* 0x00300000f890783b */ /* 0x000eee0000004200 */
        /* <DEDUP_REMOVED lines=14> */
[----:B------:R-:W1:Y:S02]  /*8f70*/  LDSM.16.MT88.4 R136, [R252+0x5000] ;  /* 0x00500000fc88783b */ /* 0x000e640000004200 */
[----:B----4-:R-:W-:Y:S03]  /*8f80*/  ISETP.GT.AND P0, PT, R170, R159, PT ;  /* 0x0000009faa00720c */ /* 0x010fe60003f04270 */
[----:B------:R4:W5:Y:S02]  /*8f90*/  LDL.LU R170, [R1+0x11c] ;  /* 0x00011c0001aa7983 */ /* 0x0009640000300800 */
        /* <DEDUP_REMOVED lines=17> */
[C---:B---3--:R-:W-:Y:S07]  /*90b0*/  HMMA.16816.F32.BF16 R100, R132.reuse, R144, R100 ;  /* 0x000000908464723c */ /* 0x048fee0000041864 */
[----:B------:R-:W-:Y:S01]  /*90c0*/  IMAD.MOV.U32 R145, RZ, RZ, R165 ;  /* 0x000000ffff917224 */ /* 0x000fe200078e00a5 */
[C---:B------:R-:W-:Y:S01]  /*90d0*/  HMMA.16816.F32.BF16 R104, R132.reuse, R146, R104 ;  /* 0x000000928468723c */ /* 0x040fe20000041868 */
[----:B------:R-:W-:Y:S05]  /*90e0*/  LDSM.16.MT88.4 R164, [R248+0x1800] ;  /* 0x00180000f8a4783b */ /* 0x000fea0000004200 */
[----:B------:R-:W2:Y:S02]  /*90f0*/  LDSM.16.MT88.4 R140, [R145+0x7000] ;  /* 0x00700000918c783b */ /* 0x000ea40000004200 */
[C---:B-1----:R-:W-:Y:S08]  /*9100*/  HMMA.16816.F32.BF16 R108, R132.reuse, R136, R108 ;  /* 0x00000088846c723c */ /* 0x042ff0000004186c */
[C---:B------:R-:W-:Y:S01]  /*9110*/  HMMA.16816.F32.BF16 R112, R132.reuse, R138, R112 ;  /* 0x0000008a8470723c */ /* 0x040fe20000041870 */
[----:B------:R-:W1:Y:S07]  /*9120*/  LDSM.16.MT88.4 R136, [R252+0x1800] ;  /* 0x00180000fc88783b */ /* 0x000e6e0000004200 */
[C---:B----4-:R-:W-:Y:S07]  /*9130*/  HMMA.16816.F32.BF16 R116, R132.reuse, R148, R116 ;  /* 0x000000948474723c */ /* 0x050fee0000041874 */
[----:B------:R-:W-:Y:S01]  /*9140*/  IMAD.MOV.U32 R148, RZ, RZ, R158 ;  /* 0x000000ffff947224 */ /* 0x000fe200078e009e */
[C---:B------:R-:W-:Y:S01]  /*9150*/  HMMA.16816.F32.BF16 R120, R132.reuse, R150, R120 ;  /* 0x000000968478723c */ /* 0x040fe20000041878 */
[----:B------:R3:W4:Y:S03]  /*9160*/  MUFU.EX2 R158, R181 ;  /* 0x000000b5009e7308 */ /* 0x0007260000000800 */
[----:B------:R-:W-:Y:S02]  /*9170*/  MOV R149, R145 ;  /* 0x0000009100957202 */ /* 0x000fe40000000f00 */
[----:B------:R-:W1:Y:S01]  /*9180*/  LDSM.16.MT88.4 R144, [R251+0x1800] ;  /* 0x00180000fb90783b */ /* 0x000e620000004200 */
[----:B------:R-:W-:Y:S02]  /*9190*/  MOV R151, R155 ;  /* 0x0000009b00977202 */ /* 0x000fe40000000f00 */
[----:B------:R-:W-:Y:S02]  /*91a0*/  MOV R150, R180 ;  /* 0x000000b400967202 */ /* 0x000fe40000000f00 */
[----:B------:R-:W1:Y:S01]  /*91b0*/  LDSM.16.MT88.4 R152, [R149+0x1800] ;  /* 0x001800009598783b */ /* 0x000e620000004200 */
[C---:B--2---:R-:W-:Y:S07]  /*91c0*/  HMMA.16816.F32.BF16 R124, R132.reuse, R140, R124 ;  /* 0x0000008c847c723c */ /* 0x044fee000004187c */
[----:B------:R-:W-:Y:S01]  /*91d0*/  IMAD.MOV.U32 R140, RZ, RZ, R183 ;  /* 0x000000ffff8c7224 */ /* 0x000fe200078e00b7 */
[----:B------:R-:W-:Y:S01]  /*91e0*/  HMMA.16816.F32.BF16 R128, R132, R142, R128 ;  /* 0x0000008e8480723c */ /* 0x000fe20000041880 */
[----:B---3--:R-:W2:Y:S03]  /*91f0*/  LDSM.16.MT88.4 R180, [R248+0x3800] ;  /* 0x00380000f8b4783b */ /* 0x008ea60000004200 */
[----:B------:R-:W-:Y:S02]  /*9200*/  MOV R141, R179 ;  /* 0x000000b3008d7202 */ /* 0x000fe40000000f00 */
[----:B----4-:R-:W-:Y:S01]  /*9210*/  F2FP.BF16.PACK_AB R179, R158, R184 ;  /* 0x000000b89eb3723e */ /* 0x010fe200000010ff */
[----:B------:R-:W-:Y:S01]  /*9220*/  IMAD.MOV.U32 R135, RZ, RZ, R177 ;  /* 0x000000ffff877224 */ /* 0x000fe200078e00b1 */
[----:B------:R-:W-:Y:S04]  /*9230*/  MOV R142, R176 ;  /* 0x000000b0008e7202 */ /* 0x000fe80000000f00 */
[----:B------:R-:W-:Y:S02]  /*9240*/  F2FP.BF16.PACK_AB R176, R189, R190 ;  /* 0x000000bebdb0723e */ /* 0x000fe400000010ff */
[----:B------:R-:W-:Y:S02]  /*9250*/  F2FP.BF16.PACK_AB R177, R186, R188 ;  /* 0x000000bcbab1723e */ /* 0x000fe400000010ff */
[----:B------:R-:W-:Y:S05]  /*9260*/  MOV R143, R163 ;  /* 0x000000a3008f7202 */ /* 0x000fea0000000f00 */
[C---:B------:R-:W-:Y:S01]  /*9270*/  HMMA.16816.F32.BF16 R160, R176.reuse, R164, R4 ;  /* 0x000000a4b0a0723c */ /* 0x040fe20000041804 */
[----:B------:R-:W3:Y:S07]  /*9280*/  LDSM.16.MT88.4 R4, [R252+0x3800] ;  /* 0x00380000fc04783b */ /* 0x000eee0000004200 */
[C---:B------:R-:W-:Y:S07]  /*9290*/  HMMA.16816.F32.BF16 R164, R176.reuse, R166, R8 ;  /* 0x000000a6b0a4723c */ /* 0x040fee0000041808 */
[----:B------:R-:W-:Y:S01]  /*92a0*/  IMAD.MOV.U32 R8, RZ, RZ, R135 ;  /* 0x000000ffff087224 */ /* 0x000fe200078e0087 */
[----:B------:R-:W-:Y:S01]  /*92b0*/  MOV R9, R142 ;  /* 0x0000008e00097202 */ /* 0x000fe20000000f00 */
[C---:B-1----:R-:W-:Y:S03]  /*92c0*/  HMMA.16816.F32.BF16 R132, R176.reuse, R136, R12 ;  /* 0x00000088b084723c */ /* 0x042fe6000004180c */
[----:B------:R-:W-:Y:S01]  /*92d0*/  MOV R10, R143 ;  /* 0x0000008f000a7202 */ /* 0x000fe20000000f00 */
[----:B------:R-:W-:Y:S03]  /*92e0*/  IMAD.MOV.U32 R11, RZ, RZ, R140 ;  /* 0x000000ffff0b7224 */ /* 0x000fe600078e008c */
[----:B------:R-:W-:Y:S01]  /*92f0*/  MOV R12, R141 ;  /* 0x0000008d000c7202 */ /* 0x000fe20000000f00 */
[C---:B------:R-:W-:Y:S01]  /*9300*/  HMMA.16816.F32.BF16 R136, R176.reuse, R138, R16 ;  /* 0x0000008ab088723c */ /* 0x040fe20000041810 */
[----:B------:R-:W-:Y:S03]  /*9310*/  LDSM.16.MT88.4 R16, [R248+0x5800] ;  /* 0x00580000f810783b */ /* 0x000fe60000004200 */
[----:B------:R-:W-:Y:S01]  /*9320*/  MOV R13, R150 ;  /* 0x00000096000d7202 */ /* 0x000fe20000000f00 */
[----:B------:R-:W-:Y:S01]  /*9330*/  IMAD.MOV.U32 R14, RZ, RZ, R151 ;  /* 0x000000ffff0e7224 */ /* 0x000fe200078e0097 */
[----:B------:R-:W-:Y:S02]  /*9340*/  MOV R15, R148 ;  /* 0x00000094000f7202 */ /* 0x000fe40000000f00 */
[C---:B------:R-:W-:Y:S07]  /*9350*/  HMMA.16816.F32.BF16 R140, R176.reuse, R144, R20 ;  /* 0x00000090b08c723c */ /* 0x040fee0000041814 */
[----:B------:R-:W-:Y:S01]  /*9360*/  MOV R23, R149 ;  /* 0x0000009500177202 */ /* 0x000fe20000000f00 */
[C---:B------:R-:W-:Y:S01]  /*9370*/  HMMA.16816.F32.BF16 R144, R176.reuse, R146, R24 ;  /* 0x00000092b090723c */ /* 0x040fe20000041818 */
[----:B------:R-:W-:Y:S07]  /*9380*/  LDSM.16.MT88.4 R24, [R251+0x5800] ;  /* 0x00580000fb18783b */ /* 0x000fee0000004200 */
[C---:B------:R-:W-:Y:S07]  /*9390*/  HMMA.16816.F32.BF16 R148, R176.reuse, R152, R28 ;  /* 0x00000098b094723c */ /* 0x040fee000004181c */
[----:B------:R-:W-:Y:S01]  /*93a0*/  IMAD.MOV.U32 R28, RZ, RZ, R11 ;  /* 0x000000ffff1c7224 */ /* 0x000fe200078e000b */
[C---:B------:R-:W-:Y:S04]  /*93b0*/  HMMA.16816.F32.BF16 R152, R176.reuse, R154, R32 ;  /* 0x0000009ab098723c */ /* 0x040fe80000041820 */
[----:B------:R-:W-:Y:S01]  /*93c0*/  MOV R30, R9 ;  /* 0x00000009001e7202 */ /* 0x000fe20000000f00 */
[----:B------:R-:W-:Y:S01]  /*93d0*/  IMAD.MOV.U32 R31, RZ, RZ, R8 ;  /* 0x000000ffff1f7224 */ /* 0x000fe200078e0008 */
[----:B------:R-:W-:Y:S01]  /*93e0*/  MOV R29, R10 ;  /* 0x0000000a001d7202 */ /* 0x000fe20000000f00 */
[----:B------:R-:W-:Y:S01]  /*93f0*/  IMAD.MOV.U32 R33, RZ, RZ, R14 ;  /* 0x000000ffff217224 */ /* 0x000fe200078e000e */
[C---:B--2---:R-:W-:Y:S01]  /*9400*/  HMMA.16816.F32.BF16 R36, R176.reuse, R180, R36 ;  /* 0x000000b4b024723c */ /* 0x044fe20000041824 */
[----:B------:R-:W1:Y:S03]  /*9410*/  LDSM.16.MT88.4 R8, [R251+0x3800] ;  /* 0x00380000fb08783b */ /* 0x000e660000004200 */
[----:B------:R-:W-:Y:S01]  /*9420*/  MOV R32, R15 ;  /* 0x0000000f00207202 */ /* 0x000fe20000000f00 */
[----:B------:R-:W-:Y:S01]  /*9430*/  FADD.FTZ R0, R33, R0 ;  /* 0x0000000021007221 */ /* 0x000fe20000010000 */
[----:B------:R-:W-:Y:S02]  /*9440*/  MOV R34, R13 ;  /* 0x0000000d00227202 */ /* 0x000fe40000000f00 */
[C---:B------:R-:W-:Y:S04]  /*9450*/  HMMA.16816.F32.BF16 R40, R176.reuse, R182, R40 ;  /* 0x000000b6b028723c */ /* 0x040fe80000041828 */
[----:B------:R-:W-:Y:S01]  /*9460*/  FADD.FTZ R2, R32, R2 ;  /* 0x0000000220027221 */ /* 0x000fe20000010000 */
[----:B------:R-:W-:Y:S02]  /*9470*/  MOV R35, R12 ;  /* 0x0000000c00237202 */ /* 0x000fe40000000f00 */
[----:B------:R-:W2:Y:S01]  /*9480*/  LDSM.16.MT88.4 R12, [R23+0x3800] ;  /* 0x00380000170c783b */ /* 0x000ea20000004200 */
[C---:B---3--:R-:W-:Y:S04]  /*9490*/  HMMA.16816.F32.BF16 R44, R176.reuse, R4, R44 ;  /* 0x00000004b02c723c */ /* 0x048fe8000004182c */
[----:B------:R-:W-:Y:S01]  /*94a0*/  FADD.FTZ R2, R34, R2 ;  /* 0x0000000222027221 */ /* 0x000fe20000010000 */
[----:B------:R-:W-:Y:S01]  /*94b0*/  MOV R181, R23 ;  /* 0x0000001700b57202 */ /* 0x000fe20000000f00 */
[----:B------:R-:W-:Y:S01]  /*94c0*/  FADD.FTZ R0, R35, R0 ;  /* 0x0000000023007221 */ /* 0x000fe20000010000 */
[----:B------:R-:W3:Y:S01]  /*94d0*/  LDSM.16.MT88.4 R20, [R252+0x5800] ;  /* 0x00580000fc14783b */ /* 0x000ee20000004200 */
[C---:B------:R-:W-:Y:S04]  /*94e0*/  HMMA.16816.F32.BF16 R48, R176.reuse, R6, R48 ;  /* 0x00000006b030723c */ /* 0x040fe80000041830 */
[----:B------:R-:W-:Y:S01]  /*94f0*/  FADD.FTZ R2, R28, R2 ;  /* 0x000000021c027221 */ /* 0x000fe20000010000 */
[----:B------:R-:W4:Y:S01]  /*9500*/  LDSM.16.MT88.4 R4, [R181+0x5800] ;  /* 0x00580000b504783b */ /* 0x000f220000004200 */
[----:B------:R-:W-:Y:S02]  /*9510*/  FADD.FTZ R0, R29, R0 ;  /* 0x000000001d007221 */ /* 0x000fe40000010000 */
[----:B------:R-:W-:Y:S04]  /*9520*/  FADD.FTZ R2, R30, R2 ;  /* 0x000000021e027221 */ /* 0x000fe80000010000 */
[----:B------:R-:W-:Y:S02]  /*9530*/  FADD.FTZ R2, R3, R2 ;  /* 0x0000000203027221 */ /* 0x000fe40000010000 */
[----:B------:R-:W-:Y:S02]  /*9540*/  FADD.FTZ R0, R31, R0 ;  /* 0x000000001f007221 */ /* 0x000fe40000010000 */
[----:B------:R-:W-:Y:S01]  /*9550*/  FADD.FTZ R2, R190, R2 ;  /* 0x00000002be027221 */ /* 0x000fe20000010000 */
[C---:B-1----:R-:W-:Y:S03]  /*9560*/  HMMA.16816.F32.BF16 R52, R176.reuse, R8, R52 ;  /* 0x00000008b034723c */ /* 0x042fe60000041834 */
[----:B------:R-:W-:Y:S04]  /*9570*/  FADD.FTZ R0, R191, R0 ;  /* 0x00000000bf007221 */ /* 0x000fe80000010000 */
[----:B------:R-:W-:Y:S01]  /*9580*/  FADD.FTZ R3, R188, R0 ;  /* 0x00000000bc037221 */ /* 0x000fe20000010000 */
[C---:B------:R-:W-:Y:S01]  /*9590*/  HMMA.16816.F32.BF16 R56, R176.reuse, R10, R56 ;  /* 0x0000000ab038723c */ /* 0x040fe20000041838 */
[----:B------:R-:W1:Y:S03]  /*95a0*/  LDSM.16.MT88.4 R8, [R248+0x7800] ;  /* 0x00780000f808783b */ /* 0x000e660000004200 */
[----:B------:R-:W-:Y:S02]  /*95b0*/  FADD.FTZ R0, R189, R2 ;  /* 0x00000002bd007221 */ /* 0x000fe40000010000 */
[----:B------:R-:W-:Y:S02]  /*95c0*/  FADD.FTZ R3, R186, R3 ;  /* 0x00000003ba037221 */ /* 0x000fe40000010000 */
[C---:B--2---:R-:W-:Y:S04]  /*95d0*/  HMMA.16816.F32.BF16 R60, R176.reuse, R12, R60 ;  /* 0x0000000cb03c723c */ /* 0x044fe8000004183c */
[----:B------:R-:W-:Y:S02]  /*95e0*/  FADD.FTZ R2, R187, R0 ;  /* 0x00000000bb027221 */ /* 0x000fe40000010000 */
[----:B------:R-:W-:Y:S01]  /*95f0*/  FADD.FTZ R0, R184, R3 ;  /* 0x00000003b8007221 */ /* 0x000fe20000010000 */
[----:B------:R-:W-:Y:S01]  /*9600*/  MOV R3, R157 ;  /* 0x0000009d00037202 */ /* 0x000fe20000000f00 */
[C---:B------:R-:W-:Y:S01]  /*9610*/  HMMA.16816.F32.BF16 R64, R176.reuse, R14, R64 ;  /* 0x0000000eb040723c */ /* 0x040fe20000041840 */
[----:B------:R-:W2:Y:S03]  /*9620*/  LDSM.16.MT88.4 R12, [R252+0x7800] ;  /* 0x00780000fc0c783b */ /* 0x000ea60000004200 */
[----:B------:R-:W-:Y:S02]  /*9630*/  FADD.FTZ R2, R185, R2 ;  /* 0x00000002b9027221 */ /* 0x000fe40000010000 */
[----:B------:R-:W-:Y:S01]  /*9640*/  FADD.FTZ R0, R158, R0 ;  /* 0x000000009e007221 */ /* 0x000fe20000010000 */
[----:B------:R-:W-:Y:S01]  /*9650*/  MOV R158, R156 ;  /* 0x0000009c009e7202 */ /* 0x000fe20000000f00 */
[C---:B------:R-:W-:Y:S01]  /*9660*/  HMMA.16816.F32.BF16 R68, R176.reuse, R16, R68 ;  /* 0x00000010b044723c */ /* 0x040fe20000041844 */
[----:B------:R-:W-:Y:S05]  /*9670*/  STL [R1+0x84], R2 ;  /* 0x0000840201007387 */ /* 0x000fea0000100800 */
[----:B------:R-:W-:Y:S02]  /*9680*/  STL [R1+0x5c], R171 ;  /* 0x00005cab01007387 */ /* 0x000fe40000100800 */
[C---:B------:R-:W-:Y:S03]  /*9690*/  HMMA.16816.F32.BF16 R72, R176.reuse, R18, R72 ;  /* 0x00000012b048723c */ /* 0x040fe60000041848 */
[----:B------:R1:W-:Y:S05]  /*96a0*/  STL [R1+0x88], R0 ;  /* 0x0000880001007387 */ /* 0x0003ea0000100800 */
[C---:B---3--:R-:W-:Y:S01]  /*96b0*/  HMMA.16816.F32.BF16 R76, R176.reuse, R20, R76 ;  /* 0x00000014b04c723c */ /* 0x048fe2000004184c */
[----:B------:R-:W3:Y:S07]  /*96c0*/  LDSM.16.MT88.4 R16, [R251+0x7800] ;  /* 0x00780000fb10783b */ /* 0x000eee0000004200 */
[C---:B------:R-:W-:Y:S01]  /*96d0*/  HMMA.16816.F32.BF16 R80, R176.reuse, R22, R80 ;  /* 0x00000016b050723c */ /* 0x040fe20000041850 */
[----:B------:R-:W2:Y:S07]  /*96e0*/  LDSM.16.MT88.4 R20, [R181+0x7800] ;  /* 0x00780000b514783b */ /* 0x000eae0000004200 */
[C---:B------:R-:W-:Y:S04]  /*96f0*/  HMMA.16816.F32.BF16 R84, R176.reuse, R24, R84 ;  /* 0x00000018b054723c */ /* 0x040fe80000041854 */
[----:B-1----:R-:W-:Y:S02]  /*9700*/  IMAD.MOV.U32 R0, RZ, RZ, R171 ;  /* 0x000000ffff007224 */ /* 0x002fe400078e00ab */
[----:B------:R1:W5:Y:S02]  /*9710*/  LDL.LU R171, [R1+0x118] ;  /* 0x0001180001ab7983 */ /* 0x0003640000300800 */
[C---:B------:R-:W-:Y:S03]  /*9720*/  HMMA.16816.F32.BF16 R88, R176.reuse, R26, R88 ;  /* 0x0000001ab058723c */ /* 0x040fe60000041858 */
[----:B------:R1:W-:Y:S05]  /*9730*/  STL [R1+0x60], R0 ;  /* 0x0000600001007387 */ /* 0x0003ea0000100800 */
[C---:B----4-:R-:W-:Y:S08]  /*9740*/  HMMA.16816.F32.BF16 R92, R176.reuse, R4, R92 ;  /* 0x00000004b05c723c */ /* 0x050ff0000004185c */
[C---:B------:R-:W-:Y:S08]  /*9750*/  HMMA.16816.F32.BF16 R96, R176.reuse, R6, R96 ;  /* 0x00000006b060723c */ /* 0x040ff00000041860 */
[C---:B------:R-:W-:Y:S08]  /*9760*/  HMMA.16816.F32.BF16 R100, R176.reuse, R8, R100 ;  /* 0x00000008b064723c */ /* 0x040ff00000041864 */
[C---:B------:R-:W-:Y:S08]  /*9770*/  HMMA.16816.F32.BF16 R104, R176.reuse, R10, R104 ;  /* 0x0000000ab068723c */ /* 0x040ff00000041868 */
[C---:B--2---:R-:W-:Y:S08]  /*9780*/  HMMA.16816.F32.BF16 R108, R176.reuse, R12, R108 ;  /* 0x0000000cb06c723c */ /* 0x044ff0000004186c */
[C---:B------:R-:W-:Y:S08]  /*9790*/  HMMA.16816.F32.BF16 R112, R176.reuse, R14, R112 ;  /* 0x0000000eb070723c */ /* 0x040ff00000041870 */
[C---:B---3--:R-:W-:Y:S08]  /*97a0*/  HMMA.16816.F32.BF16 R116, R176.reuse, R16, R116 ;  /* 0x00000010b074723c */ /* 0x048ff00000041874 */
[C---:B------:R-:W-:Y:S08]  /*97b0*/  HMMA.16816.F32.BF16 R120, R176.reuse, R18, R120 ;  /* 0x00000012b078723c */ /* 0x040ff00000041878 */
[C---:B------:R-:W-:Y:S08]  /*97c0*/  HMMA.16816.F32.BF16 R124, R176.reuse, R20, R124 ;  /* 0x00000014b07c723c */ /* 0x040ff0000004187c */
[----:B------:R-:W-:Y:S01]  /*97d0*/  HMMA.16816.F32.BF16 R128, R176, R22, R128 ;  /* 0x00000016b080723c */ /* 0x000fe20000041880 */
[----:B-1----:R-:W-:-:S07]  /*97e0*/  @P0 BRA `(.L_x_3419) ;  /* 0xffffc07000000947 */ /* 0x002fce000383ffff */
.L_x_3418:
[----:B-1----:R-:W2:Y:S04]  /*97f0*/  LDL R2, [R1+0x80] ;  /* 0x0000800001027983 */ /* 0x002ea80000100800 */
[----:B------:R-:W2:Y:S02]  /*9800*/  LDL R0, [R1+0x5c] ;  /* 0x00005c0001007983 */ /* 0x000ea40000100800 */
[----:B--2---:R-:W-:-:S13]  /*9810*/  ISETP.GE.AND P0, PT, R0, R2, PT ;  /* 0x000000020000720c */ /* 0x004fda0003f06270 */
[----:B------:R-:W-:Y:S05]  /*9820*/  @!P0 BRA `(.L_x_3420) ;  /* 0x000035c000008947 */ /* 0x000fea0003800000 */
[----:B------:R-:W-:Y:S02]  /*9830*/  MOV R159, R156 ;  /* 0x0000009c009f7202 */ /* 0x000fe40000000f00 */
[----:B------:R-:W-:Y:S02]  /*9840*/  MOV R158, R157 ;  /* 0x0000009d009e7202 */ /* 0x000fe40000000f00 */
.L_x_3421:
[----:B------:R-:W2:Y:S01]  /*9850*/  LDL R156, [R1+0x8] ;  /* 0x00000800019c7983 */ /* 0x000ea20000100800 */
[----:B------:R-:W-:Y:S04]  /*9860*/  DEPBAR.LE SB0, 0x0 ;  /* 0x000080000000791a */ /* 0x000fe80000000000 */
[----:B------:R-:W-:Y:S01]  /*9870*/  WARPSYNC 0xffffffff ;  /* 0xffffffff00007948 */ /* 0x000fe20003800000 */
[----:B------:R-:W3:Y:S06]  /*9880*/  LDL.64 R30, [R1+0x70] ;  /* 0x00007000011e7983 */ /* 0x000eec0000100a00 */
[----:B------:R-:W4:Y:S06]  /*9890*/  LDL R29, [R1+0x44] ;  /* 0x00004400011d7983 */ /* 0x000f2c0000100800 */
[----:B------:R-:W4:Y:S06]  /*98a0*/  LDL R23, [R1+0x7c] ;  /* 0x00007c0001177983 */ /* 0x000f2c0000100800 */
[----:B------:R-:W4:Y:S06]  /*98b0*/  LDL R28, [R1+0x40] ;  /* 0x00004000011c7983 */ /* 0x000f2c0000100800 */
[----:B------:R-:W4:Y:S06]  /*98c0*/  LDL R14, [R1+0x3c] ;  /* 0x00003c00010e7983 */ /* 0x000f2c0000100800 */
[----:B------:R1:W-:Y:S06]  /*98d0*/  STL [R1+0x11c], R130 ;  /* 0x00011c8201007387 */ /* 0x0003ec0000100800 */
[----:B------:R-:W-:Y:S06]  /*98e0*/  BAR.SYNC.DEFER_BLOCKING 0x0 ;  /* 0x0000000000007b1d */ /* 0x000fec0000010000 */
[----:B------:R-:W2:Y:S06]  /*98f0*/  LDSM.16.M88.4 R8, [R249] ;  /* 0x00000000f908783b */ /* 0x000eac0000000200 */
[----:B-1----:R-:W4:Y:S06]  /*9900*/  LDL.LU R130, [R1+0x5c] ;  /* 0x00005c0001827983 */ /* 0x002f2c0000300800 */
[----:B------:R1:W-:Y:S06]  /*9910*/  STL [R1+0x118], R131 ;  /* 0x0001188301007387 */ /* 0x0003ec0000100800 */
[----:B------:R-:W2:Y:S06]  /*9920*/  LDSM.16.M88.4 R16, [R249+0x800] ;  /* 0x00080000f910783b */ /* 0x000eac0000000200 */
[----:B------:R-:W2:Y:S06]  /*9930*/  LDSM.16.M88.4 R24, [R249+0x1000] ;  /* 0x00100000f918783b */ /* 0x000eac0000000200 */
[----:B------:R-:W2:Y:S06]  /*9940*/  LDSM.16.M88.4 R32, [R249+0x1800] ;  /* 0x00180000f920783b */ /* 0x000eac0000000200 */
[----:B------:R-:W4:Y:S06]  /*9950*/  LDL R157, [R1+0x2c] ;  /* 0x00002c00019d7983 */ /* 0x000f2c0000100800 */
[----:B-1----:R-:W4:Y:S06]  /*9960*/  LDL R131, [R1+0x58] ;  /* 0x0000580001837983 */ /* 0x002f2c0000100800 */
[----:B--2---:R1:W2:Y:S01]  /*9970*/  LDSM.16.M88.4 R176, [R156] ;  /* 0x000000009cb0783b */ /* 0x0042a20000000200 */
[----:B---3--:R-:W-:Y:S05]  /*9980*/  IADD3 R15, P0, R30, 0x40, RZ ;  /* 0x000000401e0f7810 */ /* 0x008fea0007f1e0ff */
[----:B----4-:R3:W4:Y:S01]  /*9990*/  LDSM.16.M88.4 R180, [R29] ;  /* 0x000000001db4783b */ /* 0x0107220000000200 */
[----:B------:R-:W-:Y:S05]  /*99a0*/  IADD3.X R21, RZ, R23, RZ, P0, !PT ;  /* 0x00000017ff157210 */ /* 0x000fea00007fe4ff */
[----:B-1----:R-:W4:Y:S06]  /*99b0*/  LDL R156, [R1] ;  /* 0x00000000019c7983 */ /* 0x002f2c0000100800 */
[----:B------:R-:W1:Y:S06]  /*99c0*/  LDSM.16.M88.4 R184, [R28] ;  /* 0x000000001cb8783b */ /* 0x000e6c0000000200 */
[----:B------:R1:W1:Y:S01]  /*99d0*/  LDSM.16.M88.4 R188, [R14] ;  /* 0x000000000ebc783b */ /* 0x0002620000000200 */
[----:B------:R-:W-:Y:S01]  /*99e0*/  SHF.R.S32.HI R0, RZ, 0x1f, R130 ;  /* 0x0000001fff007819 */ /* 0x000fe20000011482 */
[----:B------:R-:W-:Y:S04]  /*99f0*/  IMAD.WIDE.U32 R6, R130, c[0x0][0x208], RZ ;  /* 0x0000820082067a25 */ /* 0x000fe800078e00ff */
        /* <DEDUP_REMOVED lines=14> */
[----:B------:R-:W-:Y:S01]  /*9ae0*/  IADD3.X R22, RZ, R23, RZ, P0, !PT ;  /* 0x00000017ff167210 */ /* 0x000fe200007fe4ff */
[----:B------:R-:W-:Y:S01]  /*9af0*/  @!PT LDS RZ, [RZ] ;  /* 0x00000000fffff984 */ /* 0x000fe20000000800 */
[----:B------:R-:W-:Y:S01]  /*9b00*/  @!PT LDS RZ, [RZ] ;  /* 0x00000000fffff984 */ /* 0x000fe20000000800 */
[----:B------:R-:W-:Y:S01]  /*9b10*/  @!PT LDS RZ, [RZ] ;  /* 0x00000000fffff984 */ /* 0x000fe20000000800 */
[----:B------:R1:W-:Y:S01]  /*9b20*/  LDGSTS.E.BYPASS.LTC128B.128 [R131+0x100], [R12.64], !P5 ;  /* 0x001000000c837fae */ /* 0x0003e2000e901d46 */
[----:B------:R-:W-:Y:S05]  /*9b30*/  IADD3 R3, P0, R4, R20, RZ ;  /* 0x0000001404037210 */ /* 0x000fea0007f1e0ff */
[----:B------:R2:W-:Y:S01]  /*9b40*/  LDGSTS.E.BYPASS.LTC128B.128 [R131+0x2100], [R6.64], !P4 ;  /* 0x0210000006837fae */ /* 0x0005e2000e101d46 */
[----:B-1----:R-:W-:Y:S02]  /*9b50*/  MOV R12, c[0x0][0x208] ;  /* 0x00008200000c7a02 */ /* 0x002fe40000000f00 */
[----:B------:R-:W-:Y:S02]  /*9b60*/  MOV R13, c[0x0][0x20c] ;  /* 0x00008300000d7a02 */ /* 0x000fe40000000f00 */
[----:B------:R-:W-:Y:S02]  /*9b70*/  LEA R2, P1, R12, R4, 0x5 ;  /* 0x000000040c027211 */ /* 0x000fe400078228ff */
[C---:B--2---:R-:W-:Y:S02]  /*9b80*/  LEA R6, P6, R3.reuse, c[0x0][0x1f8], 0x1 ;  /* 0x00007e0003067a11 */ /* 0x044fe400078c08ff */
[----:B------:R-:W-:Y:S02]  /*9b90*/  IADD3.X R7, R0, R22, RZ, P0, !PT ;  /* 0x0000001600077210 */ /* 0x000fe400007fe4ff */
[----:B------:R-:W-:Y:S02]  /*9ba0*/  IADD3 R5, P0, R30, 0xc0, RZ ;  /* 0x000000c01e057810 */ /* 0x000fe40007f1e0ff */
[----:B------:R-:W-:Y:S02]  /*9bb0*/  LEA.HI.X R7, R3, c[0x0][0x1fc], R7, 0x1, P6 ;  /* 0x00007f0003077a11 */ /* 0x000fe400030f0c07 */
[----:B------:R-:W-:Y:S02]  /*9bc0*/  LEA.HI.X R3, R12, R0, R13, 0x5, P1 ;  /* 0x000000000c037211 */ /* 0x000fe400008f2c0d */
[----:B------:R-:W-:Y:S01]  /*9bd0*/  IADD3 R4, P1, R4, R5, RZ ;  /* 0x0000000504047210 */ /* 0x000fe20007f3e0ff */
[----:B------:R1:W-:Y:S01]  /*9be0*/  LDGSTS.E.BYPASS.LTC128B.128 [R131+0x4100], [R6.64], !P3 ;  /* 0x0410000006837fae */ /* 0x0003e2000d901d46 */
[----:B---3--:R-:W-:Y:S02]  /*9bf0*/  IADD3.X R29, RZ, R23, RZ, P0, !PT ;  /* 0x00000017ff1d7210 */ /* 0x008fe400007fe4ff */
        /* <DEDUP_REMOVED lines=21> */
[----:B------:R-:W-:Y:S02]  /*9d50*/  LEA.HI.X R23, R0, c[0x0][0x1fc], R2, 0x1, P1 ;  /* 0x00007f0000177a11 */ /* 0x000fe400008f0c02 */
[----:B------:R-:W3:Y:S01]  /*9d60*/  LDL R0, [R1+0x30] ;  /* 0x0000300001007983 */ /* 0x000ee20000100800 */
[C---:B------:R-:W-:Y:S04]  /*9d70*/  LEA R2, P0, R28.reuse, c[0x0][0x1f8], 0x1 ;  /* 0x00007e001c027a11 */ /* 0x040fe800078008ff */
[----:B------:R-:W-:Y:S01]  /*9d80*/  LEA.HI.X R3, R28, c[0x0][0x1fc], R3, 0x1, P0 ;  /* 0x00007f001c037a11 */ /* 0x000fe200000f0c03 */
[----:B------:R2:W-:Y:S01]  /*9d90*/  LDGSTS.E.BYPASS.LTC128B.128 [R131+0x5100], [R22.64], !P3 ;  /* 0x0510000016837fae */ /* 0x0005e2000d901d46 */
[C---:B-1----:R-:W-:Y:S05]  /*9da0*/  HMMA.16816.F32.BF16 R12, R168.reuse, R16, RZ ;  /* 0x00000010a80c723c */ /* 0x042fea00000418ff */
[----:B------:R1:W-:Y:S03]  /*9db0*/  LDGSTS.E.BYPASS.LTC128B.128 [R131+0x7100], [R2.64], !P2 ;  /* 0x0710000002837fae */ /* 0x0003e6000d101d46 */
[C---:B------:R-:W-:Y:S03]  /*9dc0*/  HMMA.16816.F32.BF16 R16, R168.reuse, R18, RZ ;  /* 0x00000012a810723c */ /* 0x040fe600000418ff */
[----:B------:R-:W0:Y:S05]  /*9dd0*/  LDGDEPBAR ;  /* 0x00000000000079af */ /* 0x000e2a0000000000 */
[C---:B--2---:R-:W-:Y:S01]  /*9de0*/  HMMA.16816.F32.BF16 R20, R168.reuse, R24, RZ ;  /* 0x00000018a814723c */ /* 0x044fe200000418ff */
[----:B-1----:R-:W2:Y:S07]  /*9df0*/  LDL R2, [R1+0x38] ;  /* 0x0000380001027983 */ /* 0x002eae0000100800 */
[C---:B------:R-:W-:Y:S01]  /*9e00*/  HMMA.16816.F32.BF16 R24, R168.reuse, R26, RZ ;  /* 0x0000001aa818723c */ /* 0x040fe200000418ff */
[----:B------:R-:W2:Y:S07]  /*9e10*/  LDL R3, [R1+0x34] ;  /* 0x0000340001037983 */ /* 0x000eae0000100800 */
[C---:B------:R-:W-:Y:S08]  /*9e20*/  HMMA.16816.F32.BF16 R28, R168.reuse, R32, RZ ;  /* 0x00000020a81c723c */ /* 0x040ff000000418ff */
[----:B------:R-:W-:Y:S08]  /*9e30*/  HMMA.16816.F32.BF16 R32, R168, R34, RZ ;  /* 0x00000022a820723c */ /* 0x000ff000000418ff */
[C---:B------:R-:W-:Y:S08]  /*9e40*/  HMMA.16816.F32.BF16 R4, R172.reuse, R176, R4 ;  /* 0x000000b0ac04723c */ /* 0x040ff00000041804 */
[C---:B------:R-:W-:Y:S08]  /*9e50*/  HMMA.16816.F32.BF16 R8, R172.reuse, R178, R8 ;  /* 0x000000b2ac08723c */ /* 0x040ff00000041808 */
[C---:B----4-:R-:W-:Y:S08]  /*9e60*/  HMMA.16816.F32.BF16 R12, R172.reuse, R180, R12 ;  /* 0x000000b4ac0c723c */ /* 0x050ff0000004180c */
[C---:B------:R-:W-:Y:S08]  /*9e70*/  HMMA.16816.F32.BF16 R16, R172.reuse, R182, R16 ;  /* 0x000000b6ac10723c */ /* 0x040ff00000041810 */
[C---:B------:R-:W-:Y:S08]  /*9e80*/  HMMA.16816.F32.BF16 R20, R172.reuse, R184, R20 ;  /* 0x000000b8ac14723c */ /* 0x040ff00000041814 */
[C---:B------:R-:W-:Y:S01]  /*9e90*/  HMMA.16816.F32.BF16 R24, R172.reuse, R186, R24 ;  /* 0x000000baac18723c */ /* 0x040fe20000041818 */
[----:B------:R-:W1:Y:S07]  /*9ea0*/  LDSM.16.M88.4 R176, [R156] ;  /* 0x000000009cb0783b */ /* 0x000e6e0000000200 */
[C---:B------:R-:W-:Y:S01]  /*9eb0*/  HMMA.16816.F32.BF16 R28, R172.reuse, R188, R28 ;  /* 0x000000bcac1c723c */ /* 0x040fe2000004181c */
[----:B------:R-:W4:Y:S07]  /*9ec0*/  LDSM.16.M88.4 R180, [R156+0x800] ;  /* 0x000800009cb4783b */ /* 0x000f2e0000000200 */
[----:B------:R-:W-:Y:S01]  /*9ed0*/  HMMA.16816.F32.BF16 R32, R172, R190, R32 ;  /* 0x000000beac20723c */ /* 0x000fe20000041820 */
[----:B------:R-:W4:Y:S06]  /*9ee0*/  LDSM.16.M88.4 R184, [R156+0x1000] ;  /* 0x001000009cb8783b */ /* 0x000f2c0000000200 */
[----:B------:R-:W2:Y:S06]  /*9ef0*/  LDL.64 R188, [R1+0x68] ;  /* 0x0000680001bc7983 */ /* 0x000eac0000100a00 */
[----:B------:R-:W2:Y:S01]  /*9f00*/  LDL R190, [R1+0x78] ;  /* 0x0000780001be7983 */ /* 0x000ea20000100800 */
[C---:B-1----:R-:W-:Y:S08]  /*9f10*/  HMMA.16816.F32.BF16 R4, R192.reuse, R176, R4 ;  /* 0x000000b0c004723c */ /* 0x042ff00000041804 */
[C---:B------:R-:W-:Y:S01]  /*9f20*/  HMMA.16816.F32.BF16 R8, R192.reuse, R178, R8 ;  /* 0x000000b2c008723c */ /* 0x040fe20000041808 */
[----:B------:R-:W1:Y:S07]  /*9f30*/  LDSM.16.M88.4 R176, [R156+0x1800] ;  /* 0x001800009cb0783b */ /* 0x000e6e0000000200 */
[C---:B----4-:R-:W-:Y:S08]  /*9f40*/  HMMA.16816.F32.BF16 R12, R192.reuse, R180, R12 ;  /* 0x000000b4c00c723c */ /* 0x050ff0000004180c */
[C---:B------:R-:W-:Y:S01]  /*9f50*/  HMMA.16816.F32.BF16 R16, R192.reuse, R182, R16 ;  /* 0x000000b6c010723c */ /* 0x040fe20000041810 */
[----:B------:R-:W4:Y:S07]  /*9f60*/  LDSM.16.M88.4 R180, [R250] ;  /* 0x00000000fab4783b */ /* 0x000f2e0000000200 */
[C---:B------:R-:W-:Y:S08]  /*9f70*/  HMMA.16816.F32.BF16 R20, R192.reuse, R184, R20 ;  /* 0x000000b8c014723c */ /* 0x040ff00000041814 */
        /* <DEDUP_REMOVED lines=8> */
[C---:B------:R-:W-:Y:S08]  /*a000*/  HMMA.16816.F32.BF16 R12, R196.reuse, R184, R12 ;  /* 0x000000b8c40c723c */ /* 0x040ff0000004180c */
        /* <DEDUP_REMOVED lines=8> */
[C---:B------:R-:W-:Y:S08]  /*a090*/  HMMA.16816.F32.BF16 R4, R200.reuse, R184, R4 ;  /* 0x000000b8c804723c */ /* 0x040ff00000041804 */
[C---:B------:R-:W-:Y:S01]  /*a0a0*/  HMMA.16816.F32.BF16 R8, R200.reuse, R186, R8 ;  /* 0x000000bac808723c */ /* 0x040fe20000041808 */
[----:B------:R-:W3:Y:S07]  /*a0b0*/  LDSM.16.M88.4 R184, [R249+0x3800] ;  /* 0x00380000f9b8783b */ /* 0x000eee0000000200 */
[C---:B-1----:R-:W-:Y:S08]  /*a0c0*/  HMMA.16816.F32.BF16 R12, R200.reuse, R176, R12 ;  /* 0x000000b0c80c723c */ /* 0x042ff0000004180c */
[C---:B------:R-:W-:Y:S08]  /*a0d0*/  HMMA.16816.F32.BF16 R16, R200.reuse, R178, R16 ;  /* 0x000000b2c810723c */ /* 0x040ff00000041810 */
[C---:B----4-:R-:W-:Y:S08]  /*a0e0*/  HMMA.16816.F32.BF16 R20, R200.reuse, R180, R20 ;  /* 0x000000b4c814723c */ /* 0x050ff00000041814 */
[C---:B------:R-:W-:Y:S08]  /*a0f0*/  HMMA.16816.F32.BF16 R24, R200.reuse, R182, R24 ;  /* 0x000000b6c818723c */ /* 0x040ff00000041818 */
[C---:B---3--:R-:W-:Y:S08]  /*a100*/  HMMA.16816.F32.BF16 R28, R200.reuse, R184, R28 ;  /* 0x000000b8c81c723c */ /* 0x048ff0000004181c */
[----:B------:R-:W-:Y:S01]  /*a110*/  HMMA.16816.F32.BF16 R32, R200, R186, R32 ;  /* 0x000000bac820723c */ /* 0x000fe20000041820 */
[----:B------:R1:W-:Y:S06]  /*a120*/  LDSM.16.M88.4 R184, [R0] ;  /* 0x0000000000b8783b */ /* 0x0003ec0000000200 */
[----:B--2---:R3:W3:Y:S06]  /*a130*/  LDSM.16.M88.4 R176, [R2] ;  /* 0x0000000002b0783b */ /* 0x0046ec0000000200 */
[----:B------:R4:W3:Y:S06]  /*a140*/  LDSM.16.M88.4 R180, [R3] ;  /* 0x0000000003b4783b */ /* 0x0008ec0000000200 */
[----:B-1----:R-:W2:Y:S06]  /*a150*/  LDL R0, [R1+0x1c] ;  /* 0x00001c0001007983 */ /* 0x002eac0000100800 */
[----:B---3--:R-:W3:Y:S06]  /*a160*/  LDL R2, [R1+0x20] ;  /* 0x0000200001027983 */ /* 0x008eec0000100800 */
[----:B----4-:R-:W4:Y:S01]  /*a170*/  LDL R3, [R1+0x24] ;  /* 0x0000240001037983 */ /* 0x010f220000100800 */
        /* <DEDUP_REMOVED lines=46> */
[----:B---3--:R1:W-:Y:S06]  /*a460*/  LDSM.16.M88.4 R176, [R2] ;  /* 0x0000000002b0783b */ /* 0x0083ec0000000200 */
[----:B----4-:R3:W-:Y:S06]  /*a470*/  LDSM.16.M88.4 R184, [R3] ;  /* 0x0000000003b8783b */ /* 0x0107ec0000000200 */
[----:B-1----:R-:W4:Y:S06]  /*a480*/  LDL R2, [R1+0x10] ;  /* 0x0000100001027983 */ /* 0x002f2c0000100800 */
[----:B---3--:R-:W3:Y:S06]  /*a490*/  LDL R3, [R1+0x14] ;  /* 0x0000140001037983 */ /* 0x008eec0000100800 */
[----:B--2---:R1:W2:Y:S06]  /*a4a0*/  LDSM.16.M88.4 R180, [R157] ;  /* 0x000000009db4783b */ /* 0x0042ac0000000200 */
        /* <DEDUP_REMOVED lines=8> */
[----:B-1----:R-:W4:Y:S07]  /*a530*/  LDL R0, [R1+0xc] ;  /* 0x00000c0001007983 */ /* 0x002f2e0000100800 */
[C---:B------:R-:W-:Y:S01]  /*a540*/  HMMA.16816.F32.BF16 R24, R220.reuse, R178, R24 ;  /* 0x000000b2dc18723c */ /* 0x040fe20000041818 */
[----:B------:R-:W1:Y:S07]  /*a550*/  LDSM.16.M88.4 R176, [R156+0x4800] ;  /* 0x004800009cb0783b */ /* 0x000e6e0000000200 */
[C---:B--2---:R-:W-:Y:S08]  /*a560*/  HMMA.16816.F32.BF16 R28, R220.reuse, R180, R28 ;  /* 0x000000b4dc1c723c */ /* 0x044ff0000004181c */
[----:B------:R-:W-:Y:S01]  /*a570*/  HMMA.16816.F32.BF16 R32, R220, R182, R32 ;  /* 0x000000b6dc20723c */ /* 0x000fe20000041820 */
[----:B------:R-:W2:Y:S07]  /*a580*/  LDSM.16.M88.4 R180, [R156+0x5000] ;  /* 0x005000009cb4783b */ /* 0x000eae0000000200 */
[C---:B------:R-:W-:Y:S08]  /*a590*/  HMMA.16816.F32.BF16 R4, R224.reuse, R184, R4 ;  /* 0x000000b8e004723c */ /* 0x040ff00000041804 */
[C---:B------:R-:W-:Y:S01]  /*a5a0*/  HMMA.16816.F32.BF16 R8, R224.reuse, R186, R8 ;  /* 0x000000bae008723c */ /* 0x040fe20000041808 */
[----:B------:R-:W2:Y:S07]  /*a5b0*/  LDSM.16.M88.4 R184, [R156+0x5800] ;  /* 0x005800009cb8783b */ /* 0x000eae0000000200 */
[C---:B-1----:R-:W-:Y:S08]  /*a5c0*/  HMMA.16816.F32.BF16 R12, R224.reuse, R176, R12 ;  /* 0x000000b0e00c723c */ /* 0x042ff0000004180c */
[C---:B------:R-:W-:Y:S01]  /*a5d0*/  HMMA.16816.F32.BF16 R16, R224.reuse, R178, R16 ;  /* 0x000000b2e010723c */ /* 0x040fe20000041810 */
[----:B------:R-:W1:Y:S07]  /*a5e0*/  LDSM.16.M88.4 R176, [R250+0x4000] ;  /* 0x00400000fab0783b */ /* 0x000e6e0000000200 */
[C---:B--2---:R-:W-:Y:S08]  /*a5f0*/  HMMA.16816.F32.BF16 R20, R224.reuse, R180, R20 ;  /* 0x000000b4e014723c */ /* 0x044ff00000041814 */
[C---:B------:R-:W-:Y:S01]  /*a600*/  HMMA.16816.F32.BF16 R24, R224.reuse, R182, R24 ;  /* 0x000000b6e018723c */ /* 0x040fe20000041818 */
[----:B------:R-:W2:Y:S07]  /*a610*/  LDSM.16.M88.4 R180, [R250+0x4800] ;  /* 0x00480000fab4783b */ /* 0x000eae0000000200 */
[C---:B------:R-:W-:Y:S08]  /*a620*/  HMMA.16816.F32.BF16 R28, R224.reuse, R184, R28 ;  /* 0x000000b8e01c723c */ /* 0x040ff0000004181c */
        /* <DEDUP_REMOVED lines=17> */
[C---:B------:R-:W-:Y:S08]  /*a740*/  HMMA.16816.F32.BF16 R12, R232.reuse, R184, R12 ;  /* 0x000000b8e80c723c */ /* 0x040ff0000004180c */
[C---:B------:R-:W-:Y:S08]  /*a750*/  HMMA.16816.F32.BF16 R16, R232.reuse, R186, R16 ;  /* 0x000000bae810723c */ /* 0x040ff00000041810 */
[C---:B-1----:R-:W-:Y:S08]  /*a760*/  HMMA.16816.F32.BF16 R20, R232.reuse, R176, R20 ;  /* 0x000000b0e814723c */ /* 0x042ff00000041814 */
[C---:B------:R-:W-:Y:S01]  /*a770*/  HMMA.16816.F32.BF16 R24, R232.reuse, R178, R24 ;  /* 0x000000b2e818723c */ /* 0x040fe20000041818 */
[----:B---3--:R-:W-:Y:S07]  /*a780*/  LDSM.16.M88.4 R176, [R3] ;  /* 0x0000000003b0783b */ /* 0x008fee0000000200 */
[C---:B--2---:R-:W-:Y:S08]  /*a790*/  HMMA.16816.F32.BF16 R28, R232.reuse, R180, R28 ;  /* 0x000000b4e81c723c */ /* 0x044ff0000004181c */
[----:B------:R-:W-:Y:S01]  /*a7a0*/  HMMA.16816.F32.BF16 R32, R232, R182, R32 ;  /* 0x000000b6e820723c */ /* 0x000fe20000041820 */
[----:B----4-:R-:W-:Y:S06]  /*a7b0*/  LDSM.16.M88.4 R180, [R2] ;  /* 0x0000000002b4783b */ /* 0x010fec0000000200 */
[----:B------:R-:W1:Y:S02]  /*a7c0*/  LDSM.16.M88.4 R184, [R157] ;  /* 0x000000009db8783b */ /* 0x000e640000000200 */
[C---:B-1----:R-:W-:Y:S08]  /*a7d0*/  HMMA.16816.F32.BF16 R4, R236.reuse, R184, R4 ;  /* 0x000000b8ec04723c */ /* 0x042ff00000041804 */
[C---:B------:R-:W-:Y:S01]  /*a7e0*/  HMMA.16816.F32.BF16 R8, R236.reuse, R186, R8 ;  /* 0x000000baec08723c */ /* 0x040fe20000041808 */
[----:B------:R-:W1:Y:S07]  /*a7f0*/  LDSM.16.M88.4 R184, [R0] ;  /* 0x0000000000b8783b */ /* 0x000e6e0000000200 */
[C---:B------:R-:W-:Y:S08]  /*a800*/  HMMA.16816.F32.BF16 R12, R236.reuse, R176, R12 ;  /* 0x000000b0ec0c723c */ /* 0x040ff0000004180c */
        /* <DEDUP_REMOVED lines=10> */
[----:B------:R2:W4:Y:S07]  /*a8b0*/  LDSM.16.M88.4 R176, [R156+0x7800] ;  /* 0x007800009cb0783b */ /* 0x00052e0000000200 */
[C---:B---3--:R-:W-:Y:S08]  /*a8c0*/  HMMA.16816.F32.BF16 R12, R240.reuse, R180, R12 ;  /* 0x000000b4f00c723c */ /* 0x048ff0000004180c */
[C---:B------:R-:W-:Y:S01]  /*a8d0*/  HMMA.16816.F32.BF16 R16, R240.reuse, R182, R16 ;  /* 0x000000b6f010723c */ /* 0x040fe20000041810 */
[----:B------:R-:W3:Y:S06]  /*a8e0*/  LDSM.16.M88.4 R180, [R250+0x6000] ;  /* 0x00600000fab4783b */ /* 0x000eec0000000200 */
[----:B--2---:R-:W2:Y:S01]  /*a8f0*/  LDL R156, [R1+0x80] ;  /* 0x00008000019c7983 */ /* 0x004ea20000100800 */
[C---:B-1----:R-:W-:Y:S08]  /*a900*/  HMMA.16816.F32.BF16 R20, R240.reuse, R184, R20 ;  /* 0x000000b8f014723c */ /* 0x042ff00000041814 */
[C---:B------:R-:W-:Y:S01]  /*a910*/  HMMA.16816.F32.BF16 R24, R240.reuse, R186, R24 ;  /* 0x000000baf018723c */ /* 0x040fe20000041818 */
[----:B------:R-:W1:Y:S07]  /*a920*/  LDSM.16.M88.4 R184, [R250+0x6800] ;  /* 0x00680000fab8783b */ /* 0x000e6e0000000200 */
[C---:B----4-:R-:W-:Y:S08]  /*a930*/  HMMA.16816.F32.BF16 R28, R240.reuse, R176, R28 ;  /* 0x000000b0f01c723c */ /* 0x050ff0000004181c */
[----:B------:R-:W-:Y:S01]  /*a940*/  HMMA.16816.F32.BF16 R32, R240, R178, R32 ;  /* 0x000000b2f020723c */ /* 0x000fe20000041820 */
[----:B------:R-:W4:Y:S07]  /*a950*/  LDSM.16.M88.4 R176, [R250+0x7000] ;  /* 0x00700000fab0783b */ /* 0x000f2e0000000200 */
[C---:B---3--:R-:W-:Y:S08]  /*a960*/  HMMA.16816.F32.BF16 R4, R244.reuse, R180, R4 ;  /* 0x000000b4f404723c */ /* 0x048ff00000041804 */
[C---:B------:R-:W-:Y:S01]  /*a970*/  HMMA.16816.F32.BF16 R8, R244.reuse, R182, R8 ;  /* 0x000000b6f408723c */ /* 0x040fe20000041808 */
[----:B------:R-:W3:Y:S01]  /*a980*/  LDSM.16.M88.4 R180, [R250+0x7800] ;  /* 0x00780000fab4783b */ /* 0x000ee20000000200 */
[----:B------:R-:W-:Y:S05]  /*a990*/  DEPBAR.LE SB0, 0x0 ;  /* 0x000080000000791a */ /* 0x000fea0000000000 */
[----:B------:R-:W-:Y:S01]  /*a9a0*/  BAR.SYNC.DEFER_BLOCKING 0x0 ;  /* 0x0000000000007b1d */ /* 0x000fe20000010000 */
[C---:B-1----:R-:W-:Y:S08]  /*a9b0*/  HMMA.16816.F32.BF16 R12, R244.reuse, R184, R12 ;  /* 0x000000b8f40c723c */ /* 0x042ff0000004180c */
[----:B------:R-:W-:Y:S01]  /*a9c0*/  FMNMX.FTZ R0, R4, R158, !PT ;  /* 0x0000009e04007209 */ /* 0x000fe20007810000 */
[C---:B------:R-:W-:Y:S03]  /*a9d0*/  HMMA.16816.F32.BF16 R16, R244.reuse, R186, R16 ;  /* 0x000000baf410723c */ /* 0x040fe60000041810 */
[----:B------:R-:W-:Y:S02]  /*a9e0*/  FMNMX.FTZ R0, R5, R0, !PT ;  /* 0x0000000005007209 */ /* 0x000fe40007810000 */
[----:B------:R-:W-:Y:S03]  /*a9f0*/  FMNMX.FTZ R2, R6, R159, !PT ;  /* 0x0000009f06027209 */ /* 0x000fe60007810000 */
[C---:B----4-:R-:W-:Y:S04]  /*aa00*/  HMMA.16816.F32.BF16 R20, R244.reuse, R176, R20 ;  /* 0x000000b0f414723c */ /* 0x050fe80000041814 */
[----:B------:R-:W-:Y:S02]  /*aa10*/  FMNMX.FTZ R0, R8, R0, !PT ;  /* 0x0000000008007209 */ /* 0x000fe40007810000 */
[----:B------:R-:W-:Y:S02]  /*aa20*/  FMNMX.FTZ R2, R7, R2, !PT ;  /* 0x0000000207027209 */ /* 0x000fe40007810000 */
[C---:B------:R-:W-:Y:S04]  /*aa30*/  HMMA.16816.F32.BF16 R24, R244.reuse, R178, R24 ;  /* 0x000000b2f418723c */ /* 0x040fe80000041818 */
[----:B------:R-:W-:Y:S02]  /*aa40*/  FMNMX.FTZ R0, R9, R0, !PT ;  /* 0x0000000009007209 */ /* 0x000fe40007810000 */
[----:B------:R-:W-:Y:S02]  /*aa50*/  FMNMX.FTZ R2, R10, R2, !PT ;  /* 0x000000020a027209 */ /* 0x000fe40007810000 */
[C---:B---3--:R-:W-:Y:S04]  /*aa60*/  HMMA.16816.F32.BF16 R28, R244.reuse, R180, R28 ;  /* 0x000000b4f41c723c */ /* 0x048fe8000004181c */
[----:B------:R-:W-:Y:S02]  /*aa70*/  FMNMX.FTZ R0, R12, R0, !PT ;  /* 0x000000000c007209 */ /* 0x000fe40007810000 */
[----:B------:R-:W-:Y:S02]  /*aa80*/  FMNMX.FTZ R2, R11, R2, !PT ;  /* 0x000000020b027209 */ /* 0x000fe40007810000 */
        /* <DEDUP_REMOVED lines=23> */
[----:B------:R-:W-:Y:S04]  /*ac00*/  FMNMX.FTZ R0, R34, R0, !PT ;  /* 0x0000000022007209 */ /* 0x000fe80007810000 */
[----:B------:R-:W-:Y:S05]  /*ac10*/  FMNMX.FTZ R0, R35, R0, !PT ;  /* 0x0000000023007209 */ /* 0x000fea0007810000 */
[----:B------:R-:W3:Y:S01]  /*ac20*/  SHFL.BFLY PT, R2, R0, 0x2, 0x1f ;  /* 0x0c401f0000027f89 */ /* 0x000ee200000e0000 */
[----:B-1----:R-:W-:Y:S05]  /*ac30*/  FMNMX.FTZ R180, R3, R180, !PT ;  /* 0x000000b403b47209 */ /* 0x002fea0007810000 */
[----:B------:R-:W1:Y:S01]  /*ac40*/  SHFL.BFLY PT, R181, R180, 0x1, 0x1f ;  /* 0x0c201f00b4b57f89 */ /* 0x000e6200000e0000 */
[----:B---3--:R-:W-:Y:S05]  /*ac50*/  FMNMX.FTZ R0, R0, R2, !PT ;  /* 0x0000000200007209 */ /* 0x008fea0007810000 */
[----:B------:R-:W3:Y:S01]  /*ac60*/  SHFL.BFLY PT, R3, R0, 0x1, 0x1f ;  /* 0x0c201f0000037f89 */ /* 0x000ee200000e0000 */
[C---:B--2---:R-:W-:Y:S02]  /*ac70*/  ISETP.GT.AND P0, PT, R130.reuse, R156, PT ;  /* 0x0000009c8200720c */ /* 0x044fe40003f04270 */
[----:B------:R-:W-:Y:S05]  /*ac80*/  IADD3 R130, R130, -0x1, RZ ;  /* 0xffffffff82827810 */ /* 0x000fea0007ffe0ff */
[----:B------:R2:W-:Y:S06]  /*ac90*/  STL [R1+0x5c], R130 ;  /* 0x00005c8201007387 */ /* 0x0005ec0000100800 */
[----:B------:R-:W-:Y:S02]  /*aca0*/  @P0 SHF.R.S32.HI R156, RZ, 0x1f, R130 ;  /* 0x0000001fff9c0819 */ /* 0x000fe40000011482 */
[----:B------:R-:W-:Y:S03]  /*acb0*/  @P0 IADD3 R187, P1, R188, 0x40, RZ ;  /* 0x00000040bcbb0810 */ /* 0x000fe60007f3e0ff */
[----:B------:R-:W-:Y:S01]  /*acc0*/  @P0 IMAD R176, R156, c[0x0][0x1e0], RZ ;  /* 0x000078009cb00a24 */ /* 0x000fe200078e02ff */
[----:B------:R-:W-:Y:S01]  /*acd0*/  @P0 IADD3.X R186, RZ, R190, RZ, P1, !PT ;  /* 0x000000beffba0210 */ /* 0x000fe20000ffe4ff */
[C---:B------:R-:W-:Y:S04]  /*ace0*/  @P0 IMAD.WIDE.U32 R156, R130.reuse, c[0x0][0x1e0], RZ ;  /* 0x00007800829c0a25 */ /* 0x040fe800078e00ff */
[----:B------:R-:W-:Y:S01]  /*acf0*/  @P0 IMAD R176, R130, c[0x0][0x1e4], R176 ;  /* 0x0000790082b00a24 */ /* 0x000fe200078e02b0 */
[C---:B------:R-:W-:Y:S04]  /*ad00*/  @P0 SHF.L.U32 R177, R156.reuse, 0x6, RZ ;  /* 0x000000069cb10819 */ /* 0x040fe800000006ff */
[----:B------:R-:W-:Y:S02]  /*ad10*/  @P0 IADD3 R176, R157, R176, RZ ;  /* 0x000000b09db00210 */ /* 0x000fe40007ffe0ff */
[----:B------:R-:W-:Y:S01]  /*ad20*/  @P0 IADD3 R157, P6, R177, R188, RZ ;  /* 0x000000bcb19d0210 */ /* 0x000fe20007fde0ff */
[----:B--2---:R-:W2:Y:S01]  /*ad30*/  LDL.LU R130, [R1+0x11c] ;  /* 0x00011c0001827983 */ /* 0x004ea20000300800 */
[----:B------:R-:W-:Y:S02]  /*ad40*/  @P0 SHF.L.U64.HI R176, R156, 0x6, R176 ;  /* 0x000000069cb00819 */ /* 0x000fe400000102b0 */
[----:B------:R-:W-:Y:S02]  /*ad50*/  @P0 LEA R178, P1, R157, c[0x0][0x1c8], 0x1 ;  /* 0x000072009db20a11 */ /* 0x000fe400078208ff */
[----:B------:R-:W-:Y:S02]  /*ad60*/  @P0 IADD3.X R156, R176, R190, RZ, P6, !PT ;  /* 0x000000beb09c0210 */ /* 0x000fe400037fe4ff */
[----:B------:R-:W-:Y:S02]  /*ad70*/  @P0 IADD3 R2, P6, R177, R187, RZ ;  /* 0x000000bbb1020210 */ /* 0x000fe40007fde0ff */
[----:B------:R-:W-:Y:S02]  /*ad80*/  @P0 LEA.HI.X R179, R157, c[0x0][0x1cc], R156, 0x1, P1 ;  /* 0x000073009db30a11 */ /* 0x000fe400008f0c9c */
[----:B------:R-:W-:Y:S02]  /*ad90*/  @P0 LEA R182, P1, R2, c[0x0][0x1c8], 0x1 ;  /* 0x0000720002b60a11 */ /* 0x000fe400078208ff */
[----:B------:R-:W-:Y:S01]  /*ada0*/  @P0 IADD3.X R156, R176, R186, RZ, P6, !PT ;  /* 0x000000bab09c0210 */ /* 0x000fe200037fe4ff */
[----:B------:R4:W-:Y:S01]  /*adb0*/  @P0 LDGSTS.E.BYPASS.LTC128B.128 [R131+0x10100], [R178.64], !P5 ;  /* 0x10100000b2830fae */ /* 0x0009e2000e901d46 */
[----:B-1----:R-:W-:Y:S02]  /*adc0*/  FMNMX.FTZ R157, R180, R181, !PT ;  /* 0x000000b5b49d7209 */ /* 0x002fe40007810000 */
[----:B------:R-:W-:Y:S02]  /*add0*/  @P0 LEA.HI.X R183, R2, c[0x0][0x1cc], R156, 0x1, P1 ;  /* 0x0000730002b70a11 */ /* 0x000fe400008f0c9c */
[----:B------:R-:W-:Y:S01]  /*ade0*/  @P0 IADD3 R185, P1, R188, 0x80, RZ ;  /* 0x00000080bcb90810 */ /* 0x000fe20007f3e0ff */
[----:B------:R-:W-:Y:S01]  /*adf0*/  FADD.FTZ R2, -R157, R158 ;  /* 0x0000009e9d027221 */ /* 0x000fe20000010100 */
[----:B---3--:R-:W-:Y:S01]  /*ae00*/  FMNMX.FTZ R156, R0, R3, !PT ;  /* 0x00000003009c7209 */ /* 0x008fe20007810000 */
[----:B------:R1:W-:Y:S01]  /*ae10*/  @P0 LDGSTS.E.BYPASS.LTC128B.128 [R131+0x12100], [R182.64], !P4 ;  /* 0x12100000b6830fae */ /* 0x0003e2000e101d46 */
[----:B------:R-:W-:Y:S01]  /*ae20*/  @P0 IADD3.X R184, RZ, R190, RZ, P1, !PT ;  /* 0x000000beffb80210 */ /* 0x000fe20000ffe4ff */
[----:B------:R-:W-:Y:S04]  /*ae30*/  FMUL.FTZ R0, R2, c[0x0][0x2d0] ;  /* 0x0000b40002007a20 */ /* 0x000fe80000410000 */
[----:B------:R3:W3:Y:S01]  /*ae40*/  MUFU.EX2 R2, R0 ;  /* 0x0000000000027308 */ /* 0x0006e20000000800 */
[----:B----4-:R-:W-:Y:S04]  /*ae50*/  @P0 IADD3 R179, P6, R177, R185, RZ ;  /* 0x000000b9b1b30210 */ /* 0x010fe80007fde0ff */
[C---:B------:R-:W-:Y:S02]  /*ae60*/  @P0 LEA R178, P1, R179.reuse, c[0x0][0x1c8], 0x1 ;  /* 0x00007200b3b20a11 */ /* 0x040fe400078208ff */
[----:B------:R-:W-:Y:S02]  /*ae70*/  @P0 IADD3.X R3, R176, R184, RZ, P6, !PT ;  /* 0x000000b8b0030210 */ /* 0x000fe400037fe4ff */
[----:B-1----:R-:W-:Y:S02]  /*ae80*/  MOV R182, R188 ;  /* 0x000000bc00b67202 */ /* 0x002fe40000000f00 */
[----:B------:R-:W-:Y:S01]  /*ae90*/  @P0 LEA.HI.X R179, R179, c[0x0][0x1cc], R3, 0x1, P1 ;  /* 0x00007300b3b30a11 */ /* 0x000fe200008f0c03 */
[----:B---3--:R-:W-:Y:S01]  /*aea0*/  FADD.FTZ R0, -R156, R159 ;  /* 0x0000009f9c007221 */ /* 0x008fe20000010100 */
[----:B------:R-:W-:Y:S01]  /*aeb0*/  @P0 IADD3 R181, P1, R188, 0xc0, RZ ;  /* 0x000000c0bcb50810 */ /* 0x000fe20007f3e0ff */
[----:B------:R-:W-:Y:S01]  /*aec0*/  FMUL.FTZ R188, R157, c[0x0][0x2d0] ;  /* 0x0000b4009dbc7a20 */ /* 0x000fe20000410000 */
[----:B------:R-:W-:Y:S01]  /*aed0*/  MOV R183, R189 ;  /* 0x000000bd00b77202 */ /* 0x000fe20000000f00 */
[----:B------:R1:W-:Y:S01]  /*aee0*/  @P0 LDGSTS.E.BYPASS.LTC128B.128 [R131+0x14100], [R178.64], !P3 ;  /* 0x14100000b2830fae */ /* 0x0003e2000d901d46 */
[----:B------:R-:W-:Y:S01]  /*aef0*/  @P0 IADD3 R3, P6, R177, R181, RZ ;  /* 0x000000b5b1030210 */ /* 0x000fe20007fde0ff */
[--C-:B------:R-:W-:Y:S01]  /*af00*/  FFMA.FTZ R4, R4, c[0x0][0x2d0], -R188.reuse ;  /* 0x0000b40004047a23 */ /* 0x100fe200000108bc */
[----:B------:R-:W-:Y:S01]  /*af10*/  @P0 IADD3.X R180, RZ, R190, RZ, P1, !PT ;  /* 0x000000beffb40210 */ /* 0x000fe20000ffe4ff */
[--C-:B------:R-:W-:Y:S01]  /*af20*/  FFMA.FTZ R5, R5, c[0x0][0x2d0], -R188.reuse ;  /* 0x0000b40005057a23 */ /* 0x100fe200000108bc */
[----:B------:R-:W-:Y:S01]  /*af30*/  @P0 LEA R158, P1, R3, c[0x0][0x1c8], 0x1 ;  /* 0x00007200039e0a11 */ /* 0x000fe200078208ff */
[----:B------:R3:W-:Y:S01]  /*af40*/  MUFU.EX2 R189, R4 ;  /* 0x0000000400bd7308 */ /* 0x0007e20000000800 */
[----:B------:R-:W-:Y:S01]  /*af50*/  @P0 IADD3.X R159, R176, R180, RZ, P6, !PT ;  /* 0x000000b4b09f0210 */ /* 0x000fe200037fe4ff */
[--C-:B------:R-:W-:Y:S02]  /*af60*/  FFMA.FTZ R8, R8, c[0x0][0x2d0], -R188.reuse ;  /* 0x0000b40008087a23 */ /* 0x100fe400000108bc */
[----:B------:R-:W-:Y:S01]  /*af70*/  FFMA.FTZ R9, R9, c[0x0][0x2d0], -R188 ;  /* 0x0000b40009097a23 */ /* 0x000fe200000108bc */
[----:B------:R-:W-:Y:S01]  /*af80*/  @P0 LEA.HI.X R159, R3, c[0x0][0x1cc], R159, 0x1, P1 ;  /* 0x00007300039f0a11 */ /* 0x000fe200008f0c9f */
[----:B------:R-:W-:Y:S01]  /*af90*/  FMUL.FTZ R0, R0, c[0x0][0x2d0] ;  /* 0x0000b40000007a20 */ /* 0x000fe20000410000 */
[----:B------:R-:W-:Y:S01]  /*afa0*/  @P0 MOV R3, c[0x0][0x1e0] ;  /* 0x0000780000030a02 */ /* 0x000fe20000000f00 */
[C---:B------:R-:W-:Y:S02]  /*afb0*/  FMUL.FTZ R132, R2.reuse, R132 ;  /* 0x0000008402847220 */ /* 0x040fe40000410000 */
[----:B------:R4:W-:Y:S01]  /*afc0*/  MUFU.EX2 R191, R5 ;  /* 0x0000000500bf7308 */ /* 0x0009e20000000800 */
[----:B------:R4:W-:Y:S01]  /*afd0*/  @P0 LDGSTS.E.BYPASS.LTC128B.128 [R131+0x16100], [R158.64], !P2 ;  /* 0x161000009e830fae */ /* 0x0009e2000d101d46 */
[C---:B------:R-:W-:Y:S01]  /*afe0*/  @P0 LEA R177, P1, R3.reuse, R177, 0x5 ;  /* 0x000000b103b10211 */ /* 0x040fe200078228ff */
[C---:B------:R-:W-:Y:S02]  /*aff0*/  FMUL.FTZ R133, R2.reuse, R133 ;  /* 0x0000008502857220 */ /* 0x040fe40000410000 */
[C---:B------:R-:W-:Y:S02]  /*b000*/  FMUL.FTZ R136, R2.reuse, R136 ;  /* 0x0000008802887220 */ /* 0x040fe40000410000 */
[C---:B------:R-:W-:Y:S02]  /*b010*/  FMUL.FTZ R137, R2.reuse, R137 ;  /* 0x0000008902897220 */ /* 0x040fe40000410000 */
[C---:B------:R-:W-:Y:S01]  /*b020*/  FMUL.FTZ R140, R2.reuse, R140 ;  /* 0x0000008c028c7220 */ /* 0x040fe20000410000 */
[----:B------:R4:W-:Y:S01]  /*b030*/  MUFU.EX2 R183, R8 ;  /* 0x0000000800b77308 */ /* 0x0009e20000000800 */
[C---:B------:R-:W-:Y:S02]  /*b040*/  FMUL.FTZ R141, R2.reuse, R141 ;  /* 0x0000008d028d7220 */ /* 0x040fe40000410000 */
[C---:B------:R-:W-:Y:S01]  /*b050*/  FMUL.FTZ R144, R2.reuse, R144 ;  /* 0x0000009002907220 */ /* 0x040fe20000410000 */
[----:B---3--:R-:W-:Y:S01]  /*b060*/  @P0 MOV R4, c[0x0][0x1e4] ;  /* 0x0000790000040a02 */ /* 0x008fe20000000f00 */
[C---:B------:R-:W-:Y:S02]  /*b070*/  FMUL.FTZ R145, R2.reuse, R145 ;  /* 0x0000009102917220 */ /* 0x040fe40000410000 */
[C---:B------:R-:W-:Y:S01]  /*b080*/  FMUL.FTZ R148, R2.reuse, R148 ;  /* 0x0000009402947220 */ /* 0x040fe20000410000 */
[----:B------:R-:W-:Y:S01]  /*b090*/  @P0 LEA.HI.X R176, R3, R176, R4, 0x5, P1 ;  /* 0x000000b003b00211 */ /* 0x000fe200008f2c04 */
[C---:B------:R-:W-:Y:S01]  /*b0a0*/  FMUL.FTZ R149, R2.reuse, R149 ;  /* 0x0000009502957220 */ /* 0x040fe20000410000 */
[----:B------:R-:W-:Y:S01]  /*b0b0*/  @P0 IADD3 R3, P6, R177, R182, RZ ;  /* 0x000000b6b1030210 */ /* 0x000fe20007fde0ff */
[----:B------:R-:W3:Y:S01]  /*b0c0*/  MUFU.EX2 R0, R0 ;  /* 0x0000000000007308 */ /* 0x000ee20000000800 */
[C---:B------:R-:W-:Y:S02]  /*b0d0*/  FMUL.FTZ R152, R2.reuse, R152 ;  /* 0x0000009802987220 */ /* 0x040fe40000410000 */
[----:B-1----:R-:W-:Y:S01]  /*b0e0*/  @P0 LEA R178, P1, R3, c[0x0][0x1c8], 0x1 ;  /* 0x0000720003b20a11 */ /* 0x002fe200078208ff */
[----:B------:R-:W-:Y:S01]  /*b0f0*/  FMUL.FTZ R153, R2, R153 ;  /* 0x0000009902997220 */ /* 0x000fe20000410000 */
[----:B------:R-:W-:Y:S01]  /*b100*/  @P0 IADD3.X R4, R176, R190, RZ, P6, !PT ;  /* 0x000000beb0040210 */ /* 0x000fe200037fe4ff */
[C---:B------:R-:W-:Y:S01]  /*b110*/  FMUL.FTZ R36, R2.reuse, R36 ;  /* 0x0000002402247220 */ /* 0x040fe20000410000 */
[----:B----4-:R-:W-:Y:S01]  /*b120*/  @P0 IADD3 R5, P6, R177, R185, RZ ;  /* 0x000000b9b1050210 */ /* 0x010fe20007fde0ff */
[----:B------:R-:W-:Y:S01]  /*b130*/  FMUL.FTZ R37, R2, R37 ;  /* 0x0000002502257220 */ /* 0x000fe20000410000 */
[----:B------:R-:W-:Y:S01]  /*b140*/  @P0 LEA.HI.X R179, R3, c[0x0][0x1cc], R4, 0x1, P1 ;  /* 0x0000730003b30a11 */ /* 0x000fe200008f0c04 */
[----:B------:R1:W4:Y:S01]  /*b150*/  MUFU.EX2 R182, R9 ;  /* 0x0000000900b67308 */ /* 0x0003220000000800 */
[----:B------:R-:W-:Y:S01]  /*b160*/  @P0 IADD3 R4, P1, R177, R187, RZ ;  /* 0x000000bbb1040210 */ /* 0x000fe20007f3e0ff */
[----:B------:R-:W-:Y:S01]  /*b170*/  FMUL.FTZ R3, R156, c[0x0][0x2d0] ;  /* 0x0000b4009c037a20 */ /* 0x000fe20000410000 */
[----:B------:R-:W-:Y:S01]  /*b180*/  @P0 IADD3.X R184, R176, R184, RZ, P6, !PT ;  /* 0x000000b8b0b80210 */ /* 0x000fe200037fe4ff */
[----:B------:R4:W-:Y:S01]  /*b190*/  @P0 LDGSTS.E.BYPASS.LTC128B.128 [R131+0x11100], [R178.64], !P5 ;  /* 0x11100000b2830fae */ /* 0x0009e2000e901d46 */
[----:B------:R-:W-:Y:S01]  /*b1a0*/  @P0 LEA R158, P6, R4, c[0x0][0x1c8], 0x1 ;  /* 0x00007200049e0a11 */ /* 0x000fe200078c08ff */
[--C-:B------:R-:W-:Y:S01]  /*b1b0*/  FFMA.FTZ R6, R6, c[0x0][0x2d0], -R3.reuse ;  /* 0x0000b40006067a23 */ /* 0x100fe20000010803 */
[----:B------:R-:W-:Y:S01]  /*b1c0*/  @P0 IADD3.X R186, R176, R186, RZ, P1, !PT ;  /* 0x000000bab0ba0210 */ /* 0x000fe20000ffe4ff */
[--C-:B------:R-:W-:Y:S01]  /*b1d0*/  FFMA.FTZ R7, R7, c[0x0][0x2d0], -R3.reuse ;  /* 0x0000b40007077a23 */ /* 0x100fe20000010803 */
[----:B------:R-:W-:Y:S01]  /*b1e0*/  @P0 IADD3 R177, P1, R177, R181, RZ ;  /* 0x000000b5b1b10210 */ /* 0x000fe20007f3e0ff */
[--C-:B------:R-:W-:Y:S01]  /*b1f0*/  FFMA.FTZ R10, R10, c[0x0][0x2d0], -R3.reuse ;  /* 0x0000b4000a0a7a23 */ /* 0x100fe20000010803 */
[----:B------:R-:W-:Y:S01]  /*b200*/  @P0 LEA.HI.X R159, R4, c[0x0][0x1cc], R186, 0x1, P6 ;  /* 0x00007300049f0a11 */ /* 0x000fe200030f0cba */
[--C-:B------:R-:W-:Y:S01]  /*b210*/  FFMA.FTZ R11, R11, c[0x0][0x2d0], -R3.reuse ;  /* 0x0000b4000b0b7a23 */ /* 0x100fe20000010803 */
[----:B------:R-:W-:Y:S01]  /*b220*/  @P0 IADD3.X R176, R176, R180, RZ, P1, !PT ;  /* 0x000000b4b0b00210 */ /* 0x000fe20000ffe4ff */
[----:B------:R4:W-:Y:S01]  /*b230*/  MUFU.EX2 R185, R7 ;  /* 0x0000000700b97308 */ /* 0x0009e20000000800 */
[C---:B------:R-:W-:Y:S01]  /*b240*/  @P0 LEA R8, P1, R5.reuse, c[0x0][0x1c8], 0x1 ;  /* 0x0000720005080a11 */ /* 0x040fe200078208ff */
[----:B------:R4:W-:Y:S01]  /*b250*/  @P0 LDGSTS.E.BYPASS.LTC128B.128 [R131+0x13100], [R158.64], !P4 ;  /* 0x131000009e830fae */ /* 0x0009e2000e101d46 */
[C---:B---3--:R-:W-:Y:S02]  /*b260*/  FMUL.FTZ R134, R0.reuse, R134 ;  /* 0x0000008600867220 */ /* 0x048fe40000410000 */
[C---:B------:R-:W-:Y:S02]  /*b270*/  FMUL.FTZ R135, R0.reuse, R135 ;  /* 0x0000008700877220 */ /* 0x040fe40000410000 */
[C---:B------:R-:W-:Y:S02]  /*b280*/  FMUL.FTZ R138, R0.reuse, R138 ;  /* 0x0000008a008a7220 */ /* 0x040fe40000410000 */
[C---:B------:R-:W-:Y:S01]  /*b290*/  FMUL.FTZ R139, R0.reuse, R139 ;  /* 0x0000008b008b7220 */ /* 0x040fe20000410000 */
[----:B-1----:R-:W-:Y:S01]  /*b2a0*/  @P0 LEA.HI.X R9, R5, c[0x0][0x1cc], R184, 0x1, P1 ;  /* 0x0000730005090a11 */ /* 0x002fe200008f0cb8 */
[----:B------:R1:W3:Y:S01]  /*b2b0*/  MUFU.EX2 R180, R6 ;  /* 0x0000000600b47308 */ /* 0x0002e20000000800 */
[C---:B------:R-:W-:Y:S01]  /*b2c0*/  @P0 LEA R4, P1, R177.reuse, c[0x0][0x1c8], 0x1 ;  /* 0x00007200b1040a11 */ /* 0x040fe200078208ff */
[C---:B------:R-:W-:Y:S02]  /*b2d0*/  FMUL.FTZ R142, R0.reuse, R142 ;  /* 0x0000008e008e7220 */ /* 0x040fe40000410000 */
[----:B------:R3:W-:Y:S01]  /*b2e0*/  @P0 LDGSTS.E.BYPASS.LTC128B.128 [R131+0x15100], [R8.64], !P3 ;  /* 0x1510000008830fae */ /* 0x0007e2000d901d46 */
[----:B------:R-:W-:Y:S01]  /*b2f0*/  @P0 LEA.HI.X R5, R177, c[0x0][0x1cc], R176, 0x1, P1 ;  /* 0x00007300b1050a11 */ /* 0x000fe200008f0cb0 */
[C---:B------:R-:W-:Y:S02]  /*b300*/  FMUL.FTZ R143, R0.reuse, R143 ;  /* 0x0000008f008f7220 */ /* 0x040fe40000410000 */
[C---:B------:R-:W-:Y:S02]  /*b310*/  FMUL.FTZ R146, R0.reuse, R146 ;  /* 0x0000009200927220 */ /* 0x040fe40000410000 */
[----:B------:R3:W-:Y:S01]  /*b320*/  @P0 LDGSTS.E.BYPASS.LTC128B.128 [R131+0x17100], [R4.64], !P2 ;  /* 0x1710000004830fae */ /* 0x0007e2000d101d46 */
[----:B------:R3:W-:Y:S01]  /*b330*/  MUFU.EX2 R190, R11 ;  /* 0x0000000b00be7308 */ /* 0x0007e20000000800 */
[C---:B------:R-:W-:Y:S02]  /*b340*/  FMUL.FTZ R147, R0.reuse, R147 ;  /* 0x0000009300937220 */ /* 0x040fe40000410000 */
[C---:B----4-:R-:W-:Y:S02]  /*b350*/  FMUL.FTZ R7, R0.reuse, R163 ;  /* 0x000000a300077220 */ /* 0x050fe40000410000 */
[----:B------:R-:W4:Y:S01]  /*b360*/  LDSM.16.MT88.4 R176, [R248] ;  /* 0x00000000f8b0783b */ /* 0x000f220000004200 */
[C---:B------:R-:W-:Y:S02]  /*b370*/  FMUL.FTZ R150, R0.reuse, R150 ;  /* 0x0000009600967220 */ /* 0x040fe40000410000 */
[C---:B------:R-:W-:Y:S02]  /*b380*/  FMUL.FTZ R151, R0.reuse, R151 ;  /* 0x0000009700977220 */ /* 0x040fe40000410000 */
[----:B------:R-:W3:Y:S01]  /*b390*/  MUFU.EX2 R159, R10 ;  /* 0x0000000a009f7308 */ /* 0x000ee20000000800 */
[C---:B------:R-:W-:Y:S01]  /*b3a0*/  FMUL.FTZ R154, R0.reuse, R154 ;  /* 0x0000009a009a7220 */ /* 0x040fe20000410000 */
[----:B------:R-:W0:Y:S01]  /*b3b0*/  LDGDEPBAR ;  /* 0x00000000000079af */ /* 0x000e220000000000 */
[----:B-1----:R-:W-:Y:S01]  /*b3c0*/  FMUL.FTZ R6, R0, R162 ;  /* 0x000000a200067220 */ /* 0x002fe20000410000 */
[----:B------:R-:W-:Y:S01]  /*b3d0*/  F2FP.BF16.PACK_AB R162, R182, R183 ;  /* 0x000000b7b6a2723e */ /* 0x000fe200000010ff */
[C---:B------:R-:W-:Y:S02]  /*b3e0*/  FMUL.FTZ R155, R0.reuse, R155 ;  /* 0x0000009b009b7220 */ /* 0x040fe40000410000 */
[C---:B------:R-:W-:Y:S02]  /*b3f0*/  FMUL.FTZ R38, R0.reuse, R38 ;  /* 0x0000002600267220 */ /* 0x040fe40000410000 */
[----:B------:R-:W-:Y:S02]  /*b400*/  FMUL.FTZ R39, R0, R39 ;  /* 0x0000002700277220 */ /* 0x000fe40000410000 */
[C---:B---3--:R-:W-:Y:S02]  /*b410*/  FMUL.FTZ R8, R2.reuse, R164 ;  /* 0x000000a402087220 */ /* 0x048fe40000410000 */
[----:B------:R-:W-:Y:S02]  /*b420*/  FMUL.FTZ R9, R2, R165 ;  /* 0x000000a502097220 */ /* 0x000fe40000410000 */
[----:B------:R-:W-:Y:S01]  /*b430*/  FMUL.FTZ R11, R0, R167 ;  /* 0x000000a7000b7220 */ /* 0x000fe20000410000 */
[----:B------:R-:W3:Y:S01]  /*b440*/  LDL.LU R131, [R1+0x118] ;  /* 0x0001180001837983 */ /* 0x000ee20000300800 */
[C---:B------:R-:W-:Y:S01]  /*b450*/  FMUL.FTZ R4, R2.reuse, R160 ;  /* 0x000000a002047220 */ /* 0x040fe20000410000 */
[----:B------:R-:W-:Y:S01]  /*b460*/  F2FP.BF16.PACK_AB R160, R191, R189 ;  /* 0x000000bdbfa0723e */ /* 0x000fe200000010ff */
[C---:B------:R-:W-:Y:S01]  /*b470*/  FMUL.FTZ R5, R2.reuse, R161 ;  /* 0x000000a102057220 */ /* 0x040fe20000410000 */
[----:B------:R-:W-:Y:S01]  /*b480*/  F2FP.BF16.PACK_AB R161, R185, R180 ;  /* 0x000000b4b9a1723e */ /* 0x000fe200000010ff */
[C---:B------:R-:W-:Y:S01]  /*b490*/  FMUL.FTZ R40, R2.reuse, R40 ;  /* 0x0000002802287220 */ /* 0x040fe20000410000 */
[----:B------:R-:W3:Y:S01]  /*b4a0*/  LDL R158, [R1+0x48] ;  /* 0x00004800019e7983 */ /* 0x000ee20000100800 */
[----:B------:R-:W-:Y:S01]  /*b4b0*/  FMUL.FTZ R41, R2, R41 ;  /* 0x0000002902297220 */ /* 0x000fe20000410000 */
[----:B------:R-:W-:Y:S01]  /*b4c0*/  F2FP.BF16.PACK_AB R163, R190, R159 ;  /* 0x0000009fbea3723e */ /* 0x000fe200000010ff */
[----:B------:R-:W-:Y:S02]  /*b4d0*/  FMUL.FTZ R10, R0, R166 ;  /* 0x000000a6000a7220 */ /* 0x000fe40000410000 */
[C---:B------:R-:W-:Y:S01]  /*b4e0*/  FMUL.FTZ R44, R2.reuse, R44 ;  /* 0x0000002c022c7220 */ /* 0x040fe20000410000 */
[----:B------:R-:W1:Y:S01]  /*b4f0*/  LDSM.16.MT88.4 R164, [R252] ;  /* 0x00000000fca4783b */ /* 0x000e620000004200 */
[C---:B------:R-:W-:Y:S02]  /*b500*/  FMUL.FTZ R45, R2.reuse, R45 ;  /* 0x0000002d022d7220 */ /* 0x040fe40000410000 */
[C---:B------:R-:W-:Y:S02]  /*b510*/  FMUL.FTZ R48, R2.reuse, R48 ;  /* 0x0000003002307220 */ /* 0x040fe40000410000 */
[C---:B------:R-:W-:Y:S01]  /*b520*/  FMUL.FTZ R49, R2.reuse, R49 ;  /* 0x0000003102317220 */ /* 0x040fe20000410000 */
[C---:B----4-:R-:W-:Y:S01]  /*b530*/  HMMA.16816.F32.BF16 R4, R160.reuse, R176, R4 ;  /* 0x000000b0a004723c */ /* 0x050fe20000041804 */
[----:B------:R-:W4:Y:S04]  /*b540*/  LDL R177, [R1+0x4] ;  /* 0x0000040001b17983 */ /* 0x000f280000100800 */
[C---:B------:R-:W-:Y:S02]  /*b550*/  FMUL.FTZ R52, R2.reuse, R52 ;  /* 0x0000003402347220 */ /* 0x040fe40000410000 */
[C---:B------:R-:W-:Y:S01]  /*b560*/  FMUL.FTZ R53, R2.reuse, R53 ;  /* 0x0000003502357220 */ /* 0x040fe20000410000 */
[C---:B------:R-:W-:Y:S04]  /*b570*/  HMMA.16816.F32.BF16 R8, R160.reuse, R178, R8 ;  /* 0x000000b2a008723c */ /* 0x040fe80000041808 */
[C---:B------:R-:W-:Y:S02]  /*b580*/  FMUL.FTZ R56, R2.reuse, R56 ;  /* 0x0000003802387220 */ /* 0x040fe40000410000 */
[C---:B------:R-:W-:Y:S01]  /*b590*/  FMUL.FTZ R57, R2.reuse, R57 ;  /* 0x0000003902397220 */ /* 0x040fe20000410000 */
[----:B------:R-:W-:Y:S01]  /*b5a0*/  MOV R179, R191 ;  /* 0x000000bf00b37202 */ /* 0x000fe20000000f00 */
[C---:B------:R-:W-:Y:S01]  /*b5b0*/  FMUL.FTZ R60, R2.reuse, R60 ;  /* 0x0000003c023c7220 */ /* 0x040fe20000410000 */
[----:B------:R-:W-:Y:S03]  /*b5c0*/  MOV R178, R183 ;  /* 0x000000b700b27202 */ /* 0x000fe60000000f00 */
        /* <DEDUP_REMOVED lines=34> */
[----:B------:R-:W-:Y:S01]  /*b7f0*/  FMUL.FTZ R121, R2, R121 ;  /* 0x0000007902797220 */ /* 0x000fe20000410000 */
        /* <DEDUP_REMOVED lines=46> */
[----:B------:R-:W-:Y:S02]  /*bae0*/  FMUL.FTZ R129, R2, R129 ;  /* 0x0000008102817220 */ /* 0x000fe40000410000 */
        /* <DEDUP_REMOVED lines=15> */
[----:B------:R-:W-:Y:S01]  /*bbe0*/  MUFU.EX2 R186, R19 ;  /* 0x0000001300ba7308 */ /* 0x000fe20000000800 */
[C---:B------:R-:W-:Y:S02]  /*bbf0*/  FMUL.FTZ R126, R0.reuse, R126 ;  /* 0x0000007e007e7220 */ /* 0x040fe40000410000 */
[C---:B------:R-:W-:Y:S02]  /*bc00*/  FMUL.FTZ R127, R0.reuse, R127 ;  /* 0x0000007f007f7220 */ /* 0x040fe40000410000 */
[----:B--2---:R-:W-:Y:S02]  /*bc10*/  FMUL.FTZ R130, R0, R130 ;  /* 0x0000008200827220 */ /* 0x004fe40000410000 */
[--C-:B------:R-:W-:Y:S02]  /*bc20*/  FFMA.FTZ R14, R14, c[0x0][0x2d0], -R3.reuse ;  /* 0x0000b4000e0e7a23 */ /* 0x100fe40000010803 */
[--C-:B------:R-:W-:Y:S02]  /*bc30*/  FFMA.FTZ R15, R15, c[0x0][0x2d0], -R3.reuse ;  /* 0x0000b4000f0f7a23 */ /* 0x100fe40000010803 */
[----:B------:R-:W-:Y:S01]  /*bc40*/  FFMA.FTZ R3, R35, c[0x0][0x2d0], -R3 ;  /* 0x0000b40023037a23 */ /* 0x000fe20000010803 */
[----:B------:R1:W-:Y:S01]  /*bc50*/  MUFU.EX2 R183, R14 ;  /* 0x0000000e00b77308 */ /* 0x0003e20000000800 */
[--C-:B------:R-:W-:Y:S02]  /*bc60*/  FFMA.FTZ R21, R21, c[0x0][0x2d0], -R188.reuse ;  /* 0x0000b40015157a23 */ /* 0x100fe400000108bc */
[--C-:B------:R-:W-:Y:S02]  /*bc70*/  FFMA.FTZ R20, R20, c[0x0][0x2d0], -R188.reuse ;  /* 0x0000b40014147a23 */ /* 0x100fe400000108bc */
[--C-:B------:R-:W-:Y:S02]  /*bc80*/  FFMA.FTZ R32, R32, c[0x0][0x2d0], -R188.reuse ;  /* 0x0000b40020207a23 */ /* 0x100fe400000108bc */
[--C-:B------:R-:W-:Y:S02]  /*bc90*/  FFMA.FTZ R12, R12, c[0x0][0x2d0], -R188.reuse ;  /* 0x0000b4000c0c7a23 */ /* 0x100fe400000108bc */
[----:B------:R-:W-:Y:S01]  /*bca0*/  FFMA.FTZ R13, R13, c[0x0][0x2d0], -R188 ;  /* 0x0000b4000d0d7a23 */ /* 0x000fe200000108bc */
[----:B------:R-:W-:Y:S10]  /*bcb0*/  MUFU.EX2 R20, R20 ;  /* 0x0000001400147308 */ /* 0x000ff40000000800 */
[----:B------:R2:W-:Y:S01]  /*bcc0*/  MUFU.EX2 R181, R12 ;  /* 0x0000000c00b57308 */ /* 0x0005e20000000800 */
[----:B-1----:R-:W-:Y:S09]  /*bcd0*/  F2FP.BF16.PACK_AB R14, R176, R191 ;  /* 0x000000bfb00e723e */ /* 0x002ff200000010ff */
[----:B------:R-:W-:Y:S10]  /*bce0*/  MUFU.EX2 R187, R13 ;  /* 0x0000000d00bb7308 */ /* 0x000ff40000000800 */
[----:B------:R-:W1:Y:S01]  /*bcf0*/  MUFU.EX2 R184, R15 ;  /* 0x0000000f00b87308 */ /* 0x000e620000000800 */
[----:B--2---:R-:W-:Y:S09]  /*bd00*/  MOV R12, R182 ;  /* 0x000000b6000c7202 */ /* 0x004ff20000000f00 */
[----:B------:R2:W2:Y:S01]  /*bd10*/  MUFU.EX2 R182, R18 ;  /* 0x0000001200b67308 */ /* 0x0004a20000000800 */
[----:B---3--:R-:W-:Y:S01]  /*bd20*/  FMUL.FTZ R131, R0, R131 ;  /* 0x0000008300837220 */ /* 0x008fe20000410000 */
[----:B------:R3:W4:Y:S01]  /*bd30*/  LDSM.16.MT88.4 R164, [R158] ;  /* 0x000000009ea4783b */ /* 0x0007220000004200 */
[----:B-1----:R-:W-:Y:S05]  /*bd40*/  F2FP.BF16.PACK_AB R13, R184, R183 ;  /* 0x000000b7b80d723e */ /* 0x002fea00000010ff */
[----:B--2---:R-:W-:Y:S01]  /*bd50*/  LDSM.16.MT88.4 R16, [R251+0x800] ;  /* 0x00080000fb10783b */ /* 0x004fe20000004200 */
[----:B------:R-:W-:Y:S05]  /*bd60*/  F2FP.BF16.PACK_AB R15, R186, R182 ;  /* 0x000000b6ba0f723e */ /* 0x000fea00000010ff */
[----:B---3--:R-:W2:Y:S01]  /*bd70*/  LDL.LU R158, [R1+0x84] ;  /* 0x00008400019e7983 */ /* 0x008ea20000300800 */
[C---:B----4-:R-:W-:Y:S08]  /*bd80*/  HMMA.16816.F32.BF16 R148, R160.reuse, R164, R148 ;  /* 0x000000a4a094723c */ /* 0x050ff00000041894 */
        /* <DEDUP_REMOVED lines=17> */
[----:B--2---:R-:W-:Y:S01]  /*bea0*/  FFMA.FTZ R158, R2, R158, R189 ;  /* 0x0000009e029e7223 */ /* 0x004fe200000100bd */
[----:B------:R-:W-:Y:S02]  /*beb0*/  MOV R189, R12 ;  /* 0x0000000c00bd7202 */ /* 0x000fe40000000f00 */
[----:B------:R-:W2:Y:S01]  /*bec0*/  LDL.LU R2, [R1+0x88] ;  /* 0x0000880001027983 */ /* 0x000ea20000300800 */
[-C--:B------:R-:W-:Y:S01]  /*bed0*/  F2FP.BF16.PACK_AB R12, R187, R181.reuse ;  /* 0x000000b5bb0c723e */ /* 0x080fe200000010ff */
        /* <DEDUP_REMOVED lines=18> */
[----:B--2---:R-:W-:Y:S02]  /*c000*/  FFMA.FTZ R2, R0, R2, R180 ;  /* 0x0000000200027223 */ /* 0x004fe400000100b4 */
[----:B------:R-:W-:Y:S02]  /*c010*/  MUFU.EX2 R180, R23 ;  /* 0x0000001700b47308 */ /* 0x000fe40000000800 */
[C---:B-1----:R-:W-:Y:S04]  /*c020*/  HMMA.16816.F32.BF16 R124, R160.reuse, R164, R124 ;  /* 0x000000a4a07c723c */ /* 0x042fe8000004187c */
[----:B------:R-:W-:Y:S02]  /*c030*/  FADD.FTZ R0, R179, R158 ;  /* 0x0000009eb3007221 */ /* 0x000fe40000010000 */
[----:B------:R-:W-:Y:S02]  /*c040*/  FADD.FTZ R2, R185, R2 ;  /* 0x00000002b9027221 */ /* 0x000fe40000010000 */
[----:B------:R-:W-:Y:S01]  /*c050*/  FADD.FTZ R0, R178, R0 ;  /* 0x00000000b2007221 */ /* 0x000fe20000010000 */
[----:B------:R-:W-:Y:S01]  /*c060*/  HMMA.16816.F32.BF16 R128, R160, R166, R128 ;  /* 0x000000a6a080723c */ /* 0x000fe20000041880 */
[----:B------:R-:W1:Y:S01]  /*c070*/  LDSM.16.MT88.4 R160, [R248+0x800] ;  /* 0x00080000f8a0783b */ /* 0x000e620000004200 */
[----:B------:R-:W-:Y:S01]  /*c080*/  MUFU.EX2 R179, R26 ;  /* 0x0000001a00b37308 */ /* 0x000fe20000000800 */
[----:B------:R-:W-:Y:S04]  /*c090*/  FADD.FTZ R2, R159, R2 ;  /* 0x000000029f027221 */ /* 0x000fe80000010000 */
[----:B------:R-:W2:Y:S01]  /*c0a0*/  LDSM.16.MT88.4 R164, [R252+0x800] ;  /* 0x00080000fca4783b */ /* 0x000ea20000004200 */
[----:B------:R-:W-:Y:S04]  /*c0b0*/  FADD.FTZ R2, R190, R2 ;  /* 0x00000002be027221 */ /* 0x000fe80000010000 */
[----:B------:R-:W-:Y:S01]  /*c0c0*/  MUFU.EX2 R178, R27 ;  /* 0x0000001b00b27308 */ /* 0x000fe20000000800 */
[----:B------:R-:W-:Y:S04]  /*c0d0*/  FADD.FTZ R2, R183, R2 ;  /* 0x00000002b7027221 */ /* 0x000fe80000010000 */
[----:B------:R-:W-:Y:S05]  /*c0e0*/  FADD.FTZ R2, R184, R2 ;  /* 0x00000002b8027221 */ /* 0x000fea0000010000 */
[----:B------:R-:W-:Y:S10]  /*c0f0*/  MUFU.EX2 R159, R34 ;  /* 0x00000022009f7308 */ /* 0x000ff40000000800 */
[----:B------:R3:W-:Y:S01]  /*c100*/  MUFU.EX2 R185, R32 ;  /* 0x0000002000b97308 */ /* 0x0007e20000000800 */
[C---:B-1----:R-:W-:Y:S09]  /*c110*/  HMMA.16816.F32.BF16 R4, R12.reuse, R160, R4 ;  /* 0x000000a00c04723c */ /* 0x042ff20000041804 */
[----:B------:R-:W-:Y:S01]  /*c120*/  MUFU.EX2 R158, R3 ;  /* 0x00000003009e7308 */ /* 0x000fe20000000800 */
[C---:B------:R-:W-:Y:S01]  /*c130*/  HMMA.16816.F32.BF16 R8, R12.reuse, R162, R8 ;  /* 0x000000a20c08723c */ /* 0x040fe20000041808 */
[----:B------:R-:W1:Y:S07]  /*c140*/  LDSM.16.MT88.4 R160, [R177+0x800] ;  /* 0x00080000b1a0783b */ /* 0x000e6e0000004200 */
[C---:B--2---:R-:W-:Y:S07]  /*c150*/  HMMA.16816.F32.BF16 R132, R12.reuse, R164, R132 ;  /* 0x000000a40c84723c */ /* 0x044fee0000041884 */
[----:B------:R-:W-:Y:S01]  /*c160*/  MOV R165, R181 ;  /* 0x000000b500a57202 */ /* 0x000fe20000000f00 */
[C---:B------:R-:W-:Y:S01]  /*c170*/  HMMA.16816.F32.BF16 R136, R12.reuse, R166, R136 ;  /* 0x000000a60c88723c */ /* 0x040fe20000041888 */
[----:B------:R2:W-:Y:S03]  /*c180*/  MUFU.EX2 R167, R21 ;  /* 0x0000001500a77308 */ /* 0x0005e60000000800 */
[----:B------:R-:W-:Y:S04]  /*c190*/  MOV R164, R191 ;  /* 0x000000bf00a47202 */ /* 0x000fe80000000f00 */
[C---:B------:R-:W-:Y:S03]  /*c1a0*/  HMMA.16816.F32.BF16 R140, R12.reuse, R16, R140 ;  /* 0x000000100c8c723c */ /* 0x040fe6000004188c */
[----:B------:R4:W4:Y:S01]  /*c1b0*/  MUFU.EX2 R181, R22 ;  /* 0x0000001600b57308 */ /* 0x0009220000000800 */
[----:B---3--:R-:W-:Y:S04]  /*c1c0*/  MOV R32, R164 ;  /* 0x000000a400207202 */ /* 0x008fe80000000f00 */
[C---:B------:R-:W-:Y:S01]  /*c1d0*/  HMMA.16816.F32.BF16 R144, R12.reuse, R18, R144 ;  /* 0x000000120c90723c */ /* 0x040fe20000041890 */
[----:B------:R-:W3:Y:S04]  /*c1e0*/  LDSM.16.MT88.4 R16, [R248+0x2800] ;  /* 0x00280000f810783b */ /* 0x000ee80000004200 */
[----:B------:R-:W-:Y:S03]  /*c1f0*/  MUFU.EX2 R166, R24 ;  /* 0x0000001800a67308 */ /* 0x000fe60000000800 */
[C---:B-1----:R-:W-:Y:S04]  /*c200*/  HMMA.16816.F32.BF16 R148, R12.reuse, R160, R148 ;  /* 0x000000a00c94723c */ /* 0x042fe80000041894 */
[----:B--2---:R-:W-:Y:S01]  /*c210*/  MOV R21, R189 ;  /* 0x000000bd00157202 */ /* 0x004fe20000000f00 */
[--C-:B------:R-:W-:Y:S01]  /*c220*/  FFMA.FTZ R189, R28, c[0x0][0x2d0], -R188.reuse ;  /* 0x0000b4001cbd7a23 */ /* 0x100fe200000108bc */
[----:B------:R-:W-:Y:S01]  /*c230*/  MOV R28, R187 ;  /* 0x000000bb001c7202 */ /* 0x000fe20000000f00 */
[----:B------:R1:W2:Y:S01]  /*c240*/  MUFU.EX2 R191, R25 ;  /* 0x0000001900bf7308 */ /* 0x0002a20000000800 */
[--C-:B------:R-:W-:Y:S01]  /*c250*/  FFMA.FTZ R187, R29, c[0x0][0x2d0], -R188.reuse ;  /* 0x0000b4001dbb7a23 */ /* 0x100fe200000108bc */
[C---:B------:R-:W-:Y:S01]  /*c260*/  HMMA.16816.F32.BF16 R152, R12.reuse, R162, R152 ;  /* 0x000000a20c98723c */ /* 0x040fe20000041898 */
[----:B------:R-:W2:Y:S02]  /*c270*/  LDSM.16.MT88.4 R160, [R252+0x2800] ;  /* 0x00280000fca0783b */ /* 0x000ea40000004200 */
[----:B------:R-:W-:Y:S01]  /*c280*/  MOV R29, R21 ;  /* 0x00000015001d7202 */ /* 0x000fe20000000f00 */
[----:B------:R-:W-:Y:S01]  /*c290*/  FFMA.FTZ R188, R33, c[0x0][0x2d0], -R188 ;  /* 0x0000b40021bc7a23 */ /* 0x000fe200000108bc */
[----:B------:R-:W-:Y:S02]  /*c2a0*/  MOV R33, R20 ;  /* 0x0000001400217202 */ /* 0x000fe40000000f00 */
[----:B----4-:R-:W-:Y:S01]  /*c2b0*/  LDSM.16.MT88.4 R20, [R248+0x1000] ;  /* 0x00100000f814783b */ /* 0x010fe20000004200 */
[----:B------:R-:W-:Y:S01]  /*c2c0*/  FADD.FTZ R0, R29, R0 ;  /* 0x000000001d007221 */ /* 0x000fe20000010000 */
[----:B------:R-:W-:Y:S03]  /*c2d0*/  MUFU.EX2 R189, R189 ;  /* 0x000000bd00bd7308 */ /* 0x000fe60000000800 */
[-C--:B------:R-:W-:Y:S01]  /*c2e0*/  MOV R184, R33.reuse ;  /* 0x0000002100b87202 */ /* 0x080fe20000000f00 */
[----:B------:R-:W-:Y:S04]  /*c2f0*/  FADD.FTZ R0, R165, R0 ;  /* 0x00000000a5007221 */ /* 0x000fe80000010000 */
[----:B------:R-:W-:Y:S02]  /*c300*/  FADD.FTZ R0, R28, R0 ;  /* 0x000000001c007221 */ /* 0x000fe40000010000 */
[----:B------:R-:W-:Y:S02]  /*c310*/  MUFU.EX2 R188, R188 ;  /* 0x000000bc00bc7308 */ /* 0x000fe40000000800 */
[----:B------:R-:W-:Y:S01]  /*c320*/  FADD.FTZ R3, R32, R0 ;  /* 0x0000000020037221 */ /* 0x000fe20000010000 */
[----:B-1----:R-:W-:Y:S01]  /*c330*/  LDSM.16.MT88.4 R24, [R251+0x1000] ;  /* 0x00100000fb18783b */ /* 0x002fe20000004200 */
[----:B------:R-:W-:Y:S01]  /*c340*/  FADD.FTZ R0, R182, R2 ;  /* 0x00000002b6007221 */ /* 0x000fe20000010000 */
[C---:B---3--:R-:W-:Y:S03]  /*c350*/  HMMA.16816.F32.BF16 R36, R12.reuse, R16, R36 ;  /* 0x000000100c24723c */ /* 0x048fe60000041824 */
[----:B------:R-:W-:Y:S02]  /*c360*/  FADD.FTZ R0, R186, R0 ;  /* 0x00000000ba007221 */ /* 0x000fe40000010000 */
[----:B------:R-:W-:Y:S02]  /*c370*/  MUFU.EX2 R187, R187 ;  /* 0x000000bb00bb7308 */ /* 0x000fe40000000800 */
[----:B------:R-:W-:Y:S01]  /*c380*/  FADD.FTZ R0, R181, R0 ;  /* 0x00000000b5007221 */ /* 0x000fe20000010000 */
[C---:B------:R-:W-:Y:S01]  /*c390*/  HMMA.16816.F32.BF16 R40, R12.reuse, R18, R40 ;  /* 0x000000120c28723c */ /* 0x040fe20000041828 */
[----:B------:R-:W1:Y:S03]  /*c3a0*/  LDSM.16.MT88.4 R16, [R251+0x2800] ;  /* 0x00280000fb10783b */ /* 0x000e660000004200 */
[C---:B------:R-:W-:Y:S04]  /*c3b0*/  FADD.FTZ R0, R180.reuse, R0 ;  /* 0x00000000b4007221 */ /* 0x040fe80000010000 */
        /* <DEDUP_REMOVED lines=35> */
[----:B------:R-:W-:Y:S01]  /*c5f0*/  F2FP.BF16.PACK_AB R14, R191, R166 ;  /* 0x000000a6bf0e723e */ /* 0x000fe200000010ff */
[----:B------:R-:W-:Y:S02]  /*c600*/  LDSM.16.MT88.4 R32, [R248+0x3800] ;  /* 0x00380000f820783b */ /* 0x000fe40000004200 */
[----:B------:R-:W-:Y:S02]  /*c610*/  F2FP.BF16.PACK_AB R13, R180, R181 ;  /* 0x000000b5b40d723e */ /* 0x000fe400000010ff */
[----:B------:R-:W-:Y:S07]  /*c620*/  F2FP.BF16.PACK_AB R15, R178, R179 ;  /* 0x000000b3b20f723e */ /* 0x000fee00000010ff */
        /* <DEDUP_REMOVED lines=34> */
[C---:B------:R-:W-:Y:S08]  /*c850*/  HMMA.16816.F32.BF16 R96, R12.reuse, R26, R96 ;  /* 0x0000001a0c60723c */ /* 0x040ff00000041860 */
[C---:B---3--:R-:W-:Y:S07]  /*c860*/  HMMA.16816.F32.BF16 R100, R12.reuse, R160, R100 ;  /* 0x000000a00c64723c */ /* 0x048fee0000041864 */
[----:B------:R-:W-:Y:S01]  /*c870*/  MOV R160, R177 ;  /* 0x000000b100a07202 */ /* 0x000fe20000000f00 */
[C---:B------:R-:W-:Y:S01]  /*c880*/  HMMA.16816.F32.BF16 R104, R12.reuse, R162, R104 ;  /* 0x000000a20c68723c */ /* 0x040fe20000041868 */
[----:B------:R-:W2:Y:S03]  /*c890*/  MUFU.EX2 R177, R30 ;  /* 0x0000001e00b17308 */ /* 0x000ea60000000800 */
[----:B------:R-:W3:Y:S01]  /*c8a0*/  LDSM.16.MT88.4 R24, [R160+0x7000] ;  /* 0x00700000a018783b */ /* 0x000ee20000004200 */
[----:B------:R-:W-:Y:S02]  /*c8b0*/  MOV R182, R160 ;  /* 0x000000a000b67202 */ /* 0x000fe40000000f00 */
[----:B------:R-:W-:Y:S01]  /*c8c0*/  MOV R162, R166 ;  /* 0x000000a600a27202 */ /* 0x000fe20000000f00 */
[C---:B-1----:R-:W-:Y:S04]  /*c8d0*/  HMMA.16816.F32.BF16 R108, R12.reuse, R16, R108 ;  /* 0x000000100c6c723c */ /* 0x042fe8000004186c */
[----:B------:R-:W-:Y:S02]  /*c8e0*/  MOV R163, R167 ;  /* 0x000000a700a37202 */ /* 0x000fe40000000f00 */
[----:B------:R-:W1:Y:S01]  /*c8f0*/  LDSM.16.MT88.4 R164, [R248+0x1800] ;  /* 0x00180000f8a4783b */ /* 0x000e620000004200 */
[----:B------:R-:W-:Y:S01]  /*c900*/  MOV R161, R176 ;  /* 0x000000b000a17202 */ /* 0x000fe20000000f00 */
[C---:B------:R-:W-:Y:S01]  /*c910*/  HMMA.16816.F32.BF16 R112, R12.reuse, R18, R112 ;  /* 0x000000120c70723c */ /* 0x040fe20000041870 */
[----:B------:R4:W2:Y:S03]  /*c920*/  MUFU.EX2 R176, R31 ;  /* 0x0000001f00b07308 */ /* 0x0008a60000000800 */
[----:B------:R-:W1:Y:S01]  /*c930*/  LDSM.16.MT88.4 R16, [R252+0x1800] ;  /* 0x00180000fc10783b */ /* 0x000e620000004200 */
[----:B------:R-:W-:Y:S02]  /*c940*/  MOV R190, R162 ;  /* 0x000000a200be7202 */ /* 0x000fe40000000f00 */
[----:B------:R-:W-:Y:S01]  /*c950*/  MOV R183, R163 ;  /* 0x000000a300b77202 */ /* 0x000fe20000000f00 */
[C---:B------:R-:W-:Y:S04]  /*c960*/  HMMA.16816.F32.BF16 R116, R12.reuse, R20, R116 ;  /* 0x000000140c74723c */ /* 0x040fe80000041874 */
[----:B------:R-:W-:Y:S04]  /*c970*/  MOV R2, R161 ;  /* 0x000000a100027202 */ /* 0x000fe80000000f00 */
[C---:B------:R-:W-:Y:S01]  /*c980*/  HMMA.16816.F32.BF16 R120, R12.reuse, R22, R120 ;  /* 0x000000160c78723c */ /* 0x040fe20000041878 */
[----:B------:R1:W-:Y:S03]  /*c990*/  LDSM.16.MT88.4 R20, [R160+0x1800] ;  /* 0x00180000a014783b */ /* 0x0003e60000004200 */
[----:B------:R-:W-:Y:S02]  /*c9a0*/  FADD.FTZ R2, R2, R3 ;  /* 0x0000000302027221 */ /* 0x000fe40000010000 */
[----:B------:R-:W-:Y:S02]  /*c9b0*/  FADD.FTZ R3, R178, R0 ;  /* 0x00000000b2037221 */ /* 0x000fe40000010000 */
[----:B------:R-:W-:Y:S01]  /*c9c0*/  FADD.FTZ R2, R184, R2 ;  /* 0x00000002b8027221 */ /* 0x000fe20000010000 */
[----:B----4-:R-:W4:Y:S01]  /*c9d0*/  LDSM.16.MT88.4 R28, [R251+0x1800] ;  /* 0x00180000fb1c783b */ /* 0x010f220000004200 */
[C---:B---3--:R-:W-:Y:S03]  /*c9e0*/  HMMA.16816.F32.BF16 R124, R12.reuse, R24, R124 ;  /* 0x000000180c7c723c */ /* 0x048fe6000004187c */
[----:B--2---:R-:W-:Y:S02]  /*c9f0*/  FADD.FTZ R3, R177, R3 ;  /* 0x00000003b1037221 */ /* 0x004fe40000010000 */
[----:B------:R-:W-:Y:S02]  /*ca00*/  FADD.FTZ R2, R183, R2 ;  /* 0x00000002b7027221 */ /* 0x000fe40000010000 */
[----:B------:R-:W-:Y:S01]  /*ca10*/  FADD.FTZ R3, R176, R3 ;  /* 0x00000003b0037221 */ /* 0x000fe20000010000 */
[----:B------:R-:W-:Y:S01]  /*ca20*/  HMMA.16816.F32.BF16 R128, R12, R26, R128 ;  /* 0x0000001a0c80723c */ /* 0x000fe20000041880 */
[----:B------:R-:W2:Y:S03]  /*ca30*/  LDSM.16.MT88.4 R24, [R252+0x3800] ;  /* 0x00380000fc18783b */ /* 0x000ea60000004200 */
[----:B------:R-:W-:Y:S03]  /*ca40*/  FADD.FTZ R2, R190, R2 ;  /* 0x00000002be027221 */ /* 0x000fe60000010000 */
[----:B------:R-:W-:Y:S01]  /*ca50*/  F2FP.BF16.PACK_AB R12, R187, R189 ;  /* 0x000000bdbb0c723e */ /* 0x000fe200000010ff */
[----:B------:R-:W-:Y:S01]  /*ca60*/  FADD.FTZ R2, R191, R2 ;  /* 0x00000002bf027221 */ /* 0x000fe20000010000 */
[----:B------:R-:W-:Y:S03]  /*ca70*/  F2FP.BF16.PACK_AB R13, R176, R177 ;  /* 0x000000b1b00d723e */ /* 0x000fe600000010ff */
[----:B------:R-:W-:Y:S01]  /*ca80*/  F2FP.BF16.PACK_AB R14, R188, R185 ;  /* 0x000000b9bc0e723e */ /* 0x000fe200000010ff */
[----:B------:R-:W-:Y:S01]  /*ca90*/  FADD.FTZ R0, R189, R2 ;  /* 0x00000002bd007221 */ /* 0x000fe20000010000 */
[----:B------:R-:W-:Y:S03]  /*caa0*/  F2FP.BF16.PACK_AB R15, R158, R159 ;  /* 0x0000009f9e0f723e */ /* 0x000fe600000010ff */
[----:B------:R-:W-:Y:S04]  /*cab0*/  FADD.FTZ R0, R187, R0 ;  /* 0x00000000bb007221 */ /* 0x000fe80000010000 */
[C---:B-1----:R-:W-:Y:S01]  /*cac0*/  HMMA.16816.F32.BF16 R160, R12.reuse, R164, R4 ;  /* 0x000000a40ca0723c */ /* 0x042fe20000041804 */
[----:B------:R-:W1:Y:S02]  /*cad0*/  LDSM.16.MT88.4 R4, [R251+0x3800] ;  /* 0x00380000fb04783b */ /* 0x000e640000004200 */
[----:B------:R-:W-:Y:S02]  /*cae0*/  FADD.FTZ R2, R185, R0 ;  /* 0x00000000b9027221 */ /* 0x000fe40000010000 */
[----:B------:R-:W-:Y:S01]  /*caf0*/  FADD.FTZ R0, R159, R3 ;  /* 0x000000039f007221 */ /* 0x000fe20000010000 */
[----:B------:R-:W-:Y:S01]  /*cb00*/  MOV R159, R156 ;  /* 0x0000009c009f7202 */ /* 0x000fe20000000f00 */
[----:B------:R-:W-:Y:S01]  /*cb10*/  FADD.FTZ R2, R188, R2 ;  /* 0x00000002bc027221 */ /* 0x000fe20000010000 */
[C---:B------:R-:W-:Y:S01]  /*cb20*/  HMMA.16816.F32.BF16 R164, R12.reuse, R166, R8 ;  /* 0x000000a60ca4723c */ /* 0x040fe20000041808 */
[----:B------:R-:W3:Y:S03]  /*cb30*/  LDSM.16.MT88.4 R8, [R182+0x3800] ;  /* 0x00380000b608783b */ /* 0x000ee60000004200 */
[----:B------:R-:W-:Y:S01]  /*cb40*/  FADD.FTZ R0, R158, R0 ;  /* 0x000000009e007221 */ /* 0x000fe20000010000 */
[----:B------:R-:W-:Y:S02]  /*cb50*/  MOV R158, R157 ;  /* 0x0000009d009e7202 */ /* 0x000fe40000000f00 */
[----:B------:R-:W-:Y:S01]  /*cb60*/  STL [R1+0x84], R2 ;  /* 0x0000840201007387 */ /* 0x000fe20000100800 */
[C---:B------:R-:W-:Y:S05]  /*cb70*/  HMMA.16816.F32.BF16 R132, R12.reuse, R16, R132 ;  /* 0x000000100c84723c */ /* 0x040fea0000041884 */
[----:B------:R-:W-:Y:S03]  /*cb80*/  STL [R1+0x88], R0 ;  /* 0x0000880001007387 */ /* 0x000fe60000100800 */
[C---:B------:R-:W-:Y:S03]  /*cb90*/  HMMA.16816.F32.BF16 R136, R12.reuse, R18, R136 ;  /* 0x000000120c88723c */ /* 0x040fe60000041888 */
[----:B------:R-:W1:Y:S05]  /*cba0*/  LDSM.16.MT88.4 R16, [R248+0x5800] ;  /* 0x00580000f810783b */ /* 0x000e6a0000004200 */
[C---:B----4-:R-:W-:Y:S08]  /*cbb0*/  HMMA.16816.F32.BF16 R140, R12.reuse, R28, R140 ;  /* 0x0000001c0c8c723c */ /* 0x050ff0000004188c */
[C---:B------:R-:W-:Y:S01]  /*cbc0*/  HMMA.16816.F32.BF16 R144, R12.reuse, R30, R144 ;  /* 0x0000001e0c90723c */ /* 0x040fe20000041890 */
[----:B------:R-:W-:Y:S07]  /*cbd0*/  LDSM.16.MT88.4 R28, [R251+0x5800] ;  /* 0x00580000fb1c783b */ /* 0x000fee0000004200 */
[C---:B------:R-:W-:Y:S08]  /*cbe0*/  HMMA.16816.F32.BF16 R148, R12.reuse, R20, R148 ;  /* 0x000000140c94723c */ /* 0x040ff00000041894 */
[C---:B------:R-:W-:Y:S01]  /*cbf0*/  HMMA.16816.F32.BF16 R152, R12.reuse, R22, R152 ;  /* 0x000000160c98723c */ /* 0x040fe20000041898 */
[----:B------:R-:W4:Y:S07]  /*cc00*/  LDSM.16.MT88.4 R20, [R252+0x5800] ;  /* 0x00580000fc14783b */ /* 0x000f2e0000004200 */
[C---:B------:R-:W-:Y:S08]  /*cc10*/  HMMA.16816.F32.BF16 R36, R12.reuse, R32, R36 ;  /* 0x000000200c24723c */ /* 0x040ff00000041824 */
[C---:B------:R-:W-:Y:S08]  /*cc20*/  HMMA.16816.F32.BF16 R40, R12.reuse, R34, R40 ;  /* 0x000000220c28723c */ /* 0x040ff00000041828 */
[C---:B--2---:R-:W-:Y:S08]  /*cc30*/  HMMA.16816.F32.BF16 R44, R12.reuse, R24, R44 ;  /* 0x000000180c2c723c */ /* 0x044ff0000004182c */
[C---:B------:R-:W-:Y:S01]  /*cc40*/  HMMA.16816.F32.BF16 R48, R12.reuse, R26, R48 ;  /* 0x0000001a0c30723c */ /* 0x040fe20000041830 */
[----:B------:R-:W-:Y:S07]  /*cc50*/  LDSM.16.MT88.4 R24, [R251+0x7800] ;  /* 0x00780000fb18783b */ /* 0x000fee0000004200 */
[C---:B-1----:R-:W-:Y:S08]  /*cc60*/  HMMA.16816.F32.BF16 R52, R12.reuse, R4, R52 ;  /* 0x000000040c34723c */ /* 0x042ff00000041834 */
[C---:B------:R-:W-:Y:S01]  /*cc70*/  HMMA.16816.F32.BF16 R56, R12.reuse, R6, R56 ;  /* 0x000000060c38723c */ /* 0x040fe20000041838 */
[----:B------:R-:W1:Y:S07]  /*cc80*/  LDSM.16.MT88.4 R4, [R182+0x5800] ;  /* 0x00580000b604783b */ /* 0x000e6e0000004200 */
[C---:B---3--:R-:W-:Y:S08]  /*cc90*/  HMMA.16816.F32.BF16 R60, R12.reuse, R8, R60 ;  /* 0x000000080c3c723c */ /* 0x048ff0000004183c */
[C---:B------:R-:W-:Y:S01]  /*cca0*/  HMMA.16816.F32.BF16 R64, R12.reuse, R10, R64 ;  /* 0x0000000a0c40723c */ /* 0x040fe20000041840 */
[----:B------:R-:W2:Y:S07]  /*ccb0*/  LDSM.16.MT88.4 R8, [R248+0x7800] ;  /* 0x00780000f808783b */ /* 0x000eae0000004200 */
[C---:B------:R-:W-:Y:S08]  /*ccc0*/  HMMA.16816.F32.BF16 R68, R12.reuse, R16, R68 ;  /* 0x000000100c44723c */ /* 0x040ff00000041844 */
[C---:B------:R-:W-:Y:S01]  /*ccd0*/  HMMA.16816.F32.BF16 R72, R12.reuse, R18, R72 ;  /* 0x000000120c48723c */ /* 0x040fe20000041848 */
[----:B------:R-:W3:Y:S07]  /*cce0*/  LDSM.16.MT88.4 R16, [R252+0x7800] ;  /* 0x00780000fc10783b */ /* 0x000eee0000004200 */
[C---:B----4-:R-:W-:Y:S08]  /*ccf0*/  HMMA.16816.F32.BF16 R76, R12.reuse, R20, R76 ;  /* 0x000000140c4c723c */ /* 0x050ff0000004184c */
[C---:B------:R-:W-:Y:S01]  /*cd00*/  HMMA.16816.F32.BF16 R80, R12.reuse, R22, R80 ;  /* 0x000000160c50723c */ /* 0x040fe20000041850 */
[----:B------:R-:W4:Y:S07]  /*cd10*/  LDSM.16.MT88.4 R20, [R182+0x7800] ;  /* 0x00780000b614783b */ /* 0x000f2e0000004200 */
[C---:B------:R-:W-:Y:S08]  /*cd20*/  HMMA.16816.F32.BF16 R84, R12.reuse, R28, R84 ;  /* 0x0000001c0c54723c */ /* 0x040ff00000041854 */
[C---:B------:R-:W-:Y:S08]  /*cd30*/  HMMA.16816.F32.BF16 R88, R12.reuse, R30, R88 ;  /* 0x0000001e0c58723c */ /* 0x040ff00000041858 */
[C---:B-1----:R-:W-:Y:S08]  /*cd40*/  HMMA.16816.F32.BF16 R92, R12.reuse, R4, R92 ;  /* 0x000000040c5c723c */ /* 0x042ff0000004185c */
[C---:B------:R-:W-:Y:S08]  /*cd50*/  HMMA.16816.F32.BF16 R96, R12.reuse, R6, R96 ;  /* 0x000000060c60723c */ /* 0x040ff00000041860 */
[C---:B--2---:R-:W-:Y:S08]  /*cd60*/  HMMA.16816.F32.BF16 R100, R12.reuse, R8, R100 ;  /* 0x000000080c64723c */ /* 0x044ff00000041864 */
[C---:B------:R-:W-:Y:S08]  /*cd70*/  HMMA.16816.F32.BF16 R104, R12.reuse, R10, R104 ;  /* 0x0000000a0c68723c */ /* 0x040ff00000041868 */
[C---:B---3--:R-:W-:Y:S08]  /*cd80*/  HMMA.16816.F32.BF16 R108, R12.reuse, R16, R108 ;  /* 0x000000100c6c723c */ /* 0x048ff0000004186c */
[C---:B------:R-:W-:Y:S08]  /*cd90*/  HMMA.16816.F32.BF16 R112, R12.reuse, R18, R112 ;  /* 0x000000120c70723c */ /* 0x040ff00000041870 */
[C---:B------:R-:W-:Y:S08]  /*cda0*/  HMMA.16816.F32.BF16 R116, R12.reuse, R24, R116 ;  /* 0x000000180c74723c */ /* 0x040ff00000041874 */
[C---:B------:R-:W-:Y:S08]  /*cdb0*/  HMMA.16816.F32.BF16 R120, R12.reuse, R26, R120 ;  /* 0x0000001a0c78723c */ /* 0x040ff00000041878 */
[C---:B----4-:R-:W-:Y:S08]  /*cdc0*/  HMMA.16816.F32.BF16 R124, R12.reuse, R20, R124 ;  /* 0x000000140c7c723c */ /* 0x050ff0000004187c */
[----:B------:R-:W-:Y:S01]  /*cdd0*/  HMMA.16816.F32.BF16 R128, R12, R22, R128 ;  /* 0x000000160c80723c */ /* 0x000fe20000041880 */
[----:B------:R-:W-:-:S07]  /*cde0*/  @P0 BRA `(.L_x_3421) ;  /* 0xffffca6000000947 */ /* 0x000fce000383ffff */
.L_x_3420:
[----:B------:R-:W-:Y:S07]  /*cdf0*/  @!UPT UIADD3 URZ, URZ, URZ, URZ ;  /* 0x0000003f3f3ff290 */ /* 0x000fee000fffe03f */
[----:B------:R-:W-:Y:S02]  /*ce00*/  MOV R7, 0x1f ;  /* 0x0000001f00077802 */ /* 0x000fe40000000f00 */
[----:B------:R-:W-:Y:S01]  /*ce10*/  MOV R6, 0xffffffff ;  /* 0xffffffff00067802 */ /* 0x000fe20000000f00 */
[----:B------:R-:W-:Y:S06]  /*ce20*/  BRA.DIV ~URZ, `(.L_x_3422) ;  /* 0x00002a427f007947 */ /* 0x000fec000b800000 */
[----:B------:R-:W2:Y:S04]  /*ce30*/  LDL R2, [R1+0x84] ;  /* 0x0000840001027983 */ /* 0x000ea80000100800 */
[----:B--2---:R1:W2:Y:S02]  /*ce40*/  SHFL.BFLY PT, R0, R2, 0x2, 0x1f ;  /* 0x0c401f0002007f89 */ /* 0x0042a400000e0000 */
.L_x_3436:
        /* <DEDUP_REMOVED lines=9> */
.L_x_3437:
        /* <DEDUP_REMOVED lines=149> */
.L_x_3415:
        /* <DEDUP_REMOVED lines=19> */
.L_x_3425:
[----:B--2---:R-:W-:Y:S05]  /*d960*/  BSYNC B0 ;  /* 0x0000000000007941 */ /* 0x004fea0003800000 */
.L_x_3424:
        /* <DEDUP_REMOVED lines=15> */
[----:B-1----:R-:W-:Y:S05]  /*da60*/  CALL.REL.NOINC `($__internal_69_$__cuda_sm70_shflsync_idx_p) ;  /* 0x0000200000007944 */ /* 0x002fea0003c00000 */
.L_x_3428:
        /* <DEDUP_REMOVED lines=129> */
[----:B------:R-:W-:Y:S02]  /*e280*/  IADD3 R29, R205, 0xb0, RZ ;  /* 0x000000b0cd1d7810 */ /* 0x000fe40007ffe0ff */
[----:B------:R-:W-:Y:S02]  /*e290*/  ISETP.GE.AND P0, PT, R6, UR4, PT ;  /* 0x0000000406007c0c */ /* 0x000fe4000bf06270 */
        /* <DEDUP_REMOVED lines=22> */
[----:B------:R-:W-:Y:S01]  /*e400*/  SHF.R.S32.HI R53, RZ, 0x1f, R29 ;  /* 0x0000001fff357819 */ /* 0x000fe2000001141d */
[----:B------:R-:W-:Y:S05]  /*e410*/  @P1 BRA `(.L_x_3430) ;  /* 0x000007f000001947 */ /* 0x000fea0003800000 */
[----:B--2-4-:R-:W-:Y:S02]  /*e420*/  ISETP.GE.AND P1, PT, R205, c[0x0][0x3c8], PT ;  /* 0x0000f200cd007a0c */ /* 0x014fe40003f26270 */
[----:B------:R-:W-:Y:S02]  /*e430*/  ISETP.GE.AND P3, PT, R10, c[0x0][0x3c8], PT ;  /* 0x0000f2000a007a0c */ /* 0x000fe40003f66270 */
        /* <DEDUP_REMOVED lines=86> */
[----:B-----5:R-:W-:-:S03]  /*e9a0*/  ISETP.GE.AND P5, PT, R202, c[0x0][0x3c8], PT ;  /* 0x0000f200ca007a0c */ /* 0x020fc60003fa6270 */
        /* <DEDUP_REMOVED lines=38> */
.L_x_3430:
[----:B--2-4-:R-:W-:Y:S05]  /*ec10*/  BSYNC B0 ;  /* 0x0000000000007941 */ /* 0x014fea0003800000 */
.L_x_3429:
[----:B------:R1:W2:Y:S04]  /*ec20*/  SHFL.IDX PT, R3, R31, 0x1, 0x1c1f ;  /* 0x003c1f001f037f89 */ /* 0x0002a800000e0000 */
[----:B------:R1:W3:Y:S01]  /*ec30*/  SHFL.IDX PT, R2, R36, 0x1, 0x1c1f ;  /* 0x003c1f0024027f89 */ /* 0x0002e200000e0000 */
[----:B------:R-:W-:Y:S05]  /*ec40*/  @P0 BRA `(.L_x_3431) ;  /* 0x00000ad000000947 */ /* 0x000fea0003800000 */
[----:B------:R-:W-:Y:S02]  /*ec50*/  ISETP.GE.AND P4, PT, R10, c[0x0][0x3c8], PT ;  /* 0x0000f2000a007a0c */ /* 0x000fe40003f86270 */
[----:B------:R-:W-:Y:S02]  /*ec60*/  ISETP.GE.AND P0, PT, R205, c[0x0][0x3c8], PT ;  /* 0x0000f200cd007a0c */ /* 0x000fe40003f06270 */
[----:B------:R-:W-:Y:S02]  /*ec70*/  ISETP.GE.AND P2, PT, R0, c[0x0][0x3c8], PT ;  /* 0x0000f20000007a0c */ /* 0x000fe40003f46270 */
[----:B------:R-:W-:-:S07]  /*ec80*/  ISETP.GE.AND P3, PT, R11, c[0x0][0x3c8], PT ;  /* 0x0000f2000b007a0c */ /* 0x000fce0003f66270 */
[CC--:B---3--:R-:W-:Y:S02]  /*ec90*/  @!P4 LEA R4, P1, R10.reuse, R2.reuse, 0x2 ;  /* 0x000000020a04c211 */ /* 0x0c8fe400078210ff */
[----:B--2---:R-:W-:Y:S02]  /*eca0*/  @!P0 IMAD.WIDE R6, R205, 0x4, R2 ;  /* 0x00000004cd068825 */ /* 0x004fe400078e0202 */
[-C--:B------:R-:W-:Y:S02]  /*ecb0*/  @!P4 LEA.HI.X R5, R10, R3.reuse, R33, 0x2, P1 ;  /* 0x000000030a05c211 */ /* 0x080fe400008f1421 */
[----:B------:R-:W-:Y:S01]  /*ecc0*/  ISETP.GE.AND P1, PT, R12, c[0x0][0x3c8], PT ;  /* 0x0000f2000c007a0c */ /* 0x000fe20003f26270 */
        /* <DEDUP_REMOVED lines=10> */
[----:B------:R-:W-:Y:S01]  /*ed70*/  @!P3 ST.E.64 [R10.64], R180 ;  /* 0x000000b40a00b985 */ /* 0x000fe2000c101b06 */
[----:B------:R-:W-:Y:S02]  /*ed80*/  ISETP.GE.AND P3, PT, R16, c[0x0][0x3c8], PT ;  /* 0x0000f20010007a0c */ /* 0x000fe40003f66270 */
[----:B--2---:R-:W-:-:S04]  /*ed90*/  @!P1 LEA R6, P5, R12, R2, 0x2 ;  /* 0x000000020c069211 */ /* 0x004fc800078a10ff */
[----:B------:R-:W-:Y:S02]  /*eda0*/  @!P1 LEA.HI.X R7, R12, R3, R35, 0x2, P5 ;  /* 0x000000030c079211 */ /* 0x000fe400028f1423 */
[----:B---3--:R-:W-:-:S03]  /*edb0*/  @!P0 LEA R4, P5, R13, R2, 0x2 ;  /* 0x000000020d048211 */ /* 0x008fc600078a10ff */
[----:B------:R-:W-:Y:S01]  /*edc0*/  @!P1 ST.E.64 [R6.64], R142 ;  /* 0x0000008e06009985 */ /* 0x000fe2000c101b06 */
[-C--:B------:R-:W-:Y:S02]  /*edd0*/  @!P0 LEA.HI.X R5, R13, R3.reuse, R37, 0x2, P5 ;  /* 0x000000030d058211 */ /* 0x080fe400028f1425 */
[----:B----4-:R-:W-:Y:S02]  /*ede0*/  @!P4 LEA R8, P5, R14, R2, 0x2 ;  /* 0x000000020e08c211 */ /* 0x010fe400078a10ff */
[----:B------:R-:W-:Y:S01]  /*edf0*/  ISETP.GE.AND P1, PT, R17, c[0x0][0x3c8], PT ;  /* 0x0000f20011007a0c */ /* 0x000fe20003f26270 */
[----:B------:R2:W-:Y:S01]  /*ee00*/  @!P0 ST.E.64 [R4.64], R146 ;  /* 0x0000009204008985 */ /* 0x0005e2000c101b06 */
[----:B------:R-:W-:Y:S02]  /*ee10*/  ISETP.GE.AND P0, PT, R18, c[0x0][0x3c8], PT ;  /* 0x0000f20012007a0c */ /* 0x000fe40003f06270 */
        /* <DEDUP_REMOVED lines=8> */
[----:B---3--:R-:W-:-:S03]  /*eea0*/  @!P1 LEA R8, P5, R17, R2, 0x2 ;  /* 0x0000000211089211 */ /* 0x008fc600078a10ff */
[----:B------:R3:W-:Y:S01]  /*eeb0*/  @!P3 ST.E.64 [R6.64], R116 ;  /* 0x000000740600b985 */ /* 0x0007e2000c101b06 */
[----:B------:R-:W-:Y:S02]  /*eec0*/  ISETP.GE.AND P3, PT, R21, c[0x0][0x3c8], PT ;  /* 0x0000f20015007a0c */ /* 0x000fe40003f66270 */
[----:B------:R-:W-:Y:S02]  /*eed0*/  @!P1 LEA.HI.X R9, R17, R3, R41, 0x2, P5 ;  /* 0x0000000311099211 */ /* 0x000fe400028f1429 */
[----:B------:R-:W-:-:S04]  /*eee0*/  @!P4 LEA R10, P5, R19, R2, 0x2 ;  /* 0x00000002130ac211 */ /* 0x000fc800078a10ff */
[----:B------:R-:W-:Y:S02]  /*eef0*/  @!P4 LEA.HI.X R11, R19, R3, R43, 0x2, P5 ;  /* 0x00000003130bc211 */ /* 0x000fe400028f142b */
[----:B--2---:R-:W-:-:S04]  /*ef00*/  @!P0 LEA R4, P2, R18, R2, 0x2 ;  /* 0x0000000212048211 */ /* 0x004fc800078410ff */
        /* <DEDUP_REMOVED lines=26> */
[----:B------:R-:W-:Y:S01]  /*f0b0*/  @!P2 ST.E.64 [R10.64], R70 ;  /* 0x000000460a00a985 */ /* 0x000fe2000c101b06 */
[----:B------:R-:W-:Y:S02]  /*f0c0*/  @!P3 LEA.HI.X R9, R25, R3, R49, 0x2, P5 ;  /* 0x000000031909b211 */ /* 0x000fe400028f1431 */
[----:B------:R-:W-:Y:S02]  /*f0d0*/  ISETP.GE.AND P2, PT, R30, c[0x0][0x3c8], PT ;  /* 0x0000f2001e007a0c */ /* 0x000fe40003f46270 */
[----:B------:R-:W-:-:S04]  /*f0e0*/  @!P0 LEA R6, P5, R27, R2, 0x2 ;  /* 0x000000021b068211 */ /* 0x000fc800078a10ff */
[----:B------:R-:W-:Y:S02]  /*f0f0*/  @!P0 LEA.HI.X R7, R27, R3, R51, 0x2, P5 ;  /* 0x000000031b078211 */ /* 0x000fe400028f1433 */
[----:B--2---:R-:W-:-:S04]  /*f100*/  @!P4 LEA R4, P1, R26, R2, 0x2 ;  /* 0x000000021a04c211 */ /* 0x004fc800078210ff */
[----:B------:R-:W-:Y:S02]  /*f110*/  @!P4 LEA.HI.X R5, R26, R3, R50, 0x2, P1 ;  /* 0x000000031a05c211 */ /* 0x000fe400008f1432 */
[----:B------:R-:W-:-:S03]  /*f120*/  ISETP.GE.AND P1, PT, R28, c[0x0][0x3c8], PT ;  /* 0x0000f2001c007a0c */ /* 0x000fc60003f26270 */
[----:B------:R2:W-:Y:S01]  /*f130*/  @!P4 ST.E.64 [R4.64], R74 ;  /* 0x0000004a0400c985 */ /* 0x0005e2000c101b06 */
[----:B------:R-:W-:-:S03]  /*f140*/  ISETP.GE.AND P4, PT, R29, c[0x0][0x3c8], PT ;  /* 0x0000f2001d007a0c */ /* 0x000fc60003f86270 */
[----:B------:R-:W-:Y:S01]  /*f150*/  @!P3 ST.E.64 [R8.64], R78 ;  /* 0x0000004e0800b985 */ /* 0x000fe2000c101b06 */
[----:B------:R-:W-:-:S03]  /*f160*/  ISETP.GE.AND P3, PT, R204, c[0x0][0x3c8], PT ;  /* 0x0000f200cc007a0c */ /* 0x000fc60003f66270 */
[----:B------:R3:W-:Y:S02]  /*f170*/  @!P0 ST.E.64 [R6.64], R82 ;  /* 0x0000005206008985 */ /* 0x0007e4000c101b06 */
[----:B--2---:R-:W-:-:S04]  /*f180*/  @!P1 LEA R4, P5, R28, R2, 0x2 ;  /* 0x000000021c049211 */ /* 0x004fc800078a10ff */
[----:B------:R-:W-:Y:S02]  /*f190*/  @!P1 LEA.HI.X R5, R28, R3, R52, 0x2, P5 ;  /* 0x000000031c059211 */ /* 0x000fe400028f1434 */
[----:B---3--:R-:W-:-:S03]  /*f1a0*/  @!P2 LEA R6, P0, R30, R2, 0x2 ;  /* 0x000000021e06a211 */ /* 0x008fc600078010ff */
[----:B------:R2:W-:Y:S01]  /*f1b0*/  @!P1 ST.E.64 [R4.64], R86 ;  /* 0x0000005604009985 */ /* 0x0005e2000c101b06 */
[----:B-----5:R-:W-:Y:S02]  /*f1c0*/  ISETP.GE.AND P1, PT, R202, c[0x0][0x3c8], PT ;  /* 0x0000f200ca007a0c */ /* 0x020fe40003f26270 */
[----:B------:R-:W-:Y:S02]  /*f1d0*/  @!P2 LEA.HI.X R7, R30, R3, R54, 0x2, P0 ;  /* 0x000000031e07a211 */ /* 0x000fe400000f1436 */
[----:B------:R-:W-:-:S03]  /*f1e0*/  ISETP.GE.AND P0, PT, R200, c[0x0][0x3c8], PT ;  /* 0x0000f200c8007a0c */ /* 0x000fc60003f06270 */
[----:B------:R3:W-:Y:S01]  /*f1f0*/  @!P2 ST.E.64 [R6.64], R90 ;  /* 0x0000005a0600a985 */ /* 0x0007e2000c101b06 */
[----:B------:R-:W-:-:S04]  /*f200*/  @!P3 LEA R8, P2, R204, R2, 0x2 ;  /* 0x00000002cc08b211 */ /* 0x000fc800078410ff */
[----:B------:R-:W-:Y:S02]  /*f210*/  @!P3 LEA.HI.X R9, R204, R3, R55, 0x2, P2 ;  /* 0x00000003cc09b211 */ /* 0x000fe400010f1437 */
[----:B--2---:R-:W-:-:S04]  /*f220*/  @!P4 LEA R4, P5, R29, R2, 0x2 ;  /* 0x000000021d04c211 */ /* 0x004fc800078a10ff */
[----:B------:R-:W-:Y:S02]  /*f230*/  @!P4 LEA.HI.X R5, R29, R3, R53, 0x2, P5 ;  /* 0x000000031d05c211 */ /* 0x000fe400028f1435 */
[----:B---3--:R-:W-:-:S03]  /*f240*/  @!P0 LEA R6, P2, R200, R2, 0x2 ;  /* 0x00000002c8068211 */ /* 0x008fc600078410ff */
[----:B------:R2:W-:Y:S01]  /*f250*/  @!P4 ST.E.64 [R4.64], R94 ;  /* 0x0000005e0400c985 */ /* 0x0005e2000c101b06 */
[----:B------:R-:W-:Y:S02]  /*f260*/  ISETP.GE.AND P4, PT, R198, c[0x0][0x3c8], PT ;  /* 0x0000f200c6007a0c */ /* 0x000fe40003f86270 */
[----:B------:R-:W-:Y:S01]  /*f270*/  @!P0 LEA.HI.X R7, R200, R3, R201, 0x2, P2 ;  /* 0x00000003c8078211 */ /* 0x000fe200010f14c9 */
[----:B------:R-:W-:Y:S01]  /*f280*/  @!P3 ST.E.64 [R8.64], R98 ;  /* 0x000000620800b985 */ /* 0x000fe2000c101b06 */
[----:B------:R-:W-:Y:S02]  /*f290*/  ISETP.GE.AND P3, PT, R196, c[0x0][0x3c8], PT ;  /* 0x0000f200c4007a0c */ /* 0x000fe40003f66270 */
[----:B------:R-:W-:Y:S02]  /*f2a0*/  ISETP.GE.AND P2, PT, R194, c[0x0][0x3c8], PT ;  /* 0x0000f200c2007a0c */ /* 0x000fe40003f46270 */
        /* <DEDUP_REMOVED lines=8> */
[----:B------:R-:W-:-:S03]  /*f330*/  @!P3 LEA R10, P5, R196, R2, 0x2 ;  /* 0x00000002c40ab211 */ /* 0x000fc600078a10ff */
[----:B------:R2:W-:Y:S01]  /*f340*/  @!P4 ST.E.64 [R4.64], R110 ;  /* 0x0000006e0400c985 */ /* 0x0005e2000c101b06 */
[-C--:B------:R-:W-:Y:S02]  /*f350*/  @!P2 LEA R8, P4, R194, R2.reuse, 0x2 ;  /* 0x00000002c208a211 */ /* 0x080fe400078810ff */
[-C--:B------:R-:W-:Y:S02]  /*f360*/  @!P3 LEA.HI.X R11, R196, R3.reuse, R197, 0x2, P5 ;  /* 0x00000003c40bb211 */ /* 0x080fe400028f14c5 */
[----:B---3--:R-:W-:Y:S02]  /*f370*/  @!P1 LEA R6, P5, R192, R2, 0x2 ;  /* 0x00000002c0069211 */ /* 0x008fe400078a10ff */
[-C--:B------:R-:W-:Y:S01]  /*f380*/  @!P2 LEA.HI.X R9, R194, R3.reuse, R195, 0x2, P4 ;  /* 0x00000003c209a211 */ /* 0x080fe200020f14c3 */
[----:B------:R3:W-:Y:S01]  /*f390*/  @!P3 ST.E.64 [R10.64], R114 ;  /* 0x000000720a00b985 */ /* 0x0007e2000c101b06 */
[----:B------:R-:W-:-:S03]  /*f3a0*/  @!P1 LEA.HI.X R7, R192, R3, R193, 0x2, P5 ;  /* 0x00000003c0079211 */ /* 0x000fc600028f14c1 */
[----:B------:R3:W-:Y:S04]  /*f3b0*/  @!P2 ST.E.64 [R8.64], R118 ;  /* 0x000000760800a985 */ /* 0x0007e8000c101b06 */
[----:B------:R3:W-:Y:S01]  /*f3c0*/  @!P1 ST.E.64 [R6.64], R122 ;  /* 0x0000007a06009985 */ /* 0x0007e2000c101b06 */
[----:B--2---:R-:W-:-:S04]  /*f3d0*/  @!P0 LEA R4, P4, R190, R2, 0x2 ;  /* 0x00000002be048211 */ /* 0x004fc800078810ff */
        /* <DEDUP_REMOVED lines=8> */
.L_x_3427:
        /* <DEDUP_REMOVED lines=44> */
.L_x_3431:
[----:B------:R-:W-:Y:S05]  /*f720*/  BSYNC B1 ;  /* 0x0000000000017941 */ /* 0x000fea0003800000 */
.L_x_3426:
        /* <DEDUP_REMOVED lines=10> */
.L_x_3438:
[----:B------:R-:W-:Y:S01]  /*f7d0*/  WARPSYNC 0xffffffff ;  /* 0xffffffff00007948 */ /* 0x000fe20003800000 */
[----:B------:R-:W-:Y:S06]  /*f7e0*/  BAR.SYNC.DEFER_BLOCKING 0x4, 0x100 ;  /* 0x0104000000007b1d */ /* 0x000fec0000010000 */
[----:B----4-:R4:W-:Y:S04]  /*f7f0*/  STL [R1+0xb4], R0 ;  /* 0x0000b40001007387 */ /* 0x0109e80000100800 */
[----:B------:R4:W-:Y:S04]  /*f800*/  @!P6 STS [0x18100], R156 ;  /* 0x0181009cff00e388 */ /* 0x0009e80000000800 */
[----:B------:R-:W-:Y:S06]  /*f810*/  BAR.ARV 0x5, 0x100 ;  /* 0x0144000000007b1d */ /* 0x000fec0000002000 */
.L_x_3432:
[----:B--2-4-:R-:W2:Y:S02]  /*f820*/  LDL R0, [R1+0xb4] ;  /* 0x0000b40001007983 */ /* 0x014ea40000100800 */
[----:B--2---:R-:W-:-:S13]  /*f830*/  ISETP.GE.AND P0, PT, R0, c[0x0][0x538], PT ;  /* 0x00014e0000007a0c */ /* 0x004fda0003f06270 */
[----:B-1-3-5:R-:W-:Y:S01]  /*f840*/  @P0 CALL.REL.NOINC `(.L_x_3434) ;  /* 0x0000001000000944 */ /* 0x02afe20003c00000 */
[----:B------:R-:W-:Y:S05]  /*f850*/  BRA `(.L_x_3435) ;  /* 0xffff136000007947 */ /* 0x000fea000383ffff */
.L_x_3434:
[----:B------:R-:W-:Y:S05]  /*f860*/  EXIT ;  /* 0x000000000000794d */ /* 0x000fea0003800000 */
.L_x_3422:
[----:B------:R1:W5:Y:S01]  /*f870*/  LDL R2, [R1+0x84] ;  /* 0x0000840001027983 */ /* 0x0003620000100800 */
[----:B------:R-:W-:Y:S02]  /*f880*/  MOV R5, 0x2 ;  /* 0x0000000200057802 */ /* 0x000fe40000000f00 */
[----:B------:R-:W-:Y:S02]  /*f890*/  MOV R3, 0xf8b0 ;  /* 0x0000f8b000037802 */ /* 0x000fe40000000f00 */
[----:B-1---5:R-:W-:Y:S05]  /*f8a0*/  CALL.REL.NOINC `($__internal_68_$__cuda_sm70_shflsync_bfly_p) ;  /* 0x0000017000007944 */ /* 0x022fea0003c00000 */
[----:B------:R-:W-:Y:S01]  /*f8b0*/  MOV R0, R5 ;  /* 0x0000000500007202 */ /* 0x000fe20000000f00 */
[----:B------:R-:W-:Y:S05]  /*f8c0*/  BRA `(.L_x_3436) ;  /* 0xffffd58000007947 */ /* 0x000fea000383ffff */
.L_x_3423:
[----:B------:R-:W-:Y:S01]  /*f8d0*/  IMAD.MOV.U32 R2, RZ, RZ, R0 ;  /* 0x000000ffff027224 */ /* 0x000fe200078e0000 */
[----:B------:R-:W-:Y:S02]  /*f8e0*/  MOV R5, 0x1 ;  /* 0x0000000100057802 */ /* 0x000fe40000000f00 */
[----:B------:R-:W-:Y:S02]  /*f8f0*/  MOV R3, 0xf910 ;  /* 0x0000f91000037802 */ /* 0x000fe40000000f00 */
[----:B-----5:R-:W-:Y:S05]  /*f900*/  CALL.REL.NOINC `($__internal_68_$__cuda_sm70_shflsync_bfly_p) ;  /* 0x0000011000007944 */ /* 0x020fea0003c00000 */
[----:B------:R1:W5:Y:S01]  /*f910*/  LDL R2, [R1+0x88] ;  /* 0x0000880001027983 */ /* 0x0003620000100800 */
[----:B------:R-:W-:Y:S01]  /*f920*/  FADD.FTZ R0, R0, R5 ;  /* 0x0000000500007221 */ /* 0x000fe20000010000 */
[----:B------:R-:W-:Y:S02]  /*f930*/  MOV R5, 0x2 ;  /* 0x0000000200057802 */ /* 0x000fe40000000f00 */
[----:B------:R-:W-:-:S02]  /*f940*/  MOV R3, 0xf960 ;  /* 0x0000f96000037802 */ /* 0x000fc40000000f00 */
[----:B-1---5:R-:W-:Y:S05]  /*f950*/  CALL.REL.NOINC `($__internal_68_$__cuda_sm70_shflsync_bfly_p) ;  /* 0x000000c000007944 */ /* 0x022fea0003c00000 */
[----:B------:R-:W2:Y:S01]  /*f960*/  LDL.LU R2, [R1+0x88] ;  /* 0x0000880001027983 */ /* 0x000ea20000300800 */
[----:B------:R-:W-:Y:S01]  /*f970*/  MOV R3, 0xf9c0 ;  /* 0x0000f9c000037802 */ /* 0x000fe20000000f00 */
[----:B--2---:R-:W-:Y:S01]  /*f980*/  FADD.FTZ R4, R2, R5 ;  /* 0x0000000502047221 */ /* 0x004fe20000010000 */
[----:B------:R-:W-:-:S04]  /*f990*/  MOV R5, 0x1 ;  /* 0x0000000100057802 */ /* 0x000fc80000000f00 */
[----:B------:R-:W-:Y:S02]  /*f9a0*/  MOV R2, R4 ;  /* 0x0000000400027202 */ /* 0x000fe40000000f00 */
[----:B------:R-:W-:Y:S05]  /*f9b0*/  CALL.REL.NOINC `($__internal_68_$__cuda_sm70_shflsync_bfly_p) ;  /* 0x0000006000007944 */ /* 0x000fea0003c00000 */
[----:B------:R-:W-:Y:S01]  /*f9c0*/  MOV R3, R5 ;  /* 0x0000000500037202 */ /* 0x000fe20000000f00 */
[----:B------:R-:W-:Y:S05]  /*f9d0*/  BRA `(.L_x_3437) ;  /* 0xffffd50000007947 */ /* 0x000fea000383ffff */
.L_x_3433:
[----:B--2---:R-:W-:Y:S02]  /*f9e0*/  MOV R0, R156 ;  /* 0x0000009c00007202 */ /* 0x004fe40000000f00 */
[----:B---3--:R-:W-:Y:S02]  /*f9f0*/  MOV R2, 0xfa10 ;  /* 0x0000fa1000027802 */ /* 0x008fe40000000f00 */
[----:B-1---5:R-:W-:Y:S05]  /*fa00*/  CALL.REL.NOINC `($__internal_69_$__cuda_sm70_shflsync_idx_p) ;  /* 0x0000006000007944 */ /* 0x022fea0003c00000 */
[----:B-12---:R-:W-:Y:S05]  /*fa10*/  BRA `(.L_x_3438) ;  /* 0xfffffdb000007947 */ /* 0x006fea000383ffff */
        .weak           $__internal_68_$__cuda_sm70_shflsync_bfly_p
        .type           $__internal_68_$__cuda_sm70_shflsync_bfly_p,@function
        .size           $__internal_68_$__cuda_sm70_shflsync_bfly_p,($__internal_69_$__cuda_sm70_shflsync_idx_p - $__internal_68_$__cuda_sm70_shflsync_bfly_p)
$__internal_68_$__cuda_sm70_shflsync_bfly_p:
[----:B------:R-:W-:Y:S04]  /*fa20*/  WARPSYNC R6 ;  /* 0x0000000600007348 */ /* 0x000fe80003800000 */
[----:B------:R1:W2:Y:S02]  /*fa30*/  SHFL.BFLY PT, R5, R2, R5, R7 ;  /* 0x0c00000502057389 */ /* 0x0002a400000e0007 */
[----:B-1----:R-:W-:Y:S02]  /*fa40*/  MOV R2, R3 ;  /* 0x0000000300027202 */ /* 0x002fe40000000f00 */
[----:B------:R-:W-:-:S04]  /*fa50*/  MOV R3, 0x0 ;  /* 0x0000000000037802 */ /* 0x000fc80000000f00 */
[----:B--2---:R-:W-:Y:S05]  /*fa60*/  RET.REL.NODEC R2 `(_ZN7cutlass13device_kernelIN5flash19enable_sm80_to_sm89INS1_16FlashAttnFwdSm80INS1_25CollectiveMainloopFwdSm80ILi8ELi1ELb1EN4cute5tupleIJNS5_1CILi128EEENS7_ILi64EEENS7_ILi256EEEEEELi256ENS_10bfloat16_tEfNS_4arch4Sm80ELb1ELb0ELb0ELb0ELb0ELb0ELb1ELb1EEENS1_21CollectiveEpilogueFwdINS6_IJS8_SA_S9_EEENS6_IJNS7_ILi1EEESI_SI_EEESC_SE_Li256ELb0ELb1ELb1ELb0EEENS1_30DynamicPersistentTileSchedulerILi256ELi256ELb1ELb1ELb0EEEEEEEEEvNT_6ParamsE) ;  /* 0xffff059002007950 */ /* 0x004fea0003c3ffff */
        .weak           $__internal_69_$__cuda_sm70_shflsync_idx_p
        .type           $__internal_69_$__cuda_sm70_shflsync_idx_p,@function
        .size           $__internal_69_$__cuda_sm70_shflsync_idx_p,(.L_x_5261 - $__internal_69_$__cuda_sm70_shflsync_idx_p)
$__internal_69_$__cuda_sm70_shflsync_idx_p:
[----:B------:R-:W-:Y:S01]  /*fa70*/  MOV R3, 0x0 ;  /* 0x0000000000037802 */ /* 0x000fe20000000f00 */
[----:B------:R-:W-:Y:S04]  /*fa80*/  WARPSYNC R157 ;  /* 0x0000009d00007348 */ /* 0x000fe80003800000 */
[----:B------:R1:W2:Y:S01]  /*fa90*/  SHFL.IDX PT, R0, R0, R187, R186 ;  /* 0x000000bb00007389 */ /* 0x0002a200000e00ba */
[----:B------:R-:W-:Y:S05]  /*faa0*/  RET.REL.NODEC R2 `(_ZN7cutlass13device_kernelIN5flash19enable_sm80_to_sm89INS1_16FlashAttnFwdSm80INS1_25CollectiveMainloopFwdSm80ILi8ELi1ELb1EN4cute5tupleIJNS5_1CILi128EEENS7_ILi64EEENS7_ILi256EEEEEELi256ENS_10bfloat16_tEfNS_4arch4Sm80ELb1ELb0ELb0ELb0ELb0ELb0ELb1ELb1EEENS1_21CollectiveEpilogueFwdINS6_IJS8_SA_S9_EEENS6_IJNS7_ILi1EEESI_SI_EEESC_SE_Li256ELb0ELb1ELb1ELb0EEENS1_30DynamicPersistentTileSchedulerILi256ELi256ELb1ELb1ELb0EEEEEEEEEvNT_6ParamsE) ;  /* 0xffff055002007950 */ /* 0x000fea0003c3ffff */
.L_x_3439:
        /* <DEDUP_REMOVED lines=13> */
.L_x_5261:


//--------------------- .text._ZN7cutlass13device_kernelIN5flash19enable_sm80_to_sm89INS1_16FlashAttnFwdSm80INS1_25CollectiveMainloopFwdSm80ILi8ELi1ELb1EN4cute5tupleIJNS5_1CILi128EEENS7_ILi48EEENS7_ILi256EEEEEELi256ENS_10bfloat16_tEfNS_4arch4Sm80ELb1ELb0ELb0ELb1ELb0ELb0ELb1ELb1EEENS1_21CollectiveEpilogueFwdINS6_IJS8_SA_S9_EEENS6_IJNS7_ILi1EEESI_SI_EEESC_SE_Li256ELb1ELb1ELb1ELb0EEENS1_36VarlenDynamicPersistentTileSchedulerILi128ELi48ELi256ELi256ELb1ELb1ELb0ELb1ELb1ELb1EEEEEEEEEvNT_6ParamsE --------------------------
	.section	.text._ZN7cutlass13device_kernelIN5flash19enable_sm80_to_sm89INS1_16FlashAttnFwdSm80INS1_25CollectiveMainloopFwdSm80ILi8ELi1ELb1EN4cute5tupleIJNS5_1CILi128EEENS7_ILi48EEENS7_ILi256EEEEEELi256ENS_10bfloat16_tEfNS_4arch4Sm80ELb1ELb0ELb0ELb1ELb0ELb0ELb1ELb1EEENS1_21CollectiveEpilogueFwdINS6_IJS8_SA_S9_EEENS6_IJNS7_ILi1EEESI_SI_EEESC_SE_Li256ELb1ELb1ELb1ELb0EEENS1_36VarlenDynamicPersistentTileSchedulerILi128ELi48ELi256ELi256ELb1ELb1ELb0ELb1ELb1ELb1EEEEEEEEEvNT_6ParamsE,"ax",@progbits
	.sectioninfo	@"SHI_REGISTERS=255"
	.align	128
.text._ZN7cutlass13device_kernelIN5flash19enable_sm80_to_sm89INS1_16FlashAttnFwdSm80INS1_25CollectiveMainloopFwdSm80ILi8ELi1ELb1EN4cute5tupleIJNS5_1CILi128EEENS7_ILi48EEENS7_ILi256EEEEEELi256ENS_10bfloat16_tEfNS_4arch4Sm80ELb1ELb0ELb0ELb1ELb0ELb0ELb1ELb1EEENS1_21CollectiveEpilogueFwdINS6_IJS8_SA_S9_EEENS6_IJNS7_ILi1EEESI_SI_EEESC_SE_Li256ELb1ELb1ELb1ELb0EEENS1_36VarlenDynamicPersistentTileSchedulerILi128ELi48ELi256ELi256ELb1ELb1ELb0ELb1ELb1ELb1EEEEEEEEEvNT_6ParamsE:
        .type           _ZN7cutlass13device_kernelIN5flash19enable_sm80_to_sm89INS1_16FlashAttnFwdSm80INS1_25CollectiveMainloopFwdSm80ILi8ELi1ELb1EN4cute5tupleIJNS5_1CILi128EEENS7_ILi48EEENS7_ILi256EEEEEELi256ENS_10bfloat16_tEfNS_4arch4Sm80ELb1ELb0ELb0ELb1ELb0ELb0ELb1ELb1EEENS1_21CollectiveEpilogueFwdINS6_IJS8_SA_S9_EEENS6_IJNS7_ILi1EEESI_SI_EEESC_SE_Li256ELb1ELb1ELb1ELb0EEENS1_36VarlenDynamicPersistentTileSchedulerILi128ELi48ELi256ELi256ELb1ELb1ELb0ELb1ELb1ELb1EEEEEEEEEvNT_6ParamsE,@function
        .size           _ZN7cutlass13device_kernelIN5flash19enable_sm80_to_sm89INS1_16FlashAttnFwdSm80INS1_25CollectiveMainloopFwdSm80ILi8ELi1ELb1EN4cute5tupleIJNS5_1CILi128EEENS7_ILi48EEENS7_ILi256EEEEEELi256ENS_10bfloat16_tEfNS_4arch4Sm80ELb1ELb0ELb0ELb1ELb0ELb0ELb1ELb1EEENS1_21CollectiveEpilogueFwdINS6_IJS8_SA_S9_EEENS6_IJNS7_ILi1EEESI_SI_EEESC_SE_Li256ELb1ELb1ELb1ELb0EEENS1_36VarlenDynamicPersistentTileSchedulerILi128ELi48ELi256ELi256ELb1ELb1ELb0ELb1ELb1ELb1EEEEEEEEEvNT_6ParamsE,(.L_x_5264 - _ZN7cutlass13device_kernelIN5flash19enable_sm80_to_sm89INS1_16FlashAttnFwdSm80INS1_25CollectiveMainloopFwdSm80ILi8ELi1ELb1EN4cute5tupleIJNS5_1CILi128EEENS7_ILi48EEENS7_ILi256EEEEEELi256ENS_10bfloat16_tEfNS_4arch4Sm80ELb1ELb0ELb0ELb1ELb0ELb0ELb1ELb1EEENS1_21CollectiveEpilogueFwdINS6_IJS8_SA_S9_EEENS6_IJNS7_ILi1EEESI_SI_EEESC_SE_Li256ELb1ELb1ELb1ELb0EEENS1_36VarlenDynamicPersistentTileSchedulerILi128ELi48ELi256ELi256ELb1ELb1ELb0ELb1ELb1ELb1EEEEEEEEEvNT_6ParamsE)
        .other          _ZN7cutlass13device_kernelIN5flash19enable_sm80_to_sm89INS1_16FlashAttnFwdSm80INS1_25CollectiveMainloopFwdSm80ILi8ELi1ELb1EN4cute5tupleIJNS5_1CILi128EEENS7_ILi48EEENS7_ILi256EEEEEELi256ENS_10bfloat16_tEfNS_4arch4Sm80ELb1ELb0ELb0ELb1ELb0ELb0ELb1ELb1EEENS1_21CollectiveEpilogueFwdINS6_IJS8_SA_S9_EEENS6_IJNS7_ILi1EEESI_SI_EEESC_SE_Li256ELb1ELb1ELb1ELb0EEENS1_36VarlenDynamicPersistentTileSchedulerILi128ELi48ELi256ELi256ELb1ELb1ELb0ELb1ELb1ELb1EEEEEEEEEvNT_6ParamsE,@"STO_CUDA_ENTRY STV_DEFAULT"
_ZN7cutlass13device_kernelIN5flash19enable_sm80_to_sm89INS1_16FlashAttnFwdSm80INS1_25CollectiveMainloopFwdSm80ILi8ELi1ELb1EN4cute5tupleIJNS5_1CILi128EEENS7_ILi48EEENS7_ILi256EEEEEELi256ENS_10bfloat16_tEfNS_4arch4Sm80ELb1ELb0ELb0ELb1ELb0ELb0ELb1ELb1EEENS1_21CollectiveEpilogueFwdINS6_IJS8_SA_S9_EEENS6_IJNS7_ILi1EEESI_SI_EEESC_SE_Li256ELb1ELb1ELb1ELb0EEENS1_36VarlenDynamicPersistentTileSchedulerILi128ELi48ELi256ELi256ELb1ELb1ELb0ELb1ELb1ELb1EEEEEEEEEvNT_6ParamsE:
        /* <DEDUP_REMOVED lines=54> */
.L_x_3445:
        /* <DEDUP_REMOVED lines=16> */
.L_x_3536:
        /* <DEDUP_REMOVED lines=16> */
.L_x_3537:
[----:B--2---:R-:W-:-:S05]  /*0560*/  IMAD R0, R0, c[0x0][0x538], RZ ;  /* 0x00014e0000007a24 */ /* 0x004fca00078e02ff */
[----:B------:R-:W-:-:S04]  /*0570*/  IADD3 R6, R0, R6, RZ ;  /* 0x0000000600067210 */ /* 0x000fc80007ffe0ff */
[----:B------:R-:W-:-:S13]  /*0580*/  ISETP.GT.AND P0, PT, R6, UR4, PT ;  /* 0x0000000406007c0c */ /* 0x000fda000bf04270 */
[----:B-1----:R-:W-:Y:S05]  /*0590*/  @!P0 BRA `(.L_x_3445) ;  /* 0xfffffdc000008947 */ /* 0x002fea000383ffff */
.L_x_3441:
[----:B------:R-:W-:-:S05]  /*05a0*/  IADD3 R11, -R0, R6, RZ ;  /* 0x00000006000b7210 */ /* 0x000fca0007ffe1ff */
[----:B------:R-:W-:-:S05]  /*05b0*/  IMAD R0, R4, c[0x0][0x538], R11 ;  /* 0x00014e0004007a24 */ /* 0x000fca00078e020b */
[----:B------:R-:W-:Y:S01]  /*05c0*/  ISETP.GT.AND P0, PT, R0, UR4, PT ;  /* 0x0000000400007c0c */ /* 0x000fe2000bf04270 */
[----:B------:R-:W-:-:S12]  /*05d0*/  BRA.DIV ~URZ, `(.L_x_3446) ;  /* 0x000114427f007947 */ /* 0x000fd8000b800000 */
[----:B------:R-:W-:-:S04]  /*05e0*/  VOTE.ANY R10, PT, !P0 ;  /* 0x00000000000a7806 */ /* 0x000fc800040e0100 */
.L_x_3538:
[----:B------:R-:W1:Y:S02]  /*05f0*/  POPC R6, R10 ;  /* 0x0000000a00067309 */ /* 0x000e640000000000 */
[----:B-1----:R-:W-:-:S05]  /*0600*/  IADD3 R0, R6, R7, RZ ;  /* 0x0000000706007210 */ /* 0x002fca0007ffe0ff */
[----:B------:R1:W-:Y:S01]  /*0610*/  STL [R1+0x8c], R0 ;  /* 0x00008c0001007387 */ /* 0x0003e20000100800 */
[----:B------:R-:W-:Y:S05]  /*0620*/  BRA.DIV ~URZ, `(.L_x_3447) ;  /* 0x000114427f007947 */ /* 0x000fea000b800000 */
[----:B------:R2:W3:Y:S01]  /*0630*/  SHFL.IDX PT, R12, R9, R6, 0x1f ;  /* 0x00001f06090c7589 */ /* 0x0004e200000e0000 */
[----:B------:R-:W-:-:S03]  /*0640*/  MOV R7, RZ ;  /* 0x000000ff00077202 */ /* 0x000fc60000000f00 */
[----:B------:R2:W4:Y:S04]  /*0650*/  SHFL.IDX PT, R9, R8, R6, 0x1f ;  /* 0x00001f0608097589 */ /* 0x00052800000e0000 */
.L_x_3539:
[----:B------:R-:W-:Y:S01]  /*0660*/  ISETP.NE.AND P0, PT, R10, RZ, PT ;  /* 0x000000ff0a00720c */ /* 0x000fe20003f05270 */
[----:B------:R-:W-:-:S12]  /*0670*/  BSSY B0, `(.L_x_3448) ;  /* 0x0000005000007945 */ /* 0x000fd80003800000 */
[----:B------:R-:W-:Y:S05]  /*0680*/  @!P0 BRA `(.L_x_3449) ;  /* 0x0000003000008947 */ /* 0x000fea0003800000 */
[----:B------:R-:W-:Y:S01]  /*0690*/  IADD3 R3, R6, -0x1, RZ ;  /* 0xffffffff06037810 */ /* 0x000fe20007ffe0ff */
[----:B------:R-:W-:Y:S05]  /*06a0*/  BRA.DIV ~URZ, `(.L_x_3450) ;  /* 0x000114a27f007947 */ /* 0x000fea000b800000 */
[----:B------:R1:W2:Y:S02]  /*06b0*/  SHFL.IDX PT, R7, R4, R3, 0x1f ;  /* 0x00001f0304077589 */ /* 0x0002a400000e0000 */
.L_x_3449:
[----:B------:R-:W-:Y:S05]  /*06c0*/  BSYNC B0 ;  /* 0x0000000000007941 */ /* 0x000fea0003800000 */
.L_x_3448:
        /* <DEDUP_REMOVED lines=69> */
.L_x_3452:
        /* <DEDUP_REMOVED lines=46> */
[----:B------:R-:W-:Y:S02]  /*0e00*/  IMAD.MOV.U32 R7, RZ, RZ, R0 ;  /* 0x000000ffff077224 */ /* 0x000fe400078e0000 */
[----:B------:R-:W-:Y:S01]  /*0e10*/  IMAD.MOV.U32 R2, RZ, RZ, RZ ;  /* 0x000000ffff027224 */ /* 0x000fe200078e00ff */
[----:B------:R-:W-:Y:S01]  /*0e20*/  IABS R0, R8 ;  /* 0x0000000800007213 */ /* 0x000fe20000000000 */
[----:B------:R-:W-:-:S04]  /*0e30*/  IMAD R7, R7, R5, RZ ;  /* 0x0000000507077224 */ /* 0x000fc800078e02ff */
        /* <DEDUP_REMOVED lines=20> */
.L_x_3453:
[----:B------:R-:W-:Y:S05]  /*0f80*/  BSYNC B0 ;  /* 0x0000000000007941 */ /* 0x000fea0003800000 */
.L_x_3451:
[----:B------:R-:W-:-:S04]  /*0f90*/  LOP3.LUT R0, RZ, R0, RZ, 0x33, !PT ;  /* 0x00000000ff007212 */ /* 0x000fc800078e33ff */
[----:B------:R-:W-:-:S05]  /*0fa0*/  IADD3 R0, R0, R12, RZ ;  /* 0x0000000c00007210 */ /* 0x000fca0007ffe0ff */
[----:B------:R2:W-:Y:S01]  /*0fb0*/  STL [R1+0x84], R0 ;  /* 0x0000840001007387 */ /* 0x0005e20000100800 */
[----:B------:R-:W-:Y:S05]  /*0fc0*/  BRA `(.L_x_3454) ;  /* 0x0000006000007947 */ /* 0x000fea0003800000 */
.L_x_3442:
[----:B------:R-:W-:Y:S01]  /*0fd0*/  MOV R0, UR4 ;  /* 0x0000000400007c02 */ /* 0x000fe20008000f00 */
[----:B------:R-:W-:Y:S04]  /*0fe0*/  STL [R1+0x84], RZ ;  /* 0x000084ff01007387 */ /* 0x000fe80000100800 */
[----:B------:R-:W-:Y:S04]  /*0ff0*/  STL [R1+0x88], RZ ;  /* 0x000088ff01007387 */ /* 0x000fe80000100800 */
[----:B------:R1:W-:Y:S02]  /*1000*/  STL [R1+0x80], R0 ;  /* 0x0000800001007387 */ /* 0x0003e40000100800 */
[----:B-1----:R-:W-:-:S05]  /*1010*/  MOV R0, c[0x0][0x53c] ;  /* 0x00014f0000007a02 */ /* 0x002fca0000000f00 */
[----:B------:R1:W-:Y:S02]  /*1020*/  STL [R1+0x8c], R0 ;  /* 0x00008c0001007387 */ /* 0x0003e40000100800 */
.L_x_3454:
        /* <DEDUP_REMOVED lines=8> */
.L_x_3440:
        /* <DEDUP_REMOVED lines=135> */
.L_x_3535:
        /* <DEDUP_REMOVED lines=42> */
.L_x_3455:
[----:B------:R-:W-:-:S04]  /*1bc0*/  ISETP.NE.U32.AND P0, PT, RZ, c[0x0][0x368], PT ;  /* 0x0000da00ff007a0c */ /* 0x000fc80003f05070 */
[----:B------:R-:W-:-:S13]  /*1bd0*/  ISETP.NE.AND.EX P0, PT, RZ, c[0x0][0x36c], PT, P0 ;  /* 0x0000db00ff007a0c */ /* 0x000fda0003f05300 */
[----:B------:R-:W-:Y:S05]  /*1be0*/  @!P0 BRA `(.L_x_3456) ;  /* 0x0000004000008947 */ /* 0x000fea0003800000 */
[----:B-1----:R-:W-:-:S04]  /*1bf0*/  LEA R2, P0, R32, c[0x0][0x368], 0x2 ;  /* 0x0000da0020027a11 */ /* 0x002fc800078010ff */
[----:B------:R-:W-:-:S05]  /*1c00*/  LEA.HI.X R3, R32, c[0x0][0x36c], R11, 0x2, P0 ;  /* 0x0000db0020037a11 */ /* 0x000fca00000f140b */
[----:B------:R1:W5:Y:S01]  /*1c10*/  LDG.E R0, [R2.64] ;  /* 0x0000000602007981 */ /* 0x000362000c1e1900 */
[----:B------:R-:W-:Y:S05]  /*1c20*/  BRA `(.L_x_3457) ;  /* 0x0000005000007947 */ /* 0x000fea0003800000 */
.L_x_3456:
[----:B-1----:R-:W-:Y:S01]  /*1c30*/  MOV R0, c[0x0][0x1d0] ;  /* 0x0000740000007a02 */ /* 0x002fe20000000f00 */
[----:B------:R-:W-:Y:S05]  /*1c40*/  @!P5 BRA `(.L_x_3457) ;  /* 0x000000300000d947 */ /* 0x000fea0003800000 */
[----:B------:R-:W2:Y:S04]  /*1c50*/  LDG.E R4, [R2.64] ;  /* 0x0000000602047981 */ /* 0x000ea8000c1e1900 */
[----:B------:R-:W2:Y:S02]  /*1c60*/  LDG.E R0, [R2.64+0x4] ;  /* 0x0000040602007981 */ /* 0x000ea4000c1e1900 */
[----:B--2---:R-:W-:Y:S02]  /*1c70*/  IADD3 R0, -R4, R0, RZ ;  /* 0x0000000004007210 */ /* 0x004fe40007ffe1ff */
.L_x_3457:
        /* <DEDUP_REMOVED lines=70> */
.L_x_3459:
[----:B------:R-:W-:Y:S05]  /*20e0*/  BSYNC B0 ;  /* 0x0000000000007941 */ /* 0x000fea0003800000 */
.L_x_3458:
        /* <DEDUP_REMOVED lines=123> */
[C---:B------:R-:W-:Y:S01]  /*28a0*/  LEA R13, P0, R2.reuse, c[0x0][0x160], 0x1 ;  /* 0x00005800020d7a11 */ /* 0x040fe200078008ff */
[----:B------:R-:W-:Y:S03]  /*28b0*/  WARPSYNC 0xffffffff ;  /* 0xffffffff00007948 */ /* 0x000fe60003800000 */
[----:B------:R-:W-:Y:S02]  /*28c0*/  LEA.HI.X R12, R2, c[0x0][0x164], R0, 0x1, P0 ;  /* 0x00005900020c7a11 */ /* 0x000fe400000f0c00 */
[----:B------:R-:W1:Y:S01]  /*28d0*/  SHFL.IDX PT, R2, R13, RZ, 0x181f ;  /* 0x00181fff0d027589 */ /* 0x000e6200000e0000 */
[----:B------:R-:W-:-:S03]  /*28e0*/  IMAD R15, R14, c[0x0][0x2c4], RZ ;  /* 0x0000b1000e0f7a24 */ /* 0x000fc600078e02ff */
[----:B------:R-:W1:Y:S01]  /*28f0*/  SHFL.IDX PT, R3, R12, RZ, 0x181f ;  /* 0x00181fff0c037589 */ /* 0x000e6200000e0000 */
[----:B------:R-:W-:-:S05]  /*2900*/  IMAD.IADD R14, R73, 0x1, R135 ;  /* 0x00000001490e7824 */ /* 0x000fca00078e0287 */
        /* <DEDUP_REMOVED lines=15> */
[----:B----4-:R-:W-:Y:S01]  /*2a00*/  ISETP.GE.AND P5, PT, R21, c[0x0][0x198], PT ;  /* 0x0000660015007a0c */ /* 0x010fe20003fa6270 */
[----:B------:R-:W-:Y:S01]  /*2a10*/  BAR.SYNC.DEFER_BLOCKING 0x0 ;  /* 0x0000000000007b1d */ /* 0x000fe20000010000 */
[----:B-----5:R-:W-:Y:S02]  /*2a20*/  ISETP.GE.AND P4, PT, R20, c[0x0][0x198], PT ;  /* 0x0000660014007a0c */ /* 0x020fe40003f86270 */
[-C--:B------:R-:W-:Y:S02]  /*2a30*/  @!P0 LEA.HI.X R7, R28, R3.reuse, R29, 0x1, P2 ;  /* 0x000000031c078211 */ /* 0x080fe400010f0c1d */
[----:B------:R-:W-:-:S02]  /*2a40*/  @!P0 LEA.HI.X R11, R0, R3, R17, 0x1, P1 ;  /* 0x00000003000b8211 */ /* 0x000fc400008f0c11 */
[CC--:B------:R-:W-:Y:S02]  /*2a50*/  @!P0 LEA R8, P2, R21.reuse, R2.reuse, 0x1 ;  /* 0x0000000215088211 */ /* 0x0c0fe400078408ff */
[C---:B------:R-:W-:Y:S02]  /*2a60*/  @!P0 LEA R4, P1, R20.reuse, R2, 0x1 ;  /* 0x0000000214048211 */ /* 0x040fe400078208ff */
[----:B------:R-:W1:Y:S01]  /*2a70*/  SHFL.IDX PT, R2, R13, 0x1, 0x181f ;  /* 0x00381f000d027f89 */ /* 0x000e6200000e0000 */
[-C--:B------:R-:W-:Y:S02]  /*2a80*/  @!P0 LEA.HI.X R9, R21, R3.reuse, R30, 0x1, P2 ;  /* 0x0000000315098211 */ /* 0x080fe400010f0c1e */
[----:B------:R-:W-:Y:S02]  /*2a90*/  @!P0 LEA.HI.X R5, R20, R3, R27, 0x1, P1 ;  /* 0x0000000314058211 */ /* 0x000fe400008f0c1b */
[----:B------:R-:W2:Y:S04]  /*2aa0*/  SHFL.IDX PT, R3, R12, 0x1, 0x181f ;  /* 0x00381f000c037f89 */ /* 0x000ea800000e0000 */
[----:B------:R-:W-:Y:S01]  /*2ab0*/  @!PT LDS RZ, [RZ] ;  /* 0x00000000fffff984 */ /* 0x000fe20000000800 */
[----:B------:R3:W-:Y:S04]  /*2ac0*/  @!P0 LDGSTS.E.BYPASS.LTC128B.128 [R67+0x4080], [R6.64], !P3 ;  /* 0x0408000006438fae */ /* 0x0007e8000d901d46 */
[----:B------:R4:W-:Y:S04]  /*2ad0*/  @!P0 LDGSTS.E.BYPASS.LTC128B.128 [R67+0x8080], [R10.64], !P6 ;  /* 0x080800000a438fae */ /* 0x0009e8000f101d46 */
[----:B------:R5:W-:Y:S04]  /*2ae0*/  @!P0 LDGSTS.E.BYPASS.LTC128B.128 [R67+0xc080], [R8.64], !P5 ;  /* 0x0c08000008438fae */ /* 0x000be8000e901d46 */
[----:B------:R1:W-:Y:S01]  /*2af0*/  @!P0 LDGSTS.E.BYPASS.LTC128B.128 [R67+0x10080], [R4.64], !P4 ;  /* 0x1008000004438fae */ /* 0x0003e2000e101d46 */
[----:B---3--:R-:W-:-:S04]  /*2b00*/  IADD3 R6, R14, 0x20, RZ ;  /* 0x000000200e067810 */ /* 0x008fc80007ffe0ff */
[----:B------:R-:W-:-:S13]  /*2b10*/  ISETP.GE.AND P0, PT, R6, R15, PT ;  /* 0x0000000f0600720c */ /* 0x000fda0003f06270 */
[----:B-1----:R-:W-:-:S04]  /*2b20*/  @!P0 LEA R6, P1, R28, R2, 0x1 ;  /* 0x000000021c068211 */ /* 0x002fc800078208ff */
[----:B--2---:R-:W-:Y:S02]  /*2b30*/  @!P0 LEA.HI.X R7, R28, R3, R29, 0x1, P1 ;  /* 0x000000031c078211 */ /* 0x004fe400008f0c1d */
[----:B----4-:R-:W-:-:S03]  /*2b40*/  @!P0 LEA R10, P1, R0, R2, 0x1 ;  /* 0x00000002000a8211 */ /* 0x010fc600078208ff */
        /* <DEDUP_REMOVED lines=38> */
[----:B------:R-:W-:Y:S02]  /*2db0*/  IMAD R8, R2, c[0x0][0x1e4], R8 ;  /* 0x0000790002087a24 */ /* 0x000fe400078e0208 */
        /* <DEDUP_REMOVED lines=127> */
[----:B------:R-:W-:Y:S02]  /*35b0*/  IMAD.MOV.U32 R155, RZ, RZ, R23 ;  /* 0x000000ffff9b7224 */ /* 0x000fe400078e0017 */
        /* <DEDUP_REMOVED lines=18> */
[----:B------:R-:W3:Y:S04]  /*36e0*/  LDSM.16.M88.4 R24, [R236+0x1000] ;  /* 0x00100000ec18783b */ /* 0x000ee80000000200 */
[----:B------:R-:W4:Y:S04]  /*36f0*/  LDSM.16.M88.4 R32, [R243] ;  /* 0x00000000f320783b */ /* 0x000f280000000200 */
[----:B------:R-:W5:Y:S04]  /*3700*/  LDSM.16.M88.4 R44, [R243+0x800] ;  /* 0x00080000f32c783b */ /* 0x000f680000000200 */
[----:B------:R-:W1:Y:S04]  /*3710*/  LDSM.16.M88.4 R52, [R243+0x1000] ;  /* 0x00100000f334783b */ /* 0x000e680000000200 */
        /* <DEDUP_REMOVED lines=20> */
[C---:B--2---:R-:W-:Y:S02]  /*3860*/  HMMA.16816.F32.BF16 R20, R160.reuse, R16, RZ ;  /* 0x00000010a014723c */ /* 0x044fe400000418ff */
[----:B------:R1:W-:Y:S04]  /*3870*/  @!P4 LDGSTS.E.BYPASS.LTC128B.128 [R67+0x6880], [R4.64+0x80], !P2 ;  /* 0x068800800443cfae */ /* 0x0003e8000d101d46 */
[----:B------:R1:W-:Y:S02]  /*3880*/  @!P4 LDGSTS.E.BYPASS.LTC128B.128 [R67+0x8080], [R4.64+0x100], !P1 ;  /* 0x080801000443cfae */ /* 0x0003e4000c901d46 */
[C---:B------:R-:W-:Y:S02]  /*3890*/  HMMA.16816.F32.BF16 R28, R160.reuse, R18, RZ ;  /* 0x00000012a01c723c */ /* 0x040fe400000418ff */
[----:B------:R1:W-:Y:S04]  /*38a0*/  @!P4 LDGSTS.E.BYPASS.LTC128B.128 [R67+0x9880], [R4.64+0x180], !P0 ;  /* 0x098801800443cfae */ /* 0x0003e8000c101d46 */
[----:B------:R-:W2:Y:S02]  /*38b0*/  LDSM.16.M88.4 R48, [R238] ;  /* 0x00000000ee30783b */ /* 0x000ea40000000200 */
[C---:B---3--:R-:W-:Y:S02]  /*38c0*/  HMMA.16816.F32.BF16 R36, R160.reuse, R24, RZ ;  /* 0x00000018a024723c */ /* 0x048fe400000418ff */
[----:B------:R-:W3:Y:S04]  /*38d0*/  LDSM.16.M88.4 R56, [R238+0x800] ;  /* 0x00080000ee38783b */ /* 0x000ee80000000200 */
[----:B------:R-:W2:Y:S02]  /*38e0*/  LDSM.16.M88.4 R60, [R238+0x1000] ;  /* 0x00100000ee3c783b */ /* 0x000ea40000000200 */
[----:B------:R-:W-:Y:S01]  /*38f0*/  HMMA.16816.F32.BF16 R40, R160, R26, RZ ;  /* 0x0000001aa028723c */ /* 0x000fe200000418ff */
[C---:B------:R-:W-:Y:S01]  /*3900*/  IMAD.IADD R237, R243.reuse, 0x1, R0 ;  /* 0x00000001f3ed7824 */ /* 0x040fe200078e0200 */
[----:B------:R-:W0:Y:S06]  /*3910*/  LDGDEPBAR ;  /* 0x00000000000079af */ /* 0x000e2c0000000000 */
[C---:B----4-:R-:W-:Y:S08]  /*3920*/  HMMA.16816.F32.BF16 R12, R164.reuse, R34, R12 ;  /* 0x00000022a40c723c */ /* 0x050ff0000004180c */
[C---:B-1----:R-:W-:Y:S01]  /*3930*/  HMMA.16816.F32.BF16 R4, R164.reuse, R32, R8 ;  /* 0x00000020a404723c */ /* 0x042fe20000041808 */
[----:B------:R-:W1:Y:S04]  /*3940*/  LDSM.16.M88.4 R8, [R237] ;  /* 0x00000000ed08783b */ /* 0x000e680000000200 */
[----:B------:R-:W-:Y:S03]  /*3950*/  LDSM.16.M88.4 R32, [R236+0x1800] ;  /* 0x00180000ec20783b */ /* 0x000fe60000000200 */
[C---:B-----5:R-:W-:Y:S08]  /*3960*/  HMMA.16816.F32.BF16 R16, R164.reuse, R44, R20 ;  /* 0x0000002ca410723c */ /* 0x060ff00000041814 */
[C---:B------:R-:W-:Y:S01]  /*3970*/  HMMA.16816.F32.BF16 R20, R164.reuse, R46, R28 ;  /* 0x0000002ea414723c */ /* 0x040fe2000004181c */
[----:B------:R-:W-:Y:S07]  /*3980*/  LDSM.16.M88.4 R44, [R237+0x1000] ;  /* 0x00100000ed2c783b */ /* 0x000fee0000000200 */
[C---:B------:R-:W-:Y:S01]  /*3990*/  HMMA.16816.F32.BF16 R24, R164.reuse, R52, R36 ;  /* 0x00000034a418723c */ /* 0x040fe20000041824 */
[----:B------:R-:W4:Y:S07]  /*39a0*/  LDSM.16.M88.4 R36, [R237+0x800] ;  /* 0x00080000ed24783b */ /* 0x000f2e0000000200 */
[----:B------:R-:W-:Y:S01]  /*39b0*/  HMMA.16816.F32.BF16 R28, R164, R54, R40 ;  /* 0x00000036a41c723c */ /* 0x000fe20000041828 */
[----:B------:R-:W5:Y:S04]  /*39c0*/  LDSM.16.M88.4 R40, [R236+0x2000] ;  /* 0x00200000ec28783b */ /* 0x000f680000000200 */
[----:B------:R-:W-:Y:S03]  /*39d0*/  LDSM.16.M88.4 R52, [R238+0x2800] ;  /* 0x00280000ee34783b */ /* 0x000fe60000000200 */
[C---:B--2---:R-:W-:Y:S08]  /*39e0*/  HMMA.16816.F32.BF16 R4, R180.reuse, R48, R4 ;  /* 0x00000030b404723c */ /* 0x044ff00000041804 */
[C---:B------:R-:W-:Y:S01]  /*39f0*/  HMMA.16816.F32.BF16 R12, R180.reuse, R50, R12 ;  /* 0x00000032b40c723c */ /* 0x040fe2000004180c */
[----:B------:R-:W2:Y:S07]  /*3a00*/  LDSM.16.M88.4 R48, [R236+0x2800] ;  /* 0x00280000ec30783b */ /* 0x000eae0000000200 */
[C---:B---3--:R-:W-:Y:S08]  /*3a10*/  HMMA.16816.F32.BF16 R16, R180.reuse, R56, R16 ;  /* 0x00000038b410723c */ /* 0x048ff00000041810 */
[C---:B------:R-:W-:Y:S01]  /*3a20*/  HMMA.16816.F32.BF16 R20, R180.reuse, R58, R20 ;  /* 0x0000003ab414723c */ /* 0x040fe20000041814 */
[----:B------:R-:W-:Y:S07]  /*3a30*/  LDSM.16.M88.4 R56, [R236+0x5800] ;  /* 0x00580000ec38783b */ /* 0x000fee0000000200 */
[C---:B------:R-:W-:Y:S08]  /*3a40*/  HMMA.16816.F32.BF16 R24, R180.reuse, R60, R24 ;  /* 0x0000003cb418723c */ /* 0x040ff00000041818 */
[----:B------:R-:W-:Y:S08]  /*3a50*/  HMMA.16816.F32.BF16 R28, R180, R62, R28 ;  /* 0x0000003eb41c723c */ /* 0x000ff0000004181c */
[C---:B-1----:R-:W-:Y:S08]  /*3a60*/  HMMA.16816.F32.BF16 R4, R184.reuse, R8, R4 ;  /* 0x00000008b804723c */ /* 0x042ff00000041804 */
[C---:B------:R-:W-:Y:S01]  /*3a70*/  HMMA.16816.F32.BF16 R12, R184.reuse, R10, R12 ;  /* 0x0000000ab80c723c */ /* 0x040fe2000004180c */
[----:B------:R-:W1:Y:S07]  /*3a80*/  LDSM.16.M88.4 R8, [R243+0x1800] ;  /* 0x00180000f308783b */ /* 0x000e6e0000000200 */
[C---:B----4-:R-:W-:Y:S08]  /*3a90*/  HMMA.16816.F32.BF16 R16, R184.reuse, R36, R16 ;  /* 0x00000024b810723c */ /* 0x050ff00000041810 */
[C---:B------:R-:W-:Y:S01]  /*3aa0*/  HMMA.16816.F32.BF16 R20, R184.reuse, R38, R20 ;  /* 0x00000026b814723c */ /* 0x040fe20000041814 */
[----:B------:R-:W3:Y:S07]  /*3ab0*/  LDSM.16.M88.4 R36, [R243+0x2000] ;  /* 0x00200000f324783b */ /* 0x000eee0000000200 */
[C---:B------:R-:W-:Y:S08]  /*3ac0*/  HMMA.16816.F32.BF16 R24, R184.reuse, R44, R24 ;  /* 0x0000002cb818723c */ /* 0x040ff00000041818 */
[----:B------:R-:W-:Y:S01]  /*3ad0*/  HMMA.16816.F32.BF16 R28, R184, R46, R28 ;  /* 0x0000002eb81c723c */ /* 0x000fe2000004181c */
[----:B------:R-:W4:Y:S07]  /*3ae0*/  LDSM.16.M88.4 R44, [R243+0x2800] ;  /* 0x00280000f32c783b */ /* 0x000f2e0000000200 */
[C---:B------:R-:W-:Y:S08]  /*3af0*/  HMMA.16816.F32.BF16 R4, R188.reuse, R32, R4 ;  /* 0x00000020bc04723c */ /* 0x040ff00000041804 */
[C---:B------:R-:W-:Y:S01]  /*3b00*/  HMMA.16816.F32.BF16 R12, R188.reuse, R34, R12 ;  /* 0x00000022bc0c723c */ /* 0x040fe2000004180c */
[----:B------:R-:W3:Y:S07]  /*3b10*/  LDSM.16.M88.4 R32, [R238+0x1800] ;  /* 0x00180000ee20783b */ /* 0x000eee0000000200 */
[C---:B-----5:R-:W-:Y:S08]  /*3b20*/  HMMA.16816.F32.BF16 R16, R188.reuse, R40, R16 ;  /* 0x00000028bc10723c */ /* 0x060ff00000041810 */
[C---:B------:R-:W-:Y:S01]  /*3b30*/  HMMA.16816.F32.BF16 R20, R188.reuse, R42, R20 ;  /* 0x0000002abc14723c */ /* 0x040fe20000041814 */
[----:B------:R-:W5:Y:S07]  /*3b40*/  LDSM.16.M88.4 R40, [R238+0x2000] ;  /* 0x00200000ee28783b */ /* 0x000f6e0000000200 */
[C---:B--2---:R-:W-:Y:S08]  /*3b50*/  HMMA.16816.F32.BF16 R24, R188.reuse, R48, R24 ;  /* 0x00000030bc18723c */ /* 0x044ff00000041818 */
[----:B------:R-:W-:Y:S01]  /*3b60*/  HMMA.16816.F32.BF16 R28, R188, R50, R28 ;  /* 0x00000032bc1c723c */ /* 0x000fe2000004181c */
[----:B------:R-:W-:Y:S07]  /*3b70*/  LDSM.16.M88.4 R48, [R237+0x2800] ;  /* 0x00280000ed30783b */ /* 0x000fee0000000200 */
[C---:B-1----:R-:W-:Y:S08]  /*3b80*/  HMMA.16816.F32.BF16 R4, R192.reuse, R8, R4 ;  /* 0x00000008c004723c */ /* 0x042ff00000041804 */
[C---:B------:R-:W-:Y:S01]  /*3b90*/  HMMA.16816.F32.BF16 R12, R192.reuse, R10, R12 ;  /* 0x0000000ac00c723c */ /* 0x040fe2000004180c */
[----:B------:R-:W1:Y:S07]  /*3ba0*/  LDSM.16.M88.4 R8, [R237+0x1800] ;  /* 0x00180000ed08783b */ /* 0x000e6e0000000200 */
[C---:B---3--:R-:W-:Y:S08]  /*3bb0*/  HMMA.16816.F32.BF16 R16, R192.reuse, R36, R16 ;  /* 0x00000024c010723c */ /* 0x048ff00000041810 */
[C---:B------:R-:W-:Y:S01]  /*3bc0*/  HMMA.16816.F32.BF16 R20, R192.reuse, R38, R20 ;  /* 0x00000026c014723c */ /* 0x040fe20000041814 */
[----:B------:R-:W2:Y:S07]  /*3bd0*/  LDSM.16.M88.4 R36, [R237+0x2000] ;  /* 0x00200000ed24783b */ /* 0x000eae0000000200 */
[C---:B----4-:R-:W-:Y:S08]  /*3be0*/  HMMA.16816.F32.BF16 R24, R192.reuse, R44, R24 ;  /* 0x0000002cc018723c */ /* 0x050ff00000041818 */
[----:B------:R-:W-:Y:S01]  /*3bf0*/  HMMA.16816.F32.BF16 R28, R192, R46, R28 ;  /* 0x0000002ec01c723c */ /* 0x000fe2000004181c */
[----:B------:R-:W-:Y:S07]  /*3c00*/  LDSM.16.M88.4 R44, [R236+0x3800] ;  /* 0x00380000ec2c783b */ /* 0x000fee0000000200 */
[C---:B------:R-:W-:Y:S08]  /*3c10*/  HMMA.16816.F32.BF16 R4, R196.reuse, R32, R4 ;  /* 0x00000020c404723c */ /* 0x040ff00000041804 */
[C---:B------:R-:W-:Y:S01]  /*3c20*/  HMMA.16816.F32.BF16 R12, R196.reuse, R34, R12 ;  /* 0x00000022c40c723c */ /* 0x040fe2000004180c */
[----:B------:R-:W3:Y:S07]  /*3c30*/  LDSM.16.M88.4 R32, [R236+0x3000] ;  /* 0x00300000ec20783b */ /* 0x000eee0000000200 */
[C---:B-----5:R-:W-:Y:S08]  /*3c40*/  HMMA.16816.F32.BF16 R16, R196.reuse, R40, R16 ;  /* 0x00000028c410723c */ /* 0x060ff00000041810 */
[C---:B------:R-:W-:Y:S01]  /*3c50*/  HMMA.16816.F32.BF16 R20, R196.reuse, R42, R20 ;  /* 0x0000002ac414723c */ /* 0x040fe20000041814 */
[----:B------:R-:W-:Y:S07]  /*3c60*/  LDSM.16.M88.4 R40, [R243+0x3800] ;  /* 0x00380000f328783b */ /* 0x000fee0000000200 */
[C---:B------:R-:W-:Y:S08]  /*3c70*/  HMMA.16816.F32.BF16 R24, R196.reuse, R52, R24 ;  /* 0x00000034c418723c */ /* 0x040ff00000041818 */
[----:B------:R-:W-:Y:S01]  /*3c80*/  HMMA.16816.F32.BF16 R28, R196, R54, R28 ;  /* 0x00000036c41c723c */ /* 0x000fe2000004181c */
[----:B------:R-:W4:Y:S07]  /*3c90*/  LDSM.16.M88.4 R52, [R236+0x4000] ;  /* 0x00400000ec34783b */ /* 0x000f2e0000000200 */
[C---:B-1----:R-:W-:Y:S08]  /*3ca0*/  HMMA.16816.F32.BF16 R4, R200.reuse, R8, R4 ;  /* 0x00000008c804723c */ /* 0x042ff00000041804 */
[C---:B------:R-:W-:Y:S01]  /*3cb0*/  HMMA.16816.F32.BF16 R12, R200.reuse, R10, R12 ;  /* 0x0000000ac80c723c */ /* 0x040fe2000004180c */
[----:B------:R-:W1:Y:S07]  /*3cc0*/  LDSM.16.M88.4 R8, [R243+0x3000] ;  /* 0x00300000f308783b */ /* 0x000e6e0000000200 */
[C---:B--2---:R-:W-:Y:S08]  /*3cd0*/  HMMA.16816.F32.BF16 R16, R200.reuse, R36, R16 ;  /* 0x00000024c810723c */ /* 0x044ff00000041810 */
[C---:B------:R-:W-:Y:S01]  /*3ce0*/  HMMA.16816.F32.BF16 R20, R200.reuse, R38, R20 ;  /* 0x00000026c814723c */ /* 0x040fe20000041814 */
[----:B------:R-:W-:Y:S07]  /*3cf0*/  LDSM.16.M88.4 R36, [R238+0x3000] ;  /* 0x00300000ee24783b */ /* 0x000fee0000000200 */
[C---:B------:R-:W-:Y:S08]  /*3d00*/  HMMA.16816.F32.BF16 R24, R200.reuse, R48, R24 ;  /* 0x00000030c818723c */ /* 0x040ff00000041818 */
[----:B------:R-:W-:Y:S01]  /*3d10*/  HMMA.16816.F32.BF16 R28, R200, R50, R28 ;  /* 0x00000032c81c723c */ /* 0x000fe2000004181c */
[----:B------:R-:W2:Y:S07]  /*3d20*/  LDSM.16.M88.4 R48, [R243+0x4000] ;  /* 0x00400000f330783b */ /* 0x000eae0000000200 */
[C---:B---3--:R-:W-:Y:S08]  /*3d30*/  HMMA.16816.F32.BF16 R4, R204.reuse, R32, R4 ;  /* 0x00000020cc04723c */ /* 0x048ff00000041804 */
[C---:B------:R-:W-:Y:S01]  /*3d40*/  HMMA.16816.F32.BF16 R12, R204.reuse, R34, R12 ;  /* 0x00000022cc0c723c */ /* 0x040fe2000004180c */
[----:B------:R-:W-:Y:S07]  /*3d50*/  LDSM.16.M88.4 R32, [R237+0x3000] ;  /* 0x00300000ed20783b */ /* 0x000fee0000000200 */
[C---:B------:R-:W-:Y:S08]  /*3d60*/  HMMA.16816.F32.BF16 R16, R204.reuse, R44, R16 ;  /* 0x0000002ccc10723c */ /* 0x040ff00000041810 */
[C---:B------:R-:W-:Y:S01]  /*3d70*/  HMMA.16816.F32.BF16 R20, R204.reuse, R46, R20 ;  /* 0x0000002ecc14723c */ /* 0x040fe20000041814 */
[----:B------:R-:W3:Y:S07]  /*3d80*/  LDSM.16.M88.4 R44, [R238+0x3800] ;  /* 0x00380000ee2c783b */ /* 0x000eee0000000200 */
[C---:B----4-:R-:W-:Y:S08]  /*3d90*/  HMMA.16816.F32.BF16 R24, R204.reuse, R52, R24 ;  /* 0x00000034cc18723c */ /* 0x050ff00000041818 */
[----:B------:R-:W-:Y:S01]  /*3da0*/  HMMA.16816.F32.BF16 R28, R204, R54, R28 ;  /* 0x00000036cc1c723c */ /* 0x000fe2000004181c */
[----:B------:R-:W4:Y:S07]  /*3db0*/  LDSM.16.M88.4 R52, [R238+0x4000] ;  /* 0x00400000ee34783b */ /* 0x000f2e0000000200 */
[C---:B-1----:R-:W-:Y:S08]  /*3dc0*/  HMMA.16816.F32.BF16 R4, R208.reuse, R8, R4 ;  /* 0x00000008d004723c */ /* 0x042ff00000041804 */
[C---:B------:R-:W-:Y:S08]  /*3dd0*/  HMMA.16816.F32.BF16 R12, R208.reuse, R10, R12 ;  /* 0x0000000ad00c723c */ /* 0x040ff0000004180c */
[C---:B------:R-:W-:Y:S08]  /*3de0*/  HMMA.16816.F32.BF16 R16, R208.reuse, R40, R16 ;  /* 0x00000028d010723c */ /* 0x040ff00000041810 */
[C---:B------:R-:W-:Y:S01]  /*3df0*/  HMMA.16816.F32.BF16 R20, R208.reuse, R42, R20 ;  /* 0x0000002ad014723c */ /* 0x040fe20000041814 */
[----:B------:R-:W1:Y:S07]  /*3e00*/  LDSM.16.M88.4 R40, [R237+0x3800] ;  /* 0x00380000ed28783b */ /* 0x000e6e0000000200 */
[C---:B--2---:R-:W-:Y:S08]  /*3e10*/  HMMA.16816.F32.BF16 R24, R208.reuse, R48, R24 ;  /* 0x00000030d018723c */ /* 0x044ff00000041818 */
[----:B------:R-:W-:Y:S01]  /*3e20*/  HMMA.16816.F32.BF16 R28, R208, R50, R28 ;  /* 0x00000032d01c723c */ /* 0x000fe2000004181c */
[----:B------:R-:W2:Y:S07]  /*3e30*/  LDSM.16.M88.4 R48, [R237+0x4000] ;  /* 0x00400000ed30783b */ /* 0x000eae0000000200 */
[C---:B------:R-:W-:Y:S08]  /*3e40*/  HMMA.16816.F32.BF16 R8, R212.reuse, R36, R4 ;  /* 0x00000024d408723c */ /* 0x040ff00000041804 */
[C---:B------:R-:W-:Y:S01]  /*3e50*/  HMMA.16816.F32.BF16 R4, R212.reuse, R38, R12 ;  /* 0x00000026d404723c */ /* 0x040fe2000004180c */
[----:B------:R-:W5:Y:S07]  /*3e60*/  LDSM.16.M88.4 R36, [R236+0x4800] ;  /* 0x00480000ec24783b */ /* 0x000f6e0000000200 */
[C---:B---3--:R-:W-:Y:S08]  /*3e70*/  HMMA.16816.F32.BF16 R16, R212.reuse, R44, R16 ;  /* 0x0000002cd410723c */ /* 0x048ff00000041810 */
[C---:B------:R-:W-:Y:S01]  /*3e80*/  HMMA.16816.F32.BF16 R20, R212.reuse, R46, R20 ;  /* 0x0000002ed414723c */ /* 0x040fe20000041814 */
[----:B------:R-:W3:Y:S07]  /*3e90*/  LDSM.16.M88.4 R44, [R236+0x5000] ;  /* 0x00500000ec2c783b */ /* 0x000eee0000000200 */
[C---:B----4-:R-:W-:Y:S08]  /*3ea0*/  HMMA.16816.F32.BF16 R24, R212.reuse, R52, R24 ;  /* 0x00000034d418723c */ /* 0x050ff00000041818 */
[----:B------:R-:W-:Y:S01]  /*3eb0*/  HMMA.16816.F32.BF16 R28, R212, R54, R28 ;  /* 0x00000036d41c723c */ /* 0x000fe2000004181c */
[----:B------:R-:W-:Y:S07]  /*3ec0*/  LDSM.16.M88.4 R52, [R243+0x5800] ;  /* 0x00580000f334783b */ /* 0x000fee0000000200 */
[C---:B------:R-:W-:Y:S08]  /*3ed0*/  HMMA.16816.F32.BF16 R12, R216.reuse, R32, R8 ;  /* 0x00000020d80c723c */ /* 0x040ff00000041808 */
[C---:B------:R-:W-:Y:S01]  /*3ee0*/  HMMA.16816.F32.BF16 R8, R216.reuse, R34, R4 ;  /* 0x00000022d808723c */ /* 0x040fe20000041804 */
[----:B------:R-:W4:Y:S07]  /*3ef0*/  LDSM.16.M88.4 R32, [R243+0x4800] ;  /* 0x00480000f320783b */ /* 0x000f2e0000000200 */
[C---:B-1----:R-:W-:Y:S08]  /*3f00*/  HMMA.16816.F32.BF16 R4, R216.reuse, R40, R16 ;  /* 0x00000028d804723c */ /* 0x042ff00000041810 */
[C---:B------:R-:W-:Y:S01]  /*3f10*/  HMMA.16816.F32.BF16 R20, R216.reuse, R42, R20 ;  /* 0x0000002ad814723c */ /* 0x040fe20000041814 */
[----:B------:R-:W1:Y:S07]  /*3f20*/  LDSM.16.M88.4 R40, [R243+0x5000] ;  /* 0x00500000f328783b */ /* 0x000e6e0000000200 */
[C---:B--2---:R-:W-:Y:S08]  /*3f30*/  HMMA.16816.F32.BF16 R24, R216.reuse, R48, R24 ;  /* 0x00000030d818723c */ /* 0x044ff00000041818 */
[----:B------:R-:W-:Y:S01]  /*3f40*/  HMMA.16816.F32.BF16 R28, R216, R50, R28 ;  /* 0x00000032d81c723c */ /* 0x000fe2000004181c */
[----:B------:R-:W-:Y:S07]  /*3f50*/  LDSM.16.M88.4 R48, [R238+0x5000] ;  /* 0x00500000ee30783b */ /* 0x000fee0000000200 */
[C---:B-----5:R-:W-:Y:S08]  /*3f60*/  HMMA.16816.F32.BF16 R16, R220.reuse, R36, R12 ;  /* 0x00000024dc10723c */ /* 0x060ff0000004180c */
[C---:B------:R-:W-:Y:S01]  /*3f70*/  HMMA.16816.F32.BF16 R12, R220.reuse, R38, R8 ;  /* 0x00000026dc0c723c */ /* 0x040fe20000041808 */
[----:B------:R-:W-:Y:S07]  /*3f80*/  LDSM.16.M88.4 R36, [R237+0x5000] ;  /* 0x00500000ed24783b */ /* 0x000fee0000000200 */
[C---:B---3--:R-:W-:Y:S08]  /*3f90*/  HMMA.16816.F32.BF16 R8, R220.reuse, R44, R4 ;  /* 0x0000002cdc08723c */ /* 0x048ff00000041804 */
[C---:B------:R-:W-:Y:S01]  /*3fa0*/  HMMA.16816.F32.BF16 R4, R220.reuse, R46, R20 ;  /* 0x0000002edc04723c */ /* 0x040fe20000041814 */
[----:B------:R-:W2:Y:S07]  /*3fb0*/  LDSM.16.M88.4 R44, [R238+0x4800] ;  /* 0x00480000ee2c783b */ /* 0x000eae0000000200 */
[C---:B------:R-:W-:Y:S08]  /*3fc0*/  HMMA.16816.F32.BF16 R24, R220.reuse, R56, R24 ;  /* 0x00000038dc18723c */ /* 0x040ff00000041818 */
[----:B------:R-:W-:Y:S01]  /*3fd0*/  HMMA.16816.F32.BF16 R28, R220, R58, R28 ;  /* 0x0000003adc1c723c */ /* 0x000fe2000004181c */
[----:B------:R-:W3:Y:S07]  /*3fe0*/  LDSM.16.M88.4 R56, [R238+0x5800] ;  /* 0x00580000ee38783b */ /* 0x000eee0000000200 */
[C---:B----4-:R-:W-:Y:S08]  /*3ff0*/  HMMA.16816.F32.BF16 R20, R224.reuse, R32, R16 ;  /* 0x00000020e014723c */ /* 0x050ff00000041810 */
[C---:B------:R-:W-:Y:S01]  /*4000*/  HMMA.16816.F32.BF16 R16, R224.reuse, R34, R12 ;  /* 0x00000022e010723c */ /* 0x040fe2000004180c */
[----:B------:R-:W-:Y:S07]  /*4010*/  LDSM.16.M88.4 R32, [R237+0x5800] ;  /* 0x00580000ed20783b */ /* 0x000fee0000000200 */
[C---:B-1----:R-:W-:Y:S08]  /*4020*/  HMMA.16816.F32.BF16 R12, R224.reuse, R40, R8 ;  /* 0x00000028e00c723c */ /* 0x042ff00000041808 */
[----:B------:R-:W-:Y:S01]  /*4030*/  HMMA.16816.F32.BF16 R8, R224, R42, R4 ;  /* 0x0000002ae008723c */ /* 0x000fe20000041804 */
[----:B------:R-:W1:Y:S01]  /*4040*/  LDSM.16.M88.4 R40, [R237+0x4800] ;  /* 0x00480000ed28783b */ /* 0x000e620000000200 */
[----:B------:R-:W-:Y:S01]  /*4050*/  IADD3 R2, R243, 0x1000, RZ ;  /* 0x00001000f3027810 */ /* 0x000fe20007ffe0ff */
[----:B------:R-:W-:-:S05]  /*4060*/  DEPBAR.LE SB0, 0x0 ;  /* 0x000080000000791a */ /* 0x000fca0000000000 */
[C---:B------:R-:W-:Y:S08]  /*4070*/  HMMA.16816.F32.BF16 R4, R224.reuse, R52, R24 ;  /* 0x00000034e004723c */ /* 0x040ff00000041818 */
[----:B------:R-:W-:Y:S01]  /*4080*/  HMMA.16816.F32.BF16 R28, R224, R54, R28 ;  /* 0x00000036e01c723c */ /* 0x000fe2000004181c */
[----:B------:R-:W-:-:S07]  /*4090*/  IADD3 R0, R243, 0x800, RZ ;  /* 0x00000800f3007810 */ /* 0x000fce0007ffe0ff */
[C---:B--2---:R-:W-:Y:S08]  /*40a0*/  HMMA.16816.F32.BF16 R24, R228.reuse, R44, R20 ;  /* 0x0000002ce418723c */ /* 0x044ff00000041814 */
[C---:B------:R-:W-:Y:S08]  /*40b0*/  HMMA.16816.F32.BF16 R20, R228.reuse, R46, R16 ;  /* 0x0000002ee414723c */ /* 0x040ff00000041810 */
[C---:B------:R-:W-:Y:S08]  /*40c0*/  HMMA.16816.F32.BF16 R16, R228.reuse, R48, R12 ;  /* 0x00000030e410723c */ /* 0x040ff0000004180c */
[C---:B------:R-:W-:Y:S01]  /*40d0*/  HMMA.16816.F32.BF16 R12, R228.reuse, R50, R8 ;  /* 0x00000032e40c723c */ /* 0x040fe20000041808 */
[----:B------:R2:W-:Y:S07]  /*40e0*/  STL [R1+0x4], R2 ;  /* 0x0000040201007387 */ /* 0x0005ee0000100800 */
[C---:B---3--:R-:W-:Y:S01]  /*40f0*/  HMMA.16816.F32.BF16 R8, R228.reuse, R56, R4 ;  /* 0x00000038e408723c */ /* 0x048fe20000041804 */
[----:B------:R2:W-:Y:S07]  /*4100*/  STL [R1], R0 ;  /* 0x0000000001007387 */ /* 0x0005ee0000100800 */
[----:B------:R-:W-:Y:S01]  /*4110*/  HMMA.16816.F32.BF16 R4, R228, R58, R28 ;  /* 0x0000003ae404723c */ /* 0x000fe2000004181c */
[----:B------:R-:W-:Y:S01]  /*4120*/  ISETP.GT.AND P0, PT, R65, R155, PT ;  /* 0x0000009b4100720c */ /* 0x000fe20003f04270 */
[----:B------:R-:W-:Y:S06]  /*4130*/  BSSY B0, `(.L_x_3461) ;  /* 0x0000038000007945 */ /* 0x000fec0003800000 */
[----:B-1----:R-:W-:Y:S01]  /*4140*/  HMMA.16816.F32.BF16 R28, R232, R40, R24 ;  /* 0x00000028e81c723c */ /* 0x002fe20000041818 */
[----:B------:R-:W-:-:S02]  /*4150*/  IADD3 R252, R243, 0x4800, RZ ;  /* 0x00004800f3fc7810 */ /* 0x000fc40007ffe0ff */
[----:B------:R-:W-:-:S05]  /*4160*/  IADD3 R251, R243, 0x5800, RZ ;  /* 0x00005800f3fb7810 */ /* 0x000fca0007ffe0ff */
[----:B------:R-:W-:Y:S01]  /*4170*/  HMMA.16816.F32.BF16 R40, R232, R42, R20 ;  /* 0x0000002ae828723c */ /* 0x000fe20000041814 */
[C---:B------:R-:W-:Y:S02]  /*4180*/  IADD3 R250, R243.reuse, 0x5000, RZ ;  /* 0x00005000f3fa7810 */ /* 0x040fe40007ffe0ff */
[----:B------:R-:W-:-:S05]  /*4190*/  IADD3 R249, R243, 0x3000, RZ ;  /* 0x00003000f3f97810 */ /* 0x000fca0007ffe0ff */
[----:B------:R-:W-:Y:S01]  /*41a0*/  HMMA.16816.F32.BF16 R24, R232, R36, R16 ;  /* 0x00000024e818723c */ /* 0x000fe20000041810 */
[C---:B------:R-:W-:Y:S02]  /*41b0*/  IADD3 R248, R243.reuse, 0x4000, RZ ;  /* 0x00004000f3f87810 */ /* 0x040fe40007ffe0ff */
[----:B------:R-:W-:-:S05]  /*41c0*/  IADD3 R247, R243, 0x3800, RZ ;  /* 0x00003800f3f77810 */ /* 0x000fca0007ffe0ff */
[----:B------:R-:W-:Y:S01]  /*41d0*/  HMMA.16816.F32.BF16 R20, R232, R32, R8 ;  /* 0x00000020e814723c */ /* 0x000fe20000041808 */
[C---:B------:R-:W-:Y:S02]  /*41e0*/  IADD3 R246, R243.reuse, 0x1800, RZ ;  /* 0x00001800f3f67810 */ /* 0x040fe40007ffe0ff */
[C---:B------:R-:W-:Y:S02]  /*41f0*/  IADD3 R245, R243.reuse, 0x2800, RZ ;  /* 0x00002800f3f57810 */ /* 0x040fe40007ffe0ff */
[----:B------:R-:W-:-:S03]  /*4200*/  IADD3 R244, R243, 0x2000, RZ ;  /* 0x00002000f3f47810 */ /* 0x000fc60007ffe0ff */
[C---:B------:R-:W-:Y:S08]  /*4210*/  HMMA.16816.F32.BF16 R36, R232.reuse, R38, R12 ;  /* 0x00000026e824723c */ /* 0x040ff0000004180c */
[----:B------:R-:W-:Y:S01]  /*4220*/  HMMA.16816.F32.BF16 R32, R232, R34, R4 ;  /* 0x00000022e820723c */ /* 0x000fe20000041804 */
[----:B------:R-:W-:Y:S06]  /*4230*/  BAR.SYNC.DEFER_BLOCKING 0x0 ;  /* 0x0000000000007b1d */ /* 0x000fec0000010000 */
[----:B------:R-:W-:Y:S01]  /*4240*/  @!UPT UIADD3 URZ, URZ, URZ, URZ ;  /* 0x0000003f3f3ff290 */ /* 0x000fe2000fffe03f */
[----:B------:R-:W-:Y:S11]  /*4250*/  @!P0 BRA `(.L_x_3462) ;  /* 0x0000025000008947 */ /* 0x000ff60003800000 */
[----:B--2---:R-:W-:Y:S02]  /*4260*/  IADD3 R4, -R73, 0x30, RZ ;  /* 0x0000003049047810 */ /* 0x004fe40007ffe1ff */
        /* <DEDUP_REMOVED lines=36> */
.L_x_3462:
[----:B--2---:R-:W-:Y:S05]  /*44b0*/  BSYNC B0 ;  /* 0x0000000000007941 */ /* 0x004fea0003800000 */
.L_x_3461:
[----:B-1----:R-:W2:Y:S04]  /*44c0*/  LDL R4, [R1+0x64] ;  /* 0x0000640001047983 */ /* 0x002ea80000100800 */
        /* <DEDUP_REMOVED lines=18> */
[----:B------:R-:W-:Y:S02]  /*45f0*/  IMAD.IADD R4, R64, 0x1, -R4 ;  /* 0x0000000140047824 */ /* 0x000fe400078e0a04 */
[----:B------:R2:W3:Y:S04]  /*4600*/  SHFL.IDX PT, R6, R0, 0x1, 0x1c1f ;  /* 0x003c1f0000067f89 */ /* 0x0004e800000e0000 */
[----:B------:R-:W-:Y:S01]  /*4610*/  LDSM.16.MT88.4 R64, [R240+0x800] ;  /* 0x00080000f040783b */ /* 0x000fe20000004200 */
[----:B----4-:R-:W-:-:S05]  /*4620*/  IMAD.IADD R3, R3, 0x1, -R160 ;  /* 0x0000000103037824 */ /* 0x010fca00078e0aa0 */
[----:B-1----:R-:W-:-:S04]  /*4630*/  IADD3 R2, R3, R2, RZ ;  /* 0x0000000203027210 */ /* 0x002fc80007ffe0ff */
[----:B------:R-:W-:-:S04]  /*4640*/  IMNMX R2, R4, R2, PT ;  /* 0x0000000204027217 */ /* 0x000fc80003800200 */
[C---:B------:R-:W-:Y:S02]  /*4650*/  ISETP.GT.AND P0, PT, R2.reuse, RZ, PT ;  /* 0x000000ff0200720c */ /* 0x040fe40003f04270 */
[----:B------:R-:W-:Y:S02]  /*4660*/  ISETP.GT.AND P1, PT, R2, 0x1, PT ;  /* 0x000000010200780c */ /* 0x000fe40003f24270 */
[----:B------:R-:W-:Y:S02]  /*4670*/  FSEL R16, R28, -INF , P0 ;  /* 0xff8000001c107808 */ /* 0x000fe40000000000 */
[C---:B------:R-:W-:Y:S02]  /*4680*/  ISETP.GT.AND P0, PT, R2.reuse, 0x8, PT ;  /* 0x000000080200780c */ /* 0x040fe40003f04270 */
[----:B------:R-:W-:Y:S02]  /*4690*/  FSEL R15, R29, -INF , P1 ;  /* 0xff8000001d0f7808 */ /* 0x000fe40000800000 */
[----:B------:R-:W-:-:S02]  /*46a0*/  ISETP.GT.AND P1, PT, R2, 0x9, PT ;  /* 0x000000090200780c */ /* 0x000fc40003f24270 */
[----:B------:R-:W-:Y:S02]  /*46b0*/  FSEL R14, R40, -INF , P0 ;  /* 0xff800000280e7808 */ /* 0x000fe40000000000 */
[----:B--2---:R-:W-:Y:S02]  /*46c0*/  FMNMX.FTZ R0, R16, R15, !PT ;  /* 0x0000000f10007209 */ /* 0x004fe40007810000 */
[----:B------:R-:W-:Y:S02]  /*46d0*/  ISETP.GT.AND P0, PT, R2, 0x10, PT ;  /* 0x000000100200780c */ /* 0x000fe40003f04270 */
[----:B------:R-:W-:Y:S02]  /*46e0*/  FSEL R13, R41, -INF , P1 ;  /* 0xff800000290d7808 */ /* 0x000fe40000800000 */
[----:B------:R-:W-:Y:S02]  /*46f0*/  FMNMX.FTZ R0, R14, R0, !PT ;  /* 0x000000000e007209 */ /* 0x000fe40007810000 */
[----:B------:R-:W-:-:S02]  /*4700*/  ISETP.GT.AND P1, PT, R2, 0x11, PT ;  /* 0x000000110200780c */ /* 0x000fc40003f24270 */
[----:B------:R-:W-:Y:S02]  /*4710*/  FSEL R12, R24, -INF , P0 ;  /* 0xff800000180c7808 */ /* 0x000fe40000000000 */
[C---:B------:R-:W-:Y:S02]  /*4720*/  ISETP.GT.AND P0, PT, R2.reuse, 0x18, PT ;  /* 0x000000180200780c */ /* 0x040fe40003f04270 */
[----:B------:R-:W-:Y:S02]  /*4730*/  FMNMX.FTZ R0, R13, R0, !PT ;  /* 0x000000000d007209 */ /* 0x000fe40007810000 */
[----:B------:R-:W-:Y:S02]  /*4740*/  FSEL R17, R25, -INF , P1 ;  /* 0xff80000019117808 */ /* 0x000fe40000800000 */
[----:B------:R-:W-:Y:S02]  /*4750*/  ISETP.GT.AND P1, PT, R2, 0x19, PT ;  /* 0x000000190200780c */ /* 0x000fe40003f24270 */
[----:B------:R-:W-:-:S02]  /*4760*/  FSEL R11, R36, -INF , P0 ;  /* 0xff800000240b7808 */ /* 0x000fc40000000000 */
[----:B------:R-:W-:Y:S01]  /*4770*/  FMNMX.FTZ R5, R12, R0, !PT ;  /* 0x000000000c057209 */ /* 0x000fe20007810000 */
[----:B---3--:R-:W-:Y:S01]  /*4780*/  IMAD.IADD R0, R3, 0x1, R6 ;  /* 0x0000000103007824 */ /* 0x008fe200078e0206 */
[C---:B------:R-:W-:Y:S02]  /*4790*/  ISETP.GT.AND P0, PT, R2.reuse, 0x20, PT ;  /* 0x000000200200780c */ /* 0x040fe40003f04270 */
[----:B------:R-:W-:Y:S02]  /*47a0*/  FSEL R10, R37, -INF , P1 ;  /* 0xff800000250a7808 */ /* 0x000fe40000800000 */
[----:B------:R-:W-:Y:S02]  /*47b0*/  ISETP.GT.AND P1, PT, R2, 0x21, PT ;  /* 0x000000210200780c */ /* 0x000fe40003f24270 */
[----:B------:R-:W-:Y:S02]  /*47c0*/  FSEL R99, R20, -INF , P0 ;  /* 0xff80000014637808 */ /* 0x000fe40000000000 */
[----:B------:R-:W-:-:S02]  /*47d0*/  FMNMX.FTZ R3, R17, R5, !PT ;  /* 0x0000000511037209 */ /* 0x000fc40007810000 */
[----:B------:R-:W-:Y:S02]  /*47e0*/  ISETP.GT.AND P0, PT, R2, 0x28, PT ;  /* 0x000000280200780c */ /* 0x000fe40003f04270 */
[----:B------:R-:W-:Y:S02]  /*47f0*/  IMNMX R0, R4, R0, PT ;  /* 0x0000000004007217 */ /* 0x000fe40003800200 */
[----:B------:R-:W-:Y:S02]  /*4800*/  FSEL R98, R21, -INF , P1 ;  /* 0xff80000015627808 */ /* 0x000fe40000800000 */
[----:B------:R-:W-:Y:S02]  /*4810*/  FMNMX.FTZ R3, R11, R3, !PT ;  /* 0x000000030b037209 */ /* 0x000fe40007810000 */
[----:B------:R-:W-:Y:S02]  /*4820*/  ISETP.GT.AND P1, PT, R2, 0x29, PT ;  /* 0x000000290200780c */ /* 0x000fe40003f24270 */
[----:B------:R-:W-:-:S02]  /*4830*/  FSEL R97, R32, -INF , P0 ;  /* 0xff80000020617808 */ /* 0x000fc40000000000 */
[C---:B------:R-:W-:Y:S02]  /*4840*/  ISETP.GT.AND P0, PT, R0.reuse, RZ, PT ;  /* 0x000000ff0000720c */ /* 0x040fe40003f04270 */
[----:B------:R-:W-:Y:S02]  /*4850*/  ISETP.GT.AND P2, PT, R0, 0x1, PT ;  /* 0x000000010000780c */ /* 0x000fe40003f44270 */
[----:B------:R-:W-:Y:S02]  /*4860*/  FMNMX.FTZ R3, R10, R3, !PT ;  /* 0x000000030a037209 */ /* 0x000fe40007810000 */
[----:B------:R-:W-:Y:S02]  /*4870*/  FSEL R94, R33, -INF , P1 ;  /* 0xff800000215e7808 */ /* 0x000fe40000800000 */
[----:B------:R-:W-:Y:S02]  /*4880*/  FSEL R9, R30, -INF , P0 ;  /* 0xff8000001e097808 */ /* 0x000fe40000000000 */
[----:B------:R-:W-:-:S02]  /*4890*/  ISETP.GT.AND P1, PT, R0, 0x8, PT ;  /* 0x000000080000780c */ /* 0x000fc40003f24270 */
[----:B------:R-:W-:Y:S02]  /*48a0*/  FSEL R8, R31, -INF , P2 ;  /* 0xff8000001f087808 */ /* 0x000fe40001000000 */
[----:B------:R-:W-:Y:S01]  /*48b0*/  FMNMX.FTZ R2, R99, R3, !PT ;  /* 0x0000000363027209 */ /* 0x000fe20007810000 */
[----:B------:R-:W-:Y:S01]  /*48c0*/  LDSM.16.MT88.4 R28, [R241] ;  /* 0x00000000f11c783b */ /* 0x000fe20000004200 */
[----:B------:R-:W-:Y:S02]  /*48d0*/  ISETP.GT.AND P0, PT, R0, 0x9, PT ;  /* 0x000000090000780c */ /* 0x000fe40003f04270 */
[----:B------:R-:W-:Y:S02]  /*48e0*/  FSEL R7, R42, -INF , P1 ;  /* 0xff8000002a077808 */ /* 0x000fe40000800000 */
[----:B------:R-:W-:Y:S02]  /*48f0*/  FMNMX.FTZ R3, R9, R8, !PT ;  /* 0x0000000809037209 */ /* 0x000fe40007810000 */
[----:B------:R-:W-:-:S02]  /*4900*/  FSEL R6, R43, -INF , P0 ;  /* 0xff8000002b067808 */ /* 0x000fc40000000000 */
[----:B------:R-:W-:Y:S01]  /*4910*/  ISETP.GT.AND P1, PT, R0, 0x10, PT ;  /* 0x000000100000780c */ /* 0x000fe20003f24270 */
[----:B------:R-:W-:Y:S01]  /*4920*/  LDSM.16.MT88.4 R40, [R44] ;  /* 0x000000002c28783b */ /* 0x000fe20000004200 */
[----:B------:R-:W-:Y:S02]  /*4930*/  FMNMX.FTZ R3, R7, R3, !PT ;  /* 0x0000000307037209 */ /* 0x000fe40007810000 */
[----:B------:R-:W-:Y:S01]  /*4940*/  FMNMX.FTZ R2, R98, R2, !PT ;  /* 0x0000000262027209 */ /* 0x000fe20007810000 */
[----:B------:R-:W-:Y:S01]  /*4950*/  LDSM.16.MT88.4 R44, [R239+0x1800] ;  /* 0x00180000ef2c783b */ /* 0x000fe20000004200 */
[----:B------:R-:W-:Y:S02]  /*4960*/  ISETP.GT.AND P0, PT, R0, 0x11, PT ;  /* 0x000000110000780c */ /* 0x000fe40003f04270 */
[----:B------:R-:W-:Y:S02]  /*4970*/  FSEL R5, R26, -INF , P1 ;  /* 0xff8000001a057808 */ /* 0x000fe40000800000 */
[----:B------:R-:W-:-:S02]  /*4980*/  FMNMX.FTZ R3, R6, R3, !PT ;  /* 0x0000000306037209 */ /* 0x000fc40007810000 */
[----:B------:R-:W-:Y:S02]  /*4990*/  FMNMX.FTZ R2, R97, R2, !PT ;  /* 0x0000000261027209 */ /* 0x000fe40007810000 */
[----:B------:R-:W-:Y:S02]  /*49a0*/  FSEL R4, R27, -INF , P0 ;  /* 0xff8000001b047808 */ /* 0x000fe40000000000 */
[----:B------:R-:W-:Y:S01]  /*49b0*/  ISETP.GT.AND P1, PT, R0, 0x18, PT ;  /* 0x000000180000780c */ /* 0x000fe20003f24270 */
[----:B------:R-:W-:Y:S01]  /*49c0*/  LDSM.16.MT88.4 R24, [R240] ;  /* 0x00000000f018783b */ /* 0x000fe20000004200 */
[----:B------:R-:W-:Y:S02]  /*49d0*/  FMNMX.FTZ R18, R5, R3, !PT ;  /* 0x0000000305127209 */ /* 0x000fe40007810000 */
[----:B------:R-:W-:Y:S02]  /*49e0*/  FMNMX.FTZ R2, R94, R2, !PT ;  /* 0x000000025e027209 */ /* 0x000fe40007810000 */
[----:B------:R-:W-:-:S02]  /*49f0*/  ISETP.GT.AND P0, PT, R0, 0x19, PT ;  /* 0x000000190000780c */ /* 0x000fc40003f04270 */
[----:B------:R-:W-:Y:S02]  /*4a00*/  FSEL R3, R38, -INF , P1 ;  /* 0xff80000026037808 */ /* 0x000fe40000800000 */
[----:B------:R-:W-:Y:S01]  /*4a10*/  FMNMX.FTZ R19, R4, R18, !PT ;  /* 0x0000001204137209 */ /* 0x000fe20007810000 */
[----:B------:R-:W1:Y:S01]  /*4a20*/  SHFL.BFLY PT, R20, R2, 0x2, 0x1f ;  /* 0x0c401f0002147f89 */ /* 0x000e6200000e0000 */
[----:B------:R-:W-:Y:S02]  /*4a30*/  FSEL R18, R39, -INF , P0 ;  /* 0xff80000027127808 */ /* 0x000fe40000000000 */
[C---:B------:R-:W-:Y:S02]  /*4a40*/  ISETP.GT.AND P1, PT, R0.reuse, 0x20, PT ;  /* 0x000000200000780c */ /* 0x040fe40003f24270 */
[----:B------:R-:W-:Y:S02]  /*4a50*/  FMNMX.FTZ R19, R3, R19, !PT ;  /* 0x0000001303137209 */ /* 0x000fe40007810000 */
[----:B------:R-:W-:-:S02]  /*4a60*/  ISETP.GT.AND P0, PT, R0, 0x21, PT ;  /* 0x000000210000780c */ /* 0x000fc40003f04270 */
[----:B------:R-:W-:Y:S02]  /*4a70*/  FSEL R96, R22, -INF , P1 ;  /* 0xff80000016607808 */ /* 0x000fe40000800000 */
[----:B------:R-:W-:Y:S02]  /*4a80*/  FMNMX.FTZ R19, R18, R19, !PT ;  /* 0x0000001312137209 */ /* 0x000fe40007810000 */
[----:B------:R-:W-:Y:S02]  /*4a90*/  FSEL R95, R23, -INF , P0 ;  /* 0xff800000175f7808 */ /* 0x000fe40000000000 */
[----:B------:R-:W-:Y:S02]  /*4aa0*/  ISETP.GT.AND P1, PT, R0, 0x28, PT ;  /* 0x000000280000780c */ /* 0x000fe40003f24270 */
[----:B------:R-:W-:Y:S02]  /*4ab0*/  FMNMX.FTZ R19, R96, R19, !PT ;  /* 0x0000001360137209 */ /* 0x000fe40007810000 */
[----:B------:R-:W-:-:S02]  /*4ac0*/  ISETP.GT.AND P0, PT, R0, 0x29, PT ;  /* 0x000000290000780c */ /* 0x000fc40003f04270 */
[----:B------:R-:W-:Y:S02]  /*4ad0*/  FSEL R93, R34, -INF , P1 ;  /* 0xff800000225d7808 */ /* 0x000fe40000800000 */
[----:B------:R-:W-:Y:S02]  /*4ae0*/  FMNMX.FTZ R0, R95, R19, !PT ;  /* 0x000000135f007209 */ /* 0x000fe40007810000 */
[----:B------:R-:W-:Y:S02]  /*4af0*/  FSEL R92, R35, -INF , P0 ;  /* 0xff800000235c7808 */ /* 0x000fe40000000000 */
[----:B------:R-:W-:Y:S01]  /*4b00*/  FMNMX.FTZ R0, R93, R0, !PT ;  /* 0x000000005d007209 */ /* 0x000fe20007810000 */
[----:B------:R-:W-:Y:S03]  /*4b10*/  LDSM.16.MT88.4 R32, [R239+0x800] ;  /* 0x00080000ef20783b */ /* 0x000fe60000004200 */
[----:B------:R-:W-:-:S02]  /*4b20*/  FMNMX.FTZ R0, R92, R0, !PT ;  /* 0x000000005c007209 */ /* 0x000fc40007810000 */
        /* <DEDUP_REMOVED lines=363> */
.L_x_3468:
        /* <DEDUP_REMOVED lines=25> */
[C---:B------:R-:W-:Y:S01]  /*6370*/  IMAD R0, R133.reuse, c[0x0][0x20c], R0 ;  /* 0x0000830085007a24 */ /* 0x040fe200078e0200 */
        /* <DEDUP_REMOVED lines=29> */
.L_x_3465:
[----:B------:R-:W-:Y:S05]  /*6550*/  BSYNC B0 ;  /* 0x0000000000007941 */ /* 0x000fea0003800000 */
.L_x_3464:
[C---:B-1---5:R-:W-:Y:S01]  /*6560*/  HMMA.16816.F32.BF16 R4, R160.reuse, R8, RZ ;  /* 0x00000008a004723c */ /* 0x062fe200000418ff */
        /* <DEDUP_REMOVED lines=12> */
[----:B------:R-:W3:Y:S07]  /*6630*/  LDSM.16.M88.4 R172, [R238+0x800] ;  /* 0x00080000eeac783b */ /* 0x000eee0000000200 */
[C---:B----4-:R-:W-:Y:S07]  /*6640*/  HMMA.16816.F32.BF16 R20, R164.reuse, R176, R20 ;  /* 0x000000b0a414723c */ /* 0x050fee0000041814 */
[----:B------:R-:W-:Y:S01]  /*6650*/  MOV R177, R133 ;  /* 0x0000008500b17202 */ /* 0x000fe20000000f00 */
[----:B------:R-:W-:Y:S03]  /*6660*/  HMMA.16816.F32.BF16 R24, R164, R178, R24 ;  /* 0x000000b2a418723c */ /* 0x000fe60000041818 */
[----:B------:R-:W-:Y:S05]  /*6670*/  ISETP.GT.AND P0, PT, R177, R132, PT ;  /* 0x00000084b100720c */ /* 0x000fea0003f04270 */
        /* <DEDUP_REMOVED lines=119> */
[----:B------:R-:W3:Y:S01]  /*6df0*/  LDSM.16.M88.4 R172, [R237+0x5800] ;  /* 0x00580000edac783b */ /* 0x000ee20000000200 */
[----:B------:R-:W-:Y:S06]  /*6e00*/  DEPBAR.LE SB0, 0x0 ;  /* 0x000080000000791a */ /* 0x000fec0000000000 */
[----:B------:R-:W-:Y:S01]  /*6e10*/  BAR.SYNC.DEFER_BLOCKING 0x0 ;  /* 0x0000000000007b1d */ /* 0x000fe20000010000 */
[C---:B-1----:R-:W-:Y:S08]  /*6e20*/  HMMA.16816.F32.BF16 R12, R232.reuse, R168, R12 ;  /* 0x000000a8e80c723c */ /* 0x042ff0000004180c */
[C---:B------:R-:W-:Y:S08]  /*6e30*/  HMMA.16816.F32.BF16 R16, R232.reuse, R170, R16 ;  /* 0x000000aae810723c */ /* 0x040ff00000041810 */
[C---:B---3--:R-:W-:Y:S08]  /*6e40*/  HMMA.16816.F32.BF16 R20, R232.reuse, R172, R20 ;  /* 0x000000ace814723c */ /* 0x048ff00000041814 */
[----:B------:R-:W-:Y:S01]  /*6e50*/  HMMA.16816.F32.BF16 R24, R232, R174, R24 ;  /* 0x000000aee818723c */ /* 0x000fe20000041818 */
[----:B------:R-:W-:Y:S07]  /*6e60*/  @!UPT UIADD3 URZ, URZ, URZ, URZ ;  /* 0x0000003f3f3ff290 */ /* 0x000fee000fffe03f */
[----:B------:R-:W-:-:S11]  /*6e70*/  @!P0 BRA `(.L_x_3467) ;  /* 0x000002c000008947 */ /* 0x000fd60003800000 */
[----:B------:R-:W3:Y:S04]  /*6e80*/  LDL.64 R170, [R1+0x48] ;  /* 0x0000480001aa7983 */ /* 0x000ee80000100a00 */
[----:B------:R-:W4:Y:S04]  /*6e90*/  LDL.64 R178, [R1+0x38] ;  /* 0x0000380001b27983 */ /* 0x000f280000100a00 */
[----:B------:R-:W5:Y:S04]  /*6ea0*/  LDL R169, [R1+0x30] ;  /* 0x0000300001a97983 */ /* 0x000f680000100800 */
        /* <DEDUP_REMOVED lines=41> */
.L_x_3467:
[----:B------:R-:W-:Y:S05]  /*7140*/  BSYNC B0 ;  /* 0x0000000000007941 */ /* 0x000fea0003800000 */
.L_x_3466:
[----:B------:R-:W-:Y:S01]  /*7150*/  MOV R0, c[0x0][0x2c4] ;  /* 0x0000b10000007a02 */ /* 0x000fe20000000f00 */
[----:B-12---:R-:W2:Y:S03]  /*7160*/  LDL R2, [R1+0x60] ;  /* 0x0000600001027983 */ /* 0x006ea60000100800 */
[----:B------:R-:W-:Y:S01]  /*7170*/  ISETP.NE.AND P0, PT, R0, 0x1, PT ;  /* 0x000000010000780c */ /* 0x000fe20003f05270 */
[----:B------:R-:W3:Y:S04]  /*7180*/  LDL R168, [R1+0x64] ;  /* 0x0000640001a87983 */ /* 0x000ee80000100800 */
[----:B------:R1:W2:Y:S04]  /*7190*/  LDL R0, [R1+0x58] ;  /* 0x0000580001007983 */ /* 0x0002a80000100800 */
[----:B------:R-:W4:Y:S04]  /*71a0*/  LDL R133, [R1+0x78] ;  /* 0x0000780001857983 */ /* 0x000f280000100800 */
[----:B------:R-:W4:Y:S04]  /*71b0*/  LDL R132, [R1+0x68] ;  /* 0x0000680001847983 */ /* 0x000f280000100800 */
[----:B------:R-:W0:Y:S01]  /*71c0*/  LDGDEPBAR ;  /* 0x00000000000079af */ /* 0x000e220000000000 */
[----:B--2---:R-:W-:Y:S07]  /*71d0*/  @P0 MOV R0, R2 ;  /* 0x0000000200000202 */ /* 0x004fee0000000f00 */
[----:B------:R-:W2:Y:S08]  /*71e0*/  SHFL.IDX PT, R3, R0, RZ, 0x1c1f ;  /* 0x001c1fff00037589 */ /* 0x000eb000000e0000 */
[----:B------:R5:W1:Y:S02]  /*71f0*/  SHFL.IDX PT, R2, R0, 0x1, 0x1c1f ;  /* 0x003c1f0000027f89 */ /* 0x000a6400000e0000 */
[----:B-----5:R-:W-:Y:S05]  /*7200*/  IMAD R0, R177, -0x30, RZ ;  /* 0xffffffd0b1007824 */ /* 0x020fea00078e02ff */
[----:B---3--:R-:W-:Y:S04]  /*7210*/  IADD3 R0, -R168, 0x1, R0 ;  /* 0x00000001a8007810 */ /* 0x008fe80007ffe100 */
[----:B----4-:R-:W-:Y:S04]  /*7220*/  IADD3 R0, -R132, R0, R133 ;  /* 0x0000000084007210 */ /* 0x010fe80007ffe185 */
[C---:B--2---:R-:W-:Y:S02]  /*7230*/  IADD3 R133, R0.reuse, R3, RZ ;  /* 0x0000000300857210 */ /* 0x044fe40007ffe0ff */
[----:B-1----:R-:W-:Y:S02]  /*7240*/  IADD3 R0, R0, R2, RZ ;  /* 0x0000000200007210 */ /* 0x002fe40007ffe0ff */
[----:B------:R-:W-:Y:S02]  /*7250*/  ISETP.GT.AND P3, PT, R133, 0x9, PT ;  /* 0x000000098500780c */ /* 0x000fe40003f64270 */
[----:B------:R-:W-:Y:S02]  /*7260*/  ISETP.GT.AND P0, PT, R0, RZ, PT ;  /* 0x000000ff0000720c */ /* 0x000fe40003f04270 */
[----:B------:R-:W-:Y:S02]  /*7270*/  FSEL R174, R9, -INF , P3 ;  /* 0xff80000009ae7808 */ /* 0x000fe40001800000 */
[----:B------:R-:W-:Y:S02]  /*7280*/  FSEL R168, R6, -INF , P0 ;  /* 0xff80000006a87808 */ /* 0x000fe40000000000 */
[C---:B------:R-:W-:Y:S02]  /*7290*/  ISETP.GT.AND P0, PT, R0.reuse, 0x1, PT ;  /* 0x000000010000780c */ /* 0x040fe40003f04270 */
[----:B------:R-:W-:Y:S02]  /*72a0*/  ISETP.GT.AND P1, PT, R133, 0x1, PT ;  /* 0x000000018500780c */ /* 0x000fe40003f24270 */
[----:B------:R-:W-:Y:S02]  /*72b0*/  FSEL R171, R7, -INF , P0 ;  /* 0xff80000007ab7808 */ /* 0x000fe40000000000 */
[----:B------:R-:W-:Y:S02]  /*72c0*/  ISETP.GT.AND P0, PT, R0, 0x8, PT ;  /* 0x000000080000780c */ /* 0x000fe40003f04270 */
[----:B------:R-:W-:Y:S02]  /*72d0*/  FSEL R176, R5, -INF , P1 ;  /* 0xff80000005b07808 */ /* 0x000fe40000800000 */
[----:B------:R-:W-:Y:S02]  /*72e0*/  FSEL R170, R10, -INF , P0 ;  /* 0xff8000000aaa7808 */ /* 0x000fe40000000000 */
[C---:B------:R-:W-:Y:S02]  /*72f0*/  ISETP.GT.AND P0, PT, R0.reuse, 0x9, PT ;  /* 0x000000090000780c */ /* 0x040fe40003f04270 */
[----:B------:R-:W-:Y:S02]  /*7300*/  ISETP.GT.AND P2, PT, R133, RZ, PT ;  /* 0x000000ff8500720c */ /* 0x000fe40003f44270 */
[----:B------:R-:W-:Y:S02]  /*7310*/  FSEL R169, R11, -INF , P0 ;  /* 0xff8000000ba97808 */ /* 0x000fe40000000000 */
[----:B------:R-:W-:Y:S02]  /*7320*/  ISETP.GT.AND P0, PT, R0, 0x10, PT ;  /* 0x000000100000780c */ /* 0x000fe40003f04270 */
[----:B------:R-:W-:Y:S02]  /*7330*/  FSEL R173, R4, -INF , P2 ;  /* 0xff80000004ad7808 */ /* 0x000fe40001000000 */
[----:B------:R-:W-:Y:S02]  /*7340*/  FSEL R14, R14, -INF , P0 ;  /* 0xff8000000e0e7808 */ /* 0x000fe40000000000 */
[C---:B------:R-:W-:Y:S02]  /*7350*/  ISETP.GT.AND P0, PT, R0.reuse, 0x11, PT ;  /* 0x000000110000780c */ /* 0x040fe40003f04270 */
[----:B------:R-:W-:Y:S02]  /*7360*/  ISETP.GT.AND P4, PT, R133, 0x8, PT ;  /* 0x000000088500780c */ /* 0x000fe40003f84270 */
[----:B------:R-:W-:Y:S02]  /*7370*/  FSEL R15, R15, -INF , P0 ;  /* 0xff8000000f0f7808 */ /* 0x000fe40000000000 */
[----:B------:R-:W-:Y:S02]  /*7380*/  ISETP.GT.AND P0, PT, R0, 0x18, PT ;  /* 0x000000180000780c */ /* 0x000fe40003f04270 */
[C---:B------:R-:W-:Y:S02]  /*7390*/  ISETP.GT.AND P1, PT, R133.reuse, 0x10, PT ;  /* 0x000000108500780c */ /* 0x040fe40003f24270 */
[----:B------:R-:W-:Y:S02]  /*73a0*/  FSEL R9, R18, -INF , P0 ;  /* 0xff80000012097808 */ /* 0x000fe40000000000 */
[C---:B------:R-:W-:Y:S02]  /*73b0*/  ISETP.GT.AND P0, PT, R0.reuse, 0x19, PT ;  /* 0x000000190000780c */ /* 0x040fe40003f04270 */
        /* <DEDUP_REMOVED lines=9> */
[----:B------:R-:W-:Y:S02]  /*7450*/  FSEL R172, R12, -INF , P1 ;  /* 0xff8000000cac7808 */ /* 0x000fe40000800000 */
[----:B------:R-:W-:Y:S02]  /*7460*/  FSEL R4, R26, -INF , P0 ;  /* 0xff8000001a047808 */ /* 0x000fe40000000000 */
[----:B------:R-:W-:Y:S02]  /*7470*/  ISETP.GT.AND P0, PT, R0, 0x29, PT ;  /* 0x000000290000780c */ /* 0x000fe40003f04270 */
[----:B------:R-:W-:Y:S02]  /*7480*/  FMNMX.FTZ R0, R168, R134, !PT ;  /* 0x00000086a8007209 */ /* 0x000fe40007810000 */
[----:B------:R-:W-:Y:S02]  /*7490*/  FSEL R3, R27, -INF , P0 ;  /* 0xff8000001b037808 */ /* 0x000fe40000000000 */
[----:B------:R-:W-:Y:S02]  /*74a0*/  FMNMX.FTZ R0, R171, R0, !PT ;  /* 0x00000000ab007209 */ /* 0x000fe40007810000 */
[----:B------:R-:W-:Y:S02]  /*74b0*/  FSEL R13, R13, -INF , P2 ;  /* 0xff8000000d0d7808 */ /* 0x000fe40001000000 */
[----:B------:R-:W-:Y:S02]  /*74c0*/  FMNMX.FTZ R0, R170, R0, !PT ;  /* 0x00000000aa007209 */ /* 0x000fe40007810000 */
[----:B------:R-:W-:Y:S02]  /*74d0*/  ISETP.GT.AND P4, PT, R133, 0x19, PT ;  /* 0x000000198500780c */ /* 0x000fe40003f84270 */
[----:B------:R-:W-:Y:S02]  /*74e0*/  FMNMX.FTZ R0, R169, R0, !PT ;  /* 0x00000000a9007209 */ /* 0x000fe40007810000 */
[C---:B------:R-:W-:Y:S02]  /*74f0*/  ISETP.GT.AND P1, PT, R133.reuse, 0x20, PT ;  /* 0x000000208500780c */ /* 0x040fe40003f24270 */
[----:B------:R-:W-:Y:S02]  /*7500*/  FMNMX.FTZ R0, R14, R0, !PT ;  /* 0x000000000e007209 */ /* 0x000fe40007810000 */
        /* <DEDUP_REMOVED lines=8> */
[----:B------:R-:W-:Y:S02]  /*7590*/  FSEL R8, R21, -INF , P2 ;  /* 0xff80000015087808 */ /* 0x000fe40001000000 */
[----:B------:R-:W-:Y:S02]  /*75a0*/  FMNMX.FTZ R0, R5, R0, !PT ;  /* 0x0000000005007209 */ /* 0x000fe40007810000 */
[C---:B------:R-:W-:Y:S02]  /*75b0*/  ISETP.GT.AND P1, PT, R133.reuse, 0x28, PT ;  /* 0x000000288500780c */ /* 0x040fe40003f24270 */
[----:B------:R-:W-:Y:S02]  /*75c0*/  FMNMX.FTZ R0, R4, R0, !PT ;  /* 0x0000000004007209 */ /* 0x000fe40007810000 */
[----:B------:R-:W-:Y:S02]  /*75d0*/  ISETP.GT.AND P2, PT, R133, 0x29, PT ;  /* 0x000000298500780c */ /* 0x000fe40003f44270 */
        /* <DEDUP_REMOVED lines=10> */
[----:B------:R-:W2:Y:S01]  /*7680*/  LDL.LU R134, [R1+0x28] ;  /* 0x0000280001867983 */ /* 0x000ea20000300800 */
[--C-:B------:R-:W-:Y:S02]  /*7690*/  FFMA.FTZ R16, R168, c[0x0][0x2d0], -R2.reuse ;  /* 0x0000b400a8107a23 */ /* 0x100fe40000010802 */
[----:B------:R-:W-:Y:S02]  /*76a0*/  FMUL.FTZ R0, R0, c[0x0][0x2d0] ;  /* 0x0000b40000007a20 */ /* 0x000fe40000410000 */
[--C-:B------:R-:W-:Y:S02]  /*76b0*/  FFMA.FTZ R22, R6, c[0x0][0x2d0], -R2.reuse ;  /* 0x0000b40006167a23 */ /* 0x100fe40000010802 */
[--C-:B------:R-:W-:Y:S01]  /*76c0*/  FFMA.FTZ R23, R5, c[0x0][0x2d0], -R2.reuse ;  /* 0x0000b40005177a23 */ /* 0x100fe20000010802 */
[----:B------:R-:W-:Y:S01]  /*76d0*/  FSEL R5, R24, -INF , P1 ;  /* 0xff80000018057808 */ /* 0x000fe20000800000 */
        /* <DEDUP_REMOVED lines=8> */
[--C-:B------:R-:W-:Y:S01]  /*7760*/  FFMA.FTZ R179, R9, c[0x0][0x2d0], -R2.reuse ;  /* 0x0000b40009b37a23 */ /* 0x100fe20000010802 */
[----:B------:R-:W-:Y:S01]  /*7770*/  MOV R9, R177 ;  /* 0x000000b100097202 */ /* 0x000fe20000000f00 */
[----:B------:R-:W-:Y:S02]  /*7780*/  FFMA.FTZ R178, R7, c[0x0][0x2d0], -R2 ;  /* 0x0000b40007b27a23 */ /* 0x000fe40000010802 */
[----:B------:R-:W3:Y:S10]  /*7790*/  MUFU.EX2 R2, R0 ;  /* 0x0000000000027308 */ /* 0x000ef40000000800 */
[----:B------:R-:W4:Y:S01]  /*77a0*/  MUFU.EX2 R0, R17 ;  /* 0x0000001100007308 */ /* 0x000f220000000800 */
[----:B-1----:R-:W5:Y:S01]  /*77b0*/  LDL.LU R16, [R1+0x2c] ;  /* 0x00002c0001107983 */ /* 0x002f620000300800 */
[C---:B---3--:R-:W-:Y:S02]  /*77c0*/  FMUL.FTZ R30, R2.reuse, R30 ;  /* 0x0000001e021e7220 */ /* 0x048fe40000410000 */
[C---:B------:R-:W-:Y:S02]  /*77d0*/  FMUL.FTZ R31, R2.reuse, R31 ;  /* 0x0000001f021f7220 */ /* 0x040fe40000410000 */
[C---:B------:R-:W-:Y:S02]  /*77e0*/  FMUL.FTZ R34, R2.reuse, R34 ;  /* 0x0000002202227220 */ /* 0x040fe40000410000 */
[C---:B------:R-:W-:Y:S02]  /*77f0*/  FMUL.FTZ R35, R2.reuse, R35 ;  /* 0x0000002302237220 */ /* 0x040fe40000410000 */
[----:B------:R-:W-:Y:S01]  /*7800*/  FMUL.FTZ R38, R2, R38 ;  /* 0x0000002602267220 */ /* 0x000fe20000410000 */
[----:B----4-:R-:W-:Y:S01]  /*7810*/  F2FP.BF16.PACK_AB R169, R0, R3 ;  /* 0x0000000300a9723e */ /* 0x010fe200000010ff */
        /* <DEDUP_REMOVED lines=48> */
[----:B------:R1:W-:Y:S02]  /*7b20*/  MUFU.EX2 R3, R18 ;  /* 0x0000001200037308 */ /* 0x0003e40000000800 */
[----:B------:R-:W-:Y:S08]  /*7b30*/  FADD.FTZ R4, R0, R4 ;  /* 0x0000000400047221 */ /* 0x000ff00000010000 */
[----:B------:R-:W2:Y:S01]  /*7b40*/  MUFU.EX2 R0, R19 ;  /* 0x0000001300007308 */ /* 0x000ea20000000800 */
[----:B-1----:R-:W-:Y:S02]  /*7b50*/  MOV R18, R21 ;  /* 0x0000001500127202 */ /* 0x002fe40000000f00 */
[----:B--2---:R-:W-:Y:S01]  /*7b60*/  F2FP.BF16.PACK_AB R171, R3, R0 ;  /* 0x0000000003ab723e */ /* 0x004fe200000010ff */
[----:B------:R-:W-:Y:S01]  /*7b70*/  FADD.FTZ R4, R0, R4 ;  /* 0x0000000400047221 */ /* 0x000fe20000010000 */
[----:B------:R-:W-:Y:S02]  /*7b80*/  FMNMX.FTZ R0, R173, R135, !PT ;  /* 0x00000087ad007209 */ /* 0x000fe40007810000 */
[----:B------:R-:W-:Y:S01]  /*7b90*/  MOV R19, R9 ;  /* 0x0000000900137202 */ /* 0x000fe20000000f00 */
[----:B------:R-:W-:Y:S01]  /*7ba0*/  FADD.FTZ R177, R3, R4 ;  /* 0x0000000403b17221 */ /* 0x000fe20000010000 */
[----:B------:R-:W-:Y:S02]  /*7bb0*/  FMNMX.FTZ R0, R176, R0, !PT ;  /* 0x00000000b0007209 */ /* 0x000fe40007810000 */
[----:B------:R-:W-:Y:S02]  /*7bc0*/  FSEL R4, R25, -INF , P2 ;  /* 0xff80000019047808 */ /* 0x000fe40001000000 */
        /* <DEDUP_REMOVED lines=20> */
[--C-:B------:R-:W-:Y:S01]  /*7d10*/  FFMA.FTZ R176, R11, c[0x0][0x2d0], -R3.reuse ;  /* 0x0000b4000bb07a23 */ /* 0x100fe20000010803 */
[----:B------:R-:W-:Y:S01]  /*7d20*/  MOV R11, R20 ;  /* 0x00000014000b7202 */ /* 0x000fe20000000f00 */
[--C-:B------:R-:W-:Y:S02]  /*7d30*/  FFMA.FTZ R14, R10, c[0x0][0x2d0], -R3.reuse ;  /* 0x0000b4000a0e7a23 */ /* 0x100fe40000010803 */
[C---:B------:R-:W-:Y:S01]  /*7d40*/  FMUL.FTZ R10, R2.reuse, R154 ;  /* 0x0000009a020a7220 */ /* 0x040fe20000410000 */
[----:B------:R-:W-:Y:S01]  /*7d50*/  MOV R154, R11 ;  /* 0x0000000b009a7202 */ /* 0x000fe20000000f00 */
[----:B------:R-:W-:Y:S02]  /*7d60*/  FMUL.FTZ R11, R2, R155 ;  /* 0x0000009b020b7220 */ /* 0x000fe40000410000 */
[----:B------:R-:W2:Y:S01]  /*7d70*/  LDL R155, [R1+0x8] ;  /* 0x00000800019b7983 */ /* 0x000ea20000100800 */
        /* <DEDUP_REMOVED lines=9> */
[----:B------:R3:W5:Y:S01]  /*7e10*/  MUFU.EX2 R134, R6 ;  /* 0x0000000600867308 */ /* 0x0007620000000800 */
[--C-:B------:R-:W-:Y:S02]  /*7e20*/  FFMA.FTZ R168, R5, c[0x0][0x2d0], -R3.reuse ;  /* 0x0000b40005a87a23 */ /* 0x100fe40000010803 */
[----:B------:R-:W-:Y:S02]  /*7e30*/  FFMA.FTZ R3, R4, c[0x0][0x2d0], -R3 ;  /* 0x0000b40004037a23 */ /* 0x000fe40000010803 */
[C---:B-1----:R-:W-:Y:S02]  /*7e40*/  FMUL.FTZ R24, R0.reuse, R136 ;  /* 0x0000008800187220 */ /* 0x042fe40000410000 */
[C---:B------:R-:W-:Y:S02]  /*7e50*/  FMUL.FTZ R25, R0.reuse, R137 ;  /* 0x0000008900197220 */ /* 0x040fe40000410000 */
[----:B------:R-:W-:Y:S01]  /*7e60*/  FMUL.FTZ R21, R0, R141 ;  /* 0x0000008d00157220 */ /* 0x000fe20000410000 */
[----:B------:R-:W-:Y:S01]  /*7e70*/  MOV R141, R26 ;  /* 0x0000001a008d7202 */ /* 0x000fe20000000f00 */
[----:B------:R-:W-:Y:S02]  /*7e80*/  FMUL.FTZ R26, R2, R138 ;  /* 0x0000008a021a7220 */ /* 0x000fe40000410000 */
[----:B------:R-:W-:Y:S01]  /*7e90*/  FMUL.FTZ R4, R0, R156 ;  /* 0x0000009c00047220 */ /* 0x000fe20000410000 */
[----:B------:R-:W-:Y:S01]  /*7ea0*/  MOV R156, R19 ;  /* 0x00000013009c7202 */ /* 0x000fe20000000f00 */
[C---:B---3--:R-:W-:Y:S01]  /*7eb0*/  FMUL.FTZ R6, R2.reuse, R158 ;  /* 0x0000009e02067220 */ /* 0x048fe20000410000 */
[----:B------:R-:W-:Y:S01]  /*7ec0*/  MOV R158, R27 ;  /* 0x0000001b009e7202 */ /* 0x000fe20000000f00 */
[----:B------:R-:W-:Y:S02]  /*7ed0*/  FMUL.FTZ R27, R2, R139 ;  /* 0x0000008b021b7220 */ /* 0x000fe40000410000 */
[----:B------:R-:W1:Y:S01]  /*7ee0*/  LDSM.16.MT88.4 R136, [R239] ;  /* 0x00000000ef88783b */ /* 0x000e620000004200 */
[C---:B-----5:R-:W-:Y:S02]  /*7ef0*/  FFMA.FTZ R135, R0.reuse, R16, R134 ;  /* 0x0000001000877223 */ /* 0x060fe40000010086 */
        /* <DEDUP_REMOVED lines=9> */
[C---:B------:R-:W-:Y:S01]  /*7f90*/  FMUL.FTZ R16, R0.reuse, R144 ;  /* 0x0000009000107220 */ /* 0x040fe20000410000 */
[----:B------:R-:W-:Y:S01]  /*7fa0*/  MOV R149, R22 ;  /* 0x0000001600957202 */ /* 0x000fe20000000f00 */
[C---:B------:R-:W-:Y:S02]  /*7fb0*/  FMUL.FTZ R17, R0.reuse, R145 ;  /* 0x0000009100117220 */ /* 0x040fe40000410000 */
[C---:B------:R-:W-:Y:S01]  /*7fc0*/  FMUL.FTZ R20, R0.reuse, R140 ;  /* 0x0000008c00147220 */ /* 0x040fe20000410000 */
[----:B------:R-:W-:Y:S01]  /*7fd0*/  MOV R140, R23 ;  /* 0x00000017008c7202 */ /* 0x000fe20000000f00 */
        /* <DEDUP_REMOVED lines=58> */
[C---:B------:R-:W-:Y:S02]  /*8380*/  FMUL.FTZ R14, R2.reuse, R150 ;  /* 0x00000096020e7220 */ /* 0x040fe40000410000 */
[C---:B------:R-:W-:Y:S02]  /*8390*/  FMUL.FTZ R15, R2.reuse, R151 ;  /* 0x00000097020f7220 */ /* 0x040fe40000410000 */
[C---:B------:R-:W-:Y:S02]  /*83a0*/  FMUL.FTZ R19, R2.reuse, R147 ;  /* 0x0000009302137220 */ /* 0x040fe40000410000 */
[C---:B------:R-:W-:Y:S02]  /*83b0*/  FMUL.FTZ R22, R2.reuse, R142 ;  /* 0x0000008e02167220 */ /* 0x040fe40000410000 */
[C---:B------:R-:W-:Y:S02]  /*83c0*/  FMUL.FTZ R23, R2.reuse, R143 ;  /* 0x0000008f02177220 */ /* 0x040fe40000410000 */
[----:B---3--:R-:W-:Y:S01]  /*83d0*/  FMUL.FTZ R7, R2, R159 ;  /* 0x0000009f02077220 */ /* 0x008fe20000410000 */
        /* <DEDUP_REMOVED lines=8> */
[----:B------:R1:W3:Y:S01]  /*8460*/  MUFU.EX2 R2, R154 ;  /* 0x0000009a00027308 */ /* 0x0002e20000000800 */
[C---:B------:R-:W-:Y:S01]  /*8470*/  HMMA.16816.F32.BF16 R8, R168.reuse, R138, R8 ;  /* 0x0000008aa808723c */ /* 0x040fe20000041808 */
[----:B------:R-:W4:Y:S08]  /*8480*/  LDSM.16.MT88.4 R136, [R241] ;  /* 0x00000000f188783b */ /* 0x000f300000004200 */
[----:B------:R5:W2:Y:S10]  /*8490*/  MUFU.EX2 R0, R159 ;  /* 0x0000009f00007308 */ /* 0x000ab40000000800 */
[----:B------:R-:W2:Y:S01]  /*84a0*/  MUFU.EX2 R134, R178 ;  /* 0x000000b200867308 */ /* 0x000ea20000000800 */
[----:B-1----:R-:W-:Y:S09]  /*84b0*/  MOV R154, R140 ;  /* 0x0000008c009a7202 */ /* 0x002ff20000000f00 */
[----:B------:R-:W-:Y:S01]  /*84c0*/  MUFU.EX2 R179, R173 ;  /* 0x000000ad00b37308 */ /* 0x000fe20000000800 */
[----:B-----5:R-:W-:Y:S02]  /*84d0*/  MOV R159, R141 ;  /* 0x0000008d009f7202 */ /* 0x020fe40000000f00 */
[----:B------:R-:W-:Y:S07]  /*84e0*/  LDSM.16.MT88.4 R140, [R239+0x800] ;  /* 0x00080000ef8c783b */ /* 0x000fee0000004200 */
[----:B------:R-:W1:Y:S01]  /*84f0*/  MUFU.EX2 R178, R172 ;  /* 0x000000ac00b27308 */ /* 0x000e620000000800 */
[C---:B----4-:R-:W-:Y:S08]  /*8500*/  HMMA.16816.F32.BF16 R12, R168.reuse, R136, R12 ;  /* 0x00000088a80c723c */ /* 0x050ff0000004180c */
[C---:B------:R-:W-:Y:S01]  /*8510*/  HMMA.16816.F32.BF16 R16, R168.reuse, R138, R16 ;  /* 0x0000008aa810723c */ /* 0x040fe20000041810 */
[----:B------:R-:W4:Y:S01]  /*8520*/  LDSM.16.MT88.4 R136, [R240] ;  /* 0x00000000f088783b */ /* 0x000f220000004200 */
[----:B------:R-:W-:Y:S10]  /*8530*/  MUFU.EX2 R173, R3 ;  /* 0x0000000300ad7308 */ /* 0x000ff40000000800 */
[----:B------:R-:W5:Y:S01]  /*8540*/  MUFU.EX2 R172, R157 ;  /* 0x0000009d00ac7308 */ /* 0x000f620000000800 */
[C---:B----4-:R-:W-:Y:S08]  /*8550*/  HMMA.16816.F32.BF16 R20, R168.reuse, R136, R20 ;  /* 0x00000088a814723c */ /* 0x050ff00000041814 */
[C---:B------:R-:W-:Y:S01]  /*8560*/  HMMA.16816.F32.BF16 R24, R168.reuse, R138, R24 ;  /* 0x0000008aa818723c */ /* 0x040fe20000041818 */
[----:B--2---:R2:W4:Y:S03]  /*8570*/  LDSM.16.MT88.4 R136, [R155] ;  /* 0x000000009b88783b */ /* 0x0045260000004200 */
[----:B--2---:R-:W-:Y:S04]  /*8580*/  MOV R155, R149 ;  /* 0x00000095009b7202 */ /* 0x004fe80000000f00 */
[C---:B----4-:R-:W-:Y:S08]  /*8590*/  HMMA.16816.F32.BF16 R28, R168.reuse, R136, R28 ;  /* 0x00000088a81c723c */ /* 0x050ff0000004181c */
        /* <DEDUP_REMOVED lines=36> */
[----:B---3--:R-:W-:Y:S01]  /*87e0*/  FADD.FTZ R136, R2, R177 ;  /* 0x000000b102887221 */ /* 0x008fe20000010000 */
[----:B------:R-:W-:Y:S01]  /*87f0*/  HMMA.16816.F32.BF16 R128, R168, R138, R128 ;  /* 0x0000008aa880723c */ /* 0x000fe20000041880 */
[----:B------:R-:W2:Y:S03]  /*8800*/  MUFU.EX2 R177, R152 ;  /* 0x0000009800b17308 */ /* 0x000ea60000000800 */
[C---:B------:R-:W-:Y:S01]  /*8810*/  FADD.FTZ R136, R0.reuse, R136 ;  /* 0x0000008800887221 */ /* 0x040fe20000010000 */
[----:B------:R-:W-:Y:S02]  /*8820*/  F2FP.BF16.PACK_AB R137, R0, R2 ;  /* 0x000000020089723e */ /* 0x000fe400000010ff */
[C---:B------:R-:W-:Y:S01]  /*8830*/  F2FP.BF16.PACK_AB R139, R134.reuse, R135 ;  /* 0x00000087868b723e */ /* 0x040fe200000010ff */
[----:B------:R-:W-:Y:S01]  /*8840*/  FADD.FTZ R136, R135, R136 ;  /* 0x0000008887887221 */ /* 0x000fe20000010000 */
[----:B------:R-:W-:Y:S02]  /*8850*/  F2FP.BF16.PACK_AB R138, R175, R174 ;  /* 0x000000aeaf8a723e */ /* 0x000fe400000010ff */
[----:B------:R-:W3:Y:S01]  /*8860*/  MUFU.EX2 R2, R155 ;  /* 0x0000009b00027308 */ /* 0x000ee20000000800 */
[----:B------:R-:W-:Y:S01]  /*8870*/  FADD.FTZ R149, R134, R136 ;  /* 0x0000008886957221 */ /* 0x000fe20000010000 */
[----:B-1----:R-:W-:Y:S02]  /*8880*/  F2FP.BF16.PACK_AB R136, R178, R179 ;  /* 0x000000b3b288723e */ /* 0x002fe400000010ff */
[----:B-----5:R-:W-:Y:S05]  /*8890*/  F2FP.BF16.PACK_AB R170, R173, R172 ;  /* 0x000000acadaa723e */ /* 0x020fea00000010ff */
[C---:B------:R-:W-:Y:S01]  /*88a0*/  HMMA.16816.F32.BF16 R4, R136.reuse, R140, R4 ;  /* 0x0000008c8804723c */ /* 0x040fe20000041804 */
[----:B------:R-:W1:Y:S04]  /*88b0*/  MUFU.EX2 R0, R154 ;  /* 0x0000009a00007308 */ /* 0x000e680000000800 */
[----:B--2---:R-:W-:Y:S03]  /*88c0*/  F2FP.BF16.PACK_AB R168, R177, R176 ;  /* 0x000000b0b1a8723e */ /* 0x004fe600000010ff */
[C---:B------:R-:W-:Y:S01]  /*88d0*/  HMMA.16816.F32.BF16 R8, R136.reuse, R142, R8 ;  /* 0x0000008e8808723c */ /* 0x040fe20000041808 */
[----:B------:R-:W2:Y:S02]  /*88e0*/  LDSM.16.MT88.4 R140, [R240+0x800] ;  /* 0x00080000f08c783b */ /* 0x000ea40000004200 */
[----:B------:R-:W-:Y:S01]  /*88f0*/  MUFU.EX2 R134, R158 ;  /* 0x0000009e00867308 */ /* 0x000fe20000000800 */
[----:B---3--:R-:W-:Y:S04]  /*8900*/  FADD.FTZ R3, R2, R149 ;  /* 0x0000009502037221 */ /* 0x008fe80000010000 */
[C---:B------:R-:W-:Y:S05]  /*8910*/  HMMA.16816.F32.BF16 R12, R136.reuse, R144, R12 ;  /* 0x00000090880c723c */ /* 0x040fea000004180c */
[----:B------:R-:W3:Y:S03]  /*8920*/  MUFU.EX2 R135, R159 ;  /* 0x0000009f00877308 */ /* 0x000ee60000000800 */
[C---:B------:R-:W-:Y:S01]  /*8930*/  HMMA.16816.F32.BF16 R16, R136.reuse, R146, R16 ;  /* 0x000000928810723c */ /* 0x040fe20000041810 */
[----:B------:R-:W4:Y:S03]  /*8940*/  LDSM.16.MT88.4 R144, [R242+0x800] ;  /* 0x00080000f290783b */ /* 0x000f260000004200 */
[C---:B-1----:R-:W-:Y:S01]  /*8950*/  FADD.FTZ R3, R0.reuse, R3 ;  /* 0x0000000300037221 */ /* 0x042fe20000010000 */
[----:B------:R-:W-:Y:S04]  /*8960*/  F2FP.BF16.PACK_AB R169, R0, R2 ;  /* 0x0000000200a9723e */ /* 0x000fe800000010ff */
[----:B------:R-:W-:Y:S03]  /*8970*/  LDSM.16.MT88.4 R152, [R239+0x1000] ;  /* 0x00100000ef98783b */ /* 0x000fe60000004200 */
[C---:B---3--:R-:W-:Y:S01]  /*8980*/  F2FP.BF16.PACK_AB R171, R134.reuse, R135 ;  /* 0x0000008786ab723e */ /* 0x048fe200000010ff */
[----:B------:R-:W-:Y:S01]  /*8990*/  FADD.FTZ R3, R135, R3 ;  /* 0x0000000387037221 */ /* 0x000fe20000010000 */
[----:B------:R-:W-:Y:S01]  /*89a0*/  MOV R135, R133 ;  /* 0x0000008500877202 */ /* 0x000fe20000000f00 */
[C---:B--2---:R-:W-:Y:S03]  /*89b0*/  HMMA.16816.F32.BF16 R20, R136.reuse, R140, R20 ;  /* 0x0000008c8814723c */ /* 0x044fe60000041814 */
        /* <DEDUP_REMOVED lines=107> */
.L_x_3463:
[----:B------:R-:W2:Y:S04]  /*9070*/  LDL R2, [R1+0x34] ;  /* 0x0000340001027983 */ /* 0x000ea80000100800 */
[----:B------:R-:W2:Y:S02]  /*9080*/  LDL R0, [R1+0x20] ;  /* 0x0000200001007983 */ /* 0x000ea40000100800 */
[----:B--2---:R-:W-:-:S13]  /*9090*/  ISETP.GE.AND P0, PT, R0, R2, PT ;  /* 0x000000020000720c */ /* 0x004fda0003f06270 */
[----:B------:R-:W-:Y:S05]  /*90a0*/  @!P0 BRA `(.L_x_3469) ;  /* 0x00002a5000008947 */ /* 0x000fea0003800000 */
.L_x_3472:
[----:B------:R-:W2:Y:S01]  /*90b0*/  LDL R20, [R1+0x20] ;  /* 0x0000200001147983 */ /* 0x000ea20000100800 */
[----:B------:R-:W-:Y:S04]  /*90c0*/  DEPBAR.LE SB0, 0x0 ;  /* 0x000080000000791a */ /* 0x000fe80000000000 */
[----:B------:R-:W3:Y:S01]  /*90d0*/  LDL.64 R6, [R1+0x50] ;  /* 0x0000500001067983 */ /* 0x000ee20000100a00 */
[----:B------:R-:W-:Y:S01]  /*90e0*/  WARPSYNC 0xffffffff ;  /* 0xffffffff00007948 */ /* 0x000fe20003800000 */
[----:B------:R-:W-:Y:S03]  /*90f0*/  BSSY B0, `(.L_x_3470) ;  /* 0x00000f3000007945 */ /* 0x000fe60003800000 */
[----:B------:R-:W4:Y:S05]  /*9100*/  LDL.64 R22, [R1+0x40] ;  /* 0x0000400001167983 */ /* 0x000f2a0000100a00 */
[----:B------:R-:W3:Y:S05]  /*9110*/  LDL R135, [R1+0x30] ;  /* 0x0000300001877983 */ /* 0x000eea0000100800 */
[----:B------:R-:W4:Y:S05]  /*9120*/  LDL R134, [R1] ;  /* 0x0000000001867983 */ /* 0x000f2a0000100800 */
[----:B------:R-:W4:Y:S05]  /*9130*/  LDL R15, [R1+0x4] ;  /* 0x00000400010f7983 */ /* 0x000f2a0000100800 */
[----:B------:R-:W4:Y:S05]  /*9140*/  LDL R21, [R1+0x18] ;  /* 0x0000180001157983 */ /* 0x000f2a0000100800 */
[----:B------:R-:W1:Y:S05]  /*9150*/  S2R R2, SR_TID.X ;  /* 0x0000000000027919 */ /* 0x000e6a0000002100 */
[----:B------:R-:W-:Y:S06]  /*9160*/  BAR.SYNC.DEFER_BLOCKING 0x0 ;  /* 0x0000000000007b1d */ /* 0x000fec0000010000 */
[----:B------:R-:W2:Y:S05]  /*9170*/  LDSM.16.M88.4 R8, [R236] ;  /* 0x00000000ec08783b */ /* 0x000eaa0000000200 */
[----:B------:R-:W2:Y:S05]  /*9180*/  LDSM.16.M88.4 R16, [R236+0x800] ;  /* 0x00080000ec10783b */ /* 0x000eaa0000000200 */
[----:B------:R-:W2:Y:S05]  /*9190*/  LDSM.16.M88.4 R24, [R236+0x1000] ;  /* 0x00100000ec18783b */ /* 0x000eaa0000000200 */
[----:B------:R-:W2:Y:S01]  /*91a0*/  LDSM.16.M88.4 R168, [R243] ;  /* 0x00000000f3a8783b */ /* 0x000ea20000000200 */
[----:B-1----:R-:W-:Y:S11]  /*91b0*/  ISETP.GT.AND P3, PT, R2, 0x7f, PT ;  /* 0x0000007f0200780c */ /* 0x002ff60003f64270 */
[----:B------:R-:W-:Y:S02]  /*91c0*/  @!UPT UIADD3 URZ, URZ, URZ, URZ ;  /* 0x0000003f3f3ff290 */ /* 0x000fe4000fffe03f */
[----:B------:R-:W-:Y:S02]  /*91d0*/  @!P3 IMAD.MOV.U32 R4, RZ, RZ, c[0x0][0x208] ;  /* 0x00008200ff04b624 */ /* 0x000fe400078e00ff */
[----:B------:R-:W-:Y:S01]  /*91e0*/  @!P3 IMAD.MOV.U32 R5, RZ, RZ, c[0x0][0x20c] ;  /* 0x00008300ff05b624 */ /* 0x000fe200078e00ff */
[----:B--2---:R-:W-:Y:S01]  /*91f0*/  SHF.R.S32.HI R0, RZ, 0x1f, R20 ;  /* 0x0000001fff007819 */ /* 0x004fe20000011414 */
[----:B------:R-:W-:Y:S04]  /*9200*/  IMAD.WIDE.U32 R2, R20, c[0x0][0x208], RZ ;  /* 0x0000820014027a25 */ /* 0x000fe800078e00ff */
[----:B------:R-:W-:Y:S04]  /*9210*/  IMAD R0, R0, c[0x0][0x208], RZ ;  /* 0x0000820000007a24 */ /* 0x000fe800078e02ff */
[----:B------:R-:W-:Y:S04]  /*9220*/  IMAD R0, R20, c[0x0][0x20c], R0 ;  /* 0x0000830014007a24 */ /* 0x000fe800078e0200 */
[----:B------:R-:W-:Y:S02]  /*9230*/  IMAD.IADD R0, R3, 0x1, R0 ;  /* 0x0000000103007824 */ /* 0x000fe400078e0200 */
[----:B------:R-:W-:Y:S01]  /*9240*/  IMAD.WIDE.U32 R2, R2, 0x30, RZ ;  /* 0x0000003002027825 */ /* 0x000fe200078e00ff */
[----:B---3--:R-:W-:Y:S03]  /*9250*/  LOP3.LUT P4, RZ, R135, 0x2, RZ, 0xc0, !PT ;  /* 0x0000000287ff7812 */ /* 0x008fe6000788c0ff */
[----:B------:R-:W-:Y:S01]  /*9260*/  IMAD R0, R0, 0x30, RZ ;  /* 0x0000003000007824 */ /* 0x000fe200078e02ff */
[-C--:B------:R-:W-:Y:S01]  /*9270*/  IADD3 R12, P1, R6, R2.reuse, RZ ;  /* 0x00000002060c7210 */ /* 0x080fe20007f3e0ff */
[----:B----4-:R1:W2:Y:S02]  /*9280*/  LDSM.16.M88.4 R172, [R134] ;  /* 0x0000000086ac783b */ /* 0x0102a40000000200 */
[----:B------:R-:W-:Y:S01]  /*9290*/  IMAD.IADD R0, R3, 0x1, R0 ;  /* 0x0000000103007824 */ /* 0x000fe200078e0200 */
[----:B------:R-:W-:Y:S02]  /*92a0*/  @!P3 LEA R3, P0, R4, R2, 0x5 ;  /* 0x000000020403b211 */ /* 0x000fe400078028ff */
[----:B------:R-:W-:Y:S01]  /*92b0*/  LEA R2, P2, R12, c[0x0][0x1f8], 0x1 ;  /* 0x00007e000c027a11 */ /* 0x000fe200078408ff */
[----:B------:R3:W2:Y:S01]  /*92c0*/  LDSM.16.M88.4 R176, [R15] ;  /* 0x000000000fb0783b */ /* 0x0006a20000000200 */
[----:B------:R-:W-:Y:S02]  /*92d0*/  IADD3.X R13, R0, R23, RZ, P1, !PT ;  /* 0x00000017000d7210 */ /* 0x000fe40000ffe4ff */
[----:B------:R-:W-:Y:S02]  /*92e0*/  @!P3 LEA.HI.X R14, R4, R0, R5, 0x5, P0 ;  /* 0x00000000040eb211 */ /* 0x000fe400000f2c05 */
[----:B------:R-:W-:Y:S02]  /*92f0*/  @!P3 IADD3 R0, P1, R3, R6, RZ ;  /* 0x000000060300b210 */ /* 0x000fe40007f3e0ff */
[C---:B-----5:R-:W-:Y:S03]  /*9300*/  HMMA.16816.F32.BF16 R4, R160.reuse, R8, RZ ;  /* 0x00000008a004723c */ /* 0x060fe600000418ff */
[----:B------:R-:W-:Y:S01]  /*9310*/  LEA.HI.X R3, R12, c[0x0][0x1fc], R13, 0x1, P2 ;  /* 0x00007f000c037a11 */ /* 0x000fe200010f0c0d */
[----:B------:R-:W-:Y:S01]  /*9320*/  @!P3 IMAD.X R14, R14, 0x1, R23, P1 ;  /* 0x000000010e0eb824 */ /* 0x000fe200008e0617 */
[----:B------:R-:W-:Y:S03]  /*9330*/  LOP3.LUT P2, RZ, R135, 0x1, RZ, 0xc0, !PT ;  /* 0x0000000187ff7812 */ /* 0x000fe6000784c0ff */
[C---:B------:R-:W-:Y:S01]  /*9340*/  HMMA.16816.F32.BF16 R8, R160.reuse, R10, RZ ;  /* 0x0000000aa008723c */ /* 0x040fe200000418ff */
[C---:B-1----:R-:W-:Y:S04]  /*9350*/  @!P3 LEA R134, P0, R0.reuse, c[0x0][0x1f8], 0x1 ;  /* 0x00007e000086ba11 */ /* 0x042fe800078008ff */
[----:B------:R-:W-:Y:S03]  /*9360*/  @!P3 LEA.HI.X R135, R0, c[0x0][0x1fc], R14, 0x1, P0 ;  /* 0x00007f000087ba11 */ /* 0x000fe600000f0c0e */
[C---:B---3--:R-:W-:Y:S02]  /*9370*/  HMMA.16816.F32.BF16 R12, R160.reuse, R16, RZ ;  /* 0x00000010a00c723c */ /* 0x048fe400000418ff */
[----:B------:R-:W-:Y:S01]  /*9380*/  @!PT LDS RZ, [RZ] ;  /* 0x00000000fffff984 */ /* 0x000fe20000000800 */
[----:B------:R-:W-:Y:S01]  /*9390*/  @!PT LDS RZ, [RZ] ;  /* 0x00000000fffff984 */ /* 0x000fe20000000800 */
[----:B------:R-:W-:Y:S01]  /*93a0*/  @!PT LDS RZ, [RZ] ;  /* 0x00000000fffff984 */ /* 0x000fe20000000800 */
[----:B------:R1:W-:Y:S05]  /*93b0*/  LDGSTS.E.BYPASS.LTC128B.128 [R21+0x4080], [R2.64], !P2 ;  /* 0x0408000002157fae */ /* 0x0003ea000d101d46 */
[----:B------:R1:W-:Y:S01]  /*93c0*/  LDGSTS.E.BYPASS.LTC128B.128 [R21+0x5880], [R2.64+0x80], !P4 ;  /* 0x0588008002157fae */ /* 0x0003e2000e101d46 */
[C---:B------:R-:W-:Y:S04]  /*93d0*/  HMMA.16816.F32.BF16 R16, R160.reuse, R18, RZ ;  /* 0x00000012a010723c */ /* 0x040fe800000418ff */
[----:B------:R1:W-:Y:S05]  /*93e0*/  LDGSTS.E.BYPASS.LTC128B.128 [R21+0x7080], [R2.64+0x100], !P6 ;  /* 0x0708010002157fae */ /* 0x0003ea000f101d46 */
[----:B------:R1:W-:Y:S05]  /*93f0*/  LDGSTS.E.BYPASS.LTC128B.128 [R21+0x8880], [R2.64+0x180], !P5 ;  /* 0x0888018002157fae */ /* 0x0003ea000e901d46 */
[----:B------:R3:W-:Y:S05]  /*9400*/  @!P3 LDGSTS.E.BYPASS.LTC128B.128 [R21+0x5080], [R134.64], !P2 ;  /* 0x050800008615bfae */ /* 0x0007ea000d101d46 */
[----:B------:R3:W-:Y:S05]  /*9410*/  @!P3 LDGSTS.E.BYPASS.LTC128B.128 [R21+0x6880], [R134.64+0x80], !P4 ;  /* 0x068800808615bfae */ /* 0x0007ea000e101d46 */
[----:B------:R3:W-:Y:S05]  /*9420*/  @!P3 LDGSTS.E.BYPASS.LTC128B.128 [R21+0x8080], [R134.64+0x100], !P6 ;  /* 0x080801008615bfae */ /* 0x0007ea000f101d46 */
[----:B------:R3:W-:Y:S05]  /*9430*/  @!P3 LDGSTS.E.BYPASS.LTC128B.128 [R21+0x9880], [R134.64+0x180], !P5 ;  /* 0x098801808615bfae */ /* 0x0007ea000e901d46 */
[----:B------:R-:W4:Y:S01]  /*9440*/  LDL R0, [R1+0x34] ;  /* 0x0000340001007983 */ /* 0x000f220000100800 */
[----:B-1----:R-:W-:Y:S04]  /*9450*/  IMAD.MOV.U32 R3, RZ, RZ, R20 ;  /* 0x000000ffff037224 */ /* 0x002fe800078e0014 */
        /* <DEDUP_REMOVED lines=133> */
[C---:B-1----:R-:W-:Y:S07]  /*9cb0*/  HMMA.16816.F32.BF16 R12, R232.reuse, R168, R12 ;  /* 0x000000a8e80c723c */ /* 0x042fee000004180c */
[----:B------:R-:W-:Y:S01]  /*9cc0*/  MOV R169, R3 ;  /* 0x0000000300a97202 */ /* 0x000fe20000000f00 */
[C---:B------:R-:W-:Y:S03]  /*9cd0*/  HMMA.16816.F32.BF16 R16, R232.reuse, R170, R16 ;  /* 0x000000aae810723c */ /* 0x040fe60000041810 */
[----:B----4-:R-:W-:Y:S01]  /*9ce0*/  ISETP.GT.AND P4, PT, R169, R0, PT ;  /* 0x00000000a900720c */ /* 0x010fe20003f84270 */
[----:B------:R-:W-:Y:S04]  /*9cf0*/  IMAD.MOV.U32 R0, RZ, RZ, R133 ;  /* 0x000000ffff007224 */ /* 0x000fe800078e0085 */
[C---:B--2---:R-:W-:Y:S08]  /*9d00*/  HMMA.16816.F32.BF16 R20, R232.reuse, R172, R20 ;  /* 0x000000ace814723c */ /* 0x044ff00000041814 */
[----:B------:R-:W-:Y:S01]  /*9d10*/  HMMA.16816.F32.BF16 R24, R232, R174, R24 ;  /* 0x000000aee818723c */ /* 0x000fe20000041818 */
[----:B------:R-:W-:Y:S07]  /*9d20*/  @!UPT UIADD3 URZ, URZ, URZ, URZ ;  /* 0x0000003f3f3ff290 */ /* 0x000fee000fffe03f */
[----:B------:R-:W-:-:S11]  /*9d30*/  @!P4 BRA `(.L_x_3471) ;  /* 0x000002e00000c947 */ /* 0x000fd60003800000 */
        /* <DEDUP_REMOVED lines=46> */
.L_x_3471:
[----:B------:R-:W-:Y:S05]  /*a020*/  BSYNC B0 ;  /* 0x0000000000007941 */ /* 0x000fea0003800000 */
.L_x_3470:
        /* <DEDUP_REMOVED lines=95> */
[----:B---3--:R-:W-:Y:S01]  /*a620*/  F2FP.BF16.PACK_AB R170, R2, R4 ;  /* 0x0000000402aa723e */ /* 0x008fe200000010ff */
        /* <DEDUP_REMOVED lines=40> */
[----:B------:R-:W1:Y:S01]  /*a8b0*/  MUFU.EX2 R7, R7 ;  /* 0x0000000700077308 */ /* 0x000e620000000800 */
[----:B------:R-:W-:Y:S01]  /*a8c0*/  MOV R157, R20 ;  /* 0x00000014009d7202 */ /* 0x000fe20000000f00 */
[C---:B------:R-:W-:Y:S01]  /*a8d0*/  FMUL.FTZ R20, R3.reuse, R140 ;  /* 0x0000008c03147220 */ /* 0x040fe20000410000 */
[----:B------:R-:W-:Y:S01]  /*a8e0*/  MOV R140, R21 ;  /* 0x00000015008c7202 */ /* 0x000fe20000000f00 */
[C---:B------:R-:W-:Y:S01]  /*a8f0*/  FMUL.FTZ R21, R3.reuse, R141 ;  /* 0x0000008d03157220 */ /* 0x040fe20000410000 */
[----:B------:R-:W-:Y:S02]  /*a900*/  MOV R141, R10 ;  /* 0x0000000a008d7202 */ /* 0x000fe40000000f00 */
[----:B------:R-:W-:Y:S01]  /*a910*/  MOV R10, R25 ;  /* 0x00000019000a7202 */ /* 0x000fe20000000f00 */
[C---:B------:R-:W-:Y:S01]  /*a920*/  FMUL.FTZ R25, R3.reuse, R137 ;  /* 0x0000008903197220 */ /* 0x040fe20000410000 */
[----:B------:R-:W-:Y:S01]  /*a930*/  MOV R14, R12 ;  /* 0x0000000c000e7202 */ /* 0x000fe20000000f00 */
[C---:B------:R-:W-:Y:S01]  /*a940*/  FMUL.FTZ R12, R3.reuse, R148 ;  /* 0x00000094030c7220 */ /* 0x040fe20000410000 */
[----:B------:R-:W-:Y:S01]  /*a950*/  MOV R152, R17 ;  /* 0x0000001100987202 */ /* 0x000fe20000000f00 */
[----:B------:R-:W-:Y:S01]  /*a960*/  FMUL.FTZ R17, R3, R145 ;  /* 0x0000009103117220 */ /* 0x000fe20000410000 */
[----:B------:R-:W-:Y:S01]  /*a970*/  MOV R145, R10 ;  /* 0x0000000a00917202 */ /* 0x000fe20000000f00 */
[C---:B----4-:R-:W-:Y:S01]  /*a980*/  FFMA.FTZ R4, R0.reuse, R9, R6 ;  /* 0x0000000900047223 */ /* 0x050fe20000010006 */
[----:B------:R-:W-:Y:S01]  /*a990*/  MOV R149, R14 ;  /* 0x0000000e00957202 */ /* 0x000fe20000000f00 */
[C---:B------:R-:W-:Y:S02]  /*a9a0*/  FMUL.FTZ R26, R0.reuse, R138 ;  /* 0x0000008a001a7220 */ /* 0x040fe40000410000 */
[C---:B------:R-:W-:Y:S02]  /*a9b0*/  FMUL.FTZ R27, R0.reuse, R139 ;  /* 0x0000008b001b7220 */ /* 0x040fe40000410000 */
[C---:B------:R-:W-:Y:S02]  /*a9c0*/  FMUL.FTZ R18, R0.reuse, R146 ;  /* 0x0000009200127220 */ /* 0x040fe40000410000 */
[C---:B------:R-:W-:Y:S01]  /*a9d0*/  FMUL.FTZ R19, R0.reuse, R147 ;  /* 0x0000009300137220 */ /* 0x040fe20000410000 */
[C---:B-1----:R-:W-:Y:S01]  /*a9e0*/  F2FP.BF16.PACK_AB R169, R7.reuse, R6 ;  /* 0x0000000607a9723e */ /* 0x042fe200000010ff */
[C---:B------:R-:W-:Y:S02]  /*a9f0*/  FMUL.FTZ R6, R0.reuse, R158 ;  /* 0x0000009e00067220 */ /* 0x040fe40000410000 */
[----:B------:R-:W2:Y:S01]  /*aa00*/  LDL R158, [R1+0x8] ;  /* 0x00000800019e7983 */ /* 0x000ea20000100800 */
[----:B------:R-:W-:Y:S02]  /*aa10*/  FADD.FTZ R132, R7, R4 ;  /* 0x0000000407847221 */ /* 0x000fe40000010000 */
[C---:B------:R-:W-:Y:S01]  /*aa20*/  FMUL.FTZ R4, R3.reuse, R156 ;  /* 0x0000009c03047220 */ /* 0x040fe20000410000 */
[----:B------:R-:W-:Y:S01]  /*aa30*/  MOV R156, R11 ;  /* 0x0000000b009c7202 */ /* 0x000fe20000000f00 */
[C---:B------:R-:W-:Y:S01]  /*aa40*/  FMUL.FTZ R22, R0.reuse, R142 ;  /* 0x0000008e00167220 */ /* 0x040fe20000410000 */
[----:B------:R-:W-:Y:S01]  /*aa50*/  MOV R11, R24 ;  /* 0x00000018000b7202 */ /* 0x000fe20000000f00 */
[C---:B------:R-:W-:Y:S02]  /*aa60*/  FMUL.FTZ R24, R3.reuse, R136 ;  /* 0x0000008803187220 */ /* 0x040fe40000410000 */
[----:B------:R-:W1:Y:S01]  /*aa70*/  LDSM.16.MT88.4 R136, [R239] ;  /* 0x00000000ef88783b */ /* 0x000e620000004200 */
[C---:B------:R-:W-:Y:S02]  /*aa80*/  FMUL.FTZ R23, R0.reuse, R143 ;  /* 0x0000008f00177220 */ /* 0x040fe40000410000 */
        /* <DEDUP_REMOVED lines=79> */
[----:B------:R-:W-:Y:S01]  /*af80*/  MUFU.EX2 R175, R153 ;  /* 0x0000009900af7308 */ /* 0x000fe20000000800 */
[C---:B-1----:R-:W-:Y:S08]  /*af90*/  HMMA.16816.F32.BF16 R4, R168.reuse, R136, R4 ;  /* 0x00000088a804723c */ /* 0x042ff00000041804 */
[C---:B------:R-:W-:Y:S01]  /*afa0*/  HMMA.16816.F32.BF16 R8, R168.reuse, R138, R8 ;  /* 0x0000008aa808723c */ /* 0x040fe20000041808 */
[----:B------:R-:W1:Y:S01]  /*afb0*/  LDSM.16.MT88.4 R136, [R241] ;  /* 0x00000000f188783b */ /* 0x000e620000004200 */
[----:B------:R-:W3:Y:S02]  /*afc0*/  MUFU.EX2 R132, R179 ;  /* 0x000000b300847308 */ /* 0x000ee40000000800 */
[----:B---3--:R-:W-:Y:S01]  /*afd0*/  FADD.FTZ R0, R132, R155 ;  /* 0x0000009b84007221 */ /* 0x008fe20000010000 */
[----:B------:R-:W-:Y:S04]  /*afe0*/  MOV R155, R145 ;  /* 0x00000091009b7202 */ /* 0x000fe80000000f00 */
[----:B------:R-:W-:Y:S03]  /*aff0*/  LDSM.16.MT88.4 R144, [R241+0x800] ;  /* 0x00080000f190783b */ /* 0x000fe60000004200 */
[----:B------:R-:W-:Y:S01]  /*b000*/  MOV R179, R156 ;  /* 0x0000009c00b37202 */ /* 0x000fe20000000f00 */
[----:B------:R-:W-:Y:S03]  /*b010*/  FADD.FTZ R0, R3, R0 ;  /* 0x0000000003007221 */ /* 0x000fe60000010000 */
[----:B------:R-:W-:Y:S01]  /*b020*/  IADD3 R179, R179, -0x1, RZ ;  /* 0xffffffffb3b37810 */ /* 0x000fe20007ffe0ff */
[----:B------:R-:W-:Y:S04]  /*b030*/  FADD.FTZ R0, R135, R0 ;  /* 0x0000000087007221 */ /* 0x000fe80000010000 */
[----:B------:R-:W-:Y:S01]  /*b040*/  FADD.FTZ R0, R134, R0 ;  /* 0x0000000086007221 */ /* 0x000fe20000010000 */
[C---:B-1----:R-:W-:Y:S08]  /*b050*/  HMMA.16816.F32.BF16 R12, R168.reuse, R136, R12 ;  /* 0x00000088a80c723c */ /* 0x042ff0000004180c */
[C---:B------:R-:W-:Y:S01]  /*b060*/  HMMA.16816.F32.BF16 R16, R168.reuse, R138, R16 ;  /* 0x0000008aa810723c */ /* 0x040fe20000041810 */
[----:B------:R-:W1:Y:S07]  /*b070*/  LDSM.16.MT88.4 R136, [R240] ;  /* 0x00000000f088783b */ /* 0x000e6e0000004200 */
[C---:B-1----:R-:W-:Y:S08]  /*b080*/  HMMA.16816.F32.BF16 R20, R168.reuse, R136, R20 ;  /* 0x00000088a814723c */ /* 0x042ff00000041814 */
[C---:B------:R-:W-:Y:S01]  /*b090*/  HMMA.16816.F32.BF16 R24, R168.reuse, R138, R24 ;  /* 0x0000008aa818723c */ /* 0x040fe20000041818 */
[----:B--2---:R1:W2:Y:S03]  /*b0a0*/  LDSM.16.MT88.4 R136, [R158] ;  /* 0x000000009e88783b */ /* 0x0042a60000004200 */
[----:B-1----:R-:W-:Y:S05]  /*b0b0*/  MOV R158, R140 ;  /* 0x0000008c009e7202 */ /* 0x002fea0000000f00 */
        /* <DEDUP_REMOVED lines=164> */
.L_x_3469:
[----:B------:R-:W-:Y:S07]  /*bb00*/  @!UPT UIADD3 URZ, URZ, URZ, URZ ;  /* 0x0000003f3f3ff290 */ /* 0x000fee000fffe03f */
[----:B------:R-:W-:Y:S02]  /*bb10*/  MOV R7, 0x1f ;  /* 0x0000001f00077802 */ /* 0x000fe40000000f00 */
[----:B------:R-:W-:Y:S01]  /*bb20*/  MOV R6, 0xffffffff ;  /* 0xffffffff00067802 */ /* 0x000fe20000000f00 */
[----:B------:R-:W-:Y:S06]  /*bb30*/  BRA.DIV ~URZ, `(.L_x_3473) ;  /* 0x000060727f007947 */ /* 0x000fec000b800000 */
[----:B------:R-:W2:Y:S04]  /*bb40*/  LDL R2, [R1+0x2c] ;  /* 0x00002c0001027983 */ /* 0x000ea80000100800 */
[----:B--2---:R1:W2:Y:S02]  /*bb50*/  SHFL.BFLY PT, R0, R2, 0x2, 0x1f ;  /* 0x0c401f0002007f89 */ /* 0x0042a400000e0000 */
.L_x_3540:
        /* <DEDUP_REMOVED lines=9> */
.L_x_3541:
        /* <DEDUP_REMOVED lines=149> */
.L_x_3460:
        /* <DEDUP_REMOVED lines=19> */
.L_x_3476:
[----:B--2---:R-:W-:Y:S05]  /*c670*/  BSYNC B0 ;  /* 0x0000000000007941 */ /* 0x004fea0003800000 */
.L_x_3475:
        /* <DEDUP_REMOVED lines=168> */
.L_x_3479:
        /* <DEDUP_REMOVED lines=131> */
.L_x_3542:
[----:B------:R-:W-:Y:S05]  /*d930*/  BRA.DIV ~URZ, `(.L_x_3482) ;  /* 0x000044527f007947 */ /* 0x000fea000b800000 */
[----:B------:R4:W2:Y:S02]  /*d940*/  SHFL.IDX PT, R0, R15, RZ, 0x181f ;  /* 0x00181fff0f007589 */ /* 0x0008a400000e0000 */
.L_x_3543:
        /* <DEDUP_REMOVED lines=26> */
.L_x_3484:
[----:B------:R-:W-:Y:S05]  /*daf0*/  BSYNC B0 ;  /* 0x0000000000007941 */ /* 0x000fea0003800000 */
.L_x_3483:
[----:B------:R-:W-:Y:S05]  /*db00*/  BRA.DIV ~URZ, `(.L_x_3485) ;  /* 0x000042e27f007947 */ /* 0x000fea000b800000 */
[----:B---3--:R3:W4:Y:S04]  /*db10*/  SHFL.IDX PT, R10, R12, 0x1, 0x181f ;  /* 0x00381f000c0a7f89 */ /* 0x00872800000e0000 */
[----:B--2---:R3:W2:Y:S02]  /*db20*/  SHFL.IDX PT, R0, R15, 0x1, 0x181f ;  /* 0x00381f000f007f89 */ /* 0x0046a400000e0000 */
.L_x_3544:
        /* <DEDUP_REMOVED lines=25> */
.L_x_3487:
[----:B------:R-:W-:Y:S05]  /*dcc0*/  BSYNC B0 ;  /* 0x0000000000007941 */ /* 0x000fea0003800000 */
.L_x_3486:
[----:B------:R-:W-:Y:S05]  /*dcd0*/  BRA.DIV ~URZ, `(.L_x_3488) ;  /* 0x000041d27f007947 */ /* 0x000fea000b800000 */
[----:B----4-:R4:W1:Y:S02]  /*dce0*/  SHFL.IDX PT, R10, R12, 0x2, 0x181f ;  /* 0x00581f000c0a7f89 */ /* 0x01086400000e0000 */
.L_x_3545:
[----:B------:R-:W-:Y:S05]  /*dcf0*/  BRA.DIV ~URZ, `(.L_x_3489) ;  /* 0x000042227f007947 */ /* 0x000fea000b800000 */
[----:B--2---:R2:W3:Y:S02]  /*dd00*/  SHFL.IDX PT, R0, R15, 0x2, 0x181f ;  /* 0x00581f000f007f89 */ /* 0x0044e400000e0000 */
.L_x_3546:
        /* <DEDUP_REMOVED lines=25> */
.L_x_3491:
[----:B------:R-:W-:Y:S05]  /*dea0*/  BSYNC B0 ;  /* 0x0000000000007941 */ /* 0x000fea0003800000 */
.L_x_3490:
[----:B------:R-:W-:Y:S05]  /*deb0*/  BRA.DIV ~URZ, `(.L_x_3492) ;  /* 0x000040c27f007947 */ /* 0x000fea000b800000 */
[----:B-1----:R1:W2:Y:S04]  /*dec0*/  SHFL.IDX PT, R8, R12, 0x3, 0x181f ;  /* 0x00781f000c087f89 */ /* 0x0022a800000e0000 */
[----:B---3--:R1:W3:Y:S02]  /*ded0*/  SHFL.IDX PT, R0, R15, 0x3, 0x181f ;  /* 0x00781f000f007f89 */ /* 0x0082e400000e0000 */
.L_x_3547:
        /* <DEDUP_REMOVED lines=26> */
.L_x_3480:
        /* <DEDUP_REMOVED lines=34> */
.L_x_3548:
[----:B------:R-:W-:Y:S05]  /*e2a0*/  BRA.DIV ~URZ, `(.L_x_3495) ;  /* 0x00003e027f007947 */ /* 0x000fea000b800000 */
[----:B------:R3:W4:Y:S02]  /*e2b0*/  SHFL.IDX PT, R0, R14, RZ, 0x1c1f ;  /* 0x001c1fff0e007589 */ /* 0x00072400000e0000 */
.L_x_3549:
        /* <DEDUP_REMOVED lines=194> */
.L_x_3497:
[----:B------:R-:W-:Y:S05]  /*eee0*/  BSYNC B0 ;  /* 0x0000000000007941 */ /* 0x000fea0003800000 */
.L_x_3496:
[----:B------:R-:W-:Y:S05]  /*eef0*/  BRA.DIV ~URZ, `(.L_x_3498) ;  /* 0x000032127f007947 */ /* 0x000fea000b800000 */
[----:B--2---:R2:W1:Y:S04]  /*ef00*/  SHFL.IDX PT, R4, R12, 0x1, 0x1c1f ;  /* 0x003c1f000c047f89 */ /* 0x00446800000e0000 */
[----:B----4-:R2:W4:Y:S02]  /*ef10*/  SHFL.IDX PT, R0, R14, 0x1, 0x1c1f ;  /* 0x003c1f000e007f89 */ /* 0x01052400000e0000 */
.L_x_3550:
        /* <DEDUP_REMOVED lines=136> */
.L_x_3478:
        /* <DEDUP_REMOVED lines=22> */
.L_x_3499:
        /* <DEDUP_REMOVED lines=57> */
.L_x_3501:
[----:B------:R-:W-:Y:S05]  /*fc90*/  BSYNC B0 ;  /* 0x0000000000007941 */ /* 0x000fea0003800000 */
.L_x_3500:
        /* <DEDUP_REMOVED lines=47> */
.L_x_3551:
[----:B------:R-:W-:Y:S05]  /*ff90*/  BRA.DIV ~URZ, `(.L_x_3503) ;  /* 0x000022a27f007947 */ /* 0x000fea000b800000 */
[----:B------:R3:W4:Y:S02]  /*ffa0*/  SHFL.IDX PT, R0, R15, RZ, 0x181f ;  /* 0x00181fff0f007589 */ /* 0x00072400000e0000 */
.L_x_3552:
        /* <DEDUP_REMOVED lines=27> */
.L_x_3505:
[----:B------:R-:W-:Y:S05]  /*10160*/  BSYNC B0 ;  /* 0x0000000000007941 */ /* 0x000fea0003800000 */
.L_x_3504:
[----:B------:R-:W-:Y:S05]  /*10170*/  BRA.DIV ~URZ, `(.L_x_3506) ;  /* 0x000021227f007947 */ /* 0x000fea000b800000 */
[----:B--2---:R2:W1:Y:S04]  /*10180*/  SHFL.IDX PT, R10, R11, 0x1, 0x181f ;  /* 0x00381f000b0a7f89 */ /* 0x00446800000e0000 */
[----:B----4-:R2:W4:Y:S02]  /*10190*/  SHFL.IDX PT, R0, R15, 0x1, 0x181f ;  /* 0x00381f000f007f89 */ /* 0x01052400000e0000 */
.L_x_3553:
        /* <DEDUP_REMOVED lines=25> */
.L_x_3508:
[----:B------:R-:W-:Y:S05]  /*10330*/  BSYNC B0 ;  /* 0x0000000000007941 */ /* 0x000fea0003800000 */
.L_x_3507:
[----:B------:R-:W-:Y:S05]  /*10340*/  BRA.DIV ~URZ, `(.L_x_3509) ;  /* 0x000020127f007947 */ /* 0x000fea000b800000 */
[----:B------:R1:W2:Y:S02]  /*10350*/  SHFL.IDX PT, R10, R11, 0x2, 0x181f ;  /* 0x00581f000b0a7f89 */ /* 0x0002a400000e0000 */
.L_x_3554:
[----:B------:R-:W-:Y:S05]  /*10360*/  BRA.DIV ~URZ, `(.L_x_3510) ;  /* 0x000020627f007947 */ /* 0x000fea000b800000 */
[----:B----4-:R4:W1:Y:S02]  /*10370*/  SHFL.IDX PT, R0, R15, 0x2, 0x181f ;  /* 0x00581f000f007f89 */ /* 0x01086400000e0000 */
.L_x_3555:
        /* <DEDUP_REMOVED lines=25> */
.L_x_3512:
[----:B------:R-:W-:Y:S05]  /*10510*/  BSYNC B0 ;  /* 0x0000000000007941 */ /* 0x000fea0003800000 */
.L_x_3511:
[----:B------:R-:W-:Y:S05]  /*10520*/  BRA.DIV ~URZ, `(.L_x_3513) ;  /* 0x00001f027f007947 */ /* 0x000fea000b800000 */
[----:B--2---:R2:W1:Y:S04]  /*10530*/  SHFL.IDX PT, R10, R11, 0x3, 0x181f ;  /* 0x00781f000b0a7f89 */ /* 0x00446800000e0000 */
[----:B------:R2:W3:Y:S02]  /*10540*/  SHFL.IDX PT, R0, R15, 0x3, 0x181f ;  /* 0x00781f000f007f89 */ /* 0x0004e400000e0000 */
.L_x_3556:
        /* <DEDUP_REMOVED lines=24> */
.L_x_3493:
[----:B------:R-:W-:Y:S05]  /*106d0*/  BSYNC B1 ;  /* 0x0000000000017941 */ /* 0x000fea0003800000 */
.L_x_3477:
        /* <DEDUP_REMOVED lines=15> */
.L_x_3557:
[----:B------:R-:W-:Y:S05]  /*107d0*/  BRA.DIV ~URZ, `(.L_x_3516) ;  /* 0x00001d827f007947 */ /* 0x000fea000b800000 */
[----:B------:R3:W4:Y:S02]  /*107e0*/  SHFL.IDX PT, R8, R103, 0x1, 0x1f ;  /* 0x00201f0067087f89 */ /* 0x00072400000e0000 */
.L_x_3558:
        /* <DEDUP_REMOVED lines=19> */
.L_x_3559:
        /* <DEDUP_REMOVED lines=16> */
.L_x_3560:
[----:B---3--:R-:W-:Y:S01]  /*10a20*/  IMAD R0, R0, c[0x0][0x538], RZ ;  /* 0x00014e0000007a24 */ /* 0x008fe200078e02ff */
[----:B------:R-:W-:Y:S04]  /*10a30*/  BSSY B1, `(.L_x_3519) ;  /* 0x00000cf000017945 */ /* 0x000fe80003800000 */
[----:B----4-:R-:W-:-:S04]  /*10a40*/  IADD3 R8, R0, R8, RZ ;  /* 0x0000000800087210 */ /* 0x010fc80007ffe0ff */
[----:B--2---:R-:W-:-:S13]  /*10a50*/  ISETP.GT.AND P0, PT, R8, R9, PT ;  /* 0x000000090800720c */ /* 0x004fda0003f04270 */
[----:B------:R-:W-:Y:S05]  /*10a60*/  @P0 BRA `(.L_x_3520) ;  /* 0x0000025000000947 */ /* 0x000fea0003800000 */
.L_x_3524:
        /* <DEDUP_REMOVED lines=17> */
.L_x_3561:
        /* <DEDUP_REMOVED lines=16> */
.L_x_3562:
[----:B--2---:R-:W-:-:S05]  /*10c80*/  IMAD R0, R0, c[0x0][0x538], RZ ;  /* 0x00014e0000007a24 */ /* 0x004fca00078e02ff */
[----:B------:R-:W-:-:S04]  /*10c90*/  IADD3 R8, R0, R8, RZ ;  /* 0x0000000800087210 */ /* 0x000fc80007ffe0ff */
[----:B------:R-:W-:-:S13]  /*10ca0*/  ISETP.GT.AND P0, PT, R8, R9, PT ;  /* 0x000000090800720c */ /* 0x000fda0003f04270 */
[----:B-1----:R-:W-:Y:S05]  /*10cb0*/  @!P0 BRA `(.L_x_3524) ;  /* 0xfffffdb000008947 */ /* 0x002fea000383ffff */
.L_x_3520:
[----:B------:R-:W-:-:S05]  /*10cc0*/  IADD3 R11, -R0, R8, RZ ;  /* 0x00000008000b7210 */ /* 0x000fca0007ffe1ff */
[----:B------:R-:W-:-:S05]  /*10cd0*/  IMAD R0, R4, c[0x0][0x538], R11 ;  /* 0x00014e0004007a24 */ /* 0x000fca00078e020b */
[----:B------:R-:W-:Y:S01]  /*10ce0*/  ISETP.GT.AND P0, PT, R0, R9, PT ;  /* 0x000000090000720c */ /* 0x000fe20003f04270 */
[----:B------:R-:W-:-:S12]  /*10cf0*/  BRA.DIV ~URZ, `(.L_x_3525) ;  /* 0x00001ca27f007947 */ /* 0x000fd8000b800000 */
[----:B------:R-:W-:-:S03]  /*10d00*/  VOTE.ANY R10, PT, !P0 ;  /* 0x00000000000a7806 */ /* 0x000fc600040e0100 */
.L_x_3563:
[----:B------:R-:W2:Y:S01]  /*10d10*/  LDL.LU R0, [R1+0x8c] ;  /* 0x00008c0001007983 */ /* 0x000ea20000300800 */
[----:B------:R-:W2:Y:S02]  /*10d20*/  POPC R8, R10 ;  /* 0x0000000a00087309 */ /* 0x000ea40000000000 */
[----:B--2---:R-:W-:-:S05]  /*10d30*/  IADD3 R0, R8, R0, RZ ;  /* 0x0000000008007210 */ /* 0x004fca0007ffe0ff */
[----:B------:R2:W-:Y:S01]  /*10d40*/  STL [R1+0x8c], R0 ;  /* 0x00008c0001007387 */ /* 0x0005e20000100800 */
[----:B------:R-:W-:Y:S05]  /*10d50*/  BRA.DIV ~URZ, `(.L_x_3526) ;  /* 0x00001c927f007947 */ /* 0x000fea000b800000 */
[----:B------:R3:W4:Y:S04]  /*10d60*/  SHFL.IDX PT, R12, R6, R8, 0x1f ;  /* 0x00001f08060c7589 */ /* 0x00072800000e0000 */
[----:B------:R3:W1:Y:S02]  /*10d70*/  SHFL.IDX PT, R7, R7, R8, 0x1f ;  /* 0x00001f0807077589 */ /* 0x00066400000e0000 */
.L_x_3564:
[----:B------:R-:W-:Y:S01]  /*10d80*/  ISETP.NE.AND P0, PT, R10, RZ, PT ;  /* 0x000000ff0a00720c */ /* 0x000fe20003f05270 */
[----:B------:R-:W-:-:S12]  /*10d90*/  BSSY B0, `(.L_x_3527) ;  /* 0x0000005000007945 */ /* 0x000fd80003800000 */
[----:B------:R-:W-:Y:S05]  /*10da0*/  @!P0 BRA `(.L_x_3528) ;  /* 0x0000003000008947 */ /* 0x000fea0003800000 */
[----:B------:R-:W-:Y:S01]  /*10db0*/  IADD3 R3, R8, -0x1, RZ ;  /* 0xffffffff08037810 */ /* 0x000fe20007ffe0ff */
[----:B------:R-:W-:Y:S05]  /*10dc0*/  BRA.DIV ~URZ, `(.L_x_3529) ;  /* 0x00001cf27f007947 */ /* 0x000fea000b800000 */
[----:B------:R2:W3:Y:S02]  /*10dd0*/  SHFL.IDX PT, R13, R4, R3, 0x1f ;  /* 0x00001f03040d7589 */ /* 0x0004e400000e0000 */
.L_x_3528:
[----:B------:R-:W-:Y:S05]  /*10de0*/  BSYNC B0 ;  /* 0x0000000000007941 */ /* 0x000fea0003800000 */
.L_x_3527:
        /* <DEDUP_REMOVED lines=68> */
.L_x_3531:
        /* <DEDUP_REMOVED lines=69> */
.L_x_3532:
[----:B------:R-:W-:Y:S05]  /*11680*/  BSYNC B0 ;  /* 0x0000000000007941 */ /* 0x000fea0003800000 */
.L_x_3530:
[----:B------:R-:W-:-:S04]  /*11690*/  LOP3.LUT R2, RZ, R2, RZ, 0x33, !PT ;  /* 0x00000002ff027212 */ /* 0x000fc800078e33ff */
[----:B-1----:R-:W-:-:S05]  /*116a0*/  IADD3 R0, R2, R12, RZ ;  /* 0x0000000c02007210 */ /* 0x002fca0007ffe0ff */
[----:B------:R1:W-:Y:S01]  /*116b0*/  STL [R1+0x84], R0 ;  /* 0x0000840001007387 */ /* 0x0003e20000100800 */
[----:B------:R-:W-:Y:S05]  /*116c0*/  BRA `(.L_x_3533) ;  /* 0x0000005000007947 */ /* 0x000fea0003800000 */
.L_x_3521:
[----:B------:R-:W-:Y:S01]  /*116d0*/  MOV R0, c[0x0][0x53c] ;  /* 0x00014f0000007a02 */ /* 0x000fe20000000f00 */
[----:B------:R2:W-:Y:S04]  /*116e0*/  STL [R1+0x80], R9 ;  /* 0x0000800901007387 */ /* 0x0005e80000100800 */
[----:B------:R2:W-:Y:S04]  /*116f0*/  STL [R1+0x84], RZ ;  /* 0x000084ff01007387 */ /* 0x0005e80000100800 */
[----:B------:R2:W-:Y:S04]  /*11700*/  STL [R1+0x88], RZ ;  /* 0x000088ff01007387 */ /* 0x0005e80000100800 */
[----:B------:R2:W-:Y:S02]  /*11710*/  STL [R1+0x8c], R0 ;  /* 0x00008c0001007387 */ /* 0x0005e40000100800 */
.L_x_3533:
[----:B------:R-:W-:Y:S05]  /*11720*/  BSYNC B1 ;  /* 0x0000000000017941 */ /* 0x000fea0003800000 */
.L_x_3519:
        /* <DEDUP_REMOVED lines=9> */
.L_x_3514:
[----:B--2---:R-:W2:Y:S02]  /*117c0*/  LDL R0, [R1+0x8c] ;  /* 0x00008c0001007983 */ /* 0x004ea40000100800 */
[----:B--2---:R-:W-:-:S13]  /*117d0*/  ISETP.GE.AND P0, PT, R0, c[0x0][0x53c], PT ;  /* 0x00014f0000007a0c */ /* 0x004fda0003f06270 */
[----:B-1----:R-:W-:Y:S01]  /*117e0*/  @P0 CALL.REL.NOINC `(.L_x_3534) ;  /* 0x0000001000000944 */ /* 0x002fe20003c00000 */
[----:B------:R-:W-:Y:S05]  /*117f0*/  BRA `(.L_x_3535) ;  /* 0xffff012000007947 */ /* 0x000fea000383ffff */
.L_x_3534:
[----:B------:R-:W-:Y:S05]  /*11800*/  EXIT ;  /* 0x000000000000794d */ /* 0x000fea0003800000 */
.L_x_3443:
[----:B------:R-:W-:Y:S01]  /*11810*/  IMAD.MOV.U32 R0, RZ, RZ, R5 ;  /* 0x000000ffff007224 */ /* 0x000fe200078e0005 */
[----:B------:R-:W-:Y:S02]  /*11820*/  MOV R2, 0x1 ;  /* 0x0000000100027802 */ /* 0x000fe40000000f00 */
[----:B------:R-:W-:Y:S02]  /*11830*/  MOV R3, 0x11850 ;  /* 0x0001185000037802 */ /* 0x000fe40000000f00 */
[----:B------:R-:W-:Y:S05]  /*11840*/  CALL.REL.NOINC `($__internal_72_$__cuda_sm70_shflsync_up_p) ;  /* 0x0000137000007944 */ /* 0x000fea0003c00000 */
[----:B------:R-:W-:Y:S01]  /*11850*/  MOV R0, R4 ;  /* 0x0000000400007202 */ /* 0x000fe20000000f00 */
[----:B------:R-:W-:Y:S05]  /*11860*/  BRA `(.L_x_3536) ;  /* 0xfffeebf000007947 */ /* 0x000fea000383ffff */
.L_x_3444:
[----:B------:R-:W-:Y:S01]  /*11870*/  IMAD.MOV.U32 R0, RZ, RZ, R5 ;  /* 0x000000ffff007224 */ /* 0x000fe200078e0005 */
[----:B------:R-:W-:Y:S02]  /*11880*/  MOV R2, 0x2 ;  /* 0x0000000200027802 */ /* 0x000fe40000000f00 */
[----:B------:R-:W-:Y:S02]  /*11890*/  MOV R3, 0x118b0 ;  /* 0x000118b000037802 */ /* 0x000fe40000000f00 */
[----:B------:R-:W-:Y:S05]  /*118a0*/  CALL.REL.NOINC `($__internal_72_$__cuda_sm70_shflsync_up_p) ;  /* 0x0000131000007944 */ /* 0x000fea0003c00000 */
[----:B------:R-:W-:Y:S01]  /*118b0*/  SEL R0, R4, RZ, P4 ;  /* 0x000000ff04007207 */ /* 0x000fe20002000000 */
[----:B------:R-:W-:Y:S01]  /*118c0*/  IMAD.MOV.U32 R2, RZ, RZ, 0x4 ;  /* 0x00000004ff027424 */ /* 0x000fe200078e00ff */
[----:B------:R-:W-:-:S03]  /*118d0*/  MOV R3, 0x11900 ;  /* 0x0001190000037802 */ /* 0x000fc60000000f00 */
[----:B------:R-:W-:Y:S02]  /*118e0*/  IMAD.IADD R0, R5, 0x1, R0 ;  /* 0x0000000105007824 */ /* 0x000fe400078e0200 */
        /* <DEDUP_REMOVED lines=14> */
[----:B------:R-:W-:Y:S01]  /*119d0*/  IMAD.IADD R4, R0, 0x1, R4 ;  /* 0x0000000100047824 */ /* 0x000fe200078e0204 */
[----:B------:R-:W-:-:S03]  /*119e0*/  MOV R0, 0x1f ;  /* 0x0000001f00007802 */ /* 0x000fc60000000f00 */
[----:B------:R-:W-:Y:S02]  /*119f0*/  IMAD.MOV.U32 R5, RZ, RZ, R4 ;  /* 0x000000ffff057224 */ /* 0x000fe400078e0004 */
[----:B------:R-:W-:Y:S05]  /*11a00*/  CALL.REL.NOINC `($__internal_71_$__cuda_sm70_shflsync_idx_p) ;  /* 0x0000116000007944 */ /* 0x000fea0003c00000 */
[----:B------:R-:W-:Y:S05]  /*11a10*/  BRA `(.L_x_3537) ;  /* 0xfffeeb4000007947 */ /* 0x000fea000383ffff */
.L_x_3446:
[----:B------:R-:W-:Y:S02]  /*11a20*/  SEL R0, RZ, 0x1, P0 ;  /* 0x00000001ff007807 */ /* 0x000fe40000000000 */
[----:B------:R-:W-:Y:S02]  /*11a30*/  MOV R2, 0x11a50 ;  /* 0x00011a5000027802 */ /* 0x000fe40000000f00 */
[----:B------:R-:W-:Y:S05]  /*11a40*/  CALL.REL.NOINC `($__internal_73_$__cuda_sm70_votesync_ballot) ;  /* 0x000011e000007944 */ /* 0x000fea0003c00000 */
[----:B------:R-:W-:Y:S01]  /*11a50*/  MOV R10, R0 ;  /* 0x00000000000a7202 */ /* 0x000fe20000000f00 */
[----:B------:R-:W-:Y:S05]  /*11a60*/  BRA `(.L_x_3538) ;  /* 0xfffeeb8000007947 */ /* 0x000fea000383ffff */
.L_x_3447:
[----:B------:R-:W-:Y:S01]  /*11a70*/  IMAD.MOV.U32 R5, RZ, RZ, R9 ;  /* 0x000000ffff057224 */ /* 0x000fe200078e0009 */
[----:B------:R-:W-:Y:S01]  /*11a80*/  MOV R3, R6 ;  /* 0x0000000600037202 */ /* 0x000fe20000000f00 */
[----:B-1----:R-:W-:Y:S01]  /*11a90*/  IMAD.MOV.U32 R0, RZ, RZ, 0x1f ;  /* 0x0000001fff007424 */ /* 0x002fe200078e00ff */
[----:B------:R-:W-:Y:S02]  /*11aa0*/  MOV R2, 0x11ac0 ;  /* 0x00011ac000027802 */ /* 0x000fe40000000f00 */
[----:B------:R-:W-:Y:S05]  /*11ab0*/  CALL.REL.NOINC `($__internal_71_$__cuda_sm70_shflsync_idx_p) ;  /* 0x000010b000007944 */ /* 0x000fea0003c00000 */
[----:B------:R-:W-:Y:S01]  /*11ac0*/  IMAD.MOV.U32 R12, RZ, RZ, R0 ;  /* 0x000000ffff0c7224 */ /* 0x000fe200078e0000 */
[----:B------:R-:W-:Y:S01]  /*11ad0*/  MOV R5, R8 ;  /* 0x0000000800057202 */ /* 0x000fe20000000f00 */
[----:B------:R-:W-:Y:S01]  /*11ae0*/  IMAD.MOV.U32 R7, RZ, RZ, RZ ;  /* 0x000000ffff077224 */ /* 0x000fe200078e00ff */
[----:B------:R-:W-:Y:S01]  /*11af0*/  MOV R3, R6 ;  /* 0x0000000600037202 */ /* 0x000fe20000000f00 */
[----:B------:R-:W-:Y:S01]  /*11b00*/  IMAD.MOV.U32 R0, RZ, RZ, 0x1f ;  /* 0x0000001fff007424 */ /* 0x000fe200078e00ff */
[----:B------:R-:W-:-:S02]  /*11b10*/  MOV R2, 0x11b30 ;  /* 0x00011b3000027802 */ /* 0x000fc40000000f00 */
[----:B------:R-:W-:Y:S05]  /*11b20*/  CALL.REL.NOINC `($__internal_71_$__cuda_sm70_shflsync_idx_p) ;  /* 0x0000104000007944 */ /* 0x000fea0003c00000 */
[----:B------:R-:W-:Y:S01]  /*11b30*/  MOV R9, R0 ;  /* 0x0000000000097202 */ /* 0x000fe20000000f00 */
[----:B------:R-:W-:Y:S05]  /*11b40*/  BRA `(.L_x_3539) ;  /* 0xfffeeb1000007947 */ /* 0x000fea000383ffff */
.L_x_3450:
[----:B------:R-:W-:Y:S01]  /*11b50*/  IMAD.MOV.U32 R5, RZ, RZ, R4 ;  /* 0x000000ffff057224 */ /* 0x000fe200078e0004 */
[----:B-1----:R-:W-:-:S02]  /*11b60*/  MOV R0, 0x1f ;  /* 0x0000001f00007802 */ /* 0x002fc40000000f00 */
[----:B------:R-:W-:Y:S02]  /*11b70*/  MOV R2, 0x11b90 ;  /* 0x00011b9000027802 */ /* 0x000fe40000000f00 */
[----:B--234-:R-:W-:Y:S05]  /*11b80*/  CALL.REL.NOINC `($__internal_71_$__cuda_sm70_shflsync_idx_p) ;  /* 0x00000fe000007944 */ /* 0x01cfea0003c00000 */
[----:B------:R-:W-:Y:S01]  /*11b90*/  MOV R7, R0 ;  /* 0x0000000000077202 */ /* 0x000fe20000000f00 */
[----:B------:R-:W-:Y:S05]  /*11ba0*/  BRA `(.L_x_3449) ;  /* 0xfffeeb1000007947 */ /* 0x000fea000383ffff */
.L_x_3473:
[----:B------:R1:W5:Y:S01]  /*11bb0*/  LDL R2, [R1+0x2c] ;  /* 0x00002c0001027983 */ /* 0x0003620000100800 */
[----:B------:R-:W-:Y:S02]  /*11bc0*/  MOV R5, 0x2 ;  /* 0x0000000200057802 */ /* 0x000fe40000000f00 */
[----:B------:R-:W-:Y:S02]  /*11bd0*/  MOV R3, 0x11bf0 ;  /* 0x00011bf000037802 */ /* 0x000fe40000000f00 */
[----:B-1---5:R-:W-:Y:S05]  /*11be0*/  CALL.REL.NOINC `($__internal_70_$__cuda_sm70_shflsync_bfly_p) ;  /* 0x00000f3000007944 */ /* 0x022fea0003c00000 */
[----:B------:R-:W-:Y:S01]  /*11bf0*/  MOV R0, R5 ;  /* 0x0000000500007202 */ /* 0x000fe20000000f00 */
[----:B------:R-:W-:Y:S05]  /*11c00*/  BRA `(.L_x_3540) ;  /* 0xffff9f5000007947 */ /* 0x000fea000383ffff */
.L_x_3474:
[----:B------:R-:W-:Y:S01]  /*11c10*/  IMAD.MOV.U32 R2, RZ, RZ, R0 ;  /* 0x000000ffff027224 */ /* 0x000fe200078e0000 */
[----:B------:R-:W-:Y:S02]  /*11c20*/  MOV R5, 0x1 ;  /* 0x0000000100057802 */ /* 0x000fe40000000f00 */
[----:B------:R-:W-:Y:S02]  /*11c30*/  MOV R3, 0x11c50 ;  /* 0x00011c5000037802 */ /* 0x000fe40000000f00 */
[----:B-----5:R-:W-:Y:S05]  /*11c40*/  CALL.REL.NOINC `($__internal_70_$__cuda_sm70_shflsync_bfly_p) ;  /* 0x00000ed000007944 */ /* 0x020fea0003c00000 */
[----:B------:R1:W5:Y:S01]  /*11c50*/  LDL R2, [R1+0x28] ;  /* 0x0000280001027983 */ /* 0x0003620000100800 */
[----:B------:R-:W-:Y:S01]  /*11c60*/  FADD.FTZ R0, R0, R5 ;  /* 0x0000000500007221 */ /* 0x000fe20000010000 */
[----:B------:R-:W-:-:S02]  /*11c70*/  MOV R5, 0x2 ;  /* 0x0000000200057802 */ /* 0x000fc40000000f00 */
[----:B------:R-:W-:Y:S02]  /*11c80*/  MOV R3, 0x11ca0 ;  /* 0x00011ca000037802 */ /* 0x000fe40000000f00 */
[----:B-1---5:R-:W-:Y:S05]  /*11c90*/  CALL.REL.NOINC `($__internal_70_$__cuda_sm70_shflsync_bfly_p) ;  /* 0x00000e8000007944 */ /* 0x022fea0003c00000 */
[----:B------:R-:W2:Y:S01]  /*11ca0*/  LDL.LU R2, [R1+0x28] ;  /* 0x0000280001027983 */ /* 0x000ea20000300800 */
[----:B------:R-:W-:Y:S01]  /*11cb0*/  MOV R3, 0x11d00 ;  /* 0x00011d0000037802 */ /* 0x000fe20000000f00 */
[----:B--2---:R-:W-:Y:S01]  /*11cc0*/  FADD.FTZ R4, R2, R5 ;  /* 0x0000000502047221 */ /* 0x004fe20000010000 */
[----:B------:R-:W-:-:S04]  /*11cd0*/  MOV R5, 0x1 ;  /* 0x0000000100057802 */ /* 0x000fc80000000f00 */
[----:B------:R-:W-:Y:S02]  /*11ce0*/  MOV R2, R4 ;  /* 0x0000000400027202 */ /* 0x000fe40000000f00 */
[----:B------:R-:W-:Y:S05]  /*11cf0*/  CALL.REL.NOINC `($__internal_70_$__cuda_sm70_shflsync_bfly_p) ;  /* 0x00000e2000007944 */ /* 0x000fea0003c00000 */
[----:B------:R-:W-:Y:S01]  /*11d00*/  MOV R3, R5 ;  /* 0x0000000500037202 */ /* 0x000fe20000000f00 */
[----:B------:R-:W-:Y:S05]  /*11d10*/  BRA `(.L_x_3541) ;  /* 0xffff9ed000007947 */ /* 0x000fea000383ffff */
.L_x_3481:
[----:B--234-:R-:W-:Y:S01]  /*11d20*/  IMAD.MOV.U32 R5, RZ, RZ, R12 ;  /* 0x000000ffff057224 */ /* 0x01cfe200078e000c */
[----:B------:R-:W-:Y:S01]  /*11d30*/  MOV R3, RZ ;  /* 0x000000ff00037202 */ /* 0x000fe20000000f00 */
[----:B------:R-:W-:Y:S01]  /*11d40*/  IMAD.MOV.U32 R0, RZ, RZ, 0x181f ;  /* 0x0000181fff007424 */ /* 0x000fe200078e00ff */
[----:B------:R-:W-:Y:S02]  /*11d50*/  MOV R2, 0x11d70 ;  /* 0x00011d7000027802 */ /* 0x000fe40000000f00 */
[----:B-1----:R-:W-:Y:S05]  /*11d60*/  CALL.REL.NOINC `($__internal_71_$__cuda_sm70_shflsync_idx_p) ;  /* 0x00000e0000007944 */ /* 0x002fea0003c00000 */
[----:B------:R-:W-:Y:S01]  /*11d70*/  MOV R10, R0 ;  /* 0x00000000000a7202 */ /* 0x000fe20000000f00 */
[----:B------:R-:W-:Y:S05]  /*11d80*/  BRA `(.L_x_3542) ;  /* 0xffffbba000007947 */ /* 0x000fea000383ffff */
.L_x_3482:
[----:B------:R-:W-:Y:S01]  /*11d90*/  IMAD.MOV.U32 R5, RZ, RZ, R15 ;  /* 0x000000ffff057224 */ /* 0x000fe200078e000f */
[----:B------:R-:W-:Y:S01]  /*11da0*/  MOV R3, RZ ;  /* 0x000000ff00037202 */ /* 0x000fe20000000f00 */
[----:B------:R-:W-:Y:S01]  /*11db0*/  IMAD.MOV.U32 R0, RZ, RZ, 0x181f ;  /* 0x0000181fff007424 */ /* 0x000fe200078e00ff */
[----:B------:R-:W-:Y:S02]  /*11dc0*/  MOV R2, 0x11de0 ;  /* 0x00011de000027802 */ /* 0x000fe40000000f00 */
[----:B-123--:R-:W-:Y:S05]  /*11dd0*/  CALL.REL.NOINC `($__internal_71_$__cuda_sm70_shflsync_idx_p) ;  /* 0x00000d9000007944 */ /* 0x00efea0003c00000 */
[----:B------:R-:W-:Y:S05]  /*11de0*/  BRA `(.L_x_3543) ;  /* 0xffffbb6000007947 */ /* 0x000fea000383ffff */
.L_x_3485:
[----:B-1----:R-:W-:Y:S01]  /*11df0*/  IMAD.MOV.U32 R5, RZ, RZ, R12 ;  /* 0x000000ffff057224 */ /* 0x002fe200078e000c */
[----:B------:R-:W-:Y:S01]  /*11e00*/  MOV R3, 0x1 ;  /* 0x0000000100037802 */ /* 0x000fe20000000f00 */
[----:B--2---:R-:W-:Y:S01]  /*11e10*/  IMAD.MOV.U32 R0, RZ, RZ, 0x181f ;  /* 0x0000181fff007424 */ /* 0x004fe200078e00ff */
[----:B------:R-:W-:-:S02]  /*11e20*/  MOV R2, 0x11e40 ;  /* 0x00011e4000027802 */ /* 0x000fc40000000f00 */
[----:B---34-:R-:W-:Y:S05]  /*11e30*/  CALL.REL.NOINC `($__internal_71_$__cuda_sm70_shflsync_idx_p) ;  /* 0x00000d3000007944 */ /* 0x018fea0003c00000 */
[----:B------:R-:W-:Y:S01]  /*11e40*/  IMAD.MOV.U32 R10, RZ, RZ, R0 ;  /* 0x000000ffff0a7224 */ /* 0x000fe200078e0000 */
[----:B------:R-:W-:Y:S01]  /*11e50*/  MOV R3, 0x1 ;  /* 0x0000000100037802 */ /* 0x000fe20000000f00 */
[----:B------:R-:W-:Y:S01]  /*11e60*/  IMAD.MOV.U32 R5, RZ, RZ, R15 ;  /* 0x000000ffff057224 */ /* 0x000fe200078e000f */
[----:B------:R-:W-:-:S02]  /*11e70*/  MOV R0, 0x181f ;  /* 0x0000181f00007802 */ /* 0x000fc40000000f00 */
[----:B------:R-:W-:Y:S02]  /*11e80*/  MOV R2, 0x11ea0 ;  /* 0x00011ea000027802 */ /* 0x000fe40000000f00 */
[----:B------:R-:W-:Y:S05]  /*11e90*/  CALL.REL.NOINC `($__internal_71_$__cuda_sm70_shflsync_idx_p) ;  /* 0x00000cd000007944 */ /* 0x000fea0003c00000 */
[----:B------:R-:W-:Y:S05]  /*11ea0*/  BRA `(.L_x_3544) ;  /* 0xffffbc8000007947 */ /* 0x000fea000383ffff */
.L_x_3488:
[----:B-1----:R-:W-:Y:S01]  /*11eb0*/  IMAD.MOV.U32 R5, RZ, RZ, R12 ;  /* 0x000000ffff057224 */ /* 0x002fe200078e000c */
[----:B------:R-:W-:Y:S01]  /*11ec0*/  MOV R3, 0x2 ;  /* 0x0000000200037802 */ /* 0x000fe20000000f00 */
[----:B--2---:R-:W-:Y:S01]  /*11ed0*/  IMAD.MOV.U32 R0, RZ, RZ, 0x181f ;  /* 0x0000181fff007424 */ /* 0x004fe200078e00ff */
[----:B------:R-:W-:Y:S02]  /*11ee0*/  MOV R2, 0x11f00 ;  /* 0x00011f0000027802 */ /* 0x000fe40000000f00 */
[----:B---34-:R-:W-:Y:S05]  /*11ef0*/  CALL.REL.NOINC `($__internal_71_$__cuda_sm70_shflsync_idx_p) ;  /* 0x00000c7000007944 */ /* 0x018fea0003c00000 */
[----:B------:R-:W-:Y:S01]  /*11f00*/  MOV R10, R0 ;  /* 0x00000000000a7202 */ /* 0x000fe20000000f00 */
[----:B------:R-:W-:Y:S05]  /*11f10*/  BRA `(.L_x_3545) ;  /* 0xffffbdd000007947 */ /* 0x000fea000383ffff */
.L_x_3489:
[----:B-1----:R-:W-:Y:S01]  /*11f20*/  IMAD.MOV.U32 R5, RZ, RZ, R15 ;  /* 0x000000ffff057224 */ /* 0x002fe200078e000f */
[----:B------:R-:W-:Y:S01]  /*11f30*/  MOV R3, 0x2 ;  /* 0x0000000200037802 */ /* 0x000fe20000000f00 */
[----:B--2---:R-:W-:Y:S01]  /*11f40*/  IMAD.MOV.U32 R0, RZ, RZ, 0x181f ;  /* 0x0000181fff007424 */ /* 0x004fe200078e00ff */
[----:B------:R-:W-:Y:S02]  /*11f50*/  MOV R2, 0x11f70 ;  /* 0x00011f7000027802 */ /* 0x000fe40000000f00 */
[----:B---34-:R-:W-:Y:S05]  /*11f60*/  CALL.REL.NOINC `($__internal_71_$__cuda_sm70_shflsync_idx_p) ;  /* 0x00000c0000007944 */ /* 0x018fea0003c00000 */
[----:B------:R-:W-:Y:S05]  /*11f70*/  BRA `(.L_x_3546) ;  /* 0xffffbd9000007947 */ /* 0x000fea000383ffff */
.L_x_3492:
[----:B-1----:R-:W-:Y:S01]  /*11f80*/  IMAD.MOV.U32 R5, RZ, RZ, R12 ;  /* 0x000000ffff057224 */ /* 0x002fe200078e000c */
[----:B------:R-:W-:Y:S01]  /*11f90*/  MOV R3, 0x3 ;  /* 0x0000000300037802 */ /* 0x000fe20000000f00 */
[----:B---3--:R-:W-:Y:S01]  /*11fa0*/  IMAD.MOV.U32 R0, RZ, RZ, 0x181f ;  /* 0x0000181fff007424 */ /* 0x008fe200078e00ff */
[----:B------:R-:W-:-:S02]  /*11fb0*/  MOV R2, 0x11fd0 ;  /* 0x00011fd000027802 */ /* 0x000fc40000000f00 */
[----:B--2-4-:R-:W-:Y:S05]  /*11fc0*/  CALL.REL.NOINC `($__internal_71_$__cuda_sm70_shflsync_idx_p) ;  /* 0x00000ba000007944 */ /* 0x014fea0003c00000 */
[----:B------:R-:W-:Y:S01]  /*11fd0*/  IMAD.MOV.U32 R8, RZ, RZ, R0 ;  /* 0x000000ffff087224 */ /* 0x000fe200078e0000 */
[----:B------:R-:W-:Y:S01]  /*11fe0*/  MOV R3, 0x3 ;  /* 0x0000000300037802 */ /* 0x000fe20000000f00 */
[----:B------:R-:W-:Y:S01]  /*11ff0*/  IMAD.MOV.U32 R5, RZ, RZ, R15 ;  /* 0x000000ffff057224 */ /* 0x000fe200078e000f */
[----:B------:R-:W-:-:S02]  /*12000*/  MOV R0, 0x181f ;  /* 0x0000181f00007802 */ /* 0x000fc40000000f00 */
[----:B------:R-:W-:Y:S02]  /*12010*/  MOV R2, 0x12030 ;  /* 0x0001203000027802 */ /* 0x000fe40000000f00 */
[----:B------:R-:W-:Y:S05]  /*12020*/  CALL.REL.NOINC `($__internal_71_$__cuda_sm70_shflsync_idx_p) ;  /* 0x00000b4000007944 */ /* 0x000fea0003c00000 */
[----:B------:R-:W-:Y:S05]  /*12030*/  BRA `(.L_x_3547) ;  /* 0xffffbea000007947 */ /* 0x000fea000383ffff */
.L_x_3494:
[----:B------:R-:W-:Y:S01]  /*12040*/  IMAD.MOV.U32 R5, RZ, RZ, R12 ;  /* 0x000000ffff057224 */ /* 0x000fe200078e000c */
[----:B------:R-:W-:Y:S01]  /*12050*/  MOV R3, RZ ;  /* 0x000000ff00037202 */ /* 0x000fe20000000f00 */
[----:B------:R-:W-:Y:S01]  /*12060*/  IMAD.MOV.U32 R0, RZ, RZ, 0x1c1f ;  /* 0x00001c1fff007424 */ /* 0x000fe200078e00ff */
[----:B------:R-:W-:Y:S02]  /*12070*/  MOV R2, 0x12090 ;  /* 0x0001209000027802 */ /* 0x000fe40000000f00 */
[----:B------:R-:W-:Y:S05]  /*12080*/  CALL.REL.NOINC `($__internal_71_$__cuda_sm70_shflsync_idx_p) ;  /* 0x00000ae000007944 */ /* 0x000fea0003c00000 */
[----:B------:R-:W-:Y:S01]  /*12090*/  MOV R4, R0 ;  /* 0x0000000000047202 */ /* 0x000fe20000000f00 */
[----:B------:R-:W-:Y:S05]  /*120a0*/  BRA `(.L_x_3548) ;  /* 0xffffc1f000007947 */ /* 0x000fea000383ffff */
.L_x_3495:
[----:B------:R-:W-:Y:S01]  /*120b0*/  IMAD.MOV.U32 R5, RZ, RZ, R14 ;  /* 0x000000ffff057224 */ /* 0x000fe200078e000e */
[----:B------:R-:W-:Y:S01]  /*120c0*/  MOV R3, RZ ;  /* 0x000000ff00037202 */ /* 0x000fe20000000f00 */
[----:B------:R-:W-:Y:S01]  /*120d0*/  IMAD.MOV.U32 R0, RZ, RZ, 0x1c1f ;  /* 0x00001c1fff007424 */ /* 0x000fe200078e00ff */
[----:B------:R-:W-:Y:S02]  /*120e0*/  MOV R2, 0x12100 ;  /* 0x0001210000027802 */ /* 0x000fe40000000f00 */
[----:B-12---:R-:W-:Y:S05]  /*120f0*/  CALL.REL.NOINC `($__internal_71_$__cuda_sm70_shflsync_idx_p) ;  /* 0x00000a7000007944 */ /* 0x006fea0003c00000 */
[----:B------:R-:W-:Y:S05]  /*12100*/  BRA `(.L_x_3549) ;  /* 0xffffc1b000007947 */ /* 0x000fea000383ffff */
.L_x_3498:
[----:B------:R-:W-:Y:S01]  /*12110*/  IMAD.MOV.U32 R5, RZ, RZ, R12 ;  /* 0x000000ffff057224 */ /* 0x000fe200078e000c */
[----:B----4-:R-:W-:Y:S01]  /*12120*/  MOV R3, 0x1 ;  /* 0x0000000100037802 */ /* 0x010fe20000000f00 */
[----:B------:R-:W-:Y:S01]  /*12130*/  IMAD.MOV.U32 R0, RZ, RZ, 0x1c1f ;  /* 0x00001c1fff007424 */ /* 0x000fe200078e00ff */
[----:B------:R-:W-:-:S02]  /*12140*/  MOV R2, 0x12160 ;  /* 0x0001216000027802 */ /* 0x000fc40000000f00 */
[----:B-123--:R-:W-:Y:S05]  /*12150*/  CALL.REL.NOINC `($__internal_71_$__cuda_sm70_shflsync_idx_p) ;  /* 0x00000a1000007944 */ /* 0x00efea0003c00000 */
[----:B------:R-:W-:Y:S01]  /*12160*/  IMAD.MOV.U32 R4, RZ, RZ, R0 ;  /* 0x000000ffff047224 */ /* 0x000fe200078e0000 */
[----:B------:R-:W-:Y:S01]  /*12170*/  MOV R3, 0x1 ;  /* 0x0000000100037802 */ /* 0x000fe20000000f00 */
[----:B------:R-:W-:Y:S01]  /*12180*/  IMAD.MOV.U32 R5, RZ, RZ, R14 ;  /* 0x000000ffff057224 */ /* 0x000fe200078e000e */
[----:B------:R-:W-:-:S02]  /*12190*/  MOV R0, 0x1c1f ;  /* 0x00001c1f00007802 */ /* 0x000fc40000000f00 */
[----:B------:R-:W-:Y:S02]  /*121a0*/  MOV R2, 0x121c0 ;  /* 0x000121c000027802 */ /* 0x000fe40000000f00 */
[----:B------:R-:W-:Y:S05]  /*121b0*/  CALL.REL.NOINC `($__internal_71_$__cuda_sm70_shflsync_idx_p) ;  /* 0x000009b000007944 */ /* 0x000fea0003c00000 */
[----:B------:R-:W-:Y:S05]  /*121c0*/  BRA `(.L_x_3550) ;  /* 0xffffcd5000007947 */ /* 0x000fea000383ffff */
.L_x_3502:
[----:B------:R-:W-:Y:S01]  /*121d0*/  IMAD.MOV.U32 R5, RZ, RZ, R11 ;  /* 0x000000ffff057224 */ /* 0x000fe200078e000b */
[----:B------:R-:W-:Y:S01]  /*121e0*/  MOV R3, RZ ;  /* 0x000000ff00037202 */ /* 0x000fe20000000f00 */
[----:B------:R-:W-:Y:S01]  /*121f0*/  IMAD.MOV.U32 R0, RZ, RZ, 0x181f ;  /* 0x0000181fff007424 */ /* 0x000fe200078e00ff */
[----:B------:R-:W-:Y:S02]  /*12200*/  MOV R2, 0x12220 ;  /* 0x0001222000027802 */ /* 0x000fe40000000f00 */
[----:B------:R-:W-:Y:S05]  /*12210*/  CALL.REL.NOINC `($__internal_71_$__cuda_sm70_shflsync_idx_p) ;  /* 0x0000095000007944 */ /* 0x000fea0003c00000 */
[----:B------:R-:W-:Y:S01]  /*12220*/  MOV R10, R0 ;  /* 0x00000000000a7202 */ /* 0x000fe20000000f00 */
[----:B------:R-:W-:Y:S05]  /*12230*/  BRA `(.L_x_3551) ;  /* 0xffffdd5000007947 */ /* 0x000fea000383ffff */
.L_x_3503:
[----:B------:R-:W-:Y:S01]  /*12240*/  IMAD.MOV.U32 R5, RZ, RZ, R15 ;  /* 0x000000ffff057224 */ /* 0x000fe200078e000f */
[----:B------:R-:W-:Y:S01]  /*12250*/  MOV R3, RZ ;  /* 0x000000ff00037202 */ /* 0x000fe20000000f00 */
[----:B------:R-:W-:Y:S01]  /*12260*/  IMAD.MOV.U32 R0, RZ, RZ, 0x181f ;  /* 0x0000181fff007424 */ /* 0x000fe200078e00ff */
[----:B------:R-:W-:Y:S02]  /*12270*/  MOV R2, 0x12290 ;  /* 0x0001229000027802 */ /* 0x000fe40000000f00 */
[----:B-12---:R-:W-:Y:S05]  /*12280*/  CALL.REL.NOINC `($__internal_71_$__cuda_sm70_shflsync_idx_p) ;  /* 0x000008e000007944 */ /* 0x006fea0003c00000 */
[----:B------:R-:W-:Y:S05]  /*12290*/  BRA `(.L_x_3552) ;  /* 0xffffdd1000007947 */ /* 0x000fea000383ffff */
.L_x_3506:
[----:B-1----:R-:W-:Y:S01]  /*122a0*/  IMAD.MOV.U32 R5, RZ, RZ, R11 ;  /* 0x000000ffff057224 */ /* 0x002fe200078e000b */
[----:B------:R-:W-:Y:S01]  /*122b0*/  MOV R3, 0x1 ;  /* 0x0000000100037802 */ /* 0x000fe20000000f00 */
[----:B----4-:R-:W-:Y:S01]  /*122c0*/  IMAD.MOV.U32 R0, RZ, RZ, 0x181f ;  /* 0x0000181fff007424 */ /* 0x010fe200078e00ff */
[----:B------:R-:W-:-:S02]  /*122d0*/  MOV R2, 0x122f0 ;  /* 0x000122f000027802 */ /* 0x000fc40000000f00 */
[----:B--23--:R-:W-:Y:S05]  /*122e0*/  CALL.REL.NOINC `($__internal_71_$__cuda_sm70_shflsync_idx_p) ;  /* 0x0000088000007944 */ /* 0x00cfea0003c00000 */
[----:B------:R-:W-:Y:S01]  /*122f0*/  IMAD.MOV.U32 R10, RZ, RZ, R0 ;  /* 0x000000ffff0a7224 */ /* 0x000fe200078e0000 */
[----:B------:R-:W-:Y:S01]  /*12300*/  MOV R3, 0x1 ;  /* 0x0000000100037802 */ /* 0x000fe20000000f00 */
[----:B------:R-:W-:Y:S01]  /*12310*/  IMAD.MOV.U32 R5, RZ, RZ, R15 ;  /* 0x000000ffff057224 */ /* 0x000fe200078e000f */
[----:B------:R-:W-:-:S02]  /*12320*/  MOV R0, 0x181f ;  /* 0x0000181f00007802 */ /* 0x000fc40000000f00 */
[----:B------:R-:W-:Y:S02]  /*12330*/  MOV R2, 0x12350 ;  /* 0x0001235000027802 */ /* 0x000fe40000000f00 */
[----:B------:R-:W-:Y:S05]  /*12340*/  CALL.REL.NOINC `($__internal_71_$__cuda_sm70_shflsync_idx_p) ;  /* 0x0000082000007944 */ /* 0x000fea0003c00000 */
[----:B------:R-:W-:Y:S05]  /*12350*/  BRA `(.L_x_3553) ;  /* 0xffffde4000007947 */ /* 0x000fea000383ffff */
.L_x_3509:
[----:B-1----:R-:W-:Y:S01]  /*12360*/  IMAD.MOV.U32 R5, RZ, RZ, R11 ;  /* 0x000000ffff057224 */ /* 0x002fe200078e000b */
[----:B------:R-:W-:Y:S01]  /*12370*/  MOV R3, 0x2 ;  /* 0x0000000200037802 */ /* 0x000fe20000000f00 */
[----:B----4-:R-:W-:Y:S01]  /*12380*/  IMAD.MOV.U32 R0, RZ, RZ, 0x181f ;  /* 0x0000181fff007424 */ /* 0x010fe200078e00ff */
[----:B------:R-:W-:Y:S02]  /*12390*/  MOV R2, 0x123b0 ;  /* 0x000123b000027802 */ /* 0x000fe40000000f00 */
[----:B--23--:R-:W-:Y:S05]  /*123a0*/  CALL.REL.NOINC `($__internal_71_$__cuda_sm70_shflsync_idx_p) ;  /* 0x000007c000007944 */ /* 0x00cfea0003c00000 */
[----:B------:R-:W-:Y:S01]  /*123b0*/  MOV R10, R0 ;  /* 0x00000000000a7202 */ /* 0x000fe20000000f00 */
[----:B------:R-:W-:Y:S05]  /*123c0*/  BRA `(.L_x_3554) ;  /* 0xffffdf9000007947 */ /* 0x000fea000383ffff */
.L_x_3510:
[----:B-1----:R-:W-:Y:S01]  /*123d0*/  IMAD.MOV.U32 R5, RZ, RZ, R15 ;  /* 0x000000ffff057224 */ /* 0x002fe200078e000f */
[----:B------:R-:W-:Y:S01]  /*123e0*/  MOV R3, 0x2 ;  /* 0x0000000200037802 */ /* 0x000fe20000000f00 */
[----:B----4-:R-:W-:Y:S01]  /*123f0*/  IMAD.MOV.U32 R0, RZ, RZ, 0x181f ;  /* 0x0000181fff007424 */ /* 0x010fe200078e00ff */
[----:B------:R-:W-:Y:S02]  /*12400*/  MOV R2, 0x12420 ;  /* 0x0001242000027802 */ /* 0x000fe40000000f00 */
[----:B--23--:R-:W-:Y:S05]  /*12410*/  CALL.REL.NOINC `($__internal_71_$__cuda_sm70_shflsync_idx_p) ;  /* 0x0000075000007944 */ /* 0x00cfea0003c00000 */
[----:B------:R-:W-:Y:S05]  /*12420*/  BRA `(.L_x_3555) ;  /* 0xffffdf5000007947 */ /* 0x000fea000383ffff */
.L_x_3513:
[----:B-1----:R-:W-:Y:S01]  /*12430*/  IMAD.MOV.U32 R5, RZ, RZ, R11 ;  /* 0x000000ffff057224 */ /* 0x002fe200078e000b */
[----:B------:R-:W-:Y:S01]  /*12440*/  MOV R3, 0x3 ;  /* 0x0000000300037802 */ /* 0x000fe20000000f00 */
[----:B------:R-:W-:Y:S01]  /*12450*/  IMAD.MOV.U32 R0, RZ, RZ, 0x181f ;  /* 0x0000181fff007424 */ /* 0x000fe200078e00ff */
[----:B------:R-:W-:-:S02]  /*12460*/  MOV R2, 0x12480 ;  /* 0x0001248000027802 */ /* 0x000fc40000000f00 */
[----:B--234-:R-:W-:Y:S05]  /*12470*/  CALL.REL.NOINC `($__internal_71_$__cuda_sm70_shflsync_idx_p) ;  /* 0x000006f000007944 */ /* 0x01cfea0003c00000 */
[----:B------:R-:W-:Y:S01]  /*12480*/  IMAD.MOV.U32 R10, RZ, RZ, R0 ;  /* 0x000000ffff0a7224 */ /* 0x000fe200078e0000 */
[----:B------:R-:W-:Y:S01]  /*12490*/  MOV R3, 0x3 ;  /* 0x0000000300037802 */ /* 0x000fe20000000f00 */
[----:B------:R-:W-:Y:S01]  /*124a0*/  IMAD.MOV.U32 R5, RZ, RZ, R15 ;  /* 0x000000ffff057224 */ /* 0x000fe200078e000f */
[----:B------:R-:W-:-:S02]  /*124b0*/  MOV R0, 0x181f ;  /* 0x0000181f00007802 */ /* 0x000fc40000000f00 */
[----:B------:R-:W-:Y:S02]  /*124c0*/  MOV R2, 0x124e0 ;  /* 0x000124e000027802 */ /* 0x000fe40000000f00 */
[----:B------:R-:W-:Y:S05]  /*124d0*/  CALL.REL.NOINC `($__internal_71_$__cuda_sm70_shflsync_idx_p) ;  /* 0x0000069000007944 */ /* 0x000fea0003c00000 */
[----:B------:R-:W-:Y:S05]  /*124e0*/  BRA `(.L_x_3556) ;  /* 0xffffe06000007947 */ /* 0x000fea000383ffff */
.L_x_3515:
[----:B------:R-:W-:Y:S01]  /*124f0*/  IMAD.MOV.U32 R5, RZ, RZ, R103 ;  /* 0x000000ffff057224 */ /* 0x000fe200078e0067 */
[----:B------:R-:W-:Y:S01]  /*12500*/  MOV R3, RZ ;  /* 0x000000ff00037202 */ /* 0x000fe20000000f00 */
[----:B------:R-:W-:Y:S01]  /*12510*/  IMAD.MOV.U32 R0, RZ, RZ, 0x1f ;  /* 0x0000001fff007424 */ /* 0x000fe200078e00ff */
[----:B------:R-:W-:Y:S02]  /*12520*/  MOV R2, 0x12540 ;  /* 0x0001254000027802 */ /* 0x000fe40000000f00 */
[----:B------:R-:W-:Y:S05]  /*12530*/  CALL.REL.NOINC `($__internal_71_$__cuda_sm70_shflsync_idx_p) ;  /* 0x0000063000007944 */ /* 0x000fea0003c00000 */
[----:B------:R-:W-:Y:S01]  /*12540*/  MOV R9, R0 ;  /* 0x0000000000097202 */ /* 0x000fe20000000f00 */
[----:B------:R-:W-:Y:S05]  /*12550*/  BRA `(.L_x_3557) ;  /* 0xffffe27000007947 */ /* 0x000fea000383ffff */
.L_x_3516:
[----:B------:R-:W-:Y:S01]  /*12560*/  IMAD.MOV.U32 R5, RZ, RZ, R103 ;  /* 0x000000ffff057224 */ /* 0x000fe200078e0067 */
[----:B------:R-:W-:Y:S01]  /*12570*/  MOV R3, 0x1 ;  /* 0x0000000100037802 */ /* 0x000fe20000000f00 */
[----:B------:R-:W-:Y:S01]  /*12580*/  IMAD.MOV.U32 R0, RZ, RZ, 0x1f ;  /* 0x0000001fff007424 */ /* 0x000fe200078e00ff */
[----:B------:R-:W-:Y:S02]  /*12590*/  MOV R2, 0x125b0 ;  /* 0x000125b000027802 */ /* 0x000fe40000000f00 */
[----:B-12---:R-:W-:Y:S05]  /*125a0*/  CALL.REL.NOINC `($__internal_71_$__cuda_sm70_shflsync_idx_p) ;  /* 0x000005c000007944 */ /* 0x006fea0003c00000 */
[----:B------:R-:W-:Y:S01]  /*125b0*/  MOV R8, R0 ;  /* 0x0000000000087202 */ /* 0x000fe20000000f00 */
[----:B------:R-:W-:Y:S05]  /*125c0*/  BRA `(.L_x_3558) ;  /* 0xffffe22000007947 */ /* 0x000fea000383ffff */
.L_x_3517:
[----:B------:R-:W-:Y:S02]  /*125d0*/  MOV R2, 0x1 ;  /* 0x0000000100027802 */ /* 0x000fe40000000f00 */
[----:B------:R-:W-:-:S02]  /*125e0*/  MOV R3, 0x12600 ;  /* 0x0001260000037802 */ /* 0x000fc40000000f00 */
[----:B-1234-:R-:W-:Y:S05]  /*125f0*/  CALL.REL.NOINC `($__internal_72_$__cuda_sm70_shflsync_up_p) ;  /* 0x000005c000007944 */ /* 0x01efea0003c00000 */
[----:B------:R-:W-:Y:S05]  /*12600*/  BRA `(.L_x_3559) ;  /* 0xffffe31000007947 */ /* 0x000fea000383ffff */
.L_x_3518:
[----:B------:R-:W-:Y:S02]  /*12610*/  MOV R2, 0x2 ;  /* 0x0000000200027802 */ /* 0x000fe40000000f00 */
[----:B------:R-:W-:-:S02]  /*12620*/  MOV R3, 0x12640 ;  /* 0x0001264000037802 */ /* 0x000fc40000000f00 */
[----:B--2-4-:R-:W-:Y:S05]  /*12630*/  CALL.REL.NOINC `($__internal_72_$__cuda_sm70_shflsync_up_p) ;  /* 0x0000058000007944 */ /* 0x014fea0003c00000 */
[----:B------:R-:W-:Y:S01]  /*12640*/  SEL R3, R4, RZ, P1 ;  /* 0x000000ff04037207 */ /* 0x000fe20000800000 */
[----:B------:R-:W-:-:S04]  /*12650*/  IMAD.MOV.U32 R2, RZ, RZ, 0x4 ;  /* 0x00000004ff027424 */ /* 0x000fc800078e00ff */
[----:B------:R-:W-:Y:S01]  /*12660*/  IMAD.IADD R0, R0, 0x1, R3 ;  /* 0x0000000100007824 */ /* 0x000fe200078e0203 */
        /* <DEDUP_REMOVED lines=20> */
.L_x_3522:
[----:B------:R-:W-:Y:S02]  /*127b0*/  MOV R2, 0x1 ;  /* 0x0000000100027802 */ /* 0x000fe40000000f00 */
[----:B------:R-:W-:Y:S02]  /*127c0*/  MOV R3, 0x127e0 ;  /* 0x000127e000037802 */ /* 0x000fe40000000f00 */
[----:B------:R-:W-:Y:S05]  /*127d0*/  CALL.REL.NOINC `($__internal_72_$__cuda_sm70_shflsync_up_p) ;  /* 0x000003e000007944 */ /* 0x000fea0003c00000 */
[----:B------:R-:W-:Y:S01]  /*127e0*/  MOV R2, R4 ;  /* 0x0000000400027202 */ /* 0x000fe20000000f00 */
[----:B------:R-:W-:Y:S05]  /*127f0*/  BRA `(.L_x_3561) ;  /* 0xffffe38000007947 */ /* 0x000fea000383ffff */
.L_x_3523:
        /* <DEDUP_REMOVED lines=26> */
.L_x_3525:
[----:B------:R-:W-:Y:S02]  /*129a0*/  SEL R0, RZ, 0x1, P0 ;  /* 0x00000001ff007807 */ /* 0x000fe40000000000 */
[----:B------:R-:W-:Y:S02]  /*129b0*/  MOV R2, 0x129d0 ;  /* 0x000129d000027802 */ /* 0x000fe40000000f00 */
[----:B-1----:R-:W-:Y:S05]  /*129c0*/  CALL.REL.NOINC `($__internal_73_$__cuda_sm70_votesync_ballot) ;  /* 0x0000026000007944 */ /* 0x002fea0003c00000 */
[----:B------:R-:W-:Y:S01]  /*129d0*/  MOV R10, R0 ;  /* 0x00000000000a7202 */ /* 0x000fe20000000f00 */
[----:B------:R-:W-:Y:S05]  /*129e0*/  BRA `(.L_x_3563) ;  /* 0xffffe32000007947 */ /* 0x000fea000383ffff */
.L_x_3526:
[----:B------:R-:W-:Y:S01]  /*129f0*/  IMAD.MOV.U32 R5, RZ, RZ, R6 ;  /* 0x000000ffff057224 */ /* 0x000fe200078e0006 */
[----:B------:R-:W-:Y:S01]  /*12a00*/  MOV R3, R8 ;  /* 0x0000000800037202 */ /* 0x000fe20000000f00 */
[----:B--2---:R-:W-:Y:S01]  /*12a10*/  IMAD.MOV.U32 R0, RZ, RZ, 0x1f ;  /* 0x0000001fff007424 */ /* 0x004fe200078e00ff */
[----:B------:R-:W-:Y:S02]  /*12a20*/  MOV R2, 0x12a40 ;  /* 0x00012a4000027802 */ /* 0x000fe40000000f00 */
[----:B-1----:R-:W-:Y:S05]  /*12a30*/  CALL.REL.NOINC `($__internal_71_$__cuda_sm70_shflsync_idx_p) ;  /* 0x0000013000007944 */ /* 0x002fea0003c00000 */
[----:B------:R-:W-:Y:S01]  /*12a40*/  IMAD.MOV.U32 R12, RZ, RZ, R0 ;  /* 0x000000ffff0c7224 */ /* 0x000fe200078e0000 */
[----:B------:R-:W-:Y:S01]  /*12a50*/  MOV R3, R8 ;  /* 0x0000000800037202 */ /* 0x000fe20000000f00 */
[----:B------:R-:W-:Y:S01]  /*12a60*/  IMAD.MOV.U32 R5, RZ, RZ, R7 ;  /* 0x000000ffff057224 */ /* 0x000fe200078e0007 */
[----:B------:R-:W-:Y:S02]  /*12a70*/  MOV R0, 0x1f ;  /* 0x0000001f00007802 */ /* 0x000fe40000000f00 */
[----:B------:R-:W-:-:S02]  /*12a80*/  MOV R2, 0x12aa0 ;  /* 0x00012aa000027802 */ /* 0x000fc40000000f00 */
[----:B------:R-:W-:Y:S05]  /*12a90*/  CALL.REL.NOINC `($__internal_71_$__cuda_sm70_shflsync_idx_p) ;  /* 0x000000d000007944 */ /* 0x000fea0003c00000 */
[----:B------:R-:W-:Y:S01]  /*12aa0*/  MOV R7, R0 ;  /* 0x0000000000077202 */ /* 0x000fe20000000f00 */
[----:B------:R-:W-:Y:S05]  /*12ab0*/  BRA `(.L_x_3564) ;  /* 0xffffe2c000007947 */ /* 0x000fea000383ffff */
.L_x_3529:
[----:B------:R-:W-:Y:S01]  /*12ac0*/  IMAD.MOV.U32 R5, RZ, RZ, R4 ;  /* 0x000000ffff057224 */ /* 0x000fe200078e0004 */
[----:B--2---:R-:W-:-:S02]  /*12ad0*/  MOV R0, 0x1f ;  /* 0x0000001f00007802 */ /* 0x004fc40000000f00 */
[----:B------:R-:W-:Y:S02]  /*12ae0*/  MOV R2, 0x12b00 ;  /* 0x00012b0000027802 */ /* 0x000fe40000000f00 */
[----:B-1-34-:R-:W-:Y:S05]  /*12af0*/  CALL.REL.NOINC `($__internal_71_$__cuda_sm70_shflsync_idx_p) ;  /* 0x0000007000007944 */ /* 0x01afea0003c00000 */
[----:B------:R-:W-:Y:S01]  /*12b00*/  MOV R13, R0 ;  /* 0x00000000000d7202 */ /* 0x000fe20000000f00 */
[----:B------:R-:W-:Y:S05]  /*12b10*/  BRA `(.L_x_3528) ;  /* 0xffffe2c000007947 */ /* 0x000fea000383ffff */
        .weak           $__internal_70_$__cuda_sm70_shflsync_bfly_p
        .type           $__internal_70_$__cuda_sm70_shflsync_bfly_p,@function
        .size           $__internal_70_$__cuda_sm70_shflsync_bfly_p,($__internal_71_$__cuda_sm70_shflsync_idx_p - $__internal_70_$__cuda_sm70_shflsync_bfly_p)
$__internal_70_$__cuda_sm70_shflsync_bfly_p:
[----:B------:R-:W-:Y:S04]  /*12b20*/  WARPSYNC R6 ;  /* 0x0000000600007348 */ /* 0x000fe80003800000 */
[----:B------:R1:W2:Y:S02]  /*12b30*/  SHFL.BFLY PT, R5, R2, R5, R7 ;  /* 0x0c00000502057389 */ /* 0x0002a400000e0007 */
[----:B-1----:R-:W-:Y:S02]  /*12b40*/  MOV R2, R3 ;  /* 0x0000000300027202 */ /* 0x002fe40000000f00 */
[----:B------:R-:W-:-:S04]  /*12b50*/  MOV R3, 0x0 ;  /* 0x0000000000037802 */ /* 0x000fc80000000f00 */
[----:B--2---:R-:W-:Y:S05]  /*12b60*/  RET.REL.NODEC R2 `(_ZN7cutlass13device_kernelIN5flash19enable_sm80_to_sm89INS1_16FlashAttnFwdSm80INS1_25CollectiveMainloopFwdSm80ILi8ELi1ELb1EN4cute5tupleIJNS5_1CILi128EEENS7_ILi48EEENS7_ILi256EEEEEELi256ENS_10bfloat16_tEfNS_4arch4Sm80ELb1ELb0ELb0ELb1ELb0ELb0ELb1ELb1EEENS1_21CollectiveEpilogueFwdINS6_IJS8_SA_S9_EEENS6_IJNS7_ILi1EEESI_SI_EEESC_SE_Li256ELb1ELb1ELb1ELb0EEENS1_36VarlenDynamicPersistentTileSchedulerILi128ELi48ELi256ELi256ELb1ELb1ELb0ELb1ELb1ELb1EEEEEEEEEvNT_6ParamsE) ;  /* 0xfffed49002007950 */ /* 0x004fea0003c3ffff */
        .weak           $__internal_71_$__cuda_sm70_shflsync_idx_p
        .type           $__internal_71_$__cuda_sm70_shflsync_idx_p,@function
        .size           $__internal_71_$__cuda_sm70_shflsync_idx_p,($__internal_72_$__cuda_sm70_shflsync_up_p - $__internal_71_$__cuda_sm70_shflsync_idx_p)
$__internal_71_$__cuda_sm70_shflsync_idx_p:
[----:B------:R-:W-:-:S04]  /*12b70*/  MOV R122, 0xffffffff ;  /* 0xffffffff007a7802 */ /* 0x000fc80000000f00 */
[----:B------:R-:W-:Y:S04]  /*12b80*/  WARPSYNC R122 ;  /* 0x0000007a00007348 */ /* 0x000fe80003800000 */
[----:B------:R1:W2:Y:S02]  /*12b90*/  SHFL.IDX PT, R0, R5, R3, R0 ;  /* 0x0000000305007389 */ /* 0x0002a400000e0000 */
[----:B-1----:R-:W-:-:S04]  /*12ba0*/  MOV R3, 0x0 ;  /* 0x0000000000037802 */ /* 0x002fc80000000f00 */
[----:B--2---:R-:W-:Y:S05]  /*12bb0*/  RET.REL.NODEC R2 `(_ZN7cutlass13device_kernelIN5flash19enable_sm80_to_sm89INS1_16FlashAttnFwdSm80INS1_25CollectiveMainloopFwdSm80ILi8ELi1ELb1EN4cute5tupleIJNS5_1CILi128EEENS7_ILi48EEENS7_ILi256EEEEEELi256ENS_10bfloat16_tEfNS_4arch4Sm80ELb1ELb0ELb0ELb1ELb0ELb0ELb1ELb1EEENS1_21CollectiveEpilogueFwdINS6_IJS8_SA_S9_EEENS6_IJNS7_ILi1EEESI_SI_EEESC_SE_Li256ELb1ELb1ELb1ELb0EEENS1_36VarlenDynamicPersistentTileSchedulerILi128ELi48ELi256ELi256ELb1ELb1ELb0ELb1ELb1ELb1EEEEEEEEEvNT_6ParamsE) ;  /* 0xfffed44002007950 */ /* 0x004fea0003c3ffff */
        .weak           $__internal_72_$__cuda_sm70_shflsync_up_p
        .type           $__internal_72_$__cuda_sm70_shflsync_up_p,@function
        .size           $__internal_72_$__cuda_sm70_shflsync_up_p,($__internal_73_$__cuda_sm70_votesync_ballot - $__internal_72_$__cuda_sm70_shflsync_up_p)
$__internal_72_$__cuda_sm70_shflsync_up_p:
[----:B------:R-:W-:Y:S02]  /*12bc0*/  IMAD.MOV.U32 R4, RZ, RZ, RZ ;  /* 0x000000ffff047224 */ /* 0x000fe400078e00ff */
[----:B------:R-:W-:-:S04]  /*12bd0*/  IMAD.MOV.U32 R10, RZ, RZ, -0x1 ;  /* 0xffffffffff0a7424 */ /* 0x000fc800078e00ff */
[----:B------:R-:W-:Y:S04]  /*12be0*/  WARPSYNC R10 ;  /* 0x0000000a00007348 */ /* 0x000fe80003800000 */
[----:B------:R1:W2:Y:S02]  /*12bf0*/  SHFL.UP PT, R4, R0, R2, R4 ;  /* 0x0400000200047389 */ /* 0x0002a400000e0004 */
[----:B-1----:R-:W-:Y:S02]  /*12c00*/  MOV R2, R3 ;  /* 0x0000000300027202 */ /* 0x002fe40000000f00 */
[----:B------:R-:W-:-:S04]  /*12c10*/  MOV R3, 0x0 ;  /* 0x0000000000037802 */ /* 0x000fc80000000f00 */
[----:B--2---:R-:W-:Y:S05]  /*12c20*/  RET.REL.NODEC R2 `(_ZN7cutlass13device_kernelIN5flash19enable_sm80_to_sm89INS1_16FlashAttnFwdSm80INS1_25CollectiveMainloopFwdSm80ILi8ELi1ELb1EN4cute5tupleIJNS5_1CILi128EEENS7_ILi48EEENS7_ILi256EEEEEELi256ENS_10bfloat16_tEfNS_4arch4Sm80ELb1ELb0ELb0ELb1ELb0ELb0ELb1ELb1EEENS1_21CollectiveEpilogueFwdINS6_IJS8_SA_S9_EEENS6_IJNS7_ILi1EEESI_SI_EEESC_SE_Li256ELb1ELb1ELb1ELb0EEENS1_36VarlenDynamicPersistentTileSchedulerILi128ELi48ELi256ELi256ELb1ELb1ELb0ELb1ELb1ELb1EEEEEEEEEvNT_6ParamsE) ;  /* 0xfffed3d002007950 */ /* 0x004fea0003c3ffff */
        .weak           $__internal_73_$__cuda_sm70_votesync_ballot
        .type           $__internal_73_$__cuda_sm70_votesync_ballot,@function
        .size           $__internal_73_$__cuda_sm70_votesync_ballot,(.L_x_5264 - $__internal_73_$__cuda_sm70_votesync_ballot)
$__internal_73_$__cuda_sm70_votesync_ballot:
[----:B------:R-:W-:Y:S01]  /*12c30*/  ISETP.NE.U32.AND P0, PT, R0, 0x1, PT ;  /* 0x000000010000780c */ /* 0x000fe20003f05070 */
[----:B------:R-:W-:-:S04]  /*12c40*/  IMAD.MOV.U32 R3, RZ, RZ, -0x1 ;  /* 0xffffffffff037424 */ /* 0x000fc800078e00ff */
[----:B------:R-:W-:Y:S08]  /*12c50*/  WARPSYNC R3 ;  /* 0x0000000300007348 */ /* 0x000ff00003800000 */
[----:B------:R-:W-:-:S04]  /*12c60*/  VOTE.ANY R0, PT, !P0 ;  /* 0x0000000000007806 */ /* 0x000fc800040e0100 */
[----:B------:R-:W-:Y:S01]  /*12c70*/  LOP3.LUT R0, R0, R3, RZ, 0xc0, !PT ;  /* 0x0000000300007212 */ /* 0x000fe200078ec0ff */
[----:B------:R-:W-:-:S04]  /*12c80*/  IMAD.MOV.U32 R3, RZ, RZ, 0x0 ;  /* 0x00000000ff037424 */ /* 0x000fc800078e00ff */
[----:B------:R-:W-:Y:S05]  /*12c90*/  RET.REL.NODEC R2 `(_ZN7cutlass13device_kernelIN5flash19enable_sm80_to_sm89INS1_16FlashAttnFwdSm80INS1_25CollectiveMainloopFwdSm80ILi8ELi1ELb1EN4cute5tupleIJNS5_1CILi128EEENS7_ILi48EEENS7_ILi256EEEEEELi256ENS_10bfloat16_tEfNS_4arch4Sm80ELb1ELb0ELb0ELb1ELb0ELb0ELb1ELb1EEENS1_21CollectiveEpilogueFwdINS6_IJS8_SA_S9_EEENS6_IJNS7_ILi1EEESI_SI_EEESC_SE_Li256ELb1ELb1ELb1ELb0EEENS1_36VarlenDynamicPersistentTileSchedulerILi128ELi48ELi256ELi256ELb1ELb1ELb0ELb1ELb1ELb1EEEEEEEEEvNT_6ParamsE) ;  /* 0xfffed36002007950 */ /* 0x000fea0003c3ffff */
.L_x_3565:
        /* <DEDUP_REMOVED lines=14> */
.L_x_5264:


//--------------------- .text._ZN7cutlass13device_kernelIN5flash19enable_sm80_to_sm89INS1_16FlashAttnFwdSm80INS1_25CollectiveMainloopFwdSm80ILi8ELi1ELb0EN4cute5tupleIJNS5_1CILi128EEENS7_ILi32EEENS7_ILi256EEEEEELi256ENS_10bfloat16_tEfNS_4arch4Sm80ELb1ELb0ELb0ELb1ELb0ELb1ELb1ELb1EEENS1_21CollectiveEpilogueFwdINS6_IJS8_SA_S9_EEENS6_IJNS7_ILi1EEESI_SI_EEESC_SE_Li256ELb1ELb1ELb1ELb0EEENS1_36VarlenDynamicPersistentTileSchedulerILi128ELi32ELi256ELi256ELb1ELb1ELb0ELb1ELb1ELb1EEEEEEEEEvNT_6ParamsE --------------------------
	.section	.text._ZN7cutlass13device_kernelIN5flash19enable_sm80_to_sm89INS1_16FlashAttnFwdSm80INS1_25CollectiveMainloopFwdSm80ILi8ELi1ELb0EN4cute5tupleIJNS5_1CILi128EEENS7_ILi32EEENS7_ILi256EEEEEELi256ENS_10bfloat16_tEfNS_4arch4Sm80ELb1ELb0ELb0ELb1ELb0ELb1ELb1ELb1EEENS1_21CollectiveEpilogueFwdINS6_IJS8_SA_S9_EEENS6_IJNS7_ILi1EEESI_SI_EEESC_SE_Li256ELb1ELb1ELb1ELb0EEENS1_36VarlenDynamicPersistentTileSchedulerILi128ELi32ELi256ELi256ELb1ELb1ELb0ELb1ELb1ELb1EEEEEEEEEvNT_6ParamsE,"ax",@progbits
	.sectioninfo	@"SHI_REGISTERS=255"
	.align	128
.text._ZN7cutlass13device_kernelIN5flash19enable_sm80_to_sm89INS1_16FlashAttnFwdSm80INS1_25CollectiveMainloopFwdSm80ILi8ELi1ELb0EN4cute5tupleIJNS5_1CILi128EEENS7_ILi32EEENS7_ILi256EEEEEELi256ENS_10bfloat16_tEfNS_4arch4Sm80ELb1ELb0ELb0ELb1ELb0ELb1ELb1ELb1EEENS1_21CollectiveEpilogueFwdINS6_IJS8_SA_S9_EEENS6_IJNS7_ILi1EEESI_SI_EEESC_SE_Li256ELb1ELb1ELb1ELb0EEENS1_36VarlenDynamicPersistentTileSchedulerILi128ELi32ELi256ELi256ELb1ELb1ELb0ELb1ELb1ELb1EEEEEEEEEvNT_6ParamsE:
        .type           _ZN7cutlass13device_kernelIN5flash19enable_sm80_to_sm89INS1_16FlashAttnFwdSm80INS1_25CollectiveMainloopFwdSm80ILi8ELi1ELb0EN4cute5tupleIJNS5_1CILi128EEENS7_ILi32EEENS7_ILi256EEEEEELi256ENS_10bfloat16_tEfNS_4arch4Sm80ELb1ELb0ELb0ELb1ELb0ELb1ELb1ELb1EEENS1_21CollectiveEpilogueFwdINS6_IJS8_SA_S9_EEENS6_IJNS7_ILi1EEESI_SI_EEESC_SE_Li256ELb1ELb1ELb1ELb0EEENS1_36VarlenDynamicPersistentTileSchedulerILi128ELi32ELi256ELi256ELb1ELb1ELb0ELb1ELb1ELb1EEEEEEEEEvNT_6ParamsE,@function
        .size           _ZN7cutlass13device_kernelIN5flash19enable_sm80_to_sm89INS1_16FlashAttnFwdSm80INS1_25CollectiveMainloopFwdSm80ILi8ELi1ELb0EN4cute5tupleIJNS5_1CILi128EEENS7_ILi32EEENS7_ILi256EEEEEELi256ENS_10bfloat16_tEfNS_4arch4Sm80ELb1ELb0ELb0ELb1ELb0ELb1ELb1ELb1EEENS1_21CollectiveEpilogueFwdINS6_IJS8_SA_S9_EEENS6_IJNS7_ILi1EEESI_SI_EEESC_SE_Li256ELb1ELb1ELb1ELb0EEENS1_36VarlenDynamicPersistentTileSchedulerILi128ELi32ELi256ELi256ELb1ELb1ELb0ELb1ELb1ELb1EEEEEEEEEvNT_6ParamsE,(.L_x_5269 - _ZN7cutlass13device_kernelIN5flash19enable_sm80_to_sm89INS1_16FlashAttnFwdSm80INS1_25CollectiveMainloopFwdSm80ILi8ELi1ELb0EN4cute5tupleIJNS5_1CILi128EEENS7_ILi32EEENS7_ILi256EEEEEELi256ENS_10bfloat16_tEfNS_4arch4Sm80ELb1ELb0ELb0ELb1ELb0ELb1ELb1ELb1EEENS1_21CollectiveEpilogueFwdINS6_IJS8_SA_S9_EEENS6_IJNS7_ILi1EEESI_SI_EEESC_SE_Li256ELb1ELb1ELb1ELb0EEENS1_36VarlenDynamicPersistentTileSchedulerILi128ELi32ELi256ELi256ELb1ELb1ELb0ELb1ELb1ELb1EEEEEEEEEvNT_6ParamsE)
        .other          _ZN7cutlass13device_kernelIN5flash19enable_sm80_to_sm89INS1_16FlashAttnFwdSm80INS1_25CollectiveMainloopFwdSm80ILi8ELi1ELb0EN4cute5tupleIJNS5_1CILi128EEENS7_ILi32EEENS7_ILi256EEEEEELi256ENS_10bfloat16_tEfNS_4arch4Sm80ELb1ELb0ELb0ELb1ELb0ELb1ELb1ELb1EEENS1_21CollectiveEpilogueFwdINS6_IJS8_SA_S9_EEENS6_IJNS7_ILi1EEESI_SI_EEESC_SE_Li256ELb1ELb1ELb1ELb0EEENS1_36VarlenDynamicPersistentTileSchedulerILi128ELi32ELi256ELi256ELb1ELb1ELb0ELb1ELb1ELb1EEEEEEEEEvNT_6ParamsE,@"STO_CUDA_ENTRY STV_DEFAULT"
_ZN7cutlass13device_kernelIN5flash19enable_sm80_to_sm89INS1_16FlashAttnFwdSm80INS1_25CollectiveMainloopFwdSm80ILi8ELi1ELb0EN4cute5tupleIJNS5_1CILi128EEENS7_ILi32EEENS7_ILi256EEEEEELi256ENS_10bfloat16_tEfNS_4arch4Sm80ELb1ELb0ELb0ELb1ELb0ELb1ELb1ELb1EEENS1_21CollectiveEpilogueFwdINS6_IJS8_SA_S9_EEENS6_IJNS7_ILi1EEESI_SI_EEESC_SE_Li256ELb1ELb1ELb1ELb0EEENS1_36VarlenDynamicPersistentTileSchedulerILi128ELi32ELi256ELi256ELb1ELb1ELb0ELb1ELb1ELb1EEEEEEEEEvNT_6ParamsE:
        /* <DEDUP_REMOVED lines=52> */
.L_x_3571:
        /* <DEDUP_REMOVED lines=16> */
.L_x_3754:
        /* <DEDUP_REMOVED lines=16> */
.L_x_3755:
[----:B---3--:R-:W-:-:S05]  /*0540*/  IMAD R0, R0, c[0x0][0x538], RZ ;  /* 0x00014e0000007a24 */ /* 0x008fca00078e02ff */
[----:B------:R-:W-:-:S04]  /*0550*/  IADD3 R6, R0, R6, RZ ;  /* 0x0000000600067210 */ /* 0x000fc80007ffe0ff */
[----:B------:R-:W-:-:S13]  /*0560*/  ISETP.GT.AND P0, PT, R6, UR4, PT ;  /* 0x0000000406007c0c */ /* 0x000fda000bf04270 */
[----:B-12---:R-:W-:Y:S05]  /*0570*/  @!P0 BRA `(.L_x_3571) ;  /* 0xfffffdc000008947 */ /* 0x006fea000383ffff */
.L_x_3567:
[----:B------:R-:W-:-:S05]  /*0580*/  IADD3 R11, -R0, R6, RZ ;  /* 0x00000006000b7210 */ /* 0x000fca0007ffe1ff */
[----:B------:R-:W-:-:S05]  /*0590*/  IMAD R0, R4, c[0x0][0x538], R11 ;  /* 0x00014e0004007a24 */ /* 0x000fca00078e020b */
[----:B------:R-:W-:Y:S01]  /*05a0*/  ISETP.GT.AND P0, PT, R0, UR4, PT ;  /* 0x0000000400007c0c */ /* 0x000fe2000bf04270 */
[----:B------:R-:W-:-:S12]  /*05b0*/  BRA.DIV ~URZ, `(.L_x_3572) ;  /* 0x0001b6c27f007947 */ /* 0x000fd8000b800000 */
[----:B------:R-:W-:-:S04]  /*05c0*/  VOTE.ANY R10, PT, !P0 ;  /* 0x00000000000a7806 */ /* 0x000fc800040e0100 */
.L_x_3756:
[----:B------:R-:W1:Y:S02]  /*05d0*/  POPC R6, R10 ;  /* 0x0000000a00067309 */ /* 0x000e640000000000 */
[----:B-12---:R-:W-:Y:S01]  /*05e0*/  IADD3 R235, R6, R7, RZ ;  /* 0x0000000706eb7210 */ /* 0x006fe20007ffe0ff */
[----:B------:R-:W-:Y:S05]  /*05f0*/  BRA.DIV ~URZ, `(.L_x_3573) ;  /* 0x0001b6d27f007947 */ /* 0x000fea000b800000 */
[----:B------:R1:W2:Y:S01]  /*0600*/  SHFL.IDX PT, R233, R9, R6, 0x1f ;  /* 0x00001f0609e97589 */ /* 0x0002a200000e0000 */
[----:B------:R-:W-:-:S03]  /*0610*/  MOV R7, RZ ;  /* 0x000000ff00077202 */ /* 0x000fc60000000f00 */
[----:B------:R1:W3:Y:S04]  /*0620*/  SHFL.IDX PT, R9, R8, R6, 0x1f ;  /* 0x00001f0608097589 */ /* 0x0002e800000e0000 */
.L_x_3757:
[----:B------:R-:W-:Y:S01]  /*0630*/  ISETP.NE.AND P0, PT, R10, RZ, PT ;  /* 0x000000ff0a00720c */ /* 0x000fe20003f05270 */
[----:B------:R-:W-:-:S12]  /*0640*/  BSSY B0, `(.L_x_3574) ;  /* 0x0000005000007945 */ /* 0x000fd80003800000 */
[----:B------:R-:W-:Y:S05]  /*0650*/  @!P0 BRA `(.L_x_3575) ;  /* 0x0000003000008947 */ /* 0x000fea0003800000 */
[----:B------:R-:W-:Y:S01]  /*0660*/  IADD3 R3, R6, -0x1, RZ ;  /* 0xffffffff06037810 */ /* 0x000fe20007ffe0ff */
[----:B------:R-:W-:Y:S05]  /*0670*/  BRA.DIV ~URZ, `(.L_x_3576) ;  /* 0x0001b7327f007947 */ /* 0x000fea000b800000 */
[----:B------:R4:W1:Y:S02]  /*0680*/  SHFL.IDX PT, R7, R4, R3, 0x1f ;  /* 0x00001f0304077589 */ /* 0x00086400000e0000 */
.L_x_3575:
[----:B------:R-:W-:Y:S05]  /*0690*/  BSYNC B0 ;  /* 0x0000000000007941 */ /* 0x000fea0003800000 */
.L_x_3574:
        /* <DEDUP_REMOVED lines=67> */
.L_x_3578:
        /* <DEDUP_REMOVED lines=68> */
.L_x_3579:
[----:B------:R-:W-:Y:S05]  /*0f10*/  BSYNC B0 ;  /* 0x0000000000007941 */ /* 0x000fea0003800000 */
.L_x_3577:
[----:B------:R-:W-:-:S04]  /*0f20*/  LOP3.LUT R0, RZ, R0, RZ, 0x33, !PT ;  /* 0x00000000ff007212 */ /* 0x000fc800078e33ff */
[----:B------:R-:W-:Y:S01]  /*0f30*/  IADD3 R233, R0, R233, RZ ;  /* 0x000000e900e97210 */ /* 0x000fe20007ffe0ff */
[----:B------:R-:W-:Y:S05]  /*0f40*/  BRA `(.L_x_3580) ;  /* 0x0000004000007947 */ /* 0x000fea0003800000 */
.L_x_3568:
[----:B--2---:R-:W-:Y:S01]  /*0f50*/  IMAD.MOV.U32 R233, RZ, RZ, RZ ;  /* 0x000000ffffe97224 */ /* 0x004fe200078e00ff */
[----:B------:R-:W-:Y:S01]  /*0f60*/  MOV R234, RZ ;  /* 0x000000ff00ea7202 */ /* 0x000fe20000000f00 */
[----:B------:R-:W-:Y:S01]  /*0f70*/  IMAD.U32 R232, RZ, RZ, UR4 ;  /* 0x00000004ffe87e24 */ /* 0x000fe2000f8e00ff */
[----:B------:R-:W-:Y:S02]  /*0f80*/  MOV R235, c[0x0][0x53c] ;  /* 0x00014f0000eb7a02 */ /* 0x000fe40000000f00 */
.L_x_3580:
[----:B------:R-:W-:Y:S01]  /*0f90*/  ISETP.NE.AND P0, PT, R12, RZ, PT ;  /* 0x000000ff0c00720c */ /* 0x000fe20003f05270 */
[----:B------:R-:W-:-:S12]  /*0fa0*/  WARPSYNC 0xffffffff ;  /* 0xffffffff00007948 */ /* 0x000fd80003800000 */
[----:B------:R1:W-:Y:S04]  /*0fb0*/  @!P0 STS.128 [0x20080], R232 ;  /* 0x020080e8ff008388 */ /* 0x0003e80000000c00 */
[----:B------:R-:W-:Y:S06]  /*0fc0*/  BAR.ARV 0x5, 0x100 ;  /* 0x0144000000007b1d */ /* 0x000fec0000002000 */
.L_x_3566:
        /* <DEDUP_REMOVED lines=103> */
[----:B-1----:R-:W-:Y:S01]  /*1640*/  IADD3 R14, R217, 0x10, RZ ;  /* 0x00000010d90e7810 */ /* 0x002fe20007ffe0ff */
[----:B------:R-:W-:Y:S01]  /*1650*/  IMAD.IADD R190, R189, 0x1, R2 ;  /* 0x00000001bdbe7824 */ /* 0x000fe200078e0202 */
[----:B------:R-:W-:Y:S01]  /*1660*/  SEL R0, R9, 0xffffffc0, !P3 ;  /* 0xffffffc009007807 */ /* 0x000fe20005800000 */
[--C-:B------:R-:W-:Y:S01]  /*1670*/  IMAD.IADD R186, R2, 0x1, R185.reuse ;  /* 0x0000000102ba7824 */ /* 0x100fe200078e02b9 */
        /* <DEDUP_REMOVED lines=19> */
[----:B------:R-:W-:Y:S02]  /*17b0*/  IADD3 R147, R148, 0x60, RZ ;  /* 0x0000006094937810 */ /* 0x000fe40007ffe0ff */
[----:B------:R-:W-:Y:S02]  /*17c0*/  IADD3 R214, R144, 0xc0, RZ ;  /* 0x000000c090d67810 */ /* 0x000fe40007ffe0ff */
[----:B------:R-:W-:Y:S02]  /*17d0*/  IADD3 R249, R217, 0x48, RZ ;  /* 0x00000048d9f97810 */ /* 0x000fe40007ffe0ff */
[----:B------:R-:W-:-:S02]  /*17e0*/  SHF.R.S32.HI R12, RZ, 0x1f, R12 ;  /* 0x0000001fff0c7819 */ /* 0x000fc4000001140c */
[----:B------:R-:W-:Y:S02]  /*17f0*/  SHF.R.S32.HI R9, RZ, 0x1f, R11 ;  /* 0x0000001fff097819 */ /* 0x000fe4000001140b */
[----:B------:R-:W-:Y:S02]  /*1800*/  SHF.R.S32.HI R8, RZ, 0x1f, R252 ;  /* 0x0000001fff087819 */ /* 0x000fe400000114fc */
[----:B------:R-:W-:Y:S02]  /*1810*/  SHF.R.S32.HI R7, RZ, 0x1f, R251 ;  /* 0x0000001fff077819 */ /* 0x000fe400000114fb */
.L_x_3753:
        /* <DEDUP_REMOVED lines=41> */
.L_x_3581:
[----:B------:R-:W-:-:S04]  /*1ab0*/  ISETP.NE.U32.AND P0, PT, RZ, c[0x0][0x368], PT ;  /* 0x0000da00ff007a0c */ /* 0x000fc80003f05070 */
[----:B------:R-:W-:-:S13]  /*1ac0*/  ISETP.NE.AND.EX P0, PT, RZ, c[0x0][0x36c], PT, P0 ;  /* 0x0000db00ff007a0c */ /* 0x000fda0003f05300 */
[----:B------:R-:W-:Y:S05]  /*1ad0*/  @!P0 BRA `(.L_x_3582) ;  /* 0x0000004000008947 */ /* 0x000fea0003800000 */
[----:B---3--:R-:W-:-:S04]  /*1ae0*/  LEA R4, P0, R227, c[0x0][0x368], 0x2 ;  /* 0x0000da00e3047a11 */ /* 0x008fc800078010ff */
[----:B------:R-:W-:-:S05]  /*1af0*/  LEA.HI.X R5, R227, c[0x0][0x36c], R240, 0x2, P0 ;  /* 0x0000db00e3057a11 */ /* 0x000fca00000f14f0 */
[----:B------:R1:W5:Y:S01]  /*1b00*/  LDG.E R11, [R4.64] ;  /* 0x00000006040b7981 */ /* 0x000362000c1e1900 */
[----:B------:R-:W-:Y:S05]  /*1b10*/  BRA `(.L_x_3583) ;  /* 0x0000005000007947 */ /* 0x000fea0003800000 */
.L_x_3582:
[----:B------:R-:W-:Y:S01]  /*1b20*/  MOV R11, c[0x0][0x1d0] ;  /* 0x00007400000b7a02 */ /* 0x000fe20000000f00 */
[----:B------:R-:W-:Y:S05]  /*1b30*/  @!P6 BRA `(.L_x_3583) ;  /* 0x000000300000e947 */ /* 0x000fea0003800000 */
[----:B---3--:R-:W2:Y:S04]  /*1b40*/  LDG.E R6, [R4.64] ;  /* 0x0000000604067981 */ /* 0x008ea8000c1e1900 */
[----:B------:R-:W2:Y:S02]  /*1b50*/  LDG.E R0, [R4.64+0x4] ;  /* 0x0000040604007981 */ /* 0x000ea4000c1e1900 */
[----:B--2---:R-:W-:Y:S02]  /*1b60*/  IADD3 R11, -R6, R0, RZ ;  /* 0x00000000060b7210 */ /* 0x004fe40007ffe1ff */
.L_x_3583:
        /* <DEDUP_REMOVED lines=69> */
.L_x_3585:
[----:B------:R-:W-:Y:S05]  /*1fc0*/  BSYNC B0 ;  /* 0x0000000000007941 */ /* 0x000fea0003800000 */
.L_x_3584:
        /* <DEDUP_REMOVED lines=112> */
[C---:B------:R-:W-:Y:S01]  /*26d0*/  IMAD.X R107, R13.reuse, 0x1, R11, P0 ;  /* 0x000000010d6b7824 */ /* 0x040fe200000e060b */
        /* <DEDUP_REMOVED lines=109> */
.L_x_3605:
        /* <DEDUP_REMOVED lines=72> */
.L_x_3591:
[----:B------:R-:W-:Y:S05]  /*3230*/  BSYNC B0 ;  /* 0x0000000000007941 */ /* 0x000fea0003800000 */
.L_x_3590:
        /* <DEDUP_REMOVED lines=77> */
.L_x_3594:
[----:B------:R-:W-:Y:S05]  /*3710*/  BSYNC B0 ;  /* 0x0000000000007941 */ /* 0x000fea0003800000 */
.L_x_3593:
        /* <DEDUP_REMOVED lines=56> */
.L_x_3596:
[----:B------:R-:W-:Y:S05]  /*3aa0*/  BSYNC B0 ;  /* 0x0000000000007941 */ /* 0x000fea0003800000 */
.L_x_3595:
        /* <DEDUP_REMOVED lines=56> */
.L_x_3598:
[----:B------:R-:W-:Y:S05]  /*3e30*/  BSYNC B0 ;  /* 0x0000000000007941 */ /* 0x000fea0003800000 */
.L_x_3597:
        /* <DEDUP_REMOVED lines=56> */
.L_x_3589:
        /* <DEDUP_REMOVED lines=31> */
.L_x_3600:
[----:B------:R-:W-:Y:S05]  /*43b0*/  BSYNC B0 ;  /* 0x0000000000007941 */ /* 0x000fea0003800000 */
.L_x_3599:
        /* <DEDUP_REMOVED lines=137> */
.L_x_3602:
[----:B------:R-:W-:Y:S05]  /*4c50*/  BSYNC B0 ;  /* 0x0000000000007941 */ /* 0x000fea0003800000 */
.L_x_3601:
        /* <DEDUP_REMOVED lines=117> */
.L_x_3588:
        /* <DEDUP_REMOVED lines=21> */
.L_x_3592:
[----:B------:R-:W-:Y:S05]  /*5500*/  BSYNC B1 ;  /* 0x0000000000017941 */ /* 0x000fea0003800000 */
.L_x_3587:
        /* <DEDUP_REMOVED lines=55> */
.L_x_3604:
[----:B-1----:R-:W-:Y:S05]  /*5880*/  BSYNC B0 ;  /* 0x0000000000007941 */ /* 0x002fea0003800000 */
.L_x_3603:
        /* <DEDUP_REMOVED lines=22> */
.L_x_3586:
        /* <DEDUP_REMOVED lines=46> */
.L_x_3607:
[----:B------:R-:W-:Y:S05]  /*5cd0*/  BSYNC B0 ;  /* 0x0000000000007941 */ /* 0x000fea0003800000 */
.L_x_3606:
        /* <DEDUP_REMOVED lines=148> */
[C---:B------:R-:W-:Y:S02]  /*6620*/  IMAD R5, R238.reuse, c[0x0][0x1ec], R7 ;  /* 0x00007b00ee057a24 */ /* 0x040fe400078e0207 */
        /* <DEDUP_REMOVED lines=23> */
.L_x_3758:
[----:B------:R-:W-:Y:S05]  /*67a0*/  BRA.DIV ~URZ, `(.L_x_3610) ;  /* 0x000156d27f007947 */ /* 0x000fea000b800000 */
[----:B------:R3:W4:Y:S02]  /*67b0*/  SHFL.IDX PT, R0, R17, RZ, 0x181f ;  /* 0x00181fff11007589 */ /* 0x00072400000e0000 */
.L_x_3759:
        /* <DEDUP_REMOVED lines=28> */
.L_x_3612:
[----:B------:R-:W-:Y:S05]  /*6980*/  BSYNC B0 ;  /* 0x0000000000007941 */ /* 0x000fea0003800000 */
.L_x_3611:
[----:B------:R-:W-:Y:S05]  /*6990*/  BRA.DIV ~URZ, `(.L_x_3613) ;  /* 0x000155427f007947 */ /* 0x000fea000b800000 */
[----:B--2---:R2:W1:Y:S04]  /*69a0*/  SHFL.IDX PT, R12, R14, 0x1, 0x181f ;  /* 0x00381f000e0c7f89 */ /* 0x00446800000e0000 */
[----:B----4-:R2:W4:Y:S02]  /*69b0*/  SHFL.IDX PT, R0, R17, 0x1, 0x181f ;  /* 0x00381f0011007f89 */ /* 0x01052400000e0000 */
.L_x_3760:
        /* <DEDUP_REMOVED lines=22> */
.L_x_3615:
[----:B------:R-:W-:Y:S05]  /*6b20*/  BSYNC B0 ;  /* 0x0000000000007941 */ /* 0x000fea0003800000 */
.L_x_3614:
[----:B------:R-:W-:Y:S05]  /*6b30*/  BRA.DIV ~URZ, `(.L_x_3616) ;  /* 0x000154627f007947 */ /* 0x000fea000b800000 */
[----:B-1----:R1:W2:Y:S02]  /*6b40*/  SHFL.IDX PT, R12, R14, 0x2, 0x181f ;  /* 0x00581f000e0c7f89 */ /* 0x0022a400000e0000 */
.L_x_3761:
[----:B------:R-:W-:Y:S05]  /*6b50*/  BRA.DIV ~URZ, `(.L_x_3617) ;  /* 0x000154b27f007947 */ /* 0x000fea000b800000 */
[----:B----4-:R4:W1:Y:S02]  /*6b60*/  SHFL.IDX PT, R0, R17, 0x2, 0x181f ;  /* 0x00581f0011007f89 */ /* 0x01086400000e0000 */
.L_x_3762:
        /* <DEDUP_REMOVED lines=22> */
.L_x_3619:
[----:B------:R-:W-:Y:S05]  /*6cd0*/  BSYNC B0 ;  /* 0x0000000000007941 */ /* 0x000fea0003800000 */
.L_x_3618:
[----:B------:R-:W-:Y:S05]  /*6ce0*/  BRA.DIV ~URZ, `(.L_x_3620) ;  /* 0x000153827f007947 */ /* 0x000fea000b800000 */
[----:B--2---:R2:W3:Y:S04]  /*6cf0*/  SHFL.IDX PT, R12, R14, 0x3, 0x181f ;  /* 0x00781f000e0c7f89 */ /* 0x0044e800000e0000 */
[----:B-1----:R2:W1:Y:S02]  /*6d00*/  SHFL.IDX PT, R0, R17, 0x3, 0x181f ;  /* 0x00781f0011007f89 */ /* 0x00246400000e0000 */
.L_x_3763:
        /* <DEDUP_REMOVED lines=46> */
.L_x_3622:
[----:B------:R-:W-:Y:S05]  /*6ff0*/  BSYNC B0 ;  /* 0x0000000000007941 */ /* 0x000fea0003800000 */
.L_x_3621:
[----:B------:R-:W-:Y:S01]  /*7000*/  ISETP.LT.AND P0, PT, RZ, c[0x0][0x27c], PT ;  /* 0x00009f00ff007a0c */ /* 0x000fe20003f01270 */
[----:B------:R-:W0:Y:S01]  /*7010*/  LDGDEPBAR ;  /* 0x00000000000079af */ /* 0x000e220000000000 */
[----:B------:R-:W-:-:S11]  /*7020*/  MOV R133, c[0x0][0x2c4] ;  /* 0x0000b10000857a02 */ /* 0x000fd60000000f00 */
[----:B------:R-:W-:Y:S05]  /*7030*/  @P0 BRA `(.L_x_3623) ;  /* 0x0000002000000947 */ /* 0x000fea0003800000 */
[----:B------:R-:W-:-:S04]  /*7040*/  DEPBAR.LE SB0, 0x1 ;  /* 0x000080400000791a */ /* 0x000fc80000000000 */
[----:B------:R-:W-:Y:S05]  /*7050*/  BRA `(.L_x_3624) ;  /* 0x0000966000007947 */ /* 0x000fea0003800000 */
.L_x_3623:
        /* <DEDUP_REMOVED lines=103> */
.L_x_3627:
[----:B------:R-:W-:Y:S05]  /*76d0*/  BSYNC B0 ;  /* 0x0000000000007941 */ /* 0x000fea0003800000 */
.L_x_3626:
        /* <DEDUP_REMOVED lines=84> */
.L_x_3629:
[----:B------:R-:W-:Y:S05]  /*7c20*/  BSYNC B0 ;  /* 0x0000000000007941 */ /* 0x000fea0003800000 */
.L_x_3628:
        /* <DEDUP_REMOVED lines=86> */
.L_x_3631:
[----:B------:R-:W-:Y:S05]  /*8190*/  BSYNC B0 ;  /* 0x0000000000007941 */ /* 0x000fea0003800000 */
.L_x_3630:
        /* <DEDUP_REMOVED lines=82> */
.L_x_3633:
[----:B------:R-:W-:Y:S05]  /*86c0*/  BSYNC B0 ;  /* 0x0000000000007941 */ /* 0x000fea0003800000 */
.L_x_3632:
        /* <DEDUP_REMOVED lines=82> */
.L_x_3637:
[----:B------:R-:W-:Y:S05]  /*8bf0*/  BSYNC B0 ;  /* 0x0000000000007941 */ /* 0x000fea0003800000 */
.L_x_3636:
        /* <DEDUP_REMOVED lines=49> */
.L_x_3639:
[----:B------:R-:W-:Y:S05]  /*8f10*/  BSYNC B0 ;  /* 0x0000000000007941 */ /* 0x000fea0003800000 */
.L_x_3638:
        /* <DEDUP_REMOVED lines=49> */
.L_x_3641:
[----:B------:R-:W-:Y:S05]  /*9230*/  BSYNC B0 ;  /* 0x0000000000007941 */ /* 0x000fea0003800000 */
.L_x_3640:
        /* <DEDUP_REMOVED lines=48> */
.L_x_3635:
[----:B------:R-:W-:Y:S05]  /*9540*/  BSYNC B1 ;  /* 0x0000000000017941 */ /* 0x000fea0003800000 */
.L_x_3634:
        /* <DEDUP_REMOVED lines=52> */
.L_x_3645:
[----:B------:R-:W-:Y:S05]  /*9890*/  BSYNC B0 ;  /* 0x0000000000007941 */ /* 0x000fea0003800000 */
.L_x_3644:
        /* <DEDUP_REMOVED lines=49> */
.L_x_3647:
[----:B------:R-:W-:Y:S05]  /*9bb0*/  BSYNC B0 ;  /* 0x0000000000007941 */ /* 0x000fea0003800000 */
.L_x_3646:
        /* <DEDUP_REMOVED lines=49> */
.L_x_3649:
[----:B------:R-:W-:Y:S05]  /*9ed0*/  BSYNC B0 ;  /* 0x0000000000007941 */ /* 0x000fea0003800000 */
.L_x_3648:
        /* <DEDUP_REMOVED lines=48> */
.L_x_3643:
[----:B------:R-:W-:Y:S05]  /*a1e0*/  BSYNC B1 ;  /* 0x0000000000017941 */ /* 0x000fea0003800000 */
.L_x_3642:
        /* <DEDUP_REMOVED lines=52> */
.L_x_3653:
[----:B------:R-:W-:Y:S05]  /*a530*/  BSYNC B0 ;  /* 0x0000000000007941 */ /* 0x000fea0003800000 */
.L_x_3652:
        /* <DEDUP_REMOVED lines=49> */
.L_x_3655:
[----:B------:R-:W-:Y:S05]  /*a850*/  BSYNC B0 ;  /* 0x0000000000007941 */ /* 0x000fea0003800000 */
.L_x_3654:
        /* <DEDUP_REMOVED lines=49> */
.L_x_3657:
[----:B------:R-:W-:Y:S05]  /*ab70*/  BSYNC B0 ;  /* 0x0000000000007941 */ /* 0x000fea0003800000 */
.L_x_3656:
        /* <DEDUP_REMOVED lines=48> */
.L_x_3651:
[----:B------:R-:W-:Y:S05]  /*ae80*/  BSYNC B1 ;  /* 0x0000000000017941 */ /* 0x000fea0003800000 */
.L_x_3650:
        /* <DEDUP_REMOVED lines=51> */
.L_x_3660:
[----:B------:R-:W-:Y:S05]  /*b1c0*/  BSYNC B0 ;  /* 0x0000000000007941 */ /* 0x000fea0003800000 */
.L_x_3659:
        /* <DEDUP_REMOVED lines=49> */
.L_x_3662:
[----:B------:R-:W-:Y:S05]  /*b4e0*/  BSYNC B0 ;  /* 0x0000000000007941 */ /* 0x000fea0003800000 */
.L_x_3661:
        /* <DEDUP_REMOVED lines=49> */
.L_x_3664:
[----:B------:R-:W-:Y:S05]  /*b800*/  BSYNC B0 ;  /* 0x0000000000007941 */ /* 0x000fea0003800000 */
.L_x_3663:
        /* <DEDUP_REMOVED lines=49> */
.L_x_3625:
        /* <DEDUP_REMOVED lines=60> */
.L_x_3666:
[----:B------:R-:W-:Y:S05]  /*bee0*/  BSYNC B0 ;  /* 0x0000000000007941 */ /* 0x000fea0003800000 */
.L_x_3665:
        /* <DEDUP_REMOVED lines=64> */
.L_x_3668:
[----:B--23--:R-:W-:Y:S05]  /*c2f0*/  BSYNC B0 ;  /* 0x0000000000007941 */ /* 0x00cfea0003800000 */
.L_x_3667:
        /* <DEDUP_REMOVED lines=66> */
.L_x_3670:
[----:B--2---:R-:W-:Y:S05]  /*c720*/  BSYNC B0 ;  /* 0x0000000000007941 */ /* 0x004fea0003800000 */
.L_x_3669:
        /* <DEDUP_REMOVED lines=64> */
.L_x_3672:
[----:B--23--:R-:W-:Y:S05]  /*cb30*/  BSYNC B0 ;  /* 0x0000000000007941 */ /* 0x00cfea0003800000 */
.L_x_3671:
        /* <DEDUP_REMOVED lines=140> */
.L_x_3676:
[----:B------:R-:W-:Y:S05]  /*d400*/  BSYNC B0 ;  /* 0x0000000000007941 */ /* 0x000fea0003800000 */
.L_x_3675:
        /* <DEDUP_REMOVED lines=112> */
.L_x_3674:
[----:B------:R-:W-:Y:S05]  /*db10*/  BSYNC B1 ;  /* 0x0000000000017941 */ /* 0x000fea0003800000 */
.L_x_3673:
        /* <DEDUP_REMOVED lines=119> */
.L_x_3680:
[----:B------:R-:W-:Y:S05]  /*e290*/  BSYNC B0 ;  /* 0x0000000000007941 */ /* 0x000fea0003800000 */
.L_x_3679:
        /* <DEDUP_REMOVED lines=112> */
.L_x_3678:
[----:B------:R-:W-:Y:S05]  /*e9a0*/  BSYNC B1 ;  /* 0x0000000000017941 */ /* 0x000fea0003800000 */
.L_x_3677:
        /* <DEDUP_REMOVED lines=119> */
.L_x_3684:
[----:B------:R-:W-:Y:S05]  /*f120*/  BSYNC B0 ;  /* 0x0000000000007941 */ /* 0x000fea0003800000 */
.L_x_3683:
        /* <DEDUP_REMOVED lines=112> */
.L_x_3682:
[----:B------:R-:W-:Y:S05]  /*f830*/  BSYNC B1 ;  /* 0x0000000000017941 */ /* 0x000fea0003800000 */
.L_x_3681:
        /* <DEDUP_REMOVED lines=118> */
.L_x_3686:
[----:B------:R-:W-:Y:S05]  /*ffa0*/  BSYNC B0 ;  /* 0x0000000000007941 */ /* 0x000fea0003800000 */
.L_x_3685:
        /* <DEDUP_REMOVED lines=112> */
.L_x_3658:
[----:B------:R-:W-:Y:S05]  /*106b0*/  BSYNC B2 ;  /* 0x0000000000027941 */ /* 0x000fea0003800000 */
.L_x_3624:
        /* <DEDUP_REMOVED lines=16> */
[----:B------:R-:W-:Y:S01]  /*107c0*/  LDSM.16.M88.4 R4, [R189] ;  /* 0x00000000bd04783b */ /* 0x000fe20000000200 */
[----:B------:R-:W-:-:S02]  /*107d0*/  ISETP.NE.AND P3, PT, R133, 0x1, PT ;  /* 0x000000018500780c */ /* 0x000fc40003f65270 */
[----:B------:R-:W-:Y:S01]  /*107e0*/  ISETP.NE.U32.OR P0, PT, R0, 0x1, !P0 ;  /* 0x000000010000780c */ /* 0x000fe20004705470 */
[----:B--2---:R-:W1:Y:S02]  /*107f0*/  LDSM.16.M88.4 R12, [R184] ;  /* 0x00000000b80c783b */ /* 0x004e640000000200 */
[----:B------:R-:W-:Y:S01]  /*10800*/  @P1 IADD3 R193, R184, -0x20, RZ ;  /* 0xffffffe0b8c11810 */ /* 0x000fe20007ffe0ff */
[----:B------:R-:W-:Y:S01]  /*10810*/  IMAD.MOV.U32 R0, RZ, RZ, 0x40 ;  /* 0x00000040ff007424 */ /* 0x000fe200078e00ff */
[----:B------:R-:W-:Y:S01]  /*10820*/  LOP3.LUT P1, RZ, R123, 0x4, RZ, 0xc0, !PT ;  /* 0x000000047bff7812 */ /* 0x000fe2000782c0ff */
[----:B----4-:R-:W2:Y:S03]  /*10830*/  LDSM.16.M88.4 R16, [R184+0x800] ;  /* 0x00080000b810783b */ /* 0x010ea60000000200 */
[----:B------:R-:W-:Y:S01]  /*10840*/  ISETP.LE.OR P1, PT, R52, R211, !P1 ;  /* 0x000000d33400720c */ /* 0x000fe20004f23670 */
[----:B------:R-:W-:Y:S01]  /*10850*/  LDSM.16.M88.4 R8, [R190] ;  /* 0x00000000be08783b */ /* 0x000fe20000000200 */
[----:B------:R-:W-:-:S03]  /*10860*/  SEL R0, R0, 0xffffffc0, !P2 ;  /* 0xffffffc000007807 */ /* 0x000fc60005000000 */
[----:B------:R-:W3:Y:S02]  /*10870*/  LDSM.16.M88.4 R20, [R193] ;  /* 0x00000000c114783b */ /* 0x000ee40000000200 */
[----:B------:R-:W-:Y:S02]  /*10880*/  IMAD.IADD R151, R184, 0x1, R0 ;  /* 0x00000001b8977824 */ /* 0x000fe400078e0200 */
[----:B------:R-:W4:Y:S01]  /*10890*/  LDSM.16.M88.4 R36, [R193+0x800] ;  /* 0x00080000c124783b */ /* 0x000f220000000200 */
        /* <DEDUP_REMOVED lines=14> */
[C---:B--2---:R-:W-:Y:S03]  /*10980*/  HMMA.16816.F32.BF16 R32, R4.reuse, R16, RZ ;  /* 0x000000100420723c */ /* 0x044fe600000418ff */
[----:B------:R-:W-:Y:S04]  /*10990*/  LDSM.16.M88.4 R12, [R192] ;  /* 0x00000000c00c783b */ /* 0x000fe80000000200 */
[----:B------:R-:W2:Y:S01]  /*109a0*/  LDSM.16.M88.4 R40, [R151] ;  /* 0x000000009728783b */ /* 0x000ea20000000200 */
[----:B------:R-:W-:Y:S03]  /*109b0*/  HMMA.16816.F32.BF16 R16, R4, R18, RZ ;  /* 0x000000120410723c */ /* 0x000fe600000418ff */
[----:B------:R-:W2:Y:S04]  /*109c0*/  LDSM.16.M88.4 R44, [R151+0x800] ;  /* 0x00080000972c783b */ /* 0x000ea80000000200 */
[----:B------:R-:W-:Y:S01]  /*109d0*/  LDSM.16.M88.4 R4, [R191] ;  /* 0x00000000bf04783b */ /* 0x000fe20000000200 */
[C---:B---3--:R-:W-:Y:S03]  /*109e0*/  HMMA.16816.F32.BF16 R24, R8.reuse, R20, R24 ;  /* 0x000000140818723c */ /* 0x048fe60000041818 */
[----:B------:R-:W-:Y:S04]  /*109f0*/  LDSM.16.M88.4 R48, [R150] ;  /* 0x000000009630783b */ /* 0x000fe80000000200 */
[----:B------:R-:W0:Y:S01]  /*10a00*/  LDGDEPBAR ;  /* 0x00000000000079af */ /* 0x000e220000000000 */
[----:B------:R-:W-:Y:S01]  /*10a10*/  HMMA.16816.F32.BF16 R28, R8, R22, R28 ;  /* 0x00000016081c723c */ /* 0x000fe2000004181c */
[----:B-1----:R-:W-:-:S02]  /*10a20*/  IMAD.IADD R2, R239, 0x1, R233 ;  /* 0x00000001ef027824 */ /* 0x002fc400078e02e9 */
[----:B------:R-:W-:Y:S01]  /*10a30*/  LDSM.16.M88.4 R20, [R150+0x800] ;  /* 0x000800009614783b */ /* 0x000fe20000000200 */
[----:B------:R-:W-:Y:S02]  /*10a40*/  IMAD.MOV.U32 R3, RZ, RZ, -0x20 ;  /* 0xffffffe0ff037424 */ /* 0x000fe400078e00ff */
[----:B------:R-:W-:Y:S02]  /*10a50*/  @P3 IMAD.HI.U32 R0, R2, c[0x0][0x2c8], RZ ;  /* 0x0000b20002003a27 */ /* 0x000fe400078e00ff */
[----:B----4-:R-:W-:Y:S02]  /*10a60*/  HMMA.16816.F32.BF16 R32, R8, R36, R32 ;  /* 0x000000240820723c */ /* 0x010fe40000041820 */
[----:B------:R-:W-:Y:S01]  /*10a70*/  IMAD R3, R108, R3, 0x1 ;  /* 0x000000016c037424 */ /* 0x000fe200078e0203 */
[----:B------:R-:W-:-:S04]  /*10a80*/  @P3 SHF.R.U32.HI R2, RZ, c[0x0][0x2cc], R0 ;  /* 0x0000b300ff023a19 */ /* 0x000fc80000011600 */
[----:B------:R-:W-:Y:S01]  /*10a90*/  IADD3 R3, -R217, R3, R236 ;  /* 0x00000003d9037210 */ /* 0x000fe20007ffe1ec */
[----:B------:R-:W-:Y:S01]  /*10aa0*/  HMMA.16816.F32.BF16 R16, R8, R38, R16 ;  /* 0x000000260810723c */ /* 0x000fe20000041810 */
[----:B------:R-:W-:Y:S03]  /*10ab0*/  LDSM.16.M88.4 R8, [R189+0x4000] ;  /* 0x00400000bd08783b */ /* 0x000fe60000000200 */
[----:B------:R-:W-:Y:S01]  /*10ac0*/  IMAD.IADD R3, R3, 0x1, -R237 ;  /* 0x0000000103037824 */ /* 0x000fe200078e0aed */
[----:B------:R-:W-:Y:S03]  /*10ad0*/  LDSM.16.M88.4 R36, [R184+0x1800] ;  /* 0x00180000b824783b */ /* 0x000fe60000000200 */
[C---:B--2---:R-:W-:Y:S01]  /*10ae0*/  HMMA.16816.F32.BF16 R24, R12.reuse, R40, R24 ;  /* 0x000000280c18723c */ /* 0x044fe20000041818 */
[----:B------:R-:W1:Y:S07]  /*10af0*/  SHFL.IDX PT, R0, R2, RZ, 0x1c1f ;  /* 0x001c1fff02007589 */ /* 0x000e6e00000e0000 */
[C---:B------:R-:W-:Y:S01]  /*10b00*/  HMMA.16816.F32.BF16 R28, R12.reuse, R42, R28 ;  /* 0x0000002a0c1c723c */ /* 0x040fe2000004181c */
[----:B------:R-:W2:Y:S07]  /*10b10*/  LDSM.16.M88.4 R40, [R184+0x1000] ;  /* 0x00100000b828783b */ /* 0x000eae0000000200 */
[C---:B------:R-:W-:Y:S08]  /*10b20*/  HMMA.16816.F32.BF16 R32, R12.reuse, R44, R32 ;  /* 0x0000002c0c20723c */ /* 0x040ff00000041820 */
[----:B------:R-:W-:Y:S01]  /*10b30*/  HMMA.16816.F32.BF16 R12, R12, R46, R16 ;  /* 0x0000002e0c0c723c */ /* 0x000fe20000041810 */
[----:B------:R-:W-:Y:S01]  /*10b40*/  LDSM.16.M88.4 R16, [R190+0x4000] ;  /* 0x00400000be10783b */ /* 0x000fe20000000200 */
[----:B-1----:R-:W-:-:S03]  /*10b50*/  IMAD.IADD R0, R3, 0x1, R0 ;  /* 0x0000000103007824 */ /* 0x002fc600078e0200 */
[----:B------:R-:W1:Y:S03]  /*10b60*/  LDSM.16.M88.4 R44, [R193+0x1000] ;  /* 0x00100000c12c783b */ /* 0x000e660000000200 */
[C---:B------:R-:W-:Y:S08]  /*10b70*/  HMMA.16816.F32.BF16 R24, R4.reuse, R48, R24 ;  /* 0x000000300418723c */ /* 0x040ff00000041818 */
[C---:B------:R-:W-:Y:S01]  /*10b80*/  HMMA.16816.F32.BF16 R28, R4.reuse, R50, R28 ;  /* 0x00000032041c723c */ /* 0x040fe2000004181c */
[----:B------:R-:W-:Y:S07]  /*10b90*/  LDSM.16.M88.4 R48, [R184+0x3000] ;  /* 0x00300000b830783b */ /* 0x000fee0000000200 */
[C---:B------:R-:W-:Y:S08]  /*10ba0*/  HMMA.16816.F32.BF16 R32, R4.reuse, R20, R32 ;  /* 0x000000140420723c */ /* 0x040ff00000041820 */
[----:B------:R-:W-:Y:S01]  /*10bb0*/  HMMA.16816.F32.BF16 R12, R4, R22, R12 ;  /* 0x00000016040c723c */ /* 0x000fe2000004180c */
[----:B------:R-:W3:Y:S04]  /*10bc0*/  LDSM.16.M88.4 R20, [R193+0x1800] ;  /* 0x00180000c114783b */ /* 0x000ee80000000200 */
[----:B------:R-:W-:Y:S03]  /*10bd0*/  LDSM.16.M88.4 R4, [R192+0x4000] ;  /* 0x00400000c004783b */ /* 0x000fe60000000200 */
[C---:B--2---:R-:W-:Y:S08]  /*10be0*/  HMMA.16816.F32.BF16 R24, R8.reuse, R40, R24 ;  /* 0x000000280818723c */ /* 0x044ff00000041818 */
[C---:B------:R-:W-:Y:S01]  /*10bf0*/  HMMA.16816.F32.BF16 R28, R8.reuse, R42, R28 ;  /* 0x0000002a081c723c */ /* 0x040fe2000004181c */
[----:B------:R-:W2:Y:S07]  /*10c00*/  LDSM.16.M88.4 R40, [R151+0x1000] ;  /* 0x001000009728783b */ /* 0x000eae0000000200 */
[C---:B------:R-:W-:Y:S08]  /*10c10*/  HMMA.16816.F32.BF16 R32, R8.reuse, R36, R32 ;  /* 0x000000240820723c */ /* 0x040ff00000041820 */
[----:B------:R-:W-:Y:S01]  /*10c20*/  HMMA.16816.F32.BF16 R8, R8, R38, R12 ;  /* 0x000000260808723c */ /* 0x000fe2000004180c */
[----:B------:R-:W4:Y:S04]  /*10c30*/  LDSM.16.M88.4 R36, [R151+0x1800] ;  /* 0x001800009724783b */ /* 0x000f280000000200 */
[----:B------:R-:W-:Y:S03]  /*10c40*/  LDSM.16.M88.4 R12, [R191+0x4000] ;  /* 0x00400000bf0c783b */ /* 0x000fe60000000200 */
[C---:B-1----:R-:W-:Y:S08]  /*10c50*/  HMMA.16816.F32.BF16 R24, R16.reuse, R44, R24 ;  /* 0x0000002c1018723c */ /* 0x042ff00000041818 */
[C---:B------:R-:W-:Y:S01]  /*10c60*/  HMMA.16816.F32.BF16 R28, R16.reuse, R46, R28 ;  /* 0x0000002e101c723c */ /* 0x040fe2000004181c */
[----:B------:R-:W1:Y:S07]  /*10c70*/  LDSM.16.M88.4 R44, [R150+0x1000] ;  /* 0x00100000962c783b */ /* 0x000e6e0000000200 */
[C---:B---3--:R-:W-:Y:S08]  /*10c80*/  HMMA.16816.F32.BF16 R32, R16.reuse, R20, R32 ;  /* 0x000000141020723c */ /* 0x048ff00000041820 */
[----:B------:R-:W-:Y:S01]  /*10c90*/  HMMA.16816.F32.BF16 R8, R16, R22, R8 ;  /* 0x000000161008723c */ /* 0x000fe20000041808 */
[----:B------:R-:W3:Y:S04]  /*10ca0*/  LDSM.16.M88.4 R20, [R150+0x1800] ;  /* 0x001800009614783b */ /* 0x000ee80000000200 */
[----:B------:R-:W-:Y:S03]  /*10cb0*/  LDSM.16.M88.4 R16, [R189+0x8000] ;  /* 0x00800000bd10783b */ /* 0x000fe60000000200 */
[C---:B--2---:R-:W-:Y:S08]  /*10cc0*/  HMMA.16816.F32.BF16 R24, R4.reuse, R40, R24 ;  /* 0x000000280418723c */ /* 0x044ff00000041818 */
[C---:B------:R-:W-:Y:S01]  /*10cd0*/  HMMA.16816.F32.BF16 R28, R4.reuse, R42, R28 ;  /* 0x0000002a041c723c */ /* 0x040fe2000004181c */
[----:B------:R-:W2:Y:S07]  /*10ce0*/  LDSM.16.M88.4 R40, [R184+0x2000] ;  /* 0x00200000b828783b */ /* 0x000eae0000000200 */
[C---:B----4-:R-:W-:Y:S08]  /*10cf0*/  HMMA.16816.F32.BF16 R32, R4.reuse, R36, R32 ;  /* 0x000000240420723c */ /* 0x050ff00000041820 */
        /* <DEDUP_REMOVED lines=23> */
[----:B------:R-:W3:Y:S03]  /*10e70*/  LDSM.16.M88.4 R12, [R189+0xc000] ;  /* 0x00c00000bd0c783b */ /* 0x000ee60000000200 */
[C---:B--2---:R-:W-:Y:S08]  /*10e80*/  HMMA.16816.F32.BF16 R24, R4.reuse, R40, R24 ;  /* 0x000000280418723c */ /* 0x044ff00000041818 */
[C---:B------:R-:W-:Y:S01]  /*10e90*/  HMMA.16816.F32.BF16 R28, R4.reuse, R42, R28 ;  /* 0x0000002a041c723c */ /* 0x040fe2000004181c */
[----:B------:R-:W2:Y:S07]  /*10ea0*/  LDSM.16.M88.4 R40, [R184+0x3800] ;  /* 0x00380000b828783b */ /* 0x000eae0000000200 */
[C---:B----4-:R-:W-:Y:S08]  /*10eb0*/  HMMA.16816.F32.BF16 R32, R4.reuse, R36, R32 ;  /* 0x000000240420723c */ /* 0x050ff00000041820 */
[----:B------:R-:W-:Y:S01]  /*10ec0*/  HMMA.16816.F32.BF16 R4, R4, R38, R8 ;  /* 0x000000260404723c */ /* 0x000fe20000041808 */
[----:B------:R-:W-:Y:S04]  /*10ed0*/  LDSM.16.M88.4 R8, [R190+0xc000] ;  /* 0x00c00000be08783b */ /* 0x000fe80000000200 */
[----:B------:R-:W-:Y:S03]  /*10ee0*/  LDSM.16.M88.4 R36, [R193+0x3800] ;  /* 0x00380000c124783b */ /* 0x000fe60000000200 */
[C---:B-1----:R-:W-:Y:S08]  /*10ef0*/  HMMA.16816.F32.BF16 R24, R16.reuse, R44, R24 ;  /* 0x0000002c1018723c */ /* 0x042ff00000041818 */
[C---:B------:R-:W-:Y:S01]  /*10f00*/  HMMA.16816.F32.BF16 R28, R16.reuse, R46, R28 ;  /* 0x0000002e101c723c */ /* 0x040fe2000004181c */
[----:B------:R-:W1:Y:S07]  /*10f10*/  LDSM.16.M88.4 R44, [R193+0x3000] ;  /* 0x00300000c12c783b */ /* 0x000e6e0000000200 */
[C---:B---3--:R-:W-:Y:S08]  /*10f20*/  HMMA.16816.F32.BF16 R32, R16.reuse, R20, R32 ;  /* 0x000000141020723c */ /* 0x048ff00000041820 */
[----:B------:R-:W-:Y:S01]  /*10f30*/  HMMA.16816.F32.BF16 R20, R16, R22, R4 ;  /* 0x000000161014723c */ /* 0x000fe20000041804 */
[----:B------:R-:W-:Y:S07]  /*10f40*/  LDSM.16.M88.4 R4, [R192+0xc000] ;  /* 0x00c00000c004783b */ /* 0x000fee0000000200 */
[C---:B------:R-:W-:Y:S08]  /*10f50*/  HMMA.16816.F32.BF16 R16, R12.reuse, R48, R24 ;  /* 0x000000300c10723c */ /* 0x040ff00000041818 */
[C---:B------:R-:W-:Y:S01]  /*10f60*/  HMMA.16816.F32.BF16 R28, R12.reuse, R50, R28 ;  /* 0x000000320c1c723c */ /* 0x040fe2000004181c */
[----:B------:R-:W3:Y:S07]  /*10f70*/  LDSM.16.M88.4 R48, [R151+0x3000] ;  /* 0x003000009730783b */ /* 0x000eee0000000200 */
[C---:B--2---:R-:W-:Y:S08]  /*10f80*/  HMMA.16816.F32.BF16 R32, R12.reuse, R40, R32 ;  /* 0x000000280c20723c */ /* 0x044ff00000041820 */
[----:B------:R-:W-:Y:S01]  /*10f90*/  HMMA.16816.F32.BF16 R24, R12, R42, R20 ;  /* 0x0000002a0c18723c */ /* 0x000fe20000041814 */
[----:B------:R-:W2:Y:S04]  /*10fa0*/  LDSM.16.M88.4 R40, [R151+0x3800] ;  /* 0x003800009728783b */ /* 0x000ea80000000200 */
[----:B------:R-:W-:Y:S03]  /*10fb0*/  LDSM.16.M88.4 R12, [R191+0xc000] ;  /* 0x00c00000bf0c783b */ /* 0x000fe60000000200 */
[C---:B-1----:R-:W-:Y:S08]  /*10fc0*/  HMMA.16816.F32.BF16 R16, R8.reuse, R44, R16 ;  /* 0x0000002c0810723c */ /* 0x042ff00000041810 */
[C---:B------:R-:W-:Y:S01]  /*10fd0*/  HMMA.16816.F32.BF16 R20, R8.reuse, R46, R28 ;  /* 0x0000002e0814723c */ /* 0x040fe2000004181c */
[----:B------:R-:W1:Y:S07]  /*10fe0*/  LDSM.16.M88.4 R44, [R150+0x3000] ;  /* 0x00300000962c783b */ /* 0x000e6e0000000200 */
[----:B------:R-:W-:Y:S01]  /*10ff0*/  HMMA.16816.F32.BF16 R28, R8, R36, R32 ;  /* 0x00000024081c723c */ /* 0x000fe20000041820 */
[----:B------:R-:W4:Y:S01]  /*11000*/  LDSM.16.M88.4 R32, [R150+0x3800] ;  /* 0x003800009620783b */ /* 0x000f220000000200 */
[----:B------:R-:W-:-:S06]  /*11010*/  DEPBAR.LE SB0, 0x0 ;  /* 0x000080000000791a */ /* 0x000fcc0000000000 */
[----:B------:R-:W-:Y:S08]  /*11020*/  HMMA.16816.F32.BF16 R8, R8, R38, R24 ;  /* 0x000000260808723c */ /* 0x000ff00000041818 */
[C---:B---3--:R-:W-:Y:S08]  /*11030*/  HMMA.16816.F32.BF16 R24, R4.reuse, R48, R16 ;  /* 0x000000300418723c */ /* 0x048ff00000041810 */
[C---:B------:R-:W-:Y:S08]  /*11040*/  HMMA.16816.F32.BF16 R20, R4.reuse, R50, R20 ;  /* 0x000000320414723c */ /* 0x040ff00000041814 */
[C---:B--2---:R-:W-:Y:S08]  /*11050*/  HMMA.16816.F32.BF16 R16, R4.reuse, R40, R28 ;  /* 0x000000280410723c */ /* 0x044ff0000004181c */
[----:B------:R-:W-:Y:S01]  /*11060*/  HMMA.16816.F32.BF16 R8, R4, R42, R8 ;  /* 0x0000002a0408723c */ /* 0x000fe20000041808 */
[----:B------:R-:W2:Y:S06]  /*11070*/  SHFL.IDX PT, R6, R2, 0x1, 0x1c1f ;  /* 0x003c1f0002067f89 */ /* 0x000eac00000e0000 */
[----:B------:R-:W-:Y:S01]  /*11080*/  IMAD.IADD R4, R52, 0x1, -R217 ;  /* 0x0000000134047824 */ /* 0x000fe200078e0ad9 */
[----:B-1----:R-:W-:Y:S04]  /*11090*/  HMMA.16816.F32.BF16 R28, R12, R44, R24 ;  /* 0x0000002c0c1c723c */ /* 0x002fe80000041818 */
[----:B------:R-:W-:-:S04]  /*110a0*/  IMNMX R0, R4, R0, PT ;  /* 0x0000000004007217 */ /* 0x000fc80003800200 */
[C---:B------:R-:W-:Y:S01]  /*110b0*/  HMMA.16816.F32.BF16 R20, R12.reuse, R46, R20 ;  /* 0x0000002e0c14723c */ /* 0x040fe20000041814 */
[----:B------:R-:W-:Y:S01]  /*110c0*/  BAR.SYNC.DEFER_BLOCKING 0x0 ;  /* 0x0000000000007b1d */ /* 0x000fe20000010000 */
[C---:B------:R-:W-:Y:S02]  /*110d0*/  ISETP.GT.AND P0, PT, R0.reuse, RZ, PT ;  /* 0x000000ff0000720c */ /* 0x040fe40003f04270 */
[C---:B------:R-:W-:Y:S02]  /*110e0*/  ISETP.GT.AND P1, PT, R0.reuse, 0x1, PT ;  /* 0x000000010000780c */ /* 0x040fe40003f24270 */
[----:B------:R-:W-:Y:S02]  /*110f0*/  ISETP.GT.AND P2, PT, R0, 0x11, PT ;  /* 0x000000110000780c */ /* 0x000fe40003f44270 */
[----:B----4-:R-:W-:Y:S01]  /*11100*/  HMMA.16816.F32.BF16 R16, R12, R32, R16 ;  /* 0x000000200c10723c */ /* 0x010fe20000041810 */
[----:B--2---:R-:W-:-:S07]  /*11110*/  IMAD.IADD R3, R3, 0x1, R6 ;  /* 0x0000000103037824 */ /* 0x004fce00078e0206 */
[----:B------:R-:W-:Y:S01]  /*11120*/  HMMA.16816.F32.BF16 R8, R12, R34, R8 ;  /* 0x000000220c08723c */ /* 0x000fe20000041808 */
[----:B------:R-:W-:Y:S02]  /*11130*/  FSEL R5, R28, -INF , P0 ;  /* 0xff8000001c057808 */ /* 0x000fe40000000000 */
[C---:B------:R-:W-:Y:S02]  /*11140*/  ISETP.GT.AND P0, PT, R0.reuse, 0x8, PT ;  /* 0x000000080000780c */ /* 0x040fe40003f04270 */
[----:B------:R-:W-:Y:S02]  /*11150*/  FSEL R7, R29, -INF , P1 ;  /* 0xff8000001d077808 */ /* 0x000fe40000800000 */
[----:B------:R-:W-:Y:S02]  /*11160*/  ISETP.GT.AND P1, PT, R0, 0x9, PT ;  /* 0x000000090000780c */ /* 0x000fe40003f24270 */
[----:B------:R-:W-:Y:S02]  /*11170*/  FSEL R12, R20, -INF , P0 ;  /* 0xff800000140c7808 */ /* 0x000fe40000000000 */
[----:B------:R-:W-:-:S02]  /*11180*/  FMNMX.FTZ R2, R5, R7, !PT ;  /* 0x0000000705027209 */ /* 0x000fc40007810000 */
[----:B------:R-:W-:Y:S02]  /*11190*/  ISETP.GT.AND P0, PT, R0, 0x10, PT ;  /* 0x000000100000780c */ /* 0x000fe40003f04270 */
[----:B------:R-:W-:Y:S02]  /*111a0*/  FSEL R15, R21, -INF , P1 ;  /* 0xff800000150f7808 */ /* 0x000fe40000800000 */
[----:B------:R-:W-:Y:S02]  /*111b0*/  FMNMX.FTZ R2, R12, R2, !PT ;  /* 0x000000020c027209 */ /* 0x000fe40007810000 */
        /* <DEDUP_REMOVED lines=8> */
[----:B------:R-:W-:-:S02]  /*11240*/  IMNMX R0, R4, R3, PT ;  /* 0x0000000304007217 */ /* 0x000fc40003800200 */
[----:B------:R-:W-:Y:S02]  /*11250*/  FSEL R26, R9, -INF , P0 ;  /* 0xff800000091a7808 */ /* 0x000fe40000000000 */
[----:B------:R-:W-:Y:S02]  /*11260*/  FMNMX.FTZ R2, R24, R2, !PT ;  /* 0x0000000218027209 */ /* 0x000fe40007810000 */
[C---:B------:R-:W-:Y:S02]  /*11270*/  ISETP.GT.AND P0, PT, R0.reuse, RZ, PT ;  /* 0x000000ff0000720c */ /* 0x040fe40003f04270 */
[----:B------:R-:W-:Y:S02]  /*11280*/  ISETP.GT.AND P2, PT, R0, 0x1, PT ;  /* 0x000000010000780c */ /* 0x000fe40003f44270 */
[----:B------:R-:W-:Y:S02]  /*11290*/  FMNMX.FTZ R2, R26, R2, !PT ;  /* 0x000000021a027209 */ /* 0x000fe40007810000 */
[----:B------:R-:W-:-:S02]  /*112a0*/  FSEL R9, R30, -INF , P0 ;  /* 0xff8000001e097808 */ /* 0x000fc40000000000 */
[C---:B------:R-:W-:Y:S01]  /*112b0*/  ISETP.GT.AND P1, PT, R0.reuse, 0x8, PT ;  /* 0x000000080000780c */ /* 0x040fe20003f24270 */
[----:B------:R-:W1:Y:S01]  /*112c0*/  SHFL.BFLY PT, R4, R2, 0x2, 0x1f ;  /* 0x0c401f0002047f89 */ /* 0x000e6200000e0000 */
[----:B------:R-:W-:Y:S02]  /*112d0*/  FSEL R13, R31, -INF , P2 ;  /* 0xff8000001f0d7808 */ /* 0x000fe40001000000 */
[----:B------:R-:W-:Y:S02]  /*112e0*/  ISETP.GT.AND P0, PT, R0, 0x9, PT ;  /* 0x000000090000780c */ /* 0x000fe40003f04270 */
[----:B------:R-:W-:Y:S02]  /*112f0*/  FSEL R14, R22, -INF , P1 ;  /* 0xff800000160e7808 */ /* 0x000fe40000800000 */
[----:B------:R-:W-:Y:S02]  /*11300*/  FMNMX.FTZ R3, R9, R13, !PT ;  /* 0x0000000d09037209 */ /* 0x000fe40007810000 */
[----:B------:R-:W-:-:S02]  /*11310*/  FSEL R20, R23, -INF , P0 ;  /* 0xff80000017147808 */ /* 0x000fc40000000000 */
[----:B------:R-:W-:Y:S02]  /*11320*/  ISETP.GT.AND P1, PT, R0, 0x10, PT ;  /* 0x000000100000780c */ /* 0x000fe40003f24270 */
[----:B------:R-:W-:Y:S02]  /*11330*/  FMNMX.FTZ R3, R14, R3, !PT ;  /* 0x000000030e037209 */ /* 0x000fe40007810000 */
[----:B------:R-:W-:Y:S02]  /*11340*/  ISETP.GT.AND P0, PT, R0, 0x11, PT ;  /* 0x000000110000780c */ /* 0x000fe40003f04270 */
[----:B------:R-:W-:Y:S02]  /*11350*/  FSEL R21, R18, -INF , P1 ;  /* 0xff80000012157808 */ /* 0x000fe40000800000 */
[----:B------:R-:W-:Y:S02]  /*11360*/  FMNMX.FTZ R3, R20, R3, !PT ;  /* 0x0000000314037209 */ /* 0x000fe40007810000 */
[----:B------:R-:W-:-:S02]  /*11370*/  FSEL R22, R19, -INF , P0 ;  /* 0xff80000013167808 */ /* 0x000fc40000000000 */
[C---:B------:R-:W-:Y:S02]  /*11380*/  ISETP.GT.AND P1, PT, R0.reuse, 0x18, PT ;  /* 0x000000180000780c */ /* 0x040fe40003f24270 */
[----:B------:R-:W-:Y:S02]  /*11390*/  FMNMX.FTZ R3, R21, R3, !PT ;  /* 0x0000000315037209 */ /* 0x000fe40007810000 */
[----:B------:R-:W-:Y:S02]  /*113a0*/  ISETP.GT.AND P0, PT, R0, 0x19, PT ;  /* 0x000000190000780c */ /* 0x000fe40003f04270 */
[----:B------:R-:W-:Y:S02]  /*113b0*/  FSEL R23, R10, -INF , P1 ;  /* 0xff8000000a177808 */ /* 0x000fe40000800000 */
[----:B------:R-:W-:Y:S02]  /*113c0*/  FMNMX.FTZ R0, R22, R3, !PT ;  /* 0x0000000316007209 */ /* 0x000fe40007810000 */
[----:B------:R-:W-:-:S02]  /*113d0*/  FSEL R27, R11, -INF , P0 ;  /* 0xff8000000b1b7808 */ /* 0x000fc40000000000 */
[----:B------:R-:W-:Y:S02]  /*113e0*/  FMNMX.FTZ R3, R23, R0, !PT ;  /* 0x0000000017037209 */ /* 0x000fe40007810000 */
[----:B-1----:R-:W-:Y:S02]  /*113f0*/  FMNMX.FTZ R0, R2, R4, !PT ;  /* 0x0000000402007209 */ /* 0x002fe40007810000 */
[----:B------:R-:W-:Y:S02]  /*11400*/  FMNMX.FTZ R2, R27, R3, !PT ;  /* 0x000000031b027209 */ /* 0x000fe40007810000 */
[----:B------:R-:W-:Y:S01]  /*11410*/  ISETP.GT.AND P0, PT, R108, R212, PT ;  /* 0x000000d46c00720c */ /* 0x000fe20003f04270 */
[----:B------:R-:W1:Y:S01]  /*11420*/  SHFL.BFLY PT, R3, R0, 0x1, 0x1f ;  /* 0x0c201f0000037f89 */ /* 0x000e6200000e0000 */
[----:B------:R-:W-:-:S03]  /*11430*/  LOP3.LUT P2, RZ, R216, 0x1, RZ, 0xc0, !PT ;  /* 0x00000001d8ff7812 */ /* 0x000fc6000784c0ff */
[----:B------:R-:W2:Y:S08]  /*11440*/  SHFL.BFLY PT, R4, R2, 0x2, 0x1f ;  /* 0x0c401f0002047f89 */ /* 0x000eb000000e0000 */
[----:B------:R-:W-:Y:S02]  /*11450*/  @P0 SHF.R.S32.HI R6, RZ, 0x1f, R202 ;  /* 0x0000001fff060819 */ /* 0x000fe400000114ca */
[----:B-1----:R-:W-:-:S02]  /*11460*/  FMNMX.FTZ R141, R0, R3, !PT ;  /* 0x00000003008d7209 */ /* 0x002fc40007810000 */
        /* <DEDUP_REMOVED lines=51> */
[----:B------:R-:W2:Y:S04]  /*117a0*/  LDSM.16.MT88.4 R8, [R185] ;  /* 0x00000000b908783b */ /* 0x000ea80000004200 */
[----:B------:R-:W-:Y:S04]  /*117b0*/  LDSM.16.MT88.4 R48, [R186+0x1000] ;  /* 0x00100000ba30783b */ /* 0x000fe80000004200 */
[----:B------:R-:W2:Y:S04]  /*117c0*/  LDSM.16.MT88.4 R56, [R188+0x1000] ;  /* 0x00100000bc38783b */ /* 0x000ea80000004200 */
[----:B------:R-:W2:Y:S01]  /*117d0*/  LDSM.16.MT88.4 R84, [R185+0x2000] ;  /* 0x00200000b954783b */ /* 0x000ea20000004200 */
[----:B-1----:R-:W-:-:S03]  /*117e0*/  FFMA.FTZ R3, R20, c[0x0][0x2d0], -R0 ;  /* 0x0000b40014037a23 */ /* 0x002fc60000010800 */
[----:B------:R-:W1:Y:S01]  /*117f0*/  LDSM.16.MT88.4 R100, [R188+0x2000] ;  /* 0x00200000bc64783b */ /* 0x000e620000004200 */
[----:B------:R3:W3:Y:S03]  /*11800*/  MUFU.EX2 R199, R3 ;  /* 0x0000000300c77308 */ /* 0x0006e60000000800 */
[----:B------:R-:W-:Y:S04]  /*11810*/  LDSM.16.MT88.4 R116, [R186+0x2800] ;  /* 0x00280000ba74783b */ /* 0x000fe80000004200 */
[----:B------:R-:W-:Y:S04]  /*11820*/  LDSM.16.MT88.4 R96, [R187+0x2000] ;  /* 0x00200000bb60783b */ /* 0x000fe80000004200 */
[----:B------:R-:W-:Y:S04]  /*11830*/  LDSM.16.MT88.4 R72, [R185+0x3000] ;  /* 0x00300000b948783b */ /* 0x000fe80000004200 */
[----:B------:R-:W-:Y:S01]  /*11840*/  LDSM.16.MT88.4 R68, [R186+0x1800] ;  /* 0x00180000ba44783b */ /* 0x000fe20000004200 */
[----:B---3--:R-:W-:Y:S01]  /*11850*/  FFMA.FTZ R3, R25, c[0x0][0x2d0], -R2 ;  /* 0x0000b40019037a23 */ /* 0x008fe20000010802 */
        /* <DEDUP_REMOVED lines=9> */
[--C-:B---3--:R-:W-:Y:S01]  /*118f0*/  FFMA.FTZ R3, R24, c[0x0][0x2d0], -R2.reuse ;  /* 0x0000b40018037a23 */ /* 0x108fe20000010802 */
[----:B--2---:R-:W-:Y:S01]  /*11900*/  F2FP.BF16.PACK_AB R128, R203, R209 ;  /* 0x000000d1cb80723e */ /* 0x004fe200000010ff */
[----:B------:R-:W-:-:S02]  /*11910*/  FFMA.FTZ R2, R26, c[0x0][0x2d0], -R2 ;  /* 0x0000b4001a027a23 */ /* 0x000fc40000010802 */
[----:B------:R2:W-:Y:S01]  /*11920*/  MUFU.EX2 R208, R3 ;  /* 0x0000000300d07308 */ /* 0x0005e20000000800 */
[C---:B----4-:R-:W-:Y:S07]  /*11930*/  HMMA.16816.F32.BF16 R64, R4.reuse, R76, RZ ;  /* 0x0000004c0440723c */ /* 0x050fee00000418ff */
[----:B------:R3:W4:Y:S01]  /*11940*/  MUFU.EX2 R200, R2 ;  /* 0x0000000200c87308 */ /* 0x0007220000000800 */
[----:B------:R-:W-:Y:S01]  /*11950*/  HMMA.16816.F32.BF16 R76, R4, R78, RZ ;  /* 0x0000004e044c723c */ /* 0x000fe200000418ff */
[----:B--2---:R-:W-:-:S07]  /*11960*/  FADD.FTZ R3, R226, R225 ;  /* 0x000000e1e2037221 */ /* 0x004fce0000010000 */
[----:B------:R-:W-:Y:S01]  /*11970*/  HMMA.16816.F32.BF16 R88, R4, R92, RZ ;  /* 0x0000005c0458723c */ /* 0x000fe200000418ff */
[----:B------:R-:W-:Y:S02]  /*11980*/  FADD.FTZ R3, R224, R3 ;  /* 0x00000003e0037221 */ /* 0x000fe40000010000 */
[----:B---3--:R-:W-:Y:S01]  /*11990*/  FFMA.FTZ R2, R21, c[0x0][0x2d0], -R0 ;  /* 0x0000b40015027a23 */ /* 0x008fe20000010800 */
[----:B----4-:R-:W-:-:S04]  /*119a0*/  F2FP.BF16.PACK_AB R130, R200, R208 ;  /* 0x000000d0c882723e */ /* 0x010fc800000010ff */
[----:B------:R-:W-:Y:S01]  /*119b0*/  HMMA.16816.F32.BF16 R176, R4, R60, RZ ;  /* 0x0000003c04b0723c */ /* 0x000fe200000418ff */
[----:B------:R-:W-:Y:S01]  /*119c0*/  FADD.FTZ R3, R210, R3 ;  /* 0x00000003d2037221 */ /* 0x000fe20000010000 */
[----:B------:R2:W-:Y:S03]  /*119d0*/  MUFU.EX2 R143, R2 ;  /* 0x00000002008f7308 */ /* 0x0005e60000000800 */
[----:B------:R-:W-:-:S03]  /*119e0*/  FADD.FTZ R3, R209, R3 ;  /* 0x00000003d1037221 */ /* 0x000fc60000010000 */
[C---:B------:R-:W-:Y:S08]  /*119f0*/  HMMA.16816.F32.BF16 R180, R4.reuse, R62, RZ ;  /* 0x0000003e04b4723c */ /* 0x040ff000000418ff */
[----:B------:R-:W-:Y:S01]  /*11a00*/  HMMA.16816.F32.BF16 R36, R4, R44, RZ ;  /* 0x0000002c0424723c */ /* 0x000fe200000418ff */
[----:B--2---:R-:W-:-:S04]  /*11a10*/  FFMA.FTZ R2, R22, c[0x0][0x2d0], -R0 ;  /* 0x0000b40016027a23 */ /* 0x004fc80000010800 */
[----:B------:R2:W3:Y:S03]  /*11a20*/  MUFU.EX2 R195, R2 ;  /* 0x0000000200c37308 */ /* 0x0004e60000000800 */
[C---:B------:R-:W-:Y:S08]  /*11a30*/  HMMA.16816.F32.BF16 R152, R4.reuse, R8, RZ ;  /* 0x000000080498723c */ /* 0x040ff000000418ff */
[----:B------:R-:W-:Y:S01]  /*11a40*/  HMMA.16816.F32.BF16 R52, R4, R56, RZ ;  /* 0x000000380434723c */ /* 0x000fe200000418ff */
[--C-:B--2---:R-:W-:Y:S01]  /*11a50*/  FFMA.FTZ R2, R23, c[0x0][0x2d0], -R0.reuse ;  /* 0x0000b40017027a23 */ /* 0x104fe20000010800 */
[----:B---3--:R-:W-:Y:S01]  /*11a60*/  F2FP.BF16.PACK_AB R129, R195, R143 ;  /* 0x0000008fc381723e */ /* 0x008fe200000010ff */
[----:B------:R-:W-:-:S05]  /*11a70*/  FFMA.FTZ R0, R27, c[0x0][0x2d0], -R0 ;  /* 0x0000b4001b007a23 */ /* 0x000fca0000010800 */
[C---:B------:R-:W-:Y:S01]  /*11a80*/  HMMA.16816.F32.BF16 R20, R4.reuse, R12, RZ ;  /* 0x0000000c0414723c */ /* 0x040fe200000418ff */
[----:B------:R2:W-:Y:S07]  /*11a90*/  MUFU.EX2 R194, R2 ;  /* 0x0000000200c27308 */ /* 0x0005ee0000000800 */
[C---:B------:R-:W-:Y:S01]  /*11aa0*/  HMMA.16816.F32.BF16 R12, R4.reuse, R14, RZ ;  /* 0x0000000e040c723c */ /* 0x040fe200000418ff */
[----:B------:R-:W3:Y:S07]  /*11ab0*/  MUFU.EX2 R142, R0 ;  /* 0x00000000008e7308 */ /* 0x000eee0000000800 */
[----:B------:R-:W-:Y:S01]  /*11ac0*/  HMMA.16816.F32.BF16 R80, R4, R84, RZ ;  /* 0x000000540450723c */ /* 0x000fe200000418ff */
[----:B--2---:R-:W-:-:S07]  /*11ad0*/  @P3 IMAD.HI.U32 R2, R233, c[0x0][0x2c8], RZ ;  /* 0x0000b200e9023a27 */ /* 0x004fce00078e00ff */
[----:B-1----:R-:W-:Y:S01]  /*11ae0*/  HMMA.16816.F32.BF16 R124, R4, R100, RZ ;  /* 0x00000064047c723c */ /* 0x002fe200000418ff */
[----:B---3--:R-:W-:Y:S01]  /*11af0*/  F2FP.BF16.PACK_AB R131, R142, R194 ;  /* 0x000000c28e83723e */ /* 0x008fe200000010ff */
        /* <DEDUP_REMOVED lines=88> */
.L_x_3688:
        /* <DEDUP_REMOVED lines=14> */
[----:B------:R-:W-:Y:S03]  /*12160*/  @!P0 IADD3 R2, R141, R2, RZ ;  /* 0x000000028d028210 */ /* 0x000fe60007ffe0ff */
[----:B------:R-:W1:Y:S01]  /*12170*/  LDSM.16.M88.4 R8, [R184] ;  /* 0x00000000b808783b */ /* 0x000e620000000200 */
[----:B------:R-:W-:Y:S02]  /*12180*/  @!P0 LEA.HI.X R2, R140, R223, R2, 0x5, P1 ;  /* 0x000000df8c028211 */ /* 0x000fe400008f2c02 */
[C---:B------:R-:W-:Y:S04]  /*12190*/  @!P0 LEA R140, P1, R0.reuse, c[0x0][0x1f8], 0x1 ;  /* 0x00007e00008c8a11 */ /* 0x040fe800078208ff */
[----:B------:R-:W2:Y:S01]  /*121a0*/  LDSM.16.M88.4 R160, [R184+0x800] ;  /* 0x00080000b8a0783b */ /* 0x000ea20000000200 */
[----:B------:R-:W-:Y:S02]  /*121b0*/  @!P0 LEA.HI.X R141, R0, c[0x0][0x1fc], R2, 0x1, P1 ;  /* 0x00007f00008d8a11 */ /* 0x000fe400008f0c02 */
[----:B------:R-:W-:Y:S04]  /*121c0*/  IADD3 R0, R239, R233, RZ ;  /* 0x000000e9ef007210 */ /* 0x000fe80007ffe0ff */
[----:B------:R-:W-:Y:S01]  /*121d0*/  LDSM.16.M88.4 R164, [R190] ;  /* 0x00000000bea4783b */ /* 0x000fe20000000200 */
[----:B------:R-:W-:Y:S05]  /*121e0*/  @P2 IMAD.HI.U32 R2, R0, c[0x0][0x2c8], RZ ;  /* 0x0000b20000022a27 */ /* 0x000fea00078e00ff */
[----:B------:R-:W-:Y:S01]  /*121f0*/  @P2 SHF.R.U32.HI R0, RZ, c[0x0][0x2cc], R2 ;  /* 0x0000b300ff002a19 */ /* 0x000fe20000011602 */
[----:B------:R-:W3:Y:S01]  /*12200*/  LDSM.16.M88.4 R168, [R193] ;  /* 0x00000000c1a8783b */ /* 0x000ee20000000200 */
[----:B------:R-:W-:Y:S05]  /*12210*/  MOV R2, 0xffffffe0 ;  /* 0xffffffe000027802 */ /* 0x000fea0000000f00 */
[----:B------:R-:W-:Y:S01]  /*12220*/  IMAD R2, R180, R2, 0x1 ;  /* 0x00000001b4027424 */ /* 0x000fe200078e0202 */
[----:B------:R-:W4:Y:S04]  /*12230*/  LDSM.16.M88.4 R172, [R194] ;  /* 0x00000000c2ac783b */ /* 0x000f280000000200 */
[----:B------:R-:W-:Y:S03]  /*12240*/  IADD3 R2, R236, R2, -R217 ;  /* 0x00000002ec027210 */ /* 0x000fe60007ffe8d9 */
[----:B------:R-:W-:Y:S01]  /*12250*/  @!PT LDS RZ, [RZ] ;  /* 0x00000000fffff984 */ /* 0x000fe20000000800 */
[----:B------:R-:W-:Y:S01]  /*12260*/  @!PT LDS RZ, [RZ] ;  /* 0x00000000fffff984 */ /* 0x000fe20000000800 */
[----:B------:R-:W-:Y:S01]  /*12270*/  @!PT LDS RZ, [RZ] ;  /* 0x00000000fffff984 */ /* 0x000fe20000000800 */
[----:B------:R5:W-:Y:S01]  /*12280*/  @!P0 LDGSTS.E.BYPASS.LTC128B.128 [R201+0x8080], [R140.64], !P3 ;  /* 0x080800008cc98fae */ /* 0x000be2000d901d46 */
[C---:B-1----:R-:W-:Y:S06]  /*12290*/  HMMA.16816.F32.BF16 R4, R16.reuse, R8, RZ ;  /* 0x000000081004723c */ /* 0x042fec00000418ff */
[----:B------:R5:W-:Y:S02]  /*122a0*/  @!P0 LDGSTS.E.BYPASS.LTC128B.128 [R201+0x9080], [R140.64+0x80], !P6 ;  /* 0x090800808cc98fae */ /* 0x000be4000f101d46 */
[C---:B------:R-:W-:Y:S05]  /*122b0*/  HMMA.16816.F32.BF16 R8, R16.reuse, R10, RZ ;  /* 0x0000000a1008723c */ /* 0x040fea00000418ff */
[----:B------:R5:W-:Y:S03]  /*122c0*/  @!P0 LDGSTS.E.BYPASS.LTC128B.128 [R201+0xa080], [R140.64+0x100], !P5 ;  /* 0x0a0801008cc98fae */ /* 0x000be6000e901d46 */
[C---:B--2---:R-:W-:Y:S04]  /*122d0*/  HMMA.16816.F32.BF16 R12, R16.reuse, R160, RZ ;  /* 0x000000a0100c723c */ /* 0x044fe800000418ff */
[----:B------:R5:W-:Y:S04]  /*122e0*/  @!P0 LDGSTS.E.BYPASS.LTC128B.128 [R201+0xb080], [R140.64+0x180], !P4 ;  /* 0x0b0801808cc98fae */ /* 0x000be8000e101d46 */
[----:B------:R-:W-:Y:S03]  /*122f0*/  HMMA.16816.F32.BF16 R16, R16, R162, RZ ;  /* 0x000000a21010723c */ /* 0x000fe600000418ff */
[----:B------:R-:W-:Y:S05]  /*12300*/  LDSM.16.M88.4 R160, [R192] ;  /* 0x00000000c0a0783b */ /* 0x000fea0000000200 */
[C---:B---3--:R-:W-:Y:S02]  /*12310*/  HMMA.16816.F32.BF16 R4, R164.reuse, R168, R4 ;  /* 0x000000a8a404723c */ /* 0x048fe40000041804 */
[----:B------:R-:W1:Y:S06]  /*12320*/  LDSM.16.M88.4 R176, [R151] ;  /* 0x0000000097b0783b */ /* 0x000e6c0000000200 */
[C---:B------:R-:W-:Y:S01]  /*12330*/  HMMA.16816.F32.BF16 R8, R164.reuse, R170, R8 ;  /* 0x000000aaa408723c */ /* 0x040fe20000041808 */
[----:B------:R-:W2:Y:S07]  /*12340*/  LDSM.16.M88.4 R168, [R151+0x800] ;  /* 0x0008000097a8783b */ /* 0x000eae0000000200 */
[C---:B----4-:R-:W-:Y:S01]  /*12350*/  HMMA.16816.F32.BF16 R12, R164.reuse, R172, R12 ;  /* 0x000000aca40c723c */ /* 0x050fe2000004180c */
[----:B------:R-:W0:Y:S07]  /*12360*/  LDGDEPBAR ;  /* 0x00000000000079af */ /* 0x000e2e0000000000 */
[----:B------:R-:W-:Y:S01]  /*12370*/  HMMA.16816.F32.BF16 R16, R164, R174, R16 ;  /* 0x000000aea410723c */ /* 0x000fe20000041810 */
[----:B------:R-:W-:Y:S07]  /*12380*/  LDSM.16.M88.4 R164, [R191] ;  /* 0x00000000bfa4783b */ /* 0x000fee0000000200 */
[----:B------:R-:W3:Y:S07]  /*12390*/  LDSM.16.M88.4 R172, [R150] ;  /* 0x0000000096ac783b */ /* 0x000eee0000000200 */
[----:B-----5:R-:W-:Y:S01]  /*123a0*/  SHFL.IDX PT, R141, R0, 0x1, 0x1c1f ;  /* 0x003c1f00008d7f89 */ /* 0x020fe200000e0000 */
[C---:B-1----:R-:W-:Y:S06]  /*123b0*/  HMMA.16816.F32.BF16 R4, R160.reuse, R176, R4 ;  /* 0x000000b0a004723c */ /* 0x042fec0000041804 */
[----:B------:R1:W4:Y:S02]  /*123c0*/  SHFL.IDX PT, R140, R0, RZ, 0x1c1f ;  /* 0x001c1fff008c7589 */ /* 0x00032400000e0000 */
[C---:B------:R-:W-:Y:S05]  /*123d0*/  HMMA.16816.F32.BF16 R8, R160.reuse, R178, R8 ;  /* 0x000000b2a008723c */ /* 0x040fea0000041808 */
[----:B------:R-:W5:Y:S03]  /*123e0*/  LDSM.16.M88.4 R176, [R150+0x800] ;  /* 0x0008000096b0783b */ /* 0x000f660000000200 */
[C---:B--2---:R-:W-:Y:S08]  /*123f0*/  HMMA.16816.F32.BF16 R12, R160.reuse, R168, R12 ;  /* 0x000000a8a00c723c */ /* 0x044ff0000004180c */
[----:B------:R-:W-:Y:S01]  /*12400*/  HMMA.16816.F32.BF16 R16, R160, R170, R16 ;  /* 0x000000aaa010723c */ /* 0x000fe20000041810 */
[----:B------:R-:W-:Y:S03]  /*12410*/  LDSM.16.M88.4 R160, [R189+0x4000] ;  /* 0x00400000bda0783b */ /* 0x000fe60000000200 */
[----:B-1----:R-:W-:Y:S04]  /*12420*/  IADD3 R0, R2, -R237, RZ ;  /* 0x800000ed02007210 */ /* 0x002fe80007ffe0ff */
[C---:B---3--:R-:W-:Y:S01]  /*12430*/  HMMA.16816.F32.BF16 R4, R164.reuse, R172, R4 ;  /* 0x000000aca404723c */ /* 0x048fe20000041804 */
[----:B------:R-:W1:Y:S04]  /*12440*/  LDSM.16.M88.4 R168, [R184+0x1000] ;  /* 0x00100000b8a8783b */ /* 0x000e680000000200 */
[C---:B----4-:R-:W-:Y:S02]  /*12450*/  IADD3 R2, R0.reuse, R140, RZ ;  /* 0x0000008c00027210 */ /* 0x050fe40007ffe0ff */
[----:B------:R-:W-:Y:S01]  /*12460*/  IADD3 R0, R0, R141, RZ ;  /* 0x0000008d00007210 */ /* 0x000fe20007ffe0ff */
[C---:B------:R-:W-:Y:S01]  /*12470*/  HMMA.16816.F32.BF16 R8, R164.reuse, R174, R8 ;  /* 0x000000aea408723c */ /* 0x040fe20000041808 */
[----:B------:R-:W2:Y:S02]  /*12480*/  LDSM.16.M88.4 R172, [R184+0x1800] ;  /* 0x00180000b8ac783b */ /* 0x000ea40000000200 */
[C---:B------:R-:W-:Y:S02]  /*12490*/  ISETP.GT.AND P0, PT, R2.reuse, RZ, PT ;  /* 0x000000ff0200720c */ /* 0x040fe40003f04270 */
[C---:B------:R-:W-:Y:S02]  /*124a0*/  ISETP.GT.AND P1, PT, R2.reuse, 0x1, PT ;  /* 0x000000010200780c */ /* 0x040fe40003f24270 */
[----:B------:R-:W-:Y:S01]  /*124b0*/  ISETP.GT.AND P2, PT, R2, 0x9, PT ;  /* 0x000000090200780c */ /* 0x000fe20003f44270 */
[C---:B-----5:R-:W-:Y:S08]  /*124c0*/  HMMA.16816.F32.BF16 R12, R164.reuse, R176, R12 ;  /* 0x000000b0a40c723c */ /* 0x060ff0000004180c */
[----:B------:R-:W-:Y:S01]  /*124d0*/  HMMA.16816.F32.BF16 R16, R164, R178, R16 ;  /* 0x000000b2a410723c */ /* 0x000fe20000041810 */
[----:B------:R-:W-:Y:S07]  /*124e0*/  LDSM.16.M88.4 R164, [R190+0x4000] ;  /* 0x00400000bea4783b */ /* 0x000fee0000000200 */
[----:B------:R-:W3:Y:S01]  /*124f0*/  LDSM.16.M88.4 R176, [R196] ;  /* 0x00000000c4b0783b */ /* 0x000ee20000000200 */
[C---:B-1----:R-:W-:Y:S08]  /*12500*/  HMMA.16816.F32.BF16 R4, R160.reuse, R168, R4 ;  /* 0x000000a8a004723c */ /* 0x042ff00000041804 */
[C---:B------:R-:W-:Y:S01]  /*12510*/  HMMA.16816.F32.BF16 R8, R160.reuse, R170, R8 ;  /* 0x000000aaa008723c */ /* 0x040fe20000041808 */
[----:B------:R-:W1:Y:S07]  /*12520*/  LDSM.16.M88.4 R168, [R195] ;  /* 0x00000000c3a8783b */ /* 0x000e6e0000000200 */
[C---:B--2---:R-:W-:Y:S08]  /*12530*/  HMMA.16816.F32.BF16 R12, R160.reuse, R172, R12 ;  /* 0x000000aca00c723c */ /* 0x044ff0000004180c */
[----:B------:R-:W-:Y:S01]  /*12540*/  HMMA.16816.F32.BF16 R16, R160, R174, R16 ;  /* 0x000000aea010723c */ /* 0x000fe20000041810 */
[----:B------:R-:W-:Y:S07]  /*12550*/  LDSM.16.M88.4 R160, [R192+0x4000] ;  /* 0x00400000c0a0783b */ /* 0x000fee0000000200 */
[----:B------:R-:W2:Y:S01]  /*12560*/  LDSM.16.M88.4 R172, [R151+0x1000] ;  /* 0x0010000097ac783b */ /* 0x000ea20000000200 */
[C---:B---3--:R-:W-:Y:S08]  /*12570*/  HMMA.16816.F32.BF16 R4, R164.reuse, R176, R4 ;  /* 0x000000b0a404723c */ /* 0x048ff00000041804 */
[C---:B------:R-:W-:Y:S01]  /*12580*/  HMMA.16816.F32.BF16 R8, R164.reuse, R178, R8 ;  /* 0x000000b2a408723c */ /* 0x040fe20000041808 */
[----:B------:R-:W3:Y:S07]  /*12590*/  LDSM.16.M88.4 R176, [R151+0x1800] ;  /* 0x0018000097b0783b */ /* 0x000eee0000000200 */
[C---:B-1----:R-:W-:Y:S08]  /*125a0*/  HMMA.16816.F32.BF16 R12, R164.reuse, R168, R12 ;  /* 0x000000a8a40c723c */ /* 0x042ff0000004180c */
[----:B------:R-:W-:Y:S01]  /*125b0*/  HMMA.16816.F32.BF16 R16, R164, R170, R16 ;  /* 0x000000aaa410723c */ /* 0x000fe20000041810 */
[----:B------:R-:W-:Y:S07]  /*125c0*/  LDSM.16.M88.4 R164, [R191+0x4000] ;  /* 0x00400000bfa4783b */ /* 0x000fee0000000200 */
[----:B------:R-:W1:Y:S01]  /*125d0*/  LDSM.16.M88.4 R168, [R150+0x1000] ;  /* 0x0010000096a8783b */ /* 0x000e620000000200 */
[C---:B--2---:R-:W-:Y:S08]  /*125e0*/  HMMA.16816.F32.BF16 R4, R160.reuse, R172, R4 ;  /* 0x000000aca004723c */ /* 0x044ff00000041804 */
[C---:B------:R-:W-:Y:S01]  /*125f0*/  HMMA.16816.F32.BF16 R8, R160.reuse, R174, R8 ;  /* 0x000000aea008723c */ /* 0x040fe20000041808 */
[----:B------:R-:W2:Y:S07]  /*12600*/  LDSM.16.M88.4 R172, [R150+0x1800] ;  /* 0x0018000096ac783b */ /* 0x000eae0000000200 */
[C---:B---3--:R-:W-:Y:S08]  /*12610*/  HMMA.16816.F32.BF16 R12, R160.reuse, R176, R12 ;  /* 0x000000b0a00c723c */ /* 0x048ff0000004180c */
[----:B------:R-:W-:Y:S01]  /*12620*/  HMMA.16816.F32.BF16 R16, R160, R178, R16 ;  /* 0x000000b2a010723c */ /* 0x000fe20000041810 */
[----:B------:R-:W-:Y:S07]  /*12630*/  LDSM.16.M88.4 R160, [R189+0x8000] ;  /* 0x00800000bda0783b */ /* 0x000fee0000000200 */
[----:B------:R-:W3:Y:S01]  /*12640*/  LDSM.16.M88.4 R176, [R184+0x2000] ;  /* 0x00200000b8b0783b */ /* 0x000ee20000000200 */
[C---:B-1----:R-:W-:Y:S08]  /*12650*/  HMMA.16816.F32.BF16 R4, R164.reuse, R168, R4 ;  /* 0x000000a8a404723c */ /* 0x042ff00000041804 */
[C---:B------:R-:W-:Y:S01]  /*12660*/  HMMA.16816.F32.BF16 R8, R164.reuse, R170, R8 ;  /* 0x000000aaa408723c */ /* 0x040fe20000041808 */
[----:B------:R-:W1:Y:S07]  /*12670*/  LDSM.16.M88.4 R168, [R184+0x2800] ;  /* 0x00280000b8a8783b */ /* 0x000e6e0000000200 */
[C---:B--2---:R-:W-:Y:S08]  /*12680*/  HMMA.16816.F32.BF16 R12, R164.reuse, R172, R12 ;  /* 0x000000aca40c723c */ /* 0x044ff0000004180c */
[----:B------:R-:W-:Y:S01]  /*12690*/  HMMA.16816.F32.BF16 R16, R164, R174, R16 ;  /* 0x000000aea410723c */ /* 0x000fe20000041810 */
[----:B------:R-:W-:Y:S07]  /*126a0*/  LDSM.16.M88.4 R164, [R190+0x8000] ;  /* 0x00800000bea4783b */ /* 0x000fee0000000200 */
[----:B------:R-:W2:Y:S01]  /*126b0*/  LDSM.16.M88.4 R172, [R198] ;  /* 0x00000000c6ac783b */ /* 0x000ea20000000200 */
[C---:B---3--:R-:W-:Y:S08]  /*126c0*/  HMMA.16816.F32.BF16 R4, R160.reuse, R176, R4 ;  /* 0x000000b0a004723c */ /* 0x048ff00000041804 */
[C---:B------:R-:W-:Y:S01]  /*126d0*/  HMMA.16816.F32.BF16 R8, R160.reuse, R178, R8 ;  /* 0x000000b2a008723c */ /* 0x040fe20000041808 */
[----:B------:R-:W3:Y:S07]  /*126e0*/  LDSM.16.M88.4 R176, [R197] ;  /* 0x00000000c5b0783b */ /* 0x000eee0000000200 */
        /* <DEDUP_REMOVED lines=10> */
[----:B------:R-:W-:Y:S01]  /*12790*/  LDSM.16.M88.4 R176, [R150+0x2800] ;  /* 0x0028000096b0783b */ /* 0x000fe20000000200 */
[C---:B-1----:R-:W-:Y:S08]  /*127a0*/  HMMA.16816.F32.BF16 R4, R160.reuse, R168, R4 ;  /* 0x000000a8a004723c */ /* 0x042ff00000041804 */
[C---:B------:R-:W-:Y:S01]  /*127b0*/  HMMA.16816.F32.BF16 R8, R160.reuse, R170, R8 ;  /* 0x000000aaa008723c */ /* 0x040fe20000041808 */
[----:B------:R-:W1:Y:S07]  /*127c0*/  LDSM.16.M88.4 R168, [R150+0x2000] ;  /* 0x0020000096a8783b */ /* 0x000e6e0000000200 */
[C---:B--2---:R-:W-:Y:S08]  /*127d0*/  HMMA.16816.F32.BF16 R12, R160.reuse, R172, R12 ;  /* 0x000000aca00c723c */ /* 0x044ff0000004180c */
[----:B------:R-:W-:Y:S01]  /*127e0*/  HMMA.16816.F32.BF16 R16, R160, R174, R16 ;  /* 0x000000aea010723c */ /* 0x000fe20000041810 */
[----:B------:R-:W-:Y:S07]  /*127f0*/  LDSM.16.M88.4 R160, [R189+0xc000] ;  /* 0x00c00000bda0783b */ /* 0x000fee0000000200 */
[----:B------:R-:W-:Y:S01]  /*12800*/  LDSM.16.M88.4 R172, [R184+0x3800] ;  /* 0x00380000b8ac783b */ /* 0x000fe20000000200 */
[C---:B-1----:R-:W-:Y:S08]  /*12810*/  HMMA.16816.F32.BF16 R4, R164.reuse, R168, R4 ;  /* 0x000000a8a404723c */ /* 0x042ff00000041804 */
[C---:B------:R-:W-:Y:S01]  /*12820*/  HMMA.16816.F32.BF16 R8, R164.reuse, R170, R8 ;  /* 0x000000aaa408723c */ /* 0x040fe20000041808 */
[----:B------:R-:W1:Y:S07]  /*12830*/  LDSM.16.M88.4 R168, [R184+0x3000] ;  /* 0x00300000b8a8783b */ /* 0x000e6e0000000200 */
[C---:B------:R-:W-:Y:S08]  /*12840*/  HMMA.16816.F32.BF16 R12, R164.reuse, R176, R12 ;  /* 0x000000b0a40c723c */ /* 0x040ff0000004180c */
[----:B------:R-:W-:Y:S01]  /*12850*/  HMMA.16816.F32.BF16 R16, R164, R178, R16 ;  /* 0x000000b2a410723c */ /* 0x000fe20000041810 */
[----:B------:R-:W-:Y:S07]  /*12860*/  LDSM.16.M88.4 R164, [R190+0xc000] ;  /* 0x00c00000bea4783b */ /* 0x000fee0000000200 */
[----:B------:R-:W-:Y:S01]  /*12870*/  LDSM.16.M88.4 R176, [R199] ;  /* 0x00000000c7b0783b */ /* 0x000fe20000000200 */
[C---:B-1----:R-:W-:Y:S08]  /*12880*/  HMMA.16816.F32.BF16 R4, R160.reuse, R168, R4 ;  /* 0x000000a8a004723c */ /* 0x042ff00000041804 */
[C---:B------:R-:W-:Y:S01]  /*12890*/  HMMA.16816.F32.BF16 R8, R160.reuse, R170, R8 ;  /* 0x000000aaa008723c */ /* 0x040fe20000041808 */
[----:B------:R-:W1:Y:S07]  /*128a0*/  LDSM.16.M88.4 R168, [R200] ;  /* 0x00000000c8a8783b */ /* 0x000e6e0000000200 */
[C---:B------:R-:W-:Y:S08]  /*128b0*/  HMMA.16816.F32.BF16 R12, R160.reuse, R172, R12 ;  /* 0x000000aca00c723c */ /* 0x040ff0000004180c */
        /* <DEDUP_REMOVED lines=9> */
[----:B------:R-:W2:Y:S01]  /*12950*/  LDSM.16.M88.4 R176, [R150+0x3000] ;  /* 0x0030000096b0783b */ /* 0x000ea20000000200 */
[C---:B-1----:R-:W-:Y:S08]  /*12960*/  HMMA.16816.F32.BF16 R4, R160.reuse, R168, R4 ;  /* 0x000000a8a004723c */ /* 0x042ff00000041804 */
[C---:B------:R-:W-:Y:S01]  /*12970*/  HMMA.16816.F32.BF16 R8, R160.reuse, R170, R8 ;  /* 0x000000aaa008723c */ /* 0x040fe20000041808 */
[----:B------:R-:W1:Y:S01]  /*12980*/  LDSM.16.M88.4 R168, [R150+0x3800] ;  /* 0x0038000096a8783b */ /* 0x000e620000000200 */
[----:B------:R-:W-:Y:S06]  /*12990*/  DEPBAR.LE SB0, 0x0 ;  /* 0x000080000000791a */ /* 0x000fec0000000000 */
[C---:B------:R-:W-:Y:S01]  /*129a0*/  HMMA.16816.F32.BF16 R12, R160.reuse, R172, R12 ;  /* 0x000000aca00c723c */ /* 0x040fe2000004180c */
[----:B------:R-:W-:Y:S07]  /*129b0*/  BAR.SYNC.DEFER_BLOCKING 0x0 ;  /* 0x0000000000007b1d */ /* 0x000fee0000010000 */
[----:B------:R-:W-:Y:S08]  /*129c0*/  HMMA.16816.F32.BF16 R16, R160, R174, R16 ;  /* 0x000000aea010723c */ /* 0x000ff00000041810 */
[C---:B--2---:R-:W-:Y:S08]  /*129d0*/  HMMA.16816.F32.BF16 R4, R164.reuse, R176, R4 ;  /* 0x000000b0a404723c */ /* 0x044ff00000041804 */
[C---:B------:R-:W-:Y:S08]  /*129e0*/  HMMA.16816.F32.BF16 R8, R164.reuse, R178, R8 ;  /* 0x000000b2a408723c */ /* 0x040ff00000041808 */
[C---:B-1----:R-:W-:Y:S08]  /*129f0*/  HMMA.16816.F32.BF16 R12, R164.reuse, R168, R12 ;  /* 0x000000a8a40c723c */ /* 0x042ff0000004180c */
[----:B------:R-:W-:Y:S01]  /*12a00*/  FSEL R162, R4, -INF , P0 ;  /* 0xff80000004a27808 */ /* 0x000fe20000000000 */
[----:B------:R-:W-:Y:S03]  /*12a10*/  HMMA.16816.F32.BF16 R16, R164, R170, R16 ;  /* 0x000000aaa410723c */ /* 0x000fe60000041810 */
[----:B------:R-:W-:Y:S02]  /*12a20*/  ISETP.GT.AND P0, PT, R2, 0x8, PT ;  /* 0x000000080200780c */ /* 0x000fe40003f04270 */
[----:B------:R-:W-:Y:S02]  /*12a30*/  FMNMX.FTZ R4, R162, R3, !PT ;  /* 0x00000003a2047209 */ /* 0x000fe40007810000 */
[----:B------:R-:W-:Y:S02]  /*12a40*/  FSEL R140, R5, -INF , P1 ;  /* 0xff800000058c7808 */ /* 0x000fe40000800000 */
[----:B------:R-:W-:Y:S02]  /*12a50*/  FSEL R161, R8, -INF , P0 ;  /* 0xff80000008a17808 */ /* 0x000fe40000000000 */
[----:B------:R-:W-:Y:S02]  /*12a60*/  ISETP.GT.AND P1, PT, R2, 0x10, PT ;  /* 0x000000100200780c */ /* 0x000fe40003f24270 */
[----:B------:R-:W-:Y:S02]  /*12a70*/  FMNMX.FTZ R4, R140, R4, !PT ;  /* 0x000000048c047209 */ /* 0x000fe40007810000 */
[----:B------:R-:W-:Y:S02]  /*12a80*/  FSEL R160, R9, -INF , P2 ;  /* 0xff80000009a07808 */ /* 0x000fe40001000000 */
[----:B------:R-:W-:Y:S02]  /*12a90*/  FMNMX.FTZ R4, R161, R4, !PT ;  /* 0x00000004a1047209 */ /* 0x000fe40007810000 */
[----:B------:R-:W-:Y:S02]  /*12aa0*/  ISETP.GT.AND P0, PT, R0, RZ, PT ;  /* 0x000000ff0000720c */ /* 0x000fe40003f04270 */
[----:B------:R-:W-:Y:S02]  /*12ab0*/  FSEL R170, R12, -INF , P1 ;  /* 0xff8000000caa7808 */ /* 0x000fe40000800000 */
[----:B------:R-:W-:Y:S02]  /*12ac0*/  ISETP.GT.AND P1, PT, R2, 0x11, PT ;  /* 0x000000110200780c */ /* 0x000fe40003f24270 */
[----:B------:R-:W-:Y:S02]  /*12ad0*/  FMNMX.FTZ R4, R160, R4, !PT ;  /* 0x00000004a0047209 */ /* 0x000fe40007810000 */
        /* <DEDUP_REMOVED lines=13> */
[----:B------:R-:W1:Y:S01]  /*12bb0*/  SHFL.BFLY PT, R5, R2, 0x2, 0x1f ;  /* 0x0c401f0002057f89 */ /* 0x000e6200000e0000 */
[----:B------:R-:W-:Y:S02]  /*12bc0*/  ISETP.GT.AND P1, PT, R0, 0x8, PT ;  /* 0x000000080000780c */ /* 0x000fe40003f24270 */
[----:B------:R-:W-:Y:S02]  /*12bd0*/  FMNMX.FTZ R4, R8, R4, !PT ;  /* 0x0000000408047209 */ /* 0x000fe40007810000 */
[----:B------:R-:W-:Y:S02]  /*12be0*/  FSEL R7, R10, -INF , P1 ;  /* 0xff8000000a077808 */ /* 0x000fe40000800000 */
[C---:B------:R-:W-:Y:S02]  /*12bf0*/  ISETP.GT.AND P0, PT, R0.reuse, 0x9, PT ;  /* 0x000000090000780c */ /* 0x040fe40003f04270 */
[----:B------:R-:W-:Y:S02]  /*12c00*/  ISETP.GT.AND P1, PT, R0, 0x10, PT ;  /* 0x000000100000780c */ /* 0x000fe40003f24270 */
[----:B------:R-:W-:Y:S02]  /*12c10*/  FSEL R6, R11, -INF , P0 ;  /* 0xff8000000b067808 */ /* 0x000fe40000000000 */
        /* <DEDUP_REMOVED lines=8> */
[----:B------:R-:W-:Y:S02]  /*12ca0*/  ISETP.GT.AND P1, PT, R180, R212, PT ;  /* 0x000000d4b400720c */ /* 0x000fe40003f24270 */
[----:B------:R-:W-:Y:S02]  /*12cb0*/  ISETP.GT.AND P0, PT, R0, 0x19, PT ;  /* 0x000000190000780c */ /* 0x000fe40003f04270 */
[----:B------:R-:W-:Y:S02]  /*12cc0*/  FMNMX.FTZ R0, R178, R4, !PT ;  /* 0x00000004b2007209 */ /* 0x000fe40007810000 */
[----:B-1----:R-:W-:Y:S02]  /*12cd0*/  FMNMX.FTZ R4, R2, R5, !PT ;  /* 0x0000000502047209 */ /* 0x002fe40007810000 */
[----:B------:R-:W-:Y:S02]  /*12ce0*/  FSEL R143, R19, -INF , P0 ;  /* 0xff800000138f7808 */ /* 0x000fe40000000000 */
[----:B------:R-:W-:Y:S01]  /*12cf0*/  FMNMX.FTZ R0, R179, R0, !PT ;  /* 0x00000000b3007209 */ /* 0x000fe20007810000 */
[----:B------:R-:W1:Y:S02]  /*12d00*/  SHFL.BFLY PT, R13, R4, 0x1, 0x1f ;  /* 0x0c201f00040d7f89 */ /* 0x000e6400000e0000 */
[----:B------:R-:W-:Y:S01]  /*12d10*/  @P1 SHF.R.S32.HI R5, RZ, 0x1f, R202 ;  /* 0x0000001fff051819 */ /* 0x000fe200000114ca */
[----:B------:R-:W-:Y:S01]  /*12d20*/  @P1 IMAD.WIDE.U32 R10, R202, c[0x0][0x1e0], RZ ;  /* 0x00007800ca0a1a25 */ /* 0x000fe200078e00ff */
[----:B------:R-:W-:Y:S03]  /*12d30*/  FMNMX.FTZ R0, R143, R0, !PT ;  /* 0x000000008f007209 */ /* 0x000fe60007810000 */
[----:B------:R-:W-:Y:S01]  /*12d40*/  @P1 IMAD R12, R5, c[0x0][0x1e0], RZ ;  /* 0x00007800050c1a24 */ /* 0x000fe200078e02ff */
[----:B------:R-:W-:Y:S01]  /*12d50*/  @P1 LEA R5, P0, R10, R218, 0x5 ;  /* 0x000000da0a051211 */ /* 0x000fe200078028ff */
[----:B------:R-:W2:Y:S02]  /*12d60*/  SHFL.BFLY PT, R2, R0, 0x2, 0x1f ;  /* 0x0c401f0000027f89 */ /* 0x000ea400000e0000 */
[----:B------:R-:W-:Y:S05]  /*12d70*/  @P1 IMAD R12, R202, c[0x0][0x1e4], R12 ;  /* 0x00007900ca0c1a24 */ /* 0x000fea00078e020c */
[----:B------:R-:W-:Y:S04]  /*12d80*/  @P1 IADD3 R11, R11, R12, RZ ;  /* 0x0000000c0b0b1210 */ /* 0x000fe80007ffe0ff */
[----:B------:R-:W-:Y:S02]  /*12d90*/  @P1 LEA.HI.X R11, R10, R222, R11, 0x5, P0 ;  /* 0x000000de0a0b1211 */ /* 0x000fe400000f2c0b */
[----:B-1----:R-:W-:Y:S02]  /*12da0*/  FMNMX.FTZ R141, R4, R13, !PT ;  /* 0x0000000d048d7209 */ /* 0x002fe40007810000 */
[----:B------:R-:W-:Y:S03]  /*12db0*/  @P1 LEA R4, P0, R5, c[0x0][0x1c8], 0x1 ;  /* 0x0000720005041a11 */ /* 0x000fe600078008ff */
[----:B------:R-:W-:Y:S01]  /*12dc0*/  FMUL.FTZ R10, R141, c[0x0][0x2d0] ;  /* 0x0000b4008d0a7a20 */ /* 0x000fe20000410000 */
[----:B------:R-:W-:Y:S02]  /*12dd0*/  @P1 LEA.HI.X R5, R5, c[0x0][0x1cc], R11, 0x1, P0 ;  /* 0x0000730005051a11 */ /* 0x000fe400000f0c0b */
[----:B------:R-:W-:Y:S02]  /*12de0*/  FSETP.NEU.FTZ.AND P0, PT, R141, -INF , PT ;  /* 0xff8000008d00780b */ /* 0x000fe40003f1d000 */
[----:B--2---:R-:W-:Y:S01]  /*12df0*/  FMNMX.FTZ R0, R0, R2, !PT ;  /* 0x0000000200007209 */ /* 0x004fe20007810000 */
[----:B------:R1:W-:Y:S01]  /*12e00*/  @P1 LDGSTS.E.BYPASS.LTC128B.128 [R201+0xc080], [R4.64], !P3 ;  /* 0x0c08000004c91fae */ /* 0x0003e2000d901d46 */
[----:B------:R-:W-:Y:S05]  /*12e10*/  FSEL R168, R10, RZ, P0 ;  /* 0x000000ff0aa87208 */ /* 0x000fea0000000000 */
[--C-:B------:R-:W-:Y:S01]  /*12e20*/  FFMA.FTZ R10, R162, c[0x0][0x2d0], -R168.reuse ;  /* 0x0000b400a20a7a23 */ /* 0x100fe200000108a8 */
[----:B------:R-:W2:Y:S03]  /*12e30*/  SHFL.BFLY PT, R2, R0, 0x1, 0x1f ;  /* 0x0c201f0000027f89 */ /* 0x000ea600000e0000 */
[----:B------:R3:W-:Y:S04]  /*12e40*/  MUFU.EX2 R207, R10 ;  /* 0x0000000a00cf7308 */ /* 0x0007e80000000800 */
[----:B------:R1:W-:Y:S07]  /*12e50*/  @P1 LDGSTS.E.BYPASS.LTC128B.128 [R201+0xd080], [R4.64+0x80], !P6 ;  /* 0x0d08008004c91fae */ /* 0x0003ee000f101d46 */
[----:B------:R1:W-:Y:S07]  /*12e60*/  @P1 LDGSTS.E.BYPASS.LTC128B.128 [R201+0xe080], [R4.64+0x100], !P5 ;  /* 0x0e08010004c91fae */ /* 0x0003ee000e901d46 */
[----:B------:R1:W-:Y:S01]  /*12e70*/  @P1 LDGSTS.E.BYPASS.LTC128B.128 [R201+0xf080], [R4.64+0x180], !P4 ;  /* 0x0f08018004c91fae */ /* 0x0003e2000e101d46 */
[--C-:B---3--:R-:W-:Y:S01]  /*12e80*/  FFMA.FTZ R10, R140, c[0x0][0x2d0], -R168.reuse ;  /* 0x0000b4008c0a7a23 */ /* 0x108fe200000108a8 */
[----:B--2---:R-:W-:Y:S01]  /*12e90*/  FMNMX.FTZ R140, R0, R2, !PT ;  /* 0x00000002008c7209 */ /* 0x004fe20007810000 */
[--C-:B------:R-:W-:Y:S04]  /*12ea0*/  FFMA.FTZ R0, R161, c[0x0][0x2d0], -R168.reuse ;  /* 0x0000b400a1007a23 */ /* 0x100fe800000108a8 */
[----:B------:R-:W2:Y:S01]  /*12eb0*/  LDSM.16.MT88.4 R12, [R185] ;  /* 0x00000000b90c783b */ /* 0x000ea20000004200 */
[----:B------:R3:W4:Y:S01]  /*12ec0*/  MUFU.EX2 R206, R10 ;  /* 0x0000000a00ce7308 */ /* 0x0007220000000800 */
[----:B------:R-:W-:Y:S05]  /*12ed0*/  FFMA.FTZ R2, R160, c[0x0][0x2d0], -R168 ;  /* 0x0000b400a0027a23 */ /* 0x000fea00000108a8 */
[----:B------:R-:W5:Y:S04]  /*12ee0*/  LDSM.16.MT88.4 R164, [R186] ;  /* 0x00000000baa4783b */ /* 0x000f680000004200 */
[----:B------:R1:W-:Y:S03]  /*12ef0*/  MUFU.EX2 R205, R0 ;  /* 0x0000000000cd7308 */ /* 0x0003e60000000800 */
[----:B------:R-:W0:Y:S07]  /*12f00*/  LDGDEPBAR ;  /* 0x00000000000079af */ /* 0x000e2e0000000000 */
[----:B------:R-:W2:Y:S01]  /*12f10*/  MUFU.EX2 R204, R2 ;  /* 0x0000000200cc7308 */ /* 0x000ea20000000800 */
[----:B---3--:R-:W-:Y:S01]  /*12f20*/  FMUL.FTZ R10, R140, c[0x0][0x2d0] ;  /* 0x0000b4008c0a7a20 */ /* 0x008fe20000410000 */
[----:B----4-:R-:W-:Y:S02]  /*12f30*/  F2FP.BF16.PACK_AB R160, R206, R207 ;  /* 0x000000cfcea0723e */ /* 0x010fe400000010ff */
[----:B-1----:R-:W-:Y:S02]  /*12f40*/  FSEL R0, R141, RZ, P0 ;  /* 0x000000ff8d007208 */ /* 0x002fe40000000000 */
[----:B------:R-:W-:Y:S03]  /*12f50*/  FSETP.NEU.FTZ.AND P0, PT, R140, -INF , PT ;  /* 0xff8000008c00780b */ /* 0x000fe60003f1d000 */
[----:B------:R-:W-:Y:S01]  /*12f60*/  FADD.FTZ R0, -R0, R3 ;  /* 0x0000000300007221 */ /* 0x000fe20000010100 */
[----:B------:R-:W-:Y:S03]  /*12f70*/  FSEL R169, R10, RZ, P0 ;  /* 0x000000ff0aa97208 */ /* 0x000fe60000000000 */
[----:B------:R-:W-:Y:S01]  /*12f80*/  FMUL.FTZ R0, R0, c[0x0][0x2d0] ;  /* 0x0000b40000007a20 */ /* 0x000fe20000410000 */
[----:B--2---:R-:W-:Y:S01]  /*12f90*/  F2FP.BF16.PACK_AB R162, R204, R205 ;  /* 0x000000cdcca2723e */ /* 0x004fe200000010ff */
[--C-:B------:R-:W-:Y:S02]  /*12fa0*/  FFMA.FTZ R2, R9, c[0x0][0x2d0], -R169.reuse ;  /* 0x0000b40009027a23 */ /* 0x100fe400000108a9 */
[----:B------:R-:W1:Y:S10]  /*12fb0*/  MUFU.EX2 R3, R0 ;  /* 0x0000000000037308 */ /* 0x000e740000000800 */
[----:B------:R2:W-:Y:S01]  /*12fc0*/  MUFU.EX2 R203, R2 ;  /* 0x0000000200cb7308 */ /* 0x0005e20000000800 */
[C---:B-1----:R-:W-:Y:S02]  /*12fd0*/  FMUL.FTZ R4, R3.reuse, R152 ;  /* 0x0000009803047220 */ /* 0x042fe40000410000 */
[C---:B------:R-:W-:Y:S02]  /*12fe0*/  FMUL.FTZ R5, R3.reuse, R153 ;  /* 0x0000009903057220 */ /* 0x040fe40000410000 */
[C---:B------:R-:W-:Y:S02]  /*12ff0*/  FMUL.FTZ R9, R3.reuse, R157 ;  /* 0x0000009d03097220 */ /* 0x040fe40000410000 */
[C---:B------:R-:W-:Y:S02]  /*13000*/  FMUL.FTZ R16, R3.reuse, R136 ;  /* 0x0000008803107220 */ /* 0x040fe40000410000 */
[C---:B------:R-:W-:Y:S02]  /*13010*/  FMUL.FTZ R17, R3.reuse, R137 ;  /* 0x0000008903117220 */ /* 0x040fe40000410000 */
[--C-:B--2---:R-:W-:Y:S02]  /*13020*/  FFMA.FTZ R2, R8, c[0x0][0x2d0], -R169.reuse ;  /* 0x0000b40008027a23 */ /* 0x104fe400000108a9 */
        /* <DEDUP_REMOVED lines=74> */
[C---:B------:R-:W-:Y:S02]  /*134d0*/  HMMA.16816.F32.BF16 R4, R160.reuse, R12, R4 ;  /* 0x0000000ca004723c */ /* 0x040fe40000041804 */
[----:B------:R-:W-:Y:S03]  /*134e0*/  LDSM.16.MT88.4 R156, [R185+0x800] ;  /* 0x00080000b99c783b */ /* 0x000fe60000004200 */
        /* <DEDUP_REMOVED lines=9> */
[----:B------:R-:W2:Y:S01]  /*13580*/  LDSM.16.MT88.4 R132, [R187] ;  /* 0x00000000bb84783b */ /* 0x000ea20000004200 */
[C---:B------:R-:W-:Y:S02]  /*13590*/  FMUL.FTZ R23, R0.reuse, R23 ;  /* 0x0000001700177220 */ /* 0x040fe40000410000 */
[C---:B-----5:R-:W-:Y:S03]  /*135a0*/  HMMA.16816.F32.BF16 R12, R160.reuse, R164, R12 ;  /* 0x000000a4a00c723c */ /* 0x060fe6000004180c */
        /* <DEDUP_REMOVED lines=30> */
[----:B------:R-:W-:Y:S02]  /*13790*/  FMUL.FTZ R63, R0, R63 ;  /* 0x0000003f003f7220 */ /* 0x000fe40000410000 */
[C---:B-1----:R-:W-:Y:S04]  /*137a0*/  HMMA.16816.F32.BF16 R44, R160.reuse, R152, R44 ;  /* 0x00000098a02c723c */ /* 0x042fe8000004182c */
[--C-:B------:R-:W-:Y:S02]  /*137b0*/  FFMA.FTZ R2, R170, c[0x0][0x2d0], -R168.reuse ;  /* 0x0000b400aa027a23 */ /* 0x100fe400000108a8 */
[C---:B------:R-:W-:Y:S02]  /*137c0*/  FMUL.FTZ R66, R0.reuse, R66 ;  /* 0x0000004200427220 */ /* 0x040fe40000410000 */
[C---:B------:R-:W-:Y:S01]  /*137d0*/  HMMA.16816.F32.BF16 R48, R160.reuse, R154, R48 ;  /* 0x0000009aa030723c */ /* 0x040fe20000041830 */
[----:B------:R-:W1:Y:S01]  /*137e0*/  LDSM.16.MT88.4 R152, [R185+0x2000] ;  /* 0x00200000b998783b */ /* 0x000e620000004200 */
[----:B------:R4:W-:Y:S02]  /*137f0*/  MUFU.EX2 R175, R2 ;  /* 0x0000000200af7308 */ /* 0x0009e40000000800 */
        /* <DEDUP_REMOVED lines=26> */
[----:B------:R-:W-:Y:S01]  /*139a0*/  FMUL.FTZ R98, R0, R98 ;  /* 0x0000006200627220 */ /* 0x000fe20000410000 */
[C---:B--2---:R-:W-:Y:S03]  /*139b0*/  HMMA.16816.F32.BF16 R76, R160.reuse, R132, R76 ;  /* 0x00000084a04c723c */ /* 0x044fe6000004184c */
[--C-:B---3--:R-:W-:Y:S02]  /*139c0*/  FFMA.FTZ R2, R172, c[0x0][0x2d0], -R168.reuse ;  /* 0x0000b400ac027a23 */ /* 0x108fe400000108a8 */
[C---:B------:R-:W-:Y:S02]  /*139d0*/  FMUL.FTZ R99, R0.reuse, R99 ;  /* 0x0000006300637220 */ /* 0x040fe40000410000 */
[----:B------:R2:W-:Y:S01]  /*139e0*/  MUFU.EX2 R173, R2 ;  /* 0x0000000200ad7308 */ /* 0x0005e20000000800 */
[C---:B------:R-:W-:Y:S01]  /*139f0*/  HMMA.16816.F32.BF16 R80, R160.reuse, R134, R80 ;  /* 0x00000086a050723c */ /* 0x040fe20000041850 */
[----:B------:R-:W3:Y:S03]  /*13a00*/  LDSM.16.MT88.4 R132, [R185+0x3000] ;  /* 0x00300000b984783b */ /* 0x000ee60000004200 */
        /* <DEDUP_REMOVED lines=10> */
[--C-:B--2---:R-:W-:Y:S02]  /*13ab0*/  FFMA.FTZ R2, R177, c[0x0][0x2d0], -R169.reuse ;  /* 0x0000b400b1027a23 */ /* 0x104fe400000108a9 */
[C---:B-1----:R-:W-:Y:S02]  /*13ac0*/  HMMA.16816.F32.BF16 R92, R160.reuse, R152, R92 ;  /* 0x00000098a05c723c */ /* 0x042fe4000004185c */
[----:B------:R1:W-:Y:S02]  /*13ad0*/  MUFU.EX2 R170, R2 ;  /* 0x0000000200aa7308 */ /* 0x0003e40000000800 */
        /* <DEDUP_REMOVED lines=14> */
[C---:B-----5:R-:W-:Y:S03]  /*13bc0*/  HMMA.16816.F32.BF16 R108, R160.reuse, R136, R108 ;  /* 0x00000088a06c723c */ /* 0x060fe6000004186c */
[----:B------:R-:W-:Y:S02]  /*13bd0*/  FMUL.FTZ R129, R3, R129 ;  /* 0x0000008103817220 */ /* 0x000fe40000410000 */
[C---:B------:R-:W-:Y:S02]  /*13be0*/  FMUL.FTZ R130, R0.reuse, R130 ;  /* 0x0000008200827220 */ /* 0x040fe40000410000 */
[----:B------:R-:W-:Y:S01]  /*13bf0*/  FMUL.FTZ R131, R0, R131 ;  /* 0x0000008300837220 */ /* 0x000fe20000410000 */
[C---:B------:R-:W-:Y:S01]  /*13c00*/  HMMA.16816.F32.BF16 R112, R160.reuse, R138, R112 ;  /* 0x0000008aa070723c */ /* 0x040fe20000041870 */
[----:B------:R-:W5:Y:S03]  /*13c10*/  LDSM.16.MT88.4 R136, [R186+0x800] ;  /* 0x00080000ba88783b */ /* 0x000f660000004200 */
[----:B------:R-:W-:Y:S02]  /*13c20*/  FFMA.FTZ R168, R176, c[0x0][0x2d0], -R168 ;  /* 0x0000b400b0a87a23 */ /* 0x000fe400000108a8 */
[----:B------:R-:W-:Y:S02]  /*13c30*/  FFMA.FTZ R0, R0, R208, R203 ;  /* 0x000000d000007223 */ /* 0x000fe400000100cb */
[C---:B--2---:R-:W-:Y:S01]  /*13c40*/  HMMA.16816.F32.BF16 R116, R160.reuse, R152, R116 ;  /* 0x00000098a074723c */ /* 0x044fe20000041874 */
[----:B------:R-:W2:Y:S03]  /*13c50*/  MUFU.EX2 R172, R168 ;  /* 0x000000a800ac7308 */ /* 0x000ea60000000800 */
[----:B------:R-:W-:Y:S02]  /*13c60*/  FADD.FTZ R0, R183, R0 ;  /* 0x00000000b7007221 */ /* 0x000fe40000010000 */
[--C-:B-1----:R-:W-:Y:S02]  /*13c70*/  FFMA.FTZ R2, R179, c[0x0][0x2d0], -R169.reuse ;  /* 0x0000b400b3027a23 */ /* 0x102fe400000108a9 */
[C---:B------:R-:W-:Y:S03]  /*13c80*/  HMMA.16816.F32.BF16 R120, R160.reuse, R154, R120 ;  /* 0x0000009aa078723c */ /* 0x040fe60000041878 */
[----:B------:R1:W-:Y:S01]  /*13c90*/  MUFU.EX2 R168, R2 ;  /* 0x0000000200a87308 */ /* 0x0003e20000000800 */
[----:B------:R-:W-:Y:S02]  /*13ca0*/  FFMA.FTZ R169, R143, c[0x0][0x2d0], -R169 ;  /* 0x0000b4008fa97a23 */ /* 0x000fe400000108a9 */
[----:B------:R-:W-:Y:S02]  /*13cb0*/  FADD.FTZ R0, R182, R0 ;  /* 0x00000000b6007221 */ /* 0x000fe40000010000 */
[C---:B---3--:R-:W-:Y:S04]  /*13cc0*/  HMMA.16816.F32.BF16 R124, R160.reuse, R132, R124 ;  /* 0x00000084a07c723c */ /* 0x048fe8000004187c */
[----:B------:R-:W-:Y:S01]  /*13cd0*/  FADD.FTZ R0, R181, R0 ;  /* 0x00000000b5007221 */ /* 0x000fe20000010000 */
[----:B------:R-:W3:Y:S03]  /*13ce0*/  MUFU.EX2 R142, R169 ;  /* 0x000000a9008e7308 */ /* 0x000ee60000000800 */
[----:B------:R-:W-:Y:S07]  /*13cf0*/  HMMA.16816.F32.BF16 R128, R160, R134, R128 ;  /* 0x00000086a080723c */ /* 0x000fee0000041880 */
[----:B----4-:R-:W-:Y:S02]  /*13d00*/  F2FP.BF16.PACK_AB R160, R174, R175 ;  /* 0x000000afaea0723e */ /* 0x010fe400000010ff */
[----:B--2---:R-:W-:Y:S03]  /*13d10*/  F2FP.BF16.PACK_AB R162, R172, R173 ;  /* 0x000000adaca2723e */ /* 0x004fe600000010ff */
[----:B------:R-:W-:Y:S01]  /*13d20*/  F2FP.BF16.PACK_AB R161, R171, R170 ;  /* 0x000000aaaba1723e */ /* 0x000fe200000010ff */
[----:B-1----:R-:W-:Y:S02]  /*13d30*/  FFMA.FTZ R2, R3, R209, R207 ;  /* 0x000000d103027223 */ /* 0x002fe400000100cf */
[----:B------:R-:W-:Y:S02]  /*13d40*/  FADD.FTZ R3, R170, R0 ;  /* 0x00000000aa037221 */ /* 0x000fe40000010000 */
[----:B------:R-:W-:Y:S02]  /*13d50*/  FADD.FTZ R2, R206, R2 ;  /* 0x00000002ce027221 */ /* 0x000fe40000010000 */
[----:B------:R-:W-:Y:S01]  /*13d60*/  FADD.FTZ R3, R171, R3 ;  /* 0x00000003ab037221 */ /* 0x000fe20000010000 */
[----:B---3--:R-:W-:Y:S01]  /*13d70*/  F2FP.BF16.PACK_AB R163, R142, R168 ;  /* 0x000000a88ea3723e */ /* 0x008fe200000010ff */
[----:B------:R-:W-:Y:S04]  /*13d80*/  FADD.FTZ R2, R205, R2 ;  /* 0x00000002cd027221 */ /* 0x000fe80000010000 */
[----:B------:R-:W-:Y:S02]  /*13d90*/  FADD.FTZ R2, R204, R2 ;  /* 0x00000002cc027221 */ /* 0x000fe40000010000 */
[C---:B------:R-:W-:Y:S01]  /*13da0*/  HMMA.16816.F32.BF16 R152, R160.reuse, R156, R4 ;  /* 0x0000009ca098723c */ /* 0x040fe20000041804 */
[----:B------:R-:W1:Y:S02]  /*13db0*/  LDSM.16.MT88.4 R4, [R187+0x800] ;  /* 0x00080000bb04783b */ /* 0x000e640000004200 */
[----:B------:R-:W-:Y:S04]  /*13dc0*/  FADD.FTZ R2, R175, R2 ;  /* 0x00000002af027221 */ /* 0x000fe80000010000 */
[----:B------:R-:W-:Y:S01]  /*13dd0*/  FADD.FTZ R0, R174, R2 ;  /* 0x00000002ae007221 */ /* 0x000fe20000010000 */
[C---:B------:R-:W-:Y:S01]  /*13de0*/  HMMA.16816.F32.BF16 R156, R160.reuse, R158, R8 ;  /* 0x0000009ea09c723c */ /* 0x040fe20000041808 */
[----:B------:R-:W2:Y:S03]  /*13df0*/  LDSM.16.MT88.4 R8, [R185+0x1800] ;  /* 0x00180000b908783b */ /* 0x000ea60000004200 */
[----:B------:R-:W-:Y:S02]  /*13e00*/  FADD.FTZ R2, R173, R0 ;  /* 0x00000000ad027221 */ /* 0x000fe40000010000 */
[----:B------:R-:W-:Y:S01]  /*13e10*/  FADD.FTZ R0, R168, R3 ;  /* 0x00000003a8007221 */ /* 0x000fe20000010000 */
[----:B------:R-:W-:Y:S01]  /*13e20*/  MOV R3, R141 ;  /* 0x0000008d00037202 */ /* 0x000fe20000000f00 */
[C---:B-----5:R-:W-:Y:S01]  /*13e30*/  HMMA.16816.F32.BF16 R132, R160.reuse, R136, R12 ;  /* 0x00000088a084723c */ /* 0x060fe2000004180c */
[----:B------:R-:W3:Y:S03]  /*13e40*/  LDSM.16.MT88.4 R12, [R186+0x1800] ;  /* 0x00180000ba0c783b */ /* 0x000ee60000004200 */
[----:B------:R-:W-:Y:S02]  /*13e50*/  FADD.FTZ R209, R172, R2 ;  /* 0x00000002acd17221 */ /* 0x000fe40000010000 */
[----:B------:R-:W-:Y:S01]  /*13e60*/  FADD.FTZ R208, R142, R0 ;  /* 0x000000008ed07221 */ /* 0x000fe20000010000 */
[----:B------:R-:W-:Y:S01]  /*13e70*/  MOV R142, R140 ;  /* 0x0000008c008e7202 */ /* 0x000fe20000000f00 */
        /* <DEDUP_REMOVED lines=40> */
.L_x_3687:
[----:B------:R-:W-:-:S13]  /*14100*/  ISETP.GE.AND P0, PT, R202, R212, PT ;  /* 0x000000d4ca00720c */ /* 0x000fda0003f06270 */
[----:B------:R-:W-:Y:S05]  /*14110*/  @!P0 BRA `(.L_x_3689) ;  /* 0x00001d4000008947 */ /* 0x000fea0003800000 */
[----:B------:R-:W-:Y:S02]  /*14120*/  MOV R143, R140 ;  /* 0x0000008c008f7202 */ /* 0x000fe40000000f00 */
[----:B------:R-:W-:Y:S02]  /*14130*/  MOV R142, R141 ;  /* 0x0000008d008e7202 */ /* 0x000fe40000000f00 */
.L_x_3690:
        /* <DEDUP_REMOVED lines=16> */
[----:B------:R-:W1:Y:S07]  /*14240*/  LDSM.16.M88.4 R8, [R184] ;  /* 0x00000000b808783b */ /* 0x000e6e0000000200 */
[----:B------:R-:W2:Y:S07]  /*14250*/  LDSM.16.M88.4 R160, [R184+0x800] ;  /* 0x00080000b8a0783b */ /* 0x000eae0000000200 */
[----:B------:R-:W-:Y:S07]  /*14260*/  LDSM.16.M88.4 R164, [R190] ;  /* 0x00000000bea4783b */ /* 0x000fee0000000200 */
[----:B------:R-:W3:Y:S07]  /*14270*/  LDSM.16.M88.4 R168, [R193] ;  /* 0x00000000c1a8783b */ /* 0x000eee0000000200 */
[----:B------:R-:W4:Y:S07]  /*14280*/  LDSM.16.M88.4 R172, [R194] ;  /* 0x00000000c2ac783b */ /* 0x000f2e0000000200 */
[----:B------:R-:W-:Y:S01]  /*14290*/  @!PT LDS RZ, [RZ] ;  /* 0x00000000fffff984 */ /* 0x000fe20000000800 */
[----:B------:R-:W-:Y:S01]  /*142a0*/  @!PT LDS RZ, [RZ] ;  /* 0x00000000fffff984 */ /* 0x000fe20000000800 */
[----:B------:R-:W-:Y:S01]  /*142b0*/  @!PT LDS RZ, [RZ] ;  /* 0x00000000fffff984 */ /* 0x000fe20000000800 */
[----:B------:R5:W-:Y:S01]  /*142c0*/  LDGSTS.E.BYPASS.LTC128B.128 [R215+0x8080], [R2.64], !P2 ;  /* 0x0808000002d77fae */ /* 0x000be2000d101d46 */
[C---:B-1----:R-:W-:Y:S06]  /*142d0*/  HMMA.16816.F32.BF16 R4, R16.reuse, R8, RZ ;  /* 0x000000081004723c */ /* 0x042fec00000418ff */
[----:B------:R5:W-:Y:S02]  /*142e0*/  LDGSTS.E.BYPASS.LTC128B.128 [R215+0x9080], [R2.64+0x80], !P6 ;  /* 0x0908008002d77fae */ /* 0x000be4000f101d46 */
[C---:B------:R-:W-:Y:S05]  /*142f0*/  HMMA.16816.F32.BF16 R8, R16.reuse, R10, RZ ;  /* 0x0000000a1008723c */ /* 0x040fea00000418ff */
[----:B------:R5:W-:Y:S03]  /*14300*/  LDGSTS.E.BYPASS.LTC128B.128 [R215+0xa080], [R2.64+0x100], !P5 ;  /* 0x0a08010002d77fae */ /* 0x000be6000e901d46 */
[C---:B--2---:R-:W-:Y:S04]  /*14310*/  HMMA.16816.F32.BF16 R12, R16.reuse, R160, RZ ;  /* 0x000000a0100c723c */ /* 0x044fe800000418ff */
[----:B------:R5:W-:Y:S04]  /*14320*/  LDGSTS.E.BYPASS.LTC128B.128 [R215+0xb080], [R2.64+0x180], !P4 ;  /* 0x0b08018002d77fae */ /* 0x000be8000e101d46 */
        /* <DEDUP_REMOVED lines=11> */
[----:B------:R-:W4:Y:S01]  /*143e0*/  LDSM.16.M88.4 R172, [R150+0x800] ;  /* 0x0008000096ac783b */ /* 0x000f220000000200 */
[C---:B-1----:R-:W-:Y:S08]  /*143f0*/  HMMA.16816.F32.BF16 R4, R160.reuse, R176, R4 ;  /* 0x000000b0a004723c */ /* 0x042ff00000041804 */
[C---:B------:R-:W-:Y:S01]  /*14400*/  HMMA.16816.F32.BF16 R8, R160.reuse, R178, R8 ;  /* 0x000000b2a008723c */ /* 0x040fe20000041808 */
[----:B------:R-:W-:Y:S07]  /*14410*/  LDSM.16.M88.4 R176, [R184+0x1000] ;  /* 0x00100000b8b0783b */ /* 0x000fee0000000200 */
[C---:B--2---:R-:W-:Y:S08]  /*14420*/  HMMA.16816.F32.BF16 R12, R160.reuse, R180, R12 ;  /* 0x000000b4a00c723c */ /* 0x044ff0000004180c */
[----:B------:R-:W-:Y:S01]  /*14430*/  HMMA.16816.F32.BF16 R16, R160, R182, R16 ;  /* 0x000000b6a010723c */ /* 0x000fe20000041810 */
[----:B------:R-:W1:Y:S07]  /*14440*/  LDSM.16.M88.4 R160, [R189+0x4000] ;  /* 0x00400000bda0783b */ /* 0x000e6e0000000200 */
[C---:B---3--:R-:W-:Y:S01]  /*14450*/  HMMA.16816.F32.BF16 R4, R164.reuse, R168, R4 ;  /* 0x000000a8a404723c */ /* 0x048fe20000041804 */
[----:B------:R-:W2:Y:S07]  /*14460*/  LDSM.16.M88.4 R180, [R184+0x1800] ;  /* 0x00180000b8b4783b */ /* 0x000eae0000000200 */
[C---:B------:R-:W-:Y:S01]  /*14470*/  HMMA.16816.F32.BF16 R8, R164.reuse, R170, R8 ;  /* 0x000000aaa408723c */ /* 0x040fe20000041808 */
[----:B------:R-:W-:Y:S07]  /*14480*/  LDSM.16.M88.4 R168, [R196] ;  /* 0x00000000c4a8783b */ /* 0x000fee0000000200 */
[C---:B----4-:R-:W-:Y:S08]  /*14490*/  HMMA.16816.F32.BF16 R12, R164.reuse, R172, R12 ;  /* 0x000000aca40c723c */ /* 0x050ff0000004180c */
[----:B------:R-:W-:Y:S01]  /*144a0*/  HMMA.16816.F32.BF16 R16, R164, R174, R16 ;  /* 0x000000aea410723c */ /* 0x000fe20000041810 */
[----:B------:R-:W3:Y:S07]  /*144b0*/  LDSM.16.M88.4 R164, [R190+0x4000] ;  /* 0x00400000bea4783b */ /* 0x000eee0000000200 */
[----:B------:R-:W4:Y:S01]  /*144c0*/  LDSM.16.M88.4 R172, [R195] ;  /* 0x00000000c3ac783b */ /* 0x000f220000000200 */
        /* <DEDUP_REMOVED lines=9> */
[----:B------:R-:W-:Y:S07]  /*14560*/  LDSM.16.M88.4 R168, [R150+0x1000] ;  /* 0x0010000096a8783b */ /* 0x000fee0000000200 */
[C---:B----4-:R-:W-:Y:S08]  /*14570*/  HMMA.16816.F32.BF16 R12, R164.reuse, R172, R12 ;  /* 0x000000aca40c723c */ /* 0x050ff0000004180c */
[----:B------:R-:W-:Y:S01]  /*14580*/  HMMA.16816.F32.BF16 R16, R164, R174, R16 ;  /* 0x000000aea410723c */ /* 0x000fe20000041810 */
[----:B------:R-:W3:Y:S07]  /*14590*/  LDSM.16.M88.4 R164, [R191+0x4000] ;  /* 0x00400000bfa4783b */ /* 0x000eee0000000200 */
        /* <DEDUP_REMOVED lines=50> */
[----:B------:R-:W-:Y:S07]  /*148c0*/  LDSM.16.M88.4 R180, [R150+0x3800] ;  /* 0x0038000096b4783b */ /* 0x000fee0000000200 */
[C---:B------:R-:W-:Y:S01]  /*148d0*/  HMMA.16816.F32.BF16 R8, R164.reuse, R170, R8 ;  /* 0x000000aaa408723c */ /* 0x040fe20000041808 */
[----:B------:R-:W2:Y:S07]  /*148e0*/  LDSM.16.M88.4 R168, [R151+0x3800] ;  /* 0x0038000097a8783b */ /* 0x000eae0000000200 */
[C---:B----4-:R-:W-:Y:S08]  /*148f0*/  HMMA.16816.F32.BF16 R12, R164.reuse, R172, R12 ;  /* 0x000000aca40c723c */ /* 0x050ff0000004180c */
[----:B------:R-:W-:Y:S01]  /*14900*/  HMMA.16816.F32.BF16 R16, R164, R174, R16 ;  /* 0x000000aea410723c */ /* 0x000fe20000041810 */
[----:B------:R-:W-:Y:S07]  /*14910*/  LDSM.16.M88.4 R164, [R191+0xc000] ;  /* 0x00c00000bfa4783b */ /* 0x000fee0000000200 */
[----:B------:R-:W3:Y:S01]  /*14920*/  LDSM.16.M88.4 R172, [R150+0x3000] ;  /* 0x0030000096ac783b */ /* 0x000ee20000000200 */
[C---:B-1----:R-:W-:Y:S01]  /*14930*/  HMMA.16816.F32.BF16 R4, R160.reuse, R176, R4 ;  /* 0x000000b0a004723c */ /* 0x042fe20000041804 */
[----:B------:R-:W-:Y:S05]  /*14940*/  DEPBAR.LE SB0, 0x0 ;  /* 0x000080000000791a */ /* 0x000fea0000000000 */
[----:B------:R-:W-:Y:S02]  /*14950*/  BAR.SYNC.DEFER_BLOCKING 0x0 ;  /* 0x0000000000007b1d */ /* 0x000fe40000010000 */
[C---:B------:R-:W-:Y:S08]  /*14960*/  HMMA.16816.F32.BF16 R8, R160.reuse, R178, R8 ;  /* 0x000000b2a008723c */ /* 0x040ff00000041808 */
[C---:B--2---:R-:W-:Y:S08]  /*14970*/  HMMA.16816.F32.BF16 R12, R160.reuse, R168, R12 ;  /* 0x000000a8a00c723c */ /* 0x044ff0000004180c */
[----:B------:R-:W-:Y:S08]  /*14980*/  HMMA.16816.F32.BF16 R16, R160, R170, R16 ;  /* 0x000000aaa010723c */ /* 0x000ff00000041810 */
[C---:B---3--:R-:W-:Y:S08]  /*14990*/  HMMA.16816.F32.BF16 R4, R164.reuse, R172, R4 ;  /* 0x000000aca404723c */ /* 0x048ff00000041804 */
[C---:B------:R-:W-:Y:S08]  /*149a0*/  HMMA.16816.F32.BF16 R8, R164.reuse, R174, R8 ;  /* 0x000000aea408723c */ /* 0x040ff00000041808 */
[C---:B------:R-:W-:Y:S08]  /*149b0*/  HMMA.16816.F32.BF16 R12, R164.reuse, R180, R12 ;  /* 0x000000b4a40c723c */ /* 0x040ff0000004180c */
[----:B------:R-:W-:Y:S04]  /*149c0*/  HMMA.16816.F32.BF16 R16, R164, R182, R16 ;  /* 0x000000b6a410723c */ /* 0x000fe80000041810 */
[----:B------:R-:W-:Y:S02]  /*149d0*/  FMNMX.FTZ R0, R4, R142, !PT ;  /* 0x0000008e04007209 */ /* 0x000fe40007810000 */
[----:B-----5:R-:W-:Y:S02]  /*149e0*/  FMNMX.FTZ R2, R6, R143, !PT ;  /* 0x0000008f06027209 */ /* 0x020fe40007810000 */
        /* <DEDUP_REMOVED lines=14> */
[----:B------:R-:W-:Y:S06]  /*14ad0*/  FMNMX.FTZ R0, R19, R0, !PT ;  /* 0x0000000013007209 */ /* 0x000fec0007810000 */
[----:B------:R-:W2:Y:S01]  /*14ae0*/  SHFL.BFLY PT, R2, R0, 0x2, 0x1f ;  /* 0x0c401f0000027f89 */ /* 0x000ea200000e0000 */
[----:B-1----:R-:W-:Y:S06]  /*14af0*/  FMNMX.FTZ R141, R3, R141, !PT ;  /* 0x0000008d038d7209 */ /* 0x002fec0007810000 */
[----:B------:R-:W1:Y:S01]  /*14b00*/  SHFL.BFLY PT, R140, R141, 0x1, 0x1f ;  /* 0x0c201f008d8c7f89 */ /* 0x000e6200000e0000 */
[----:B--2---:R-:W-:Y:S06]  /*14b10*/  FMNMX.FTZ R0, R0, R2, !PT ;  /* 0x0000000200007209 */ /* 0x004fec0007810000 */
[----:B------:R-:W2:Y:S01]  /*14b20*/  SHFL.BFLY PT, R3, R0, 0x1, 0x1f ;  /* 0x0c201f0000037f89 */ /* 0x000ea200000e0000 */
[----:B-1----:R-:W-:Y:S05]  /*14b30*/  FMNMX.FTZ R141, R141, R140, !PT ;  /* 0x0000008c8d8d7209 */ /* 0x002fea0007810000 */
[C---:B------:R-:W-:Y:S02]  /*14b40*/  FADD.FTZ R2, -R141.reuse, R142 ;  /* 0x0000008e8d027221 */ /* 0x040fe40000010100 */
[----:B------:R-:W-:Y:S01]  /*14b50*/  FMUL.FTZ R142, R141, c[0x0][0x2d0] ;  /* 0x0000b4008d8e7a20 */ /* 0x000fe20000410000 */
[----:B--2---:R-:W-:Y:S01]  /*14b60*/  FMNMX.FTZ R140, R0, R3, !PT ;  /* 0x00000003008c7209 */ /* 0x004fe20007810000 */
[----:B------:R-:W-:Y:S02]  /*14b70*/  FMUL.FTZ R0, R2, c[0x0][0x2d0] ;  /* 0x0000b40002007a20 */ /* 0x000fe40000410000 */
[--C-:B------:R-:W-:Y:S02]  /*14b80*/  FFMA.FTZ R3, R4, c[0x0][0x2d0], -R142.reuse ;  /* 0x0000b40004037a23 */ /* 0x100fe4000001088e */
[--C-:B------:R-:W-:Y:S01]  /*14b90*/  FFMA.FTZ R4, R8, c[0x0][0x2d0], -R142.reuse ;  /* 0x0000b40008047a23 */ /* 0x100fe2000001088e */
[----:B------:R1:W2:Y:S01]  /*14ba0*/  MUFU.EX2 R2, R0 ;  /* 0x0000000000027308 */ /* 0x0002a20000000800 */
[--C-:B------:R-:W-:Y:S02]  /*14bb0*/  FFMA.FTZ R9, R9, c[0x0][0x2d0], -R142.reuse ;  /* 0x0000b40009097a23 */ /* 0x100fe4000001088e */
[--C-:B------:R-:W-:Y:S02]  /*14bc0*/  FFMA.FTZ R12, R12, c[0x0][0x2d0], -R142.reuse ;  /* 0x0000b4000c0c7a23 */ /* 0x100fe4000001088e */
[--C-:B------:R-:W-:Y:S05]  /*14bd0*/  FFMA.FTZ R13, R13, c[0x0][0x2d0], -R142.reuse ;  /* 0x0000b4000d0d7a23 */ /* 0x100fea000001088e */
[----:B------:R3:W-:Y:S10]  /*14be0*/  MUFU.EX2 R204, R3 ;  /* 0x0000000300cc7308 */ /* 0x0007f40000000800 */
[----:B------:R4:W-:Y:S01]  /*14bf0*/  MUFU.EX2 R183, R4 ;  /* 0x0000000400b77308 */ /* 0x0009e20000000800 */
[----:B-1----:R-:W-:Y:S02]  /*14c00*/  FADD.FTZ R0, -R140, R143 ;  /* 0x0000008f8c007221 */ /* 0x002fe40000010100 */
[----:B--2---:R-:W-:Y:S02]  /*14c10*/  FMUL.FTZ R132, R2, R132 ;  /* 0x0000008402847220 */ /* 0x004fe40000410000 */
[----:B------:R-:W-:Y:S05]  /*14c20*/  FMUL.FTZ R0, R0, c[0x0][0x2d0] ;  /* 0x0000b40000007a20 */ /* 0x000fea0000410000 */
[----:B------:R1:W-:Y:S01]  /*14c30*/  MUFU.EX2 R182, R9 ;  /* 0x0000000900b67308 */ /* 0x0003e20000000800 */
[C---:B------:R-:W-:Y:S02]  /*14c40*/  FMUL.FTZ R133, R2.reuse, R133 ;  /* 0x0000008502857220 */ /* 0x040fe40000410000 */
[C---:B------:R-:W-:Y:S02]  /*14c50*/  FMUL.FTZ R136, R2.reuse, R136 ;  /* 0x0000008802887220 */ /* 0x040fe40000410000 */
[----:B---3--:R-:W-:Y:S02]  /*14c60*/  FFMA.FTZ R3, R5, c[0x0][0x2d0], -R142 ;  /* 0x0000b40005037a23 */ /* 0x008fe4000001088e */
[C---:B------:R-:W-:Y:S02]  /*14c70*/  FMUL.FTZ R137, R2.reuse, R137 ;  /* 0x0000008902897220 */ /* 0x040fe40000410000 */
[C---:B------:R-:W-:Y:S01]  /*14c80*/  FMUL.FTZ R20, R2.reuse, R20 ;  /* 0x0000001402147220 */ /* 0x040fe20000410000 */
[----:B------:R2:W-:Y:S01]  /*14c90*/  MUFU.EX2 R203, R3 ;  /* 0x0000000300cb7308 */ /* 0x0005e20000000800 */
[C---:B------:R-:W-:Y:S02]  /*14ca0*/  FMUL.FTZ R21, R2.reuse, R21 ;  /* 0x0000001502157220 */ /* 0x040fe40000410000 */
[----:B------:R-:W-:Y:S02]  /*14cb0*/  FMUL.FTZ R24, R2, R24 ;  /* 0x0000001802187220 */ /* 0x000fe40000410000 */
[----:B----4-:R-:W-:Y:S04]  /*14cc0*/  @P0 IMAD.WIDE.U32 R4, R202, c[0x0][0x1e0], RZ ;  /* 0x00007800ca040a25 */ /* 0x010fe800078e00ff */
[----:B------:R-:W-:Y:S01]  /*14cd0*/  FMUL.FTZ R25, R2, R25 ;  /* 0x0000001902197220 */ /* 0x000fe20000410000 */
[----:B------:R-:W-:Y:S01]  /*14ce0*/  @P0 LEA R8, P1, R4, R218, 0x5 ;  /* 0x000000da04080211 */ /* 0x000fe200078228ff */
[----:B------:R-:W3:Y:S01]  /*14cf0*/  MUFU.EX2 R0, R0 ;  /* 0x0000000000007308 */ /* 0x000ee20000000800 */
[C---:B------:R-:W-:Y:S02]  /*14d00*/  FMUL.FTZ R28, R2.reuse, R28 ;  /* 0x0000001c021c7220 */ /* 0x040fe40000410000 */
[C---:B-1----:R-:W-:Y:S02]  /*14d10*/  FMUL.FTZ R9, R2.reuse, R157 ;  /* 0x0000009d02097220 */ /* 0x042fe40000410000 */
[C---:B------:R-:W-:Y:S02]  /*14d20*/  FMUL.FTZ R29, R2.reuse, R29 ;  /* 0x0000001d021d7220 */ /* 0x040fe40000410000 */
[C---:B------:R-:W-:Y:S02]  /*14d30*/  FMUL.FTZ R32, R2.reuse, R32 ;  /* 0x0000002002207220 */ /* 0x040fe40000410000 */
[C---:B------:R-:W-:Y:S01]  /*14d40*/  FMUL.FTZ R33, R2.reuse, R33 ;  /* 0x0000002102217220 */ /* 0x040fe20000410000 */
[----:B------:R1:W-:Y:S01]  /*14d50*/  MUFU.EX2 R181, R12 ;  /* 0x0000000c00b57308 */ /* 0x0003e20000000800 */
[C---:B------:R-:W-:Y:S01]  /*14d60*/  FMUL.FTZ R36, R2.reuse, R36 ;  /* 0x0000002402247220 */ /* 0x040fe20000410000 */
[----:B--2---:R-:W-:Y:S01]  /*14d70*/  @P0 SHF.R.S32.HI R3, RZ, 0x1f, R202 ;  /* 0x0000001fff030819 */ /* 0x004fe200000114ca */
[C---:B------:R-:W-:Y:S02]  /*14d80*/  FMUL.FTZ R37, R2.reuse, R37 ;  /* 0x0000002502257220 */ /* 0x040fe40000410000 */
[C---:B------:R-:W-:Y:S02]  /*14d90*/  FMUL.FTZ R40, R2.reuse, R40 ;  /* 0x0000002802287220 */ /* 0x040fe40000410000 */
[----:B------:R-:W-:Y:S02]  /*14da0*/  @P0 IMAD R3, R3, c[0x0][0x1e0], RZ ;  /* 0x0000780003030a24 */ /* 0x000fe400078e02ff */
[----:B------:R-:W-:Y:S01]  /*14db0*/  FMUL.FTZ R41, R2, R41 ;  /* 0x0000002902297220 */ /* 0x000fe20000410000 */
[----:B------:R-:W-:Y:S01]  /*14dc0*/  MUFU.EX2 R180, R13 ;  /* 0x0000000d00b47308 */ /* 0x000fe20000000800 */
[----:B------:R-:W-:Y:S02]  /*14dd0*/  @P0 IMAD R3, R202, c[0x0][0x1e4], R3 ;  /* 0x00007900ca030a24 */ /* 0x000fe400078e0203 */
[C---:B---3--:R-:W-:Y:S02]  /*14de0*/  FMUL.FTZ R134, R0.reuse, R134 ;  /* 0x0000008600867220 */ /* 0x048fe40000410000 */
[----:B------:R-:W-:Y:S01]  /*14df0*/  FMUL.FTZ R135, R0, R135 ;  /* 0x0000008700877220 */ /* 0x000fe20000410000 */
[----:B------:R-:W-:Y:S01]  /*14e00*/  @P0 IADD3 R5, R5, R3, RZ ;  /* 0x0000000305050210 */ /* 0x000fe20007ffe0ff */
[----:B------:R-:W-:Y:S02]  /*14e10*/  FMUL.FTZ R3, R140, c[0x0][0x2d0] ;  /* 0x0000b4008c037a20 */ /* 0x000fe40000410000 */
[----:B------:R-:W-:Y:S01]  /*14e20*/  FMUL.FTZ R138, R0, R138 ;  /* 0x0000008a008a7220 */ /* 0x000fe20000410000 */
[----:B------:R-:W-:Y:S01]  /*14e30*/  @P0 LEA.HI.X R5, R4, R222, R5, 0x5, P1 ;  /* 0x000000de04050211 */ /* 0x000fe200008f2c05 */
[--C-:B------:R-:W-:Y:S01]  /*14e40*/  FFMA.FTZ R6, R6, c[0x0][0x2d0], -R3.reuse ;  /* 0x0000b40006067a23 */ /* 0x100fe20000010803 */
[C---:B------:R-:W-:Y:S01]  /*14e50*/  @P0 LEA R4, P1, R8.reuse, c[0x0][0x1c8], 0x1 ;  /* 0x0000720008040a11 */ /* 0x040fe200078208ff */
[----:B------:R-:W-:Y:S02]  /*14e60*/  FFMA.FTZ R7, R7, c[0x0][0x2d0], -R3 ;  /* 0x0000b40007077a23 */ /* 0x000fe40000010803 */
[----:B------:R2:W-:Y:S01]  /*14e70*/  MUFU.EX2 R177, R6 ;  /* 0x0000000600b17308 */ /* 0x0005e20000000800 */
[----:B------:R-:W-:Y:S01]  /*14e80*/  @P0 LEA.HI.X R5, R8, c[0x0][0x1cc], R5, 0x1, P1 ;  /* 0x0000730008050a11 */ /* 0x000fe200008f0c05 */
[----:B------:R-:W-:Y:S02]  /*14e90*/  FMUL.FTZ R8, R2, R156 ;  /* 0x0000009c02087220 */ /* 0x000fe40000410000 */
[--C-:B-1----:R-:W-:Y:S02]  /*14ea0*/  FFMA.FTZ R12, R16, c[0x0][0x2d0], -R142.reuse ;  /* 0x0000b400100c7a23 */ /* 0x102fe4000001088e */
        /* <DEDUP_REMOVED lines=10> */
[C---:B------:R-:W-:Y:S01]  /*14f50*/  FMUL.FTZ R31, R0.reuse, R31 ;  /* 0x0000001f001f7220 */ /* 0x040fe20000410000 */
[----:B------:R5:W-:Y:S01]  /*14f60*/  MUFU.EX2 R179, R12 ;  /* 0x0000000c00b37308 */ /* 0x000be20000000800 */
[----:B------:R-:W-:Y:S02]  /*14f70*/  FMUL.FTZ R34, R0, R34 ;  /* 0x0000002200227220 */ /* 0x000fe40000410000 */
[--C-:B--2---:R-:W-:Y:S02]  /*14f80*/  FFMA.FTZ R6, R10, c[0x0][0x2d0], -R3.reuse ;  /* 0x0000b4000a067a23 */ /* 0x104fe40000010803 */
[----:B------:R1:W-:Y:S01]  /*14f90*/  @P0 LDGSTS.E.BYPASS.LTC128B.128 [R201+0xf080], [R4.64+0x180], !P4 ;  /* 0x0f08018004c90fae */ /* 0x0003e2000e101d46 */
[C---:B------:R-:W-:Y:S02]  /*14fa0*/  FMUL.FTZ R10, R0.reuse, R158 ;  /* 0x0000009e000a7220 */ /* 0x040fe40000410000 */
[C---:B------:R-:W-:Y:S02]  /*14fb0*/  FMUL.FTZ R35, R0.reuse, R35 ;  /* 0x0000002300237220 */ /* 0x040fe40000410000 */
[----:B------:R2:W-:Y:S01]  /*14fc0*/  MUFU.EX2 R175, R6 ;  /* 0x0000000600af7308 */ /* 0x0005e20000000800 */
[C---:B------:R-:W-:Y:S01]  /*14fd0*/  FMUL.FTZ R38, R0.reuse, R38 ;  /* 0x0000002600267220 */ /* 0x040fe20000410000 */
[----:B------:R-:W2:Y:S01]  /*14fe0*/  LDSM.16.MT88.4 R160, [R185] ;  /* 0x00000000b9a0783b */ /* 0x000ea20000004200 */
[C---:B---3--:R-:W-:Y:S02]  /*14ff0*/  FMUL.FTZ R7, R0.reuse, R155 ;  /* 0x0000009b00077220 */ /* 0x048fe40000410000 */
[C---:B------:R-:W-:Y:S02]  /*15000*/  FMUL.FTZ R39, R0.reuse, R39 ;  /* 0x0000002700277220 */ /* 0x040fe40000410000 */
[C---:B------:R-:W-:Y:S02]  /*15010*/  FMUL.FTZ R42, R0.reuse, R42 ;  /* 0x0000002a002a7220 */ /* 0x040fe40000410000 */
[----:B------:R-:W3:Y:S01]  /*15020*/  LDSM.16.MT88.4 R164, [R186] ;  /* 0x00000000baa4783b */ /* 0x000ee20000004200 */
[----:B------:R-:W-:Y:S02]  /*15030*/  FMUL.FTZ R43, R0, R43 ;  /* 0x0000002b002b7220 */ /* 0x000fe40000410000 */
[C---:B------:R-:W-:Y:S02]  /*15040*/  FMUL.FTZ R44, R2.reuse, R44 ;  /* 0x0000002c022c7220 */ /* 0x040fe40000410000 */
[----:B-----5:R-:W-:Y:S02]  /*15050*/  FFMA.FTZ R12, R17, c[0x0][0x2d0], -R142 ;  /* 0x0000b400110c7a23 */ /* 0x020fe4000001088e */
[----:B------:R-:W5:Y:S01]  /*15060*/  LDSM.16.MT88.4 R168, [R188] ;  /* 0x00000000bca8783b */ /* 0x000f620000004200 */
[----:B------:R-:W-:Y:S01]  /*15070*/  FMUL.FTZ R45, R2, R45 ;  /* 0x0000002d022d7220 */ /* 0x000fe20000410000 */
[----:B------:R2:W-:Y:S01]  /*15080*/  MUFU.EX2 R178, R12 ;  /* 0x0000000c00b27308 */ /* 0x0005e20000000800 */
[C---:B------:R-:W-:Y:S02]  /*15090*/  FMUL.FTZ R46, R0.reuse, R46 ;  /* 0x0000002e002e7220 */ /* 0x040fe40000410000 */
[----:B------:R-:W-:Y:S02]  /*150a0*/  FMUL.FTZ R47, R0, R47 ;  /* 0x0000002f002f7220 */ /* 0x000fe40000410000 */
[--C-:B-1----:R-:W-:Y:S01]  /*150b0*/  FFMA.FTZ R4, R11, c[0x0][0x2d0], -R3.reuse ;  /* 0x0000b4000b047a23 */ /* 0x102fe20000010803 */
[----:B------:R-:W0:Y:S01]  /*150c0*/  LDGDEPBAR ;  /* 0x00000000000079af */ /* 0x000e220000000000 */
[----:B------:R-:W-:Y:S01]  /*150d0*/  FMUL.FTZ R5, R2, R153 ;  /* 0x0000009902057220 */ /* 0x000fe20000410000 */
[----:B----4-:R-:W-:Y:S01]  /*150e0*/  F2FP.BF16.PACK_AB R153, R176, R177 ;  /* 0x000000b1b099723e */ /* 0x010fe200000010ff */
[----:B--2---:R-:W-:Y:S01]  /*150f0*/  FMUL.FTZ R6, R0, R154 ;  /* 0x0000009a00067220 */ /* 0x004fe20000410000 */
[----:B------:R-:W1:Y:S01]  /*15100*/  MUFU.EX2 R174, R4 ;  /* 0x0000000400ae7308 */ /* 0x000e620000000800 */
[----:B------:R-:W-:Y:S01]  /*15110*/  F2FP.BF16.PACK_AB R154, R182, R183 ;  /* 0x000000b7b69a723e */ /* 0x000fe200000010ff */
[----:B------:R-:W-:Y:S02]  /*15120*/  FMUL.FTZ R11, R0, R159 ;  /* 0x0000009f000b7220 */ /* 0x000fe40000410000 */
[----:B------:R-:W2:Y:S01]  /*15130*/  LDSM.16.MT88.4 R156, [R187] ;  /* 0x00000000bb9c783b */ /* 0x000ea20000004200 */
[C---:B------:R-:W-:Y:S02]  /*15140*/  FMUL.FTZ R48, R2.reuse, R48 ;  /* 0x0000003002307220 */ /* 0x040fe40000410000 */
[----:B------:R-:W-:Y:S02]  /*15150*/  FMUL.FTZ R49, R2, R49 ;  /* 0x0000003102317220 */ /* 0x000fe40000410000 */
[C---:B------:R-:W-:Y:S02]  /*15160*/  FMUL.FTZ R50, R0.reuse, R50 ;  /* 0x0000003200327220 */ /* 0x040fe40000410000 */
[----:B------:R-:W-:Y:S02]  /*15170*/  FMUL.FTZ R51, R0, R51 ;  /* 0x0000003300337220 */ /* 0x000fe40000410000 */
[----:B------:R-:W-:Y:S02]  /*15180*/  FMUL.FTZ R52, R2, R52 ;  /* 0x0000003402347220 */ /* 0x000fe40000410000 */
[--C-:B------:R-:W-:Y:S02]  /*15190*/  FFMA.FTZ R12, R18, c[0x0][0x2d0], -R3.reuse ;  /* 0x0000b400120c7a23 */ /* 0x100fe40000010803 */
[----:B------:R-:W-:Y:S02]  /*151a0*/  FMUL.FTZ R53, R2, R53 ;  /* 0x0000003502357220 */ /* 0x000fe40000410000 */
[C---:B------:R-:W-:Y:S01]  /*151b0*/  FMUL.FTZ R54, R0.reuse, R54 ;  /* 0x0000003600367220 */ /* 0x040fe20000410000 */
[----:B------:R4:W-:Y:S01]  /*151c0*/  MUFU.EX2 R143, R12 ;  /* 0x0000000c008f7308 */ /* 0x0009e20000000800 */
[----:B------:R-:W-:Y:S02]  /*151d0*/  FMUL.FTZ R55, R0, R55 ;  /* 0x0000003700377220 */ /* 0x000fe40000410000 */
[----:B------:R-:W-:Y:S01]  /*151e0*/  FMUL.FTZ R56, R2, R56 ;  /* 0x0000003802387220 */ /* 0x000fe20000410000 */
[----:B-1----:R-:W-:Y:S01]  /*151f0*/  F2FP.BF16.PACK_AB R155, R174, R175 ;  /* 0x000000afae9b723e */ /* 0x002fe200000010ff */
[C---:B------:R-:W-:Y:S01]  /*15200*/  FMUL.FTZ R4, R2.reuse, R152 ;  /* 0x0000009802047220 */ /* 0x040fe20000410000 */
[----:B------:R-:W-:Y:S01]  /*15210*/  F2FP.BF16.PACK_AB R152, R203, R204 ;  /* 0x000000cccb98723e */ /* 0x000fe200000010ff */
[----:B------:R-:W-:Y:S02]  /*15220*/  FMUL.FTZ R57, R2, R57 ;  /* 0x0000003902397220 */ /* 0x000fe40000410000 */
[C---:B------:R-:W-:Y:S02]  /*15230*/  FMUL.FTZ R58, R0.reuse, R58 ;  /* 0x0000003a003a7220 */ /* 0x040fe40000410000 */
[----:B------:R-:W-:Y:S02]  /*15240*/  FMUL.FTZ R59, R0, R59 ;  /* 0x0000003b003b7220 */ /* 0x000fe40000410000 */
[C---:B------:R-:W-:Y:S05]  /*15250*/  HMMA.16816.F32.BF16 R4, R152.reuse, R160, R4 ;  /* 0x000000a09804723c */ /* 0x040fea0000041804 */
[C---:B------:R-:W-:Y:S02]  /*15260*/  FMUL.FTZ R60, R2.reuse, R60 ;  /* 0x0000003c023c7220 */ /* 0x040fe40000410000 */
[----:B------:R-:W-:Y:S01]  /*15270*/  FMUL.FTZ R61, R2, R61 ;  /* 0x0000003d023d7220 */ /* 0x000fe20000410000 */
[C---:B------:R-:W-:Y:S01]  /*15280*/  HMMA.16816.F32.BF16 R8, R152.reuse, R162, R8 ;  /* 0x000000a29808723c */ /* 0x040fe20000041808 */
[----:B------:R-:W1:Y:S03]  /*15290*/  LDSM.16.MT88.4 R160, [R185+0x1000] ;  /* 0x00100000b9a0783b */ /* 0x000e660000004200 */
[----:B------:R-:W-:Y:S01]  /*152a0*/  FMUL.FTZ R62, R0, R62 ;  /* 0x0000003e003e7220 */ /* 0x000fe20000410000 */
[----:B----4-:R-:W-:Y:S01]  /*152b0*/  F2FP.BF16.PACK_AB R12, R180, R181 ;  /* 0x000000b5b40c723e */ /* 0x010fe200000010ff */
        /* <DEDUP_REMOVED lines=8> */
[C---:B-----5:R-:W-:Y:S04]  /*15340*/  HMMA.16816.F32.BF16 R20, R152.reuse, R168, R20 ;  /* 0x000000a89814723c */ /* 0x060fe80000041814 */
[C---:B------:R-:W-:Y:S02]  /*15350*/  FMUL.FTZ R68, R2.reuse, R68 ;  /* 0x0000004402447220 */ /* 0x040fe40000410000 */
[----:B------:R-:W-:Y:S02]  /*15360*/  FMUL.FTZ R69, R2, R69 ;  /* 0x0000004502457220 */ /* 0x000fe40000410000 */
[C---:B------:R-:W-:Y:S01]  /*15370*/  HMMA.16816.F32.BF16 R24, R152.reuse, R170, R24 ;  /* 0x000000aa9818723c */ /* 0x040fe20000041818 */
[----:B------:R-:W-:Y:S03]  /*15380*/  LDSM.16.MT88.4 R168, [R187+0x800] ;  /* 0x00080000bba8783b */ /* 0x000fe60000004200 */
        /* <DEDUP_REMOVED lines=83> */
[--C-:B------:R-:W-:Y:S02]  /*158c0*/  FFMA.FTZ R14, R14, c[0x0][0x2d0], -R3.reuse ;  /* 0x0000b4000e0e7a23 */ /* 0x100fe40000010803 */
[--C-:B------:R-:W-:Y:S02]  /*158d0*/  FFMA.FTZ R15, R15, c[0x0][0x2d0], -R3.reuse ;  /* 0x0000b4000f0f7a23 */ /* 0x100fe40000010803 */
[C---:B---3--:R-:W-:Y:S01]  /*158e0*/  HMMA.16816.F32.BF16 R116, R152.reuse, R164, R116 ;  /* 0x000000a49874723c */ /* 0x048fe20000041874 */
[----:B------:R3:W-:Y:S03]  /*158f0*/  MUFU.EX2 R173, R14 ;  /* 0x0000000e00ad7308 */ /* 0x0007e60000000800 */
[----:B------:R-:W-:Y:S02]  /*15900*/  FFMA.FTZ R3, R19, c[0x0][0x2d0], -R3 ;  /* 0x0000b40013037a23 */ /* 0x000fe40000010803 */
[C---:B------:R-:W-:Y:S01]  /*15910*/  FMUL.FTZ R120, R2.reuse, R120 ;  /* 0x0000007802787220 */ /* 0x040fe20000410000 */
[----:B------:R-:W-:Y:S01]  /*15920*/  LDSM.16.MT88.4 R16, [R188+0x800] ;  /* 0x00080000bc10783b */ /* 0x000fe20000004200 */
[----:B------:R-:W-:Y:S03]  /*15930*/  FMUL.FTZ R121, R2, R121 ;  /* 0x0000007902797220 */ /* 0x000fe60000410000 */
[----:B------:R-:W4:Y:S01]  /*15940*/  MUFU.EX2 R172, R15 ;  /* 0x0000000f00ac7308 */ /* 0x000f220000000800 */
[C---:B------:R-:W-:Y:S02]  /*15950*/  FMUL.FTZ R122, R0.reuse, R122 ;  /* 0x0000007a007a7220 */ /* 0x040fe40000410000 */
[----:B------:R-:W-:Y:S02]  /*15960*/  FMUL.FTZ R123, R0, R123 ;  /* 0x0000007b007b7220 */ /* 0x000fe40000410000 */
[C---:B------:R-:W-:Y:S02]  /*15970*/  FMUL.FTZ R124, R2.reuse, R124 ;  /* 0x0000007c027c7220 */ /* 0x040fe40000410000 */
[----:B------:R-:W-:Y:S02]  /*15980*/  FMUL.FTZ R125, R2, R125 ;  /* 0x0000007d027d7220 */ /* 0x000fe40000410000 */
[C---:B------:R-:W-:Y:S01]  /*15990*/  FMUL.FTZ R126, R0.reuse, R126 ;  /* 0x0000007e007e7220 */ /* 0x040fe20000410000 */
[C---:B------:R-:W-:Y:S01]  /*159a0*/  HMMA.16816.F32.BF16 R120, R152.reuse, R166, R120 ;  /* 0x000000a69878723c */ /* 0x040fe20000041878 */
[----:B------:R-:W5:Y:S01]  /*159b0*/  MUFU.EX2 R142, R3 ;  /* 0x00000003008e7308 */ /* 0x000f620000000800 */
[----:B------:R-:W1:Y:S01]  /*159c0*/  LDSM.16.MT88.4 R164, [R186+0x800] ;  /* 0x00080000baa4783b */ /* 0x000e620000004200 */
[----:B------:R-:W-:Y:S01]  /*159d0*/  FMUL.FTZ R127, R0, R127 ;  /* 0x0000007f007f7220 */ /* 0x000fe20000410000 */
[----:B---3--:R-:W-:Y:S01]  /*159e0*/  F2FP.BF16.PACK_AB R14, R178, R179 ;  /* 0x000000b3b20e723e */ /* 0x008fe200000010ff */
[C---:B------:R-:W-:Y:S02]  /*159f0*/  FMUL.FTZ R128, R2.reuse, R128 ;  /* 0x0000008002807220 */ /* 0x040fe40000410000 */
[----:B------:R-:W-:Y:S02]  /*15a00*/  FMUL.FTZ R129, R2, R129 ;  /* 0x0000008102817220 */ /* 0x000fe40000410000 */
[C---:B------:R-:W-:Y:S01]  /*15a10*/  FMUL.FTZ R130, R0.reuse, R130 ;  /* 0x0000008200827220 */ /* 0x040fe20000410000 */
[C---:B--2---:R-:W-:Y:S03]  /*15a20*/  HMMA.16816.F32.BF16 R124, R152.reuse, R156, R124 ;  /* 0x0000009c987c723c */ /* 0x044fe6000004187c */
[----:B------:R-:W-:Y:S01]  /*15a30*/  FMUL.FTZ R131, R0, R131 ;  /* 0x0000008300837220 */ /* 0x000fe20000410000 */
[----:B----4-:R-:W-:Y:S01]  /*15a40*/  F2FP.BF16.PACK_AB R13, R172, R173 ;  /* 0x000000adac0d723e */ /* 0x010fe200000010ff */
[----:B------:R-:W-:Y:S02]  /*15a50*/  FFMA.FTZ R2, R2, R209, R204 ;  /* 0x000000d102027223 */ /* 0x000fe400000100cc */
[----:B------:R-:W-:Y:S02]  /*15a60*/  FFMA.FTZ R0, R0, R208, R177 ;  /* 0x000000d000007223 */ /* 0x000fe400000100b1 */
[----:B------:R-:W-:Y:S01]  /*15a70*/  FADD.FTZ R2, R203, R2 ;  /* 0x00000002cb027221 */ /* 0x000fe20000010000 */
[----:B------:R-:W-:Y:S03]  /*15a80*/  HMMA.16816.F32.BF16 R128, R152, R158, R128 ;  /* 0x0000009e9880723c */ /* 0x000fe60000041880 */
[----:B------:R-:W-:Y:S01]  /*15a90*/  FADD.FTZ R0, R176, R0 ;  /* 0x00000000b0007221 */ /* 0x000fe20000010000 */
[----:B-----5:R-:W-:Y:S01]  /*15aa0*/  F2FP.BF16.PACK_AB R15, R142, R143 ;  /* 0x0000008f8e0f723e */ /* 0x020fe200000010ff */
[----:B------:R-:W-:Y:S02]  /*15ab0*/  FADD.FTZ R2, R183, R2 ;  /* 0x00000002b7027221 */ /* 0x000fe40000010000 */
[----:B------:R-:W-:Y:S04]  /*15ac0*/  FADD.FTZ R0, R175, R0 ;  /* 0x00000000af007221 */ /* 0x000fe80000010000 */
[C---:B-1----:R-:W-:Y:S01]  /*15ad0*/  HMMA.16816.F32.BF16 R152, R12.reuse, R160, R4 ;  /* 0x000000a00c98723c */ /* 0x042fe20000041804 */
[----:B------:R-:W1:Y:S04]  /*15ae0*/  LDSM.16.MT88.4 R4, [R185+0x1800] ;  /* 0x00180000b904783b */ /* 0x000e680000004200 */
[----:B------:R-:W-:Y:S02]  /*15af0*/  FADD.FTZ R2, R182, R2 ;  /* 0x00000002b6027221 */ /* 0x000fe40000010000 */
[----:B------:R-:W-:Y:S01]  /*15b00*/  FADD.FTZ R3, R174, R0 ;  /* 0x00000000ae037221 */ /* 0x000fe20000010000 */
[C---:B------:R-:W-:Y:S01]  /*15b10*/  HMMA.16816.F32.BF16 R156, R12.reuse, R162, R8 ;  /* 0x000000a20c9c723c */ /* 0x040fe20000041808 */
[----:B------:R-:W2:Y:S03]  /*15b20*/  LDSM.16.MT88.4 R8, [R186+0x1800] ;  /* 0x00180000ba08783b */ /* 0x000ea60000004200 */
[----:B------:R-:W-:Y:S02]  /*15b30*/  FADD.FTZ R0, R181, R2 ;  /* 0x00000002b5007221 */ /* 0x000fe40000010000 */
[----:B------:R-:W-:Y:S02]  /*15b40*/  FADD.FTZ R3, R173, R3 ;  /* 0x00000003ad037221 */ /* 0x000fe40000010000 */
[C---:B------:R-:W-:Y:S01]  /*15b50*/  HMMA.16816.F32.BF16 R132, R12.reuse, R164, R132 ;  /* 0x000000a40c84723c */ /* 0x040fe20000041884 */
[----:B------:R-:W-:Y:S03]  /*15b60*/  LDSM.16.MT88.4 R160, [R187+0x1800] ;  /* 0x00180000bba0783b */ /* 0x000fe60000004200 */
[----:B------:R-:W-:Y:S02]  /*15b70*/  FADD.FTZ R0, R180, R0 ;  /* 0x00000000b4007221 */ /* 0x000fe40000010000 */
[----:B------:R-:W-:Y:S02]  /*15b80*/  FADD.FTZ R3, R172, R3 ;  /* 0x00000003ac037221 */ /* 0x000fe40000010000 */
[C---:B------:R-:W-:Y:S04]  /*15b90*/  HMMA.16816.F32.BF16 R136, R12.reuse, R166, R136 ;  /* 0x000000a60c88723c */ /* 0x040fe80000041888 */
[----:B------:R-:W-:Y:S02]  /*15ba0*/  FADD.FTZ R2, R179, R0 ;  /* 0x00000000b3027221 */ /* 0x000fe40000010000 */
[----:B------:R-:W-:Y:S01]  /*15bb0*/  FADD.FTZ R0, R143, R3 ;  /* 0x000000038f007221 */ /* 0x000fe20000010000 */
[----:B------:R-:W-:Y:S01]  /*15bc0*/  MOV R143, R140 ;  /* 0x0000008c008f7202 */ /* 0x000fe20000000f00 */
[C---:B------:R-:W-:Y:S04]  /*15bd0*/  HMMA.16816.F32.BF16 R20, R12.reuse, R16, R20 ;  /* 0x000000100c14723c */ /* 0x040fe80000041814 */
[----:B------:R-:W-:Y:S02]  /*15be0*/  FADD.FTZ R209, R178, R2 ;  /* 0x00000002b2d17221 */ /* 0x000fe40000010000 */
[----:B------:R-:W-:Y:S01]  /*15bf0*/  FADD.FTZ R208, R142, R0 ;  /* 0x000000008ed07221 */ /* 0x000fe20000010000 */
[----:B------:R-:W-:Y:S01]  /*15c00*/  MOV R142, R141 ;  /* 0x0000008d008e7202 */ /* 0x000fe20000000f00 */
        /* <DEDUP_REMOVED lines=30> */
[C---:B--2---:R-:W-:Y:S08]  /*15df0*/  HMMA.16816.F32.BF16 R108, R12.reuse, R8, R108 ;  /* 0x000000080c6c723c */ /* 0x044ff0000004186c */
[C---:B------:R-:W-:Y:S08]  /*15e00*/  HMMA.16816.F32.BF16 R112, R12.reuse, R10, R112 ;  /* 0x0000000a0c70723c */ /* 0x040ff00000041870 */
[C---:B---3--:R-:W-:Y:S08]  /*15e10*/  HMMA.16816.F32.BF16 R116, R12.reuse, R16, R116 ;  /* 0x000000100c74723c */ /* 0x048ff00000041874 */
[C---:B------:R-:W-:Y:S08]  /*15e20*/  HMMA.16816.F32.BF16 R120, R12.reuse, R18, R120 ;  /* 0x000000120c78723c */ /* 0x040ff00000041878 */
[C---:B----4-:R-:W-:Y:S08]  /*15e30*/  HMMA.16816.F32.BF16 R124, R12.reuse, R160, R124 ;  /* 0x000000a00c7c723c */ /* 0x050ff0000004187c */
[----:B------:R-:W-:Y:S01]  /*15e40*/  HMMA.16816.F32.BF16 R128, R12, R162, R128 ;  /* 0x000000a20c80723c */ /* 0x000fe20000041880 */
[----:B------:R-:W-:-:S07]  /*15e50*/  @P0 BRA `(.L_x_3690) ;  /* 0xffffe2e000000947 */ /* 0x000fce000383ffff */
.L_x_3689:
[----:B------:R-:W-:Y:S07]  /*15e60*/  @!UPT UIADD3 URZ, URZ, URZ, URZ ;  /* 0x0000003f3f3ff290 */ /* 0x000fee000fffe03f */
[----:B------:R-:W-:Y:S02]  /*15e70*/  MOV R7, 0x1f ;  /* 0x0000001f00077802 */ /* 0x000fe40000000f00 */
[----:B------:R-:W-:Y:S01]  /*15e80*/  MOV R6, 0xffffffff ;  /* 0xffffffff00067802 */ /* 0x000fe20000000f00 */
[----:B------:R-:W-:Y:S06]  /*15e90*/  BRA.DIV ~URZ, `(.L_x_3691) ;  /* 0x000062927f007947 */ /* 0x000fec000b800000 */
[----:B------:R1:W2:Y:S02]  /*15ea0*/  SHFL.BFLY PT, R0, R209, 0x2, 0x1f ;  /* 0x0c401f00d1007f89 */ /* 0x0002a400000e0000 */
.L_x_3764:
[----:B--2---:R-:W-:Y:S01]  /*15eb0*/  FADD.FTZ R0, R0, R209 ;  /* 0x000000d100007221 */ /* 0x004fe20000010000 */
[----:B------:R-:W-:Y:S05]  /*15ec0*/  BRA.DIV ~URZ, `(.L_x_3692) ;  /* 0x000062c27f007947 */ /* 0x000fea000b800000 */
[----:B------:R-:W2:Y:S04]  /*15ed0*/  SHFL.BFLY PT, R2, R208, 0x2, 0x1f ;  /* 0x0c401f00d0027f89 */ /* 0x000ea800000e0000 */
[----:B------:R-:W3:Y:S01]  /*15ee0*/  SHFL.BFLY PT, R5, R0, 0x1, 0x1f ;  /* 0x0c201f0000057f89 */ /* 0x000ee200000e0000 */
[----:B--2---:R-:W-:-:S02]  /*15ef0*/  FADD.FTZ R4, R2, R208 ;  /* 0x000000d002047221 */ /* 0x004fc40000010000 */
[----:B---3--:R-:W-:-:S03]  /*15f00*/  FADD.FTZ R0, R0, R5 ;  /* 0x0000000500007221 */ /* 0x008fc60000010000 */
[----:B------:R2:W3:Y:S04]  /*15f10*/  SHFL.BFLY PT, R3, R4, 0x1, 0x1f ;  /* 0x0c201f0004037f89 */ /* 0x0004e800000e0000 */
.L_x_3765:
        /* <DEDUP_REMOVED lines=82> */
[C---:B------:R-:W-:Y:S02]  /*16440*/  FMUL.FTZ R139, R0.reuse, R31 ;  /* 0x0000001f008b7220 */ /* 0x040fe40000410000 */
[----:B------:R-:W-:-:S02]  /*16450*/  FMUL.FTZ R30, R0, R34 ;  /* 0x00000022001e7220 */ /* 0x000fc40000410000 */
[C---:B------:R-:W-:Y:S01]  /*16460*/  FMUL.FTZ R31, R0.reuse, R35 ;  /* 0x00000023001f7220 */ /* 0x040fe20000410000 */
[----:B---3--:R-:W-:Y:S01]  /*16470*/  @P0 MOV R3, 0x3f317218 ;  /* 0x3f31721800030802 */ /* 0x008fe20000000f00 */
        /* <DEDUP_REMOVED lines=63> */
.L_x_3608:
        /* <DEDUP_REMOVED lines=17> */
.L_x_3694:
[----:B------:R-:W-:Y:S05]  /*16980*/  BSYNC B0 ;  /* 0x0000000000007941 */ /* 0x000fea0003800000 */
.L_x_3693:
        /* <DEDUP_REMOVED lines=155> */
.L_x_3697:
        /* <DEDUP_REMOVED lines=125> */
.L_x_3766:
[----:B------:R-:W-:Y:S05]  /*17b10*/  BRA.DIV ~URZ, `(.L_x_3700) ;  /* 0x000047e27f007947 */ /* 0x000fea000b800000 */
[----:B------:R4:W2:Y:S02]  /*17b20*/  SHFL.IDX PT, R0, R16, RZ, 0x181f ;  /* 0x00181fff10007589 */ /* 0x0008a400000e0000 */
.L_x_3767:
        /* <DEDUP_REMOVED lines=26> */
.L_x_3702:
[----:B------:R-:W-:Y:S05]  /*17cd0*/  BSYNC B0 ;  /* 0x0000000000007941 */ /* 0x000fea0003800000 */
.L_x_3701:
[----:B------:R-:W-:Y:S05]  /*17ce0*/  BRA.DIV ~URZ, `(.L_x_3703) ;  /* 0x000046727f007947 */ /* 0x000fea000b800000 */
[----:B---3--:R3:W4:Y:S04]  /*17cf0*/  SHFL.IDX PT, R12, R15, 0x1, 0x181f ;  /* 0x00381f000f0c7f89 */ /* 0x00872800000e0000 */
[----:B--2---:R3:W2:Y:S02]  /*17d00*/  SHFL.IDX PT, R0, R16, 0x1, 0x181f ;  /* 0x00381f0010007f89 */ /* 0x0046a400000e0000 */
.L_x_3768:
        /* <DEDUP_REMOVED lines=20> */
.L_x_3705:
[----:B------:R-:W-:Y:S05]  /*17e50*/  BSYNC B0 ;  /* 0x0000000000007941 */ /* 0x000fea0003800000 */
.L_x_3704:
[----:B------:R-:W-:Y:S05]  /*17e60*/  BRA.DIV ~URZ, `(.L_x_3706) ;  /* 0x000045b27f007947 */ /* 0x000fea000b800000 */
[----:B----4-:R4:W3:Y:S02]  /*17e70*/  SHFL.IDX PT, R12, R15, 0x2, 0x181f ;  /* 0x00581f000f0c7f89 */ /* 0x0108e400000e0000 */
.L_x_3769:
[----:B------:R-:W-:Y:S05]  /*17e80*/  BRA.DIV ~URZ, `(.L_x_3707) ;  /* 0x000046027f007947 */ /* 0x000fea000b800000 */
[----:B--2---:R2:W4:Y:S02]  /*17e90*/  SHFL.IDX PT, R0, R16, 0x2, 0x181f ;  /* 0x00581f0010007f89 */ /* 0x00452400000e0000 */
.L_x_3770:
        /* <DEDUP_REMOVED lines=20> */
.L_x_3709:
[----:B------:R-:W-:Y:S05]  /*17fe0*/  BSYNC B0 ;  /* 0x0000000000007941 */ /* 0x000fea0003800000 */
.L_x_3708:
[----:B------:R-:W-:Y:S05]  /*17ff0*/  BRA.DIV ~URZ, `(.L_x_3710) ;  /* 0x000044f27f007947 */ /* 0x000fea000b800000 */
[----:B---3--:R3:W2:Y:S04]  /*18000*/  SHFL.IDX PT, R10, R15, 0x3, 0x181f ;  /* 0x00781f000f0a7f89 */ /* 0x0086a800000e0000 */
[----:B----4-:R3:W4:Y:S02]  /*18010*/  SHFL.IDX PT, R0, R16, 0x3, 0x181f ;  /* 0x00781f0010007f89 */ /* 0x01072400000e0000 */
.L_x_3771:
        /* <DEDUP_REMOVED lines=21> */
.L_x_3698:
        /* <DEDUP_REMOVED lines=33> */
.L_x_3772:
[----:B------:R-:W-:Y:S05]  /*18380*/  BRA.DIV ~URZ, `(.L_x_3713) ;  /* 0x000042927f007947 */ /* 0x000fea000b800000 */
[----:B------:R3:W4:Y:S02]  /*18390*/  SHFL.IDX PT, R0, R17, RZ, 0x1c1f ;  /* 0x001c1fff11007589 */ /* 0x00072400000e0000 */
.L_x_3773:
        /* <DEDUP_REMOVED lines=12> */
[----:B------:R-:W-:Y:S02]  /*18460*/  IADD3 R13, R217, 0x18, RZ ;  /* 0x00000018d90d7810 */ /* 0x000fe40007ffe0ff */
        /* <DEDUP_REMOVED lines=8> */
[----:B------:R-:W-:Y:S02]  /*184f0*/  @!P1 LEA.HI.X R3, R10, R4, R14, 0x2, P3 ;  /* 0x000000040a039211 */ /* 0x000fe400018f140e */
[----:B------:R-:W-:-:S02]  /*18500*/  IADD3 R10, R217, 0x28, RZ ;  /* 0x00000028d90a7810 */ /* 0x000fc40007ffe0ff */
[----:B------:R-:W-:Y:S01]  /*18510*/  @!P0 LEA.HI.X R9, R5, R4, R12, 0x2, P2 ;  /* 0x0000000405098211 */ /* 0x000fe200010f140c */
[----:B------:R4:W-:Y:S01]  /*18520*/  @!P1 ST.E.64 [R2.64], R150 ;  /* 0x0000009602009985 */ /* 0x0009e2000c101b06 */
[----:B------:R-:W-:Y:S02]  /*18530*/  ISETP.GE.AND P6, PT, R10, c[0x0][0x3c8], PT ;  /* 0x0000f2000a007a0c */ /* 0x000fe40003fc6270 */
[C---:B------:R-:W-:Y:S01]  /*18540*/  IADD3 R12, R217.reuse, 0x20, RZ ;  /* 0x00000020d90c7810 */ /* 0x040fe20007ffe0ff */
[----:B------:R5:W-:Y:S01]  /*18550*/  @!P0 ST.E.64 [R8.64], R132 ;  /* 0x0000008408008985 */ /* 0x000be2000c101b06 */
[C---:B------:R-:W-:Y:S02]  /*18560*/  IADD3 R5, R217.reuse, 0x30, RZ ;  /* 0x00000030d9057810 */ /* 0x040fe40007ffe0ff */
[----:B------:R-:W-:Y:S02]  /*18570*/  IADD3 R14, R217, 0x18, RZ ;  /* 0x00000018d90e7810 */ /* 0x000fe40007ffe0ff */
[----:B------:R-:W-:-:S02]  /*18580*/  SHF.R.S32.HI R12, RZ, 0x1f, R12 ;  /* 0x0000001fff0c7819 */ /* 0x000fc4000001140c */
[----:B------:R-:W-:Y:S02]  /*18590*/  ISETP.GE.AND P3, PT, R5, c[0x0][0x3c8], PT ;  /* 0x0000f20005007a0c */ /* 0x000fe40003f66270 */
[----:B------:R-:W-:Y:S02]  /*185a0*/  SHF.R.S32.HI R14, RZ, 0x1f, R14 ;  /* 0x0000001fff0e7819 */ /* 0x000fe4000001140e */
[----:B------:R-:W-:Y:S02]  /*185b0*/  ISETP.GE.AND P2, PT, R252, c[0x0][0x3c8], PT ;  /* 0x0000f200fc007a0c */ /* 0x000fe40003f46270 */
[----:B--2---:R-:W-:-:S04]  /*185c0*/  @!P5 LEA R6, P1, R13, R0, 0x2 ;  /* 0x000000000d06d211 */ /* 0x004fc800078210ff */
[----:B------:R-:W-:-:S05]  /*185d0*/  @!P5 LEA.HI.X R7, R13, R4, R14, 0x2, P1 ;  /* 0x000000040d07d211 */ /* 0x000fca00008f140e */
[----:B------:R2:W-:Y:S01]  /*185e0*/  @!P5 ST.E.64 [R6.64], R136 ;  /* 0x000000880600d985 */ /* 0x0005e2000c101b06 */
[----:B----4-:R-:W-:-:S04]  /*185f0*/  @!P4 LEA R2, P0, R11, R0, 0x2 ;  /* 0x000000000b02c211 */ /* 0x010fc800078010ff */
[----:B------:R-:W-:Y:S02]  /*18600*/  @!P4 LEA.HI.X R3, R11, R4, R12, 0x2, P0 ;  /* 0x000000040b03c211 */ /* 0x000fe400000f140c */
[C---:B------:R-:W-:Y:S02]  /*18610*/  IADD3 R12, R217.reuse, 0x28, RZ ;  /* 0x00000028d90c7810 */ /* 0x040fe40007ffe0ff */
[C---:B-----5:R-:W-:Y:S01]  /*18620*/  @!P6 LEA R8, P1, R10.reuse, R0, 0x2 ;  /* 0x000000000a08e211 */ /* 0x060fe200078210ff */
[----:B------:R4:W-:Y:S01]  /*18630*/  @!P4 ST.E.64 [R2.64], R152 ;  /* 0x000000980200c985 */ /* 0x0009e2000c101b06 */
[----:B------:R-:W-:Y:S02]  /*18640*/  SHF.R.S32.HI R12, RZ, 0x1f, R12 ;  /* 0x0000001fff0c7819 */ /* 0x000fe4000001140c */
[----:B------:R-:W-:Y:S02]  /*18650*/  IADD3 R11, R217, 0x30, RZ ;  /* 0x00000030d90b7810 */ /* 0x000fe40007ffe0ff */
[----:B------:R-:W-:-:S02]  /*18660*/  @!P6 LEA.HI.X R9, R10, R4, R12, 0x2, P1 ;  /* 0x000000040a09e211 */ /* 0x000fc400008f140c */
[----:B------:R-:W-:Y:S02]  /*18670*/  SHF.R.S32.HI R11, RZ, 0x1f, R11 ;  /* 0x0000001fff0b7819 */ /* 0x000fe4000001140b */
[----:B------:R-:W-:Y:S01]  /*18680*/  SHF.R.S32.HI R10, RZ, 0x1f, R252 ;  /* 0x0000001fff0a7819 */ /* 0x000fe200000114fc */
[----:B------:R5:W-:Y:S01]  /*18690*/  @!P6 ST.E.64 [R8.64], R156 ;  /* 0x0000009c0800e985 */ /* 0x000be2000c101b06 */
[----:B------:R-:W-:Y:S02]  /*186a0*/  ISETP.GE.AND P6, PT, R251, c[0x0][0x3c8], PT ;  /* 0x0000f200fb007a0c */ /* 0x000fe40003fc6270 */
[----:B------:R-:W-:Y:S02]  /*186b0*/  ISETP.GE.AND P1, PT, R249, c[0x0][0x3c8], PT ;  /* 0x0000f200f9007a0c */ /* 0x000fe40003f26270 */
[----:B--2---:R-:W-:-:S04]  /*186c0*/  @!P3 LEA R6, P0, R5, R0, 0x2 ;  /* 0x000000000506b211 */ /* 0x004fc800078010ff */
[----:B------:R-:W-:Y:S02]  /*186d0*/  @!P3 LEA.HI.X R7, R5, R4, R11, 0x2, P0 ;  /* 0x000000040507b211 */ /* 0x000fe400000f140b */
[----:B------:R-:W-:-:S03]  /*186e0*/  IADD3 R5, R217, 0x50, RZ ;  /* 0x00000050d9057810 */ /* 0x000fc60007ffe0ff */
[----:B------:R2:W-:Y:S01]  /*186f0*/  @!P3 ST.E.64 [R6.64], R28 ;  /* 0x0000001c0600b985 */ /* 0x0005e2000c101b06 */
[----:B------:R-:W-:Y:S02]  /*18700*/  ISETP.GE.AND P5, PT, R5, c[0x0][0x3c8], PT ;  /* 0x0000f20005007a0c */ /* 0x000fe40003fa6270 */
[C---:B----4-:R-:W-:Y:S02]  /*18710*/  @!P2 LEA R2, P4, R252.reuse, R0, 0x2 ;  /* 0x00000000fc02a211 */ /* 0x050fe400078810ff */
[----:B------:R-:W-:Y:S02]  /*18720*/  SHF.R.S32.HI R11, RZ, 0x1f, R5 ;  /* 0x0000001fff0b7819 */ /* 0x000fe40000011405 */
[----:B------:R-:W-:Y:S02]  /*18730*/  @!P2 LEA.HI.X R3, R252, R4, R10, 0x2, P4 ;  /* 0x00000004fc03a211 */ /* 0x000fe400020f140a */
[----:B------:R-:W-:-:S03]  /*18740*/  SHF.R.S32.HI R10, RZ, 0x1f, R251 ;  /* 0x0000001fff0a7819 */ /* 0x000fc600000114fb */
        /* <DEDUP_REMOVED lines=8> */
[----:B------:R-:W-:-:S04]  /*187d0*/  @!P1 LEA R6, P2, R249, R0, 0x2 ;  /* 0x00000000f9069211 */ /* 0x000fc800078410ff */
        /* <DEDUP_REMOVED lines=8> */
[----:B-----5:R-:W-:-:S09]  /*18860*/  SHF.R.S32.HI R9, RZ, 0x1f, R3 ;  /* 0x0000001fff097819 */ /* 0x020fd20000011403 */
[CC--:B------:R-:W-:Y:S02]  /*18870*/  @!P3 LEA R8, P1, R3.reuse, R0.reuse, 0x2 ;  /* 0x000000000308b211 */ /* 0x0c0fe400078210ff */
[----:B------:R-:W-:Y:S02]  /*18880*/  @!P4 LEA R12, P0, R2, R0, 0x2 ;  /* 0x00000000020cc211 */ /* 0x000fe400078010ff */
[----:B------:R-:W-:Y:S02]  /*18890*/  @!P3 LEA.HI.X R9, R3, R4, R9, 0x2, P1 ;  /* 0x000000040309b211 */ /* 0x000fe400008f1409 */
[----:B------:R-:W-:-:S03]  /*188a0*/  IADD3 R3, R217, 0x78, RZ ;  /* 0x00000078d9037810 */ /* 0x000fc60007ffe0ff */
[----:B------:R5:W-:Y:S01]  /*188b0*/  @!P3 ST.E.64 [R8.64], R40 ;  /* 0x000000280800b985 */ /* 0x000be2000c101b06 */
[----:B------:R-:W-:Y:S02]  /*188c0*/  ISETP.GE.AND P3, PT, R3, c[0x0][0x3c8], PT ;  /* 0x0000f20003007a0c */ /* 0x000fe40003f66270 */
[C---:B--2---:R-:W-:Y:S02]  /*188d0*/  IADD3 R6, R217.reuse, 0x70, RZ ;  /* 0x00000070d9067810 */ /* 0x044fe40007ffe0ff */
[----:B------:R-:W-:Y:S02]  /*188e0*/  SHF.R.S32.HI R7, RZ, 0x1f, R2 ;  /* 0x0000001fff077819 */ /* 0x000fe40000011402 */
[----:B------:R-:W-:Y:S02]  /*188f0*/  ISETP.GE.AND P6, PT, R6, c[0x0][0x3c8], PT ;  /* 0x0000f20006007a0c */ /* 0x000fe40003fc6270 */
[----:B------:R-:W-:Y:S02]  /*18900*/  @!P4 LEA.HI.X R13, R2, R4, R7, 0x2, P0 ;  /* 0x00000004020dc211 */ /* 0x000fe400000f1407 */
[----:B------:R-:W-:-:S02]  /*18910*/  IADD3 R2, R217, 0x80, RZ ;  /* 0x00000080d9027810 */ /* 0x000fc40007ffe0ff */
[----:B------:R-:W-:Y:S01]  /*18920*/  SHF.R.S32.HI R7, RZ, 0x1f, R5 ;  /* 0x0000001fff077819 */ /* 0x000fe20000011405 */
[----:B------:R2:W-:Y:S01]  /*18930*/  @!P4 ST.E.64 [R12.64], R52 ;  /* 0x000000340c00c985 */ /* 0x0005e2000c101b06 */
[----:B------:R-:W-:Y:S02]  /*18940*/  ISETP.GE.AND P5, PT, R2, c[0x0][0x3c8], PT ;  /* 0x0000f20002007a0c */ /* 0x000fe40003fa6270 */
[----:B----4-:R-:W-:-:S03]  /*18950*/  SHF.R.S32.HI R11, RZ, 0x1f, R6 ;  /* 0x0000001fff0b7819 */ /* 0x010fc60000011406 */
[----:B------:R-:W-:-:S04]  /*18960*/  @!P6 LEA R10, P0, R6, R0, 0x2 ;  /* 0x00000000060ae211 */ /* 0x000fc800078010ff */
[----:B------:R-:W-:Y:S02]  /*18970*/  @!P6 LEA.HI.X R11, R6, R4, R11, 0x2, P0 ;  /* 0x00000004060be211 */ /* 0x000fe400000f140b */
[----:B------:R-:W-:Y:S02]  /*18980*/  IADD3 R6, R217, 0x88, RZ ;  /* 0x00000088d9067810 */ /* 0x000fe40007ffe0ff */
[----:B-----5:R-:W-:-:S04]  /*18990*/  @!P2 LEA R8, P1, R5, R0, 0x2 ;  /* 0x000000000508a211 */ /* 0x020fc800078210ff */
[----:B------:R-:W-:Y:S02]  /*189a0*/  @!P2 LEA.HI.X R9, R5, R4, R7, 0x2, P1 ;  /* 0x000000040509a211 */ /* 0x000fe400008f1407 */
[----:B------:R-:W-:Y:S02]  /*189b0*/  IADD3 R5, R217, 0x90, RZ ;  /* 0x00000090d9057810 */ /* 0x000fe40007ffe0ff */
[----:B------:R-:W-:Y:S01]  /*189c0*/  SHF.R.S32.HI R7, RZ, 0x1f, R2 ;  /* 0x0000001fff077819 */ /* 0x000fe20000011402 */
[----:B------:R4:W-:Y:S01]  /*189d0*/  @!P2 ST.E.64 [R8.64], R48 ;  /* 0x000000300800a985 */ /* 0x0009e2000c101b06 */
[----:B------:R-:W-:Y:S02]  /*189e0*/  ISETP.GE.AND P2, PT, R6, c[0x0][0x3c8], PT ;  /* 0x0000f20006007a0c */ /* 0x000fe40003f46270 */
[----:B------:R-:W-:Y:S01]  /*189f0*/  ISETP.GE.AND P4, PT, R5, c[0x0][0x3c8], PT ;  /* 0x0000f20005007a0c */ /* 0x000fe20003f86270 */
[----:B------:R5:W-:Y:S01]  /*18a00*/  @!P6 ST.E.64 [R10.64], R60 ;  /* 0x0000003c0a00e985 */ /* 0x000be2000c101b06 */
[----:B--2---:R-:W-:-:S04]  /*18a10*/  @!P5 LEA R12, P0, R2, R0, 0x2 ;  /* 0x00000000020cd211 */ /* 0x004fc800078010ff */
[----:B------:R-:W-:Y:S02]  /*18a20*/  @!P5 LEA.HI.X R13, R2, R4, R7, 0x2, P0 ;  /* 0x00000004020dd211 */ /* 0x000fe400000f1407 */
[----:B------:R-:W-:Y:S02]  /*18a30*/  IADD3 R2, R217, 0xa0, RZ ;  /* 0x000000a0d9027810 */ /* 0x000fe40007ffe0ff */
[----:B------:R-:W-:Y:S02]  /*18a40*/  SHF.R.S32.HI R7, RZ, 0x1f, R5 ;  /* 0x0000001fff077819 */ /* 0x000fe40000011405 */
[----:B----4-:R-:W-:Y:S02]  /*18a50*/  SHF.R.S32.HI R9, RZ, 0x1f, R3 ;  /* 0x0000001fff097819 */ /* 0x010fe40000011403 */
[-C--:B------:R-:W-:Y:S02]  /*18a60*/  @!P3 LEA R8, P1, R3, R0.reuse, 0x2 ;  /* 0x000000000308b211 */ /* 0x080fe400078210ff */
[----:B-----5:R-:W-:-:S02]  /*18a70*/  @!P4 LEA R10, P0, R5, R0, 0x2 ;  /* 0x00000000050ac211 */ /* 0x020fc400078010ff */
        /* <DEDUP_REMOVED lines=31> */
[C---:B------:R-:W-:Y:S02]  /*18c70*/  IADD3 R5, R217.reuse, 0xc8, RZ ;  /* 0x000000c8d9057810 */ /* 0x040fe40007ffe0ff */
[----:B------:R-:W-:-:S04]  /*18c80*/  IADD3 R3, R217, 0xd0, RZ ;  /* 0x000000d0d9037810 */ /* 0x000fc80007ffe0ff */
[----:B------:R-:W-:Y:S02]  /*18c90*/  ISETP.GE.AND P5, PT, R3, c[0x0][0x3c8], PT ;  /* 0x0000f20003007a0c */ /* 0x000fe40003fa6270 */
[----:B--2---:R-:W-:Y:S02]  /*18ca0*/  SHF.R.S32.HI R9, RZ, 0x1f, R6 ;  /* 0x0000001fff097819 */ /* 0x004fe40000011406 */
[CC--:B------:R-:W-:Y:S02]  /*18cb0*/  @!P2 LEA R8, P1, R6.reuse, R0.reuse, 0x2 ;  /* 0x000000000608a211 */ /* 0x0c0fe400078210ff */
[----:B----4-:R-:W-:Y:S02]  /*18cc0*/  @!P4 LEA R12, P0, R7, R0, 0x2 ;  /* 0x00000000070cc211 */ /* 0x010fe400078010ff */
[----:B------:R-:W-:Y:S02]  /*18cd0*/  @!P2 LEA.HI.X R9, R6, R4, R9, 0x2, P1 ;  /* 0x000000040609a211 */ /* 0x000fe400008f1409 */
[----:B------:R-:W-:-:S03]  /*18ce0*/  SHF.R.S32.HI R6, RZ, 0x1f, R7 ;  /* 0x0000001fff067819 */ /* 0x000fc60000011407 */
[----:B------:R2:W-:Y:S01]  /*18cf0*/  @!P2 ST.E.64 [R8.64], R80 ;  /* 0x000000500800a985 */ /* 0x0005e2000c101b06 */
[----:B------:R-:W-:Y:S02]  /*18d00*/  ISETP.GE.AND P2, PT, R5, c[0x0][0x3c8], PT ;  /* 0x0000f20005007a0c */ /* 0x000fe40003f46270 */
[----:B------:R-:W-:Y:S01]  /*18d10*/  @!P4 LEA.HI.X R13, R7, R4, R6, 0x2, P0 ;  /* 0x00000004070dc211 */ /* 0x000fe200000f1406 */
[----:B------:R4:W-:Y:S01]  /*18d20*/  @!P6 ST.E.64 [R10.64], R92 ;  /* 0x0000005c0a00e985 */ /* 0x0009e2000c101b06 */
[----:B------:R-:W-:Y:S02]  /*18d30*/  IADD3 R6, R217, 0xe0, RZ ;  /* 0x000000e0d9067810 */ /* 0x000fe40007ffe0ff */
[----:B------:R-:W-:Y:S02]  /*18d40*/  SHF.R.S32.HI R7, RZ, 0x1f, R3 ;  /* 0x0000001fff077819 */ /* 0x000fe40000011403 */
[----:B------:R-:W-:Y:S02]  /*18d50*/  ISETP.GE.AND P6, PT, R6, c[0x0][0x3c8], PT ;  /* 0x0000f20006007a0c */ /* 0x000fe40003fc6270 */
[----:B--2---:R-:W-:-:S02]  /*18d60*/  SHF.R.S32.HI R9, RZ, 0x1f, R2 ;  /* 0x0000001fff097819 */ /* 0x004fc40000011402 */
[CC--:B------:R-:W-:Y:S02]  /*18d70*/  @!P3 LEA R8, P1, R2.reuse, R0.reuse, 0x2 ;  /* 0x000000000208b211 */ /* 0x0c0fe400078210ff */
[----:B----4-:R-:W-:Y:S02]  /*18d80*/  @!P5 LEA R10, P0, R3, R0, 0x2 ;  /* 0x00000000030ad211 */ /* 0x010fe400078010ff */
[-C--:B------:R-:W-:Y:S02]  /*18d90*/  @!P3 LEA.HI.X R9, R2, R4.reuse, R9, 0x2, P1 ;  /* 0x000000040209b211 */ /* 0x080fe400008f1409 */
[----:B------:R-:W-:Y:S02]  /*18da0*/  IADD3 R2, R217, 0xd8, RZ ;  /* 0x000000d8d9027810 */ /* 0x000fe40007ffe0ff */
[----:B------:R-:W-:Y:S01]  /*18db0*/  @!P5 LEA.HI.X R11, R3, R4, R7, 0x2, P0 ;  /* 0x00000004030bd211 */ /* 0x000fe200000f1407 */
[----:B------:R2:W-:Y:S01]  /*18dc0*/  @!P3 ST.E.64 [R8.64], R88 ;  /* 0x000000580800b985 */ /* 0x0005e2000c101b06 */
[----:B------:R-:W-:-:S02]  /*18dd0*/  SHF.R.S32.HI R7, RZ, 0x1f, R2 ;  /* 0x0000001fff077819 */ /* 0x000fc40000011402 */
[----:B------:R-:W-:Y:S01]  /*18de0*/  IADD3 R3, R217, 0xf0, RZ ;  /* 0x000000f0d9037810 */ /* 0x000fe20007ffe0ff */
[----:B------:R4:W-:Y:S01]  /*18df0*/  @!P4 ST.E.64 [R12.64], R100 ;  /* 0x000000640c00c985 */ /* 0x0009e2000c101b06 */
[----:B------:R-:W-:Y:S02]  /*18e00*/  ISETP.GE.AND P4, PT, R2, c[0x0][0x3c8], PT ;  /* 0x0000f20002007a0c */ /* 0x000fe40003f86270 */
[----:B--2---:R-:W-:Y:S02]  /*18e10*/  SHF.R.S32.HI R9, RZ, 0x1f, R5 ;  /* 0x0000001fff097819 */ /* 0x004fe40000011405 */
[CC--:B------:R-:W-:Y:S02]  /*18e20*/  @!P2 LEA R8, P1, R5.reuse, R0.reuse, 0x2 ;  /* 0x000000000508a211 */ /* 0x0c0fe400078210ff */
[----:B----4-:R-:W-:Y:S02]  /*18e30*/  @!P6 LEA R12, P0, R6, R0, 0x2 ;  /* 0x00000000060ce211 */ /* 0x010fe400078010ff */
[----:B------:R-:W-:-:S02]  /*18e40*/  @!P2 LEA.HI.X R9, R5, R4, R9, 0x2, P1 ;  /* 0x000000040509a211 */ /* 0x000fc400008f1409 */
[----:B------:R-:W-:-:S03]  /*18e50*/  IADD3 R5, R217, 0xe8, RZ ;  /* 0x000000e8d9057810 */ /* 0x000fc60007ffe0ff */
[C---:B------:R-:W-:Y:S01]  /*18e60*/  @!P4 LEA R14, P1, R2.reuse, R0, 0x2 ;  /* 0x00000000020ec211 */ /* 0x040fe200078210ff */
[----:B------:R2:W-:Y:S01]  /*18e70*/  @!P2 ST.E.64 [R8.64], R96 ;  /* 0x000000600800a985 */ /* 0x0005e2000c101b06 */
[----:B------:R-:W-:Y:S02]  /*18e80*/  ISETP.GE.AND P3, PT, R5, c[0x0][0x3c8], PT ;  /* 0x0000f20005007a0c */ /* 0x000fe40003f66270 */
[----:B------:R-:W-:Y:S01]  /*18e90*/  @!P4 LEA.HI.X R15, R2, R4, R7, 0x2, P1 ;  /* 0x00000004020fc211 */ /* 0x000fe200008f1407 */
[----:B------:R4:W-:Y:S01]  /*18ea0*/  @!P5 ST.E.64 [R10.64], R108 ;  /* 0x0000006c0a00d985 */ /* 0x0009e2000c101b06 */
[----:B------:R-:W-:Y:S02]  /*18eb0*/  ISETP.GE.AND P2, PT, R3, c[0x0][0x3c8], PT ;  /* 0x0000f20003007a0c */ /* 0x000fe40003f46270 */
[----:B------:R-:W-:Y:S01]  /*18ec0*/  IADD3 R2, R217, 0xf8, RZ ;  /* 0x000000f8d9027810 */ /* 0x000fe20007ffe0ff */
[----:B------:R1:W-:Y:S03]  /*18ed0*/  @!P4 ST.E.64 [R14.64], R164 ;  /* 0x000000a40e00c985 */ /* 0x0003e6000c101b06 */
[----:B------:R-:W-:-:S02]  /*18ee0*/  ISETP.GE.AND P1, PT, R2, c[0x0][0x3c8], PT ;  /* 0x0000f20002007a0c */ /* 0x000fc40003f26270 */
[----:B--2---:R-:W-:-:S04]  /*18ef0*/  SHF.R.S32.HI R8, RZ, 0x1f, R6 ;  /* 0x0000001fff087819 */ /* 0x004fc80000011406 */
[----:B------:R-:W-:Y:S02]  /*18f00*/  @!P6 LEA.HI.X R13, R6, R4, R8, 0x2, P0 ;  /* 0x00000004060de211 */ /* 0x000fe400000f1408 */
[----:B------:R-:W-:Y:S02]  /*18f10*/  SHF.R.S32.HI R6, RZ, 0x1f, R5 ;  /* 0x0000001fff067819 */ /* 0x000fe40000011405 */
[C---:B----4-:R-:W-:Y:S01]  /*18f20*/  @!P3 LEA R10, P0, R5.reuse, R0, 0x2 ;  /* 0x00000000050ab211 */ /* 0x050fe200078010ff */
[----:B------:R1:W-:Y:S03]  /*18f30*/  @!P6 ST.E.64 [R12.64], R162 ;  /* 0x000000a20c00e985 */ /* 0x0003e6000c101b06 */
[----:B------:R-:W-:Y:S02]  /*18f40*/  @!P3 LEA.HI.X R11, R5, R4, R6, 0x2, P0 ;  /* 0x00000004050bb211 */ /* 0x000fe400000f1406 */
[----:B------:R-:W-:-:S02]  /*18f50*/  SHF.R.S32.HI R5, RZ, 0x1f, R3 ;  /* 0x0000001fff057819 */ /* 0x000fc40000011403 */
[C---:B------:R-:W-:Y:S01]  /*18f60*/  @!P2 LEA R8, P0, R3.reuse, R0, 0x2 ;  /* 0x000000000308a211 */ /* 0x040fe200078010ff */
[----:B------:R1:W-:Y:S03]  /*18f70*/  @!P3 ST.E.64 [R10.64], R120 ;  /* 0x000000780a00b985 */ /* 0x0003e6000c101b06 */
[----:B------:R-:W-:Y:S02]  /*18f80*/  @!P2 LEA.HI.X R9, R3, R4, R5, 0x2, P0 ;  /* 0x000000040309a211 */ /* 0x000fe400000f1405 */
[----:B------:R-:W-:Y:S02]  /*18f90*/  SHF.R.S32.HI R3, RZ, 0x1f, R2 ;  /* 0x0000001fff037819 */ /* 0x000fe40000011402 */
[C---:B------:R-:W-:Y:S01]  /*18fa0*/  @!P1 LEA R6, P0, R2.reuse, R0, 0x2 ;  /* 0x0000000002069211 */ /* 0x040fe200078010ff */
[----:B------:R1:W-:Y:S03]  /*18fb0*/  @!P2 ST.E.64 [R8.64], R112 ;  /* 0x000000700800a985 */ /* 0x0003e6000c101b06 */
[----:B------:R-:W-:-:S05]  /*18fc0*/  @!P1 LEA.HI.X R7, R2, R4, R3, 0x2, P0 ;  /* 0x0000000402079211 */ /* 0x000fca00000f1403 */
[----:B------:R1:W-:Y:S04]  /*18fd0*/  @!P1 ST.E.64 [R6.64], R104 ;  /* 0x0000006806009985 */ /* 0x0003e8000c101b06 */
.L_x_3715:
[----:B------:R-:W-:Y:S05]  /*18fe0*/  BSYNC B0 ;  /* 0x0000000000007941 */ /* 0x000fea0003800000 */
.L_x_3714:
[----:B------:R-:W-:Y:S05]  /*18ff0*/  BRA.DIV ~URZ, `(.L_x_3716) ;  /* 0x000036827f007947 */ /* 0x000fea000b800000 */
[----:B--2---:R2:W1:Y:S04]  /*19000*/  SHFL.IDX PT, R4, R16, 0x1, 0x1c1f ;  /* 0x003c1f0010047f89 */ /* 0x00446800000e0000 */
[----:B----4-:R2:W4:Y:S02]  /*19010*/  SHFL.IDX PT, R0, R17, 0x1, 0x1c1f ;  /* 0x003c1f0011007f89 */ /* 0x01052400000e0000 */
.L_x_3774:
        /* <DEDUP_REMOVED lines=8> */
[C---:B------:R-:W-:Y:S01]  /*190a0*/  IADD3 R12, R217.reuse, 0x20, RZ ;  /* 0x00000020d90c7810 */ /* 0x040fe20007ffe0ff */
[----:B----4-:R-:W-:Y:S01]  /*190b0*/  @!P1 IMAD.MOV.U32 R2, RZ, RZ, R0 ;  /* 0x000000ffff029224 */ /* 0x010fe200078e0000 */
[C---:B------:R-:W-:Y:S01]  /*190c0*/  IADD3 R13, R217.reuse, 0x8, RZ ;  /* 0x00000008d90d7810 */ /* 0x040fe20007ffe0ff */
[----:B------:R-:W-:Y:S01]  /*190d0*/  @!P1 IMAD.MOV.U32 R3, RZ, RZ, R4 ;  /* 0x000000ffff039224 */ /* 0x000fe200078e0004 */
[----:B------:R-:W-:Y:S02]  /*190e0*/  ISETP.GE.AND P4, PT, R14, c[0x0][0x3c8], PT ;  /* 0x0000f2000e007a0c */ /* 0x000fe40003f86270 */
[----:B------:R-:W-:Y:S01]  /*190f0*/  ISETP.GE.AND P3, PT, R12, c[0x0][0x3c8], PT ;  /* 0x0000f2000c007a0c */ /* 0x000fe20003f66270 */
[C---:B------:R-:W-:Y:S01]  /*19100*/  @!P1 IMAD.WIDE R2, R217.reuse, 0x4, R2 ;  /* 0x00000004d9029825 */ /* 0x040fe200078e0202 */
[C---:B------:R-:W-:Y:S02]  /*19110*/  IADD3 R9, R217.reuse, 0x10, RZ ;  /* 0x00000010d9097810 */ /* 0x040fe40007ffe0ff */
[----:B------:R-:W-:-:S02]  /*19120*/  IADD3 R5, R217, 0x28, RZ ;  /* 0x00000028d9057810 */ /* 0x000fc40007ffe0ff */
[C---:B------:R-:W-:Y:S01]  /*19130*/  @!P0 LEA R6, P6, R10.reuse, R0, 0x2 ;  /* 0x000000000a068211 */ /* 0x040fe200078c10ff */
[----:B------:R1:W-:Y:S01]  /*19140*/  @!P1 ST.E.64 [R2.64], R116 ;  /* 0x0000007402009985 */ /* 0x0003e2000c101b06 */
[----:B------:R-:W-:Y:S02]  /*19150*/  SHF.R.S32.HI R13, RZ, 0x1f, R13 ;  /* 0x0000001fff0d7819 */ /* 0x000fe4000001140d */
[----:B------:R-:W-:Y:S02]  /*19160*/  SHF.R.S32.HI R9, RZ, 0x1f, R9 ;  /* 0x0000001fff097819 */ /* 0x000fe40000011409 */
[----:B------:R-:W-:Y:S02]  /*19170*/  ISETP.GE.AND P2, PT, R5, c[0x0][0x3c8], PT ;  /* 0x0000f20005007a0c */ /* 0x000fe40003f46270 */
[----:B------:R-:W-:Y:S02]  /*19180*/  IADD3 R11, R217, 0x30, RZ ;  /* 0x00000030d90b7810 */ /* 0x000fe40007ffe0ff */
[----:B------:R-:W-:-:S02]  /*19190*/  @!P0 LEA.HI.X R7, R10, R4, R13, 0x2, P6 ;  /* 0x000000040a078211 */ /* 0x000fc400030f140d */
[C---:B------:R-:W-:Y:S02]  /*191a0*/  IADD3 R15, R217.reuse, 0x18, RZ ;  /* 0x00000018d90f7810 */ /* 0x040fe40007ffe0ff */
[C---:B------:R-:W-:Y:S01]  /*191b0*/  IADD3 R13, R217.reuse, 0x20, RZ ;  /* 0x00000020d90d7810 */ /* 0x040fe20007ffe0ff */
[----:B------:R4:W-:Y:S01]  /*191c0*/  @!P0 ST.E.64 [R6.64], R124 ;  /* 0x0000007c06008985 */ /* 0x0009e2000c101b06 */
[----:B------:R-:W-:Y:S02]  /*191d0*/  SHF.R.S32.HI R15, RZ, 0x1f, R15 ;  /* 0x0000001fff0f7819 */ /* 0x000fe4000001140f */
[----:B------:R-:W-:Y:S02]  /*191e0*/  SHF.R.S32.HI R13, RZ, 0x1f, R13 ;  /* 0x0000001fff0d7819 */ /* 0x000fe4000001140d */
[----:B------:R-:W-:-:S04]  /*191f0*/  IADD3 R10, R217, 0x28, RZ ;  /* 0x00000028d90a7810 */ /* 0x000fc80007ffe0ff */
[----:B------:R-:W-:Y:S02]  /*19200*/  SHF.R.S32.HI R10, RZ, 0x1f, R10 ;  /* 0x0000001fff0a7819 */ /* 0x000fe4000001140a */
[----:B-1----:R-:W-:-:S04]  /*19210*/  @!P5 LEA R2, P1, R8, R0, 0x2 ;  /* 0x000000000802d211 */ /* 0x002fc800078210ff */
[----:B------:R-:W-:Y:S02]  /*19220*/  @!P5 LEA.HI.X R3, R8, R4, R9, 0x2, P1 ;  /* 0x000000040803d211 */ /* 0x000fe400008f1409 */
[----:B------:R-:W-:Y:S02]  /*19230*/  ISETP.GE.AND P1, PT, R11, c[0x0][0x3c8], PT ;  /* 0x0000f2000b007a0c */ /* 0x000fe40003f26270 */
[C---:B------:R-:W-:Y:S01]  /*19240*/  @!P4 LEA R8, P0, R14.reuse, R0, 0x2 ;  /* 0x000000000e08c211 */ /* 0x040fe200078010ff */
[----:B------:R1:W-:Y:S03]  /*19250*/  @!P5 ST.E.64 [R2.64], R128 ;  /* 0x000000800200d985 */ /* 0x0003e6000c101b06 */
[----:B------:R-:W-:Y:S02]  /*19260*/  @!P4 LEA.HI.X R9, R14, R4, R15, 0x2, P0 ;  /* 0x000000040e09c211 */ /* 0x000fe400000f140f */
[----:B----4-:R-:W-:-:S02]  /*19270*/  @!P3 LEA R6, P6, R12, R0, 0x2 ;  /* 0x000000000c06b211 */ /* 0x010fc400078c10ff */
[----:B------:R-:W-:Y:S01]  /*19280*/  ISETP.GE.AND P0, PT, R252, c[0x0][0x3c8], PT ;  /* 0x0000f200fc007a0c */ /* 0x000fe20003f06270 */
[----:B------:R4:W-:Y:S01]  /*19290*/  @!P4 ST.E.64 [R8.64], R134 ;  /* 0x000000860800c985 */ /* 0x0009e2000c101b06 */
[----:B------:R-:W-:Y:S02]  /*192a0*/  @!P3 LEA.HI.X R7, R12, R4, R13, 0x2, P6 ;  /* 0x000000040c07b211 */ /* 0x000fe400030f140d */
[----:B------:R-:W-:Y:S02]  /*192b0*/  IADD3 R12, R217, 0x30, RZ ;  /* 0x00000030d90c7810 */ /* 0x000fe40007ffe0ff */
[----:B------:R-:W-:Y:S01]  /*192c0*/  ISETP.GE.AND P4, PT, R251, c[0x0][0x3c8], PT ;  /* 0x0000f200fb007a0c */ /* 0x000fe20003f86270 */
[----:B------:R5:W-:Y:S01]  /*192d0*/  @!P3 ST.E.64 [R6.64], R22 ;  /* 0x000000160600b985 */ /* 0x000be2000c101b06 */
[----:B------:R-:W-:Y:S02]  /*192e0*/  SHF.R.S32.HI R12, RZ, 0x1f, R12 ;  /* 0x0000001fff0c7819 */ /* 0x000fe4000001140c */
[----:B-1----:R-:W-:-:S04]  /*192f0*/  @!P2 LEA R2, P5, R5, R0, 0x2 ;  /* 0x000000000502a211 */ /* 0x002fc800078a10ff */
[----:B------:R-:W-:Y:S02]  /*19300*/  @!P2 LEA.HI.X R3, R5, R4, R10, 0x2, P5 ;  /* 0x000000040503a211 */ /* 0x000fe400028f140a */
[----:B------:R-:W-:Y:S02]  /*19310*/  SHF.R.S32.HI R10, RZ, 0x1f, R252 ;  /* 0x0000001fff0a7819 */ /* 0x000fe400000114fc */
[----:B----4-:R-:W-:Y:S01]  /*19320*/  @!P1 LEA R8, P3, R11, R0, 0x2 ;  /* 0x000000000b089211 */ /* 0x010fe200078610ff */
[----:B------:R1:W-:Y:S01]  /*19330*/  @!P2 ST.E.64 [R2.64], R26 ;  /* 0x0000001a0200a985 */ /* 0x0003e2000c101b06 */
[----:B------:R-:W-:Y:S02]  /*19340*/  IADD3 R5, R217, 0x50, RZ ;  /* 0x00000050d9057810 */ /* 0x000fe40007ffe0ff */
[----:B------:R-:W-:Y:S02]  /*19350*/  @!P1 LEA.HI.X R9, R11, R4, R12, 0x2, P3 ;  /* 0x000000040b099211 */ /* 0x000fe400018f140c */
[----:B------:R-:W-:-:S02]  /*19360*/  ISETP.GE.AND P3, PT, R249, c[0x0][0x3c8], PT ;  /* 0x0000f200f9007a0c */ /* 0x000fc40003f66270 */
[C---:B-----5:R-:W-:Y:S01]  /*19370*/  @!P0 LEA R6, P2, R252.reuse, R0, 0x2 ;  /* 0x00000000fc068211 */ /* 0x060fe200078410ff */
[----:B------:R4:W-:Y:S01]  /*19380*/  @!P1 ST.E.64 [R8.64], R138 ;  /* 0x0000008a08009985 */ /* 0x0009e2000c101b06 */
[----:B------:R-:W-:Y:S02]  /*19390*/  SHF.R.S32.HI R12, RZ, 0x1f, R251 ;  /* 0x0000001fff0c7819 */ /* 0x000fe400000114fb */
[----:B------:R-:W-:Y:S02]  /*193a0*/  @!P0 LEA.HI.X R7, R252, R4, R10, 0x2, P2 ;  /* 0x00000004fc078211 */ /* 0x000fe400010f140a */
[----:B------:R-:W-:Y:S02]  /*193b0*/  ISETP.GE.AND P6, PT, R5, c[0x0][0x3c8], PT ;  /* 0x0000f20005007a0c */ /* 0x000fe40003fc6270 */
[----:B------:R-:W-:Y:S01]  /*193c0*/  SHF.R.S32.HI R13, RZ, 0x1f, R5 ;  /* 0x0000001fff0d7819 */ /* 0x000fe20000011405 */
[----:B------:R5:W-:Y:S01]  /*193d0*/  @!P0 ST.E.64 [R6.64], R30 ;  /* 0x0000001e06008985 */ /* 0x000be2000c101b06 */
[----:B------:R-:W-:-:S04]  /*193e0*/  @!P4 LEA R10, P0, R251, R0, 0x2 ;  /* 0x00000000fb0ac211 */ /* 0x000fc800078010ff */
[----:B------:R-:W-:-:S05]  /*193f0*/  @!P4 LEA.HI.X R11, R251, R4, R12, 0x2, P0 ;  /* 0x00000004fb0bc211 */ /* 0x000fca00000f140c */
[----:B------:R2:W-:Y:S02]  /*19400*/  @!P4 ST.E.64 [R10.64], R38 ;  /* 0x000000260a00c985 */ /* 0x0005e4000c101b06 */
[----:B--2---:R-:W-:Y:S02]  /*19410*/  @!P6 LEA R16, P0, R5, R0, 0x2 ;  /* 0x000000000510e211 */ /* 0x004fe400078010ff */
[C---:B-1----:R-:W-:Y:S02]  /*19420*/  IADD3 R3, R217.reuse, 0x58, RZ ;  /* 0x00000058d9037810 */ /* 0x042fe40007ffe0ff */
[----:B------:R-:W-:Y:S02]  /*19430*/  IADD3 R2, R217, 0x60, RZ ;  /* 0x00000060d9027810 */ /* 0x000fe40007ffe0ff */
[----:B------:R-:W-:Y:S02]  /*19440*/  ISETP.GE.AND P5, PT, R3, c[0x0][0x3c8], PT ;  /* 0x0000f20003007a0c */ /* 0x000fe40003fa6270 */
[----:B------:R-:W-:-:S02]  /*19450*/  SHF.R.S32.HI R12, RZ, 0x1f, R3 ;  /* 0x0000001fff0c7819 */ /* 0x000fc40000011403 */
[----:B----4-:R-:W-:Y:S02]  /*19460*/  @!P3 LEA R8, P1, R249, R0, 0x2 ;  /* 0x00000000f908b211 */ /* 0x010fe400078210ff */
[----:B------:R-:W-:Y:S02]  /*19470*/  ISETP.GE.AND P4, PT, R2, c[0x0][0x3c8], PT ;  /* 0x0000f20002007a0c */ /* 0x000fe40003f86270 */
[----:B---3--:R-:W-:Y:S02]  /*19480*/  @!P6 LEA.HI.X R17, R5, R4, R13, 0x2, P0 ;  /* 0x000000040511e211 */ /* 0x008fe400000f140d */
[C---:B------:R-:W-:Y:S02]  /*19490*/  IADD3 R5, R217.reuse, 0x78, RZ ;  /* 0x00000078d9057810 */ /* 0x040fe40007ffe0ff */
[----:B-----5:R-:W-:Y:S02]  /*194a0*/  SHF.R.S32.HI R7, RZ, 0x1f, R249 ;  /* 0x0000001fff077819 */ /* 0x020fe400000114f9 */
[----:B------:R-:W-:-:S02]  /*194b0*/  IADD3 R6, R217, 0x68, RZ ;  /* 0x00000068d9067810 */ /* 0x000fc40007ffe0ff */
[----:B------:R-:W-:Y:S02]  /*194c0*/  @!P3 LEA.HI.X R9, R249, R4, R7, 0x2, P1 ;  /* 0x00000004f909b211 */ /* 0x000fe400008f1407 */
[C---:B------:R-:W-:Y:S02]  /*194d0*/  @!P5 LEA R14, P1, R3.reuse, R0, 0x2 ;  /* 0x00000000030ed211 */ /* 0x040fe400078210ff */
[----:B------:R-:W-:Y:S01]  /*194e0*/  ISETP.GE.AND P2, PT, R6, c[0x0][0x3c8], PT ;  /* 0x0000f20006007a0c */ /* 0x000fe20003f46270 */
[----:B------:R1:W-:Y:S01]  /*194f0*/  @!P3 ST.E.64 [R8.64], R34 ;  /* 0x000000220800b985 */ /* 0x0003e2000c101b06 */
[----:B------:R-:W-:Y:S02]  /*19500*/  @!P5 LEA.HI.X R15, R3, R4, R12, 0x2, P1 ;  /* 0x00000004030fd211 */ /* 0x000fe400008f140c */
[----:B------:R-:W-:Y:S01]  /*19510*/  IADD3 R3, R217, 0x70, RZ ;  /* 0x00000070d9037810 */ /* 0x000fe20007ffe0ff */
[----:B------:R2:W-:Y:S01]  /*19520*/  @!P6 ST.E.64 [R16.64], R46 ;  /* 0x0000002e1000e985 */ /* 0x0005e2000c101b06 */
[----:B------:R-:W-:-:S02]  /*19530*/  @!P4 LEA R12, P0, R2, R0, 0x2 ;  /* 0x00000000020cc211 */ /* 0x000fc400078010ff */
[----:B------:R-:W-:Y:S01]  /*19540*/  ISETP.GE.AND P1, PT, R3, c[0x0][0x3c8], PT ;  /* 0x0000f20003007a0c */ /* 0x000fe20003f26270 */
[----:B------:R3:W-:Y:S01]  /*19550*/  @!P5 ST.E.64 [R14.64], R42 ;  /* 0x0000002a0e00d985 */ /* 0x0007e2000c101b06 */
[----:B------:R-:W-:-:S03]  /*19560*/  SHF.R.S32.HI R7, RZ, 0x1f, R6 ;  /* 0x0000001fff077819 */ /* 0x000fc60000011406 */
[----:B------:R-:W-:-:S04]  /*19570*/  @!P2 LEA R10, P3, R6, R0, 0x2 ;  /* 0x00000000060aa211 */ /* 0x000fc800078610ff */
[----:B------:R-:W-:Y:S02]  /*19580*/  @!P2 LEA.HI.X R11, R6, R4, R7, 0x2, P3 ;  /* 0x00000004060ba211 */ /* 0x000fe400018f1407 */
[----:B------:R-:W-:Y:S02]  /*19590*/  SHF.R.S32.HI R6, RZ, 0x1f, R3 ;  /* 0x0000001fff067819 */ /* 0x000fe40000011403 */
[----:B------:R-:W-:-:S04]  /*195a0*/  IADD3 R7, R217, 0x80, RZ ;  /* 0x00000080d9077810 */ /* 0x000fc80007ffe0ff */
[----:B------:R-:W-:Y:S02]  /*195b0*/  ISETP.GE.AND P6, PT, R7, c[0x0][0x3c8], PT ;  /* 0x0000f20007007a0c */ /* 0x000fe40003fc6270 */
[----:B-1----:R-:W-:Y:S02]  /*195c0*/  SHF.R.S32.HI R8, RZ, 0x1f, R2 ;  /* 0x0000001fff087819 */ /* 0x002fe40000011402 */
[----:B------:R-:W-:Y:S02]  /*195d0*/  SHF.R.S32.HI R9, RZ, 0x1f, R5 ;  /* 0x0000001fff097819 */ /* 0x000fe40000011405 */
[----:B------:R-:W-:Y:S02]  /*195e0*/  @!P4 LEA.HI.X R13, R2, R4, R8, 0x2, P0 ;  /* 0x00000004020dc211 */ /* 0x000fe400000f1408 */
[----:B------:R-:W-:Y:S02]  /*195f0*/  @!P1 LEA R18, P4, R3, R0, 0x2 ;  /* 0x0000000003129211 */ /* 0x000fe400078810ff */
[----:B------:R-:W-:-:S02]  /*19600*/  ISETP.GE.AND P0, PT, R5, c[0x0][0x3c8], PT ;  /* 0x0000f20005007a0c */ /* 0x000fc40003f06270 */
[----:B------:R-:W-:Y:S02]  /*19610*/  IADD3 R8, R217, 0x88, RZ ;  /* 0x00000088d9087810 */ /* 0x000fe40007ffe0ff */
[----:B------:R-:W-:Y:S02]  /*19620*/  @!P1 LEA.HI.X R19, R3, R4, R6, 0x2, P4 ;  /* 0x0000000403139211 */ /* 0x000fe400020f1406 */
[----:B------:R-:W-:Y:S02]  /*19630*/  ISETP.GE.AND P4, PT, R2, c[0x0][0x3c8], PT ;  /* 0x0000f20002007a0c */ /* 0x000fe40003f86270 */
[----:B------:R-:W-:Y:S02]  /*19640*/  ISETP.GE.AND P5, PT, R8, c[0x0][0x3c8], PT ;  /* 0x0000f20008007a0c */ /* 0x000fe40003fa6270 */
[C---:B------:R-:W-:Y:S02]  /*19650*/  IADD3 R2, R217.reuse, 0x90, RZ ;  /* 0x00000090d9027810 */ /* 0x040fe40007ffe0ff */
[----:B------:R-:W-:-:S02]  /*19660*/  IADD3 R6, R217, 0x98, RZ ;  /* 0x00000098d9067810 */ /* 0x000fc40007ffe0ff */
[C---:B--2---:R-:W-:Y:S02]  /*19670*/  @!P0 LEA R16, P3, R5.reuse, R0, 0x2 ;  /* 0x0000000005108211 */ /* 0x044fe400078610ff */
[----:B------:R-:W-:Y:S02]  /*19680*/  SHF.R.S32.HI R3, RZ, 0x1f, R7 ;  /* 0x0000001fff037819 */ /* 0x000fe40000011407 */
[----:B------:R-:W-:Y:S01]  /*19690*/  @!P0 LEA.HI.X R17, R5, R4, R9, 0x2, P3 ;  /* 0x0000000405118211 */ /* 0x000fe200018f1409 */
[----:B------:R1:W-:Y:S01]  /*196a0*/  @!P4 ST.E.64 [R12.64], R54 ;  /* 0x000000360c00c985 */ /* 0x0003e2000c101b06 */
[----:B------:R-:W-:Y:S02]  /*196b0*/  SHF.R.S32.HI R5, RZ, 0x1f, R8 ;  /* 0x0000001fff057819 */ /* 0x000fe40000011408 */
[----:B---3--:R-:W-:Y:S01]  /*196c0*/  @!P6 LEA R14, P3, R7, R0, 0x2 ;  /* 0x00000000070ee211 */ /* 0x008fe200078610ff */
[----:B------:R2:W-:Y:S01]  /*196d0*/  @!P2 ST.E.64 [R10.64], R50 ;  /* 0x000000320a00a985 */ /* 0x0005e2000c101b06 */
[----:B------:R-:W-:-:S02]  /*196e0*/  ISETP.GE.AND P4, PT, R6, c[0x0][0x3c8], PT ;  /* 0x0000f20006007a0c */ /* 0x000fc40003f86270 */
[----:B------:R-:W-:Y:S01]  /*196f0*/  @!P6 LEA.HI.X R15, R7, R4, R3, 0x2, P3 ;  /* 0x00000004070fe211 */ /* 0x000fe200018f1403 */
[----:B------:R-:W-:Y:S01]  /*19700*/  @!P1 ST.E.64 [R18.64], R62 ;  /* 0x0000003e12009985 */ /* 0x000fe2000c101b06 */
[----:B------:R-:W-:Y:S02]  /*19710*/  SHF.R.S32.HI R7, RZ, 0x1f, R2 ;  /* 0x0000001fff077819 */ /* 0x000fe40000011402 */
[----:B------:R-:W-:Y:S01]  /*19720*/  IADD3 R3, R217, 0xa8, RZ ;  /* 0x000000a8d9037810 */ /* 0x000fe20007ffe0ff */
[----:B------:R3:W-:Y:S01]  /*19730*/  @!P0 ST.E.64 [R16.64], R58 ;  /* 0x0000003a10008985 */ /* 0x0007e2000c101b06 */
[----:B------:R-:W-:-:S03]  /*19740*/  SHF.R.S32.HI R9, RZ, 0x1f, R6 ;  /* 0x0000001fff097819 */ /* 0x000fc60000011406 */
[----:B------:R-:W-:Y:S01]  /*19750*/  @!P6 ST.E.64 [R14.64], R70 ;  /* 0x000000460e00e985 */ /* 0x000fe2000c101b06 */
[----:B------:R-:W-:Y:S02]  /*19760*/  ISETP.GE.AND P6, PT, R2, c[0x0][0x3c8], PT ;  /* 0x0000f20002007a0c */ /* 0x000fe40003fc6270 */
[----:B-1----:R-:W-:-:S04]  /*19770*/  @!P5 LEA R12, P2, R8, R0, 0x2 ;  /* 0x00000000080cd211 */ /* 0x002fc800078410ff */
[----:B------:R-:W-:Y:S02]  /*19780*/  @!P5 LEA.HI.X R13, R8, R4, R5, 0x2, P2 ;  /* 0x00000004080dd211 */ /* 0x000fe400010f1405 */
[----:B------:R-:W-:Y:S02]  /*19790*/  ISETP.GE.AND P2, PT, R2, c[0x0][0x3c8], PT ;  /* 0x0000f20002007a0c */ /* 0x000fe40003f46270 */
[----:B------:R-:W-:Y:S01]  /*197a0*/  IADD3 R5, R217, 0xa0, RZ ;  /* 0x000000a0d9057810 */ /* 0x000fe20007ffe0ff */
[----:B------:R1:W-:Y:S01]  /*197b0*/  @!P5 ST.E.64 [R12.64], R66 ;  /* 0x000000420c00d985 */ /* 0x0003e2000c101b06 */
[C---:B------:R-:W-:Y:S02]  /*197c0*/  @!P4 LEA R8, P1, R6.reuse, R0, 0x2 ;  /* 0x000000000608c211 */ /* 0x040fe400078210ff */
[----:B------:R-:W-:Y:S02]  /*197d0*/  ISETP.GE.AND P3, PT, R5, c[0x0][0x3c8], PT ;  /* 0x0000f20005007a0c */ /* 0x000fe40003f66270 */
[----:B------:R-:W-:-:S02]  /*197e0*/  @!P4 LEA.HI.X R9, R6, R4, R9, 0x2, P1 ;  /* 0x000000040609c211 */ /* 0x000fc400008f1409 */
[----:B------:R-:W-:-:S03]  /*197f0*/  IADD3 R6, R217, 0xb8, RZ ;  /* 0x000000b8d9067810 */ /* 0x000fc60007ffe0ff */
[----:B--2---:R-:W-:-:S04]  /*19800*/  @!P2 LEA R10, P0, R2, R0, 0x2 ;  /* 0x00000000020aa211 */ /* 0x004fc800078010ff */
[----:B------:R-:W-:Y:S02]  /*19810*/  @!P2 LEA.HI.X R11, R2, R4, R7, 0x2, P0 ;  /* 0x00000004020ba211 */ /* 0x000fe400000f1407 */
[----:B------:R-:W-:Y:S02]  /*19820*/  ISETP.GE.AND P2, PT, R3, c[0x0][0x3c8], PT ;  /* 0x0000f20003007a0c */ /* 0x000fe40003f46270 */
[----:B---3--:R-:W-:Y:S01]  /*19830*/  @!P3 LEA R16, P0, R5, R0, 0x2 ;  /* 0x000000000510b211 */ /* 0x008fe200078010ff */
        /* <DEDUP_REMOVED lines=9> */
[----:B------:R-:W-:Y:S01]  /*198d0*/  @!P2 LEA R14, P5, R3, R0, 0x2 ;  /* 0x00000000030ea211 */ /* 0x000fe200078a10ff */
[----:B------:R1:W-:Y:S01]  /*198e0*/  @!P3 ST.E.64 [R16.64], R86 ;  /* 0x000000561000b985 */ /* 0x0003e2000c101b06 */
[----:B------:R-:W-:-:S02]  /*198f0*/  SHF.R.S32.HI R5, RZ, 0x1f, R6 ;  /* 0x0000001fff057819 */ /* 0x000fc40000011406 */
[----:B------:R-:W-:Y:S02]  /*19900*/  @!P2 LEA.HI.X R15, R3, R4, R12, 0x2, P5 ;  /* 0x00000004030fa211 */ /* 0x000fe400028f140c */
[----:B------:R-:W-:Y:S02]  /*19910*/  IADD3 R3, R217, 0xc0, RZ ;  /* 0x000000c0d9037810 */ /* 0x000fe40007ffe0ff */
[-C--:B------:R-:W-:Y:S01]  /*19920*/  @!P1 LEA R12, P5, R7, R0.reuse, 0x2 ;  /* 0x00000000070c9211 */ /* 0x080fe200078a10ff */
[----:B------:R4:W-:Y:S01]  /*19930*/  @!P2 ST.E.64 [R14.64], R82 ;  /* 0x000000520e00a985 */ /* 0x0009e2000c101b06 */
[----:B------:R-:W-:Y:S02]  /*19940*/  ISETP.GE.AND P6, PT, R3, c[0x0][0x3c8], PT ;  /* 0x0000f20003007a0c */ /* 0x000fe40003fc6270 */
[----:B--2---:R-:W-:Y:S02]  /*19950*/  @!P0 LEA R10, P4, R6, R0, 0x2 ;  /* 0x00000000060a8211 */ /* 0x004fe400078810ff */
[----:B---3--:R-:W-:-:S02]  /*19960*/  SHF.R.S32.HI R8, RZ, 0x1f, R7 ;  /* 0x0000001fff087819 */ /* 0x008fc40000011407 */
[-C--:B------:R-:W-:Y:S02]  /*19970*/  @!P0 LEA.HI.X R11, R6, R4.reuse, R5, 0x2, P4 ;  /* 0x00000004060b8211 */ /* 0x080fe400020f1405 */
[----:B------:R-:W-:Y:S02]  /*19980*/  ISETP.GE.AND P4, PT, R2, c[0x0][0x3c8], PT ;  /* 0x0000f20002007a0c */ /* 0x000fe40003f86270 */
[----:B------:R-:W-:Y:S02]  /*19990*/  SHF.R.S32.HI R6, RZ, 0x1f, R3 ;  /* 0x0000001fff067819 */ /* 0x000fe40000011403 */
[----:B------:R-:W-:Y:S02]  /*199a0*/  @!P1 LEA.HI.X R13, R7, R4, R8, 0x2, P5 ;  /* 0x00000004070d9211 */ /* 0x000fe400028f1408 */
[C---:B------:R-:W-:Y:S02]  /*199b0*/  IADD3 R7, R217.reuse, 0xd0, RZ ;  /* 0x000000d0d9077810 */ /* 0x040fe40007ffe0ff */
[----:B------:R-:W-:Y:S01]  /*199c0*/  IADD3 R8, R217, 0xd8, RZ ;  /* 0x000000d8d9087810 */ /* 0x000fe20007ffe0ff */
[----:B------:R2:W-:Y:S01]  /*199d0*/  @!P1 ST.E.64 [R12.64], R154 ;  /* 0x0000009a0c009985 */ /* 0x0005e2000c101b06 */
[----:B------:R-:W-:-:S02]  /*199e0*/  ISETP.GE.AND P5, PT, R7, c[0x0][0x3c8], PT ;  /* 0x0000f20007007a0c */ /* 0x000fc40003fa6270 */
[----:B------:R-:W-:Y:S01]  /*199f0*/  SHF.R.S32.HI R5, RZ, 0x1f, R2 ;  /* 0x0000001fff057819 */ /* 0x000fe20000011402 */
[----:B------:R3:W-:Y:S01]  /*19a00*/  @!P0 ST.E.64 [R10.64], R90 ;  /* 0x0000005a0a008985 */ /* 0x0007e2000c101b06 */
[-C--:B-1----:R-:W-:Y:S02]  /*19a10*/  @!P4 LEA R16, P2, R2, R0.reuse, 0x2 ;  /* 0x000000000210c211 */ /* 0x082fe400078410ff */
[----:B------:R-:W-:Y:S02]  /*19a20*/  ISETP.GE.AND P4, PT, R8, c[0x0][0x3c8], PT ;  /* 0x0000f20008007a0c */ /* 0x000fe40003f86270 */
[----:B------:R-:W-:Y:S02]  /*19a30*/  SHF.R.S32.HI R9, RZ, 0x1f, R8 ;  /* 0x0000001fff097819 */ /* 0x000fe40000011408 */
[----:B----4-:R-:W-:-:S04]  /*19a40*/  @!P6 LEA R14, P3, R3, R0, 0x2 ;  /* 0x00000000030ee211 */ /* 0x010fc800078610ff */
[----:B------:R-:W-:Y:S02]  /*19a50*/  @!P6 LEA.HI.X R15, R3, R4, R6, 0x2, P3 ;  /* 0x00000004030fe211 */ /* 0x000fe400018f1406 */
[C---:B------:R-:W-:Y:S02]  /*19a60*/  ISETP.GE.AND P3, PT, R2.reuse, c[0x0][0x3c8], PT ;  /* 0x0000f20002007a0c */ /* 0x040fe40003f66270 */
[----:B------:R-:W-:Y:S01]  /*19a70*/  IADD3 R6, R217, 0xe0, RZ ;  /* 0x000000e0d9067810 */ /* 0x000fe20007ffe0ff */
[----:B------:R-:W-:Y:S01]  /*19a80*/  @!P6 ST.E.64 [R14.64], R158 ;  /* 0x0000009e0e00e985 */ /* 0x000fe2000c101b06 */
[----:B------:R-:W-:Y:S02]  /*19a90*/  SHF.R.S32.HI R3, RZ, 0x1f, R7 ;  /* 0x0000001fff037819 */ /* 0x000fe40000011407 */
[----:B------:R-:W-:Y:S02]  /*19aa0*/  ISETP.GE.AND P6, PT, R2, c[0x0][0x3c8], PT ;  /* 0x0000f20002007a0c */ /* 0x000fe40003fc6270 */
[----:B--2---:R-:W-:-:S05]  /*19ab0*/  @!P5 LEA R12, P1, R7, R0, 0x2 ;  /* 0x00000000070cd211 */ /* 0x004fca00078210ff */
[-C--:B------:R-:W-:Y:S02]  /*19ac0*/  @!P3 LEA.HI.X R17, R2, R4.reuse, R5, 0x2, P2 ;  /* 0x000000040211b211 */ /* 0x080fe400010f1405 */
[----:B------:R-:W-:Y:S02]  /*19ad0*/  ISETP.GE.AND P3, PT, R6, c[0x0][0x3c8], PT ;  /* 0x0000f20006007a0c */ /* 0x000fe40003f66270 */
[----:B------:R-:W-:Y:S02]  /*19ae0*/  IADD3 R5, R217, 0xe8, RZ ;  /* 0x000000e8d9057810 */ /* 0x000fe40007ffe0ff */
[----:B------:R-:W-:Y:S01]  /*19af0*/  @!P6 ST.E.64 [R16.64], R168 ;  /* 0x000000a81000e985 */ /* 0x000fe2000c101b06 */
[----:B------:R-:W-:Y:S02]  /*19b00*/  @!P5 LEA.HI.X R13, R7, R4, R3, 0x2, P1 ;  /* 0x00000004070dd211 */ /* 0x000fe400008f1403 */
[----:B------:R-:W-:Y:S02]  /*19b10*/  ISETP.GE.AND P2, PT, R5, c[0x0][0x3c8], PT ;  /* 0x0000f20005007a0c */ /* 0x000fe40003f46270 */
[----:B------:R-:W-:Y:S01]  /*19b20*/  IADD3 R3, R217, 0xf0, RZ ;  /* 0x000000f0d9037810 */ /* 0x000fe20007ffe0ff */
[----:B------:R-:W-:Y:S01]  /*19b30*/  @!P5 ST.E.64 [R12.64], R166 ;  /* 0x000000a60c00d985 */ /* 0x000fe2000c101b06 */
[----:B---3--:R-:W-:-:S02]  /*19b40*/  @!P4 LEA R10, P0, R8, R0, 0x2 ;  /* 0x00000000080ac211 */ /* 0x008fc400078010ff */
        /* <DEDUP_REMOVED lines=23> */
.L_x_3696:
        /* <DEDUP_REMOVED lines=19> */
.L_x_3717:
        /* <DEDUP_REMOVED lines=54> */
.L_x_3719:
[----:B------:R-:W-:Y:S05]  /*1a150*/  BSYNC B0 ;  /* 0x0000000000007941 */ /* 0x000fea0003800000 */
.L_x_3718:
        /* <DEDUP_REMOVED lines=40> */
.L_x_3775:
[----:B------:R-:W-:Y:S05]  /*1a3e0*/  BRA.DIV ~URZ, `(.L_x_3721) ;  /* 0x000023c27f007947 */ /* 0x000fea000b800000 */
[----:B------:R3:W4:Y:S02]  /*1a3f0*/  SHFL.IDX PT, R0, R16, RZ, 0x181f ;  /* 0x00181fff10007589 */ /* 0x00072400000e0000 */
.L_x_3776:
        /* <DEDUP_REMOVED lines=27> */
.L_x_3723:
[----:B------:R-:W-:Y:S05]  /*1a5b0*/  BSYNC B0 ;  /* 0x0000000000007941 */ /* 0x000fea0003800000 */
.L_x_3722:
[----:B------:R-:W-:Y:S05]  /*1a5c0*/  BRA.DIV ~URZ, `(.L_x_3724) ;  /* 0x000022427f007947 */ /* 0x000fea000b800000 */
[----:B--2---:R2:W1:Y:S04]  /*1a5d0*/  SHFL.IDX PT, R12, R13, 0x1, 0x181f ;  /* 0x00381f000d0c7f89 */ /* 0x00446800000e0000 */
[----:B----4-:R2:W4:Y:S02]  /*1a5e0*/  SHFL.IDX PT, R0, R16, 0x1, 0x181f ;  /* 0x00381f0010007f89 */ /* 0x01052400000e0000 */
.L_x_3777:
        /* <DEDUP_REMOVED lines=20> */
.L_x_3726:
[----:B------:R-:W-:Y:S05]  /*1a730*/  BSYNC B0 ;  /* 0x0000000000007941 */ /* 0x000fea0003800000 */
.L_x_3725:
[----:B------:R-:W-:Y:S05]  /*1a740*/  BRA.DIV ~URZ, `(.L_x_3727) ;  /* 0x000021827f007947 */ /* 0x000fea000b800000 */
[----:B-1----:R1:W2:Y:S02]  /*1a750*/  SHFL.IDX PT, R12, R13, 0x2, 0x181f ;  /* 0x00581f000d0c7f89 */ /* 0x0022a400000e0000 */
.L_x_3778:
[----:B------:R-:W-:Y:S05]  /*1a760*/  BRA.DIV ~URZ, `(.L_x_3728) ;  /* 0x000021d27f007947 */ /* 0x000fea000b800000 */
[----:B----4-:R4:W1:Y:S02]  /*1a770*/  SHFL.IDX PT, R0, R16, 0x2, 0x181f ;  /* 0x00581f0010007f89 */ /* 0x01086400000e0000 */
.L_x_3779:
        /* <DEDUP_REMOVED lines=20> */
.L_x_3730:
[----:B------:R-:W-:Y:S05]  /*1a8c0*/  BSYNC B0 ;  /* 0x0000000000007941 */ /* 0x000fea0003800000 */
.L_x_3729:
[----:B------:R-:W-:Y:S05]  /*1a8d0*/  BRA.DIV ~URZ, `(.L_x_3731) ;  /* 0x000020c27f007947 */ /* 0x000fea000b800000 */
[----:B--2---:R2:W3:Y:S04]  /*1a8e0*/  SHFL.IDX PT, R12, R13, 0x3, 0x181f ;  /* 0x00781f000d0c7f89 */ /* 0x0044e800000e0000 */
[----:B-1----:R2:W1:Y:S02]  /*1a8f0*/  SHFL.IDX PT, R0, R16, 0x3, 0x181f ;  /* 0x00781f0010007f89 */ /* 0x00246400000e0000 */
.L_x_3780:
        /* <DEDUP_REMOVED lines=19> */
.L_x_3711:
[----:B------:R-:W-:Y:S05]  /*1aa30*/  BSYNC B1 ;  /* 0x0000000000017941 */ /* 0x000fea0003800000 */
.L_x_3695:
        /* <DEDUP_REMOVED lines=13> */
.L_x_3781:
[----:B------:R-:W-:Y:S05]  /*1ab10*/  BRA.DIV ~URZ, `(.L_x_3734) ;  /* 0x00001fb27f007947 */ /* 0x000fea000b800000 */
[----:B------:R4:W3:Y:S02]  /*1ab20*/  SHFL.IDX PT, R8, R21, 0x1, 0x1f ;  /* 0x00201f0015087f89 */ /* 0x0008e400000e0000 */
.L_x_3782:
        /* <DEDUP_REMOVED lines=18> */
.L_x_3783:
        /* <DEDUP_REMOVED lines=16> */
.L_x_3784:
[----:B--2---:R-:W-:Y:S01]  /*1ad50*/  IMAD R0, R0, c[0x0][0x538], RZ ;  /* 0x00014e0000007a24 */ /* 0x004fe200078e02ff */
[----:B------:R-:W-:Y:S04]  /*1ad60*/  BSSY B1, `(.L_x_3737) ;  /* 0x00000c7000017945 */ /* 0x000fe80003800000 */
[----:B---3--:R-:W-:-:S04]  /*1ad70*/  IADD3 R8, R0, R8, RZ ;  /* 0x0000000800087210 */ /* 0x008fc80007ffe0ff */
[----:B------:R-:W-:-:S13]  /*1ad80*/  ISETP.GT.AND P0, PT, R8, R9, PT ;  /* 0x000000090800720c */ /* 0x000fda0003f04270 */
[----:B------:R-:W-:Y:S05]  /*1ad90*/  @P0 BRA `(.L_x_3738) ;  /* 0x0000024000000947 */ /* 0x000fea0003800000 */
.L_x_3742:
        /* <DEDUP_REMOVED lines=16> */
.L_x_3785:
        /* <DEDUP_REMOVED lines=16> */
.L_x_3786:
[----:B--2---:R-:W-:-:S05]  /*1afa0*/  IMAD R0, R0, c[0x0][0x538], RZ ;  /* 0x00014e0000007a24 */ /* 0x004fca00078e02ff */
[----:B------:R-:W-:-:S04]  /*1afb0*/  IADD3 R8, R0, R8, RZ ;  /* 0x0000000800087210 */ /* 0x000fc80007ffe0ff */
[----:B------:R-:W-:-:S13]  /*1afc0*/  ISETP.GT.AND P0, PT, R8, R9, PT ;  /* 0x000000090800720c */ /* 0x000fda0003f04270 */
[----:B-1--4-:R-:W-:Y:S05]  /*1afd0*/  @!P0 BRA `(.L_x_3742) ;  /* 0xfffffdc000008947 */ /* 0x012fea000383ffff */
.L_x_3738:
[----:B------:R-:W-:-:S05]  /*1afe0*/  IADD3 R12, -R0, R8, RZ ;  /* 0x00000008000c7210 */ /* 0x000fca0007ffe1ff */
[----:B------:R-:W-:-:S05]  /*1aff0*/  IMAD R0, R4, c[0x0][0x538], R12 ;  /* 0x00014e0004007a24 */ /* 0x000fca00078e020c */
[----:B------:R-:W-:Y:S01]  /*1b000*/  ISETP.GT.AND P0, PT, R0, R9, PT ;  /* 0x000000090000720c */ /* 0x000fe20003f04270 */
[----:B------:R-:W-:-:S12]  /*1b010*/  BRA.DIV ~URZ, `(.L_x_3743) ;  /* 0x00001ef27f007947 */ /* 0x000fd8000b800000 */
[----:B------:R-:W-:-:S04]  /*1b020*/  VOTE.ANY R10, PT, !P0 ;  /* 0x00000000000a7806 */ /* 0x000fc800040e0100 */
.L_x_3787:
[----:B------:R-:W2:Y:S02]  /*1b030*/  POPC R8, R10 ;  /* 0x0000000a00087309 */ /* 0x000ea40000000000 */
[----:B--2---:R-:W-:Y:S01]  /*1b040*/  IADD3 R235, R8, R235, RZ ;  /* 0x000000eb08eb7210 */ /* 0x004fe20007ffe0ff */
[----:B------:R-:W-:Y:S05]  /*1b050*/  BRA.DIV ~URZ, `(.L_x_3744) ;  /* 0x00001f027f007947 */ /* 0x000fea000b800000 */
[----:B------:R2:W3:Y:S04]  /*1b060*/  SHFL.IDX PT, R11, R6, R8, 0x1f ;  /* 0x00001f08060b7589 */ /* 0x0004e800000e0000 */
[----:B------:R2:W1:Y:S02]  /*1b070*/  SHFL.IDX PT, R7, R7, R8, 0x1f ;  /* 0x00001f0807077589 */ /* 0x00046400000e0000 */
.L_x_3788:
[----:B------:R-:W-:Y:S01]  /*1b080*/  ISETP.NE.AND P0, PT, R10, RZ, PT ;  /* 0x000000ff0a00720c */ /* 0x000fe20003f05270 */
[----:B------:R-:W-:-:S12]  /*1b090*/  BSSY B0, `(.L_x_3745) ;  /* 0x0000005000007945 */ /* 0x000fd80003800000 */
[----:B------:R-:W-:Y:S05]  /*1b0a0*/  @!P0 BRA `(.L_x_3746) ;  /* 0x0000003000008947 */ /* 0x000fea0003800000 */
[----:B------:R-:W-:Y:S01]  /*1b0b0*/  IADD3 R3, R8, -0x1, RZ ;  /* 0xffffffff08037810 */ /* 0x000fe20007ffe0ff */
[----:B------:R-:W-:Y:S05]  /*1b0c0*/  BRA.DIV ~URZ, `(.L_x_3747) ;  /* 0x00001f627f007947 */ /* 0x000fea000b800000 */
[----:B------:R2:W4:Y:S02]  /*1b0d0*/  SHFL.IDX PT, R13, R4, R3, 0x1f ;  /* 0x00001f03040d7589 */ /* 0x00052400000e0000 */
.L_x_3746:
[----:B------:R-:W-:Y:S05]  /*1b0e0*/  BSYNC B0 ;  /* 0x0000000000007941 */ /* 0x000fea0003800000 */
.L_x_3745:
        /* <DEDUP_REMOVED lines=67> */
.L_x_3749:
        /* <DEDUP_REMOVED lines=67> */
.L_x_3750:
[----:B------:R-:W-:Y:S05]  /*1b950*/  BSYNC B0 ;  /* 0x0000000000007941 */ /* 0x000fea0003800000 */
.L_x_3748:
[----:B------:R-:W-:-:S04]  /*1b960*/  LOP3.LUT R2, RZ, R2, RZ, 0x33, !PT ;  /* 0x00000002ff027212 */ /* 0x000fc800078e33ff */
[----:B------:R-:W-:Y:S01]  /*1b970*/  IADD3 R233, R2, R11, RZ ;  /* 0x0000000b02e97210 */ /* 0x000fe20007ffe0ff */
[----:B------:R-:W-:Y:S05]  /*1b980*/  BRA `(.L_x_3751) ;  /* 0x0000004000007947 */ /* 0x000fea0003800000 */
.L_x_3739:
[----:B------:R-:W-:Y:S01]  /*1b990*/  IMAD.MOV.U32 R232, RZ, RZ, R9 ;  /* 0x000000ffffe87224 */ /* 0x000fe200078e0009 */
[----:B------:R-:W-:Y:S01]  /*1b9a0*/  MOV R234, RZ ;  /* 0x000000ff00ea7202 */ /* 0x000fe20000000f00 */
[----:B------:R-:W-:Y:S01]  /*1b9b0*/  IMAD.MOV.U32 R233, RZ, RZ, RZ ;  /* 0x000000ffffe97224 */ /* 0x000fe200078e00ff */
[----:B------:R-:W-:Y:S02]  /*1b9c0*/  MOV R235, c[0x0][0x53c] ;  /* 0x00014f0000eb7a02 */ /* 0x000fe40000000f00 */
.L_x_3751:
[----:B------:R-:W-:Y:S05]  /*1b9d0*/  BSYNC B1 ;  /* 0x0000000000017941 */ /* 0x000fea0003800000 */
.L_x_3737:
[----:B------:R-:W-:Y:S01]  /*1b9e0*/  WARPSYNC 0xffffffff ;  /* 0xffffffff00007948 */ /* 0x000fe20003800000 */
[----:B------:R-:W-:Y:S01]  /*1b9f0*/  BAR.SYNC.DEFER_BLOCKING 0x4, 0x100 ;  /* 0x0104000000007b1d */ /* 0x000fe20000010000 */
[----:B------:R-:W-:-:S13]  /*1ba00*/  ISETP.NE.AND P0, PT, R14, RZ, PT ;  /* 0x000000ff0e00720c */ /* 0x000fda0003f05270 */
[----:B------:R2:W-:Y:S04]  /*1ba10*/  @!P0 STS.128 [0x20080], R232 ;  /* 0x020080e8ff008388 */ /* 0x0005e80000000c00 */
[----:B------:R-:W-:Y:S06]  /*1ba20*/  BAR.ARV 0x5, 0x100 ;  /* 0x0144000000007b1d */ /* 0x000fec0000002000 */
.L_x_3732:
[----:B-1----:R-:W-:-:S13]  /*1ba30*/  ISETP.GE.AND P0, PT, R235, c[0x0][0x53c], PT ;  /* 0x00014f00eb007a0c */ /* 0x002fda0003f06270 */
[----:B--234-:R-:W-:Y:S01]  /*1ba40*/  @P0 CALL.REL.NOINC `(.L_x_3752) ;  /* 0x0000001000000944 */ /* 0x01cfe20003c00000 */
[----:B------:R-:W-:Y:S05]  /*1ba50*/  BRA `(.L_x_3753) ;  /* 0xfffe5dc000007947 */ /* 0x000fea000383ffff */
.L_x_3752:
[----:B------:R-:W-:Y:S05]  /*1ba60*/  EXIT ;  /* 0x000000000000794d */ /* 0x000fea0003800000 */
.L_x_3569:
[----:B------:R-:W-:Y:S01]  /*1ba70*/  IMAD.MOV.U32 R0, RZ, RZ, R5 ;  /* 0x000000ffff007224 */ /* 0x000fe200078e0005 */
[----:B------:R-:W-:Y:S02]  /*1ba80*/  MOV R2, 0x1 ;  /* 0x0000000100027802 */ /* 0x000fe40000000f00 */
[----:B------:R-:W-:Y:S02]  /*1ba90*/  MOV R3, 0x1bab0 ;  /* 0x0001bab000037802 */ /* 0x000fe40000000f00 */
[----:B--2---:R-:W-:Y:S05]  /*1baa0*/  CALL.REL.NOINC `($__internal_76_$__cuda_sm70_shflsync_up_p) ;  /* 0x0000168000007944 */ /* 0x004fea0003c00000 */
[----:B------:R-:W-:Y:S01]  /*1bab0*/  MOV R0, R4 ;  /* 0x0000000400007202 */ /* 0x000fe20000000f00 */
[----:B------:R-:W-:Y:S05]  /*1bac0*/  BRA `(.L_x_3754) ;  /* 0xfffe497000007947 */ /* 0x000fea000383ffff */
.L_x_3570:
[----:B------:R-:W-:Y:S01]  /*1bad0*/  IMAD.MOV.U32 R0, RZ, RZ, R5 ;  /* 0x000000ffff007224 */ /* 0x000fe200078e0005 */
[----:B------:R-:W-:Y:S02]  /*1bae0*/  MOV R2, 0x2 ;  /* 0x0000000200027802 */ /* 0x000fe40000000f00 */
[----:B------:R-:W-:Y:S02]  /*1baf0*/  MOV R3, 0x1bb10 ;  /* 0x0001bb1000037802 */ /* 0x000fe40000000f00 */
[----:B--2---:R-:W-:Y:S05]  /*1bb00*/  CALL.REL.NOINC `($__internal_76_$__cuda_sm70_shflsync_up_p) ;  /* 0x0000162000007944 */ /* 0x004fea0003c00000 */
[----:B------:R-:W-:Y:S01]  /*1bb10*/  SEL R0, R4, RZ, P4 ;  /* 0x000000ff04007207 */ /* 0x000fe20002000000 */
[----:B------:R-:W-:Y:S01]  /*1bb20*/  IMAD.MOV.U32 R2, RZ, RZ, 0x4 ;  /* 0x00000004ff027424 */ /* 0x000fe200078e00ff */
[----:B------:R-:W-:-:S03]  /*1bb30*/  MOV R3, 0x1bb60 ;  /* 0x0001bb6000037802 */ /* 0x000fc60000000f00 */
[----:B------:R-:W-:Y:S02]  /*1bb40*/  IMAD.IADD R0, R5, 0x1, R0 ;  /* 0x0000000105007824 */ /* 0x000fe400078e0200 */
[----:B------:R-:W-:Y:S05]  /*1bb50*/  CALL.REL.NOINC `($__internal_76_$__cuda_sm70_shflsync_up_p) ;  /* 0x000015d000007944 */ /* 0x000fea0003c00000 */
        /* <DEDUP_REMOVED lines=13> */
[----:B------:R-:W-:Y:S01]  /*1bc30*/  IMAD.IADD R4, R0, 0x1, R4 ;  /* 0x0000000100047824 */ /* 0x000fe200078e0204 */
[----:B------:R-:W-:-:S03]  /*1bc40*/  MOV R0, 0x1f ;  /* 0x0000001f00007802 */ /* 0x000fc60000000f00 */
[----:B------:R-:W-:Y:S02]  /*1bc50*/  IMAD.MOV.U32 R5, RZ, RZ, R4 ;  /* 0x000000ffff057224 */ /* 0x000fe400078e0004 */
[----:B------:R-:W-:Y:S05]  /*1bc60*/  CALL.REL.NOINC `($__internal_75_$__cuda_sm70_shflsync_idx_p) ;  /* 0x0000147000007944 */ /* 0x000fea0003c00000 */
[----:B------:R-:W-:Y:S05]  /*1bc70*/  BRA `(.L_x_3755) ;  /* 0xfffe48c000007947 */ /* 0x000fea000383ffff */
.L_x_3572:
[----:B------:R-:W-:Y:S02]  /*1bc80*/  SEL R0, RZ, 0x1, P0 ;  /* 0x00000001ff007807 */ /* 0x000fe40000000000 */
[----:B------:R-:W-:Y:S02]  /*1bc90*/  MOV R2, 0x1bcb0 ;  /* 0x0001bcb000027802 */ /* 0x000fe40000000f00 */
[----:B--2---:R-:W-:Y:S05]  /*1bca0*/  CALL.REL.NOINC `($__internal_77_$__cuda_sm70_votesync_ballot) ;  /* 0x000014f000007944 */ /* 0x004fea0003c00000 */
[----:B------:R-:W-:Y:S01]  /*1bcb0*/  MOV R10, R0 ;  /* 0x00000000000a7202 */ /* 0x000fe20000000f00 */
[----:B------:R-:W-:Y:S05]  /*1bcc0*/  BRA `(.L_x_3756) ;  /* 0xfffe490000007947 */ /* 0x000fea000383ffff */
.L_x_3573:
[----:B------:R-:W-:Y:S01]  /*1bcd0*/  IMAD.MOV.U32 R5, RZ, RZ, R9 ;  /* 0x000000ffff057224 */ /* 0x000fe200078e0009 */
[----:B------:R-:W-:Y:S01]  /*1bce0*/  MOV R3, R6 ;  /* 0x0000000600037202 */ /* 0x000fe20000000f00 */
[----:B------:R-:W-:Y:S01]  /*1bcf0*/  IMAD.MOV.U32 R0, RZ, RZ, 0x1f ;  /* 0x0000001fff007424 */ /* 0x000fe200078e00ff */
[----:B------:R-:W-:Y:S02]  /*1bd00*/  MOV R2, 0x1bd20 ;  /* 0x0001bd2000027802 */ /* 0x000fe40000000f00 */
[----:B------:R-:W-:Y:S05]  /*1bd10*/  CALL.REL.NOINC `($__internal_75_$__cuda_sm70_shflsync_idx_p) ;  /* 0x000013c000007944 */ /* 0x000fea0003c00000 */
[----:B------:R-:W-:Y:S01]  /*1bd20*/  IMAD.MOV.U32 R233, RZ, RZ, R0 ;  /* 0x000000ffffe97224 */ /* 0x000fe200078e0000 */
[----:B------:R-:W-:Y:S01]  /*1bd30*/  MOV R5, R8 ;  /* 0x0000000800057202 */ /* 0x000fe20000000f00 */
[----:B------:R-:W-:Y:S01]  /*1bd40*/  IMAD.MOV.U32 R7, RZ, RZ, RZ ;  /* 0x000000ffff077224 */ /* 0x000fe200078e00ff */
[----:B------:R-:W-:Y:S01]  /*1bd50*/  MOV R3, R6 ;  /* 0x0000000600037202 */ /* 0x000fe20000000f00 */
[----:B------:R-:W-:Y:S01]  /*1bd60*/  IMAD.MOV.U32 R0, RZ, RZ, 0x1f ;  /* 0x0000001fff007424 */ /* 0x000fe200078e00ff */
[----:B------:R-:W-:-:S02]  /*1bd70*/  MOV R2, 0x1bd90 ;  /* 0x0001bd9000027802 */ /* 0x000fc40000000f00 */
[----:B------:R-:W-:Y:S05]  /*1bd80*/  CALL.REL.NOINC `($__internal_75_$__cuda_sm70_shflsync_idx_p) ;  /* 0x0000135000007944 */ /* 0x000fea0003c00000 */
[----:B------:R-:W-:Y:S01]  /*1bd90*/  MOV R9, R0 ;  /* 0x0000000000097202 */ /* 0x000fe20000000f00 */
[----:B------:R-:W-:Y:S05]  /*1bda0*/  BRA `(.L_x_3757) ;  /* 0xfffe488000007947 */ /* 0x000fea000383ffff */
.L_x_3576:
[----:B------:R-:W-:Y:S01]  /*1bdb0*/  IMAD.MOV.U32 R5, RZ, RZ, R4 ;  /* 0x000000ffff057224 */ /* 0x000fe200078e0004 */
[----:B------:R-:W-:-:S02]  /*1bdc0*/  MOV R0, 0x1f ;  /* 0x0000001f00007802 */ /* 0x000fc40000000f00 */
[----:B------:R-:W-:Y:S02]  /*1bdd0*/  MOV R2, 0x1bdf0 ;  /* 0x0001bdf000027802 */ /* 0x000fe40000000f00 */
[----:B-123--:R-:W-:Y:S05]  /*1bde0*/  CALL.REL.NOINC `($__internal_75_$__cuda_sm70_shflsync_idx_p) ;  /* 0x000012f000007944 */ /* 0x00efea0003c00000 */
[----:B------:R-:W-:Y:S01]  /*1bdf0*/  MOV R7, R0 ;  /* 0x0000000000077202 */ /* 0x000fe20000000f00 */
[----:B------:R-:W-:Y:S05]  /*1be00*/  BRA `(.L_x_3575) ;  /* 0xfffe488000007947 */ /* 0x000fea000383ffff */
.L_x_3609:
[----:B------:R-:W-:Y:S01]  /*1be10*/  IMAD.MOV.U32 R5, RZ, RZ, R14 ;  /* 0x000000ffff057224 */ /* 0x000fe200078e000e */
[----:B------:R-:W-:Y:S01]  /*1be20*/  MOV R3, RZ ;  /* 0x000000ff00037202 */ /* 0x000fe20000000f00 */
[----:B------:R-:W-:Y:S01]  /*1be30*/  IMAD.MOV.U32 R0, RZ, RZ, 0x181f ;  /* 0x0000181fff007424 */ /* 0x000fe200078e00ff */
[----:B------:R-:W-:Y:S02]  /*1be40*/  MOV R2, 0x1be60 ;  /* 0x0001be6000027802 */ /* 0x000fe40000000f00 */
[----:B-----5:R-:W-:Y:S05]  /*1be50*/  CALL.REL.NOINC `($__internal_75_$__cuda_sm70_shflsync_idx_p) ;  /* 0x0000128000007944 */ /* 0x020fea0003c00000 */
[----:B------:R-:W-:Y:S01]  /*1be60*/  MOV R12, R0 ;  /* 0x00000000000c7202 */ /* 0x000fe20000000f00 */
[----:B------:R-:W-:Y:S05]  /*1be70*/  BRA `(.L_x_3758) ;  /* 0xfffea92000007947 */ /* 0x000fea000383ffff */
.L_x_3610:
[----:B------:R-:W-:Y:S01]  /*1be80*/  IMAD.MOV.U32 R5, RZ, RZ, R17 ;  /* 0x000000ffff057224 */ /* 0x000fe200078e0011 */
[----:B------:R-:W-:Y:S01]  /*1be90*/  MOV R3, RZ ;  /* 0x000000ff00037202 */ /* 0x000fe20000000f00 */
[----:B------:R-:W-:Y:S01]  /*1bea0*/  IMAD.MOV.U32 R0, RZ, RZ, 0x181f ;  /* 0x0000181fff007424 */ /* 0x000fe200078e00ff */
[----:B------:R-:W-:Y:S02]  /*1beb0*/  MOV R2, 0x1bed0 ;  /* 0x0001bed000027802 */ /* 0x000fe40000000f00 */
[----:B-12--5:R-:W-:Y:S05]  /*1bec0*/  CALL.REL.NOINC `($__internal_75_$__cuda_sm70_shflsync_idx_p) ;  /* 0x0000121000007944 */ /* 0x026fea0003c00000 */
[----:B------:R-:W-:Y:S05]  /*1bed0*/  BRA `(.L_x_3759) ;  /* 0xfffea8e000007947 */ /* 0x000fea000383ffff */
.L_x_3613:
[----:B------:R-:W-:Y:S01]  /*1bee0*/  IMAD.MOV.U32 R5, RZ, RZ, R14 ;  /* 0x000000ffff057224 */ /* 0x000fe200078e000e */
[----:B--2---:R-:W-:Y:S01]  /*1bef0*/  MOV R3, 0x1 ;  /* 0x0000000100037802 */ /* 0x004fe20000000f00 */
[----:B----4-:R-:W-:Y:S01]  /*1bf00*/  IMAD.MOV.U32 R0, RZ, RZ, 0x181f ;  /* 0x0000181fff007424 */ /* 0x010fe200078e00ff */
[----:B------:R-:W-:-:S02]  /*1bf10*/  MOV R2, 0x1bf30 ;  /* 0x0001bf3000027802 */ /* 0x000fc40000000f00 */
[----:B-1-3-5:R-:W-:Y:S05]  /*1bf20*/  CALL.REL.NOINC `($__internal_75_$__cuda_sm70_shflsync_idx_p) ;  /* 0x000011b000007944 */ /* 0x02afea0003c00000 */
[----:B------:R-:W-:Y:S01]  /*1bf30*/  IMAD.MOV.U32 R12, RZ, RZ, R0 ;  /* 0x000000ffff0c7224 */ /* 0x000fe200078e0000 */
[----:B------:R-:W-:Y:S01]  /*1bf40*/  MOV R3, 0x1 ;  /* 0x0000000100037802 */ /* 0x000fe20000000f00 */
[----:B------:R-:W-:Y:S01]  /*1bf50*/  IMAD.MOV.U32 R5, RZ, RZ, R17 ;  /* 0x000000ffff057224 */ /* 0x000fe200078e0011 */
[----:B------:R-:W-:-:S02]  /*1bf60*/  MOV R0, 0x181f ;  /* 0x0000181f00007802 */ /* 0x000fc40000000f00 */
[----:B------:R-:W-:Y:S02]  /*1bf70*/  MOV R2, 0x1bf90 ;  /* 0x0001bf9000027802 */ /* 0x000fe40000000f00 */
[----:B------:R-:W-:Y:S05]  /*1bf80*/  CALL.REL.NOINC `($__internal_75_$__cuda_sm70_shflsync_idx_p) ;  /* 0x0000115000007944 */ /* 0x000fea0003c00000 */
[----:B------:R-:W-:Y:S05]  /*1bf90*/  BRA `(.L_x_3760) ;  /* 0xfffeaa2000007947 */ /* 0x000fea000383ffff */
.L_x_3616:
[----:B------:R-:W-:Y:S01]  /*1bfa0*/  IMAD.MOV.U32 R5, RZ, RZ, R14 ;  /* 0x000000ffff057224 */ /* 0x000fe200078e000e */
[----:B-1----:R-:W-:Y:S01]  /*1bfb0*/  MOV R3, 0x2 ;  /* 0x0000000200037802 */ /* 0x002fe20000000f00 */
[----:B----4-:R-:W-:Y:S01]  /*1bfc0*/  IMAD.MOV.U32 R0, RZ, RZ, 0x181f ;  /* 0x0000181fff007424 */ /* 0x010fe200078e00ff */
[----:B------:R-:W-:Y:S02]  /*1bfd0*/  MOV R2, 0x1bff0 ;  /* 0x0001bff000027802 */ /* 0x000fe40000000f00 */
[----:B--23-5:R-:W-:Y:S05]  /*1bfe0*/  CALL.REL.NOINC `($__internal_75_$__cuda_sm70_shflsync_idx_p) ;  /* 0x000010f000007944 */ /* 0x02cfea0003c00000 */
[----:B------:R-:W-:Y:S01]  /*1bff0*/  MOV R12, R0 ;  /* 0x00000000000c7202 */ /* 0x000fe20000000f00 */
[----:B------:R-:W-:Y:S05]  /*1c000*/  BRA `(.L_x_3761) ;  /* 0xfffeab4000007947 */ /* 0x000fea000383ffff */
.L_x_3617:
[----:B------:R-:W-:Y:S01]  /*1c010*/  IMAD.MOV.U32 R5, RZ, RZ, R17 ;  /* 0x000000ffff057224 */ /* 0x000fe200078e0011 */
[----:B------:R-:W-:Y:S01]  /*1c020*/  MOV R3, 0x2 ;  /* 0x0000000200037802 */ /* 0x000fe20000000f00 */
[----:B----4-:R-:W-:Y:S01]  /*1c030*/  IMAD.MOV.U32 R0, RZ, RZ, 0x181f ;  /* 0x0000181fff007424 */ /* 0x010fe200078e00ff */
[----:B------:R-:W-:Y:S02]  /*1c040*/  MOV R2, 0x1c060 ;  /* 0x0001c06000027802 */ /* 0x000fe40000000f00 */
[----:B-123-5:R-:W-:Y:S05]  /*1c050*/  CALL.REL.NOINC `($__internal_75_$__cuda_sm70_shflsync_idx_p) ;  /* 0x0000108000007944 */ /* 0x02efea0003c00000 */
[----:B------:R-:W-:Y:S05]  /*1c060*/  BRA `(.L_x_3762) ;  /* 0xfffeab0000007947 */ /* 0x000fea000383ffff */
.L_x_3620:
[----:B------:R-:W-:Y:S01]  /*1c070*/  IMAD.MOV.U32 R5, RZ, RZ, R14 ;  /* 0x000000ffff057224 */ /* 0x000fe200078e000e */
[----:B-1----:R-:W-:Y:S01]  /*1c080*/  MOV R3, 0x3 ;  /* 0x0000000300037802 */ /* 0x002fe20000000f00 */
[----:B------:R-:W-:Y:S01]  /*1c090*/  IMAD.MOV.U32 R0, RZ, RZ, 0x181f ;  /* 0x0000181fff007424 */ /* 0x000fe200078e00ff */
[----:B------:R-:W-:-:S02]  /*1c0a0*/  MOV R2, 0x1c0c0 ;  /* 0x0001c0c000027802 */ /* 0x000fc40000000f00 */
[----:B--2345:R-:W-:Y:S05]  /*1c0b0*/  CALL.REL.NOINC `($__internal_75_$__cuda_sm70_shflsync_idx_p) ;  /* 0x0000102000007944 */ /* 0x03cfea0003c00000 */
[----:B------:R-:W-:Y:S01]  /*1c0c0*/  IMAD.MOV.U32 R12, RZ, RZ, R0 ;  /* 0x000000ffff0c7224 */ /* 0x000fe200078e0000 */
[----:B------:R-:W-:Y:S01]  /*1c0d0*/  MOV R3, 0x3 ;  /* 0x0000000300037802 */ /* 0x000fe20000000f00 */
[----:B------:R-:W-:Y:S01]  /*1c0e0*/  IMAD.MOV.U32 R5, RZ, RZ, R17 ;  /* 0x000000ffff057224 */ /* 0x000fe200078e0011 */
[----:B------:R-:W-:-:S02]  /*1c0f0*/  MOV R0, 0x181f ;  /* 0x0000181f00007802 */ /* 0x000fc40000000f00 */
[----:B------:R-:W-:Y:S02]  /*1c100*/  MOV R2, 0x1c120 ;  /* 0x0001c12000027802 */ /* 0x000fe40000000f00 */
[----:B------:R-:W-:Y:S05]  /*1c110*/  CALL.REL.NOINC `($__internal_75_$__cuda_sm70_shflsync_idx_p) ;  /* 0x00000fc000007944 */ /* 0x000fea0003c00000 */
[----:B------:R-:W-:Y:S05]  /*1c120*/  BRA `(.L_x_3763) ;  /* 0xfffeabe000007947 */ /* 0x000fea000383ffff */
.L_x_3691:
[----:B------:R-:W-:Y:S01]  /*1c130*/  IMAD.MOV.U32 R2, RZ, RZ, R209 ;  /* 0x000000ffff027224 */ /* 0x000fe200078e00d1 */
[----:B------:R-:W-:Y:S02]  /*1c140*/  MOV R5, 0x2 ;  /* 0x0000000200057802 */ /* 0x000fe40000000f00 */
[----:B------:R-:W-:Y:S02]  /*1c150*/  MOV R3, 0x1c170 ;  /* 0x0001c17000037802 */ /* 0x000fe40000000f00 */
[----:B------:R-:W-:Y:S05]  /*1c160*/  CALL.REL.NOINC `($__internal_74_$__cuda_sm70_shflsync_bfly_p) ;  /* 0x00000f2000007944 */ /* 0x000fea0003c00000 */
[----:B------:R-:W-:Y:S01]  /*1c170*/  MOV R0, R5 ;  /* 0x0000000500007202 */ /* 0x000fe20000000f00 */
[----:B------:R-:W-:Y:S05]  /*1c180*/  BRA `(.L_x_3764) ;  /* 0xffff9d2000007947 */ /* 0x000fea000383ffff */
.L_x_3692:
[----:B------:R-:W-:Y:S01]  /*1c190*/  IMAD.MOV.U32 R2, RZ, RZ, R0 ;  /* 0x000000ffff027224 */ /* 0x000fe200078e0000 */
[----:B------:R-:W-:Y:S02]  /*1c1a0*/  MOV R5, 0x1 ;  /* 0x0000000100057802 */ /* 0x000fe40000000f00 */
[----:B------:R-:W-:Y:S02]  /*1c1b0*/  MOV R3, 0x1c1d0 ;  /* 0x0001c1d000037802 */ /* 0x000fe40000000f00 */
[----:B-1----:R-:W-:Y:S05]  /*1c1c0*/  CALL.REL.NOINC `($__internal_74_$__cuda_sm70_shflsync_bfly_p) ;  /* 0x00000ec000007944 */ /* 0x002fea0003c00000 */
[----:B------:R-:W-:Y:S01]  /*1c1d0*/  FADD.FTZ R0, R0, R5 ;  /* 0x0000000500007221 */ /* 0x000fe20000010000 */
[----:B------:R-:W-:Y:S02]  /*1c1e0*/  MOV R2, R208 ;  /* 0x000000d000027202 */ /* 0x000fe40000000f00 */
[----:B------:R-:W-:-:S02]  /*1c1f0*/  MOV R5, 0x2 ;  /* 0x0000000200057802 */ /* 0x000fc40000000f00 */
[----:B------:R-:W-:Y:S02]  /*1c200*/  MOV R3, 0x1c220 ;  /* 0x0001c22000037802 */ /* 0x000fe40000000f00 */
[----:B------:R-:W-:Y:S05]  /*1c210*/  CALL.REL.NOINC `($__internal_74_$__cuda_sm70_shflsync_bfly_p) ;  /* 0x00000e7000007944 */ /* 0x000fea0003c00000 */
[----:B------:R-:W-:Y:S01]  /*1c220*/  FADD.FTZ R4, R208, R5 ;  /* 0x00000005d0047221 */ /* 0x000fe20000010000 */
[----:B------:R-:W-:Y:S02]  /*1c230*/  MOV R5, 0x1 ;  /* 0x0000000100057802 */ /* 0x000fe40000000f00 */
[----:B------:R-:W-:Y:S02]  /*1c240*/  MOV R3, 0x1c270 ;  /* 0x0001c27000037802 */ /* 0x000fe40000000f00 */
[----:B------:R-:W-:Y:S02]  /*1c250*/  MOV R2, R4 ;  /* 0x0000000400027202 */ /* 0x000fe40000000f00 */
[----:B------:R-:W-:Y:S05]  /*1c260*/  CALL.REL.NOINC `($__internal_74_$__cuda_sm70_shflsync_bfly_p) ;  /* 0x00000e2000007944 */ /* 0x000fea0003c00000 */
[----:B------:R-:W-:Y:S01]  /*1c270*/  MOV R3, R5 ;  /* 0x0000000500037202 */ /* 0x000fe20000000f00 */
[----:B------:R-:W-:Y:S05]  /*1c280*/  BRA `(.L_x_3765) ;  /* 0xffff9c9000007947 */ /* 0x000fea000383ffff */
.L_x_3699:
[----:B--234-:R-:W-:Y:S01]  /*1c290*/  IMAD.MOV.U32 R5, RZ, RZ, R15 ;  /* 0x000000ffff057224 */ /* 0x01cfe200078e000f */
[----:B------:R-:W-:Y:S01]  /*1c2a0*/  MOV R3, RZ ;  /* 0x000000ff00037202 */ /* 0x000fe20000000f00 */
[----:B------:R-:W-:Y:S01]  /*1c2b0*/  IMAD.MOV.U32 R0, RZ, RZ, 0x181f ;  /* 0x0000181fff007424 */ /* 0x000fe200078e00ff */
[----:B------:R-:W-:Y:S02]  /*1c2c0*/  MOV R2, 0x1c2e0 ;  /* 0x0001c2e000027802 */ /* 0x000fe40000000f00 */
[----:B-1----:R-:W-:Y:S05]  /*1c2d0*/  CALL.REL.NOINC `($__internal_75_$__cuda_sm70_shflsync_idx_p) ;  /* 0x00000e0000007944 */ /* 0x002fea0003c00000 */
[----:B------:R-:W-:Y:S01]  /*1c2e0*/  MOV R12, R0 ;  /* 0x00000000000c7202 */ /* 0x000fe20000000f00 */
[----:B------:R-:W-:Y:S05]  /*1c2f0*/  BRA `(.L_x_3766) ;  /* 0xffffb81000007947 */ /* 0x000fea000383ffff */
.L_x_3700:
[----:B------:R-:W-:Y:S01]  /*1c300*/  IMAD.MOV.U32 R5, RZ, RZ, R16 ;  /* 0x000000ffff057224 */ /* 0x000fe200078e0010 */
[----:B------:R-:W-:Y:S01]  /*1c310*/  MOV R3, RZ ;  /* 0x000000ff00037202 */ /* 0x000fe20000000f00 */
[----:B------:R-:W-:Y:S01]  /*1c320*/  IMAD.MOV.U32 R0, RZ, RZ, 0x181f ;  /* 0x0000181fff007424 */ /* 0x000fe200078e00ff */
[----:B------:R-:W-:-:S02]  /*1c330*/  MOV R2, 0x1c350 ;  /* 0x0001c35000027802 */ /* 0x000fc40000000f00 */
[----:B-123--:R-:W-:Y:S05]  /*1c340*/  CALL.REL.NOINC `($__internal_75_$__cuda_sm70_shflsync_idx_p) ;  /* 0x00000d9000007944 */ /* 0x00efea0003c00000 */
[----:B------:R-:W-:Y:S05]  /*1c350*/  BRA `(.L_x_3767) ;  /* 0xffffb7d000007947 */ /* 0x000fea000383ffff */
.L_x_3703:
[----:B------:R-:W-:Y:S01]  /*1c360*/  IMAD.MOV.U32 R5, RZ, RZ, R15 ;  /* 0x000000ffff057224 */ /* 0x000fe200078e000f */
[----:B--2---:R-:W-:Y:S01]  /*1c370*/  MOV R3, 0x1 ;  /* 0x0000000100037802 */ /* 0x004fe20000000f00 */
[----:B------:R-:W-:Y:S01]  /*1c380*/  IMAD.MOV.U32 R0, RZ, RZ, 0x181f ;  /* 0x0000181fff007424 */ /* 0x000fe200078e00ff */
[----:B------:R-:W-:-:S02]  /*1c390*/  MOV R2, 0x1c3b0 ;  /* 0x0001c3b000027802 */ /* 0x000fc40000000f00 */
[----:B-1-34-:R-:W-:Y:S05]  /*1c3a0*/  CALL.REL.NOINC `($__internal_75_$__cuda_sm70_shflsync_idx_p) ;  /* 0x00000d3000007944 */ /* 0x01afea0003c00000 */
[----:B------:R-:W-:Y:S01]  /*1c3b0*/  IMAD.MOV.U32 R12, RZ, RZ, R0 ;  /* 0x000000ffff0c7224 */ /* 0x000fe200078e0000 */
[----:B------:R-:W-:Y:S01]  /*1c3c0*/  MOV R3, 0x1 ;  /* 0x0000000100037802 */ /* 0x000fe20000000f00 */
[----:B------:R-:W-:Y:S01]  /*1c3d0*/  IMAD.MOV.U32 R5, RZ, RZ, R16 ;  /* 0x000000ffff057224 */ /* 0x000fe200078e0010 */
[----:B------:R-:W-:-:S02]  /*1c3e0*/  MOV R0, 0x181f ;  /* 0x0000181f00007802 */ /* 0x000fc40000000f00 */
[----:B------:R-:W-:Y:S02]  /*1c3f0*/  MOV R2, 0x1c410 ;  /* 0x0001c41000027802 */ /* 0x000fe40000000f00 */
[----:B------:R-:W-:Y:S05]  /*1c400*/  CALL.REL.NOINC `($__internal_75_$__cuda_sm70_shflsync_idx_p) ;  /* 0x00000cd000007944 */ /* 0x000fea0003c00000 */
[----:B------:R-:W-:Y:S05]  /*1c410*/  BRA `(.L_x_3768) ;  /* 0xffffb8f000007947 */ /* 0x000fea000383ffff */
.L_x_3706:
[----:B------:R-:W-:Y:S01]  /*1c420*/  IMAD.MOV.U32 R5, RZ, RZ, R15 ;  /* 0x000000ffff057224 */ /* 0x000fe200078e000f */
[----:B--2---:R-:W-:Y:S01]  /*1c430*/  MOV R3, 0x2 ;  /* 0x0000000200037802 */ /* 0x004fe20000000f00 */
[----:B------:R-:W-:Y:S01]  /*1c440*/  IMAD.MOV.U32 R0, RZ, RZ, 0x181f ;  /* 0x0000181fff007424 */ /* 0x000fe200078e00ff */
[----:B------:R-:W-:Y:S02]  /*1c450*/  MOV R2, 0x1c470 ;  /* 0x0001c47000027802 */ /* 0x000fe40000000f00 */
[----:B-1-34-:R-:W-:Y:S05]  /*1c460*/  CALL.REL.NOINC `($__internal_75_$__cuda_sm70_shflsync_idx_p) ;  /* 0x00000c7000007944 */ /* 0x01afea0003c00000 */
[----:B------:R-:W-:Y:S01]  /*1c470*/  MOV R12, R0 ;  /* 0x00000000000c7202 */ /* 0x000fe20000000f00 */
[----:B------:R-:W-:Y:S05]  /*1c480*/  BRA `(.L_x_3769) ;  /* 0xffffb9f000007947 */ /* 0x000fea000383ffff */
.L_x_3707:
[----:B------:R-:W-:Y:S01]  /*1c490*/  IMAD.MOV.U32 R5, RZ, RZ, R16 ;  /* 0x000000ffff057224 */ /* 0x000fe200078e0010 */
[----:B--2---:R-:W-:Y:S01]  /*1c4a0*/  MOV R3, 0x2 ;  /* 0x0000000200037802 */ /* 0x004fe20000000f00 */
[----:B------:R-:W-:Y:S01]  /*1c4b0*/  IMAD.MOV.U32 R0, RZ, RZ, 0x181f ;  /* 0x0000181fff007424 */ /* 0x000fe200078e00ff */
[----:B------:R-:W-:Y:S02]  /*1c4c0*/  MOV R2, 0x1c4e0 ;  /* 0x0001c4e000027802 */ /* 0x000fe40000000f00 */
[----:B-1-34-:R-:W-:Y:S05]  /*1c4d0*/  CALL.REL.NOINC `($__internal_75_$__cuda_sm70_shflsync_idx_p) ;  /* 0x00000c0000007944 */ /* 0x01afea0003c00000 */
[----:B------:R-:W-:Y:S05]  /*1c4e0*/  BRA `(.L_x_3770) ;  /* 0xffffb9b000007947 */ /* 0x000fea000383ffff */
.L_x_3710:
[----:B------:R-:W-:Y:S01]  /*1c4f0*/  IMAD.MOV.U32 R5, RZ, RZ, R15 ;  /* 0x000000ffff057224 */ /* 0x000fe200078e000f */
[----:B---3--:R-:W-:Y:S01]  /*1c500*/  MOV R3, 0x3 ;  /* 0x0000000300037802 */ /* 0x008fe20000000f00 */
[----:B----4-:R-:W-:Y:S01]  /*1c510*/  IMAD.MOV.U32 R0, RZ, RZ, 0x181f ;  /* 0x0000181fff007424 */ /* 0x010fe200078e00ff */
[----:B------:R-:W-:-:S02]  /*1c520*/  MOV R2, 0x1c540 ;  /* 0x0001c54000027802 */ /* 0x000fc40000000f00 */
[----:B-12---:R-:W-:Y:S05]  /*1c530*/  CALL.REL.NOINC `($__internal_75_$__cuda_sm70_shflsync_idx_p) ;  /* 0x00000ba000007944 */ /* 0x006fea0003c00000 */
[----:B------:R-:W-:Y:S01]  /*1c540*/  IMAD.MOV.U32 R10, RZ, RZ, R0 ;  /* 0x000000ffff0a7224 */ /* 0x000fe200078e0000 */
[----:B------:R-:W-:Y:S01]  /*1c550*/  MOV R3, 0x3 ;  /* 0x0000000300037802 */ /* 0x000fe20000000f00 */
[----:B------:R-:W-:Y:S01]  /*1c560*/  IMAD.MOV.U32 R5, RZ, RZ, R16 ;  /* 0x000000ffff057224 */ /* 0x000fe200078e0010 */
[----:B------:R-:W-:-:S02]  /*1c570*/  MOV R0, 0x181f ;  /* 0x0000181f00007802 */ /* 0x000fc40000000f00 */
[----:B------:R-:W-:Y:S02]  /*1c580*/  MOV R2, 0x1c5a0 ;  /* 0x0001c5a000027802 */ /* 0x000fe40000000f00 */
[----:B------:R-:W-:Y:S05]  /*1c590*/  CALL.REL.NOINC `($__internal_75_$__cuda_sm70_shflsync_idx_p) ;  /* 0x00000b4000007944 */ /* 0x000fea0003c00000 */
[----:B------:R-:W-:Y:S05]  /*1c5a0*/  BRA `(.L_x_3771) ;  /* 0xffffba7000007947 */ /* 0x000fea000383ffff */
.L_x_3712:
[----:B------:R-:W-:Y:S01]  /*1c5b0*/  IMAD.MOV.U32 R5, RZ, RZ, R16 ;  /* 0x000000ffff057224 */ /* 0x000fe200078e0010 */
[----:B------:R-:W-:Y:S01]  /*1c5c0*/  MOV R3, RZ ;  /* 0x000000ff00037202 */ /* 0x000fe20000000f00 */
[----:B------:R-:W-:Y:S01]  /*1c5d0*/  IMAD.MOV.U32 R0, RZ, RZ, 0x1c1f ;  /* 0x00001c1fff007424 */ /* 0x000fe200078e00ff */
[----:B------:R-:W-:Y:S02]  /*1c5e0*/  MOV R2, 0x1c600 ;  /* 0x0001c60000027802 */ /* 0x000fe40000000f00 */
[----:B------:R-:W-:Y:S05]  /*1c5f0*/  CALL.REL.NOINC `($__internal_75_$__cuda_sm70_shflsync_idx_p) ;  /* 0x00000ae000007944 */ /* 0x000fea0003c00000 */
[----:B------:R-:W-:Y:S01]  /*1c600*/  MOV R4, R0 ;  /* 0x0000000000047202 */ /* 0x000fe20000000f00 */
[----:B------:R-:W-:Y:S05]  /*1c610*/  BRA `(.L_x_3772) ;  /* 0xffffbd6000007947 */ /* 0x000fea000383ffff */
.L_x_3713:
[----:B------:R-:W-:Y:S01]  /*1c620*/  IMAD.MOV.U32 R5, RZ, RZ, R17 ;  /* 0x000000ffff057224 */ /* 0x000fe200078e0011 */
[----:B------:R-:W-:Y:S01]  /*1c630*/  MOV R3, RZ ;  /* 0x000000ff00037202 */ /* 0x000fe20000000f00 */
[----:B------:R-:W-:Y:S01]  /*1c640*/  IMAD.MOV.U32 R0, RZ, RZ, 0x1c1f ;  /* 0x00001c1fff007424 */ /* 0x000fe200078e00ff */
[----:B------:R-:W-:Y:S02]  /*1c650*/  MOV R2, 0x1c670 ;  /* 0x0001c67000027802 */ /* 0x000fe40000000f00 */
[----:B-12---:R-:W-:Y:S05]  /*1c660*/  CALL.REL.NOINC `($__internal_75_$__cuda_sm70_shflsync_idx_p) ;  /* 0x00000a7000007944 */ /* 0x006fea0003c00000 */
[----:B------:R-:W-:Y:S05]  /*1c670*/  BRA `(.L_x_3773) ;  /* 0xffffbd2000007947 */ /* 0x000fea000383ffff */
.L_x_3716:
[----:B------:R-:W-:Y:S01]  /*1c680*/  IMAD.MOV.U32 R5, RZ, RZ, R16 ;  /* 0x000000ffff057224 */ /* 0x000fe200078e0010 */
[----:B------:R-:W-:Y:S01]  /*1c690*/  MOV R3, 0x1 ;  /* 0x0000000100037802 */ /* 0x000fe20000000f00 */
[----:B----4-:R-:W-:Y:S01]  /*1c6a0*/  IMAD.MOV.U32 R0, RZ, RZ, 0x1c1f ;  /* 0x00001c1fff007424 */ /* 0x010fe200078e00ff */
[----:B------:R-:W-:-:S02]  /*1c6b0*/  MOV R2, 0x1c6d0 ;  /* 0x0001c6d000027802 */ /* 0x000fc40000000f00 */
[----:B-123--:R-:W-:Y:S05]  /*1c6c0*/  CALL.REL.NOINC `($__internal_75_$__cuda_sm70_shflsync_idx_p) ;  /* 0x00000a1000007944 */ /* 0x00efea0003c00000 */
[----:B------:R-:W-:Y:S01]  /*1c6d0*/  IMAD.MOV.U32 R4, RZ, RZ, R0 ;  /* 0x000000ffff047224 */ /* 0x000fe200078e0000 */
[----:B------:R-:W-:Y:S01]  /*1c6e0*/  MOV R3, 0x1 ;  /* 0x0000000100037802 */ /* 0x000fe20000000f00 */
[----:B------:R-:W-:Y:S01]  /*1c6f0*/  IMAD.MOV.U32 R5, RZ, RZ, R17 ;  /* 0x000000ffff057224 */ /* 0x000fe200078e0011 */
[----:B------:R-:W-:-:S02]  /*1c700*/  MOV R0, 0x1c1f ;  /* 0x00001c1f00007802 */ /* 0x000fc40000000f00 */
[----:B------:R-:W-:Y:S02]  /*1c710*/  MOV R2, 0x1c730 ;  /* 0x0001c73000027802 */ /* 0x000fe40000000f00 */
[----:B------:R-:W-:Y:S05]  /*1c720*/  CALL.REL.NOINC `($__internal_75_$__cuda_sm70_shflsync_idx_p) ;  /* 0x000009b000007944 */ /* 0x000fea0003c00000 */
[----:B------:R-:W-:Y:S05]  /*1c730*/  BRA `(.L_x_3774) ;  /* 0xffffc8e000007947 */ /* 0x000fea000383ffff */
.L_x_3720:
[----:B------:R-:W-:Y:S01]  /*1c740*/  IMAD.MOV.U32 R5, RZ, RZ, R13 ;  /* 0x000000ffff057224 */ /* 0x000fe200078e000d */
[----:B------:R-:W-:Y:S01]  /*1c750*/  MOV R3, RZ ;  /* 0x000000ff00037202 */ /* 0x000fe20000000f00 */
[----:B------:R-:W-:Y:S01]  /*1c760*/  IMAD.MOV.U32 R0, RZ, RZ, 0x181f ;  /* 0x0000181fff007424 */ /* 0x000fe200078e00ff */
[----:B------:R-:W-:Y:S02]  /*1c770*/  MOV R2, 0x1c790 ;  /* 0x0001c79000027802 */ /* 0x000fe40000000f00 */
[----:B------:R-:W-:Y:S05]  /*1c780*/  CALL.REL.NOINC `($__internal_75_$__cuda_sm70_shflsync_idx_p) ;  /* 0x0000095000007944 */ /* 0x000fea0003c00000 */
[----:B------:R-:W-:Y:S01]  /*1c790*/  MOV R12, R0 ;  /* 0x00000000000c7202 */ /* 0x000fe20000000f00 */
[----:B------:R-:W-:Y:S05]  /*1c7a0*/  BRA `(.L_x_3775) ;  /* 0xffffdc3000007947 */ /* 0x000fea000383ffff */
.L_x_3721:
[----:B------:R-:W-:Y:S01]  /*1c7b0*/  IMAD.MOV.U32 R5, RZ, RZ, R16 ;  /* 0x000000ffff057224 */ /* 0x000fe200078e0010 */
[----:B------:R-:W-:Y:S01]  /*1c7c0*/  MOV R3, RZ ;  /* 0x000000ff00037202 */ /* 0x000fe20000000f00 */
[----:B------:R-:W-:Y:S01]  /*1c7d0*/  IMAD.MOV.U32 R0, RZ, RZ, 0x181f ;  /* 0x0000181fff007424 */ /* 0x000fe200078e00ff */
[----:B------:R-:W-:Y:S02]  /*1c7e0*/  MOV R2, 0x1c800 ;  /* 0x0001c80000027802 */ /* 0x000fe40000000f00 */
[----:B-12---:R-:W-:Y:S05]  /*1c7f0*/  CALL.REL.NOINC `($__internal_75_$__cuda_sm70_shflsync_idx_p) ;  /* 0x000008e000007944 */ /* 0x006fea0003c00000 */
[----:B------:R-:W-:Y:S05]  /*1c800*/  BRA `(.L_x_3776) ;  /* 0xffffdbf000007947 */ /* 0x000fea000383ffff */
.L_x_3724:
[----:B------:R-:W-:Y:S01]  /*1c810*/  IMAD.MOV.U32 R5, RZ, RZ, R13 ;  /* 0x000000ffff057224 */ /* 0x000fe200078e000d */
[----:B--2---:R-:W-:Y:S01]  /*1c820*/  MOV R3, 0x1 ;  /* 0x0000000100037802 */ /* 0x004fe20000000f00 */
[----:B----4-:R-:W-:Y:S01]  /*1c830*/  IMAD.MOV.U32 R0, RZ, RZ, 0x181f ;  /* 0x0000181fff007424 */ /* 0x010fe200078e00ff */
[----:B------:R-:W-:-:S02]  /*1c840*/  MOV R2, 0x1c860 ;  /* 0x0001c86000027802 */ /* 0x000fc40000000f00 */
[----:B-1-3--:R-:W-:Y:S05]  /*1c850*/  CALL.REL.NOINC `($__internal_75_$__cuda_sm70_shflsync_idx_p) ;  /* 0x0000088000007944 */ /* 0x00afea0003c00000 */
[----:B------:R-:W-:Y:S01]  /*1c860*/  IMAD.MOV.U32 R12, RZ, RZ, R0 ;  /* 0x000000ffff0c7224 */ /* 0x000fe200078e0000 */
[----:B------:R-:W-:Y:S01]  /*1c870*/  MOV R3, 0x1 ;  /* 0x0000000100037802 */ /* 0x000fe20000000f00 */
[----:B------:R-:W-:Y:S01]  /*1c880*/  IMAD.MOV.U32 R5, RZ, RZ, R16 ;  /* 0x000000ffff057224 */ /* 0x000fe200078e0010 */
[----:B------:R-:W-:-:S02]  /*1c890*/  MOV R0, 0x181f ;  /* 0x0000181f00007802 */ /* 0x000fc40000000f00 */
[----:B------:R-:W-:Y:S02]  /*1c8a0*/  MOV R2, 0x1c8c0 ;  /* 0x0001c8c000027802 */ /* 0x000fe40000000f00 */
[----:B------:R-:W-:Y:S05]  /*1c8b0*/  CALL.REL.NOINC `($__internal_75_$__cuda_sm70_shflsync_idx_p) ;  /* 0x0000082000007944 */ /* 0x000fea0003c00000 */
[----:B------:R-:W-:Y:S05]  /*1c8c0*/  BRA `(.L_x_3777) ;  /* 0xffffdd2000007947 */ /* 0x000fea000383ffff */
.L_x_3727:
[----:B------:R-:W-:Y:S01]  /*1c8d0*/  IMAD.MOV.U32 R5, RZ, RZ, R13 ;  /* 0x000000ffff057224 */ /* 0x000fe200078e000d */
[----:B-1----:R-:W-:Y:S01]  /*1c8e0*/  MOV R3, 0x2 ;  /* 0x0000000200037802 */ /* 0x002fe20000000f00 */
[----:B----4-:R-:W-:Y:S01]  /*1c8f0*/  IMAD.MOV.U32 R0, RZ, RZ, 0x181f ;  /* 0x0000181fff007424 */ /* 0x010fe200078e00ff */
[----:B------:R-:W-:Y:S02]  /*1c900*/  MOV R2, 0x1c920 ;  /* 0x0001c92000027802 */ /* 0x000fe40000000f00 */
[----:B--23--:R-:W-:Y:S05]  /*1c910*/  CALL.REL.NOINC `($__internal_75_$__cuda_sm70_shflsync_idx_p) ;  /* 0x000007c000007944 */ /* 0x00cfea0003c00000 */
[----:B------:R-:W-:Y:S01]  /*1c920*/  MOV R12, R0 ;  /* 0x00000000000c7202 */ /* 0x000fe20000000f00 */
[----:B------:R-:W-:Y:S05]  /*1c930*/  BRA `(.L_x_3778) ;  /* 0xffffde2000007947 */ /* 0x000fea000383ffff */
.L_x_3728:
[----:B------:R-:W-:Y:S01]  /*1c940*/  IMAD.MOV.U32 R5, RZ, RZ, R16 ;  /* 0x000000ffff057224 */ /* 0x000fe200078e0010 */
[----:B------:R-:W-:Y:S01]  /*1c950*/  MOV R3, 0x2 ;  /* 0x0000000200037802 */ /* 0x000fe20000000f00 */
[----:B----4-:R-:W-:Y:S01]  /*1c960*/  IMAD.MOV.U32 R0, RZ, RZ, 0x181f ;  /* 0x0000181fff007424 */ /* 0x010fe200078e00ff */
[----:B------:R-:W-:Y:S02]  /*1c970*/  MOV R2, 0x1c990 ;  /* 0x0001c99000027802 */ /* 0x000fe40000000f00 */
[----:B-123--:R-:W-:Y:S05]  /*1c980*/  CALL.REL.NOINC `($__internal_75_$__cuda_sm70_shflsync_idx_p) ;  /* 0x0000075000007944 */ /* 0x00efea0003c00000 */
[----:B------:R-:W-:Y:S05]  /*1c990*/  BRA `(.L_x_3779) ;  /* 0xffffdde000007947 */ /* 0x000fea000383ffff */
.L_x_3731:
[----:B------:R-:W-:Y:S01]  /*1c9a0*/  IMAD.MOV.U32 R5, RZ, RZ, R13 ;  /* 0x000000ffff057224 */ /* 0x000fe200078e000d */
[----:B-1----:R-:W-:Y:S01]  /*1c9b0*/  MOV R3, 0x3 ;  /* 0x0000000300037802 */ /* 0x002fe20000000f00 */
[----:B------:R-:W-:Y:S01]  /*1c9c0*/  IMAD.MOV.U32 R0, RZ, RZ, 0x181f ;  /* 0x0000181fff007424 */ /* 0x000fe200078e00ff */
[----:B------:R-:W-:-:S02]  /*1c9d0*/  MOV R2, 0x1c9f0 ;  /* 0x0001c9f000027802 */ /* 0x000fc40000000f00 */
[----:B--234-:R-:W-:Y:S05]  /*1c9e0*/  CALL.REL.NOINC `($__internal_75_$__cuda_sm70_shflsync_idx_p) ;  /* 0x000006f000007944 */ /* 0x01cfea0003c00000 */
[----:B------:R-:W-:Y:S01]  /*1c9f0*/  IMAD.MOV.U32 R12, RZ, RZ, R0 ;  /* 0x000000ffff0c7224 */ /* 0x000fe200078e0000 */
[----:B------:R-:W-:Y:S01]  /*1ca00*/  MOV R3, 0x3 ;  /* 0x0000000300037802 */ /* 0x000fe20000000f00 */
[----:B------:R-:W-:Y:S01]  /*1ca10*/  IMAD.MOV.U32 R5, RZ, RZ, R16 ;  /* 0x000000ffff057224 */ /* 0x000fe200078e0010 */
[----:B------:R-:W-:-:S02]  /*1ca20*/  MOV R0, 0x181f ;  /* 0x0000181f00007802 */ /* 0x000fc40000000f00 */
[----:B------:R-:W-:Y:S02]  /*1ca30*/  MOV R2, 0x1ca50 ;  /* 0x0001ca5000027802 */ /* 0x000fe40000000f00 */
[----:B------:R-:W-:Y:S05]  /*1ca40*/  CALL.REL.NOINC `($__internal_75_$__cuda_sm70_shflsync_idx_p) ;  /* 0x0000069000007944 */ /* 0x000fea0003c00000 */
[----:B------:R-:W-:Y:S05]  /*1ca50*/  BRA `(.L_x_3780) ;  /* 0xffffdea000007947 */ /* 0x000fea000383ffff */
.L_x_3733:
[----:B--2---:R-:W-:Y:S01]  /*1ca60*/  IMAD.MOV.U32 R5, RZ, RZ, R21 ;  /* 0x000000ffff057224 */ /* 0x004fe200078e0015 */
[----:B------:R-:W-:Y:S01]  /*1ca70*/  MOV R3, RZ ;  /* 0x000000ff00037202 */ /* 0x000fe20000000f00 */
[----:B------:R-:W-:Y:S01]  /*1ca80*/  IMAD.MOV.U32 R0, RZ, RZ, 0x1f ;  /* 0x0000001fff007424 */ /* 0x000fe200078e00ff */
[----:B------:R-:W-:Y:S02]  /*1ca90*/  MOV R2, 0x1cab0 ;  /* 0x0001cab000027802 */ /* 0x000fe40000000f00 */
[----:B-1-3--:R-:W-:Y:S05]  /*1caa0*/  CALL.REL.NOINC `($__internal_75_$__cuda_sm70_shflsync_idx_p) ;  /* 0x0000063000007944 */ /* 0x00afea0003c00000 */
[----:B------:R-:W-:Y:S01]  /*1cab0*/  MOV R9, R0 ;  /* 0x0000000000097202 */ /* 0x000fe20000000f00 */
[----:B------:R-:W-:Y:S05]  /*1cac0*/  BRA `(.L_x_3781) ;  /* 0xffffe04000007947 */ /* 0x000fea000383ffff */
.L_x_3734:
[----:B--2---:R-:W-:Y:S01]  /*1cad0*/  IMAD.MOV.U32 R5, RZ, RZ, R21 ;  /* 0x000000ffff057224 */ /* 0x004fe200078e0015 */
[----:B------:R-:W-:Y:S01]  /*1cae0*/  MOV R3, 0x1 ;  /* 0x0000000100037802 */ /* 0x000fe20000000f00 */
[----:B------:R-:W-:Y:S01]  /*1caf0*/  IMAD.MOV.U32 R0, RZ, RZ, 0x1f ;  /* 0x0000001fff007424 */ /* 0x000fe200078e00ff */
[----:B------:R-:W-:Y:S02]  /*1cb00*/  MOV R2, 0x1cb20 ;  /* 0x0001cb2000027802 */ /* 0x000fe40000000f00 */
[----:B-1-34-:R-:W-:Y:S05]  /*1cb10*/  CALL.REL.NOINC `($__internal_75_$__cuda_sm70_shflsync_idx_p) ;  /* 0x000005c000007944 */ /* 0x01afea0003c00000 */
[----:B------:R-:W-:Y:S01]  /*1cb20*/  MOV R8, R0 ;  /* 0x0000000000087202 */ /* 0x000fe20000000f00 */
[----:B------:R-:W-:Y:S05]  /*1cb30*/  BRA `(.L_x_3782) ;  /* 0xffffdff000007947 */ /* 0x000fea000383ffff */
.L_x_3735:
[----:B------:R-:W-:Y:S02]  /*1cb40*/  MOV R2, 0x1 ;  /* 0x0000000100027802 */ /* 0x000fe40000000f00 */
[----:B------:R-:W-:-:S02]  /*1cb50*/  MOV R3, 0x1cb70 ;  /* 0x0001cb7000037802 */ /* 0x000fc40000000f00 */
[----:B---34-:R-:W-:Y:S05]  /*1cb60*/  CALL.REL.NOINC `($__internal_76_$__cuda_sm70_shflsync_up_p) ;  /* 0x000005c000007944 */ /* 0x018fea0003c00000 */
[----:B------:R-:W-:Y:S05]  /*1cb70*/  BRA `(.L_x_3783) ;  /* 0xffffe0d000007947 */ /* 0x000fea000383ffff */
.L_x_3736:
[----:B------:R-:W-:Y:S02]  /*1cb80*/  MOV R2, 0x2 ;  /* 0x0000000200027802 */ /* 0x000fe40000000f00 */
[----:B------:R-:W-:-:S02]  /*1cb90*/  MOV R3, 0x1cbb0 ;  /* 0x0001cbb000037802 */ /* 0x000fc40000000f00 */
[----:B---34-:R-:W-:Y:S05]  /*1cba0*/  CALL.REL.NOINC `($__internal_76_$__cuda_sm70_shflsync_up_p) ;  /* 0x0000058000007944 */ /* 0x018fea0003c00000 */
[----:B------:R-:W-:Y:S01]  /*1cbb0*/  SEL R3, R4, RZ, P1 ;  /* 0x000000ff04037207 */ /* 0x000fe20000800000 */
[----:B------:R-:W-:-:S04]  /*1cbc0*/  IMAD.MOV.U32 R2, RZ, RZ, 0x4 ;  /* 0x00000004ff027424 */ /* 0x000fc800078e00ff */
[----:B------:R-:W-:Y:S01]  /*1cbd0*/  IMAD.IADD R0, R0, 0x1, R3 ;  /* 0x0000000100007824 */ /* 0x000fe200078e0203 */
[----:B------:R-:W-:Y:S02]  /*1cbe0*/  MOV R3, 0x1cc00 ;  /* 0x0001cc0000037802 */ /* 0x000fe40000000f00 */
        /* <DEDUP_REMOVED lines=19> */
.L_x_3740:
[----:B------:R-:W-:Y:S02]  /*1cd20*/  MOV R2, 0x1 ;  /* 0x0000000100027802 */ /* 0x000fe40000000f00 */
[----:B------:R-:W-:Y:S02]  /*1cd30*/  MOV R3, 0x1cd50 ;  /* 0x0001cd5000037802 */ /* 0x000fe40000000f00 */
[----:B----4-:R-:W-:Y:S05]  /*1cd40*/  CALL.REL.NOINC `($__internal_76_$__cuda_sm70_shflsync_up_p) ;  /* 0x000003e000007944 */ /* 0x010fea0003c00000 */
[----:B------:R-:W-:Y:S01]  /*1cd50*/  MOV R2, R4 ;  /* 0x0000000400027202 */ /* 0x000fe20000000f00 */
[----:B------:R-:W-:Y:S05]  /*1cd60*/  BRA `(.L_x_3785) ;  /* 0xffffe13000007947 */ /* 0x000fea000383ffff */
.L_x_3741:
[----:B------:R-:W-:Y:S02]  /*1cd70*/  MOV R2, 0x2 ;  /* 0x0000000200027802 */ /* 0x000fe40000000f00 */
[----:B------:R-:W-:Y:S02]  /*1cd80*/  MOV R3, 0x1cda0 ;  /* 0x0001cda000037802 */ /* 0x000fe40000000f00 */
[----:B----4-:R-:W-:Y:S05]  /*1cd90*/  CALL.REL.NOINC `($__internal_76_$__cuda_sm70_shflsync_up_p) ;  /* 0x0000039000007944 */ /* 0x010fea0003c00000 */
        /* <DEDUP_REMOVED lines=23> */
.L_x_3743:
[----:B------:R-:W-:Y:S02]  /*1cf10*/  SEL R0, RZ, 0x1, P0 ;  /* 0x00000001ff007807 */ /* 0x000fe40000000000 */
[----:B------:R-:W-:Y:S02]  /*1cf20*/  MOV R2, 0x1cf40 ;  /* 0x0001cf4000027802 */ /* 0x000fe40000000f00 */
[----:B-1--4-:R-:W-:Y:S05]  /*1cf30*/  CALL.REL.NOINC `($__internal_77_$__cuda_sm70_votesync_ballot) ;  /* 0x0000026000007944 */ /* 0x012fea0003c00000 */
[----:B------:R-:W-:Y:S01]  /*1cf40*/  MOV R10, R0 ;  /* 0x00000000000a7202 */ /* 0x000fe20000000f00 */
[----:B------:R-:W-:Y:S05]  /*1cf50*/  BRA `(.L_x_3787) ;  /* 0xffffe0d000007947 */ /* 0x000fea000383ffff */
.L_x_3744:
[----:B------:R-:W-:Y:S01]  /*1cf60*/  IMAD.MOV.U32 R5, RZ, RZ, R6 ;  /* 0x000000ffff057224 */ /* 0x000fe200078e0006 */
[----:B------:R-:W-:Y:S01]  /*1cf70*/  MOV R3, R8 ;  /* 0x0000000800037202 */ /* 0x000fe20000000f00 */
[----:B------:R-:W-:Y:S01]  /*1cf80*/  IMAD.MOV.U32 R0, RZ, RZ, 0x1f ;  /* 0x0000001fff007424 */ /* 0x000fe200078e00ff */
[----:B------:R-:W-:Y:S02]  /*1cf90*/  MOV R2, 0x1cfb0 ;  /* 0x0001cfb000027802 */ /* 0x000fe40000000f00 */
[----:B-1--4-:R-:W-:Y:S05]  /*1cfa0*/  CALL.REL.NOINC `($__internal_75_$__cuda_sm70_shflsync_idx_p) ;  /* 0x0000013000007944 */ /* 0x012fea0003c00000 */
[----:B------:R-:W-:Y:S01]  /*1cfb0*/  IMAD.MOV.U32 R11, RZ, RZ, R0 ;  /* 0x000000ffff0b7224 */ /* 0x000fe200078e0000 */
[----:B------:R-:W-:Y:S01]  /*1cfc0*/  MOV R3, R8 ;  /* 0x0000000800037202 */ /* 0x000fe20000000f00 */
[----:B------:R-:W-:Y:S01]  /*1cfd0*/  IMAD.MOV.U32 R5, RZ, RZ, R7 ;  /* 0x000000ffff057224 */ /* 0x000fe200078e0007 */
[----:B------:R-:W-:Y:S02]  /*1cfe0*/  MOV R0, 0x1f ;  /* 0x0000001f00007802 */ /* 0x000fe40000000f00 */
[----:B------:R-:W-:-:S02]  /*1cff0*/  MOV R2, 0x1d010 ;  /* 0x0001d01000027802 */ /* 0x000fc40000000f00 */
[----:B------:R-:W-:Y:S05]  /*1d000*/  CALL.REL.NOINC `($__internal_75_$__cuda_sm70_shflsync_idx_p) ;  /* 0x000000d000007944 */ /* 0x000fea0003c00000 */
[----:B------:R-:W-:Y:S01]  /*1d010*/  MOV R7, R0 ;  /* 0x0000000000077202 */ /* 0x000fe20000000f00 */
[----:B------:R-:W-:Y:S05]  /*1d020*/  BRA `(.L_x_3788) ;  /* 0xffffe05000007947 */ /* 0x000fea000383ffff */
.L_x_3747:
[----:B------:R-:W-:Y:S01]  /*1d030*/  IMAD.MOV.U32 R5, RZ, RZ, R4 ;  /* 0x000000ffff057224 */ /* 0x000fe200078e0004 */
[----:B------:R-:W-:-:S02]  /*1d040*/  MOV R0, 0x1f ;  /* 0x0000001f00007802 */ /* 0x000fc40000000f00 */
[----:B------:R-:W-:Y:S02]  /*1d050*/  MOV R2, 0x1d070 ;  /* 0x0001d07000027802 */ /* 0x000fe40000000f00 */
[----:B-1234-:R-:W-:Y:S05]  /*1d060*/  CALL.REL.NOINC `($__internal_75_$__cuda_sm70_shflsync_idx_p) ;  /* 0x0000007000007944 */ /* 0x01efea0003c00000 */
[----:B------:R-:W-:Y:S01]  /*1d070*/  MOV R13, R0 ;  /* 0x00000000000d7202 */ /* 0x000fe20000000f00 */
[----:B------:R-:W-:Y:S05]  /*1d080*/  BRA `(.L_x_3746) ;  /* 0xffffe05000007947 */ /* 0x000fea000383ffff */
        .weak           $__internal_74_$__cuda_sm70_shflsync_bfly_p
        .type           $__internal_74_$__cuda_sm70_shflsync_bfly_p,@function
        .size           $__internal_74_$__cuda_sm70_shflsync_bfly_p,($__internal_75_$__cuda_sm70_shflsync_idx_p - $__internal_74_$__cuda_sm70_shflsync_bfly_p)
$__internal_74_$__cuda_sm70_shflsync_bfly_p:
[----:B------:R-:W-:Y:S04]  /*1d090*/  WARPSYNC R6 ;  /* 0x0000000600007348 */ /* 0x000fe80003800000 */
[----:B------:R1:W2:Y:S02]  /*1d0a0*/  SHFL.BFLY PT, R5, R2, R5, R7 ;  /* 0x0c00000502057389 */ /* 0x0002a400000e0007 */
[----:B-1----:R-:W-:Y:S02]  /*1d0b0*/  MOV R2, R3 ;  /* 0x0000000300027202 */ /* 0x002fe40000000f00 */
[----:B------:R-:W-:-:S04]  /*1d0c0*/  MOV R3, 0x0 ;  /* 0x0000000000037802 */ /* 0x000fc80000000f00 */
[----:B--2---:R-:W-:Y:S05]  /*1d0d0*/  RET.REL.NODEC R2 `(_ZN7cutlass13device_kernelIN5flash19enable_sm80_to_sm89INS1_16FlashAttnFwdSm80INS1_25CollectiveMainloopFwdSm80ILi8ELi1ELb0EN4cute5tupleIJNS5_1CILi128EEENS7_ILi32EEENS7_ILi256EEEEEELi256ENS_10bfloat16_tEfNS_4arch4Sm80ELb1ELb0ELb0ELb1ELb0ELb1ELb1ELb1EEENS1_21CollectiveEpilogueFwdINS6_IJS8_SA_S9_EEENS6_IJNS7_ILi1EEESI_SI_EEESC_SE_Li256ELb1ELb1ELb1ELb0EEENS1_36VarlenDynamicPersistentTileSchedulerILi128ELi32ELi256ELi256ELb1ELb1ELb0ELb1ELb1ELb1EEEEEEEEEvNT_6ParamsE) ;  /* 0xfffe2f2002007950 */ /* 0x004fea0003c3ffff */
        .weak           $__internal_75_$__cuda_sm70_shflsync_idx_p
        .type           $__internal_75_$__cuda_sm70_shflsync_idx_p,@function
        .size           $__internal_75_$__cuda_sm70_shflsync_idx_p,($__internal_76_$__cuda_sm70_shflsync_up_p - $__internal_75_$__cuda_sm70_shflsync_idx_p)
$__internal_75_$__cuda_sm70_shflsync_idx_p:
[----:B------:R-:W-:-:S04]  /*1d0e0*/  MOV R119, 0xffffffff ;  /* 0xffffffff00777802 */ /* 0x000fc80000000f00 */
[----:B------:R-:W-:Y:S04]  /*1d0f0*/  WARPSYNC R119 ;  /* 0x0000007700007348 */ /* 0x000fe80003800000 */
[----:B------:R1:W2:Y:S02]  /*1d100*/  SHFL.IDX PT, R0, R5, R3, R0 ;  /* 0x0000000305007389 */ /* 0x0002a400000e0000 */
[----:B-1----:R-:W-:-:S04]  /*1d110*/  MOV R3, 0x0 ;  /* 0x0000000000037802 */ /* 0x002fc80000000f00 */
[----:B--2---:R-:W-:Y:S05]  /*1d120*/  RET.REL.NODEC R2 `(_ZN7cutlass13device_kernelIN5flash19enable_sm80_to_sm89INS1_16FlashAttnFwdSm80INS1_25CollectiveMainloopFwdSm80ILi8ELi1ELb0EN4cute5tupleIJNS5_1CILi128EEENS7_ILi32EEENS7_ILi256EEEEEELi256ENS_10bfloat16_tEfNS_4arch4Sm80ELb1ELb0ELb0ELb1ELb0ELb1ELb1ELb1EEENS1_21CollectiveEpilogueFwdINS6_IJS8_SA_S9_EEENS6_IJNS7_ILi1EEESI_SI_EEESC_SE_Li256ELb1ELb1ELb1ELb0EEENS1_36VarlenDynamicPersistentTileSchedulerILi128ELi32ELi256ELi256ELb1ELb1ELb0ELb1ELb1ELb1EEEEEEEEEvNT_6ParamsE) ;  /* 0xfffe2ed002007950 */ /* 0x004fea0003c3ffff */
        .weak           $__internal_76_$__cuda_sm70_shflsync_up_p
        .type           $__internal_76_$__cuda_sm70_shflsync_up_p,@function
        .size           $__internal_76_$__cuda_sm70_shflsync_up_p,($__internal_77_$__cuda_sm70_votesync_ballot - $__internal_76_$__cuda_sm70_shflsync_up_p)
$__internal_76_$__cuda_sm70_shflsync_up_p:
[----:B------:R-:W-:Y:S02]  /*1d130*/  IMAD.MOV.U32 R4, RZ, RZ, RZ ;  /* 0x000000ffff047224 */ /* 0x000fe400078e00ff */
[----:B------:R-:W-:-:S04]  /*1d140*/  IMAD.MOV.U32 R10, RZ, RZ, -0x1 ;  /* 0xffffffffff0a7424 */ /* 0x000fc800078e00ff */
[----:B------:R-:W-:Y:S04]  /*1d150*/  WARPSYNC R10 ;  /* 0x0000000a00007348 */ /* 0x000fe80003800000 */
[----:B------:R1:W2:Y:S02]  /*1d160*/  SHFL.UP PT, R4, R0, R2, R4 ;  /* 0x0400000200047389 */ /* 0x0002a400000e0004 */
[----:B-1----:R-:W-:Y:S02]  /*1d170*/  MOV R2, R3 ;  /* 0x0000000300027202 */ /* 0x002fe40000000f00 */
[----:B------:R-:W-:-:S04]  /*1d180*/  MOV R3, 0x0 ;  /* 0x0000000000037802 */ /* 0x000fc80000000f00 */
[----:B--2---:R-:W-:Y:S05]  /*1d190*/  RET.REL.NODEC R2 `(_ZN7cutlass13device_kernelIN5flash19enable_sm80_to_sm89INS1_16FlashAttnFwdSm80INS1_25CollectiveMainloopFwdSm80ILi8ELi1ELb0EN4cute5tupleIJNS5_1CILi128EEENS7_ILi32EEENS7_ILi256EEEEEELi256ENS_10bfloat16_tEfNS_4arch4Sm80ELb1ELb0ELb0ELb1ELb0ELb1ELb1ELb1EEENS1_21CollectiveEpilogueFwdINS6_IJS8_SA_S9_EEENS6_IJNS7_ILi1EEESI_SI_EEESC_SE_Li256ELb1ELb1ELb1ELb0EEENS1_36VarlenDynamicPersistentTileSchedulerILi128ELi32ELi256ELi256ELb1ELb1ELb0ELb1ELb1ELb1EEEEEEEEEvNT_6ParamsE) ;  /* 0xfffe2e6002007950 */ /* 0x004fea0003c3ffff */
        .weak           $__internal_77_$__cuda_sm70_votesync_ballot
        .type           $__internal_77_$__cuda_sm70_votesync_ballot,@function
        .size           $__internal_77_$__cuda_sm70_votesync_ballot,(.L_x_5269 - $__internal_77_$__cuda_sm70_votesync_ballot)
$__internal_77_$__cuda_sm70_votesync_ballot:
[----:B------:R-:W-:Y:S01]  /*1d1a0*/  ISETP.NE.U32.AND P0, PT, R0, 0x1, PT ;  /* 0x000000010000780c */ /* 0x000fe20003f05070 */
[----:B------:R-:W-:-:S04]  /*1d1b0*/  IMAD.MOV.U32 R3, RZ, RZ, -0x1 ;  /* 0xffffffffff037424 */ /* 0x000fc800078e00ff */
[----:B------:R-:W-:Y:S08]  /*1d1c0*/  WARPSYNC R3 ;  /* 0x0000000300007348 */ /* 0x000ff00003800000 */
[----:B------:R-:W-:-:S04]  /*1d1d0*/  VOTE.ANY R0, PT, !P0 ;  /* 0x0000000000007806 */ /* 0x000fc800040e0100 */
[----:B------:R-:W-:Y:S01]  /*1d1e0*/  LOP3.LUT R0, R0, R3, RZ, 0xc0, !PT ;  /* 0x0000000300007212 */ /* 0x000fe200078ec0ff */
[----:B------:R-:W-:-:S04]  /*1d1f0*/  IMAD.MOV.U32 R3, RZ, RZ, 0x0 ;  /* 0x00000000ff037424 */ /* 0x000fc800078e00ff */
[----:B------:R-:W-:Y:S05]  /*1d200*/  RET.REL.NODEC R2 `(_ZN7cutlass13device_kernelIN5flash19enable_sm80_to_sm89INS1_16FlashAttnFwdSm80INS1_25CollectiveMainloopFwdSm80ILi8ELi1ELb0EN4cute5tupleIJNS5_1CILi128EEENS7_ILi32EEENS7_ILi256EEEEEELi256ENS_10bfloat16_tEfNS_4arch4Sm80ELb1ELb0ELb0ELb1ELb0ELb1ELb1ELb1EEENS1_21CollectiveEpilogueFwdINS6_IJS8_SA_S9_EEENS6_IJNS7_ILi1EEESI_SI_EEESC_SE_Li256ELb1ELb1ELb1ELb0EEENS1_36VarlenDynamicPersistentTileSchedulerILi128ELi32ELi256ELi256ELb1ELb1ELb0ELb1ELb1ELb1EEEEEEEEEvNT_6ParamsE) ;  /* 0xfffe2df002007950 */ /* 0x000fea0003c3ffff */
.L_x_3789:
        /* <DEDUP_REMOVED lines=15> */
.L_x_5269:


//--------------------- .text._ZN7cutlass13device_kernelIN5flash19enable_sm80_to_sm89INS1_16FlashAttnFwdSm80INS1_25CollectiveMainloopFwdSm80ILi8ELi1ELb0EN4cute5tupleIJNS5_1CILi128EEENS7_ILi96EEENS7_ILi256EEEEEELi256ENS_10bfloat16_tEfNS_4arch4Sm80ELb0ELb0ELb0ELb0ELb0ELb0ELb1ELb1EEENS1_21CollectiveEpilogueFwdINS6_IJS8_SA_S9_EEENS6_IJNS7_ILi1EEESI_SI_EEESC_SE_Li256ELb0ELb1ELb1ELb0EEENS1_19SingleTileSchedulerILb0ELb1ELb1ELi128EEEEEEEEEvNT_6ParamsE --------------------------
	.section	.text._ZN7cutlass13device_kernelIN5flash19enable_sm80_to_sm89INS1_16FlashAttnFwdSm80INS1_25CollectiveMainloopFwdSm80ILi8ELi1ELb0EN4cute5tupleIJNS5_1CILi128EEENS7_ILi96EEENS7_ILi256EEEEEELi256ENS_10bfloat16_tEfNS_4arch4Sm80ELb0ELb0ELb0ELb0ELb0ELb0ELb1ELb1EEENS1_21CollectiveEpilogueFwdINS6_IJS8_SA_S9_EEENS6_IJNS7_ILi1EEESI_SI_EEESC_SE_Li256ELb0ELb1ELb1ELb0EEENS1_19SingleTileSchedulerILb0ELb1ELb1ELi128EEEEEEEEEvNT_6ParamsE,"ax",@progbits
	.sectioninfo	@"SHI_REGISTERS=255"
	.align	128
.text._ZN7cutlass13device_kernelIN5flash19enable_sm80_to_sm89INS1_16FlashAttnFwdSm80INS1_25CollectiveMainloopFwdSm80ILi8ELi1ELb0EN4cute5tupleIJNS5_1CILi128EEENS7_ILi96EEENS7_ILi256EEEEEELi256ENS_10bfloat16_tEfNS_4arch4Sm80ELb0ELb0ELb0ELb0ELb0ELb0ELb1ELb1EEENS1_21CollectiveEpilogueFwdINS6_IJS8_SA_S9_EEENS6_IJNS7_ILi1EEESI_SI_EEESC_SE_Li256ELb0ELb1ELb1ELb0EEENS1_19SingleTileSchedulerILb0ELb1ELb1ELi128EEEEEEEEEvNT_6ParamsE:
        .type           _ZN7cutlass13device_kernelIN5flash19enable_sm80_to_sm89INS1_16FlashAttnFwdSm80INS1_25CollectiveMainloopFwdSm80ILi8ELi1ELb0EN4cute5tupleIJNS5_1CILi128EEENS7_ILi96EEENS7_ILi256EEEEEELi256ENS_10bfloat16_tEfNS_4arch4Sm80ELb0ELb0ELb0ELb0ELb0ELb0ELb1ELb1EEENS1_21CollectiveEpilogueFwdINS6_IJS8_SA_S9_EEENS6_IJNS7_ILi1EEESI_SI_EEESC_SE_Li256ELb0ELb1ELb1ELb0EEENS1_19SingleTileSchedulerILb0ELb1ELb1ELi128EEEEEEEEEvNT_6ParamsE,@function
        .size           _ZN7cutlass13device_kernelIN5flash19enable_sm80_to_sm89INS1_16FlashAttnFwdSm80INS1_25CollectiveMainloopFwdSm80ILi8ELi1ELb0EN4cute5tupleIJNS5_1CILi128EEENS7_ILi96EEENS7_ILi256EEEEEELi256ENS_10bfloat16_tEfNS_4arch4Sm80ELb0ELb0ELb0ELb0ELb0ELb0ELb1ELb1EEENS1_21CollectiveEpilogueFwdINS6_IJS8_SA_S9_EEENS6_IJNS7_ILi1EEESI_SI_EEESC_SE_Li256ELb0ELb1ELb1ELb0EEENS1_19SingleTileSchedulerILb0ELb1ELb1ELi128EEEEEEEEEvNT_6ParamsE,(.L_x_5274 - _ZN7cutlass13device_kernelIN5flash19enable_sm80_to_sm89INS1_16FlashAttnFwdSm80INS1_25CollectiveMainloopFwdSm80ILi8ELi1ELb0EN4cute5tupleIJNS5_1CILi128EEENS7_ILi96EEENS7_ILi256EEEEEELi256ENS_10bfloat16_tEfNS_4arch4Sm80ELb0ELb0ELb0ELb0ELb0ELb0ELb1ELb1EEENS1_21CollectiveEpilogueFwdINS6_IJS8_SA_S9_EEENS6_IJNS7_ILi1EEESI_SI_EEESC_SE_Li256ELb0ELb1ELb1ELb0EEENS1_19SingleTileSchedulerILb0ELb1ELb1ELi128EEEEEEEEEvNT_6ParamsE)
        .other          _ZN7cutlass13device_kernelIN5flash19enable_sm80_to_sm89INS1_16FlashAttnFwdSm80INS1_25CollectiveMainloopFwdSm80ILi8ELi1ELb0EN4cute5tupleIJNS5_1CILi128EEENS7_ILi96EEENS7_ILi256EEEEEELi256ENS_10bfloat16_tEfNS_4arch4Sm80ELb0ELb0ELb0ELb0ELb0ELb0ELb1ELb1EEENS1_21CollectiveEpilogueFwdINS6_IJS8_SA_S9_EEENS6_IJNS7_ILi1EEESI_SI_EEESC_SE_Li256ELb0ELb1ELb1ELb0EEENS1_19SingleTileSchedulerILb0ELb1ELb1ELi128EEEEEEEEEvNT_6ParamsE,@"STO_CUDA_ENTRY STV_DEFAULT"
_ZN7cutlass13device_kernelIN5flash19enable_sm80_to_sm89INS1_16FlashAttnFwdSm80INS1_25CollectiveMainloopFwdSm80ILi8ELi1ELb0EN4cute5tupleIJNS5_1CILi128EEENS7_ILi96EEENS7_ILi256EEEEEELi256ENS_10bfloat16_tEfNS_4arch4Sm80ELb0ELb0ELb0ELb0ELb0ELb0ELb1ELb1EEENS1_21CollectiveEpilogueFwdINS6_IJS8_SA_S9_EEENS6_IJNS7_ILi1EEESI_SI_EEESC_SE_Li256ELb0ELb1ELb1ELb0EEENS1_19SingleTileSchedulerILb0ELb1ELb1ELi128EEEEEEEEEvNT_6ParamsE:
        /* <DEDUP_REMOVED lines=18> */
.L_x_3790:
[----:B---3--:R-:W-:Y:S02]  /*0120*/  ULDC.64 UR4, c[0x0][0x550] ;  /* 0x0001540000047ab9 */ /* 0x008fe40000000a00 */
[----:B------:R-:W-:Y:S02]  /*0130*/  UISETP.NE.AND UP0, UPT, UR4, 0x1, UPT ;  /* 0x000000010400788c */ /* 0x000fe4000bf05270 */
[----:B------:R-:W-:-:S02]  /*0140*/  UIMAD.WIDE.U32 UR10, UR6, UR5, URZ ;  /* 0x00000005060a72a5 */ /* 0x000fc4000f8e003f */
[----:B------:R-:W-:Y:S02]  /*0150*/  ULDC UR4, c[0x0][0x558] ;  /* 0x0001560000047ab9 */ /* 0x000fe40000000800 */
[----:B------:R-:W-:-:S05]  /*0160*/  UMOV UR9, UR6 ;  /* 0x0000000600097c82 */ /* 0x000fca0008000000 */
[----:B------:R-:W-:-:S03]  /*0170*/  @UP0 USHF.R.U32.HI UR9, URZ, UR4, UR11 ;  /* 0x000000043f090299 */ /* 0x000fc6000801160b */
.L_x_3791:
        /* <DEDUP_REMOVED lines=49> */
.L_x_3792:
        /* <DEDUP_REMOVED lines=270> */
.L_x_3795:
[----:B------:R-:W-:Y:S05]  /*1570*/  BSYNC B0 ;  /* 0x0000000000007941 */ /* 0x000fea0003800000 */
.L_x_3794:
        /* <DEDUP_REMOVED lines=29> */
.L_x_3797:
[----:B------:R-:W-:Y:S05]  /*1750*/  BSYNC B0 ;  /* 0x0000000000007941 */ /* 0x000fea0003800000 */
.L_x_3796:
        /* <DEDUP_REMOVED lines=35> */
.L_x_3799:
[----:B------:R-:W-:Y:S05]  /*1990*/  BSYNC B0 ;  /* 0x0000000000007941 */ /* 0x000fea0003800000 */
.L_x_3798:
        /* <DEDUP_REMOVED lines=46> */
[----:B------:R-:W-:Y:S04]  /*1c80*/  STL.64 [R1+0x28], R18 ;  /* 0x0000281201007387 */ /* 0x000fe80000100a00 */
        /* <DEDUP_REMOVED lines=11> */
[----:B------:R2:W-:Y:S04]  /*1d40*/  @P2 LDGSTS.E.BYPASS.LTC128B.128 [R247+0x12100], [R6.64+0x100], !P3 ;  /* 0x1210010006f72fae */ /* 0x0005e8000d901d4a */
        /* <DEDUP_REMOVED lines=9> */
[----:B--2---:R-:W-:Y:S01]  /*1de0*/  IMAD.SHL.U32 R6, R25, 0x40, RZ ;  /* 0x0000004019067824 */ /* 0x004fe200078e00ff */
[----:B------:R-:W-:-:S04]  /*1df0*/  SEL R7, RZ, 0x4, P3 ;  /* 0x00000004ff077807 */ /* 0x000fc80001800000 */
[----:B------:R-:W-:Y:S02]  /*1e00*/  LOP3.LUT R0, R6, 0x1c0, RZ, 0xc0, !PT ;  /* 0x000001c006007812 */ /* 0x000fe400078ec0ff */
[----:B------:R-:W-:Y:S02]  /*1e10*/  IADD3 R15, R7, R9, R17 ;  /* 0x00000009070f7210 */ /* 0x000fe40007ffe011 */
[----:B------:R-:W-:Y:S02]  /*1e20*/  LOP3.LUT R6, R0, 0x8, R8, 0xf8, !PT ;  /* 0x0000000800067812 */ /* 0x000fe400078ef808 */
[C---:B------:R-:W-:Y:S02]  /*1e30*/  @P0 LEA R8, P2, R14.reuse, c[0x0][0x1c8], 0x1 ;  /* 0x000072000e080a11 */ /* 0x040fe400078408ff */
[----:B------:R-:W-:Y:S02]  /*1e40*/  SHF.R.U32.HI R0, RZ, 0x3, R0 ;  /* 0x00000003ff007819 */ /* 0x000fe40000011600 */
[----:B------:R-:W-:Y:S01]  /*1e50*/  @P0 LEA.HI.X R9, R14, c[0x0][0x1cc], R16, 0x1, P2 ;  /* 0x000073000e090a11 */ /* 0x000fe200010f0c10 */
[----:B------:R-:W-:Y:S01]  /*1e60*/  IMAD.U32 R14, RZ, RZ, UR12 ;  /* 0x0000000cff0e7e24 */ /* 0x000fe2000f8e00ff */
[----:B------:R-:W-:-:S02]  /*1e70*/  SEL R7, RZ, 0x8, P5 ;  /* 0x00000008ff077807 */ /* 0x000fc40002800000 */
        /* <DEDUP_REMOVED lines=22> */
[----:B--2---:R-:W-:Y:S01]  /*1fe0*/  IMAD.SHL.U32 R8, R125, 0x20, RZ ;  /* 0x000000207d087824 */ /* 0x004fe200078e00ff */
        /* <DEDUP_REMOVED lines=14> */
[----:B------:R-:W-:Y:S01]  /*20d0*/  IMAD R221, R2, 0x2, R218 ;  /* 0x0000000202dd7824 */ /* 0x000fe200078e02da */
[----:B------:R-:W-:Y:S01]  /*20e0*/  IADD3 R244, R222, 0x1000, RZ ;  /* 0x00001000def47810 */ /* 0x000fe20007ffe0ff */
[----:B------:R-:W-:Y:S01]  /*20f0*/  IMAD R220, R2, 0x2, R219 ;  /* 0x0000000202dc7824 */ /* 0x000fe200078e02db */
[----:B------:R-:W-:-:S02]  /*2100*/  IADD3 R243, R222, 0x1800, RZ ;  /* 0x00001800def37810 */ /* 0x000fc40007ffe0ff */
[C---:B------:R-:W-:Y:S02]  /*2110*/  IADD3 R242, R222.reuse, 0x2000, RZ ;  /* 0x00002000def27810 */ /* 0x040fe40007ffe0ff */
[C---:B------:R-:W-:Y:S01]  /*2120*/  IADD3 R241, R222.reuse, 0x2800, RZ ;  /* 0x00002800def17810 */ /* 0x040fe20007ffe0ff */
[----:B---3--:R-:W-:Y:S01]  /*2130*/  LDSM.16.M88.4 R8, [R218+0x18100] ;  /* 0x01810000da08783b */ /* 0x008fe20000000200 */
[C---:B------:R-:W-:Y:S02]  /*2140*/  IADD3 R240, R222.reuse, 0x3000, RZ ;  /* 0x00003000def07810 */ /* 0x040fe40007ffe0ff */
[C---:B------:R-:W-:Y:S01]  /*2150*/  IADD3 R239, R222.reuse, 0x3800, RZ ;  /* 0x00003800deef7810 */ /* 0x040fe20007ffe0ff */
[----:B------:R-:W-:Y:S01]  /*2160*/  LDSM.16.M88.4 R16, [R219+0x18100] ;  /* 0x01810000db10783b */ /* 0x000fe20000000200 */
        /* <DEDUP_REMOVED lines=14> */
[----:B------:R-:W-:Y:S01]  /*2250*/  LDSM.16.M88.4 R52, [R167+0xe100] ;  /* 0x00e10000a734783b */ /* 0x000fe20000000200 */
[C---:B------:R-:W-:Y:S02]  /*2260*/  IADD3 R228, R222.reuse, 0x9000, RZ ;  /* 0x00009000dee47810 */ /* 0x040fe40007ffe0ff */
[C---:B------:R-:W-:Y:S01]  /*2270*/  IADD3 R227, R222.reuse, 0x9800, RZ ;  /* 0x00009800dee37810 */ /* 0x040fe20007ffe0ff */
[----:B------:R-:W3:Y:S01]  /*2280*/  LDSM.16.M88.4 R68, [R167+0xe900] ;  /* 0x00e90000a744783b */ /* 0x000ee20000000200 */
[C---:B------:R-:W-:Y:S02]  /*2290*/  IADD3 R226, R222.reuse, 0xa000, RZ ;  /* 0x0000a000dee27810 */ /* 0x040fe40007ffe0ff */
[C---:B------:R-:W-:Y:S01]  /*22a0*/  IADD3 R225, R222.reuse, 0xa800, RZ ;  /* 0x0000a800dee17810 */ /* 0x040fe20007ffe0ff */
[----:B------:R-:W4:Y:S01]  /*22b0*/  LDSM.16.M88.4 R64, [R222] ;  /* 0x00000000de40783b */ /* 0x000f220000000200 */
[----:B------:R-:W-:-:S02]  /*22c0*/  IADD3 R224, R222, 0xb000, RZ ;  /* 0x0000b000dee07810 */ /* 0x000fc40007ffe0ff */
[----:B------:R-:W-:Y:S01]  /*22d0*/  IADD3 R223, R222, 0xb800, RZ ;  /* 0x0000b800dedf7810 */ /* 0x000fe20007ffe0ff */
[----:B------:R-:W5:Y:S04]  /*22e0*/  LDSM.16.M88.4 R60, [R222+0x800] ;  /* 0x00080000de3c783b */ /* 0x000f680000000200 */
[----:B------:R-:W-:Y:S04]  /*22f0*/  LDSM.16.M88.4 R56, [R222+0x1000] ;  /* 0x00100000de38783b */ /* 0x000fe80000000200 */
        /* <DEDUP_REMOVED lines=9> */
[----:B------:R-:W-:Y:S02]  /*2390*/  HMMA.16816.F32.BF16 R32, R8, R30, RZ ;  /* 0x0000001e0820723c */ /* 0x000fe400000418ff */
[----:B------:R1:W-:Y:S01]  /*23a0*/  LDGSTS.E.BYPASS.LTC128B.128 [R247+0x3100], [R6.64+0x80], !P0 ;  /* 0x0310008006f77fae */ /* 0x0003e2000c101d4a */
[----:B------:R-:W-:-:S05]  /*23b0*/  ISETP.LT.OR P0, PT, R3, 0x1, !P1 ;  /* 0x000000010300780c */ /* 0x000fca0004f01670 */
[C---:B--2---:R-:W-:Y:S08]  /*23c0*/  HMMA.16816.F32.BF16 R28, R8.reuse, R40, RZ ;  /* 0x00000028081c723c */ /* 0x044ff000000418ff */
[----:B------:R2:W-:Y:S01]  /*23d0*/  LDGSTS.E.BYPASS.LTC128B.128 [R247+0x6100], [R6.64+0x100], !P0 ;  /* 0x0610010006f77fae */ /* 0x0005e2000c101d4a */
[C---:B------:R-:W-:Y:S01]  /*23e0*/  ISETP.LT.OR P0, PT, R3.reuse, 0x1, !P2 ;  /* 0x000000010300780c */ /* 0x040fe20005701670 */
[C---:B---3--:R-:W-:Y:S08]  /*23f0*/  HMMA.16816.F32.BF16 R84, R8.reuse, R68, RZ ;  /* 0x000000440854723c */ /* 0x048ff000000418ff */
[----:B------:R-:W-:Y:S04]  /*2400*/  HMMA.16816.F32.BF16 R112, R8, R70, RZ ;  /* 0x000000460870723c */ /* 0x000fe800000418ff */
[----:B------:R2:W-:Y:S01]  /*2410*/  LDGSTS.E.BYPASS.LTC128B.128 [R247+0x9100], [R6.64+0x180], !P0 ;  /* 0x0910018006f77fae */ /* 0x0005e2000c101d4a */
[----:B------:R-:W-:-:S03]  /*2420*/  ISETP.LT.OR P0, PT, R3, 0x21, P4 ;  /* 0x000000210300780c */ /* 0x000fc60002701670 */
[C---:B----4-:R-:W-:Y:S08]  /*2430*/  HMMA.16816.F32.BF16 R104, R16.reuse, R64, R36 ;  /* 0x000000401068723c */ /* 0x050ff00000041824 */
[----:B------:R-:W-:Y:S02]  /*2440*/  HMMA.16816.F32.BF16 R108, R16, R66, R32 ;  /* 0x00000042106c723c */ /* 0x000fe40000041820 */
[----:B------:R3:W-:Y:S01]  /*2450*/  LDGSTS.E.BYPASS.LTC128B.128 [R247+0x1100], [R12.64], !P0 ;  /* 0x011000000cf77fae */ /* 0x0007e2000c101d4a */
[----:B------:R-:W-:-:S02]  /*2460*/  ISETP.LT.OR P0, PT, R3, 0x21, !P3 ;  /* 0x000000210300780c */ /* 0x000fc40005f01670 */
[----:B------:R-:W-:-:S03]  /*2470*/  ISETP.LT.OR P3, PT, R3, 0x41, !P3 ;  /* 0x000000410300780c */ /* 0x000fc60005f61670 */
[C---:B-----5:R-:W-:Y:S08]  /*2480*/  HMMA.16816.F32.BF16 R100, R16.reuse, R60, R28 ;  /* 0x0000003c1064723c */ /* 0x060ff0000004181c */
[----:B------:R4:W-:Y:S01]  /*2490*/  LDGSTS.E.BYPASS.LTC128B.128 [R247+0x4100], [R22.64], !P0 ;  /* 0x0410000016f77fae */ /* 0x0009e2000c101d4a */
[----:B------:R-:W-:Y:S01]  /*24a0*/  LOP3.LUT P0, RZ, R25, 0x4, RZ, 0xc0, !PT ;  /* 0x0000000419ff7812 */ /* 0x000fe2000780c0ff */
[----:B-1----:R-:W-:Y:S03]  /*24b0*/  HMMA.16816.F32.BF16 R36, R16, R122, R112 ;  /* 0x0000007a1024723c */ /* 0x002fe60000041870 */
[----:B------:R-:W-:-:S02]  /*24c0*/  SEL R0, R0, 0xffffffc0, !P0 ;  /* 0xffffffc000007807 */ /* 0x000fc40004000000 */
[C---:B------:R-:W-:Y:S02]  /*24d0*/  ISETP.LT.OR P0, PT, R3.reuse, 0x21, !P1 ;  /* 0x000000210300780c */ /* 0x040fe40004f01670 */
[----:B------:R-:W-:Y:S01]  /*24e0*/  ISETP.LT.OR P1, PT, R3, 0x41, !P1 ;  /* 0x000000410300780c */ /* 0x000fe20004f21670 */
[----:B------:R-:W-:Y:S01]  /*24f0*/  HMMA.16816.F32.BF16 R24, R8, R42, RZ ;  /* 0x0000002a0818723c */ /* 0x000fe200000418ff */
[----:B------:R-:W-:Y:S02]  /*2500*/  IMAD.IADD R217, R167, 0x1, R0 ;  /* 0x00000001a7d97824 */ /* 0x000fe400078e0200 */
[----:B------:R-:W-:-:S05]  /*2510*/  IMAD.IADD R216, R0, 0x1, R222 ;  /* 0x0000000100d87824 */ /* 0x000fca00078e02de */
[----:B------:R-:W-:Y:S02]  /*2520*/  HMMA.16816.F32.BF16 R40, R8, R50, RZ ;  /* 0x000000320828723c */ /* 0x000fe400000418ff */
[----:B------:R4:W-:Y:S01]  /*2530*/  LDGSTS.E.BYPASS.LTC128B.128 [R247+0x7100], [R20.64], !P0 ;  /* 0x0710000014f77fae */ /* 0x0009e2000c101d4a */
[----:B--2---:R-:W-:-:S04]  /*2540*/  IADD3 R6, P0, R12, UR12, RZ ;  /* 0x0000000c0c067c10 */ /* 0x004fc8000ff1e0ff */
[----:B------:R-:W-:Y:S02]  /*2550*/  IADD3.X R7, R13, UR13, RZ, P0, !PT ;  /* 0x0000000d0d077c10 */ /* 0x000fe400087fe4ff */
[----:B------:R-:W-:-:S07]  /*2560*/  ISETP.LT.OR P0, PT, R3, 0x21, !P2 ;  /* 0x000000210300780c */ /* 0x000fce0005701670 */
[C---:B------:R-:W-:Y:S06]  /*2570*/  HMMA.16816.F32.BF16 R96, R16.reuse, R62, R24 ;  /* 0x0000003e1060723c */ /* 0x040fec0000041818 */
[----:B------:R3:W-:Y:S01]  /*2580*/  LDGSTS.E.BYPASS.LTC128B.128 [R247+0xa100], [R14.64], !P0 ;  /* 0x0a1000000ef77fae */ /* 0x0007e2000c101d4a */
[C---:B------:R-:W-:Y:S01]  /*2590*/  ISETP.LT.OR P0, PT, R3.reuse, 0x41, P4 ;  /* 0x000000410300780c */ /* 0x040fe20002701670 */
[----:B------:R-:W-:Y:S08]  /*25a0*/  HMMA.16816.F32.BF16 R60, R16, R120, R84 ;  /* 0x00000078103c723c */ /* 0x000ff00000041854 */
[----:B----4-:R-:W-:Y:S04]  /*25b0*/  HMMA.16816.F32.BF16 R20, R8, R44, RZ ;  /* 0x0000002c0814723c */ /* 0x010fe800000418ff */
[----:B------:R1:W-:Y:S01]  /*25c0*/  LDGSTS.E.BYPASS.LTC128B.128 [R247+0x2100], [R6.64], !P0 ;  /* 0x0210000006f77fae */ /* 0x0003e2000c101d4a */
[----:B------:R-:W-:-:S03]  /*25d0*/  ISETP.LT.OR P0, PT, R3, 0x41, !P2 ;  /* 0x000000410300780c */ /* 0x000fc60005701670 */
[----:B------:R1:W-:Y:S04]  /*25e0*/  LDGSTS.E.BYPASS.LTC128B.128 [R247+0x5100], [R6.64+0x80], !P3 ;  /* 0x0510008006f77fae */ /* 0x0003e8000d901d4a */
[----:B------:R1:W-:Y:S01]  /*25f0*/  LDGSTS.E.BYPASS.LTC128B.128 [R247+0x8100], [R6.64+0x100], !P1 ;  /* 0x0810010006f77fae */ /* 0x0003e2000c901d4a */
[----:B---3--:R-:W-:Y:S05]  /*2600*/  HMMA.16816.F32.BF16 R12, R8, R46, RZ ;  /* 0x0000002e080c723c */ /* 0x008fea00000418ff */
[----:B------:R1:W-:Y:S01]  /*2610*/  LDGSTS.E.BYPASS.LTC128B.128 [R247+0xb100], [R6.64+0x180], !P0 ;  /* 0x0b10018006f77fae */ /* 0x0003e2000c101d4a */
[----:B------:R-:W-:-:S03]  /*2620*/  PLOP3.LUT P0, PT, PT, PT, UP0, 0x80, 0x0 ;  /* 0x000000000000781c */ /* 0x000fc60003f0f008 */
[----:B------:R-:W-:Y:S01]  /*2630*/  LDSM.16.M88.4 R32, [R217+0xc900] ;  /* 0x00c90000d920783b */ /* 0x000fe20000000200 */
[C---:B------:R-:W-:Y:S03]  /*2640*/  HMMA.16816.F32.BF16 R44, R8.reuse, R48, RZ ;  /* 0x00000030082c723c */ /* 0x040fe600000418ff */
[----:B------:R-:W-:Y:S04]  /*2650*/  LDSM.16.M88.4 R64, [R217+0xe900] ;  /* 0x00e90000d940783b */ /* 0x000fe80000000200 */
[----:B------:R-:W-:Y:S01]  /*2660*/  LDSM.16.M88.4 R112, [R216+0x1800] ;  /* 0x00180000d870783b */ /* 0x000fe20000000200 */
[C---:B------:R-:W-:Y:S03]  /*2670*/  HMMA.16816.F32.BF16 R48, R8.reuse, R52, RZ ;  /* 0x000000340830723c */ /* 0x040fe600000418ff */
[----:B------:R-:W0:Y:S05]  /*2680*/  LDGDEPBAR ;  /* 0x00000000000079af */ /* 0x000e2a0000000000 */
[----:B------:R-:W-:Y:S01]  /*2690*/  HMMA.16816.F32.BF16 R52, R8, R54, RZ ;  /* 0x000000360834723c */ /* 0x000fe200000418ff */
[----:B------:R-:W-:Y:S07]  /*26a0*/  LDSM.16.M88.4 R8, [R221+0x18100] ;  /* 0x01810000dd08783b */ /* 0x000fee0000000200 */
[C---:B------:R-:W-:Y:S01]  /*26b0*/  HMMA.16816.F32.BF16 R92, R16.reuse, R56, R20 ;  /* 0x00000038105c723c */ /* 0x040fe20000041814 */
[----:B------:R-:W2:Y:S07]  /*26c0*/  LDSM.16.M88.4 R20, [R217+0xc100] ;  /* 0x00c10000d914783b */ /* 0x000eae0000000200 */
[C---:B------:R-:W-:Y:S01]  /*26d0*/  HMMA.16816.F32.BF16 R80, R16.reuse, R76, R44 ;  /* 0x0000004c1050723c */ /* 0x040fe2000004182c */
[----:B------:R-:W3:Y:S07]  /*26e0*/  LDSM.16.M88.4 R44, [R217+0xd900] ;  /* 0x00d90000d92c783b */ /* 0x000eee0000000200 */
[C---:B------:R-:W-:Y:S01]  /*26f0*/  HMMA.16816.F32.BF16 R72, R16.reuse, R116, R48 ;  /* 0x000000741048723c */ /* 0x040fe20000041830 */
[----:B------:R-:W4:Y:S07]  /*2700*/  LDSM.16.M88.4 R48, [R217+0xd100] ;  /* 0x00d10000d930783b */ /* 0x000f2e0000000200 */
[C---:B------:R-:W-:Y:S01]  /*2710*/  HMMA.16816.F32.BF16 R68, R16.reuse, R118, R52 ;  /* 0x000000761044723c */ /* 0x040fe20000041834 */
[----:B------:R-:W5:Y:S04]  /*2720*/  LDSM.16.M88.4 R52, [R217+0xe100] ;  /* 0x00e10000d934783b */ /* 0x000f680000000200 */
[----:B------:R-:W-:Y:S03]  /*2730*/  LDSM.16.M88.4 R116, [R216+0x2000] ;  /* 0x00200000d874783b */ /* 0x000fe60000000200 */
[C---:B------:R-:W-:Y:S01]  /*2740*/  HMMA.16816.F32.BF16 R88, R16.reuse, R58, R12 ;  /* 0x0000003a1058723c */ /* 0x040fe2000004180c */
[----:B------:R-:W-:Y:S04]  /*2750*/  LDSM.16.M88.4 R12, [R220+0x18100] ;  /* 0x01810000dc0c783b */ /* 0x000fe80000000200 */
[----:B------:R-:W1:Y:S03]  /*2760*/  LDSM.16.M88.4 R56, [R216] ;  /* 0x00000000d838783b */ /* 0x000e660000000200 */
[----:B------:R-:W-:Y:S01]  /*2770*/  HMMA.16816.F32.BF16 R76, R16, R78, R40 ;  /* 0x0000004e104c723c */ /* 0x000fe20000041828 */
[----:B------:R-:W-:Y:S07]  /*2780*/  LDSM.16.M88.4 R40, [R216+0x800] ;  /* 0x00080000d828783b */ /* 0x000fee0000000200 */
[C---:B--2---:R-:W-:Y:S08]  /*2790*/  HMMA.16816.F32.BF16 R28, R8.reuse, R20, R104 ;  /* 0x00000014081c723c */ /* 0x044ff00000041868 */
[C---:B------:R-:W-:Y:S01]  /*27a0*/  HMMA.16816.F32.BF16 R24, R8.reuse, R22, R108 ;  /* 0x000000160818723c */ /* 0x040fe2000004186c */
[----:B------:R-:W2:Y:S07]  /*27b0*/  LDSM.16.M88.4 R108, [R216+0x1000] ;  /* 0x00100000d86c783b */ /* 0x000eae0000000200 */
[C---:B---3--:R-:W-:Y:S08]  /*27c0*/  HMMA.16816.F32.BF16 R80, R8.reuse, R44, R80 ;  /* 0x0000002c0850723c */ /* 0x048ff00000041850 */
[C---:B----4-:R-:W-:Y:S08]  /*27d0*/  HMMA.16816.F32.BF16 R84, R8.reuse, R48, R92 ;  /* 0x000000300854723c */ /* 0x050ff0000004185c */
[C---:B------:R-:W-:Y:S08]  /*27e0*/  HMMA.16816.F32.BF16 R88, R8.reuse, R50, R88 ;  /* 0x000000320858723c */ /* 0x040ff00000041858 */
[C---:B------:R-:W-:Y:S08]  /*27f0*/  HMMA.16816.F32.BF16 R48, R8.reuse, R46, R76 ;  /* 0x0000002e0830723c */ /* 0x040ff0000004184c */
[C---:B-----5:R-:W-:Y:S01]  /*2800*/  HMMA.16816.F32.BF16 R44, R8.reuse, R52, R72 ;  /* 0x00000034082c723c */ /* 0x060fe20000041848 */
[----:B------:R-:W-:Y:S07]  /*2810*/  LDSM.16.M88.4 R72, [R167+0x11100] ;  /* 0x01110000a748783b */ /* 0x000fee0000000200 */
[C---:B------:R-:W-:Y:S08]  /*2820*/  HMMA.16816.F32.BF16 R20, R8.reuse, R32, R100 ;  /* 0x000000200814723c */ /* 0x040ff00000041864 */
[C---:B------:R-:W-:Y:S08]  /*2830*/  HMMA.16816.F32.BF16 R68, R8.reuse, R54, R68 ;  /* 0x000000360844723c */ /* 0x040ff00000041844 */
[C---:B------:R-:W-:Y:S01]  /*2840*/  HMMA.16816.F32.BF16 R16, R8.reuse, R34, R96 ;  /* 0x000000220810723c */ /* 0x040fe20000041860 */
[----:B------:R-:W3:Y:S07]  /*2850*/  LDSM.16.M88.4 R32, [R216+0x2800] ;  /* 0x00280000d820783b */ /* 0x000eee0000000200 */
[C---:B------:R-:W-:Y:S08]  /*2860*/  HMMA.16816.F32.BF16 R52, R8.reuse, R64, R60 ;  /* 0x000000400834723c */ /* 0x040ff0000004183c */
[----:B------:R-:W-:Y:S01]  /*2870*/  HMMA.16816.F32.BF16 R104, R8, R66, R36 ;  /* 0x000000420868723c */ /* 0x000fe20000041824 */
[----:B------:R-:W-:Y:S07]  /*2880*/  LDSM.16.M88.4 R8, [R218+0x1c100] ;  /* 0x01c10000da08783b */ /* 0x000fee0000000200 */
[C---:B-1----:R-:W-:Y:S01]  /*2890*/  HMMA.16816.F32.BF16 R100, R12.reuse, R56, R28 ;  /* 0x000000380c64723c */ /* 0x042fe2000004181c */
[----:B------:R-:W1:Y:S07]  /*28a0*/  LDSM.16.M88.4 R28, [R167+0xf100] ;  /* 0x00f10000a71c783b */ /* 0x000e6e0000000200 */
[C---:B------:R-:W-:Y:S01]  /*28b0*/  HMMA.16816.F32.BF16 R96, R12.reuse, R58, R24 ;  /* 0x0000003a0c60723c */ /* 0x040fe20000041818 */
[----:B------:R-:W4:Y:S04]  /*28c0*/  LDSM.16.M88.4 R56, [R167+0x10900] ;  /* 0x01090000a738783b */ /* 0x000f280000000200 */
[----:B------:R-:W5:Y:S03]  /*28d0*/  LDSM.16.M88.4 R24, [R167+0xf900] ;  /* 0x00f90000a718783b */ /* 0x000f660000000200 */
[C---:B------:R-:W-:Y:S08]  /*28e0*/  HMMA.16816.F32.BF16 R80, R12.reuse, R112, R80 ;  /* 0x000000700c50723c */ /* 0x040ff00000041850 */
[C---:B------:R-:W-:Y:S01]  /*28f0*/  HMMA.16816.F32.BF16 R64, R12.reuse, R116, R44 ;  /* 0x000000740c40723c */ /* 0x040fe2000004182c */
[----:B------:R-:W1:Y:S07]  /*2900*/  LDSM.16.M88.4 R44, [R167+0x10100] ;  /* 0x01010000a72c783b */ /* 0x000e6e0000000200 */
[C---:B--2---:R-:W-:Y:S08]  /*2910*/  HMMA.16816.F32.BF16 R36, R12.reuse, R108, R84 ;  /* 0x0000006c0c24723c */ /* 0x044ff00000041854 */
[C---:B------:R-:W-:Y:S01]  /*2920*/  HMMA.16816.F32.BF16 R92, R12.reuse, R40, R20 ;  /* 0x000000280c5c723c */ /* 0x040fe20000041814 */
[----:B------:R-:W-:Y:S07]  /*2930*/  LDSM.16.M88.4 R20, [R219+0x1c100] ;  /* 0x01c10000db14783b */ /* 0x000fee0000000200 */
[C---:B------:R-:W-:Y:S01]  /*2940*/  HMMA.16816.F32.BF16 R84, R12.reuse, R110, R88 ;  /* 0x0000006e0c54723c */ /* 0x040fe20000041858 */
[----:B------:R-:W2:Y:S07]  /*2950*/  LDSM.16.M88.4 R108, [R222+0x3000] ;  /* 0x00300000de6c783b */ /* 0x000eae0000000200 */
[C---:B------:R-:W-:Y:S01]  /*2960*/  HMMA.16816.F32.BF16 R60, R12.reuse, R118, R68 ;  /* 0x000000760c3c723c */ /* 0x040fe20000041844 */
[----:B------:R-:W2:Y:S04]  /*2970*/  LDSM.16.M88.4 R68, [R167+0x11900] ;  /* 0x01190000a744783b */ /* 0x000ea80000000200 */
[----:B------:R-:W2:Y:S03]  /*2980*/  LDSM.16.M88.4 R116, [R222+0x4800] ;  /* 0x00480000de74783b */ /* 0x000ea60000000200 */
[C---:B------:R-:W-:Y:S08]  /*2990*/  HMMA.16816.F32.BF16 R16, R12.reuse, R42, R16 ;  /* 0x0000002a0c10723c */ /* 0x040ff00000041810 */
[C---:B------:R-:W-:Y:S01]  /*29a0*/  HMMA.16816.F32.BF16 R76, R12.reuse, R114, R48 ;  /* 0x000000720c4c723c */ /* 0x040fe20000041830 */
[----:B------:R-:W-:Y:S07]  /*29b0*/  LDSM.16.M88.4 R112, [R222+0x4000] ;  /* 0x00400000de70783b */ /* 0x000fee0000000200 */
[C---:B---3--:R-:W-:Y:S08]  /*29c0*/  HMMA.16816.F32.BF16 R52, R12.reuse, R32, R52 ;  /* 0x000000200c34723c */ /* 0x048ff00000041834 */
[----:B------:R-:W-:Y:S01]  /*29d0*/  HMMA.16816.F32.BF16 R48, R12, R34, R104 ;  /* 0x000000220c30723c */ /* 0x000fe20000041868 */
[----:B------:R-:W3:Y:S07]  /*29e0*/  LDSM.16.M88.4 R104, [R222+0x3800] ;  /* 0x00380000de68783b */ /* 0x000eee0000000200 */
[C---:B-1----:R-:W-:Y:S08]  /*29f0*/  HMMA.16816.F32.BF16 R40, R8.reuse, R28, R100 ;  /* 0x0000001c0828723c */ /* 0x042ff00000041864 */
[C---:B----4-:R-:W-:Y:S08]  /*2a00*/  HMMA.16816.F32.BF16 R12, R8.reuse, R56, R80 ;  /* 0x00000038080c723c */ /* 0x050ff00000041850 */
[C---:B------:R-:W-:Y:S08]  /*2a10*/  HMMA.16816.F32.BF16 R32, R8.reuse, R30, R96 ;  /* 0x0000001e0820723c */ /* 0x040ff00000041860 */
[C---:B------:R-:W-:Y:S01]  /*2a20*/  HMMA.16816.F32.BF16 R96, R8.reuse, R74, R60 ;  /* 0x0000004a0860723c */ /* 0x040fe2000004183c */
[----:B------:R-:W1:Y:S07]  /*2a30*/  LDSM.16.M88.4 R60, [R222+0x5000] ;  /* 0x00500000de3c783b */ /* 0x000e6e0000000200 */
[C---:B-----5:R-:W-:Y:S08]  /*2a40*/  HMMA.16816.F32.BF16 R88, R8.reuse, R24, R92 ;  /* 0x000000180858723c */ /* 0x060ff0000004185c */
[C---:B------:R-:W-:Y:S08]  /*2a50*/  HMMA.16816.F32.BF16 R28, R8.reuse, R26, R16 ;  /* 0x0000001a081c723c */ /* 0x040ff00000041810 */
[C---:B------:R-:W-:Y:S08]  /*2a60*/  HMMA.16816.F32.BF16 R24, R8.reuse, R44, R36 ;  /* 0x0000002c0818723c */ /* 0x040ff00000041824 */
[----:B------:R-:W-:Y:S01]  /*2a70*/  HMMA.16816.F32.BF16 R36, R8, R58, R76 ;  /* 0x0000003a0824723c */ /* 0x000fe2000004184c */
[----:B------:R-:W4:Y:S07]  /*2a80*/  LDSM.16.M88.4 R56, [R222+0x5800] ;  /* 0x00580000de38783b */ /* 0x000f2e0000000200 */
[----:B--2---:R-:W-:Y:S08]  /*2a90*/  HMMA.16816.F32.BF16 R76, R20, R108, R40 ;  /* 0x0000006c144c723c */ /* 0x004ff00000041828 */
[C---:B------:R-:W-:Y:S01]  /*2aa0*/  HMMA.16816.F32.BF16 R16, R8.reuse, R46, R84 ;  /* 0x0000002e0810723c */ /* 0x040fe20000041854 */
[----:B------:R-:W-:Y:S07]  /*2ab0*/  LDSM.16.M88.4 R44, [R217+0x10900] ;  /* 0x01090000d92c783b */ /* 0x000fee0000000200 */
[C---:B------:R-:W-:Y:S08]  /*2ac0*/  HMMA.16816.F32.BF16 R100, R8.reuse, R72, R64 ;  /* 0x000000480864723c */ /* 0x040ff00000041840 */
[C---:B------:R-:W-:Y:S01]  /*2ad0*/  HMMA.16816.F32.BF16 R92, R8.reuse, R68, R52 ;  /* 0x00000044085c723c */ /* 0x040fe20000041834 */
[----:B------:R-:W-:Y:S07]  /*2ae0*/  LDSM.16.M88.4 R52, [R217+0xf900] ;  /* 0x00f90000d934783b */ /* 0x000fee0000000200 */
[----:B------:R-:W-:Y:S01]  /*2af0*/  HMMA.16816.F32.BF16 R80, R8, R70, R48 ;  /* 0x000000460850723c */ /* 0x000fe20000041830 */
[----:B------:R-:W-:Y:S04]  /*2b00*/  LDSM.16.M88.4 R8, [R221+0x1c100] ;  /* 0x01c10000dd08783b */ /* 0x000fe80000000200 */
[----:B------:R-:W-:Y:S03]  /*2b10*/  LDSM.16.M88.4 R48, [R217+0x10100] ;  /* 0x01010000d930783b */ /* 0x000fe60000000200 */
[C---:B------:R-:W-:Y:S01]  /*2b20*/  HMMA.16816.F32.BF16 R40, R20.reuse, R116, R12 ;  /* 0x000000741428723c */ /* 0x040fe2000004180c */
[----:B------:R-:W2:Y:S07]  /*2b30*/  LDSM.16.M88.4 R12, [R217+0xf100] ;  /* 0x00f10000d90c783b */ /* 0x000eae0000000200 */
[C---:B------:R-:W-:Y:S01]  /*2b40*/  HMMA.16816.F32.BF16 R72, R20.reuse, R110, R32 ;  /* 0x0000006e1448723c */ /* 0x040fe20000041820 */
[----:B------:R-:W-:Y:S07]  /*2b50*/  LDSM.16.M88.4 R108, [R216+0x3000] ;  /* 0x00300000d86c783b */ /* 0x000fee0000000200 */
[C---:B---3--:R-:W-:Y:S08]  /*2b60*/  HMMA.16816.F32.BF16 R88, R20.reuse, R104, R88 ;  /* 0x000000681458723c */ /* 0x048ff00000041858 */
[C---:B------:R-:W-:Y:S01]  /*2b70*/  HMMA.16816.F32.BF16 R84, R20.reuse, R106, R28 ;  /* 0x0000006a1454723c */ /* 0x040fe2000004181c */
[----:B------:R-:W3:Y:S07]  /*2b80*/  LDSM.16.M88.4 R104, [R217+0x11100] ;  /* 0x01110000d968783b */ /* 0x000eee0000000200 */
[C---:B------:R-:W-:Y:S01]  /*2b90*/  HMMA.16816.F32.BF16 R64, R20.reuse, R114, R16 ;  /* 0x000000721440723c */ /* 0x040fe20000041810 */
[----:B------:R-:W-:Y:S07]  /*2ba0*/  LDSM.16.M88.4 R16, [R220+0x1c100] ;  /* 0x01c10000dc10783b */ /* 0x000fee0000000200 */
[C---:B-1----:R-:W-:Y:S01]  /*2bb0*/  HMMA.16816.F32.BF16 R32, R20.reuse, R60, R100 ;  /* 0x0000003c1420723c */ /* 0x042fe20000041864 */
[----:B------:R-:W1:Y:S07]  /*2bc0*/  LDSM.16.M88.4 R100, [R217+0x11900] ;  /* 0x01190000d964783b */ /* 0x000e6e0000000200 */
[C---:B------:R-:W-:Y:S08]  /*2bd0*/  HMMA.16816.F32.BF16 R36, R20.reuse, R118, R36 ;  /* 0x000000761424723c */ /* 0x040ff00000041824 */
[C---:B------:R-:W-:Y:S01]  /*2be0*/  HMMA.16816.F32.BF16 R68, R20.reuse, R112, R24 ;  /* 0x000000701444723c */ /* 0x040fe20000041818 */
[----:B------:R-:W-:Y:S07]  /*2bf0*/  LDSM.16.M88.4 R112, [R216+0x3800] ;  /* 0x00380000d870783b */ /* 0x000fee0000000200 */
[C---:B------:R-:W-:Y:S08]  /*2c00*/  HMMA.16816.F32.BF16 R28, R20.reuse, R62, R96 ;  /* 0x0000003e141c723c */ /* 0x040ff00000041860 */
[C---:B----4-:R-:W-:Y:S08]  /*2c10*/  HMMA.16816.F32.BF16 R60, R20.reuse, R56, R92 ;  /* 0x00000038143c723c */ /* 0x050ff0000004185c */
[----:B------:R-:W-:Y:S08]  /*2c20*/  HMMA.16816.F32.BF16 R24, R20, R58, R80 ;  /* 0x0000003a1418723c */ /* 0x000ff00000041850 */
[C---:B--2---:R-:W-:Y:S08]  /*2c30*/  HMMA.16816.F32.BF16 R20, R8.reuse, R12, R76 ;  /* 0x0000000c0814723c */ /* 0x044ff0000004184c */
[C---:B------:R-:W-:Y:S08]  /*2c40*/  HMMA.16816.F32.BF16 R56, R8.reuse, R52, R88 ;  /* 0x000000340838723c */ /* 0x040ff00000041858 */
[C---:B------:R-:W-:Y:S01]  /*2c50*/  HMMA.16816.F32.BF16 R84, R8.reuse, R54, R84 ;  /* 0x000000360854723c */ /* 0x040fe20000041854 */
[----:B------:R-:W2:Y:S07]  /*2c60*/  LDSM.16.M88.4 R52, [R216+0x4800] ;  /* 0x00480000d834783b */ /* 0x000eae0000000200 */
[C---:B------:R-:W-:Y:S08]  /*2c70*/  HMMA.16816.F32.BF16 R12, R8.reuse, R14, R72 ;  /* 0x0000000e080c723c */ /* 0x040ff00000041848 */
[C---:B------:R-:W-:Y:S08]  /*2c80*/  HMMA.16816.F32.BF16 R92, R8.reuse, R44, R40 ;  /* 0x0000002c085c723c */ /* 0x040ff00000041828 */
[C---:B------:R-:W-:Y:S01]  /*2c90*/  HMMA.16816.F32.BF16 R80, R8.reuse, R46, R36 ;  /* 0x0000002e0850723c */ /* 0x040fe20000041824 */
[----:B------:R-:W4:Y:S07]  /*2ca0*/  LDSM.16.M88.4 R44, [R216+0x4000] ;  /* 0x00400000d82c783b */ /* 0x000f2e0000000200 */
[C---:B------:R-:W-:Y:S08]  /*2cb0*/  HMMA.16816.F32.BF16 R96, R8.reuse, R48, R68 ;  /* 0x000000300860723c */ /* 0x040ff00000041844 */
[C---:B------:R-:W-:Y:S08]  /*2cc0*/  HMMA.16816.F32.BF16 R88, R8.reuse, R50, R64 ;  /* 0x000000320858723c */ /* 0x040ff00000041840 */
[C---:B---3--:R-:W-:Y:S08]  /*2cd0*/  HMMA.16816.F32.BF16 R76, R8.reuse, R104, R32 ;  /* 0x00000068084c723c */ /* 0x048ff00000041820 */
[C---:B------:R-:W-:Y:S08]  /*2ce0*/  HMMA.16816.F32.BF16 R72, R8.reuse, R106, R28 ;  /* 0x0000006a0848723c */ /* 0x040ff0000004181c */
[C---:B-1----:R-:W-:Y:S08]  /*2cf0*/  HMMA.16816.F32.BF16 R68, R8.reuse, R100, R60 ;  /* 0x000000640844723c */ /* 0x042ff0000004183c */
[----:B------:R-:W-:Y:S01]  /*2d00*/  HMMA.16816.F32.BF16 R64, R8, R102, R24 ;  /* 0x000000660840723c */ /* 0x000fe20000041818 */
[----:B------:R-:W-:Y:S04]  /*2d10*/  LDSM.16.M88.4 R8, [R216+0x5800] ;  /* 0x00580000d808783b */ /* 0x000fe80000000200 */
[----:B------:R-:W-:Y:S03]  /*2d20*/  LDSM.16.M88.4 R24, [R167+0x12100] ;  /* 0x01210000a718783b */ /* 0x000fe60000000200 */
[C---:B------:R-:W-:Y:S01]  /*2d30*/  HMMA.16816.F32.BF16 R40, R16.reuse, R108, R20 ;  /* 0x0000006c1028723c */ /* 0x040fe20000041814 */
[----:B------:R-:W1:Y:S07]  /*2d40*/  LDSM.16.M88.4 R20, [R216+0x5000] ;  /* 0x00500000d814783b */ /* 0x000e6e0000000200 */
[C---:B------:R-:W-:Y:S01]  /*2d50*/  HMMA.16816.F32.BF16 R36, R16.reuse, R110, R12 ;  /* 0x0000006e1024723c */ /* 0x040fe2000004180c */
[----:B------:R-:W3:Y:S07]  /*2d60*/  LDSM.16.M88.4 R12, [R218+0x20100] ;  /* 0x02010000da0c783b */ /* 0x000eee0000000200 */
[C---:B--2---:R-:W-:Y:S08]  /*2d70*/  HMMA.16816.F32.BF16 R100, R16.reuse, R52, R92 ;  /* 0x000000341064723c */ /* 0x044ff0000004185c */
[C---:B------:R-:W-:Y:S01]  /*2d80*/  HMMA.16816.F32.BF16 R108, R16.reuse, R54, R80 ;  /* 0x00000036106c723c */ /* 0x040fe20000041850 */
[----:B------:R-:W2:Y:S07]  /*2d90*/  LDSM.16.M88.4 R52, [R167+0x13100] ;  /* 0x01310000a734783b */ /* 0x000eae0000000200 */
[C---:B------:R-:W-:Y:S01]  /*2da0*/  HMMA.16816.F32.BF16 R32, R16.reuse, R112, R56 ;  /* 0x000000701020723c */ /* 0x040fe20000041838 */
[----:B------:R-:W5:Y:S07]  /*2db0*/  LDSM.16.M88.4 R56, [R167+0x13900] ;  /* 0x01390000a738783b */ /* 0x000f6e0000000200 */
[C---:B----4-:R-:W-:Y:S08]  /*2dc0*/  HMMA.16816.F32.BF16 R48, R16.reuse, R44, R96 ;  /* 0x0000002c1030723c */ /* 0x050ff00000041860 */
[C---:B------:R-:W-:Y:S01]  /*2dd0*/  HMMA.16816.F32.BF16 R60, R16.reuse, R46, R88 ;  /* 0x0000002e103c723c */ /* 0x040fe20000041858 */
[----:B------:R-:W4:Y:S07]  /*2de0*/  LDSM.16.M88.4 R44, [R167+0x12900] ;  /* 0x01290000a72c783b */ /* 0x000f2e0000000200 */
[C---:B------:R-:W-:Y:S08]  /*2df0*/  HMMA.16816.F32.BF16 R28, R16.reuse, R114, R84 ;  /* 0x00000072101c723c */ /* 0x040ff00000041854 */
[C---:B-1----:R-:W-:Y:S01]  /*2e00*/  HMMA.16816.F32.BF16 R96, R16.reuse, R20, R76 ;  /* 0x000000141060723c */ /* 0x042fe2000004184c */
[----:B------:R-:W-:Y:S07]  /*2e10*/  LDSM.16.M88.4 R76, [R222+0x7000] ;  /* 0x00700000de4c783b */ /* 0x000fee0000000200 */
[C---:B------:R-:W-:Y:S01]  /*2e20*/  HMMA.16816.F32.BF16 R104, R16.reuse, R22, R72 ;  /* 0x000000161068723c */ /* 0x040fe20000041848 */
[----:B------:R-:W-:Y:S07]  /*2e30*/  LDSM.16.M88.4 R20, [R167+0x14900] ;  /* 0x01490000a714783b */ /* 0x000fee0000000200 */
[C---:B------:R-:W-:Y:S01]  /*2e40*/  HMMA.16816.F32.BF16 R120, R16.reuse, R8, R68 ;  /* 0x000000081078723c */ /* 0x040fe20000041844 */
[----:B------:R-:W-:Y:S07]  /*2e50*/  LDSM.16.M88.4 R68, [R222+0x7800] ;  /* 0x00780000de44783b */ /* 0x000fee0000000200 */
[----:B------:R-:W-:Y:S01]  /*2e60*/  HMMA.16816.F32.BF16 R116, R16, R10, R64 ;  /* 0x0000000a1074723c */ /* 0x000fe20000041840 */
[----:B------:R-:W1:Y:S04]  /*2e70*/  LDSM.16.M88.4 R16, [R167+0x14100] ;  /* 0x01410000a710783b */ /* 0x000e680000000200 */
[----:B------:R-:W-:Y:S03]  /*2e80*/  LDSM.16.M88.4 R8, [R219+0x20100] ;  /* 0x02010000db08783b */ /* 0x000fe60000000200 */
[C---:B---3--:R-:W-:Y:S01]  /*2e90*/  HMMA.16816.F32.BF16 R112, R12.reuse, R24, R40 ;  /* 0x000000180c70723c */ /* 0x048fe20000041828 */
[----:B------:R-:W-:Y:S07]  /*2ea0*/  LDSM.16.M88.4 R40, [R222+0x6800] ;  /* 0x00680000de28783b */ /* 0x000fee0000000200 */
[C---:B------:R-:W-:Y:S01]  /*2eb0*/  HMMA.16816.F32.BF16 R92, R12.reuse, R26, R36 ;  /* 0x0000001a0c5c723c */ /* 0x040fe20000041824 */
[----:B------:R-:W3:Y:S07]  /*2ec0*/  LDSM.16.M88.4 R24, [R222+0x6000] ;  /* 0x00600000de18783b */ /* 0x000eee0000000200 */
[C---:B--2---:R-:W-:Y:S08]  /*2ed0*/  HMMA.16816.F32.BF16 R72, R12.reuse, R54, R60 ;  /* 0x000000360c48723c */ /* 0x044ff0000004183c */
[C---:B------:R-:W-:Y:S01]  /*2ee0*/  HMMA.16816.F32.BF16 R80, R12.reuse, R52, R48 ;  /* 0x000000340c50723c */ /* 0x040fe20000041830 */
[----:B------:R-:W-:Y:S07]  /*2ef0*/  LDSM.16.M88.4 R48, [R222+0x8800] ;  /* 0x00880000de30783b */ /* 0x000fee0000000200 */
[C---:B-----5:R-:W-:Y:S01]  /*2f00*/  HMMA.16816.F32.BF16 R64, R12.reuse, R56, R100 ;  /* 0x000000380c40723c */ /* 0x060fe20000041864 */
[----:B------:R-:W-:Y:S07]  /*2f10*/  LDSM.16.M88.4 R100, [R217+0x13900] ;  /* 0x01390000d964783b */ /* 0x000fee0000000200 */
[C---:B------:R-:W-:Y:S01]  /*2f20*/  HMMA.16816.F32.BF16 R60, R12.reuse, R58, R108 ;  /* 0x0000003a0c3c723c */ /* 0x040fe2000004186c */
[----:B------:R-:W2:Y:S04]  /*2f30*/  LDSM.16.M88.4 R56, [R222+0x8000] ;  /* 0x00800000de38783b */ /* 0x000ea80000000200 */
[----:B------:R-:W-:Y:S03]  /*2f40*/  LDSM.16.M88.4 R108, [R217+0x14100] ;  /* 0x01410000d96c783b */ /* 0x000fe60000000200 */
[C---:B----4-:R-:W-:Y:S08]  /*2f50*/  HMMA.16816.F32.BF16 R88, R12.reuse, R44, R32 ;  /* 0x0000002c0c58723c */ /* 0x050ff00000041820 */
[C---:B------:R-:W-:Y:S08]  /*2f60*/  HMMA.16816.F32.BF16 R84, R12.reuse, R46, R28 ;  /* 0x0000002e0c54723c */ /* 0x040ff0000004181c */
[C---:B-1----:R-:W-:Y:S01]  /*2f70*/  HMMA.16816.F32.BF16 R52, R12.reuse, R16, R96 ;  /* 0x000000100c34723c */ /* 0x042fe20000041860 */
[----:B------:R-:W-:Y:S07]  /*2f80*/  LDSM.16.M88.4 R96, [R217+0x12100] ;  /* 0x01210000d960783b */ /* 0x000fee0000000200 */
[C---:B------:R-:W-:Y:S01]  /*2f90*/  HMMA.16816.F32.BF16 R44, R12.reuse, R18, R104 ;  /* 0x000000120c2c723c */ /* 0x040fe20000041868 */
[----:B------:R-:W1:Y:S04]  /*2fa0*/  LDSM.16.M88.4 R16, [R221+0x20100] ;  /* 0x02010000dd10783b */ /* 0x000e680000000200 */
[----:B------:R-:W-:Y:S03]  /*2fb0*/  LDSM.16.M88.4 R104, [R217+0x12900] ;  /* 0x01290000d968783b */ /* 0x000fe60000000200 */
[C---:B------:R-:W-:Y:S01]  /*2fc0*/  HMMA.16816.F32.BF16 R36, R12.reuse, R20, R120 ;  /* 0x000000140c24723c */ /* 0x040fe20000041878 */
[----:B------:R-:W4:Y:S07]  /*2fd0*/  LDSM.16.M88.4 R120, [R217+0x13100] ;  /* 0x01310000d978783b */ /* 0x000f2e0000000200 */
[----:B------:R-:W-:Y:S08]  /*2fe0*/  HMMA.16816.F32.BF16 R32, R12, R22, R116 ;  /* 0x000000160c20723c */ /* 0x000ff00000041874 */
[C---:B---3--:R-:W-:Y:S08]  /*2ff0*/  HMMA.16816.F32.BF16 R28, R8.reuse, R24, R112 ;  /* 0x00000018081c723c */ /* 0x048ff00000041870 */
[C---:B------:R-:W-:Y:S08]  /*3000*/  HMMA.16816.F32.BF16 R20, R8.reuse, R40, R88 ;  /* 0x000000280814723c */ /* 0x040ff00000041858 */
[C---:B------:R-:W-:Y:S08]  /*3010*/  HMMA.16816.F32.BF16 R12, R8.reuse, R42, R84 ;  /* 0x0000002a080c723c */ /* 0x040ff00000041854 */
[C---:B------:R-:W-:Y:S08]  /*3020*/  HMMA.16816.F32.BF16 R24, R8.reuse, R26, R92 ;  /* 0x0000001a0818723c */ /* 0x040ff0000004185c */
[C---:B------:R-:W-:Y:S08]  /*3030*/  HMMA.16816.F32.BF16 R40, R8.reuse, R76, R80 ;  /* 0x0000004c0828723c */ /* 0x040ff00000041850 */
[C---:B------:R-:W-:Y:S08]  /*3040*/  HMMA.16816.F32.BF16 R84, R8.reuse, R78, R72 ;  /* 0x0000004e0854723c */ /* 0x040ff00000041848 */
[C---:B------:R-:W-:Y:S08]  /*3050*/  HMMA.16816.F32.BF16 R88, R8.reuse, R68, R64 ;  /* 0x000000440858723c */ /* 0x040ff00000041840 */
[C---:B------:R-:W-:Y:S08]  /*3060*/  HMMA.16816.F32.BF16 R92, R8.reuse, R70, R60 ;  /* 0x00000046085c723c */ /* 0x040ff0000004183c */
[C---:B--2---:R-:W-:Y:S01]  /*3070*/  HMMA.16816.F32.BF16 R80, R8.reuse, R56, R52 ;  /* 0x000000380850723c */ /* 0x044fe20000041834 */
[----:B------:R-:W-:Y:S07]  /*3080*/  LDSM.16.M88.4 R52, [R217+0x14900] ;  /* 0x01490000d934783b */ /* 0x000fee0000000200 */
[C---:B------:R-:W-:Y:S01]  /*3090*/  HMMA.16816.F32.BF16 R76, R8.reuse, R58, R44 ;  /* 0x0000003a084c723c */ /* 0x040fe2000004182c */
[----:B------:R-:W-:Y:S07]  /*30a0*/  LDSM.16.M88.4 R44, [R216+0x6800] ;  /* 0x00680000d82c783b */ /* 0x000fee0000000200 */
[C---:B------:R-:W-:Y:S01]  /*30b0*/  HMMA.16816.F32.BF16 R72, R8.reuse, R48, R36 ;  /* 0x000000300848723c */ /* 0x040fe20000041824 */
[----:B------:R-:W-:Y:S07]  /*30c0*/  LDSM.16.M88.4 R36, [R216+0x7800] ;  /* 0x00780000d824783b */ /* 0x000fee0000000200 */
[----:B------:R-:W-:Y:S01]  /*30d0*/  HMMA.16816.F32.BF16 R68, R8, R50, R32 ;  /* 0x000000320844723c */ /* 0x000fe20000041820 */
[----:B------:R-:W-:Y:S04]  /*30e0*/  LDSM.16.M88.4 R8, [R220+0x20100] ;  /* 0x02010000dc08783b */ /* 0x000fe80000000200 */
[----:B------:R-:W2:Y:S03]  /*30f0*/  LDSM.16.M88.4 R48, [R216+0x6000] ;  /* 0x00600000d830783b */ /* 0x000ea60000000200 */
[C---:B-1----:R-:W-:Y:S08]  /*3100*/  HMMA.16816.F32.BF16 R64, R16.reuse, R96, R28 ;  /* 0x000000601040723c */ /* 0x042ff0000004181c */
[C---:B------:R-:W-:Y:S08]  /*3110*/  HMMA.16816.F32.BF16 R60, R16.reuse, R98, R24 ;  /* 0x00000062103c723c */ /* 0x040ff00000041818 */
[C---:B----4-:R-:W-:Y:S01]  /*3120*/  HMMA.16816.F32.BF16 R28, R16.reuse, R120, R40 ;  /* 0x00000078101c723c */ /* 0x050fe20000041828 */
[----:B------:R-:W1:Y:S07]  /*3130*/  LDSM.16.M88.4 R40, [R216+0x7000] ;  /* 0x00700000d828783b */ /* 0x000e6e0000000200 */
[C---:B------:R-:W-:Y:S08]  /*3140*/  HMMA.16816.F32.BF16 R24, R16.reuse, R122, R84 ;  /* 0x0000007a1018723c */ /* 0x040ff00000041854 */
[C---:B------:R-:W-:Y:S08]  /*3150*/  HMMA.16816.F32.BF16 R56, R16.reuse, R104, R20 ;  /* 0x000000681038723c */ /* 0x040ff00000041814 */
[C---:B------:R-:W-:Y:S08]  /*3160*/  HMMA.16816.F32.BF16 R20, R16.reuse, R100, R88 ;  /* 0x000000641014723c */ /* 0x040ff00000041858 */
[C---:B------:R-:W-:Y:S08]  /*3170*/  HMMA.16816.F32.BF16 R88, R16.reuse, R108, R80 ;  /* 0x0000006c1058723c */ /* 0x040ff00000041850 */
[C---:B------:R-:W-:Y:S01]  /*3180*/  HMMA.16816.F32.BF16 R32, R16.reuse, R106, R12 ;  /* 0x0000006a1020723c */ /* 0x040fe2000004180c */
[----:B------:R-:W3:Y:S04]  /*3190*/  LDSM.16.M88.4 R104, [R216+0x8800] ;  /* 0x00880000d868783b */ /* 0x000ee80000000200 */
[----:B------:R-:W-:Y:S03]  /*31a0*/  LDSM.16.M88.4 R12, [R218+0x24100] ;  /* 0x02410000da0c783b */ /* 0x000fe60000000200 */
[C---:B------:R-:W-:Y:S01]  /*31b0*/  HMMA.16816.F32.BF16 R80, R16.reuse, R110, R76 ;  /* 0x0000006e1050723c */ /* 0x040fe2000004184c */
[----:B------:R-:W-:Y:S07]  /*31c0*/  LDSM.16.M88.4 R108, [R167+0x15100] ;  /* 0x01510000a76c783b */ /* 0x000fee0000000200 */
[----:B------:R-:W-:Y:S01]  /*31d0*/  HMMA.16816.F32.BF16 R92, R16, R102, R92 ;  /* 0x00000066105c723c */ /* 0x000fe2000004185c */
[----:B------:R-:W4:Y:S07]  /*31e0*/  LDSM.16.M88.4 R100, [R216+0x8000] ;  /* 0x00800000d864783b */ /* 0x000f2e0000000200 */
[C---:B--2---:R-:W-:Y:S08]  /*31f0*/  HMMA.16816.F32.BF16 R84, R8.reuse, R48, R64 ;  /* 0x000000300854723c */ /* 0x044ff00000041840 */
[----:B------:R-:W-:Y:S01]  /*3200*/  HMMA.16816.F32.BF16 R76, R8, R50, R60 ;  /* 0x00000032084c723c */ /* 0x000fe2000004183c */
[----:B------:R-:W2:Y:S07]  /*3210*/  LDSM.16.M88.4 R48, [R167+0x16100] ;  /* 0x01610000a730783b */ /* 0x000eae0000000200 */
[C---:B------:R-:W-:Y:S08]  /*3220*/  HMMA.16816.F32.BF16 R96, R16.reuse, R52, R72 ;  /* 0x000000341060723c */ /* 0x040ff00000041848 */
[----:B------:R-:W-:Y:S01]  /*3230*/  HMMA.16816.F32.BF16 R16, R16, R54, R68 ;  /* 0x000000361010723c */ /* 0x000fe20000041844 */
[----:B------:R-:W5:Y:S07]  /*3240*/  LDSM.16.M88.4 R52, [R167+0x15900] ;  /* 0x01590000a734783b */ /* 0x000f6e0000000200 */
[C---:B-1----:R-:W-:Y:S01]  /*3250*/  HMMA.16816.F32.BF16 R60, R8.reuse, R42, R24 ;  /* 0x0000002a083c723c */ /* 0x042fe20000041818 */
[----:B------:R-:W-:Y:S07]  /*3260*/  LDSM.16.M88.4 R24, [R167+0x17100] ;  /* 0x01710000a718783b */ /* 0x000fee0000000200 */
[C---:B------:R-:W-:Y:S08]  /*3270*/  HMMA.16816.F32.BF16 R72, R8.reuse, R44, R56 ;  /* 0x0000002c0848723c */ /* 0x040ff00000041838 */
[C---:B------:R-:W-:Y:S01]  /*3280*/  HMMA.16816.F32.BF16 R68, R8.reuse, R46, R32 ;  /* 0x0000002e0844723c */ /* 0x040fe20000041820 */
[----:B------:R-:W1:Y:S07]  /*3290*/  LDSM.16.M88.4 R44, [R167+0x16900] ;  /* 0x01690000a72c783b */ /* 0x000e6e0000000200 */
[C---:B------:R-:W-:Y:S01]  /*32a0*/  HMMA.16816.F32.BF16 R56, R8.reuse, R36, R20 ;  /* 0x000000240838723c */ /* 0x040fe20000041814 */
[----:B------:R-:W1:Y:S07]  /*32b0*/  LDSM.16.M88.4 R20, [R167+0x17900] ;  /* 0x01790000a714783b */ /* 0x000e6e0000000200 */
[C---:B------:R-:W-:Y:S08]  /*32c0*/  HMMA.16816.F32.BF16 R64, R8.reuse, R40, R28 ;  /* 0x000000280840723c */ /* 0x040ff0000004181c */
[C---:B------:R-:W-:Y:S08]  /*32d0*/  HMMA.16816.F32.BF16 R40, R8.reuse, R38, R92 ;  /* 0x000000260828723c */ /* 0x040ff0000004185c */
[C---:B---3--:R-:W-:Y:S08]  /*32e0*/  HMMA.16816.F32.BF16 R28, R8.reuse, R104, R96 ;  /* 0x00000068081c723c */ /* 0x048ff00000041860 */
[C---:B------:R-:W-:Y:S08]  /*32f0*/  HMMA.16816.F32.BF16 R16, R8.reuse, R106, R16 ;  /* 0x0000006a0810723c */ /* 0x040ff00000041810 */
[C---:B----4-:R-:W-:Y:S01]  /*3300*/  HMMA.16816.F32.BF16 R36, R8.reuse, R100, R88 ;  /* 0x000000640824723c */ /* 0x050fe20000041858 */
[----:B------:R-:W-:Y:S07]  /*3310*/  LDSM.16.M88.4 R88, [R222+0x9000] ;  /* 0x00900000de58783b */ /* 0x000fee0000000200 */
[----:B------:R-:W-:Y:S01]  /*3320*/  HMMA.16816.F32.BF16 R32, R8, R102, R80 ;  /* 0x000000660820723c */ /* 0x000fe20000041850 */
[----:B------:R-:W-:Y:S07]  /*3330*/  LDSM.16.M88.4 R8, [R219+0x24100] ;  /* 0x02410000db08783b */ /* 0x000fee0000000200 */
[C---:B--2---:R-:W-:Y:S01]  /*3340*/  HMMA.16816.F32.BF16 R104, R12.reuse, R50, R60 ;  /* 0x000000320c68723c */ /* 0x044fe2000004183c */
[----:B------:R-:W2:Y:S07]  /*3350*/  LDSM.16.M88.4 R60, [R222+0xa000] ;  /* 0x00a00000de3c783b */ /* 0x000eae0000000200 */
[C---:B-----5:R-:W-:Y:S01]  /*3360*/  HMMA.16816.F32.BF16 R120, R12.reuse, R52, R72 ;  /* 0x000000340c78723c */ /* 0x060fe20000041848 */
[----:B------:R-:W3:Y:S07]  /*3370*/  LDSM.16.M88.4 R72, [R222+0x9800] ;  /* 0x00980000de48783b */ /* 0x000eee0000000200 */
[C---:B------:R-:W-:Y:S08]  /*3380*/  HMMA.16816.F32.BF16 R84, R12.reuse, R108, R84 ;  /* 0x0000006c0c54723c */ /* 0x040ff00000041854 */
[C---:B------:R-:W-:Y:S01]  /*3390*/  HMMA.16816.F32.BF16 R108, R12.reuse, R110, R76 ;  /* 0x0000006e0c6c723c */ /* 0x040fe2000004184c */
[----:B------:R-:W4:Y:S07]  /*33a0*/  LDSM.16.M88.4 R76, [R222+0xa800] ;  /* 0x00a80000de4c783b */ /* 0x000f2e0000000200 */
[C---:B------:R-:W-:Y:S01]  /*33b0*/  HMMA.16816.F32.BF16 R116, R12.reuse, R54, R68 ;  /* 0x000000360c74723c */ /* 0x040fe20000041844 */
[----:B------:R-:W5:Y:S07]  /*33c0*/  LDSM.16.M88.4 R68, [R222+0xb000] ;  /* 0x00b00000de44783b */ /* 0x000f6e0000000200 */
[C---:B------:R-:W-:Y:S01]  /*33d0*/  HMMA.16816.F32.BF16 R112, R12.reuse, R48, R64 ;  /* 0x000000300c70723c */ /* 0x040fe20000041840 */
[----:B------:R-:W-:Y:S07]  /*33e0*/  LDSM.16.M88.4 R48, [R217+0x15100] ;  /* 0x01510000d930783b */ /* 0x000fee0000000200 */
[C---:B-1----:R-:W-:Y:S01]  /*33f0*/  HMMA.16816.F32.BF16 R100, R12.reuse, R44, R56 ;  /* 0x0000002c0c64723c */ /* 0x042fe20000041838 */
[----:B------:R-:W1:Y:S07]  /*3400*/  LDSM.16.M88.4 R56, [R222+0xb800] ;  /* 0x00b80000de38783b */ /* 0x000e6e0000000200 */
[C---:B------:R-:W-:Y:S01]  /*3410*/  HMMA.16816.F32.BF16 R96, R12.reuse, R46, R40 ;  /* 0x0000002e0c60723c */ /* 0x040fe20000041828 */
[----:B------:R-:W-:Y:S04]  /*3420*/  LDSM.16.M88.4 R40, [R217+0x16100] ;  /* 0x01610000d928783b */ /* 0x000fe80000000200 */
[----:B------:R-:W-:Y:S03]  /*3430*/  LDSM.16.M88.4 R44, [R217+0x15900] ;  /* 0x01590000d92c783b */ /* 0x000fe60000000200 */
[C---:B------:R-:W-:Y:S08]  /*3440*/  HMMA.16816.F32.BF16 R92, R12.reuse, R24, R36 ;  /* 0x000000180c5c723c */ /* 0x040ff00000041824 */
[C---:B------:R-:W-:Y:S08]  /*3450*/  HMMA.16816.F32.BF16 R80, R12.reuse, R26, R32 ;  /* 0x0000001a0c50723c */ /* 0x040ff00000041820 */
[C---:B------:R-:W-:Y:S08]  /*3460*/  HMMA.16816.F32.BF16 R64, R12.reuse, R20, R28 ;  /* 0x000000140c40723c */ /* 0x040ff0000004181c */
[----:B------:R-:W-:Y:S01]  /*3470*/  HMMA.16816.F32.BF16 R52, R12, R22, R16 ;  /* 0x000000160c34723c */ /* 0x000fe20000041810 */
[----:B------:R-:W1:Y:S07]  /*3480*/  LDSM.16.M88.4 R12, [R221+0x24100] ;  /* 0x02410000dd0c783b */ /* 0x000e6e0000000200 */
[C---:B--2---:R-:W-:Y:S08]  /*3490*/  HMMA.16816.F32.BF16 R16, R8.reuse, R62, R104 ;  /* 0x0000003e0810723c */ /* 0x044ff00000041868 */
[C---:B---3--:R-:W-:Y:S01]  /*34a0*/  HMMA.16816.F32.BF16 R28, R8.reuse, R72, R120 ;  /* 0x00000048081c723c */ /* 0x048fe20000041878 */
[----:B------:R-:W2:Y:S07]  /*34b0*/  LDSM.16.M88.4 R120, [R217+0x16900] ;  /* 0x01690000d978783b */ /* 0x000eae0000000200 */
[C---:B------:R-:W-:Y:S08]  /*34c0*/  HMMA.16816.F32.BF16 R20, R8.reuse, R60, R112 ;  /* 0x0000003c0814723c */ /* 0x040ff00000041870 */
[C---:B----4-:R-:W-:Y:S08]  /*34d0*/  HMMA.16816.F32.BF16 R60, R8.reuse, R76, R100 ;  /* 0x0000004c083c723c */ /* 0x050ff00000041864 */
[C---:B------:R-:W-:Y:S08]  /*34e0*/  HMMA.16816.F32.BF16 R36, R8.reuse, R88, R84 ;  /* 0x000000580824723c */ /* 0x040ff00000041854 */
[C---:B------:R-:W-:Y:S01]  /*34f0*/  HMMA.16816.F32.BF16 R32, R8.reuse, R90, R108 ;  /* 0x0000005a0820723c */ /* 0x040fe2000004186c */
[----:B------:R-:W3:Y:S07]  /*3500*/  LDSM.16.M88.4 R108, [R217+0x17100] ;  /* 0x01710000d96c783b */ /* 0x000eee0000000200 */
[C---:B-----5:R-:W-:Y:S08]  /*3510*/  HMMA.16816.F32.BF16 R100, R8.reuse, R68, R92 ;  /* 0x000000440864723c */ /* 0x060ff0000004185c */
[C---:B-1----:R-:W-:Y:S08]  /*3520*/  HMMA.16816.F32.BF16 R92, R8.reuse, R56, R64 ;  /* 0x00000038085c723c */ /* 0x042ff00000041840 */
[----:B------:R-:W-:Y:S08]  /*3530*/  HMMA.16816.F32.BF16 R24, R8, R74, R116 ;  /* 0x0000004a0818723c */ /* 0x000ff00000041874 */
[----:B------:R-:W-:Y:S01]  /*3540*/  HMMA.16816.F32.BF16 R64, R12, R42, R16 ;  /* 0x0000002a0c40723c */ /* 0x000fe20000041810 */
[----:B------:R-:W1:Y:S07]  /*3550*/  LDSM.16.M88.4 R16, [R217+0x17900] ;  /* 0x01790000d910783b */ /* 0x000e6e0000000200 */
[C---:B------:R-:W-:Y:S08]  /*3560*/  HMMA.16816.F32.BF16 R96, R8.reuse, R78, R96 ;  /* 0x0000004e0860723c */ /* 0x040ff00000041860 */
[C---:B------:R-:W-:Y:S08]  /*3570*/  HMMA.16816.F32.BF16 R104, R8.reuse, R70, R80 ;  /* 0x000000460868723c */ /* 0x040ff00000041850 */
[----:B------:R-:W-:Y:S01]  /*3580*/  HMMA.16816.F32.BF16 R88, R8, R58, R52 ;  /* 0x0000003a0858723c */ /* 0x000fe20000041834 */
[----:B------:R-:W-:Y:S04]  /*3590*/  LDSM.16.M88.4 R8, [R220+0x24100] ;  /* 0x02410000dc08783b */ /* 0x000fe80000000200 */
[----:B------:R-:W-:Y:S03]  /*35a0*/  LDSM.16.M88.4 R56, [R216+0x9800] ;  /* 0x00980000d838783b */ /* 0x000fe60000000200 */
[C---:B------:R-:W-:Y:S01]  /*35b0*/  HMMA.16816.F32.BF16 R84, R12.reuse, R48, R36 ;  /* 0x000000300c54723c */ /* 0x040fe20000041824 */
[----:B------:R-:W-:Y:S07]  /*35c0*/  LDSM.16.M88.4 R52, [R216+0xa000] ;  /* 0x00a00000d834783b */ /* 0x000fee0000000200 */
[C---:B------:R-:W-:Y:S01]  /*35d0*/  HMMA.16816.F32.BF16 R80, R12.reuse, R50, R32 ;  /* 0x000000320c50723c */ /* 0x040fe20000041820 */
[----:B------:R-:W4:Y:S07]  /*35e0*/  LDSM.16.M88.4 R48, [R216+0xa800] ;  /* 0x00a80000d830783b */ /* 0x000f2e0000000200 */
[C---:B------:R-:W-:Y:S08]  /*35f0*/  HMMA.16816.F32.BF16 R76, R12.reuse, R44, R28 ;  /* 0x0000002c0c4c723c */ /* 0x040ff0000004181c */
[C---:B------:R-:W-:Y:S01]  /*3600*/  HMMA.16816.F32.BF16 R72, R12.reuse, R46, R24 ;  /* 0x0000002e0c48723c */ /* 0x040fe20000041818 */
[----:B------:R-:W5:Y:S07]  /*3610*/  LDSM.16.M88.4 R44, [R216+0xb000] ;  /* 0x00b00000d82c783b */ /* 0x000f6e0000000200 */
[C---:B------:R-:W-:Y:S01]  /*3620*/  HMMA.16816.F32.BF16 R68, R12.reuse, R40, R20 ;  /* 0x000000280c44723c */ /* 0x040fe20000041814 */
[----:B------:R-:W4:Y:S07]  /*3630*/  LDSM.16.M88.4 R40, [R216+0xb800] ;  /* 0x00b80000d828783b */ /* 0x000f2e0000000200 */
[----:B--2---:R-:W-:Y:S01]  /*3640*/  HMMA.16816.F32.BF16 R36, R12, R120, R60 ;  /* 0x000000780c24723c */ /* 0x004fe2000004183c */
[----:B------:R-:W2:Y:S01]  /*3650*/  LDSM.16.M88.4 R60, [R216+0x9000] ;  /* 0x00900000d83c783b */ /* 0x000ea20000000200 */
[----:B------:R-:W-:-:S06]  /*3660*/  DEPBAR.LE SB0, 0x0 ;  /* 0x000080000000791a */ /* 0x000fcc0000000000 */
[C---:B------:R-:W-:Y:S08]  /*3670*/  HMMA.16816.F32.BF16 R32, R12.reuse, R122, R96 ;  /* 0x0000007a0c20723c */ /* 0x040ff00000041860 */
[C---:B---3--:R-:W-:Y:S08]  /*3680*/  HMMA.16816.F32.BF16 R28, R12.reuse, R108, R100 ;  /* 0x0000006c0c1c723c */ /* 0x048ff00000041864 */
[C---:B------:R-:W-:Y:S08]  /*3690*/  HMMA.16816.F32.BF16 R24, R12.reuse, R110, R104 ;  /* 0x0000006e0c18723c */ /* 0x040ff00000041868 */
[C---:B-1----:R-:W-:Y:S08]  /*36a0*/  HMMA.16816.F32.BF16 R20, R12.reuse, R16, R92 ;  /* 0x000000100c14723c */ /* 0x042ff0000004185c */
[----:B------:R-:W-:Y:S08]  /*36b0*/  HMMA.16816.F32.BF16 R12, R12, R18, R88 ;  /* 0x000000120c0c723c */ /* 0x000ff00000041858 */
[C---:B----4-:R-:W-:Y:S08]  /*36c0*/  HMMA.16816.F32.BF16 R36, R8.reuse, R48, R36 ;  /* 0x000000300824723c */ /* 0x050ff00000041824 */
[C---:B------:R-:W-:Y:S08]  /*36d0*/  HMMA.16816.F32.BF16 R48, R8.reuse, R50, R32 ;  /* 0x000000320830723c */ /* 0x040ff00000041820 */
[C---:B-----5:R-:W-:Y:S08]  /*36e0*/  HMMA.16816.F32.BF16 R32, R8.reuse, R44, R28 ;  /* 0x0000002c0820723c */ /* 0x060ff0000004181c */
        /* <DEDUP_REMOVED lines=8> */
[----:B------:R-:W-:Y:S01]  /*3770*/  HMMA.16816.F32.BF16 R40, R8, R42, R12 ;  /* 0x0000002a0828723c */ /* 0x000fe2000004180c */
[----:B------:R-:W-:Y:S06]  /*3780*/  BAR.SYNC.DEFER_BLOCKING 0x0 ;  /* 0x0000000000007b1d */ /* 0x000fec0000010000 */
[----:B------:R-:W-:Y:S05]  /*3790*/  @!P0 BRA `(.L_x_3800) ;  /* 0x0000024000008947 */ /* 0x000fea0003800000 */
[----:B------:R-:W-:Y:S01]  /*37a0*/  UIADD3 UR5, UR6, -0x2, URZ ;  /* 0xfffffffe06057890 */ /* 0x000fe2000fffe03f */
[C---:B------:R-:W-:Y:S01]  /*37b0*/  IMAD.SHL.U32 R13, R126.reuse, 0x40, RZ ;  /* 0x000000407e0d7824 */ /* 0x040fe200078e00ff */
[----:B------:R-:W-:-:S02]  /*37c0*/  SHF.L.U64.HI R3, R126, 0x6, R127 ;  /* 0x000000067e037819 */ /* 0x000fc4000001027f */
[----:B------:R-:W-:Y:S02]  /*37d0*/  USHF.R.S32.HI UR4, URZ, 0x1f, UR5 ;  /* 0x0000001f3f047899 */ /* 0x000fe40008011405 */
[----:B------:R-:W-:Y:S01]  /*37e0*/  UIMAD UR15, UR15, UR5, URZ ;  /* 0x000000050f0f72a4 */ /* 0x000fe2000f8e023f */
[----:B------:R-:W-:-:S03]  /*37f0*/  IMAD.WIDE.U32 R8, R124, UR5, R128 ;  /* 0x000000057c087c25 */ /* 0x000fc6000f8e0080 */
[----:B------:R-:W-:Y:S02]  /*3800*/  UIMAD UR4, UR4, UR16, UR15 ;  /* 0x00000010040472a4 */ /* 0x000fe4000f8e020f */
[----:B------:R-:W-:-:S04]  /*3810*/  LEA R6, P2, R8, c[0x0][0x1c8], 0x1 ;  /* 0x0000720008067a11 */ /* 0x000fc800078408ff */
[----:B------:R-:W-:Y:S02]  /*3820*/  IADD3 R0, R9, UR4, RZ ;  /* 0x0000000409007c10 */ /* 0x000fe4000fffe0ff */
        /* <DEDUP_REMOVED lines=27> */
.L_x_3800:
[----:B------:R-:W-:Y:S01]  /*39e0*/  LOP3.LUT R0, R125, 0xffffffe0, RZ, 0xc0, !PT ;  /* 0xffffffe07d007812 */ /* 0x000fe200078ec0ff */
[----:B------:R-:W-:Y:S01]  /*39f0*/  ULDC UR4, c[0x0][0x1d0] ;  /* 0x0000740000047ab9 */ /* 0x000fe20000000800 */
[----:B------:R-:W-:Y:S01]  /*3a00*/  STL [R1+0x50], R221 ;  /* 0x000050dd01007387 */ /* 0x000fe20000100800 */
[----:B------:R-:W-:Y:S01]  /*3a10*/  UIADD3 UR4, UR7, UR4, URZ ;  /* 0x0000000407047290 */ /* 0x000fe2000fffe03f */
[----:B------:R-:W-:-:S02]  /*3a20*/  IMAD.SHL.U32 R212, R5, 0x2, RZ ;  /* 0x0000000205d47824 */ /* 0x000fc400078e00ff */
[----:B------:R-:W-:Y:S01]  /*3a30*/  IMAD.IADD R0, R164, 0x1, -R0 ;  /* 0x00000001a4007824 */ /* 0x000fe200078e0a00 */
[----:B------:R-:W-:Y:S01]  /*3a40*/  STL [R1+0x4c], R220 ;  /* 0x00004cdc01007387 */ /* 0x000fe20000100800 */
[----:B------:R-:W-:Y:S01]  /*3a50*/  IMAD R215, R2, 0x2, R212 ;  /* 0x0000000202d77824 */ /* 0x000fe200078e02d4 */
[----:B------:R-:W-:Y:S01]  /*3a60*/  LEA R213, R4, R212, 0x1 ;  /* 0x000000d404d57211 */ /* 0x000fe200078e08ff */
[----:B-1----:R-:W-:Y:S01]  /*3a70*/  IMAD.U32 R6, RZ, RZ, UR4 ;  /* 0x00000004ff067e24 */ /* 0x002fe2000f8e00ff */
[----:B------:R-:W-:Y:S01]  /*3a80*/  SHF.R.S32.HI R3, RZ, 0x1f, R0 ;  /* 0x0000001fff037819 */ /* 0x000fe20000011400 */
[----:B------:R1:W-:Y:S02]  /*3a90*/  STL [R1+0x48], R219 ;  /* 0x000048db01007387 */ /* 0x0003e40000100800 */
[----:B------:R-:W-:Y:S01]  /*3aa0*/  IMAD R214, R2, 0x2, R213 ;  /* 0x0000000202d67824 */ /* 0x000fe200078e02d5 */
[----:B------:R-:W-:Y:S01]  /*3ab0*/  LEA.HI R3, R3, R0, RZ, 0x2 ;  /* 0x0000000003037211 */ /* 0x000fe200078f10ff */
[----:B------:R-:W-:Y:S03]  /*3ac0*/  STL [R1+0x44], R218 ;  /* 0x000044da01007387 */ /* 0x000fe60000100800 */
[----:B------:R-:W-:Y:S01]  /*3ad0*/  LOP3.LUT R3, R3, 0x7ffffffc, RZ, 0xc0, !PT ;  /* 0x7ffffffc03037812 */ /* 0x000fe200078ec0ff */
[----:B------:R-:W-:Y:S03]  /*3ae0*/  STL [R1+0x40], R217 ;  /* 0x000040d901007387 */ /* 0x000fe60000100800 */
[----:B------:R-:W-:Y:S01]  /*3af0*/  IADD3 R0, R0, -R3, RZ ;  /* 0x8000000300007210 */ /* 0x000fe20007ffe0ff */
[----:B------:R-:W-:Y:S04]  /*3b00*/  STL [R1+0x3c], R216 ;  /* 0x00003cd801007387 */ /* 0x000fe80000100800 */
[----:B------:R-:W-:Y:S01]  /*3b10*/  IMAD R0, R0, -0x2, R6 ;  /* 0xfffffffe00007824 */ /* 0x000fe200078e0206 */
[----:B------:R2:W-:Y:S04]  /*3b20*/  STL [R1+0x38], R167 ;  /* 0x000038a701007387 */ /* 0x0005e80000100800 */
        /* <DEDUP_REMOVED lines=14> */
[C---:B------:R-:W-:Y:S02]  /*3c10*/  ISETP.GT.AND P2, PT, R0.reuse, 0x10, PT ;  /* 0x000000100000780c */ /* 0x040fe40003f44270 */
[----:B------:R-:W-:Y:S01]  /*3c20*/  FSEL R10, R81, -INF , P0 ;  /* 0xff800000510a7808 */ /* 0x000fe20000000000 */
[----:B------:R-:W-:Y:S01]  /*3c30*/  LDSM.16.MT88.4 R116, [R214+0x9100] ;  /* 0x00910000d674783b */ /* 0x000fe20000004200 */
[----:B------:R-:W-:Y:S02]  /*3c40*/  FMNMX.FTZ R3, R9, R3, !PT ;  /* 0x0000000309037209 */ /* 0x000fe40007810000 */
[----:B------:R-:W-:Y:S01]  /*3c50*/  FSEL R19, R83, -INF , P0 ;  /* 0xff80000053137808 */ /* 0x000fe20000000000 */
[----:B------:R-:W-:Y:S01]  /*3c60*/  LDSM.16.MT88.4 R96, [R212+0x6900] ;  /* 0x00690000d460783b */ /* 0x000fe20000004200 */
[----:B------:R-:W-:-:S02]  /*3c70*/  ISETP.GT.AND P0, PT, R0, 0x11, PT ;  /* 0x000000110000780c */ /* 0x000fc40003f04270 */
[----:B------:R-:W-:Y:S01]  /*3c80*/  FSEL R11, R76, -INF , P2 ;  /* 0xff8000004c0b7808 */ /* 0x000fe20001000000 */
[----:B------:R-:W-:Y:S01]  /*3c90*/  LDSM.16.MT88.4 R104, [R215+0x3900] ;  /* 0x00390000d768783b */ /* 0x000fe20000004200 */
[----:B------:R-:W-:Y:S02]  /*3ca0*/  FMNMX.FTZ R3, R10, R3, !PT ;  /* 0x000000030a037209 */ /* 0x000fe40007810000 */
[----:B------:R-:W-:Y:S01]  /*3cb0*/  FSEL R16, R86, -INF , P1 ;  /* 0xff80000056107808 */ /* 0x000fe20000800000 */
[----:B------:R-:W-:Y:S01]  /*3cc0*/  LDSM.16.MT88.4 R100, [R214+0x3900] ;  /* 0x00390000d664783b */ /* 0x000fe20000004200 */
[----:B------:R-:W-:Y:S02]  /*3cd0*/  ISETP.GT.AND P1, PT, R0, 0x18, PT ;  /* 0x000000180000780c */ /* 0x000fe40003f24270 */
[----:B------:R-:W-:Y:S01]  /*3ce0*/  FSEL R13, R77, -INF , P0 ;  /* 0xff8000004d0d7808 */ /* 0x000fe20000000000 */
[----:B------:R-:W-:Y:S01]  /*3cf0*/  LDSM.16.MT88.4 R84, [R212+0x3900] ;  /* 0x00390000d454783b */ /* 0x000fe20000004200 */
[----:B------:R-:W-:-:S02]  /*3d00*/  FMNMX.FTZ R3, R11, R3, !PT ;  /* 0x000000030b037209 */ /* 0x000fc40007810000 */
[----:B------:R-:W-:Y:S01]  /*3d10*/  FSEL R25, R79, -INF , P0 ;  /* 0xff8000004f197808 */ /* 0x000fe20000000000 */
[----:B------:R-:W-:Y:S01]  /*3d20*/  LDSM.16.MT88.4 R112, [R213+0x6900] ;  /* 0x00690000d570783b */ /* 0x000fe20000004200 */
[----:B------:R-:W-:Y:S02]  /*3d30*/  ISETP.GT.AND P0, PT, R0, 0x19, PT ;  /* 0x000000190000780c */ /* 0x000fe40003f04270 */
[----:B------:R-:W-:Y:S01]  /*3d40*/  FSEL R14, R72, -INF , P1 ;  /* 0xff800000480e7808 */ /* 0x000fe20000800000 */
[----:B------:R-:W0:Y:S01]  /*3d50*/  LDGDEPBAR ;  /* 0x00000000000079af */ /* 0x000e220000000000 */
        /* <DEDUP_REMOVED lines=18> */
[----:B------:R-:W-:Y:S01]  /*3e80*/  FSEL R149, R65, -INF , P0 ;  /* 0xff80000041957808 */ /* 0x000fe20000000000 */
[----:B------:R-:W-:Y:S01]  /*3e90*/  LDSM.16.MT88.4 R68, [R213+0x9100] ;  /* 0x00910000d544783b */ /* 0x000fe20000004200 */
[----:B------:R-:W-:Y:S02]  /*3ea0*/  ISETP.GT.AND P1, PT, R0, 0x30, PT ;  /* 0x000000300000780c */ /* 0x000fe40003f24270 */
[----:B------:R-:W-:-:S02]  /*3eb0*/  FMNMX.FTZ R3, R150, R3, !PT ;  /* 0x0000000396037209 */ /* 0x000fc40007810000 */
[----:B------:R-:W-:Y:S02]  /*3ec0*/  FSEL R161, R67, -INF , P0 ;  /* 0xff80000043a17808 */ /* 0x000fe40000000000 */
        /* <DEDUP_REMOVED lines=17> */
[----:B------:R-:W-:Y:S01]  /*3fe0*/  FSEL R166, R49, -INF , P0 ;  /* 0xff80000031a67808 */ /* 0x000fe20000000000 */
[----:B------:R-:W-:Y:S01]  /*3ff0*/  LDSM.16.MT88.4 R36, [R214+0x100] ;  /* 0x00010000d624783b */ /* 0x000fe20000004200 */
[----:B------:R-:W-:-:S02]  /*4000*/  ISETP.GT.AND P1, PT, R0, 0x40, PT ;  /* 0x000000400000780c */ /* 0x000fc40003f24270 */
        /* <DEDUP_REMOVED lines=8> */
[----:B------:R-:W-:Y:S02]  /*4090*/  FSEL R143, R33, -INF , P0 ;  /* 0xff800000218f7808 */ /* 0x000fe40000000000 */
[----:B------:R-:W-:Y:S02]  /*40a0*/  ISETP.GT.AND P1, PT, R0, 0x48, PT ;  /* 0x000000480000780c */ /* 0x000fe40003f24270 */
        /* <DEDUP_REMOVED lines=9> */
[----:B------:R-:W-:Y:S02]  /*4140*/  FSEL R132, R45, -INF , P0 ;  /* 0xff8000002d847808 */ /* 0x000fe40000000000 */
[----:B------:R-:W-:Y:S02]  /*4150*/  ISETP.GT.AND P0, PT, R0, 0x50, PT ;  /* 0x000000500000780c */ /* 0x000fe40003f04270 */
        /* <DEDUP_REMOVED lines=9> */
[----:B------:R-:W-:Y:S01]  /*41f0*/  ISETP.GT.AND P1, PT, R0, 0x58, PT ;  /* 0x000000580000780c */ /* 0x000fe20003f24270 */
[----:B------:R-:W-:Y:S01]  /*4200*/  LDSM.16.MT88.4 R44, [R215+0x900] ;  /* 0x00090000d72c783b */ /* 0x000fe20000004200 */
[----:B------:R-:W-:Y:S02]  /*4210*/  FSEL R155, R21, -INF , P2 ;  /* 0xff800000159b7808 */ /* 0x000fe40001000000 */
[----:B------:R-:W-:-:S02]  /*4220*/  FMNMX.FTZ R6, R162, R6, !PT ;  /* 0x00000006a2067209 */ /* 0x000fc40007810000 */
[----:B------:R-:W-:Y:S02]  /*4230*/  FMNMX.FTZ R3, R136, R3, !PT ;  /* 0x0000000388037209 */ /* 0x000fe40007810000 */
[----:B------:R-:W-:Y:S02]  /*4240*/  FSEL R135, R22, -INF , P0 ;  /* 0xff80000016877808 */ /* 0x000fe40000000000 */
[----:B------:R-:W-:Y:S02]  /*4250*/  ISETP.GT.AND P0, PT, R0, 0x59, PT ;  /* 0x000000590000780c */ /* 0x000fe40003f04270 */
[----:B-1----:R-:W-:Y:S02]  /*4260*/  FSEL R219, R40, -INF , P1 ;  /* 0xff80000028db7808 */ /* 0x002fe40000800000 */
[----:B------:R-:W-:Y:S02]  /*4270*/  FMNMX.FTZ R0, R161, R6, !PT ;  /* 0x00000006a1007209 */ /* 0x000fe40007810000 */
[----:B------:R-:W-:-:S02]  /*4280*/  FMNMX.FTZ R164, R155, R3, !PT ;  /* 0x000000039ba47209 */ /* 0x000fc40007810000 */
[----:B------:R-:W-:Y:S02]  /*4290*/  FSEL R152, R41, -INF , P0 ;  /* 0xff80000029987808 */ /* 0x000fe40000000000 */
[----:B------:R-:W-:Y:S02]  /*42a0*/  FMNMX.FTZ R0, R249, R0, !PT ;  /* 0x00000000f9007209 */ /* 0x000fe40007810000 */
[----:B------:R-:W-:Y:S02]  /*42b0*/  FMNMX.FTZ R164, R219, R164, !PT ;  /* 0x000000a4dba47209 */ /* 0x000fe40007810000 */
[----:B------:R-:W-:Y:S02]  /*42c0*/  FMNMX.FTZ R0, R250, R0, !PT ;  /* 0x00000000fa007209 */ /* 0x000fe40007810000 */
[----:B------:R-:W-:Y:S02]  /*42d0*/  FMNMX.FTZ R164, R152, R164, !PT ;  /* 0x000000a498a47209 */ /* 0x000fe40007810000 */
[----:B------:R-:W-:-:S02]  /*42e0*/  FMNMX.FTZ R0, R251, R0, !PT ;  /* 0x00000000fb007209 */ /* 0x000fc40007810000 */
[----:B------:R-:W-:Y:S01]  /*42f0*/  FSEL R145, R23, -INF , P2 ;  /* 0xff80000017917808 */ /* 0x000fe20001000000 */
[----:B------:R-:W1:Y:S01]  /*4300*/  SHFL.BFLY PT, R3, R164, 0x2, 0x1f ;  /* 0x0c401f00a4037f89 */ /* 0x000e6200000e0000 */
[----:B------:R-:W-:Y:S02]  /*4310*/  FMNMX.FTZ R0, R252, R0, !PT ;  /* 0x00000000fc007209 */ /* 0x000fe40007810000 */
[----:B--2---:R-:W-:Y:S01]  /*4320*/  FSEL R167, R42, -INF , P1 ;  /* 0xff8000002aa77808 */ /* 0x004fe20000800000 */
[----:B------:R-:W-:Y:S01]  /*4330*/  LDSM.16.MT88.4 R20, [R212+0x100] ;  /* 0x00010000d414783b */ /* 0x000fe20000004200 */
[----:B------:R-:W-:Y:S02]  /*4340*/  FMNMX.FTZ R0, R154, R0, !PT ;  /* 0x000000009a007209 */ /* 0x000fe40007810000 */
[----:B------:R-:W-:Y:S02]  /*4350*/  FSEL R216, R43, -INF , P0 ;  /* 0xff8000002bd87808 */ /* 0x000fe40000000000 */
[----:B------:R-:W-:Y:S01]  /*4360*/  FMNMX.FTZ R0, R146, R0, !PT ;  /* 0x0000000092007209 */ /* 0x000fe20007810000 */
[----:B------:R-:W-:Y:S03]  /*4370*/  LDSM.16.MT88.4 R40, [R215+0x100] ;  /* 0x00010000d728783b */ /* 0x000fe60000004200 */
[----:B------:R-:W-:-:S04]  /*4380*/  FMNMX.FTZ R0, R144, R0, !PT ;  /* 0x0000000090007209 */ /* 0x000fc80007810000 */
[----:B------:R-:W-:-:S04]  /*4390*/  FMNMX.FTZ R0, R141, R0, !PT ;  /* 0x000000008d007209 */ /* 0x000fc80007810000 */
[----:B------:R-:W-:Y:S02]  /*43a0*/  FMNMX.FTZ R0, R135, R0, !PT ;  /* 0x0000000087007209 */ /* 0x000fe40007810000 */
[----:B-1----:R-:W-:Y:S02]  /*43b0*/  FMNMX.FTZ R164, R164, R3, !PT ;  /* 0x00000003a4a47209 */ /* 0x002fe40007810000 */
        /* <DEDUP_REMOVED lines=11> */
[----:B------:R-:W1:Y:S01]  /*4470*/  SHFL.BFLY PT, R6, R3, 0x1, 0x1f ;  /* 0x0c201f0003067f89 */ /* 0x000e6200000e0000 */
[--C-:B------:R-:W-:Y:S01]  /*4480*/  FFMA.FTZ R2, R148, c[0x0][0x2d0], -R12.reuse ;  /* 0x0000b40094027a23 */ /* 0x100fe2000001080c */
        /* <DEDUP_REMOVED lines=19> */
[----:B------:R1:W-:Y:S02]  /*45c0*/  MUFU.EX2 R140, R0 ;  /* 0x00000000008c7308 */ /* 0x0003e40000000800 */
[----:B-1----:R-:W-:-:S05]  /*45d0*/  FMUL.FTZ R0, R3, c[0x0][0x2d0] ;  /* 0x0000b40003007a20 */ /* 0x002fca0000410000 */
[----:B------:R-:W-:-:S05]  /*45e0*/  FSEL R0, R0, RZ, P0 ;  /* 0x000000ff00007208 */ /* 0x000fca0000000000 */
[--C-:B------:R-:W-:Y:S02]  /*45f0*/  FFMA.FTZ R5, R17, c[0x0][0x2d0], -R0.reuse ;  /* 0x0000b40011057a23 */ /* 0x100fe40000010800 */
[--C-:B------:R-:W-:Y:S02]  /*4600*/  FFMA.FTZ R6, R16, c[0x0][0x2d0], -R0.reuse ;  /* 0x0000b40010067a23 */ /* 0x100fe40000010800 */
[----:B------:R1:W-:Y:S01]  /*4610*/  MUFU.EX2 R13, R5 ;  /* 0x00000005000d7308 */ /* 0x0003e20000000800 */
[----:B------:R-:W-:-:S07]  /*4620*/  FFMA.FTZ R4, R26, c[0x0][0x2d0], -R0 ;  /* 0x0000b4001a047a23 */ /* 0x000fce0000010800 */
[----:B------:R-:W2:Y:S01]  /*4630*/  MUFU.EX2 R72, R6 ;  /* 0x0000000600487308 */ /* 0x000ea20000000800 */
[----:B-1----:R-:W-:-:S07]  /*4640*/  FFMA.FTZ R5, R18, c[0x0][0x2d0], -R0 ;  /* 0x0000b40012057a23 */ /* 0x002fce0000010800 */
[----:B------:R1:W-:Y:S01]  /*4650*/  MUFU.EX2 R14, R4 ;  /* 0x00000004000e7308 */ /* 0x0003e20000000800 */
[----:B--2---:R-:W-:-:S07]  /*4660*/  F2FP.BF16.PACK_AB R9, R13, R72 ;  /* 0x000000480d09723e */ /* 0x004fce00000010ff */
        /* <DEDUP_REMOVED lines=31> */
[C---:B------:R-:W-:Y:S08]  /*4860*/  HMMA.16816.F32.BF16 R192, R4.reuse, R46, R16 ;  /* 0x0000002e04c0723c */ /* 0x040ff00000041810 */
[----:B------:R-:W-:Y:S01]  /*4870*/  HMMA.16816.F32.BF16 R188, R4, R56, R40 ;  /* 0x0000003804bc723c */ /* 0x000fe20000041828 */
[----:B------:R-:W2:Y:S07]  /*4880*/  LDSM.16.MT88.4 R40, [R212+0x6100] ;  /* 0x00610000d428783b */ /* 0x000eae0000004200 */
[----:B------:R-:W-:Y:S08]  /*4890*/  HMMA.16816.F32.BF16 R16, R8, R52, RZ ;  /* 0x000000340810723c */ /* 0x000ff000000418ff */
[C---:B------:R-:W-:Y:S01]  /*48a0*/  HMMA.16816.F32.BF16 R200, R4.reuse, R44, R20 ;  /* 0x0000002c04c8723c */ /* 0x040fe20000041814 */
[----:B------:R-:W3:Y:S04]  /*48b0*/  LDSM.16.MT88.4 R20, [R215+0x3100] ;  /* 0x00310000d714783b */ /* 0x000ee80000004200 */
[----:B------:R-:W-:Y:S03]  /*48c0*/  LDSM.16.MT88.4 R44, [R213+0x6100] ;  /* 0x00610000d52c783b */ /* 0x000fe60000004200 */
[C---:B------:R-:W-:Y:S01]  /*48d0*/  HMMA.16816.F32.BF16 R204, R4.reuse, R48, R28 ;  /* 0x0000003004cc723c */ /* 0x040fe2000004181c */
[----:B------:R-:W4:Y:S07]  /*48e0*/  LDSM.16.MT88.4 R48, [R215+0x6100] ;  /* 0x00610000d730783b */ /* 0x000f2e0000004200 */
[----:B------:R-:W-:Y:S07]  /*48f0*/  HMMA.16816.F32.BF16 R180, R4, R84, R16 ;  /* 0x0000005404b4723c */ /* 0x000fee0000041810 */
[----:B------:R-:W-:Y:S01]  /*4900*/  MOV R85, R88 ;  /* 0x0000005800557202 */ /* 0x000fe20000000f00 */
[----:B------:R-:W-:Y:S01]  /*4910*/  HMMA.16816.F32.BF16 R28, R8, R38, RZ ;  /* 0x00000026081c723c */ /* 0x000fe200000418ff */
[----:B------:R-:W-:-:S07]  /*4920*/  IMAD.MOV.U32 R84, RZ, RZ, R72 ;  /* 0x000000ffff547224 */ /* 0x000fce00078e0048 */
[C---:B-1----:R-:W-:Y:S08]  /*4930*/  HMMA.16816.F32.BF16 R88, R8.reuse, R24, RZ ;  /* 0x000000180858723c */ /* 0x042ff000000418ff */
[C---:B------:R-:W-:Y:S08]  /*4940*/  HMMA.16816.F32.BF16 R80, R8.reuse, R26, RZ ;  /* 0x0000001a0850723c */ /* 0x040ff000000418ff */
[----:B--2---:R-:W-:Y:S08]  /*4950*/  HMMA.16816.F32.BF16 R16, R8, R42, RZ ;  /* 0x0000002a0810723c */ /* 0x004ff000000418ff */
[----:B------:R-:W-:Y:S08]  /*4960*/  HMMA.16816.F32.BF16 R184, R4, R58, R28 ;  /* 0x0000003a04b8723c */ /* 0x000ff0000004181c */
[C---:B---3--:R-:W-:Y:S08]  /*4970*/  HMMA.16816.F32.BF16 R76, R8.reuse, R20, RZ ;  /* 0x00000014084c723c */ /* 0x048ff000000418ff */
[C---:B------:R-:W-:Y:S08]  /*4980*/  HMMA.16816.F32.BF16 R36, R8.reuse, R22, RZ ;  /* 0x000000160824723c */ /* 0x040ff000000418ff */
[C---:B------:R-:W-:Y:S08]  /*4990*/  HMMA.16816.F32.BF16 R28, R8.reuse, R32, RZ ;  /* 0x00000020081c723c */ /* 0x040ff000000418ff */
[C---:B------:R-:W-:Y:S08]  /*49a0*/  HMMA.16816.F32.BF16 R24, R8.reuse, R34, RZ ;  /* 0x000000220818723c */ /* 0x040ff000000418ff */
[C---:B------:R-:W-:Y:S08]  /*49b0*/  HMMA.16816.F32.BF16 R20, R8.reuse, R40, RZ ;  /* 0x000000280814723c */ /* 0x040ff000000418ff */
[C---:B----4-:R-:W-:Y:S08]  /*49c0*/  HMMA.16816.F32.BF16 R72, R8.reuse, R48, RZ ;  /* 0x000000300848723c */ /* 0x050ff000000418ff */
[----:B------:R-:W-:Y:S08]  /*49d0*/  HMMA.16816.F32.BF16 R56, R8, R50, RZ ;  /* 0x000000320838723c */ /* 0x000ff000000418ff */
[C---:B------:R-:W-:Y:S07]  /*49e0*/  HMMA.16816.F32.BF16 R172, R4.reuse, R86, R92 ;  /* 0x0000005604ac723c */ /* 0x040fee000004185c */
        /* <DEDUP_REMOVED lines=8> */
[----:B------:R-:W-:Y:S01]  /*4a70*/  HMMA.16816.F32.BF16 R156, R4, R110, R80 ;  /* 0x0000006e049c723c */ /* 0x000fe20000041850 */
[----:B------:R-:W-:Y:S01]  /*4a80*/  MOV R89, R147 ;  /* 0x0000009300597202 */ /* 0x000fe20000000f00 */
[----:B------:R-:W-:Y:S02]  /*4a90*/  IMAD.MOV.U32 R88, RZ, RZ, R146 ;  /* 0x000000ffff587224 */ /* 0x000fe400078e0092 */
[----:B------:R-:W-:Y:S02]  /*4aa0*/  IMAD.MOV.U32 R91, RZ, RZ, R153 ;  /* 0x000000ffff5b7224 */ /* 0x000fe400078e0099 */
[----:B------:R-:W-:Y:S01]  /*4ab0*/  IMAD.MOV.U32 R90, RZ, RZ, R152 ;  /* 0x000000ffff5a7224 */ /* 0x000fe200078e0098 */
[----:B------:R-:W-:Y:S01]  /*4ac0*/  MOV R111, R138 ;  /* 0x0000008a006f7202 */ /* 0x000fe20000000f00 */
[----:B------:R-:W-:Y:S01]  /*4ad0*/  HMMA.16816.F32.BF16 R32, R8, R44, RZ ;  /* 0x0000002c0820723c */ /* 0x000fe200000418ff */
[----:B------:R-:W-:Y:S01]  /*4ae0*/  IMAD.MOV.U32 R110, RZ, RZ, R139 ;  /* 0x000000ffff6e7224 */ /* 0x000fe200078e008b */
[----:B------:R-:W-:Y:S01]  /*4af0*/  MOV R82, R144 ;  /* 0x0000009000527202 */ /* 0x000fe20000000f00 */
[----:B------:R-:W-:-:S02]  /*4b00*/  IMAD.MOV.U32 R83, RZ, RZ, R145 ;  /* 0x000000ffff537224 */ /* 0x000fc400078e0091 */
[----:B------:R-:W-:Y:S02]  /*4b10*/  IMAD.MOV.U32 R81, RZ, RZ, R143 ;  /* 0x000000ffff517224 */ /* 0x000fe400078e008f */
[----:B------:R-:W-:Y:S01]  /*4b20*/  IMAD.MOV.U32 R80, RZ, RZ, R142 ;  /* 0x000000ffff507224 */ /* 0x000fe200078e008e */
[----:B------:R-:W-:Y:S01]  /*4b30*/  HMMA.16816.F32.BF16 R40, R8, R46, RZ ;  /* 0x0000002e0828723c */ /* 0x000fe200000418ff */
[----:B------:R-:W-:Y:S02]  /*4b40*/  IMAD.MOV.U32 R94, RZ, RZ, R134 ;  /* 0x000000ffff5e7224 */ /* 0x000fe400078e0086 */
[----:B------:R-:W-:Y:S02]  /*4b50*/  IMAD.MOV.U32 R109, RZ, RZ, R132 ;  /* 0x000000ffff6d7224 */ /* 0x000fe400078e0084 */
[----:B------:R-:W-:-:S03]  /*4b60*/  IMAD.MOV.U32 R148, RZ, RZ, R81 ;  /* 0x000000ffff947224 */ /* 0x000fc600078e0051 */
[C---:B------:R-:W-:Y:S08]  /*4b70*/  HMMA.16816.F32.BF16 R52, R8.reuse, R60, RZ ;  /* 0x0000003c0834723c */ /* 0x040ff000000418ff */
[C---:B------:R-:W-:Y:S08]  /*4b80*/  HMMA.16816.F32.BF16 R48, R8.reuse, R62, RZ ;  /* 0x0000003e0830723c */ /* 0x040ff000000418ff */
[C---:B------:R-:W-:Y:S08]  /*4b90*/  HMMA.16816.F32.BF16 R44, R8.reuse, R64, RZ ;  /* 0x00000040082c723c */ /* 0x040ff000000418ff */
[----:B------:R-:W-:Y:S08]  /*4ba0*/  HMMA.16816.F32.BF16 R60, R8, R68, RZ ;  /* 0x00000044083c723c */ /* 0x000ff000000418ff */
[----:B------:R-:W-:Y:S01]  /*4bb0*/  HMMA.16816.F32.BF16 R136, R4, R98, R16 ;  /* 0x000000620488723c */ /* 0x000fe20000041810 */
[----:B------:R-:W1:Y:S07]  /*4bc0*/  LDSM.16.MT88.4 R16, [R215+0x6900] ;  /* 0x00690000d710783b */ /* 0x000e6e0000004200 */
[C---:B------:R-:W-:Y:S08]  /*4bd0*/  HMMA.16816.F32.BF16 R64, R8.reuse, R66, RZ ;  /* 0x000000420840723c */ /* 0x040ff000000418ff */
[C---:B------:R-:W-:Y:S08]  /*4be0*/  HMMA.16816.F32.BF16 R68, R8.reuse, R70, RZ ;  /* 0x000000460844723c */ /* 0x040ff000000418ff */
[----:B------:R-:W-:Y:S01]  /*4bf0*/  HMMA.16816.F32.BF16 R116, R8, R118, RZ ;  /* 0x000000760874723c */ /* 0x000fe200000418ff */
[----:B------:R-:W2:Y:S07]  /*4c00*/  LDSM.16.MT88.4 R8, [R214+0x6900] ;  /* 0x00690000d608783b */ /* 0x000eae0000004200 */
[C---:B------:R-:W-:Y:S07]  /*4c10*/  HMMA.16816.F32.BF16 R144, R4.reuse, R106, R36 ;  /* 0x0000006a0490723c */ /* 0x040fee0000041824 */
[----:B------:R-:W-:Y:S01]  /*4c20*/  MOV R39, R141 ;  /* 0x0000008d00277202 */ /* 0x000fe20000000f00 */
[----:B------:R-:W-:Y:S01]  /*4c30*/  IMAD.MOV.U32 R38, RZ, RZ, R140 ;  /* 0x000000ffff267224 */ /* 0x000fe200078e008c */
[C---:B------:R-:W-:Y:S08]  /*4c40*/  HMMA.16816.F32.BF16 R152, R4.reuse, R104, R76 ;  /* 0x000000680498723c */ /* 0x040ff0000004184c */
        /* <DEDUP_REMOVED lines=8> */
[C---:B------:R-:W-:Y:S01]  /*4cd0*/  HMMA.16816.F32.BF16 R132, R4.reuse, R100, R28 ;  /* 0x000000640484723c */ /* 0x040fe2000004181c */
[----:B------:R2:W-:Y:S07]  /*4ce0*/  MUFU.EX2 R101, R2 ;  /* 0x0000000200657308 */ /* 0x0005ee0000000800 */
[C---:B------:R-:W-:Y:S01]  /*4cf0*/  HMMA.16816.F32.BF16 R28, R4.reuse, R102, R24 ;  /* 0x00000066041c723c */ /* 0x040fe20000041818 */
[----:B------:R-:W4:Y:S06]  /*4d00*/  LDSM.16.MT88.4 R24, [R213+0x9900] ;  /* 0x00990000d518783b */ /* 0x000f2c0000004200 */
[----:B------:R-:W-:Y:S01]  /*4d10*/  IMAD.MOV.U32 R102, RZ, RZ, R87 ;  /* 0x000000ffff667224 */ /* 0x000fe200078e0057 */
[----:B---3--:R-:W-:Y:S01]  /*4d20*/  HMMA.16816.F32.BF16 R52, R4, R20, R44 ;  /* 0x000000140434723c */ /* 0x008fe2000004182c */
[----:B--2---:R-:W-:-:S02]  /*4d30*/  FFMA.FTZ R2, R151, c[0x0][0x2d0], -R12 ;  /* 0x0000b40097027a23 */ /* 0x004fc4000001080c */
[----:B------:R-:W-:Y:S02]  /*4d40*/  IMAD.MOV.U32 R103, RZ, RZ, R84 ;  /* 0x000000ffff677224 */ /* 0x000fe400078e0054 */
[----:B------:R2:W3:Y:S01]  /*4d50*/  MUFU.EX2 R37, R2 ;  /* 0x0000000200257308 */ /* 0x0004e20000000800 */
[----:B------:R-:W-:Y:S02]  /*4d60*/  IMAD.MOV.U32 R151, RZ, RZ, R83 ;  /* 0x000000ffff977224 */ /* 0x000fe400078e0053 */
[C---:B------:R-:W-:Y:S01]  /*4d70*/  HMMA.16816.F32.BF16 R64, R4.reuse, R22, R64 ;  /* 0x000000160440723c */ /* 0x040fe20000041840 */
[----:B------:R-:W4:Y:S07]  /*4d80*/  LDSM.16.MT88.4 R20, [R214+0x9900] ;  /* 0x00990000d614783b */ /* 0x000f2e0000004200 */
[----:B------:R-:W-:Y:S01]  /*4d90*/  HMMA.16816.F32.BF16 R104, R4, R112, R32 ;  /* 0x000000700468723c */ /* 0x000fe20000041820 */
[----:B--2---:R-:W-:-:S02]  /*4da0*/  FFMA.FTZ R2, R150, c[0x0][0x2d0], -R12 ;  /* 0x0000b40096027a23 */ /* 0x004fc4000001080c */
[----:B------:R-:W-:-:S05]  /*4db0*/  IMAD.MOV.U32 R150, RZ, RZ, R88 ;  /* 0x000000ffff967224 */ /* 0x000fca00078e0058 */
[----:B-1----:R-:W-:Y:S01]  /*4dc0*/  HMMA.16816.F32.BF16 R48, R4, R8, R124 ;  /* 0x000000080430723c */ /* 0x002fe2000004187c */
[----:B------:R1:W2:Y:S01]  /*4dd0*/  MUFU.EX2 R100, R2 ;  /* 0x0000000200647308 */ /* 0x0002a20000000800 */
[----:B------:R-:W-:Y:S01]  /*4de0*/  IMAD.MOV.U32 R33, RZ, RZ, R90 ;  /* 0x000000ffff217224 */ /* 0x000fe200078e005a */
[----:B------:R-:W-:Y:S01]  /*4df0*/  MOV R35, R86 ;  /* 0x0000005600237202 */ /* 0x000fe20000000f00 */
[----:B------:R-:W-:-:S03]  /*4e00*/  IMAD.MOV.U32 R34, RZ, RZ, R91 ;  /* 0x000000ffff227224 */ /* 0x000fc600078e005b */
[----:B---3--:R-:W-:Y:S01]  /*4e10*/  MOV R126, R37 ;  /* 0x00000025007e7202 */ /* 0x008fe20000000f00 */
[----:B------:R-:W-:Y:S01]  /*4e20*/  HMMA.16816.F32.BF16 R44, R4, R10, R120 ;  /* 0x0000000a042c723c */ /* 0x000fe20000041878 */
[----:B------:R-:W3:Y:S01]  /*4e30*/  LDSM.16.MT88.4 R8, [R213+0x1100] ;  /* 0x00110000d508783b */ /* 0x000ee20000004200 */
[----:B------:R-:W-:-:S06]  /*4e40*/  IMAD.MOV.U32 R127, RZ, RZ, R38 ;  /* 0x000000ffff7f7224 */ /* 0x000fcc00078e0026 */
[C---:B----4-:R-:W-:Y:S01]  /*4e50*/  HMMA.16816.F32.BF16 R60, R4.reuse, R24, R60 ;  /* 0x00000018043c723c */ /* 0x050fe2000004183c */
[----:B-1----:R-:W-:Y:S01]  /*4e60*/  FFMA.FTZ R2, R149, c[0x0][0x2d0], -R12 ;  /* 0x0000b40095027a23 */ /* 0x002fe2000001080c */
[----:B------:R-:W-:Y:S01]  /*4e70*/  MOV R149, R89 ;  /* 0x0000005900957202 */ /* 0x000fe20000000f00 */
[----:B--2---:R-:W-:Y:S01]  /*4e80*/  IMAD.MOV.U32 R125, RZ, RZ, R100 ;  /* 0x000000ffff7d7224 */ /* 0x004fe200078e0064 */
[----:B------:R-:W-:Y:S01]  /*4e90*/  MOV R100, R85 ;  /* 0x0000005500647202 */ /* 0x000fe20000000f00 */
[----:B------:R1:W2:Y:S02]  /*4ea0*/  MUFU.EX2 R36, R2 ;  /* 0x0000000200247308 */ /* 0x0002a40000000800 */
[----:B------:R-:W-:Y:S01]  /*4eb0*/  MOV R25, R39 ;  /* 0x0000002700197202 */ /* 0x000fe20000000f00 */
[C---:B------:R-:W-:Y:S08]  /*4ec0*/  HMMA.16816.F32.BF16 R112, R4.reuse, R114, R40 ;  /* 0x000000720470723c */ /* 0x040ff00000041828 */
[----:B------:R-:W-:Y:S01]  /*4ed0*/  HMMA.16816.F32.BF16 R68, R4, R26, R68 ;  /* 0x0000001a0444723c */ /* 0x000fe20000041844 */
[----:B-1----:R-:W-:Y:S01]  /*4ee0*/  FFMA.FTZ R2, R160, c[0x0][0x2d0], -R0 ;  /* 0x0000b400a0027a23 */ /* 0x002fe20000010800 */
[----:B------:R-:W-:-:S05]  /*4ef0*/  MOV R160, R34 ;  /* 0x0000002200a07202 */ /* 0x000fca0000000f00 */
[----:B------:R-:W-:Y:S01]  /*4f00*/  IMAD.MOV.U32 R27, RZ, RZ, R80 ;  /* 0x000000ffff1b7224 */ /* 0x000fe200078e0050 */
[----:B------:R-:W-:Y:S01]  /*4f10*/  HMMA.16816.F32.BF16 R40, R4, R20, R128 ;  /* 0x000000140428723c */ /* 0x000fe20000041880 */
[----:B------:R1:W-:Y:S01]  /*4f20*/  MUFU.EX2 R32, R2 ;  /* 0x0000000200207308 */ /* 0x0003e20000000800 */
[----:B------:R-:W-:Y:S01]  /*4f30*/  MOV R26, R82 ;  /* 0x00000052001a7202 */ /* 0x000fe20000000f00 */
[----:B-1----:R-:W-:Y:S02]  /*4f40*/  FFMA.FTZ R2, R163, c[0x0][0x2d0], -R0 ;  /* 0x0000b400a3027a23 */ /* 0x002fe40000010800 */
[----:B--2---:R-:W-:-:S04]  /*4f50*/  IMAD.MOV.U32 R163, RZ, RZ, R36 ;  /* 0x000000ffffa37224 */ /* 0x004fc800078e0024 */
[----:B------:R1:W2:Y:S01]  /*4f60*/  MUFU.EX2 R124, R2 ;  /* 0x00000002007c7308 */ /* 0x0002a20000000800 */
[----:B------:R-:W-:Y:S01]  /*4f70*/  HMMA.16816.F32.BF16 R36, R4, R22, R116 ;  /* 0x000000160424723c */ /* 0x000fe20000041874 */
[----:B------:R-:W4:Y:S06]  /*4f80*/  LDSM.16.MT88.4 R20, [R215+0x1100] ;  /* 0x00110000d714783b */ /* 0x000f2c0000004200 */
[----:B------:R-:W-:Y:S02]  /*4f90*/  F2FP.BF16.PACK_AB R4, R126, R101 ;  /* 0x000000657e04723e */ /* 0x000fe400000010ff */
[----:B------:R-:W-:Y:S01]  /*4fa0*/  F2FP.BF16.PACK_AB R6, R163, R125 ;  /* 0x0000007da306723e */ /* 0x000fe200000010ff */
[----:B-1----:R-:W-:Y:S01]  /*4fb0*/  FFMA.FTZ R2, R162, c[0x0][0x2d0], -R0 ;  /* 0x0000b400a2027a23 */ /* 0x002fe20000010800 */
[----:B--2---:R-:W-:-:S03]  /*4fc0*/  F2FP.BF16.PACK_AB R5, R124, R32 ;  /* 0x000000207c05723e */ /* 0x004fc600000010ff */
[----:B------:R1:W-:Y:S02]  /*4fd0*/  MUFU.EX2 R24, R2 ;  /* 0x0000000200187308 */ /* 0x0003e40000000800 */
[----:B-1----:R-:W-:Y:S02]  /*4fe0*/  FFMA.FTZ R2, R161, c[0x0][0x2d0], -R0 ;  /* 0x0000b400a1027a23 */ /* 0x002fe40000010800 */
[----:B------:R-:W-:-:S04]  /*4ff0*/  IMAD.MOV.U32 R161, RZ, RZ, R35 ;  /* 0x000000ffffa17224 */ /* 0x000fc800078e0023 */
[----:B------:R-:W1:Y:S02]  /*5000*/  MUFU.EX2 R162, R2 ;  /* 0x0000000200a27308 */ /* 0x000e640000000800 */
[----:B-1----:R-:W-:Y:S02]  /*5010*/  F2FP.BF16.PACK_AB R7, R162, R24 ;  /* 0x00000018a207723e */ /* 0x002fe400000010ff */
[----:B------:R-:W-:-:S05]  /*5020*/  MOV R2, R94 ;  /* 0x0000005e00027202 */ /* 0x000fca0000000f00 */
[C---:B---3--:R-:W-:Y:S07]  /*5030*/  HMMA.16816.F32.BF16 R84, R4.reuse, R8, R204 ;  /* 0x000000080454723c */ /* 0x048fee00000418cc */
[----:B------:R-:W-:Y:S01]  /*5040*/  MOV R206, R101 ;  /* 0x0000006500ce7202 */ /* 0x000fe20000000f00 */
[----:B------:R-:W-:Y:S01]  /*5050*/  HMMA.16816.F32.BF16 R88, R4, R10, R196 ;  /* 0x0000000a0458723c */ /* 0x000fe200000418c4 */
[----:B------:R-:W1:Y:S01]  /*5060*/  LDSM.16.MT88.4 R8, [R212+0x4100] ;  /* 0x00410000d408783b */ /* 0x000e620000004200 */
[----:B------:R-:W-:Y:S01]  /*5070*/  IMAD.MOV.U32 R207, RZ, RZ, R110 ;  /* 0x000000ffffcf7224 */ /* 0x000fe200078e006e */
[----:B------:R-:W-:Y:S01]  /*5080*/  MOV R204, R108 ;  /* 0x0000006c00cc7202 */ /* 0x000fe20000000f00 */
[----:B------:R-:W-:-:S03]  /*5090*/  IMAD.MOV.U32 R205, RZ, RZ, R32 ;  /* 0x000000ffffcd7224 */ /* 0x000fc600078e0020 */
[----:B------:R-:W-:Y:S01]  /*50a0*/  IMAD.MOV.U32 R196, RZ, RZ, R102 ;  /* 0x000000ffffc47224 */ /* 0x000fe200078e0066 */
[C---:B------:R-:W-:Y:S01]  /*50b0*/  HMMA.16816.F32.BF16 R168, R4.reuse, R16, R168 ;  /* 0x0000001004a8723c */ /* 0x040fe200000418a8 */
[----:B------:R-:W-:Y:S01]  /*50c0*/  MOV R197, R103 ;  /* 0x0000006700c57202 */ /* 0x000fe20000000f00 */
[----:B------:R-:W-:Y:S02]  /*50d0*/  IMAD.MOV.U32 R199, RZ, RZ, R100 ;  /* 0x000000ffffc77224 */ /* 0x000fe400078e0064 */
[----:B------:R-:W-:Y:S02]  /*50e0*/  IMAD.MOV.U32 R198, RZ, RZ, R127 ;  /* 0x000000ffffc67224 */ /* 0x000fe400078e007f */
[----:B------:R-:W-:Y:S02]  /*50f0*/  IMAD.MOV.U32 R127, RZ, RZ, R33 ;  /* 0x000000ffff7f7224 */ /* 0x000fe400078e0021 */
[C---:B------:R-:W-:Y:S01]  /*5100*/  HMMA.16816.F32.BF16 R80, R4.reuse, R18, R208 ;  /* 0x000000120450723c */ /* 0x040fe200000418d0 */
[----:B------:R-:W2:Y:S04]  /*5110*/  LDSM.16.MT88.4 R16, [R214+0x1100] ;  /* 0x00110000d610783b */ /* 0x000ea80000004200 */
[----:B------:R-:W-:Y:S02]  /*5120*/  LDSM.16.MT88.4 R32, [R212+0x7100] ;  /* 0x00710000d420783b */ /* 0x000fe40000004200 */
[----:B------:R-:W-:Y:S01]  /*5130*/  IMAD.MOV.U32 R209, RZ, RZ, R92 ;  /* 0x000000ffffd17224 */ /* 0x000fe200078e005c */
[----:B----4-:R-:W-:Y:S01]  /*5140*/  HMMA.16816.F32.BF16 R100, R4, R22, R192 ;  /* 0x000000160464723c */ /* 0x010fe200000418c0 */
[----:B------:R-:W-:-:S02]  /*5150*/  IMAD.MOV.U32 R210, RZ, RZ, R93 ;  /* 0x000000ffffd27224 */ /* 0x000fc400078e005d */
[----:B------:R-:W-:Y:S02]  /*5160*/  IMAD.MOV.U32 R211, RZ, RZ, R95 ;  /* 0x000000ffffd37224 */ /* 0x000fe400078e005f */
[----:B------:R-:W-:-:S03]  /*5170*/  IMAD.MOV.U32 R208, RZ, RZ, R111 ;  /* 0x000000ffffd07224 */ /* 0x000fc600078e006f */
[C---:B------:R-:W-:Y:S01]  /*5180*/  HMMA.16816.F32.BF16 R92, R4.reuse, R20, R200 ;  /* 0x00000014045c723c */ /* 0x040fe200000418c8 */
[----:B------:R-:W3:Y:S06]  /*5190*/  LDSM.16.MT88.4 R20, [R213+0x4100] ;  /* 0x00410000d514783b */ /* 0x000eec0000004200 */
[----:B------:R-:W-:Y:S01]  /*51a0*/  IMAD.MOV.U32 R203, RZ, RZ, R109 ;  /* 0x000000ffffcb7224 */ /* 0x000fe200078e006d */
[----:B------:R-:W-:Y:S01]  /*51b0*/  MOV R202, R211 ;  /* 0x000000d300ca7202 */ /* 0x000fe20000000f00 */
[----:B-1----:R-:W-:Y:S01]  /*51c0*/  HMMA.16816.F32.BF16 R120, R4, R8, R180 ;  /* 0x000000080478723c */ /* 0x002fe200000418b4 */
[----:B------:R-:W-:Y:S01]  /*51d0*/  IMAD.MOV.U32 R201, RZ, RZ, R196 ;  /* 0x000000ffffc97224 */ /* 0x000fe200078e00c4 */
[----:B------:R-:W-:Y:S01]  /*51e0*/  MOV R196, R149 ;  /* 0x0000009500c47202 */ /* 0x000fe20000000f00 */
[----:B------:R-:W-:-:S02]  /*51f0*/  IMAD.MOV.U32 R149, RZ, RZ, R150 ;  /* 0x000000ffff957224 */ /* 0x000fc400078e0096 */
[----:B------:R-:W-:Y:S02]  /*5200*/  IMAD.MOV.U32 R200, RZ, RZ, R127 ;  /* 0x000000ffffc87224 */ /* 0x000fe400078e007f */
[----:B------:R-:W-:Y:S01]  /*5210*/  IMAD.MOV.U32 R150, RZ, RZ, R151 ;  /* 0x000000ffff967224 */ /* 0x000fe200078e0097 */
[----:B------:R-:W-:Y:S01]  /*5220*/  HMMA.16816.F32.BF16 R192, R4, R10, R172 ;  /* 0x0000000a04c0723c */ /* 0x000fe200000418ac */
[----:B------:R-:W1:Y:S01]  /*5230*/  LDSM.16.MT88.4 R8, [R214+0x4100] ;  /* 0x00410000d608783b */ /* 0x000e620000004200 */
[----:B------:R-:W-:Y:S01]  /*5240*/  MOV R151, R26 ;  /* 0x0000001a00977202 */ /* 0x000fe20000000f00 */
[----:B------:R-:W-:Y:S02]  /*5250*/  IMAD.MOV.U32 R127, RZ, RZ, R25 ;  /* 0x000000ffff7f7224 */ /* 0x000fe400078e0019 */
[----:B------:R-:W-:-:S03]  /*5260*/  IMAD.MOV.U32 R211, RZ, RZ, R162 ;  /* 0x000000ffffd37224 */ /* 0x000fc600078e00a2 */
[C---:B--2---:R-:W-:Y:S08]  /*5270*/  HMMA.16816.F32.BF16 R108, R4.reuse, R16, R188 ;  /* 0x00000010046c723c */ /* 0x044ff000000418bc */
[C---:B------:R-:W-:Y:S01]  /*5280*/  HMMA.16816.F32.BF16 R116, R4.reuse, R18, R184 ;  /* 0x000000120474723c */ /* 0x040fe200000418b8 */
[----:B------:R-:W2:Y:S07]  /*5290*/  LDSM.16.MT88.4 R16, [R215+0x4100] ;  /* 0x00410000d710783b */ /* 0x000eae0000004200 */
[C---:B---3--:R-:W-:Y:S08]  /*52a0*/  HMMA.16816.F32.BF16 R188, R4.reuse, R20, R176 ;  /* 0x0000001404bc723c */ /* 0x048ff000000418b0 */
[C---:B------:R-:W-:Y:S01]  /*52b0*/  HMMA.16816.F32.BF16 R184, R4.reuse, R22, R156 ;  /* 0x0000001604b8723c */ /* 0x040fe2000004189c */
[----:B------:R-:W3:Y:S06]  /*52c0*/  LDSM.16.MT88.4 R20, [R215+0x7100] ;  /* 0x00710000d714783b */ /* 0x000eec0000004200 */
[----:B------:R-:W-:Y:S01]  /*52d0*/  MOV R159, R204 ;  /* 0x000000cc009f7202 */ /* 0x000fe20000000f00 */
[----:B------:R-:W-:Y:S01]  /*52e0*/  IMAD.MOV.U32 R158, RZ, RZ, R197 ;  /* 0x000000ffff9e7224 */ /* 0x000fe200078e00c5 */
[----:B-1----:R-:W-:Y:S01]  /*52f0*/  HMMA.16816.F32.BF16 R176, R4, R8, R132 ;  /* 0x0000000804b0723c */ /* 0x002fe20000041884 */
[----:B------:R-:W-:Y:S01]  /*5300*/  MOV R204, R24 ;  /* 0x0000001800cc7202 */ /* 0x000fe20000000f00 */
[----:B------:R-:W-:-:S02]  /*5310*/  IMAD.MOV.U32 R197, RZ, RZ, R209 ;  /* 0x000000ffffc57224 */ /* 0x000fc400078e00d1 */
[----:B------:R-:W-:Y:S01]  /*5320*/  IMAD.MOV.U32 R209, RZ, RZ, R210 ;  /* 0x000000ffffd17224 */ /* 0x000fe200078e00d2 */
[----:B------:R-:W-:Y:S02]  /*5330*/  MOV R210, R163 ;  /* 0x000000a300d27202 */ /* 0x000fe40000000f00 */
[----:B------:R-:W-:Y:S01]  /*5340*/  IMAD.MOV.U32 R132, RZ, RZ, R27 ;  /* 0x000000ffff847224 */ /* 0x000fe200078e001b */
[----:B------:R-:W-:Y:S01]  /*5350*/  HMMA.16816.F32.BF16 R172, R4, R10, R28 ;  /* 0x0000000a04ac723c */ /* 0x000fe2000004181c */
[----:B------:R-:W1:Y:S01]  /*5360*/  LDSM.16.MT88.4 R24, [R213+0x7100] ;  /* 0x00710000d518783b */ /* 0x000e620000004200 */
[----:B------:R-:W-:Y:S01]  /*5370*/  MOV R134, R203 ;  /* 0x000000cb00867202 */ /* 0x000fe20000000f00 */
[----:B------:R-:W-:Y:S01]  /*5380*/  IMAD.MOV.U32 R203, RZ, RZ, R161 ;  /* 0x000000ffffcb7224 */ /* 0x000fe200078e00a1 */
[----:B------:R-:W-:Y:S01]  /*5390*/  MOV R135, R148 ;  /* 0x0000009400877202 */ /* 0x000fe20000000f00 */
[----:B------:R-:W-:Y:S01]  /*53a0*/  LDSM.16.MT88.4 R8, [R212+0xa100] ;  /* 0x00a10000d408783b */ /* 0x000fe20000004200 */
[----:B------:R-:W-:-:S02]  /*53b0*/  IMAD.MOV.U32 R133, RZ, RZ, R160 ;  /* 0x000000ffff857224 */ /* 0x000fc400078e00a0 */
[C---:B--2---:R-:W-:Y:S01]  /*53c0*/  HMMA.16816.F32.BF16 R128, R4.reuse, R16, R152 ;  /* 0x000000100480723c */ /* 0x044fe20000041898 */
[----:B------:R-:W-:Y:S07]  /*53d0*/  LDSM.16.MT88.4 R28, [R213+0xa100] ;  /* 0x00a10000d51c783b */ /* 0x000fee0000004200 */
[C---:B------:R-:W-:Y:S01]  /*53e0*/  HMMA.16816.F32.BF16 R180, R4.reuse, R18, R144 ;  /* 0x0000001204b4723c */ /* 0x040fe20000041890 */
[----:B------:R-:W2:Y:S07]  /*53f0*/  LDSM.16.MT88.4 R16, [R214+0x7100] ;  /* 0x00710000d610783b */ /* 0x000eae0000004200 */
[C---:B------:R-:W-:Y:S07]  /*5400*/  HMMA.16816.F32.BF16 R160, R4.reuse, R32, R140 ;  /* 0x0000002004a0723c */ /* 0x040fee000004188c */
[----:B------:R-:W-:Y:S01]  /*5410*/  IMAD.MOV.U32 R143, RZ, RZ, R158 ;  /* 0x000000ffff8f7224 */ /* 0x000fe200078e009e */
[----:B---3--:R-:W-:Y:S01]  /*5420*/  HMMA.16816.F32.BF16 R144, R4, R20, R96 ;  /* 0x000000140490723c */ /* 0x008fe20000041860 */
[----:B------:R-:W-:Y:S01]  /*5430*/  IMAD.MOV.U32 R142, RZ, RZ, R159 ;  /* 0x000000ffff8e7224 */ /* 0x000fe200078e009f */
[----:B------:R-:W-:Y:S01]  /*5440*/  MOV R141, R202 ;  /* 0x000000ca008d7202 */ /* 0x000fe20000000f00 */
[----:B------:R-:W-:-:S04]  /*5450*/  IMAD.MOV.U32 R140, RZ, RZ, R203 ;  /* 0x000000ffff8c7224 */ /* 0x000fc800078e00cb */
[----:B------:R-:W-:Y:S01]  /*5460*/  IMAD.MOV.U32 R98, RZ, RZ, R125 ;  /* 0x000000ffff627224 */ /* 0x000fe200078e007d */
[----:B------:R-:W-:Y:S01]  /*5470*/  HMMA.16816.F32.BF16 R156, R4, R34, R136 ;  /* 0x00000022049c723c */ /* 0x000fe20000041888 */
[----:B------:R-:W-:Y:S01]  /*5480*/  MOV R97, R124 ;  /* 0x0000007c00617202 */ /* 0x000fe20000000f00 */
[----:B------:R-:W-:Y:S01]  /*5490*/  IMAD.MOV.U32 R96, RZ, RZ, R126 ;  /* 0x000000ffff607224 */ /* 0x000fe200078e007e */
[----:B------:R-:W-:Y:S01]  /*54a0*/  LDSM.16.MT88.4 R32, [R212+0x4900] ;  /* 0x00490000d420783b */ /* 0x000fe20000004200 */
[----:B------:R-:W-:-:S03]  /*54b0*/  IMAD.MOV.U32 R99, RZ, RZ, R204 ;  /* 0x000000ffff637224 */ /* 0x000fc600078e00cc */
[----:B------:R-:W-:Y:S01]  /*54c0*/  IMAD.MOV.U32 R139, RZ, RZ, R196 ;  /* 0x000000ffff8b7224 */ /* 0x000fe200078e00c4 */
[----:B------:R-:W-:Y:S01]  /*54d0*/  MOV R138, R149 ;  /* 0x00000095008a7202 */ /* 0x000fe20000000f00 */
[----:B------:R-:W-:Y:S01]  /*54e0*/  IMAD.MOV.U32 R196, RZ, RZ, R150 ;  /* 0x000000ffffc47224 */ /* 0x000fe200078e0096 */
[----:B-1----:R-:W-:Y:S01]  /*54f0*/  HMMA.16816.F32.BF16 R152, R4, R26, R112 ;  /* 0x0000001a0498723c */ /* 0x002fe20000041870 */
[----:B------:R-:W-:Y:S02]  /*5500*/  IMAD.MOV.U32 R137, RZ, RZ, R151 ;  /* 0x000000ffff897224 */ /* 0x000fe400078e0097 */
[----:B------:R-:W-:-:S05]  /*5510*/  IMAD.MOV.U32 R136, RZ, RZ, R127 ;  /* 0x000000ffff887224 */ /* 0x000fca00078e007f */
[C---:B------:R-:W-:Y:S01]  /*5520*/  HMMA.16816.F32.BF16 R148, R4.reuse, R24, R104 ;  /* 0x000000180494723c */ /* 0x040fe20000041868 */
[----:B------:R-:W-:Y:S07]  /*5530*/  LDSM.16.MT88.4 R24, [R212+0x1900] ;  /* 0x00190000d418783b */ /* 0x000fee0000004200 */
[C---:B--2---:R-:W-:Y:S08]  /*5540*/  HMMA.16816.F32.BF16 R112, R4.reuse, R16, R72 ;  /* 0x000000100470723c */ /* 0x044ff00000041848 */
[C---:B------:R-:W-:Y:S01]  /*5550*/  HMMA.16816.F32.BF16 R104, R4.reuse, R18, R56 ;  /* 0x000000120468723c */ /* 0x040fe20000041838 */
[----:B------:R-:W1:Y:S06]  /*5560*/  LDSM.16.MT88.4 R16, [R214+0xa100] ;  /* 0x00a10000d610783b */ /* 0x000e6c0000004200 */
[----:B------:R-:W-:Y:S01]  /*5570*/  IMAD.MOV.U32 R58, RZ, RZ, R206 ;  /* 0x000000ffff3a7224 */ /* 0x000fe200078e00ce */
[----:B------:R-:W-:Y:S01]  /*5580*/  HMMA.16816.F32.BF16 R124, R4, R22, R76 ;  /* 0x00000016047c723c */ /* 0x000fe2000004184c */
[----:B------:R-:W-:Y:S01]  /*5590*/  MOV R56, R208 ;  /* 0x000000d000387202 */ /* 0x000fe20000000f00 */
[----:B------:R-:W-:Y:S01]  /*55a0*/  IMAD.MOV.U32 R57, RZ, RZ, R207 ;  /* 0x000000ffff397224 */ /* 0x000fe200078e00cf */
[----:B------:R-:W-:Y:S01]  /*55b0*/  LDSM.16.MT88.4 R20, [R213+0x1900] ;  /* 0x00190000d514783b */ /* 0x000fe20000004200 */
[----:B------:R-:W-:-:S04]  /*55c0*/  MOV R59, R205 ;  /* 0x000000cd003b7202 */ /* 0x000fc80000000f00 */
[C---:B------:R-:W-:Y:S08]  /*55d0*/  HMMA.16816.F32.BF16 R76, R4.reuse, R8, R52 ;  /* 0x00000008044c723c */ /* 0x040ff00000041834 */
[C---:B------:R-:W-:Y:S01]  /*55e0*/  HMMA.16816.F32.BF16 R72, R4.reuse, R10, R64 ;  /* 0x0000000a0448723c */ /* 0x040fe20000041840 */
[----:B------:R-:W2:Y:S06]  /*55f0*/  LDSM.16.MT88.4 R8, [R215+0xa100] ;  /* 0x00a10000d708783b */ /* 0x000eac0000004200 */
[----:B------:R-:W-:Y:S01]  /*5600*/  IMAD.MOV.U32 R66, RZ, RZ, R2 ;  /* 0x000000ffff427224 */ /* 0x000fe200078e0002 */
[----:B------:R-:W-:Y:S01]  /*5610*/  HMMA.16816.F32.BF16 R60, R4, R28, R60 ;  /* 0x0000001c043c723c */ /* 0x000fe2000004183c */
[----:B------:R-:W-:Y:S01]  /*5620*/  FFMA.FTZ R2, R248, c[0x0][0x2d0], -R12 ;  /* 0x0000b400f8027a23 */ /* 0x000fe2000001080c */
[----:B------:R-:W-:Y:S01]  /*5630*/  MOV R248, R99 ;  /* 0x0000006300f87202 */ /* 0x000fe20000000f00 */
[----:B------:R-:W-:-:S02]  /*5640*/  IMAD.MOV.U32 R67, RZ, RZ, R209 ;  /* 0x000000ffff437224 */ /* 0x000fc400078e00d1 */
[----:B------:R3:W-:Y:S03]  /*5650*/  MUFU.EX2 R206, R2 ;  /* 0x0000000200ce7308 */ /* 0x0007e60000000800 */
[C---:B------:R-:W-:Y:S01]  /*5660*/  HMMA.16816.F32.BF16 R68, R4.reuse, R30, R68 ;  /* 0x0000001e0444723c */ /* 0x040fe20000041844 */
[----:B------:R-:W-:Y:S07]  /*5670*/  LDSM.16.MT88.4 R28, [R213+0x7900] ;  /* 0x00790000d51c783b */ /* 0x000fee0000004200 */
[----:B-1----:R-:W-:Y:S01]  /*5680*/  HMMA.16816.F32.BF16 R40, R4, R16, R40 ;  /* 0x000000100428723c */ /* 0x002fe20000041828 */
[----:B---3--:R-:W-:-:S02]  /*5690*/  FFMA.FTZ R2, R246, c[0x0][0x2d0], -R12 ;  /* 0x0000b400f6027a23 */ /* 0x008fc4000001080c */
[----:B------:R-:W-:-:S05]  /*56a0*/  IMAD.MOV.U32 R246, RZ, RZ, R98 ;  /* 0x000000fffff67224 */ /* 0x000fca00078e0062 */
[C---:B------:R-:W-:Y:S01]  /*56b0*/  HMMA.16816.F32.BF16 R36, R4.reuse, R18, R36 ;  /* 0x000000120424723c */ /* 0x040fe20000041824 */
[----:B------:R1:W3:Y:S01]  /*56c0*/  MUFU.EX2 R209, R2 ;  /* 0x0000000200d17308 */ /* 0x0002e20000000800 */
[----:B------:R-:W4:Y:S06]  /*56d0*/  LDSM.16.MT88.4 R16, [R215+0x1900] ;  /* 0x00190000d710783b */ /* 0x000f2c0000004200 */
[----:B--2---:R-:W-:Y:S01]  /*56e0*/  HMMA.16816.F32.BF16 R48, R4, R8, R48 ;  /* 0x000000080430723c */ /* 0x004fe20000041830 */
[----:B-1----:R-:W-:-:S07]  /*56f0*/  FFMA.FTZ R2, R165, c[0x0][0x2d0], -R12 ;  /* 0x0000b400a5027a23 */ /* 0x002fce000001080c */
[----:B------:R-:W-:Y:S01]  /*5700*/  HMMA.16816.F32.BF16 R44, R4, R10, R44 ;  /* 0x0000000a042c723c */ /* 0x000fe2000004182c */
[----:B------:R-:W1:Y:S01]  /*5710*/  LDSM.16.MT88.4 R8, [R214+0x1900] ;  /* 0x00190000d608783b */ /* 0x000e620000004200 */
[----:B------:R-:W-:Y:S01]  /*5720*/  IMAD.MOV.U32 R165, RZ, RZ, R139 ;  /* 0x000000ffffa57224 */ /* 0x000fe200078e008b */
[----:B------:R2:W-:Y:S04]  /*5730*/  MUFU.EX2 R208, R2 ;  /* 0x0000000200d07308 */ /* 0x0005e80000000800 */
[----:B------:R-:W-:Y:S02]  /*5740*/  FFMA.FTZ R4, R251, c[0x0][0x2d0], -R0 ;  /* 0x0000b400fb047a23 */ /* 0x000fe40000010800 */
[----:B------:R-:W-:Y:S02]  /*5750*/  IMAD.MOV.U32 R251, RZ, RZ, R59 ;  /* 0x000000fffffb7224 */ /* 0x000fe400078e003b */
[----:B------:R3:W-:Y:S01]  /*5760*/  MUFU.EX2 R202, R4 ;  /* 0x0000000400ca7308 */ /* 0x0007e20000000800 */
[----:B--2---:R-:W-:Y:S01]  /*5770*/  FFMA.FTZ R2, R166, c[0x0][0x2d0], -R12 ;  /* 0x0000b400a6027a23 */ /* 0x004fe2000001080c */
[----:B------:R-:W-:-:S06]  /*5780*/  MOV R166, R141 ;  /* 0x0000008d00a67202 */ /* 0x000fcc0000000f00 */
[----:B------:R2:W2:Y:S01]  /*5790*/  MUFU.EX2 R207, R2 ;  /* 0x0000000200cf7308 */ /* 0x0004a20000000800 */
[----:B---3--:R-:W-:Y:S01]  /*57a0*/  F2FP.BF16.PACK_AB R4, R209, R206 ;  /* 0x000000ced104723e */ /* 0x008fe200000010ff */
[----:B--2---:R-:W-:Y:S01]  /*57b0*/  FFMA.FTZ R2, R249, c[0x0][0x2d0], -R0 ;  /* 0x0000b400f9027a23 */ /* 0x004fe20000010800 */
[----:B------:R-:W-:Y:S01]  /*57c0*/  F2FP.BF16.PACK_AB R6, R207, R208 ;  /* 0x000000d0cf06723e */ /* 0x000fe200000010ff */
[----:B------:R-:W-:-:S04]  /*57d0*/  IMAD.MOV.U32 R249, RZ, RZ, R97 ;  /* 0x000000fffff97224 */ /* 0x000fc800078e0061 */
[----:B------:R2:W-:Y:S02]  /*57e0*/  MUFU.EX2 R205, R2 ;  /* 0x0000000200cd7308 */ /* 0x0005e40000000800 */
[----:B--2---:R-:W-:Y:S01]  /*57f0*/  FFMA.FTZ R2, R250, c[0x0][0x2d0], -R0 ;  /* 0x0000b400fa027a23 */ /* 0x004fe20000010800 */
[----:B------:R-:W-:-:S05]  /*5800*/  MOV R250, R96 ;  /* 0x0000006000fa7202 */ /* 0x000fca0000000f00 */
[----:B------:R2:W3:Y:S02]  /*5810*/  MUFU.EX2 R204, R2 ;  /* 0x0000000200cc7308 */ /* 0x0004e40000000800 */
[----:B--2---:R-:W-:Y:S01]  /*5820*/  FFMA.FTZ R2, R252, c[0x0][0x2d0], -R0 ;  /* 0x0000b400fc027a23 */ /* 0x004fe20000010800 */
[----:B---3--:R-:W-:Y:S01]  /*5830*/  F2FP.BF16.PACK_AB R5, R204, R205 ;  /* 0x000000cdcc05723e */ /* 0x008fe200000010ff */
[----:B------:R-:W-:-:S04]  /*5840*/  IMAD.MOV.U32 R252, RZ, RZ, R58 ;  /* 0x000000fffffc7224 */ /* 0x000fc800078e003a */
[----:B------:R-:W2:Y:S02]  /*5850*/  MUFU.EX2 R203, R2 ;  /* 0x0000000200cb7308 */ /* 0x000ea40000000800 */
[----:B--2---:R-:W-:Y:S01]  /*5860*/  F2FP.BF16.PACK_AB R7, R203, R202 ;  /* 0x000000cacb07723e */ /* 0x004fe200000010ff */
[----:B------:R-:W-:-:S04]  /*5870*/  IMAD.MOV.U32 R2, RZ, RZ, R142 ;  /* 0x000000ffff027224 */ /* 0x000fc800078e008e */
[----:B------:R-:W-:Y:S02]  /*5880*/  FFMA.FTZ R2, R2, c[0x0][0x2d0], -R12 ;  /* 0x0000b40002027a23 */ /* 0x000fe4000001080c */
[C---:B------:R-:W-:Y:S07]  /*5890*/  HMMA.16816.F32.BF16 R52, R4.reuse, R26, R80 ;  /* 0x0000001a0434723c */ /* 0x040fee0000041850 */
[----:B------:R-:W-:Y:S01]  /*58a0*/  MOV R83, R66 ;  /* 0x0000004200537202 */ /* 0x000fe20000000f00 */
[----:B------:R-:W-:Y:S01]  /*58b0*/  IMAD.MOV.U32 R82, RZ, RZ, R67 ;  /* 0x000000ffff527224 */ /* 0x000fe200078e0043 */
[----:B------:R-:W-:Y:S01]  /*58c0*/  MOV R80, R57 ;  /* 0x0000003900507202 */ /* 0x000fe20000000f00 */
[----:B------:R-:W-:Y:S01]  /*58d0*/  IMAD.MOV.U32 R81, RZ, RZ, R56 ;  /* 0x000000ffff517224 */ /* 0x000fe200078e0038 */
[C---:B------:R-:W-:Y:S08]  /*58e0*/  HMMA.16816.F32.BF16 R64, R4.reuse, R22, R88 ;  /* 0x000000160440723c */ /* 0x040ff00000041858 */
[C---:B------:R-:W-:Y:S01]  /*58f0*/  HMMA.16816.F32.BF16 R56, R4.reuse, R20, R84 ;  /* 0x000000140438723c */ /* 0x040fe20000041854 */
[----:B------:R-:W-:Y:S07]  /*5900*/  LDSM.16.MT88.4 R20, [R215+0x4900] ;  /* 0x00490000d714783b */ /* 0x000fee0000004200 */
[C---:B----4-:R-:W-:Y:S08]  /*5910*/  HMMA.16816.F32.BF16 R84, R4.reuse, R16, R92 ;  /* 0x000000100454723c */ /* 0x050ff0000004185c */
[C---:B------:R-:W-:Y:S01]  /*5920*/  HMMA.16816.F32.BF16 R88, R4.reuse, R18, R100 ;  /* 0x000000120458723c */ /* 0x040fe20000041864 */
[----:B------:R-:W2:Y:S07]  /*5930*/  LDSM.16.MT88.4 R16, [R214+0x4900] ;  /* 0x00490000d610783b */ /* 0x000eae0000004200 */
[C---:B------:R-:W-:Y:S01]  /*5940*/  HMMA.16816.F32.BF16 R168, R4.reuse, R24, R168 ;  /* 0x0000001804a8723c */ /* 0x040fe200000418a8 */
[----:B------:R-:W3:Y:S07]  /*5950*/  LDSM.16.MT88.4 R24, [R213+0x4900] ;  /* 0x00490000d518783b */ /* 0x000eee0000004200 */
[C---:B-1----:R-:W-:Y:S08]  /*5960*/  HMMA.16816.F32.BF16 R92, R4.reuse, R8, R108 ;  /* 0x00000008045c723c */ /* 0x042ff0000004186c */
[C---:B------:R-:W-:Y:S01]  /*5970*/  HMMA.16816.F32.BF16 R96, R4.reuse, R10, R116 ;  /* 0x0000000a0460723c */ /* 0x040fe20000041874 */
[----:B------:R-:W1:Y:S07]  /*5980*/  LDSM.16.MT88.4 R8, [R212+0x7900] ;  /* 0x00790000d408783b */ /* 0x000e6e0000004200 */
[C---:B------:R-:W-:Y:S07]  /*5990*/  HMMA.16816.F32.BF16 R100, R4.reuse, R32, R120 ;  /* 0x000000200464723c */ /* 0x040fee0000041878 */
[----:B------:R-:W-:Y:S01]  /*59a0*/  IMAD.MOV.U32 R33, RZ, RZ, R136 ;  /* 0x000000ffff217224 */ /* 0x000fe200078e0088 */
[----:B------:R-:W-:Y:S01]  /*59b0*/  HMMA.16816.F32.BF16 R108, R4, R34, R192 ;  /* 0x00000022046c723c */ /* 0x000fe200000418c0 */
[----:B------:R-:W-:-:S06]  /*59c0*/  IMAD.MOV.U32 R32, RZ, RZ, R143 ;  /* 0x000000ffff207224 */ /* 0x000fcc00078e008f */
[----:B------:R-:W-:Y:S01]  /*59d0*/  IMAD.MOV.U32 R194, RZ, RZ, R137 ;  /* 0x000000ffffc27224 */ /* 0x000fe200078e0089 */
[----:B------:R-:W-:Y:S01]  /*59e0*/  MOV R193, R138 ;  /* 0x0000008a00c17202 */ /* 0x000fe20000000f00 */
[----:B------:R-:W-:Y:S01]  /*59f0*/  IMAD.MOV.U32 R192, RZ, RZ, R140 ;  /* 0x000000ffffc07224 */ /* 0x000fe200078e008c */
[----:B--2---:R-:W-:Y:S01]  /*5a00*/  HMMA.16816.F32.BF16 R136, R4, R16, R176 ;  /* 0x000000100488723c */ /* 0x004fe200000418b0 */
[----:B------:R-:W-:Y:S01]  /*5a10*/  MOV R195, R132 ;  /* 0x0000008400c37202 */ /* 0x000fe20000000f00 */
[----:B------:R-:W-:Y:S02]  /*5a20*/  IMAD.MOV.U32 R34, RZ, RZ, R133 ;  /* 0x000000ffff227224 */ /* 0x000fe400078e0085 */
[----:B------:R-:W-:-:S04]  /*5a30*/  IMAD.MOV.U32 R35, RZ, RZ, R134 ;  /* 0x000000ffff237224 */ /* 0x000fc800078e0086 */
[C---:B------:R-:W-:Y:S01]  /*5a40*/  HMMA.16816.F32.BF16 R140, R4.reuse, R18, R172 ;  /* 0x00000012048c723c */ /* 0x040fe200000418ac */
[----:B------:R-:W2:Y:S07]  /*5a50*/  LDSM.16.MT88.4 R16, [R215+0x7900] ;  /* 0x00790000d710783b */ /* 0x000eae0000004200 */
[C---:B---3--:R-:W-:Y:S07]  /*5a60*/  HMMA.16816.F32.BF16 R116, R4.reuse, R24, R188 ;  /* 0x000000180474723c */ /* 0x048fee00000418bc */
[----:B------:R-:W-:Y:S01]  /*5a70*/  MOV R25, R135 ;  /* 0x0000008700197202 */ /* 0x000fe20000000f00 */
[C---:B------:R-:W-:Y:S08]  /*5a80*/  HMMA.16816.F32.BF16 R120, R4.reuse, R26, R184 ;  /* 0x0000001a0478723c */ /* 0x040ff000000418b8 */
[C---:B-1----:R-:W-:Y:S08]  /*5a90*/  HMMA.16816.F32.BF16 R184, R4.reuse, R8, R160 ;  /* 0x0000000804b8723c */ /* 0x042ff000000418a0 */
[C---:B------:R-:W-:Y:S01]  /*5aa0*/  HMMA.16816.F32.BF16 R188, R4.reuse, R10, R156 ;  /* 0x0000000a04bc723c */ /* 0x040fe2000004189c */
[----:B------:R-:W1:Y:S07]  /*5ab0*/  LDSM.16.MT88.4 R8, [R214+0x7900] ;  /* 0x00790000d608783b */ /* 0x000e6e0000004200 */
[C---:B------:R-:W-:Y:S08]  /*5ac0*/  HMMA.16816.F32.BF16 R132, R4.reuse, R22, R180 ;  /* 0x000000160484723c */ /* 0x040ff000000418b4 */
[C---:B------:R-:W-:Y:S07]  /*5ad0*/  HMMA.16816.F32.BF16 R180, R4.reuse, R28, R148 ;  /* 0x0000001c04b4723c */ /* 0x040fee0000041894 */
[----:B------:R-:W-:Y:S01]  /*5ae0*/  IMAD.MOV.U32 R29, RZ, RZ, R25 ;  /* 0x000000ffff1d7224 */ /* 0x000fe200078e0019 */
[----:B------:R-:W-:Y:S01]  /*5af0*/  HMMA.16816.F32.BF16 R128, R4, R20, R128 ;  /* 0x000000140480723c */ /* 0x000fe20000041880 */
[----:B------:R-:W3:Y:S01]  /*5b00*/  LDSM.16.MT88.4 R20, [R212+0xa900] ;  /* 0x00a90000d414783b */ /* 0x000ee20000004200 */
[----:B------:R-:W-:-:S02]  /*5b10*/  IMAD.MOV.U32 R28, RZ, RZ, R194 ;  /* 0x000000ffff1c7224 */ /* 0x000fc400078e00c2 */
[----:B------:R-:W-:Y:S01]  /*5b20*/  IMAD.MOV.U32 R194, RZ, RZ, R221 ;  /* 0x000000ffffc27224 */ /* 0x000fe200078e00dd */
[----:B------:R-:W-:Y:S03]  /*5b30*/  LDSM.16.MT88.4 R24, [R213+0xa900] ;  /* 0x00a90000d518783b */ /* 0x000fe60000004200 */
[C---:B--2---:R-:W-:Y:S01]  /*5b40*/  HMMA.16816.F32.BF16 R148, R4.reuse, R16, R144 ;  /* 0x000000100494723c */ /* 0x044fe20000041890 */
[----:B------:R2:W5:Y:S06]  /*5b50*/  LDL.LU R221, [R1+0x50] ;  /* 0x0000500001dd7983 */ /* 0x00056c0000300800 */
[----:B------:R-:W-:Y:S01]  /*5b60*/  IMAD.MOV.U32 R145, RZ, RZ, R29 ;  /* 0x000000ffff917224 */ /* 0x000fe200078e001d */
[----:B------:R-:W-:Y:S01]  /*5b70*/  HMMA.16816.F32.BF16 R176, R4, R30, R152 ;  /* 0x0000001e04b0723c */ /* 0x000fe20000041898 */
[----:B------:R-:W-:Y:S01]  /*5b80*/  IMAD.MOV.U32 R147, RZ, RZ, R35 ;  /* 0x000000ffff937224 */ /* 0x000fe200078e0023 */
[----:B------:R-:W-:Y:S01]  /*5b90*/  MOV R146, R34 ;  /* 0x0000002200927202 */ /* 0x000fe20000000f00 */
[----:B------:R-:W-:Y:S01]  /*5ba0*/  IMAD.MOV.U32 R29, RZ, RZ, R33 ;  /* 0x000000ffff1d7224 */ /* 0x000fe200078e0021 */
[----:B------:R-:W-:Y:S01]  /*5bb0*/  MOV R34, R80 ;  /* 0x0000005000227202 */ /* 0x000fe20000000f00 */
[----:B------:R-:W-:-:S02]  /*5bc0*/  IMAD.MOV.U32 R35, RZ, RZ, R81 ;  /* 0x000000ffff237224 */ /* 0x000fc400078e0051 */
[----:B------:R-:W-:Y:S01]  /*5bd0*/  MOV R31, R193 ;  /* 0x000000c1001f7202 */ /* 0x000fe20000000f00 */
[----:B------:R-:W-:Y:S01]  /*5be0*/  IMAD.MOV.U32 R193, RZ, RZ, R198 ;  /* 0x000000ffffc17224 */ /* 0x000fe200078e00c6 */
[----:B-1----:R-:W-:Y:S01]  /*5bf0*/  HMMA.16816.F32.BF16 R160, R4, R8, R112 ;  /* 0x0000000804a0723c */ /* 0x002fe20000041870 */
[----:B------:R1:W-:Y:S01]  /*5c00*/  MUFU.EX2 R198, R2 ;  /* 0x0000000200c67308 */ /* 0x0003e20000000800 */
[----:B------:R-:W-:Y:S01]  /*5c10*/  IMAD.MOV.U32 R30, RZ, RZ, R192 ;  /* 0x000000ffff1e7224 */ /* 0x000fe200078e00c0 */
[----:B------:R-:W-:Y:S01]  /*5c20*/  MOV R192, R83 ;  /* 0x0000005300c07202 */ /* 0x000fe20000000f00 */
[----:B------:R-:W-:Y:S01]  /*5c30*/  IMAD.MOV.U32 R33, RZ, RZ, R82 ;  /* 0x000000ffff217224 */ /* 0x000fe200078e0052 */
[----:B------:R-:W-:-:S03]  /*5c40*/  MOV R144, R146 ;  /* 0x0000009200907202 */ /* 0x000fc60000000f00 */
[----:B------:R-:W-:Y:S01]  /*5c50*/  HMMA.16816.F32.BF16 R156, R4, R10, R104 ;  /* 0x0000000a049c723c */ /* 0x000fe20000041868 */
[----:B------:R-:W4:Y:S01]  /*5c60*/  LDSM.16.MT88.4 R8, [R215+0xa900] ;  /* 0x00a90000d708783b */ /* 0x000f220000004200 */
[----:B------:R-:W-:-:S06]  /*5c70*/  IMAD.MOV.U32 R146, RZ, RZ, R30 ;  /* 0x000000ffff927224 */ /* 0x000fcc00078e001e */
[C---:B------:R-:W-:Y:S01]  /*5c80*/  HMMA.16816.F32.BF16 R172, R4.reuse, R18, R124 ;  /* 0x0000001204ac723c */ /* 0x040fe2000004187c */
[----:B-1----:R-:W-:Y:S02]  /*5c90*/  FFMA.FTZ R2, R145, c[0x0][0x2d0], -R12 ;  /* 0x0000b40091027a23 */ /* 0x002fe4000001080c */
[----:B------:R-:W-:Y:S01]  /*5ca0*/  IMAD.MOV.U32 R145, RZ, RZ, R147 ;  /* 0x000000ffff917224 */ /* 0x000fe200078e0093 */
[----:B------:R-:W-:Y:S01]  /*5cb0*/  MOV R147, R31 ;  /* 0x0000001f00937202 */ /* 0x000fe20000000f00 */
        /* <DEDUP_REMOVED lines=8> */
[----:B---3--:R-:W-:Y:S01]  /*5d40*/  HMMA.16816.F32.BF16 R152, R4, R20, R76 ;  /* 0x000000140498723c */ /* 0x008fe2000004184c */
[----:B------:R-:W-:Y:S01]  /*5d50*/  IMAD.MOV.U32 R145, RZ, RZ, R147 ;  /* 0x000000ffff917224 */ /* 0x000fe200078e0093 */
[----:B------:R1:W3:Y:S01]  /*5d60*/  MUFU.EX2 R199, R2 ;  /* 0x0000000200c77308 */ /* 0x0002e20000000800 */
[----:B------:R-:W-:Y:S01]  /*5d70*/  IMAD.MOV.U32 R147, RZ, RZ, R31 ;  /* 0x000000ffff937224 */ /* 0x000fe200078e001f */
[----:B------:R-:W-:Y:S01]  /*5d80*/  MOV R31, R29 ;  /* 0x0000001d001f7202 */ /* 0x000fe20000000f00 */
[----:B------:R-:W-:-:S02]  /*5d90*/  IMAD.MOV.U32 R34, RZ, RZ, R192 ;  /* 0x000000ffff227224 */ /* 0x000fc400078e00c0 */
[----:B------:R-:W-:Y:S01]  /*5da0*/  IMAD.MOV.U32 R192, RZ, RZ, R194 ;  /* 0x000000ffffc07224 */ /* 0x000fe200078e00c2 */
[----:B------:R-:W-:Y:S01]  /*5db0*/  MOV R194, R32 ;  /* 0x0000002000c27202 */ /* 0x000fe20000000f00 */
[----:B------:R-:W-:Y:S01]  /*5dc0*/  IMAD.MOV.U32 R29, RZ, RZ, R35 ;  /* 0x000000ffff1d7224 */ /* 0x000fe200078e0023 */
[C---:B------:R-:W-:Y:S01]  /*5dd0*/  HMMA.16816.F32.BF16 R112, R4.reuse, R22, R72 ;  /* 0x000000160470723c */ /* 0x040fe20000041848 */
[----:B------:R-:W-:Y:S01]  /*5de0*/  IMAD.MOV.U32 R35, RZ, RZ, R193 ;  /* 0x000000ffff237224 */ /* 0x000fe200078e00c1 */
[----:B------:R-:W-:Y:S01]  /*5df0*/  MOV R193, R195 ;  /* 0x000000c300c17202 */ /* 0x000fe20000000f00 */
[----:B------:R-:W-:Y:S01]  /*5e00*/  IMAD.MOV.U32 R32, RZ, RZ, R220 ;  /* 0x000000ffff207224 */ /* 0x000fe200078e00dc */
[----:B------:R-:W-:Y:S01]  /*5e10*/  MOV R195, R200 ;  /* 0x000000c800c37202 */ /* 0x000fe20000000f00 */
[----:B------:R-:W2:Y:S01]  /*5e20*/  LDSM.16.MT88.4 R20, [R214+0xa900] ;  /* 0x00a90000d614783b */ /* 0x000ea20000004200 */
[----:B-1----:R-:W-:Y:S02]  /*5e30*/  FFMA.FTZ R2, R144, c[0x0][0x2d0], -R12 ;  /* 0x0000b40090027a23 */ /* 0x002fe4000001080c */
[C---:B----4-:R-:W-:Y:S01]  /*5e40*/  HMMA.16816.F32.BF16 R72, R4.reuse, R8, R48 ;  /* 0x000000080448723c */ /* 0x050fe20000041830 */
[----:B------:R-:W-:Y:S01]  /*5e50*/  IMAD.MOV.U32 R144, RZ, RZ, R146 ;  /* 0x000000ffff907224 */ /* 0x000fe200078e0092 */
[----:B------:R-:W-:Y:S01]  /*5e60*/  MOV R146, R30 ;  /* 0x0000001e00927202 */ /* 0x000fe20000000f00 */
[----:B------:R-:W-:Y:S01]  /*5e70*/  IMAD.MOV.U32 R30, RZ, RZ, R28 ;  /* 0x000000ffff1e7224 */ /* 0x000fe200078e001c */
[----:B------:R1:W-:Y:S01]  /*5e80*/  MUFU.EX2 R200, R2 ;  /* 0x0000000200c87308 */ /* 0x0003e20000000800 */
[----:B------:R-:W-:Y:S01]  /*5e90*/  IMAD.MOV.U32 R28, RZ, RZ, R34 ;  /* 0x000000ffff1c7224 */ /* 0x000fe200078e0022 */
[----:B------:R-:W-:Y:S01]  /*5ea0*/  MOV R34, R192 ;  /* 0x000000c000227202 */ /* 0x000fe20000000f00 */
[----:B------:R-:W-:Y:S01]  /*5eb0*/  IMAD.MOV.U32 R192, RZ, RZ, R194 ;  /* 0x000000ffffc07224 */ /* 0x000fe200078e00c2 */
[----:B------:R-:W-:Y:S01]  /*5ec0*/  MOV R16, R144 ;  /* 0x0000009000107202 */ /* 0x000fe20000000f00 */
[----:B------:R-:W-:Y:S01]  /*5ed0*/  IMAD.MOV.U32 R194, RZ, RZ, R32 ;  /* 0x000000ffffc27224 */ /* 0x000fe200078e0020 */
[----:B------:R-:W-:Y:S01]  /*5ee0*/  MOV R144, R146 ;  /* 0x0000009200907202 */ /* 0x000fe20000000f00 */
[----:B------:R-:W-:Y:S01]  /*5ef0*/  HMMA.16816.F32.BF16 R44, R4, R10, R44 ;  /* 0x0000000a042c723c */ /* 0x000fe2000004182c */
[----:B------:R-:W-:Y:S01]  /*5f00*/  MOV R146, R30 ;  /* 0x0000001e00927202 */ /* 0x000fe20000000f00 */
[----:B------:R-:W-:Y:S01]  /*5f10*/  LDSM.16.MT88.4 R8, [R213+0x2100] ;  /* 0x00210000d508783b */ /* 0x000fe20000004200 */
[----:B------:R-:W-:Y:S01]  /*5f20*/  MOV R30, R28 ;  /* 0x0000001c001e7202 */ /* 0x000fe20000000f00 */
[----:B------:R-:W-:-:S02]  /*5f30*/  UIADD3 UR15, UR6, -0x2, URZ ;  /* 0xfffffffe060f7890 */ /* 0x000fc4000fffe03f */
[----:B------:R4:W5:Y:S02]  /*5f40*/  LDL.LU R220, [R1+0x4c] ;  /* 0x00004c0001dc7983 */ /* 0x0009640000300800 */
[----:B------:R-:W-:Y:S01]  /*5f50*/  HMMA.16816.F32.BF16 R104, R4, R24, R60 ;  /* 0x000000180468723c */ /* 0x000fe2000004183c */
[----:B-1----:R-:W-:Y:S02]  /*5f60*/  FFMA.FTZ R2, R17, c[0x0][0x2d0], -R12 ;  /* 0x0000b40011027a23 */ /* 0x002fe4000001080c */
[----:B------:R-:W-:Y:S02]  /*5f70*/  IMAD.MOV.U32 R17, RZ, RZ, R145 ;  /* 0x000000ffff117224 */ /* 0x000fe400078e0091 */
        /* <DEDUP_REMOVED lines=10> */
[----:B------:R1:W1:Y:S01]  /*6020*/  MUFU.EX2 R201, R2 ;  /* 0x0000000200c97308 */ /* 0x0002620000000800 */
[----:B------:R-:W-:-:S02]  /*6030*/  MOV R144, R30 ;  /* 0x0000001e00907202 */ /* 0x000fc40000000f00 */
        /* <DEDUP_REMOVED lines=10> */
[----:B-1----:R-:W-:-:S02]  /*60e0*/  FFMA.FTZ R2, R16, c[0x0][0x2d0], -R0 ;  /* 0x0000b40010027a23 */ /* 0x002fc40000010800 */
[----:B------:R-:W-:Y:S01]  /*60f0*/  IMAD.MOV.U32 R35, RZ, RZ, R166 ;  /* 0x000000ffff237224 */ /* 0x000fe200078e00a6 */
[----:B------:R-:W-:Y:S01]  /*6100*/  MOV R124, R126 ;  /* 0x0000007e007c7202 */ /* 0x000fe20000000f00 */
[----:B------:R1:W-:Y:S01]  /*6110*/  MUFU.EX2 R197, R2 ;  /* 0x0000000200c57308 */ /* 0x0003e20000000800 */
[----:B------:R-:W-:Y:S01]  /*6120*/  IMAD.MOV.U32 R166, RZ, RZ, R217 ;  /* 0x000000ffffa67224 */ /* 0x000fe200078e00d9 */
[----:B------:R-:W-:Y:S01]  /*6130*/  MOV R126, R144 ;  /* 0x00000090007e7202 */ /* 0x000fe20000000f00 */
[----:B------:R-:W2:Y:S01]  /*6140*/  LDSM.16.MT88.4 R16, [R212+0x2100] ;  /* 0x00210000d410783b */ /* 0x000ea20000004200 */
[----:B------:R-:W-:Y:S02]  /*6150*/  MOV R144, R30 ;  /* 0x0000001e00907202 */ /* 0x000fe40000000f00 */
[----:B------:R-:W-:Y:S02]  /*6160*/  MOV R30, R28 ;  /* 0x0000001c001e7202 */ /* 0x000fe40000000f00 */
[----:B------:R-:W-:Y:S01]  /*6170*/  MOV R28, R34 ;  /* 0x00000022001c7202 */ /* 0x000fe20000000f00 */
[----:B-1----:R-:W-:-:S02]  /*6180*/  FFMA.FTZ R2, R125, c[0x0][0x2d0], -R0 ;  /* 0x0000b4007d027a23 */ /* 0x002fc40000010800 */
[----:B------:R-:W-:Y:S02]  /*6190*/  IMAD.MOV.U32 R125, RZ, RZ, R127 ;  /* 0x000000ffff7d7224 */ /* 0x000fe400078e007f */
[----:B------:R-:W-:Y:S02]  /*61a0*/  IMAD.MOV.U32 R127, RZ, RZ, R147 ;  /* 0x000000ffff7f7224 */ /* 0x000fe400078e0093 */
[----:B------:R-:W-:Y:S02]  /*61b0*/  IMAD.MOV.U32 R147, RZ, RZ, R31 ;  /* 0x000000ffff937224 */ /* 0x000fe400078e001f */
[----:B------:R-:W-:Y:S02]  /*61c0*/  IMAD.MOV.U32 R31, RZ, RZ, R29 ;  /* 0x000000ffff1f7224 */ /* 0x000fe400078e001d */
[----:B------:R-:W-:Y:S02]  /*61d0*/  IMAD.MOV.U32 R29, RZ, RZ, R35 ;  /* 0x000000ffff1d7224 */ /* 0x000fe400078e0023 */
[----:B------:R-:W-:-:S02]  /*61e0*/  IMAD.MOV.U32 R35, RZ, RZ, R166 ;  /* 0x000000ffff237224 */ /* 0x000fc400078e00a6 */
[----:B------:R1:W1:Y:S01]  /*61f0*/  MUFU.EX2 R166, R2 ;  /* 0x0000000200a67308 */ /* 0x0002620000000800 */
[----:B------:R-:W-:Y:S02]  /*6200*/  MOV R34, R192 ;  /* 0x000000c000227202 */ /* 0x000fe40000000f00 */
[----:B------:R-:W-:Y:S01]  /*6210*/  MOV R192, R165 ;  /* 0x000000a500c07202 */ /* 0x000fe20000000f00 */
[----:B------:R-:W-:Y:S02]  /*6220*/  IMAD.MOV.U32 R165, RZ, RZ, R216 ;  /* 0x000000ffffa57224 */ /* 0x000fe400078e00d8 */
[----:B-1----:R-:W-:Y:S01]  /*6230*/  FFMA.FTZ R2, R124, c[0x0][0x2d0], -R0 ;  /* 0x0000b4007c027a23 */ /* 0x002fe20000010800 */
        /* <DEDUP_REMOVED lines=10> */
[----:B------:R1:W-:Y:S02]  /*62e0*/  MUFU.EX2 R196, R2 ;  /* 0x0000000200c47308 */ /* 0x0003e40000000800 */
        /* <DEDUP_REMOVED lines=10> */
[----:B------:R1:W1:Y:S01]  /*6390*/  MUFU.EX2 R165, R2 ;  /* 0x0000000200a57308 */ /* 0x0002620000000800 */
[C---:B------:R-:W-:Y:S08]  /*63a0*/  HMMA.16816.F32.BF16 R80, R4.reuse, R26, R68 ;  /* 0x0000001a0450723c */ /* 0x040ff00000041844 */
[C---:B--2---:R-:W-:Y:S08]  /*63b0*/  HMMA.16816.F32.BF16 R40, R4.reuse, R20, R40 ;  /* 0x000000140428723c */ /* 0x044ff00000041828 */
[----:B------:R-:W-:Y:S01]  /*63c0*/  HMMA.16816.F32.BF16 R36, R4, R22, R36 ;  /* 0x000000160424723c */ /* 0x000fe20000041824 */
[----:B------:R-:W2:Y:S01]  /*63d0*/  LDSM.16.MT88.4 R20, [R215+0x2100] ;  /* 0x00210000d714783b */ /* 0x000ea20000004200 */
[----:B------:R-:W-:-:S02]  /*63e0*/  IMAD.MOV.U32 R32, RZ, RZ, R219 ;  /* 0x000000ffff207224 */ /* 0x000fc400078e00db */
[----:B-1----:R-:W-:Y:S01]  /*63f0*/  IMAD.MOV.U32 R2, RZ, RZ, R33 ;  /* 0x000000ffff027224 */ /* 0x002fe200078e0021 */
[----:B------:R-:W-:Y:S02]  /*6400*/  LDSM.16.MT88.4 R24, [R213+0x8100] ;  /* 0x00810000d518783b */ /* 0x000fe40000004200 */
[----:B---3--:R-:W-:Y:S02]  /*6410*/  F2FP.BF16.PACK_AB R4, R199, R198 ;  /* 0x000000c6c704723e */ /* 0x008fe400000010ff */
[----:B------:R-:W-:Y:S02]  /*6420*/  F2FP.BF16.PACK_AB R6, R201, R200 ;  /* 0x000000c8c906723e */ /* 0x000fe400000010ff */
[----:B------:R-:W-:Y:S02]  /*6430*/  F2FP.BF16.PACK_AB R5, R166, R197 ;  /* 0x000000c5a605723e */ /* 0x000fe400000010ff */
[----:B------:R-:W-:Y:S01]  /*6440*/  F2FP.BF16.PACK_AB R7, R165, R196 ;  /* 0x000000c4a507723e */ /* 0x000fe200000010ff */
[----:B------:R4:W5:Y:S06]  /*6450*/  LDL.LU R219, [R1+0x48] ;  /* 0x0000480001db7983 */ /* 0x00096c0000300800 */
[C---:B------:R-:W-:Y:S08]  /*6460*/  HMMA.16816.F32.BF16 R168, R4.reuse, R16, R168 ;  /* 0x0000001004a8723c */ /* 0x040ff000000418a8 */
[C---:B------:R-:W-:Y:S01]  /*6470*/  HMMA.16816.F32.BF16 R48, R4.reuse, R18, R52 ;  /* 0x000000120430723c */ /* 0x040fe20000041834 */
[----:B------:R-:W1:Y:S07]  /*6480*/  LDSM.16.MT88.4 R16, [R214+0x2100] ;  /* 0x00210000d610783b */ /* 0x000e6e0000004200 */
[C---:B------:R-:W-:Y:S08]  /*6490*/  HMMA.16816.F32.BF16 R52, R4.reuse, R8, R56 ;  /* 0x000000080434723c */ /* 0x040ff00000041838 */
[C---:B------:R-:W-:Y:S01]  /*64a0*/  HMMA.16816.F32.BF16 R60, R4.reuse, R10, R64 ;  /* 0x0000000a043c723c */ /* 0x040fe20000041840 */
[----:B------:R-:W3:Y:S07]  /*64b0*/  LDSM.16.MT88.4 R8, [R212+0x5100] ;  /* 0x00510000d408783b */ /* 0x000eee0000004200 */
[C---:B--2---:R-:W-:Y:S08]  /*64c0*/  HMMA.16816.F32.BF16 R68, R4.reuse, R20, R84 ;  /* 0x000000140444723c */ /* 0x044ff00000041854 */
[C---:B-1----:R-:W-:Y:S08]  /*64d0*/  HMMA.16816.F32.BF16 R84, R4.reuse, R16, R92 ;  /* 0x000000100454723c */ /* 0x042ff0000004185c */
[C---:B------:R-:W-:Y:S01]  /*64e0*/  HMMA.16816.F32.BF16 R92, R4.reuse, R18, R96 ;  /* 0x00000012045c723c */ /* 0x040fe20000041860 */
[----:B------:R-:W1:Y:S07]  /*64f0*/  LDSM.16.MT88.4 R16, [R215+0x5100] ;  /* 0x00510000d710783b */ /* 0x000e6e0000004200 */
[C---:B---3--:R-:W-:Y:S08]  /*6500*/  HMMA.16816.F32.BF16 R100, R4.reuse, R8, R100 ;  /* 0x000000080464723c */ /* 0x048ff00000041864 */
[----:B------:R-:W-:Y:S01]  /*6510*/  HMMA.16816.F32.BF16 R108, R4, R10, R108 ;  /* 0x0000000a046c723c */ /* 0x000fe2000004186c */
[----:B------:R-:W2:Y:S01]  /*6520*/  LDSM.16.MT88.4 R8, [R214+0x5100] ;  /* 0x00510000d608783b */ /* 0x000ea20000004200 */
[----:B------:R-:W-:-:S02]  /*6530*/  IMAD.MOV.U32 R194, RZ, RZ, R32 ;  /* 0x000000ffffc27224 */ /* 0x000fc400078e0020 */
[----:B------:R-:W-:Y:S01]  /*6540*/  IMAD.MOV.U32 R32, RZ, RZ, R218 ;  /* 0x000000ffff207224 */ /* 0x000fe200078e00da */
[----:B------:R-:W-:Y:S01]  /*6550*/  MOV R57, R125 ;  /* 0x0000007d00397202 */ /* 0x000fe20000000f00 */
[----:B------:R-:W-:Y:S01]  /*6560*/  IMAD.MOV.U32 R58, RZ, RZ, R124 ;  /* 0x000000ffff3a7224 */ /* 0x000fe200078e007c */
[----:B------:R-:W-:Y:S01]  /*6570*/  MOV R67, R127 ;  /* 0x0000007f00437202 */ /* 0x000fe20000000f00 */
[----:B------:R-:W-:Y:S01]  /*6580*/  IMAD.MOV.U32 R56, RZ, RZ, R126 ;  /* 0x000000ffff387224 */ /* 0x000fe200078e007e */
[----:B------:R-:W-:Y:S01]  /*6590*/  HMMA.16816.F32.BF16 R76, R4, R22, R88 ;  /* 0x00000016044c723c */ /* 0x000fe20000041858 */
[----:B------:R-:W3:Y:S01]  /*65a0*/  LDSM.16.MT88.4 R20, [R213+0x5100] ;  /* 0x00510000d514783b */ /* 0x000ee20000004200 */
[----:B------:R-:W-:Y:S01]  /*65b0*/  IMAD.MOV.U32 R98, RZ, RZ, R34 ;  /* 0x000000ffff627224 */ /* 0x000fe200078e0022 */
[----:B------:R-:W-:Y:S02]  /*65c0*/  MOV R97, R35 ;  /* 0x0000002300617202 */ /* 0x000fe40000000f00 */
[----:B------:R-:W-:Y:S01]  /*65d0*/  MOV R59, R32 ;  /* 0x00000020003b7202 */ /* 0x000fe20000000f00 */
[----:B------:R-:W-:Y:S01]  /*65e0*/  IMAD.MOV.U32 R66, RZ, RZ, R144 ;  /* 0x000000ffff427224 */ /* 0x000fe200078e0090 */
[----:B------:R-:W3:Y:S01]  /*65f0*/  LDSM.16.MT88.4 R32, [R212+0x8100] ;  /* 0x00810000d420783b */ /* 0x000ee20000004200 */
[----:B------:R-:W-:Y:S01]  /*6600*/  MOV R65, R145 ;  /* 0x0000009100417202 */ /* 0x000fe20000000f00 */
[----:B------:R-:W-:-:S02]  /*6610*/  IMAD.MOV.U32 R64, RZ, RZ, R146 ;  /* 0x000000ffff407224 */ /* 0x000fc400078e0092 */
[----:B------:R-:W-:Y:S01]  /*6620*/  IMAD.MOV.U32 R96, RZ, RZ, R192 ;  /* 0x000000ffff607224 */ /* 0x000fe200078e00c0 */
[----:B------:R-:W-:Y:S01]  /*6630*/  MOV R99, R29 ;  /* 0x0000001d00637202 */ /* 0x000fe20000000f00 */
[----:B------:R-:W-:Y:S01]  /*6640*/  FFMA.FTZ R2, R2, c[0x0][0x2d0], -R12 ;  /* 0x0000b40002027a23 */ /* 0x000fe2000001080c */
[----:B------:R4:W5:Y:S01]  /*6650*/  LDL.LU R218, [R1+0x44] ;  /* 0x0000440001da7983 */ /* 0x0009620000300800 */
[C---:B-1----:R-:W-:Y:S01]  /*6660*/  HMMA.16816.F32.BF16 R124, R4.reuse, R16, R128 ;  /* 0x00000010047c723c */ /* 0x042fe20000041880 */
[----:B------:R-:W-:Y:S01]  /*6670*/  MOV R91, R147 ;  /* 0x00000093005b7202 */ /* 0x000fe20000000f00 */
[----:B------:R-:W-:Y:S01]  /*6680*/  IMAD.MOV.U32 R90, RZ, RZ, R30 ;  /* 0x000000ffff5a7224 */ /* 0x000fe200078e001e */
[----:B------:R-:W-:Y:S01]  /*6690*/  MOV R89, R31 ;  /* 0x0000001f00597202 */ /* 0x000fe20000000f00 */
[----:B------:R-:W-:Y:S01]  /*66a0*/  IMAD.MOV.U32 R88, RZ, RZ, R28 ;  /* 0x000000ffff587224 */ /* 0x000fe200078e001c */
[----:B------:R4:W5:Y:S03]  /*66b0*/  LDL.LU R217, [R1+0x40] ;  /* 0x0000400001d97983 */ /* 0x0009660000300800 */
[C---:B------:R-:W-:Y:S01]  /*66c0*/  HMMA.16816.F32.BF16 R128, R4.reuse, R18, R132 ;  /* 0x000000120480723c */ /* 0x040fe20000041884 */
[----:B------:R-:W-:Y:S04]  /*66d0*/  LDSM.16.MT88.4 R16, [R214+0x8100] ;  /* 0x00810000d610783b */ /* 0x000fe80000004200 */
[----:B------:R-:W-:Y:S03]  /*66e0*/  LDSM.16.MT88.4 R28, [R213+0xb100] ;  /* 0x00b10000d51c783b */ /* 0x000fe60000004200 */
[C---:B--2---:R-:W-:Y:S01]  /*66f0*/  HMMA.16816.F32.BF16 R132, R4.reuse, R8, R136 ;  /* 0x000000080484723c */ /* 0x044fe20000041888 */
[----:B------:R4:W5:Y:S07]  /*6700*/  LDL.LU R216, [R1+0x3c] ;  /* 0x00003c0001d87983 */ /* 0x00096e0000300800 */
[C---:B------:R-:W-:Y:S01]  /*6710*/  HMMA.16816.F32.BF16 R136, R4.reuse, R10, R140 ;  /* 0x0000000a0488723c */ /* 0x040fe2000004188c */
[----:B------:R-:W1:Y:S07]  /*6720*/  LDSM.16.MT88.4 R8, [R212+0xb100] ;  /* 0x00b10000d408783b */ /* 0x000e6e0000004200 */
[C---:B---3--:R-:W-:Y:S08]  /*6730*/  HMMA.16816.F32.BF16 R116, R4.reuse, R20, R116 ;  /* 0x000000140474723c */ /* 0x048ff00000041874 */
[C---:B------:R-:W-:Y:S01]  /*6740*/  HMMA.16816.F32.BF16 R120, R4.reuse, R22, R120 ;  /* 0x000000160478723c */ /* 0x040fe20000041878 */
[----:B------:R-:W2:Y:S07]  /*6750*/  LDSM.16.MT88.4 R20, [R215+0x8100] ;  /* 0x00810000d714783b */ /* 0x000eae0000004200 */
[C---:B------:R-:W-:Y:S08]  /*6760*/  HMMA.16816.F32.BF16 R140, R4.reuse, R32, R184 ;  /* 0x00000020048c723c */ /* 0x040ff000000418b8 */
[C---:B------:R-:W-:Y:S07]  /*6770*/  HMMA.16816.F32.BF16 R144, R4.reuse, R24, R180 ;  /* 0x000000180490723c */ /* 0x040fee00000418b4 */
[----:B------:R-:W-:Y:S01]  /*6780*/  IMAD.MOV.U32 R182, RZ, RZ, R194 ;  /* 0x000000ffffb67224 */ /* 0x000fe200078e00c2 */
[----:B-1----:R-:W-:Y:S01]  /*6790*/  HMMA.16816.F32.BF16 R152, R4, R8, R152 ;  /* 0x000000080498723c */ /* 0x002fe20000041898 */
[----:B------:R-:W-:-:S03]  /*67a0*/  MOV R181, R193 ;  /* 0x000000c100b57202 */ /* 0x000fc60000000f00 */
[----:B------:R-:W-:-:S04]  /*67b0*/  MOV R180, R182 ;  /* 0x000000b600b47202 */ /* 0x000fc80000000f00 */
[C---:B------:R-:W-:Y:S01]  /*67c0*/  HMMA.16816.F32.BF16 R184, R4.reuse, R10, R112 ;  /* 0x0000000a04b8723c */ /* 0x040fe20000041870 */
[----:B------:R-:W1:Y:S01]  /*67d0*/  LDSM.16.MT88.4 R8, [R215+0xb100] ;  /* 0x00b10000d708783b */ /* 0x000e620000004200 */
[----:B------:R-:W-:Y:S02]  /*67e0*/  MOV R183, R195 ;  /* 0x000000c300b77202 */ /* 0x000fe40000000f00 */
[----:B------:R-:W-:Y:S02]  /*67f0*/  MOV R182, R96 ;  /* 0x0000006000b67202 */ /* 0x000fe40000000f00 */
[----:B------:R-:W-:Y:S02]  /*6800*/  MOV R96, R64 ;  /* 0x0000004000607202 */ /* 0x000fe40000000f00 */
[----:B------:R-:W-:Y:S01]  /*6810*/  HMMA.16816.F32.BF16 R24, R4, R26, R176 ;  /* 0x0000001a0418723c */ /* 0x000fe200000418b0 */
[----:B------:R-:W-:Y:S02]  /*6820*/  MOV R64, R66 ;  /* 0x0000004200407202 */ /* 0x000fe40000000f00 */
[----:B------:R-:W-:-:S02]  /*6830*/  MOV R66, R56 ;  /* 0x0000003800427202 */ /* 0x000fc40000000f00 */
[----:B------:R-:W-:Y:S02]  /*6840*/  MOV R56, R58 ;  /* 0x0000003a00387202 */ /* 0x000fe40000000f00 */
[----:B------:R-:W-:Y:S01]  /*6850*/  IMAD.MOV.U32 R179, RZ, RZ, R181 ;  /* 0x000000ffffb37224 */ /* 0x000fe200078e00b5 */
[----:B------:R-:W-:Y:S01]  /*6860*/  MOV R58, R13 ;  /* 0x0000000d003a7202 */ /* 0x000fe20000000f00 */
[----:B------:R-:W-:Y:S01]  /*6870*/  IMAD.MOV.U32 R181, RZ, RZ, R183 ;  /* 0x000000ffffb57224 */ /* 0x000fe200078e00b7 */
[----:B------:R3:W-:Y:S01]  /*6880*/  MUFU.EX2 R13, R2 ;  /* 0x00000002000d7308 */ /* 0x0007e20000000800 */
[----:B------:R-:W-:Y:S02]  /*6890*/  IMAD.MOV.U32 R183, RZ, RZ, R97 ;  /* 0x000000ffffb77224 */ /* 0x000fe400078e0061 */
[----:B------:R-:W-:Y:S02]  /*68a0*/  IMAD.MOV.U32 R97, RZ, RZ, R65 ;  /* 0x000000ffff617224 */ /* 0x000fe400078e0041 */
[----:B------:R-:W-:-:S02]  /*68b0*/  IMAD.MOV.U32 R65, RZ, RZ, R67 ;  /* 0x000000ffff417224 */ /* 0x000fc400078e0043 */
[----:B------:R-:W-:Y:S02]  /*68c0*/  IMAD.MOV.U32 R67, RZ, RZ, R57 ;  /* 0x000000ffff437224 */ /* 0x000fe400078e0039 */
[----:B------:R-:W-:Y:S02]  /*68d0*/  IMAD.MOV.U32 R57, RZ, RZ, R15 ;  /* 0x000000ffff397224 */ /* 0x000fe400078e000f */
[----:B---3--:R-:W-:Y:S01]  /*68e0*/  FFMA.FTZ R2, R179, c[0x0][0x2d0], -R12 ;  /* 0x0000b400b3027a23 */ /* 0x008fe2000001080c */
        /* <DEDUP_REMOVED lines=11> */
[----:B------:R-:W-:Y:S01]  /*69a0*/  MOV R67, R15 ;  /* 0x0000000f00437202 */ /* 0x000fe20000000f00 */
[----:B------:R-:W-:Y:S01]  /*69b0*/  IMAD.MOV.U32 R15, RZ, RZ, R14 ;  /* 0x000000ffff0f7224 */ /* 0x000fe200078e000e */
[C---:B------:R-:W-:Y:S01]  /*69c0*/  HMMA.16816.F32.BF16 R160, R4.reuse, R16, R160 ;  /* 0x0000001004a0723c */ /* 0x040fe200000418a0 */
[----:B------:R3:W1:Y:S07]  /*69d0*/  MUFU.EX2 R14, R2 ;  /* 0x00000002000e7308 */ /* 0x00066e0000000800 */
[----:B------:R-:W-:Y:S01]  /*69e0*/  HMMA.16816.F32.BF16 R156, R4, R18, R156 ;  /* 0x00000012049c723c */ /* 0x000fe2000004189c */
[----:B------:R-:W4:Y:S01]  /*69f0*/  LDSM.16.MT88.4 R16, [R214+0xb100] ;  /* 0x00b10000d610783b */ /* 0x000f220000004200 */
[----:B------:R-:W-:-:S06]  /*6a00*/  MOV R115, R182 ;  /* 0x000000b600737202 */ /* 0x000fcc0000000f00 */
[C---:B--2---:R-:W-:Y:S01]  /*6a10*/  HMMA.16816.F32.BF16 R148, R4.reuse, R20, R148 ;  /* 0x000000140494723c */ /* 0x044fe20000041894 */
[--C-:B---3--:R-:W-:Y:S01]  /*6a20*/  FFMA.FTZ R2, R179, c[0x0][0x2d0], -R12.reuse ;  /* 0x0000b400b3027a23 */ /* 0x108fe2000001080c */
[----:B------:R-:W-:Y:S01]  /*6a30*/  MOV R179, R180 ;  /* 0x000000b400b37202 */ /* 0x000fe20000000f00 */
[----:B------:R-:W-:Y:S01]  /*6a40*/  IMAD.MOV.U32 R180, RZ, RZ, R15 ;  /* 0x000000ffffb47224 */ /* 0x000fe200078e000f */
[----:B------:R2:W5:Y:S01]  /*6a50*/  LDL.LU R167, [R1+0x38] ;  /* 0x0000380001a77983 */ /* 0x0005620000300800 */
[----:B------:R3:W-:Y:S03]  /*6a60*/  MUFU.EX2 R15, R2 ;  /* 0x00000002000f7308 */ /* 0x0007e60000000800 */
[----:B------:R-:W-:Y:S01]  /*6a70*/  HMMA.16816.F32.BF16 R20, R4, R22, R172 ;  /* 0x000000160414723c */ /* 0x000fe200000418ac */
[----:B------:R-:W2:Y:S01]  /*6a80*/  LDSM.16.MT88.4 R172, [R212+0x2900] ;  /* 0x00290000d4ac783b */ /* 0x000ea20000004200 */
[----:B---3--:R-:W-:-:S04]  /*6a90*/  FFMA.FTZ R2, R179, c[0x0][0x2d0], -R12 ;  /* 0x0000b400b3027a23 */ /* 0x008fc8000001080c */
[----:B------:R3:W2:Y:S02]  /*6aa0*/  MUFU.EX2 R12, R2 ;  /* 0x00000002000c7308 */ /* 0x0006a40000000800 */
[----:B-1----:R-:W-:Y:S01]  /*6ab0*/  HMMA.16816.F32.BF16 R44, R4, R10, R44 ;  /* 0x0000000a042c723c */ /* 0x002fe2000004182c */
        /* <DEDUP_REMOVED lines=8> */
[----:B------:R-:W1:Y:S01]  /*6b40*/  LDSM.16.MT88.4 R56, [R213+0x2900] ;  /* 0x00290000d538783b */ /* 0x000e620000004200 */
[----:B---3--:R-:W-:-:S04]  /*6b50*/  FFMA.FTZ R2, R180, c[0x0][0x2d0], -R0 ;  /* 0x0000b400b4027a23 */ /* 0x008fc80000010800 */
[----:B------:R3:W-:Y:S01]  /*6b60*/  MUFU.EX2 R11, R2 ;  /* 0x00000002000b7308 */ /* 0x0007e20000000800 */
[----:B------:R-:W-:Y:S01]  /*6b70*/  IMAD.MOV.U32 R180, RZ, RZ, R65 ;  /* 0x000000ffffb47224 */ /* 0x000fe200078e0041 */
[----:B------:R-:W-:Y:S01]  /*6b80*/  HMMA.16816.F32.BF16 R192, R4, R30, R80 ;  /* 0x0000001e04c0723c */ /* 0x000fe20000041850 */
[----:B------:R-:W-:Y:S01]  /*6b90*/  LDSM.16.MT88.4 R80, [R212+0x5900] ;  /* 0x00590000d450783b */ /* 0x000fe20000004200 */
[----:B---3--:R-:W-:Y:S01]  /*6ba0*/  FFMA.FTZ R2, R181, c[0x0][0x2d0], -R0 ;  /* 0x0000b400b5027a23 */ /* 0x008fe20000010800 */
[----:B------:R-:W-:-:S03]  /*6bb0*/  MOV R181, R66 ;  /* 0x0000004200b57202 */ /* 0x000fc60000000f00 */
[----:B------:R3:W1:Y:S02]  /*6bc0*/  MUFU.EX2 R10, R2 ;  /* 0x00000002000a7308 */ /* 0x0006640000000800 */
[----:B------:R-:W-:Y:S01]  /*6bd0*/  HMMA.16816.F32.BF16 R32, R4, R34, R188 ;  /* 0x000000220420723c */ /* 0x000fe200000418bc */
[--C-:B---3--:R-:W-:Y:S02]  /*6be0*/  FFMA.FTZ R2, R67, c[0x0][0x2d0], -R0.reuse ;  /* 0x0000b40043027a23 */ /* 0x108fe40000010800 */
[----:B------:R-:W3:Y:S01]  /*6bf0*/  LDSM.16.MT88.4 R64, [R215+0x2900] ;  /* 0x00290000d740783b */ /* 0x000ee20000004200 */
[----:B------:R-:W-:-:S03]  /*6c00*/  FFMA.FTZ R0, R115, c[0x0][0x2d0], -R0 ;  /* 0x0000b40073007a23 */ /* 0x000fc60000010800 */
[----:B------:R-:W1:Y:S01]  /*6c10*/  LDSM.16.MT88.4 R112, [R212+0x8900] ;  /* 0x00890000d470783b */ /* 0x000e620000004200 */
[C---:B------:R-:W-:Y:S03]  /*6c20*/  HMMA.16816.F32.BF16 R188, R4.reuse, R28, R104 ;  /* 0x0000001c04bc723c */ /* 0x040fe60000041868 */
[----:B------:R-:W3:Y:S05]  /*6c30*/  LDSM.16.MT88.4 R104, [R214+0x5900] ;  /* 0x00590000d668783b */ /* 0x000eea0000004200 */
[C---:B------:R-:W-:Y:S01]  /*6c40*/  HMMA.16816.F32.BF16 R28, R4.reuse, R8, R72 ;  /* 0x00000008041c723c */ /* 0x040fe20000041848 */
[----:B------:R-:W-:Y:S01]  /*6c50*/  MUFU.EX2 R8, R2 ;  /* 0x0000000200087308 */ /* 0x000fe20000000800 */
[----:B------:R-:W3:Y:S07]  /*6c60*/  LDSM.16.MT88.4 R72, [R214+0x2900] ;  /* 0x00290000d648783b */ /* 0x000eee0000004200 */
[----:B------:R-:W1:Y:S01]  /*6c70*/  MUFU.EX2 R9, R0 ;  /* 0x0000000000097308 */ /* 0x000e620000000800 */
[C---:B----4-:R-:W-:Y:S08]  /*6c80*/  HMMA.16816.F32.BF16 R40, R4.reuse, R16, R40 ;  /* 0x000000100428723c */ /* 0x050ff00000041828 */
[----:B------:R-:W-:Y:S07]  /*6c90*/  HMMA.16816.F32.BF16 R36, R4, R18, R36 ;  /* 0x000000120424723c */ /* 0x000fee0000041824 */
[----:B------:R-:W-:Y:S01]  /*6ca0*/  IMAD.MOV.U32 R7, RZ, RZ, R180 ;  /* 0x000000ffff077224 */ /* 0x000fe200078e00b4 */
[----:B------:R-:W-:Y:S01]  /*6cb0*/  MOV R6, R181 ;  /* 0x000000b500067202 */ /* 0x000fe20000000f00 */
[----:B------:R-:W-:Y:S01]  /*6cc0*/  IMAD.MOV.U32 R5, RZ, RZ, R182 ;  /* 0x000000ffff057224 */ /* 0x000fe200078e00b6 */
[----:B------:R-:W-:-:S02]  /*6cd0*/  MOV R4, R183 ;  /* 0x000000b700047202 */ /* 0x000fc40000000f00 */
[----:B------:R-:W-:Y:S02]  /*6ce0*/  F2FP.BF16.PACK_AB R180, R14, R13 ;  /* 0x0000000d0eb4723e */ /* 0x000fe400000010ff */
[----:B--2---:R-:W-:Y:S02]  /*6cf0*/  F2FP.BF16.PACK_AB R182, R12, R15 ;  /* 0x0000000f0cb6723e */ /* 0x004fe400000010ff */
[----:B-1----:R-:W-:Y:S02]  /*6d00*/  F2FP.BF16.PACK_AB R181, R10, R11 ;  /* 0x0000000b0ab5723e */ /* 0x002fe400000010ff */
[----:B------:R-:W-:Y:S01]  /*6d10*/  F2FP.BF16.PACK_AB R183, R9, R8 ;  /* 0x0000000809b7723e */ /* 0x000fe200000010ff */
[----:B------:R-:W-:Y:S01]  /*6d20*/  IMAD.MOV.U32 R0, RZ, RZ, R90 ;  /* 0x000000ffff007224 */ /* 0x000fe200078e005a */
[----:B------:R-:W-:-:S05]  /*6d30*/  MOV R2, R91 ;  /* 0x0000005b00027202 */ /* 0x000fca0000000f00 */
[----:B------:R-:W-:Y:S01]  /*6d40*/  HMMA.16816.F32.BF16 R168, R180, R172, R168 ;  /* 0x000000acb4a8723c */ /* 0x000fe200000418a8 */
[----:B------:R-:W-:Y:S01]  /*6d50*/  IMAD.MOV.U32 R19, RZ, RZ, R178 ;  /* 0x000000ffff137224 */ /* 0x000fe200078e00b2 */
[----:B------:R-:W-:-:S06]  /*6d60*/  MOV R18, R179 ;  /* 0x000000b300127202 */ /* 0x000fcc0000000f00 */
[----:B------:R-:W-:Y:S01]  /*6d70*/  HMMA.16816.F32.BF16 R172, R180, R174, R48 ;  /* 0x000000aeb4ac723c */ /* 0x000fe20000041830 */
[----:B------:R-:W-:-:S06]  /*6d80*/  IMAD.MOV.U32 R179, RZ, RZ, R96 ;  /* 0x000000ffffb37224 */ /* 0x000fcc00078e0060 */
[----:B------:R-:W-:Y:S01]  /*6d90*/  IMAD.MOV.U32 R49, RZ, RZ, R88 ;  /* 0x000000ffff317224 */ /* 0x000fe200078e0058 */
[----:B------:R-:W-:Y:S02]  /*6da0*/  MOV R48, R89 ;  /* 0x0000005900307202 */ /* 0x000fe40000000f00 */
[----:B------:R-:W1:Y:S01]  /*6db0*/  LDSM.16.MT88.4 R88, [R213+0x5900] ;  /* 0x00590000d558783b */ /* 0x000e620000004200 */
[----:B------:R-:W-:Y:S01]  /*6dc0*/  HMMA.16816.F32.BF16 R52, R180, R56, R52 ;  /* 0x00000038b434723c */ /* 0x000fe20000041834 */
[----:B------:R-:W-:-:S07]  /*6dd0*/  MOV R178, R97 ;  /* 0x0000006100b27202 */ /* 0x000fce0000000f00 */
[C---:B------:R-:W-:Y:S08]  /*6de0*/  HMMA.16816.F32.BF16 R56, R180.reuse, R58, R60 ;  /* 0x0000003ab438723c */ /* 0x040ff0000004183c */
[C---:B---3--:R-:W-:Y:S08]  /*6df0*/  HMMA.16816.F32.BF16 R60, R180.reuse, R64, R68 ;  /* 0x00000040b43c723c */ /* 0x048ff00000041844 */
[C---:B------:R-:W-:Y:S08]  /*6e00*/  HMMA.16816.F32.BF16 R64, R180.reuse, R66, R76 ;  /* 0x00000042b440723c */ /* 0x040ff0000004184c */
[C---:B------:R-:W-:Y:S08]  /*6e10*/  HMMA.16816.F32.BF16 R76, R180.reuse, R80, R100 ;  /* 0x00000050b44c723c */ /* 0x040ff00000041864 */
[C---:B------:R-:W-:Y:S08]  /*6e20*/  HMMA.16816.F32.BF16 R80, R180.reuse, R82, R108 ;  /* 0x00000052b450723c */ /* 0x040ff0000004186c */
[----:B------:R-:W-:Y:S07]  /*6e30*/  HMMA.16816.F32.BF16 R108, R180, R112, R140 ;  /* 0x00000070b46c723c */ /* 0x000fee000004188c */
[----:B------:R-:W-:Y:S01]  /*6e40*/  IMAD.MOV.U32 R142, RZ, RZ, R178 ;  /* 0x000000ffff8e7224 */ /* 0x000fe200078e00b2 */
[----:B------:R-:W-:-:S03]  /*6e50*/  MOV R143, R179 ;  /* 0x000000b3008f7202 */ /* 0x000fc60000000f00 */
[----:B------:R-:W-:Y:S02]  /*6e60*/  FADD.FTZ R2, R2, R142 ;  /* 0x0000008e02027221 */ /* 0x000fe40000010000 */
[----:B------:R-:W-:Y:S01]  /*6e70*/  FADD.FTZ R0, R0, R143 ;  /* 0x0000008f00007221 */ /* 0x000fe20000010000 */
[----:B------:R-:W-:Y:S01]  /*6e80*/  MOV R50, R99 ;  /* 0x0000006300327202 */ /* 0x000fe20000000f00 */
[----:B------:R-:W-:Y:S02]  /*6e90*/  FADD.FTZ R2, R48, R2 ;  /* 0x0000000230027221 */ /* 0x000fe40000010000 */
[----:B------:R-:W-:Y:S02]  /*6ea0*/  IMAD.MOV.U32 R51, RZ, RZ, R98 ;  /* 0x000000ffff337224 */ /* 0x000fe400078e0062 */
[----:B------:R-:W-:Y:S01]  /*6eb0*/  FADD.FTZ R0, R49, R0 ;  /* 0x0000000031007221 */ /* 0x000fe20000010000 */
[----:B------:R-:W-:Y:S01]  /*6ec0*/  MOV R16, R177 ;  /* 0x000000b100107202 */ /* 0x000fe20000000f00 */
[----:B------:R-:W-:-:S02]  /*6ed0*/  FADD.FTZ R2, R50, R2 ;  /* 0x0000000232027221 */ /* 0x000fc40000010000 */
[----:B------:R-:W-:Y:S01]  /*6ee0*/  IMAD.MOV.U32 R17, RZ, RZ, R176 ;  /* 0x000000ffff117224 */ /* 0x000fe200078e00b0 */
[----:B------:R-:W-:Y:S01]  /*6ef0*/  HMMA.16816.F32.BF16 R100, R180, R104, R132 ;  /* 0x00000068b464723c */ /* 0x000fe20000041884 */
[----:B------:R-:W-:Y:S01]  /*6f00*/  FADD.FTZ R0, R51, R0 ;  /* 0x0000000033007221 */ /* 0x000fe20000010000 */
[----:B------:R-:W-:Y:S01]  /*6f10*/  LDSM.16.MT88.4 R96, [R215+0x5900] ;  /* 0x00590000d760783b */ /* 0x000fe20000004200 */
[----:B------:R-:W-:Y:S02]  /*6f20*/  FADD.FTZ R2, R4, R2 ;  /* 0x0000000204027221 */ /* 0x000fe40000010000 */
[----:B------:R-:W-:Y:S01]  /*6f30*/  FADD.FTZ R0, R5, R0 ;  /* 0x0000000005007221 */ /* 0x000fe20000010000 */
[----:B------:R-:W-:Y:S01]  /*6f40*/  LDSM.16.MT88.4 R176, [R213+0xb900] ;  /* 0x00b90000d5b0783b */ /* 0x000fe20000004200 */
[----:B------:R-:W-:Y:S02]  /*6f50*/  FADD.FTZ R2, R6, R2 ;  /* 0x0000000206027221 */ /* 0x000fe40000010000 */
[----:B------:R-:W-:-:S02]  /*6f60*/  FADD.FTZ R0, R7, R0 ;  /* 0x0000000007007221 */ /* 0x000fc40000010000 */
[----:B------:R-:W-:Y:S01]  /*6f70*/  FADD.FTZ R2, R18, R2 ;  /* 0x0000000212027221 */ /* 0x000fe20000010000 */
[----:B------:R-:W-:Y:S01]  /*6f80*/  HMMA.16816.F32.BF16 R68, R180, R72, R84 ;  /* 0x00000048b444723c */ /* 0x000fe20000041854 */
[----:B------:R-:W-:Y:S01]  /*6f90*/  FADD.FTZ R0, R19, R0 ;  /* 0x0000000013007221 */ /* 0x000fe20000010000 */
[----:B------:R-:W-:Y:S01]  /*6fa0*/  LDSM.16.MT88.4 R4, [R214+0xb900] ;  /* 0x00b90000d604783b */ /* 0x000fe20000004200 */
[----:B------:R-:W-:Y:S02]  /*6fb0*/  FADD.FTZ R2, R16, R2 ;  /* 0x0000000210027221 */ /* 0x000fe40000010000 */
[----:B------:R-:W-:-:S03]  /*6fc0*/  FADD.FTZ R0, R17, R0 ;  /* 0x0000000011007221 */ /* 0x000fc60000010000 */
[----:B------:R-:W-:Y:S01]  /*6fd0*/  HMMA.16816.F32.BF16 R104, R180, R106, R136 ;  /* 0x0000006ab468723c */ /* 0x000fe20000041888 */
[----:B------:R-:W2:Y:S01]  /*6fe0*/  LDSM.16.MT88.4 R136, [R214+0x8900] ;  /* 0x00890000d688783b */ /* 0x000ea20000004200 */
[----:B------:R-:W-:Y:S02]  /*6ff0*/  FADD.FTZ R2, R252, R2 ;  /* 0x00000002fc027221 */ /* 0x000fe40000010000 */
[----:B------:R-:W-:-:S04]  /*7000*/  FADD.FTZ R0, R251, R0 ;  /* 0x00000000fb007221 */ /* 0x000fc80000010000 */
[----:B-1----:R-:W-:Y:S01]  /*7010*/  HMMA.16816.F32.BF16 R84, R180, R88, R116 ;  /* 0x00000058b454723c */ /* 0x002fe20000041874 */
[----:B------:R-:W-:-:S07]  /*7020*/  FADD.FTZ R2, R250, R2 ;  /* 0x00000002fa027221 */ /* 0x000fce0000010000 */
        /* <DEDUP_REMOVED lines=17> */
[----:B------:R-:W-:Y:S01]  /*7140*/  FADD.FTZ R2, R199, R2 ;  /* 0x00000002c7027221 */ /* 0x000fe20000010000 */
[----:B------:R-:W-:Y:S01]  /*7150*/  HMMA.16816.F32.BF16 R72, R180, R74, R92 ;  /* 0x0000004ab448723c */ /* 0x000fe2000004185c */
[----:B------:R-:W-:-:S07]  /*7160*/  FADD.FTZ R0, R166, R0 ;  /* 0x00000000a6007221 */ /* 0x000fce0000010000 */
[C---:B--2---:R-:W-:Y:S08]  /*7170*/  HMMA.16816.F32.BF16 R132, R180.reuse, R136, R160 ;  /* 0x00000088b484723c */ /* 0x044ff000000418a0 */
[C---:B------:R-:W-:Y:S08]  /*7180*/  HMMA.16816.F32.BF16 R92, R180.reuse, R96, R124 ;  /* 0x00000060b45c723c */ /* 0x040ff0000004187c */
[C---:B------:R-:W-:Y:S07]  /*7190*/  HMMA.16816.F32.BF16 R160, R180.reuse, R4, R40 ;  /* 0x00000004b4a0723c */ /* 0x040fee0000041828 */
[----:B------:R-:W-:Y:S01]  /*71a0*/  FADD.FTZ R4, R200, R2 ;  /* 0x00000002c8047221 */ /* 0x000fe20000010000 */
[----:B------:R-:W-:Y:S01]  /*71b0*/  HMMA.16816.F32.BF16 R96, R180, R98, R128 ;  /* 0x00000062b460723c */ /* 0x000fe20000041880 */
[----:B------:R-:W2:Y:S01]  /*71c0*/  LDSM.16.MT88.4 R128, [R215+0x8900] ;  /* 0x00890000d780783b */ /* 0x000ea20000004200 */
[----:B------:R-:W-:-:S02]  /*71d0*/  FADD.FTZ R2, R196, R0 ;  /* 0x00000000c4027221 */ /* 0x000fc40000010000 */
[----:B------:R-:W-:-:S04]  /*71e0*/  FADD.FTZ R0, R201, R4 ;  /* 0x00000004c9007221 */ /* 0x000fc80000010000 */
[----:B-1----:R-:W-:Y:S01]  /*71f0*/  HMMA.16816.F32.BF16 R116, R180, R120, R144 ;  /* 0x00000078b474723c */ /* 0x002fe20000041890 */
[----:B------:R-:W1:Y:S01]  /*7200*/  LDSM.16.MT88.4 R144, [R212+0xb900] ;  /* 0x00b90000d490783b */ /* 0x000e620000004200 */
[----:B------:R-:W-:-:S06]  /*7210*/  FADD.FTZ R2, R165, R2 ;  /* 0x00000002a5027221 */ /* 0x000fcc0000010000 */
[----:B------:R-:W-:Y:S01]  /*7220*/  HMMA.16816.F32.BF16 R136, R180, R138, R156 ;  /* 0x0000008ab488723c */ /* 0x000fe2000004189c */
[----:B------:R-:W3:Y:S01]  /*7230*/  LDSM.16.MT88.4 R156, [R215+0xb900] ;  /* 0x00b90000d79c783b */ /* 0x000ee20000004200 */
        /* <DEDUP_REMOVED lines=8> */
[----:B------:R-:W-:-:S04]  /*72c0*/  UISETP.GE.AND UP0, UPT, UR15, UR8, UPT ;  /* 0x000000080f00728c */ /* 0x000fc8000bf06270 */
[----:B------:R4:W-:Y:S04]  /*72d0*/  STL [R1+0x4], R0 ;  /* 0x0000040001007387 */ /* 0x0009e80000100800 */
[----:B------:R4:W-:Y:S01]  /*72e0*/  STL [R1], R4 ;  /* 0x0000000401007387 */ /* 0x0009e20000100800 */
[----:B------:R-:W-:Y:S01]  /*72f0*/  PLOP3.LUT P0, PT, PT, PT, UP0, 0x80, 0x0 ;  /* 0x000000000000781c */ /* 0x000fe20003f0f008 */
[C---:B--2---:R-:W-:Y:S08]  /*7300*/  HMMA.16816.F32.BF16 R124, R180.reuse, R128, R148 ;  /* 0x00000080b47c723c */ /* 0x044ff00000041894 */
        /* <DEDUP_REMOVED lines=11> */
[----:B----4-:R-:W2:Y:S01]  /*73c0*/  LDL.LU.64 R248, [R1+0x28] ;  /* 0x0000280001f87983 */ /* 0x010ea20000300a00 */
        /* <DEDUP_REMOVED lines=8> */
.L_x_3802:
[----:B------:R-:W2:Y:S01]  /*7450*/  LDL.64 R206, [R1+0x8] ;  /* 0x0000080001ce7983 */ /* 0x000ea20000100a00 */
[----:B------:R-:W-:Y:S04]  /*7460*/  DEPBAR.LE SB0, 0x0 ;  /* 0x000080000000791a */ /* 0x000fe80000000000 */
[----:B------:R-:W-:Y:S01]  /*7470*/  USHF.R.S32.HI UR14, URZ, 0x1f, UR15 ;  /* 0x0000001f3f0e7899 */ /* 0x000fe2000801140f */
[----:B------:R-:W3:Y:S01]  /*7480*/  LDL R204, [R1+0x18] ;  /* 0x0000180001cc7983 */ /* 0x000ee20000100800 */
[----:B------:R-:W-:Y:S02]  /*7490*/  UIMAD.WIDE.U32 UR16, UR15, UR6, URZ ;  /* 0x000000060f1072a5 */ /* 0x000fe4000f8e003f */
[----:B------:R-:W-:Y:S02]  /*74a0*/  UIMAD UR14, UR14, UR6, URZ ;  /* 0x000000060e0e72a4 */ /* 0x000fe4000f8e023f */
[----:B------:R-:W-:Y:S01]  /*74b0*/  UISETP.GT.AND UP0, UPT, UR15, UR8, UPT ;  /* 0x000000080f00728c */ /* 0x000fe2000bf04270 */
[----:B------:R-:W-:Y:S01]  /*74c0*/  BAR.SYNC.DEFER_BLOCKING 0x0 ;  /* 0x0000000000007b1d */ /* 0x000fe20000010000 */
[----:B------:R-:W-:Y:S01]  /*74d0*/  UIMAD UR14, UR15, UR7, UR14 ;  /* 0x000000070f0e72a4 */ /* 0x000fe2000f8e020e */
[----:B-1----:R-:W-:Y:S01]  /*74e0*/  MOV R2, UR16 ;  /* 0x0000001000027c02 */ /* 0x002fe20008000f00 */
[----:B------:R-:W-:Y:S02]  /*74f0*/  UIADD3 UR15, UR15, -0x1, URZ ;  /* 0xffffffff0f0f7890 */ /* 0x000fe4000fffe03f */
[----:B------:R-:W-:Y:S04]  /*7500*/  UIADD3 UR14, UR17, UR14, URZ ;  /* 0x0000000e110e7290 */ /* 0x000fe8000fffe03f */
[----:B------:R-:W-:Y:S02]  /*7510*/  UIMAD UR14, UR14, 0x60, URZ ;  /* 0x000000600e0e78a4 */ /* 0x000fe4000f8e023f */
[----:B------:R-:W-:Y:S01]  /*7520*/  @UP0 UIMAD.WIDE.U32 UR16, UR15, UR4, URZ ;  /* 0x000000040f1002a5 */ /* 0x000fe2000f8e003f */
[----:B-----5:R-:W-:Y:S06]  /*7530*/  LDSM.16.M88.4 R48, [R218+0x18100] ;  /* 0x01810000da30783b */ /* 0x020fec0000000200 */
[----:B------:R-:W1:Y:S06]  /*7540*/  LDSM.16.M88.4 R8, [R167+0xc100] ;  /* 0x00c10000a708783b */ /* 0x000e6c0000000200 */
[----:B------:R-:W4:Y:S06]  /*7550*/  LDSM.16.M88.4 R16, [R167+0xc900] ;  /* 0x00c90000a710783b */ /* 0x000f2c0000000200 */
[----:B------:R-:W4:Y:S06]  /*7560*/  LDSM.16.M88.4 R24, [R167+0xd100] ;  /* 0x00d10000a718783b */ /* 0x000f2c0000000200 */
[----:B------:R-:W4:Y:S06]  /*7570*/  LDSM.16.M88.4 R32, [R167+0xd900] ;  /* 0x00d90000a720783b */ /* 0x000f2c0000000200 */
[----:B------:R-:W4:Y:S06]  /*7580*/  LDSM.16.M88.4 R40, [R167+0xe100] ;  /* 0x00e10000a728783b */ /* 0x000f2c0000000200 */
[----:B------:R-:W4:Y:S06]  /*7590*/  LDSM.16.M88.4 R184, [R167+0xe900] ;  /* 0x00e90000a7b8783b */ /* 0x000f2c0000000200 */
[----:B------:R-:W-:Y:S01]  /*75a0*/  LDSM.16.M88.4 R188, [R219+0x18100] ;  /* 0x01810000dbbc783b */ /* 0x000fe20000000200 */
[C---:B-1----:R-:W-:Y:S05]  /*75b0*/  HMMA.16816.F32.BF16 R4, R48.reuse, R8, RZ ;  /* 0x000000083004723c */ /* 0x042fea00000418ff */
[----:B------:R-:W1:Y:S03]  /*75c0*/  LDSM.16.M88.4 R192, [R222] ;  /* 0x00000000dec0783b */ /* 0x000e660000000200 */
[C---:B------:R-:W-:Y:S03]  /*75d0*/  HMMA.16816.F32.BF16 R8, R48.reuse, R10, RZ ;  /* 0x0000000a3008723c */ /* 0x040fe600000418ff */
[----:B------:R-:W1:Y:S06]  /*75e0*/  LDSM.16.M88.4 R196, [R245] ;  /* 0x00000000f5c4783b */ /* 0x000e6c0000000200 */
[----:B------:R-:W1:Y:S01]  /*75f0*/  LDSM.16.M88.4 R200, [R244] ;  /* 0x00000000f4c8783b */ /* 0x000e620000000200 */
[C---:B----4-:R-:W-:Y:S05]  /*7600*/  HMMA.16816.F32.BF16 R12, R48.reuse, R16, RZ ;  /* 0x00000010300c723c */ /* 0x050fea00000418ff */
[----:B------:R-:W4:Y:S03]  /*7610*/  LDL.64 R250, [R1+0x10] ;  /* 0x0000100001fa7983 */ /* 0x000f260000100a00 */
[C---:B------:R-:W-:Y:S03]  /*7620*/  HMMA.16816.F32.BF16 R16, R48.reuse, R18, RZ ;  /* 0x000000123010723c */ /* 0x040fe600000418ff */
[----:B------:R-:W4:Y:S05]  /*7630*/  LDL.64 R248, [R1+0x20] ;  /* 0x0000200001f87983 */ /* 0x000f2a0000100a00 */
[C---:B------:R-:W-:Y:S08]  /*7640*/  HMMA.16816.F32.BF16 R20, R48.reuse, R24, RZ ;  /* 0x000000183014723c */ /* 0x040ff000000418ff */
[C---:B------:R-:W-:Y:S08]  /*7650*/  HMMA.16816.F32.BF16 R24, R48.reuse, R26, RZ ;  /* 0x0000001a3018723c */ /* 0x040ff000000418ff */
[C---:B------:R-:W-:Y:S08]  /*7660*/  HMMA.16816.F32.BF16 R28, R48.reuse, R32, RZ ;  /* 0x00000020301c723c */ /* 0x040ff000000418ff */
[C---:B------:R-:W-:Y:S08]  /*7670*/  HMMA.16816.F32.BF16 R32, R48.reuse, R34, RZ ;  /* 0x000000223020723c */ /* 0x040ff000000418ff */
[C---:B------:R-:W-:Y:S08]  /*7680*/  HMMA.16816.F32.BF16 R36, R48.reuse, R40, RZ ;  /* 0x000000283024723c */ /* 0x040ff000000418ff */
[C---:B------:R-:W-:Y:S08]  /*7690*/  HMMA.16816.F32.BF16 R40, R48.reuse, R42, RZ ;  /* 0x0000002a3028723c */ /* 0x040ff000000418ff */
[C---:B------:R-:W-:Y:S08]  /*76a0*/  HMMA.16816.F32.BF16 R44, R48.reuse, R184, RZ ;  /* 0x000000b8302c723c */ /* 0x040ff000000418ff */
[----:B------:R-:W-:Y:S01]  /*76b0*/  HMMA.16816.F32.BF16 R48, R48, R186, RZ ;  /* 0x000000ba3030723c */ /* 0x000fe200000418ff */
[----:B------:R-:W1:Y:S07]  /*76c0*/  LDSM.16.M88.4 R184, [R243] ;  /* 0x00000000f3b8783b */ /* 0x000e6e0000000200 */
[C---:B-1----:R-:W-:Y:S08]  /*76d0*/  HMMA.16816.F32.BF16 R4, R188.reuse, R192, R4 ;  /* 0x000000c0bc04723c */ /* 0x042ff00000041804 */
[C---:B------:R-:W-:Y:S01]  /*76e0*/  HMMA.16816.F32.BF16 R8, R188.reuse, R194, R8 ;  /* 0x000000c2bc08723c */ /* 0x040fe20000041808 */
[----:B------:R-:W1:Y:S07]  /*76f0*/  LDSM.16.M88.4 R192, [R242] ;  /* 0x00000000f2c0783b */ /* 0x000e6e0000000200 */
[C---:B------:R-:W-:Y:S08]  /*7700*/  HMMA.16816.F32.BF16 R12, R188.reuse, R196, R12 ;  /* 0x000000c4bc0c723c */ /* 0x040ff0000004180c */
[C---:B------:R-:W-:Y:S01]  /*7710*/  HMMA.16816.F32.BF16 R16, R188.reuse, R198, R16 ;  /* 0x000000c6bc10723c */ /* 0x040fe20000041810 */
[----:B------:R-:W1:Y:S07]  /*7720*/  LDSM.16.M88.4 R196, [R241] ;  /* 0x00000000f1c4783b */ /* 0x000e6e0000000200 */
[C---:B------:R-:W-:Y:S08]  /*7730*/  HMMA.16816.F32.BF16 R20, R188.reuse, R200, R20 ;  /* 0x000000c8bc14723c */ /* 0x040ff00000041814 */
[C---:B------:R-:W-:Y:S08]  /*7740*/  HMMA.16816.F32.BF16 R24, R188.reuse, R202, R24 ;  /* 0x000000cabc18723c */ /* 0x040ff00000041818 */
[C---:B------:R-:W-:Y:S08]  /*7750*/  HMMA.16816.F32.BF16 R28, R188.reuse, R184, R28 ;  /* 0x000000b8bc1c723c */ /* 0x040ff0000004181c */
[C---:B------:R-:W-:Y:S08]  /*7760*/  HMMA.16816.F32.BF16 R32, R188.reuse, R186, R32 ;  /* 0x000000babc20723c */ /* 0x040ff00000041820 */
[C---:B-1----:R-:W-:Y:S08]  /*7770*/  HMMA.16816.F32.BF16 R36, R188.reuse, R192, R36 ;  /* 0x000000c0bc24723c */ /* 0x042ff00000041824 */
        /* <DEDUP_REMOVED lines=24> */
[----:B------:R-:W-:Y:S01]  /*7900*/  IADD3 R200, P0, R200, c[0x0][0x1f8], RZ ;  /* 0x00007e00c8c87a10 */ /* 0x000fe20007f1e0ff */
[----:B------:R2:W-:Y:S03]  /*7910*/  LDGSTS.E.BYPASS.LTC128B.128 [R247+0x3100], [R184.64], !P6 ;  /* 0x03100000b8f77fae */ /* 0x0005e6000f101d4a */
[--C-:B------:R-:W-:Y:S02]  /*7920*/  IADD3.X R201, RZ, c[0x0][0x1fc], R164.reuse, P0, P1 ;  /* 0x00007f00ffc97a10 */ /* 0x100fe400007e24a4 */
[----:B------:R-:W-:Y:S03]  /*7930*/  IADD3 R186, P1, R0, c[0x0][0x1f8], RZ ;  /* 0x00007e0000ba7a10 */ /* 0x000fe60007f3e0ff */
[----:B------:R3:W-:Y:S01]  /*7940*/  LDGSTS.E.BYPASS.LTC128B.128 [R247+0x6100], [R200.64], !P3 ;  /* 0x06100000c8f77fae */ /* 0x0007e2000d901d4a */
[----:B------:R-:W-:Y:S05]  /*7950*/  IADD3.X R187, RZ, c[0x0][0x1fc], R164, P1, P2 ;  /* 0x00007f00ffbb7a10 */ /* 0x000fea0000fe44a4 */
[----:B------:R3:W-:Y:S01]  /*7960*/  LDGSTS.E.BYPASS.LTC128B.128 [R247+0x9100], [R186.64], !P5 ;  /* 0x09100000baf77fae */ /* 0x0007e2000e901d4a */
[----:B-1----:R-:W-:Y:S04]  /*7970*/  IADD3 R2, P0, R2, UR12, RZ ;  /* 0x0000000c02027c10 */ /* 0x002fe8000ff1e0ff */
[----:B------:R-:W-:Y:S02]  /*7980*/  IADD3.X R3, R3, UR13, RZ, P0, !PT ;  /* 0x0000000d03037c10 */ /* 0x000fe400087fe4ff */
[----:B--2---:R-:W-:Y:S03]  /*7990*/  IADD3 R184, P0, R2, UR12, RZ ;  /* 0x0000000c02b87c10 */ /* 0x004fe6000ff1e0ff */
[----:B------:R1:W-:Y:S01]  /*79a0*/  LDGSTS.E.BYPASS.LTC128B.128 [R247+0x1100], [R2.64], !P4 ;  /* 0x0110000002f77fae */ /* 0x0003e2000e101d4a */
[----:B------:R-:W-:Y:S02]  /*79b0*/  IADD3.X R185, R3, UR13, RZ, P0, !PT ;  /* 0x0000000d03b97c10 */ /* 0x000fe400087fe4ff */
[----:B------:R-:W-:Y:S03]  /*79c0*/  PLOP3.LUT P0, PT, PT, PT, UP0, 0x80, 0x0 ;  /* 0x000000000000781c */ /* 0x000fe60003f0f008 */
[----:B------:R1:W-:Y:S06]  /*79d0*/  LDGSTS.E.BYPASS.LTC128B.128 [R247+0x4100], [R2.64+0x80], !P6 ;  /* 0x0410008002f77fae */ /* 0x0003ec000f101d4a */
[----:B------:R1:W-:Y:S06]  /*79e0*/  LDGSTS.E.BYPASS.LTC128B.128 [R247+0x7100], [R2.64+0x100], !P3 ;  /* 0x0710010002f77fae */ /* 0x0003ec000d901d4a */
[----:B------:R1:W-:Y:S06]  /*79f0*/  LDGSTS.E.BYPASS.LTC128B.128 [R247+0xa100], [R2.64+0x180], !P5 ;  /* 0x0a10018002f77fae */ /* 0x0003ec000e901d4a */
[----:B------:R2:W-:Y:S06]  /*7a00*/  LDGSTS.E.BYPASS.LTC128B.128 [R247+0x2100], [R184.64], !P4 ;  /* 0x02100000b8f77fae */ /* 0x0005ec000e101d4a */
[----:B------:R2:W-:Y:S06]  /*7a10*/  LDGSTS.E.BYPASS.LTC128B.128 [R247+0x5100], [R184.64+0x80], !P6 ;  /* 0x05100080b8f77fae */ /* 0x0005ec000f101d4a */
[----:B------:R2:W-:Y:S06]  /*7a20*/  LDGSTS.E.BYPASS.LTC128B.128 [R247+0x8100], [R184.64+0x100], !P3 ;  /* 0x08100100b8f77fae */ /* 0x0005ec000d901d4a */
[----:B------:R2:W-:Y:S06]  /*7a30*/  LDGSTS.E.BYPASS.LTC128B.128 [R247+0xb100], [R184.64+0x180], !P5 ;  /* 0x0b100180b8f77fae */ /* 0x0005ec000e901d4a */
[----:B------:R-:W-:Y:S06]  /*7a40*/  LDSM.16.M88.4 R192, [R217+0xc100] ;  /* 0x00c10000d9c0783b */ /* 0x000fec0000000200 */
[----:B---3--:R-:W-:Y:S06]  /*7a50*/  LDSM.16.M88.4 R200, [R217+0xc900] ;  /* 0x00c90000d9c8783b */ /* 0x008fec0000000200 */
[----:B------:R-:W-:Y:S06]  /*7a60*/  LDSM.16.M88.4 R204, [R217+0xd100] ;  /* 0x00d10000d9cc783b */ /* 0x000fec0000000200 */
[----:B------:R-:W-:Y:S06]  /*7a70*/  LDSM.16.M88.4 R208, [R217+0xd900] ;  /* 0x00d90000d9d0783b */ /* 0x000fec0000000200 */
[----:B--2---:R-:W2:Y:S06]  /*7a80*/  LDSM.16.M88.4 R184, [R221+0x18100] ;  /* 0x01810000ddb8783b */ /* 0x004eac0000000200 */
[----:B------:R-:W0:Y:S06]  /*7a90*/  LDGDEPBAR ;  /* 0x00000000000079af */ /* 0x000e2c0000000000 */
[----:B------:R-:W3:Y:S06]  /*7aa0*/  LDSM.16.M88.4 R188, [R217+0xe100] ;  /* 0x00e10000d9bc783b */ /* 0x000eec0000000200 */
        /* <DEDUP_REMOVED lines=15> */
[----:B------:R-:W2:Y:S07]  /*7ba0*/  LDSM.16.M88.4 R188, [R220+0x18100] ;  /* 0x01810000dcbc783b */ /* 0x000eae0000000200 */
[C---:B-1----:R-:W-:Y:S08]  /*7bb0*/  HMMA.16816.F32.BF16 R44, R184.reuse, R196, R44 ;  /* 0x000000c4b82c723c */ /* 0x042ff0000004182c */
[----:B------:R-:W-:Y:S01]  /*7bc0*/  HMMA.16816.F32.BF16 R48, R184, R198, R48 ;  /* 0x000000c6b830723c */ /* 0x000fe20000041830 */
[----:B------:R-:W1:Y:S06]  /*7bd0*/  LDSM.16.M88.4 R184, [R216+0x2000] ;  /* 0x00200000d8b8783b */ /* 0x000e6c0000000200 */
        /* <DEDUP_REMOVED lines=18> */
[----:B------:R-:W2:Y:S06]  /*7d00*/  LDSM.16.M88.4 R188, [R167+0x11100] ;  /* 0x01110000a7bc783b */ /* 0x000eac0000000200 */
        /* <DEDUP_REMOVED lines=18> */
[----:B------:R-:W2:Y:S06]  /*7e30*/  LDSM.16.M88.4 R184, [R236] ;  /* 0x00000000ecb8783b */ /* 0x000eac0000000200 */
[----:B------:R-:W3:Y:S01]  /*7e40*/  LDSM.16.M88.4 R196, [R235] ;  /* 0x00000000ebc4783b */ /* 0x000ee20000000200 */
[C---:B-1----:R-:W-:Y:S08]  /*7e50*/  HMMA.16816.F32.BF16 R4, R188.reuse, R192, R4 ;  /* 0x000000c0bc04723c */ /* 0x042ff00000041804 */
[C---:B------:R-:W-:Y:S01]  /*7e60*/  HMMA.16816.F32.BF16 R8, R188.reuse, R194, R8 ;  /* 0x000000c2bc08723c */ /* 0x040fe20000041808 */
        /* <DEDUP_REMOVED lines=9> */
[----:B------:R-:W4:Y:S07]  /*7f00*/  LDSM.16.M88.4 R208, [R217+0x10100] ;  /* 0x01010000d9d0783b */ /* 0x000f2e0000000200 */
[C---:B--2---:R-:W-:Y:S08]  /*7f10*/  HMMA.16816.F32.BF16 R36, R188.reuse, R184, R36 ;  /* 0x000000b8bc24723c */ /* 0x044ff00000041824 */
[C---:B------:R-:W-:Y:S01]  /*7f20*/  HMMA.16816.F32.BF16 R40, R188.reuse, R186, R40 ;  /* 0x000000babc28723c */ /* 0x040fe20000041828 */
[----:B------:R-:W2:Y:S07]  /*7f30*/  LDSM.16.M88.4 R184, [R217+0x10900] ;  /* 0x01090000d9b8783b */ /* 0x000eae0000000200 */
[C---:B---3--:R-:W-:Y:S08]  /*7f40*/  HMMA.16816.F32.BF16 R44, R188.reuse, R196, R44 ;  /* 0x000000c4bc2c723c */ /* 0x048ff0000004182c */
[----:B------:R-:W-:Y:S01]  /*7f50*/  HMMA.16816.F32.BF16 R48, R188, R198, R48 ;  /* 0x000000c6bc30723c */ /* 0x000fe20000041830 */
[----:B------:R-:W3:Y:S06]  /*7f60*/  LDSM.16.M88.4 R188, [R217+0x11100] ;  /* 0x01110000d9bc783b */ /* 0x000eec0000000200 */
[----:B------:R-:W2:Y:S01]  /*7f70*/  LDSM.16.M88.4 R196, [R217+0x11900] ;  /* 0x01190000d9c4783b */ /* 0x000ea20000000200 */
[C---:B-1----:R-:W-:Y:S08]  /*7f80*/  HMMA.16816.F32.BF16 R4, R192.reuse, R200, R4 ;  /* 0x000000c8c004723c */ /* 0x042ff00000041804 */
[C---:B------:R-:W-:Y:S01]  /*7f90*/  HMMA.16816.F32.BF16 R8, R192.reuse, R202, R8 ;  /* 0x000000cac008723c */ /* 0x040fe20000041808 */
[----:B------:R-:W-:Y:S07]  /*7fa0*/  LDSM.16.M88.4 R200, [R220+0x1c100] ;  /* 0x01c10000dcc8783b */ /* 0x000fee0000000200 */
[C---:B------:R-:W-:Y:S08]  /*7fb0*/  HMMA.16816.F32.BF16 R12, R192.reuse, R204, R12 ;  /* 0x000000ccc00c723c */ /* 0x040ff0000004180c */
        /* <DEDUP_REMOVED lines=13> */
[----:B------:R-:W3:Y:S06]  /*8090*/  LDSM.16.M88.4 R192, [R216+0x5000] ;  /* 0x00500000d8c0783b */ /* 0x000eec0000000200 */
[----:B------:R-:W3:Y:S01]  /*80a0*/  LDSM.16.M88.4 R196, [R216+0x5800] ;  /* 0x00580000d8c4783b */ /* 0x000ee20000000200 */
[C---:B-1----:R-:W-:Y:S08]  /*80b0*/  HMMA.16816.F32.BF16 R4, R200.reuse, R204, R4 ;  /* 0x000000ccc804723c */ /* 0x042ff00000041804 */
[C---:B------:R-:W-:Y:S01]  /*80c0*/  HMMA.16816.F32.BF16 R8, R200.reuse, R206, R8 ;  /* 0x000000cec808723c */ /* 0x040fe20000041808 */
[----:B------:R-:W-:Y:S07]  /*80d0*/  LDSM.16.M88.4 R204, [R167+0x12100] ;  /* 0x01210000a7cc783b */ /* 0x000fee0000000200 */
[C---:B----4-:R-:W-:Y:S08]  /*80e0*/  HMMA.16816.F32.BF16 R12, R200.reuse, R208, R12 ;  /* 0x000000d0c80c723c */ /* 0x050ff0000004180c */
[C---:B------:R-:W-:Y:S01]  /*80f0*/  HMMA.16816.F32.BF16 R16, R200.reuse, R210, R16 ;  /* 0x000000d2c810723c */ /* 0x040fe20000041810 */
[----:B------:R-:W-:Y:S07]  /*8100*/  LDSM.16.M88.4 R208, [R167+0x12900] ;  /* 0x01290000a7d0783b */ /* 0x000fee0000000200 */
[C---:B--2---:R-:W-:Y:S08]  /*8110*/  HMMA.16816.F32.BF16 R20, R200.reuse, R184, R20 ;  /* 0x000000b8c814723c */ /* 0x044ff00000041814 */
[C---:B------:R-:W-:Y:S01]  /*8120*/  HMMA.16816.F32.BF16 R24, R200.reuse, R186, R24 ;  /* 0x000000bac818723c */ /* 0x040fe20000041818 */
[----:B------:R-:W1:Y:S07]  /*8130*/  LDSM.16.M88.4 R184, [R218+0x20100] ;  /* 0x02010000dab8783b */ /* 0x000e6e0000000200 */
[C---:B---3--:R-:W-:Y:S08]  /*8140*/  HMMA.16816.F32.BF16 R28, R200.reuse, R188, R28 ;  /* 0x000000bcc81c723c */ /* 0x048ff0000004181c */
[C---:B------:R-:W-:Y:S01]  /*8150*/  HMMA.16816.F32.BF16 R32, R200.reuse, R190, R32 ;  /* 0x000000bec820723c */ /* 0x040fe20000041820 */
[----:B------:R-:W2:Y:S07]  /*8160*/  LDSM.16.M88.4 R188, [R167+0x13100] ;  /* 0x01310000a7bc783b */ /* 0x000eae0000000200 */
[C---:B------:R-:W-:Y:S08]  /*8170*/  HMMA.16816.F32.BF16 R36, R200.reuse, R192, R36 ;  /* 0x000000c0c824723c */ /* 0x040ff00000041824 */
[C---:B------:R-:W-:Y:S01]  /*8180*/  HMMA.16816.F32.BF16 R40, R200.reuse, R194, R40 ;  /* 0x000000c2c828723c */ /* 0x040fe20000041828 */
[----:B------:R-:W3:Y:S07]  /*8190*/  LDSM.16.M88.4 R192, [R167+0x13900] ;  /* 0x01390000a7c0783b */ /* 0x000eee0000000200 */
[C---:B------:R-:W-:Y:S08]  /*81a0*/  HMMA.16816.F32.BF16 R44, R200.reuse, R196, R44 ;  /* 0x000000c4c82c723c */ /* 0x040ff0000004182c */
[----:B------:R-:W-:Y:S01]  /*81b0*/  HMMA.16816.F32.BF16 R48, R200, R198, R48 ;  /* 0x000000c6c830723c */ /* 0x000fe20000041830 */
[----:B------:R-:W4:Y:S06]  /*81c0*/  LDSM.16.M88.4 R196, [R167+0x14100] ;  /* 0x01410000a7c4783b */ /* 0x000f2c0000000200 */
[----:B------:R-:W3:Y:S01]  /*81d0*/  LDSM.16.M88.4 R200, [R167+0x14900] ;  /* 0x01490000a7c8783b */ /* 0x000ee20000000200 */
        /* <DEDUP_REMOVED lines=10> */
[C---:B------:R-:W-:Y:S01]  /*8280*/  HMMA.16816.F32.BF16 R32, R184.reuse, R194, R32 ;  /* 0x000000c2b820723c */ /* 0x040fe20000041820 */
[----:B------:R-:W2:Y:S07]  /*8290*/  LDSM.16.M88.4 R192, [R232] ;  /* 0x00000000e8c0783b */ /* 0x000eae0000000200 */
[C---:B----4-:R-:W-:Y:S08]  /*82a0*/  HMMA.16816.F32.BF16 R36, R184.reuse, R196, R36 ;  /* 0x000000c4b824723c */ /* 0x050ff00000041824 */
[C---:B------:R-:W-:Y:S01]  /*82b0*/  HMMA.16816.F32.BF16 R40, R184.reuse, R198, R40 ;  /* 0x000000c6b828723c */ /* 0x040fe20000041828 */
[----:B------:R-:W3:Y:S07]  /*82c0*/  LDSM.16.M88.4 R196, [R231] ;  /* 0x00000000e7c4783b */ /* 0x000eee0000000200 */
[C---:B------:R-:W-:Y:S08]  /*82d0*/  HMMA.16816.F32.BF16 R44, R184.reuse, R200, R44 ;  /* 0x000000c8b82c723c */ /* 0x040ff0000004182c */
[----:B------:R-:W-:Y:S01]  /*82e0*/  HMMA.16816.F32.BF16 R48, R184, R202, R48 ;  /* 0x000000cab830723c */ /* 0x000fe20000041830 */
[----:B------:R-:W4:Y:S06]  /*82f0*/  LDSM.16.M88.4 R184, [R230] ;  /* 0x00000000e6b8783b */ /* 0x000f2c0000000200 */
[----:B------:R-:W3:Y:S01]  /*8300*/  LDSM.16.M88.4 R200, [R229] ;  /* 0x00000000e5c8783b */ /* 0x000ee20000000200 */
[C---:B-1----:R-:W-:Y:S08]  /*8310*/  HMMA.16816.F32.BF16 R4, R188.reuse, R204, R4 ;  /* 0x000000ccbc04723c */ /* 0x042ff00000041804 */
[C---:B------:R-:W-:Y:S01]  /*8320*/  HMMA.16816.F32.BF16 R8, R188.reuse, R206, R8 ;  /* 0x000000cebc08723c */ /* 0x040fe20000041808 */
        /* <DEDUP_REMOVED lines=8> */
[C---:B------:R-:W-:Y:S01]  /*83b0*/  HMMA.16816.F32.BF16 R32, R188.reuse, R198, R32 ;  /* 0x000000c6bc20723c */ /* 0x040fe20000041820 */
[----:B------:R-:W3:Y:S07]  /*83c0*/  LDSM.16.M88.4 R196, [R217+0x13100] ;  /* 0x01310000d9c4783b */ /* 0x000eee0000000200 */
[C---:B----4-:R-:W-:Y:S08]  /*83d0*/  HMMA.16816.F32.BF16 R36, R188.reuse, R184, R36 ;  /* 0x000000b8bc24723c */ /* 0x050ff00000041824 */
[C---:B------:R-:W-:Y:S01]  /*83e0*/  HMMA.16816.F32.BF16 R40, R188.reuse, R186, R40 ;  /* 0x000000babc28723c */ /* 0x040fe20000041828 */
[----:B------:R-:W4:Y:S07]  /*83f0*/  LDSM.16.M88.4 R184, [R217+0x13900] ;  /* 0x01390000d9b8783b */ /* 0x000f2e0000000200 */
        /* <DEDUP_REMOVED lines=13> */
[C---:B----4-:R-:W-:Y:S08]  /*84d0*/  HMMA.16816.F32.BF16 R28, R204.reuse, R184, R28 ;  /* 0x000000b8cc1c723c */ /* 0x050ff0000004181c */
[C---:B------:R-:W-:Y:S01]  /*84e0*/  HMMA.16816.F32.BF16 R32, R204.reuse, R186, R32 ;  /* 0x000000bacc20723c */ /* 0x040fe20000041820 */
[----:B------:R-:W3:Y:S07]  /*84f0*/  LDSM.16.M88.4 R184, [R216+0x7000] ;  /* 0x00700000d8b8783b */ /* 0x000eee0000000200 */
[C---:B------:R-:W-:Y:S08]  /*8500*/  HMMA.16816.F32.BF16 R36, R204.reuse, R188, R36 ;  /* 0x000000bccc24723c */ /* 0x040ff00000041824 */
[C---:B------:R-:W-:Y:S01]  /*8510*/  HMMA.16816.F32.BF16 R40, R204.reuse, R190, R40 ;  /* 0x000000becc28723c */ /* 0x040fe20000041828 */
[----:B------:R-:W4:Y:S07]  /*8520*/  LDSM.16.M88.4 R188, [R216+0x7800] ;  /* 0x00780000d8bc783b */ /* 0x000f2e0000000200 */
[C---:B-1----:R-:W-:Y:S08]  /*8530*/  HMMA.16816.F32.BF16 R44, R204.reuse, R192, R44 ;  /* 0x000000c0cc2c723c */ /* 0x042ff0000004182c */
[----:B------:R-:W-:Y:S01]  /*8540*/  HMMA.16816.F32.BF16 R48, R204, R194, R48 ;  /* 0x000000c2cc30723c */ /* 0x000fe20000041830 */
[----:B------:R-:W1:Y:S06]  /*8550*/  LDSM.16.M88.4 R192, [R216+0x8000] ;  /* 0x00800000d8c0783b */ /* 0x000e6c0000000200 */
[----:B------:R-:W-:Y:S01]  /*8560*/  LDSM.16.M88.4 R204, [R218+0x24100] ;  /* 0x02410000dacc783b */ /* 0x000fe20000000200 */
[C---:B------:R-:W-:Y:S08]  /*8570*/  HMMA.16816.F32.BF16 R4, R200.reuse, R208, R4 ;  /* 0x000000d0c804723c */ /* 0x040ff00000041804 */
[C---:B------:R-:W-:Y:S01]  /*8580*/  HMMA.16816.F32.BF16 R8, R200.reuse, R210, R8 ;  /* 0x000000d2c808723c */ /* 0x040fe20000041808 */
[----:B------:R-:W-:Y:S07]  /*8590*/  LDSM.16.M88.4 R208, [R167+0x15100] ;  /* 0x01510000a7d0783b */ /* 0x000fee0000000200 */
        /* <DEDUP_REMOVED lines=9> */
[C---:B-1----:R-:W-:Y:S08]  /*8630*/  HMMA.16816.F32.BF16 R36, R200.reuse, R192, R36 ;  /* 0x000000c0c824723c */ /* 0x042ff00000041824 */
[C---:B------:R-:W-:Y:S01]  /*8640*/  HMMA.16816.F32.BF16 R40, R200.reuse, R194, R40 ;  /* 0x000000c2c828723c */ /* 0x040fe20000041828 */
[----:B------:R-:W1:Y:S07]  /*8650*/  LDSM.16.M88.4 R192, [R167+0x16900] ;  /* 0x01690000a7c0783b */ /* 0x000e6e0000000200 */
[C---:B--2---:R-:W-:Y:S08]  /*8660*/  HMMA.16816.F32.BF16 R44, R200.reuse, R196, R44 ;  /* 0x000000c4c82c723c */ /* 0x044ff0000004182c */
[----:B------:R-:W-:Y:S01]  /*8670*/  HMMA.16816.F32.BF16 R48, R200, R198, R48 ;  /* 0x000000c6c830723c */ /* 0x000fe20000041830 */
[----:B------:R-:W2:Y:S06]  /*8680*/  LDSM.16.M88.4 R196, [R167+0x17100] ;  /* 0x01710000a7c4783b */ /* 0x000eac0000000200 */
[----:B------:R-:W-:Y:S01]  /*8690*/  LDSM.16.M88.4 R200, [R219+0x24100] ;  /* 0x02410000dbc8783b */ /* 0x000fe20000000200 */
[C---:B------:R-:W-:Y:S08]  /*86a0*/  HMMA.16816.F32.BF16 R4, R204.reuse, R208, R4 ;  /* 0x000000d0cc04723c */ /* 0x040ff00000041804 */
[C---:B------:R-:W-:Y:S01]  /*86b0*/  HMMA.16816.F32.BF16 R8, R204.reuse, R210, R8 ;  /* 0x000000d2cc08723c */ /* 0x040fe20000041808 */
[----:B------:R-:W-:Y:S07]  /*86c0*/  LDSM.16.M88.4 R208, [R228] ;  /* 0x00000000e4d0783b */ /* 0x000fee0000000200 */
[C---:B---3--:R-:W-:Y:S08]  /*86d0*/  HMMA.16816.F32.BF16 R12, R204.reuse, R184, R12 ;  /* 0x000000b8cc0c723c */ /* 0x048ff0000004180c */
[C---:B------:R-:W-:Y:S01]  /*86e0*/  HMMA.16816.F32.BF16 R16, R204.reuse, R186, R16 ;  /* 0x000000bacc10723c */ /* 0x040fe20000041810 */
[----:B------:R-:W3:Y:S07]  /*86f0*/  LDSM.16.M88.4 R184, [R167+0x17900] ;  /* 0x01790000a7b8783b */ /* 0x000eee0000000200 */
[C---:B----4-:R-:W-:Y:S08]  /*8700*/  HMMA.16816.F32.BF16 R20, R204.reuse, R188, R20 ;  /* 0x000000bccc14723c */ /* 0x050ff00000041814 */
[C---:B------:R-:W-:Y:S01]  /*8710*/  HMMA.16816.F32.BF16 R24, R204.reuse, R190, R24 ;  /* 0x000000becc18723c */ /* 0x040fe20000041818 */
[----:B------:R-:W4:Y:S07]  /*8720*/  LDSM.16.M88.4 R188, [R227] ;  /* 0x00000000e3bc783b */ /* 0x000f2e0000000200 */
[C---:B-1----:R-:W-:Y:S08]  /*8730*/  HMMA.16816.F32.BF16 R28, R204.reuse, R192, R28 ;  /* 0x000000c0cc1c723c */ /* 0x042ff0000004181c */
[C---:B------:R-:W-:Y:S01]  /*8740*/  HMMA.16816.F32.BF16 R32, R204.reuse, R194, R32 ;  /* 0x000000c2cc20723c */ /* 0x040fe20000041820 */
[----:B------:R-:W1:Y:S07]  /*8750*/  LDSM.16.M88.4 R192, [R226] ;  /* 0x00000000e2c0783b */ /* 0x000e6e0000000200 */
[C---:B--2---:R-:W-:Y:S08]  /*8760*/  HMMA.16816.F32.BF16 R36, R204.reuse, R196, R36 ;  /* 0x000000c4cc24723c */ /* 0x044ff00000041824 */
[C---:B------:R-:W-:Y:S01]  /*8770*/  HMMA.16816.F32.BF16 R40, R204.reuse, R198, R40 ;  /* 0x000000c6cc28723c */ /* 0x040fe20000041828 */
[----:B------:R-:W-:Y:S07]  /*8780*/  LDSM.16.M88.4 R196, [R224] ;  /* 0x00000000e0c4783b */ /* 0x000fee0000000200 */
[C---:B---3--:R-:W-:Y:S08]  /*8790*/  HMMA.16816.F32.BF16 R44, R204.reuse, R184, R44 ;  /* 0x000000b8cc2c723c */ /* 0x048ff0000004182c */
[----:B------:R-:W-:Y:S01]  /*87a0*/  HMMA.16816.F32.BF16 R48, R204, R186, R48 ;  /* 0x000000bacc30723c */ /* 0x000fe20000041830 */
[----:B------:R-:W2:Y:S06]  /*87b0*/  LDSM.16.M88.4 R184, [R225] ;  /* 0x00000000e1b8783b */ /* 0x000eac0000000200 */
[----:B------:R-:W-:Y:S01]  /*87c0*/  LDSM.16.M88.4 R204, [R221+0x24100] ;  /* 0x02410000ddcc783b */ /* 0x000fe20000000200 */
[C---:B------:R-:W-:Y:S08]  /*87d0*/  HMMA.16816.F32.BF16 R4, R200.reuse, R208, R4 ;  /* 0x000000d0c804723c */ /* 0x040ff00000041804 */
[C---:B------:R-:W-:Y:S01]  /*87e0*/  HMMA.16816.F32.BF16 R8, R200.reuse, R210, R8 ;  /* 0x000000d2c808723c */ /* 0x040fe20000041808 */
[----:B------:R-:W-:Y:S07]  /*87f0*/  LDSM.16.M88.4 R208, [R217+0x15100] ;  /* 0x01510000d9d0783b */ /* 0x000fee0000000200 */
[C---:B----4-:R-:W-:Y:S08]  /*8800*/  HMMA.16816.F32.BF16 R12, R200.reuse, R188, R12 ;  /* 0x000000bcc80c723c */ /* 0x050ff0000004180c */
[C---:B------:R-:W-:Y:S01]  /*8810*/  HMMA.16816.F32.BF16 R16, R200.reuse, R190, R16 ;  /* 0x000000bec810723c */ /* 0x040fe20000041810 */
[----:B------:R-:W3:Y:S07]  /*8820*/  LDSM.16.M88.4 R188, [R223] ;  /* 0x00000000dfbc783b */ /* 0x000eee0000000200 */
        /* <DEDUP_REMOVED lines=12> */
[----:B------:R-:W-:Y:S01]  /*88f0*/  LDSM.16.M88.4 R200, [R220+0x24100] ;  /* 0x02410000dcc8783b */ /* 0x000fe20000000200 */
[C---:B------:R-:W-:Y:S08]  /*8900*/  HMMA.16816.F32.BF16 R4, R204.reuse, R208, R4 ;  /* 0x000000d0cc04723c */ /* 0x040ff00000041804 */
[C---:B------:R-:W-:Y:S01]  /*8910*/  HMMA.16816.F32.BF16 R8, R204.reuse, R210, R8 ;  /* 0x000000d2cc08723c */ /* 0x040fe20000041808 */
[----:B------:R-:W-:Y:S07]  /*8920*/  LDSM.16.M88.4 R208, [R216+0x9000] ;  /* 0x00900000d8d0783b */ /* 0x000fee0000000200 */
[C---:B-1----:R-:W-:Y:S08]  /*8930*/  HMMA.16816.F32.BF16 R12, R204.reuse, R192, R12 ;  /* 0x000000c0cc0c723c */ /* 0x042ff0000004180c */
        /* <DEDUP_REMOVED lines=9> */
[C---:B------:R-:W-:Y:S08]  /*89d0*/  HMMA.16816.F32.BF16 R40, R204.reuse, R198, R40 ;  /* 0x000000c6cc28723c */ /* 0x040ff00000041828 */
[C---:B-1----:R-:W-:Y:S08]  /*89e0*/  HMMA.16816.F32.BF16 R44, R204.reuse, R192, R44 ;  /* 0x000000c0cc2c723c */ /* 0x042ff0000004182c */
[----:B------:R-:W-:Y:S01]  /*89f0*/  HMMA.16816.F32.BF16 R48, R204, R194, R48 ;  /* 0x000000c2cc30723c */ /* 0x000fe20000041830 */
[----:B------:R-:W1:Y:S07]  /*8a00*/  LDSM.16.M88.4 R192, [R216+0xa800] ;  /* 0x00a80000d8c0783b */ /* 0x000e6e0000000200 */
[C---:B------:R-:W-:Y:S08]  /*8a10*/  HMMA.16816.F32.BF16 R4, R200.reuse, R208, R4 ;  /* 0x000000d0c804723c */ /* 0x040ff00000041804 */
[C---:B------:R-:W-:Y:S08]  /*8a20*/  HMMA.16816.F32.BF16 R8, R200.reuse, R210, R8 ;  /* 0x000000d2c808723c */ /* 0x040ff00000041808 */
[C---:B--2---:R-:W-:Y:S08]  /*8a30*/  HMMA.16816.F32.BF16 R12, R200.reuse, R184, R12 ;  /* 0x000000b8c80c723c */ /* 0x044ff0000004180c */
[C---:B------:R-:W-:Y:S01]  /*8a40*/  HMMA.16816.F32.BF16 R16, R200.reuse, R186, R16 ;  /* 0x000000bac810723c */ /* 0x040fe20000041810 */
[----:B------:R-:W2:Y:S03]  /*8a50*/  LDSM.16.M88.4 R184, [R216+0xb000] ;  /* 0x00b00000d8b8783b */ /* 0x000ea60000000200 */
[----:B------:R-:W-:Y:S02]  /*8a60*/  FMNMX.FTZ R0, R4, R165, !PT ;  /* 0x000000a504007209 */ /* 0x000fe40007810000 */
[----:B------:R-:W-:Y:S02]  /*8a70*/  FMNMX.FTZ R2, R6, R166, !PT ;  /* 0x000000a606027209 */ /* 0x000fe40007810000 */
[C---:B---3--:R-:W-:Y:S04]  /*8a80*/  HMMA.16816.F32.BF16 R20, R200.reuse, R188, R20 ;  /* 0x000000bcc814723c */ /* 0x048fe80000041814 */
[----:B------:R-:W-:Y:S02]  /*8a90*/  FMNMX.FTZ R0, R5, R0, !PT ;  /* 0x0000000005007209 */ /* 0x000fe40007810000 */
[----:B------:R-:W-:Y:S02]  /*8aa0*/  FMNMX.FTZ R2, R7, R2, !PT ;  /* 0x0000000207027209 */ /* 0x000fe40007810000 */
[C---:B------:R-:W-:Y:S01]  /*8ab0*/  HMMA.16816.F32.BF16 R24, R200.reuse, R190, R24 ;  /* 0x000000bec818723c */ /* 0x040fe20000041818 */
[----:B------:R-:W3:Y:S01]  /*8ac0*/  LDSM.16.M88.4 R188, [R216+0xb800] ;  /* 0x00b80000d8bc783b */ /* 0x000ee20000000200 */
[----:B------:R-:W-:Y:S04]  /*8ad0*/  DEPBAR.LE SB0, 0x0 ;  /* 0x000080000000791a */ /* 0x000fe80000000000 */
[----:B------:R-:W-:Y:S01]  /*8ae0*/  FMNMX.FTZ R0, R8, R0, !PT ;  /* 0x0000000008007209 */ /* 0x000fe20007810000 */
[----:B------:R-:W-:Y:S01]  /*8af0*/  BAR.SYNC.DEFER_BLOCKING 0x0 ;  /* 0x0000000000007b1d */ /* 0x000fe20000010000 */
[C---:B-1----:R-:W-:Y:S05]  /*8b00*/  HMMA.16816.F32.BF16 R28, R200.reuse, R192, R28 ;  /* 0x000000c0c81c723c */ /* 0x042fea000004181c */
[----:B------:R-:W-:Y:S02]  /*8b10*/  FMNMX.FTZ R0, R9, R0, !PT ;  /* 0x0000000009007209 */ /* 0x000fe40007810000 */
[----:B------:R-:W-:Y:S01]  /*8b20*/  FMNMX.FTZ R2, R10, R2, !PT ;  /* 0x000000020a027209 */ /* 0x000fe20007810000 */
[C---:B------:R-:W-:Y:S04]  /*8b30*/  HMMA.16816.F32.BF16 R32, R200.reuse, R194, R32 ;  /* 0x000000c2c820723c */ /* 0x040fe80000041820 */
[----:B------:R-:W-:Y:S02]  /*8b40*/  FMNMX.FTZ R0, R12, R0, !PT ;  /* 0x000000000c007209 */ /* 0x000fe40007810000 */
[----:B------:R-:W-:Y:S02]  /*8b50*/  FMNMX.FTZ R2, R11, R2, !PT ;  /* 0x000000020b027209 */ /* 0x000fe40007810000 */
[----:B------:R-:W-:Y:S01]  /*8b60*/  FMNMX.FTZ R0, R13, R0, !PT ;  /* 0x000000000d007209 */ /* 0x000fe20007810000 */
[C---:B--2---:R-:W-:Y:S03]  /*8b70*/  HMMA.16816.F32.BF16 R36, R200.reuse, R184, R36 ;  /* 0x000000b8c824723c */ /* 0x044fe60000041824 */
[----:B------:R-:W-:Y:S02]  /*8b80*/  FMNMX.FTZ R0, R16, R0, !PT ;  /* 0x0000000010007209 */ /* 0x000fe40007810000 */
[----:B------:R-:W-:Y:S02]  /*8b90*/  FMNMX.FTZ R2, R14, R2, !PT ;  /* 0x000000020e027209 */ /* 0x000fe40007810000 */
[----:B------:R-:W-:Y:S01]  /*8ba0*/  FMNMX.FTZ R0, R17, R0, !PT ;  /* 0x0000000011007209 */ /* 0x000fe20007810000 */
[C---:B------:R-:W-:Y:S04]  /*8bb0*/  HMMA.16816.F32.BF16 R40, R200.reuse, R186, R40 ;  /* 0x000000bac828723c */ /* 0x040fe80000041828 */
[----:B------:R-:W-:Y:S02]  /*8bc0*/  FMNMX.FTZ R2, R15, R2, !PT ;  /* 0x000000020f027209 */ /* 0x000fe40007810000 */
[----:B------:R-:W-:Y:S02]  /*8bd0*/  FMNMX.FTZ R0, R20, R0, !PT ;  /* 0x0000000014007209 */ /* 0x000fe40007810000 */
[C---:B---3--:R-:W-:Y:S01]  /*8be0*/  HMMA.16816.F32.BF16 R44, R200.reuse, R188, R44 ;  /* 0x000000bcc82c723c */ /* 0x048fe2000004182c */
[----:B------:R-:W-:Y:S03]  /*8bf0*/  MOV R187, UR17 ;  /* 0x0000001100bb7c02 */ /* 0x000fe60008000f00 */
[----:B------:R-:W-:Y:S02]  /*8c00*/  FMNMX.FTZ R2, R18, R2, !PT ;  /* 0x0000000212027209 */ /* 0x000fe40007810000 */
[----:B------:R-:W-:Y:S02]  /*8c10*/  FMNMX.FTZ R0, R21, R0, !PT ;  /* 0x0000000015007209 */ /* 0x000fe40007810000 */
[----:B------:R-:W-:Y:S01]  /*8c20*/  HMMA.16816.F32.BF16 R48, R200, R190, R48 ;  /* 0x000000bec830723c */ /* 0x000fe20000041830 */
[----:B------:R-:W-:Y:S01]  /*8c30*/  MOV R186, UR16 ;  /* 0x0000001000ba7c02 */ /* 0x000fe20008000f00 */
[----:B------:R-:W-:Y:S02]  /*8c40*/  @UP0 USHF.L.U64.HI UR16, UR4, 0x6, UR5 ;  /* 0x0000000604100899 */ /* 0x000fe40008010205 */
        /* <DEDUP_REMOVED lines=29> */
[----:B------:R-:W-:Y:S01]  /*8e20*/  @P0 MOV R185, R251 ;  /* 0x000000fb00b90202 */ /* 0x000fe20000000f00 */
[----:B------:R-:W1:Y:S01]  /*8e30*/  SHFL.BFLY PT, R3, R164, 0x2, 0x1f ;  /* 0x0c401f00a4037f89 */ /* 0x000e6200000e0000 */
[----:B------:R-:W-:Y:S04]  /*8e40*/  FMNMX.FTZ R0, R50, R0, !PT ;  /* 0x0000000032007209 */ /* 0x000fe80007810000 */
[----:B------:R-:W-:Y:S05]  /*8e50*/  FMNMX.FTZ R0, R51, R0, !PT ;  /* 0x0000000033007209 */ /* 0x000fea0007810000 */
[----:B------:R-:W2:Y:S01]  /*8e60*/  SHFL.BFLY PT, R2, R0, 0x2, 0x1f ;  /* 0x0c401f0000027f89 */ /* 0x000ea200000e0000 */
[----:B-1----:R-:W-:Y:S05]  /*8e70*/  FMNMX.FTZ R164, R164, R3, !PT ;  /* 0x00000003a4a47209 */ /* 0x002fea0007810000 */
[----:B------:R-:W1:Y:S01]  /*8e80*/  SHFL.BFLY PT, R184, R164, 0x1, 0x1f ;  /* 0x0c201f00a4b87f89 */ /* 0x000e6200000e0000 */
[----:B--2---:R-:W-:Y:S05]  /*8e90*/  FMNMX.FTZ R0, R0, R2, !PT ;  /* 0x0000000200007209 */ /* 0x004fea0007810000 */
[----:B------:R-:W2:Y:S01]  /*8ea0*/  SHFL.BFLY PT, R3, R0, 0x1, 0x1f ;  /* 0x0c201f0000037f89 */ /* 0x000ea200000e0000 */
[----:B-1----:R-:W-:Y:S02]  /*8eb0*/  FMNMX.FTZ R164, R164, R184, !PT ;  /* 0x000000b8a4a47209 */ /* 0x002fe40007810000 */
[----:B------:R-:W-:Y:S03]  /*8ec0*/  @P0 MOV R184, R248 ;  /* 0x000000f800b80202 */ /* 0x000fe60000000f00 */
[C---:B------:R-:W-:Y:S02]  /*8ed0*/  FADD.FTZ R2, -R164.reuse, R165 ;  /* 0x000000a5a4027221 */ /* 0x040fe40000010100 */
[----:B------:R-:W-:Y:S02]  /*8ee0*/  FMUL.FTZ R196, R164, c[0x0][0x2d0] ;  /* 0x0000b400a4c47a20 */ /* 0x000fe40000410000 */
[----:B------:R-:W-:Y:S01]  /*8ef0*/  @P0 IMAD.WIDE.U32 R184, R186, 0x60, R184 ;  /* 0x00000060bab80825 */ /* 0x000fe200078e00b8 */
[----:B--2---:R-:W-:Y:S03]  /*8f00*/  FMNMX.FTZ R3, R0, R3, !PT ;  /* 0x0000000300037209 */ /* 0x004fe60007810000 */
[----:B------:R-:W-:Y:S01]  /*8f10*/  FMUL.FTZ R0, R2, c[0x0][0x2d0] ;  /* 0x0000b40002007a20 */ /* 0x000fe20000410000 */
[----:B------:R-:W-:Y:S01]  /*8f20*/  @P0 IADD3 R165, R185, UR14, RZ ;  /* 0x0000000eb9a50c10 */ /* 0x000fe2000fffe0ff */
[--C-:B------:R-:W-:Y:S01]  /*8f30*/  FFMA.FTZ R4, R4, c[0x0][0x2d0], -R196.reuse ;  /* 0x0000b40004047a23 */ /* 0x100fe200000108c4 */
[----:B------:R-:W-:Y:S01]  /*8f40*/  @UP0 USHF.L.U32 UR14, UR4, 0x6, URZ ;  /* 0x00000006040e0899 */ /* 0x000fe2000800063f */
[----:B------:R1:W2:Y:S01]  /*8f50*/  MUFU.EX2 R2, R0 ;  /* 0x0000000000027308 */ /* 0x0002a20000000800 */
[--C-:B------:R-:W-:Y:S01]  /*8f60*/  FFMA.FTZ R5, R5, c[0x0][0x2d0], -R196.reuse ;  /* 0x0000b40005057a23 */ /* 0x100fe200000108c4 */
[----:B------:R-:W-:Y:S01]  /*8f70*/  @P0 SHF.L.U64.HI R165, R184, 0x1, R165 ;  /* 0x00000001b8a50819 */ /* 0x000fe200000102a5 */
        /* <DEDUP_REMOVED lines=10> */
[----:B------:R4:W-:Y:S01]  /*9020*/  MUFU.EX2 R208, R5 ;  /* 0x0000000500d07308 */ /* 0x0009e20000000800 */
[--C-:B------:R-:W-:Y:S02]  /*9030*/  FFMA.FTZ R25, R25, c[0x0][0x2d0], -R196.reuse ;  /* 0x0000b40019197a23 */ /* 0x100fe400000108c4 */
[----:B------:R-:W-:Y:S02]  /*9040*/  FFMA.FTZ R28, R28, c[0x0][0x2d0], -R196 ;  /* 0x0000b4001c1c7a23 */ /* 0x000fe400000108c4 */
[----:B-1----:R-:W-:Y:S01]  /*9050*/  FADD.FTZ R0, -R3, R166 ;  /* 0x000000a603007221 */ /* 0x002fe20000010100 */
[----:B------:R-:W-:Y:S01]  /*9060*/  @P0 SHF.L.U32 R166, R184, 0x1, RZ ;  /* 0x00000001b8a60819 */ /* 0x000fe200000006ff */
[----:B--2---:R-:W-:Y:S02]  /*9070*/  FMUL.FTZ R52, R2, R52 ;  /* 0x0000003402347220 */ /* 0x004fe40000410000 */
[----:B------:R-:W-:Y:S01]  /*9080*/  FMUL.FTZ R0, R0, c[0x0][0x2d0] ;  /* 0x0000b40000007a20 */ /* 0x000fe20000410000 */
[----:B------:R-:W-:Y:S01]  /*9090*/  @P0 IADD3 R186, P2, R166, 0x80, RZ ;  /* 0x00000080a6ba0810 */ /* 0x000fe20007f5e0ff */
[----:B------:R1:W-:Y:S01]  /*90a0*/  MUFU.EX2 R209, R9 ;  /* 0x0000000900d17308 */ /* 0x0003e20000000800 */
[----:B------:R-:W-:Y:S02]  /*90b0*/  FMUL.FTZ R53, R2, R53 ;  /* 0x0000003502357220 */ /* 0x000fe40000410000 */
[----:B------:R-:W-:Y:S01]  /*90c0*/  @P0 IADD3 R186, P1, R186, c[0x0][0x1c8], RZ ;  /* 0x00007200baba0a10 */ /* 0x000fe20007f3e0ff */
[C---:B------:R-:W-:Y:S02]  /*90d0*/  FMUL.FTZ R56, R2.reuse, R56 ;  /* 0x0000003802387220 */ /* 0x040fe40000410000 */
[C---:B------:R-:W-:Y:S01]  /*90e0*/  FMUL.FTZ R57, R2.reuse, R57 ;  /* 0x0000003902397220 */ /* 0x040fe20000410000 */
[--C-:B------:R-:W-:Y:S01]  /*90f0*/  @P0 IADD3.X R187, RZ, c[0x0][0x1cc], R165.reuse, P1, P2 ;  /* 0x00007300ffbb0a10 */ /* 0x100fe20000fe44a5 */
[----:B------:R-:W-:Y:S01]  /*9100*/  FMUL.FTZ R60, R2, R60 ;  /* 0x0000003c023c7220 */ /* 0x000fe20000410000 */
[C---:B---3--:R-:W-:Y:S01]  /*9110*/  @P0 IADD3 R4, P1, R166.reuse, c[0x0][0x1c8], RZ ;  /* 0x00007200a6040a10 */ /* 0x048fe20007f3e0ff */
[----:B------:R-:W2:Y:S01]  /*9120*/  MUFU.EX2 R189, R188 ;  /* 0x000000bc00bd7308 */ /* 0x000ea20000000800 */
[----:B------:R-:W-:Y:S01]  /*9130*/  @P0 IADD3 R184, P2, R166, 0x100, RZ ;  /* 0x00000100a6b80810 */ /* 0x000fe20007f5e0ff */
[C---:B------:R-:W-:Y:S01]  /*9140*/  FMUL.FTZ R61, R2.reuse, R61 ;  /* 0x0000003d023d7220 */ /* 0x040fe20000410000 */
[----:B----4-:R-:W-:Y:S01]  /*9150*/  @P0 IADD3.X R5, R165, c[0x0][0x1cc], RZ, P1, !PT ;  /* 0x00007300a5050a10 */ /* 0x010fe20000ffe4ff */
[----:B------:R-:W-:Y:S01]  /*9160*/  FMUL.FTZ R64, R2, R64 ;  /* 0x0000004002407220 */ /* 0x000fe20000410000 */
[----:B------:R-:W-:Y:S01]  /*9170*/  @P0 IADD3 R184, P1, R184, c[0x0][0x1c8], RZ ;  /* 0x00007200b8b80a10 */ /* 0x000fe20007f3e0ff */
[----:B------:R-:W-:Y:S02]  /*9180*/  FMUL.FTZ R65, R2, R65 ;  /* 0x0000004102417220 */ /* 0x000fe40000410000 */
[----:B------:R3:W-:Y:S01]  /*9190*/  @P0 LDGSTS.E.BYPASS.LTC128B.128 [R247+0xc100], [R4.64], !P4 ;  /* 0x0c10000004f70fae */ /* 0x0007e2000e101d4a */
[--C-:B------:R-:W-:Y:S01]  /*91a0*/  @P0 IADD3.X R185, RZ, c[0x0][0x1cc], R165.reuse, P1, P2 ;  /* 0x00007300ffb90a10 */ /* 0x100fe20000fe44a5 */
[----:B------:R-:W4:Y:S01]  /*91b0*/  MUFU.EX2 R0, R0 ;  /* 0x0000000000007308 */ /* 0x000f220000000800 */
[----:B------:R-:W-:Y:S01]  /*91c0*/  @P0 IADD3 R8, P2, R166, 0x180, RZ ;  /* 0x00000180a6080810 */ /* 0x000fe20007f5e0ff */
[----:B------:R-:W-:Y:S02]  /*91d0*/  FMUL.FTZ R166, R3, c[0x0][0x2d0] ;  /* 0x0000b40003a67a20 */ /* 0x000fe40000410000 */
[----:B------:R3:W-:Y:S01]  /*91e0*/  @P0 LDGSTS.E.BYPASS.LTC128B.128 [R247+0xf100], [R186.64], !P6 ;  /* 0x0f100000baf70fae */ /* 0x0007e2000f101d4a */
[----:B------:R-:W-:Y:S01]  /*91f0*/  @P0 IADD3 R8, P1, R8, c[0x0][0x1c8], RZ ;  /* 0x0000720008080a10 */ /* 0x000fe20007f3e0ff */
[--C-:B------:R-:W-:Y:S02]  /*9200*/  FFMA.FTZ R6, R6, c[0x0][0x2d0], -R166.reuse ;  /* 0x0000b40006067a23 */ /* 0x100fe400000108a6 */
[--C-:B------:R-:W-:Y:S01]  /*9210*/  FFMA.FTZ R10, R10, c[0x0][0x2d0], -R166.reuse ;  /* 0x0000b4000a0a7a23 */ /* 0x100fe200000108a6 */
[----:B-1----:R-:W-:Y:S01]  /*9220*/  @P0 IADD3.X R9, RZ, c[0x0][0x1cc], R165, P1, P2 ;  /* 0x00007300ff090a10 */ /* 0x002fe20000fe44a5 */
[----:B------:R1:W-:Y:S01]  /*9230*/  @P0 LDGSTS.E.BYPASS.LTC128B.128 [R247+0x12100], [R184.64], !P3 ;  /* 0x12100000b8f70fae */ /* 0x0003e2000d901d4a */
[----:B------:R1:W-:Y:S01]  /*9240*/  MUFU.EX2 R207, R6 ;  /* 0x0000000600cf7308 */ /* 0x0003e20000000800 */
[--C-:B------:R-:W-:Y:S01]  /*9250*/  FFMA.FTZ R11, R11, c[0x0][0x2d0], -R166.reuse ;  /* 0x0000b4000b0b7a23 */ /* 0x100fe200000108a6 */
[----:B--2---:R-:W-:Y:S01]  /*9260*/  MOV R165, R189 ;  /* 0x000000bd00a57202 */ /* 0x004fe20000000f00 */
[C---:B------:R-:W-:Y:S02]  /*9270*/  FMUL.FTZ R68, R2.reuse, R68 ;  /* 0x0000004402447220 */ /* 0x040fe40000410000 */
[----:B------:R2:W-:Y:S01]  /*9280*/  @P0 LDGSTS.E.BYPASS.LTC128B.128 [R247+0x15100], [R8.64], !P5 ;  /* 0x1510000008f70fae */ /* 0x0005e2000e901d4a */
[C---:B------:R-:W-:Y:S02]  /*9290*/  FMUL.FTZ R69, R2.reuse, R69 ;  /* 0x0000004502457220 */ /* 0x040fe40000410000 */
[C---:B------:R-:W-:Y:S02]  /*92a0*/  FMUL.FTZ R72, R2.reuse, R72 ;  /* 0x0000004802487220 */ /* 0x040fe40000410000 */
[----:B------:R2:W-:Y:S01]  /*92b0*/  MUFU.EX2 R205, R10 ;  /* 0x0000000a00cd7308 */ /* 0x0005e20000000800 */
[----:B------:R-:W-:Y:S02]  /*92c0*/  FMUL.FTZ R73, R2, R73 ;  /* 0x0000004902497220 */ /* 0x000fe40000410000 */
[----:B----4-:R-:W-:Y:S01]  /*92d0*/  FMUL.FTZ R54, R0, R54 ;  /* 0x0000003600367220 */ /* 0x010fe20000410000 */
[----:B---3--:R-:W-:Y:S01]  /*92e0*/  @P0 IADD3 R4, P1, R4, UR14, RZ ;  /* 0x0000000e04040c10 */ /* 0x008fe2000ff3e0ff */
[C---:B------:R-:W-:Y:S02]  /*92f0*/  FMUL.FTZ R55, R0.reuse, R55 ;  /* 0x0000003700377220 */ /* 0x040fe40000410000 */
[C---:B------:R-:W-:Y:S01]  /*9300*/  FMUL.FTZ R58, R0.reuse, R58 ;  /* 0x0000003a003a7220 */ /* 0x040fe20000410000 */
[----:B------:R-:W-:Y:S01]  /*9310*/  @P0 IADD3.X R5, R5, UR16, RZ, P1, !PT ;  /* 0x0000001005050c10 */ /* 0x000fe20008ffe4ff */
[C---:B------:R-:W-:Y:S01]  /*9320*/  FMUL.FTZ R59, R0.reuse, R59 ;  /* 0x0000003b003b7220 */ /* 0x040fe20000410000 */
[----:B------:R3:W-:Y:S01]  /*9330*/  MUFU.EX2 R204, R11 ;  /* 0x0000000b00cc7308 */ /* 0x0007e20000000800 */
[----:B------:R-:W-:Y:S02]  /*9340*/  FMUL.FTZ R62, R0, R62 ;  /* 0x0000003e003e7220 */ /* 0x000fe40000410000 */
[----:B------:R4:W-:Y:S01]  /*9350*/  @P0 LDGSTS.E.BYPASS.LTC128B.128 [R247+0xd100], [R4.64], !P4 ;  /* 0x0d10000004f70fae */ /* 0x0009e2000e101d4a */
[----:B-1----:R-:W-:Y:S01]  /*9360*/  @P0 IADD3 R6, P1, R4, UR14, RZ ;  /* 0x0000000e04060c10 */ /* 0x002fe2000ff3e0ff */
[C---:B------:R-:W-:Y:S02]  /*9370*/  FMUL.FTZ R63, R0.reuse, R63 ;  /* 0x0000003f003f7220 */ /* 0x040fe40000410000 */
[C---:B------:R-:W-:Y:S02]  /*9380*/  FMUL.FTZ R66, R0.reuse, R66 ;  /* 0x0000004200427220 */ /* 0x040fe40000410000 */
[----:B------:R4:W-:Y:S01]  /*9390*/  @P0 LDGSTS.E.BYPASS.LTC128B.128 [R247+0x10100], [R4.64+0x80], !P6 ;  /* 0x1010008004f70fae */ /* 0x0009e2000f101d4a */
[----:B------:R-:W-:Y:S01]  /*93a0*/  FMUL.FTZ R67, R0, R67 ;  /* 0x0000004300437220 */ /* 0x000fe20000410000 */
[----:B------:R-:W-:Y:S01]  /*93b0*/  MUFU.EX2 R203, R12 ;  /* 0x0000000c00cb7308 */ /* 0x000fe20000000800 */
[--C-:B--2---:R-:W-:Y:S01]  /*93c0*/  FFMA.FTZ R8, R7, c[0x0][0x2d0], -R166.reuse ;  /* 0x0000b40007087a23 */ /* 0x104fe200000108a6 */
[----:B------:R-:W-:Y:S01]  /*93d0*/  @P0 IADD3.X R7, R5, UR16, RZ, P1, !PT ;  /* 0x0000001005070c10 */ /* 0x000fe20008ffe4ff */
[----:B------:R-:W-:Y:S01]  /*93e0*/  FMUL.FTZ R9, R2, R173 ;  /* 0x000000ad02097220 */ /* 0x000fe20000410000 */
[----:B------:R4:W-:Y:S01]  /*93f0*/  @P0 LDGSTS.E.BYPASS.LTC128B.128 [R247+0x13100], [R4.64+0x100], !P3 ;  /* 0x1310010004f70fae */ /* 0x0009e2000d901d4a */
[C---:B------:R-:W-:Y:S02]  /*9400*/  FMUL.FTZ R10, R0.reuse, R174 ;  /* 0x000000ae000a7220 */ /* 0x040fe40000410000 */
[C---:B------:R-:W-:Y:S02]  /*9410*/  FMUL.FTZ R70, R0.reuse, R70 ;  /* 0x0000004600467220 */ /* 0x040fe40000410000 */
[C---:B------:R-:W-:Y:S01]  /*9420*/  FMUL.FTZ R71, R0.reuse, R71 ;  /* 0x0000004700477220 */ /* 0x040fe20000410000 */
[----:B------:R4:W-:Y:S01]  /*9430*/  @P0 LDGSTS.E.BYPASS.LTC128B.128 [R247+0x16100], [R4.64+0x180], !P5 ;  /* 0x1610018004f70fae */ /* 0x0009e2000e901d4a */
[----:B------:R1:W2:Y:S01]  /*9440*/  MUFU.EX2 R206, R8 ;  /* 0x0000000800ce7308 */ /* 0x0002a20000000800 */
[C---:B------:R-:W-:Y:S02]  /*9450*/  FMUL.FTZ R74, R0.reuse, R74 ;  /* 0x0000004a004a7220 */ /* 0x040fe40000410000 */
[C---:B---3--:R-:W-:Y:S02]  /*9460*/  FMUL.FTZ R11, R0.reuse, R175 ;  /* 0x000000af000b7220 */ /* 0x048fe40000410000 */
[----:B------:R3:W-:Y:S01]  /*9470*/  @P0 LDGSTS.E.BYPASS.LTC128B.128 [R247+0xe100], [R6.64], !P4 ;  /* 0x0e10000006f70fae */ /* 0x0007e2000e101d4a */
[----:B------:R-:W-:Y:S02]  /*9480*/  FMUL.FTZ R75, R0, R75 ;  /* 0x0000004b004b7220 */ /* 0x000fe40000410000 */
[C---:B------:R-:W-:Y:S02]  /*9490*/  FMUL.FTZ R76, R2.reuse, R76 ;  /* 0x0000004c024c7220 */ /* 0x040fe40000410000 */
[----:B------:R-:W-:Y:S01]  /*94a0*/  FMUL.FTZ R77, R2, R77 ;  /* 0x0000004d024d7220 */ /* 0x000fe20000410000 */
[----:B------:R3:W-:Y:S01]  /*94b0*/  @P0 LDGSTS.E.BYPASS.LTC128B.128 [R247+0x11100], [R6.64+0x80], !P6 ;  /* 0x1110008006f70fae */ /* 0x0007e2000f101d4a */
[C---:B------:R-:W-:Y:S01]  /*94c0*/  FMUL.FTZ R78, R0.reuse, R78 ;  /* 0x0000004e004e7220 */ /* 0x040fe20000410000 */
[----:B------:R3:W3:Y:S01]  /*94d0*/  MUFU.EX2 R201, R13 ;  /* 0x0000000d00c97308 */ /* 0x0006e20000000800 */
[----:B------:R-:W-:Y:S02]  /*94e0*/  FMUL.FTZ R79, R0, R79 ;  /* 0x0000004f004f7220 */ /* 0x000fe40000410000 */
[C---:B------:R-:W-:Y:S01]  /*94f0*/  FMUL.FTZ R80, R2.reuse, R80 ;  /* 0x0000005002507220 */ /* 0x040fe20000410000 */
[----:B------:R3:W-:Y:S01]  /*9500*/  @P0 LDGSTS.E.BYPASS.LTC128B.128 [R247+0x14100], [R6.64+0x100], !P3 ;  /* 0x1410010006f70fae */ /* 0x0007e2000d901d4a */
[----:B------:R-:W-:Y:S02]  /*9510*/  FMUL.FTZ R81, R2, R81 ;  /* 0x0000005102517220 */ /* 0x000fe40000410000 */
[C---:B------:R-:W-:Y:S02]  /*9520*/  FMUL.FTZ R82, R0.reuse, R82 ;  /* 0x0000005200527220 */ /* 0x040fe40000410000 */
[----:B------:R-:W-:Y:S01]  /*9530*/  FMUL.FTZ R83, R0, R83 ;  /* 0x0000005300537220 */ /* 0x000fe20000410000 */
[----:B------:R3:W-:Y:S01]  /*9540*/  @P0 LDGSTS.E.BYPASS.LTC128B.128 [R247+0x17100], [R6.64+0x180], !P5 ;  /* 0x1710018006f70fae */ /* 0x0007e2000e901d4a */
[C---:B-1----:R-:W-:Y:S01]  /*9550*/  FMUL.FTZ R8, R2.reuse, R172 ;  /* 0x000000ac02087220 */ /* 0x042fe20000410000 */
[----:B------:R1:W-:Y:S01]  /*9560*/  MUFU.EX2 R252, R16 ;  /* 0x0000001000fc7308 */ /* 0x0003e20000000800 */
[----:B----4-:R-:W-:Y:S01]  /*9570*/  FMUL.FTZ R4, R2, R168 ;  /* 0x000000a802047220 */ /* 0x010fe20000410000 */
[----:B------:R-:W-:Y:S01]  /*9580*/  F2FP.BF16.PACK_AB R168, R208, R197 ;  /* 0x000000c5d0a8723e */ /* 0x000fe200000010ff */
[----:B------:R-:W-:Y:S01]  /*9590*/  FMUL.FTZ R5, R2, R169 ;  /* 0x000000a902057220 */ /* 0x000fe20000410000 */
[----:B------:R-:W4:Y:S01]  /*95a0*/  LDSM.16.MT88.4 R184, [R212+0x100] ;  /* 0x00010000d4b8783b */ /* 0x000f220000004200 */
[----:B--2---:R-:W-:Y:S01]  /*95b0*/  F2FP.BF16.PACK_AB R169, R206, R207 ;  /* 0x000000cfcea9723e */ /* 0x004fe200000010ff */
[C---:B------:R-:W-:Y:S02]  /*95c0*/  FMUL.FTZ R84, R2.reuse, R84 ;  /* 0x0000005402547220 */ /* 0x040fe40000410000 */
[----:B------:R-:W-:Y:S02]  /*95d0*/  FMUL.FTZ R85, R2, R85 ;  /* 0x0000005502557220 */ /* 0x000fe40000410000 */
[----:B------:R-:W2:Y:S01]  /*95e0*/  LDSM.16.MT88.4 R188, [R213+0x100] ;  /* 0x00010000d5bc783b */ /* 0x000ea20000004200 */
[C---:B------:R-:W-:Y:S01]  /*95f0*/  FMUL.FTZ R86, R0.reuse, R86 ;  /* 0x0000005600567220 */ /* 0x040fe20000410000 */
[----:B------:R1:W-:Y:S01]  /*9600*/  MUFU.EX2 R251, R17 ;  /* 0x0000001100fb7308 */ /* 0x0003e20000000800 */
[----:B------:R-:W-:Y:S02]  /*9610*/  FMUL.FTZ R87, R0, R87 ;  /* 0x0000005700577220 */ /* 0x000fe40000410000 */
[C---:B------:R-:W-:Y:S01]  /*9620*/  FMUL.FTZ R88, R2.reuse, R88 ;  /* 0x0000005802587220 */ /* 0x040fe20000410000 */
[----:B------:R-:W2:Y:S01]  /*9630*/  LDSM.16.MT88.4 R192, [R215+0x100] ;  /* 0x00010000d7c0783b */ /* 0x000ea20000004200 */
[----:B------:R-:W-:Y:S02]  /*9640*/  FMUL.FTZ R89, R2, R89 ;  /* 0x0000005902597220 */ /* 0x000fe40000410000 */
[C---:B------:R-:W-:Y:S02]  /*9650*/  FMUL.FTZ R90, R0.reuse, R90 ;  /* 0x0000005a005a7220 */ /* 0x040fe40000410000 */
[----:B------:R-:W-:Y:S01]  /*9660*/  FMUL.FTZ R91, R0, R91 ;  /* 0x0000005b005b7220 */ /* 0x000fe20000410000 */
[----:B------:R-:W2:Y:S01]  /*9670*/  LDSM.16.MT88.4 R172, [R214+0x100] ;  /* 0x00010000d6ac783b */ /* 0x000ea20000004200 */
[----:B------:R-:W-:Y:S01]  /*9680*/  FMUL.FTZ R92, R2, R92 ;  /* 0x0000005c025c7220 */ /* 0x000fe20000410000 */
[----:B------:R-:W-:Y:S01]  /*9690*/  MUFU.EX2 R250, R20 ;  /* 0x0000001400fa7308 */ /* 0x000fe20000000800 */
[C---:B---3--:R-:W-:Y:S01]  /*96a0*/  FMUL.FTZ R6, R0.reuse, R170 ;  /* 0x000000aa00067220 */ /* 0x048fe20000410000 */
[----:B------:R-:W-:Y:S01]  /*96b0*/  F2FP.BF16.PACK_AB R170, R209, R165 ;  /* 0x000000a5d1aa723e */ /* 0x000fe200000010ff */
[----:B------:R-:W-:Y:S01]  /*96c0*/  FMUL.FTZ R7, R0, R171 ;  /* 0x000000ab00077220 */ /* 0x000fe20000410000 */
[----:B------:R-:W-:Y:S01]  /*96d0*/  F2FP.BF16.PACK_AB R171, R204, R205 ;  /* 0x000000cdccab723e */ /* 0x000fe200000010ff */
[----:B------:R-:W0:Y:S01]  /*96e0*/  LDGDEPBAR ;  /* 0x00000000000079af */ /* 0x000e220000000000 */
[C---:B------:R-:W-:Y:S02]  /*96f0*/  FMUL.FTZ R12, R2.reuse, R176 ;  /* 0x000000b0020c7220 */ /* 0x040fe40000410000 */
[C---:B------:R-:W-:Y:S02]  /*9700*/  FMUL.FTZ R13, R2.reuse, R177 ;  /* 0x000000b1020d7220 */ /* 0x040fe40000410000 */
[C---:B-1----:R-:W-:Y:S01]  /*9710*/  FMUL.FTZ R16, R2.reuse, R180 ;  /* 0x000000b402107220 */ /* 0x042fe20000410000 */
[----:B------:R-:W-:Y:S01]  /*9720*/  MUFU.EX2 R249, R21 ;  /* 0x0000001500f97308 */ /* 0x000fe20000000800 */
[----:B------:R-:W-:Y:S02]  /*9730*/  FMUL.FTZ R17, R2, R181 ;  /* 0x000000b502117220 */ /* 0x000fe40000410000 */
[--C-:B------:R-:W-:Y:S02]  /*9740*/  FFMA.FTZ R22, R22, c[0x0][0x2d0], -R166.reuse ;  /* 0x0000b40016167a23 */ /* 0x100fe400000108a6 */
[--C-:B------:R-:W-:Y:S02]  /*9750*/  FFMA.FTZ R23, R23, c[0x0][0x2d0], -R166.reuse ;  /* 0x0000b40017177a23 */ /* 0x100fe400000108a6 */
[--C-:B------:R-:W-:Y:S01]  /*9760*/  FFMA.FTZ R26, R26, c[0x0][0x2d0], -R166.reuse ;  /* 0x0000b4001a1a7a23 */ /* 0x100fe200000108a6 */
[C---:B----4-:R-:W-:Y:S02]  /*9770*/  HMMA.16816.F32.BF16 R4, R168.reuse, R184, R4 ;  /* 0x000000b8a804723c */ /* 0x050fe40000041804 */
[----:B------:R-:W-:Y:S03]  /*9780*/  MUFU.EX2 R248, R24 ;  /* 0x0000001800f87308 */ /* 0x000fe60000000800 */
[----:B------:R-:W-:Y:S02]  /*9790*/  FFMA.FTZ R27, R27, c[0x0][0x2d0], -R166 ;  /* 0x0000b4001b1b7a23 */ /* 0x000fe400000108a6 */
[----:B------:R-:W-:Y:S01]  /*97a0*/  FFMA.FTZ R29, R29, c[0x0][0x2d0], -R196 ;  /* 0x0000b4001d1d7a23 */ /* 0x000fe200000108c4 */
[C---:B------:R-:W-:Y:S01]  /*97b0*/  HMMA.16816.F32.BF16 R8, R168.reuse, R186, R8 ;  /* 0x000000baa808723c */ /* 0x040fe20000041808 */
[----:B------:R-:W1:Y:S03]  /*97c0*/  LDSM.16.MT88.4 R184, [R212+0x3100] ;  /* 0x00310000d4b8783b */ /* 0x000e660000004200 */
[----:B------:R-:W-:Y:S01]  /*97d0*/  MUFU.EX2 R246, R25 ;  /* 0x0000001900f67308 */ /* 0x000fe20000000800 */
[--C-:B------:R-:W-:Y:S02]  /*97e0*/  FFMA.FTZ R30, R30, c[0x0][0x2d0], -R166.reuse ;  /* 0x0000b4001e1e7a23 */ /* 0x100fe400000108a6 */
[----:B------:R-:W-:Y:S01]  /*97f0*/  FFMA.FTZ R31, R31, c[0x0][0x2d0], -R166 ;  /* 0x0000b4001f1f7a23 */ /* 0x000fe200000108a6 */
[C---:B--2---:R-:W-:Y:S04]  /*9800*/  HMMA.16816.F32.BF16 R52, R168.reuse, R188, R52 ;  /* 0x000000bca834723c */ /* 0x044fe80000041834 */
[--C-:B------:R-:W-:Y:S02]  /*9810*/  FFMA.FTZ R32, R32, c[0x0][0x2d0], -R196.reuse ;  /* 0x0000b40020207a23 */ /* 0x100fe400000108c4 */
[----:B------:R-:W-:Y:S01]  /*9820*/  MUFU.EX2 R211, R28 ;  /* 0x0000001c00d37308 */ /* 0x000fe20000000800 */
[----:B------:R-:W-:Y:S01]  /*9830*/  FFMA.FTZ R33, R33, c[0x0][0x2d0], -R196 ;  /* 0x0000b40021217a23 */ /* 0x000fe200000108c4 */
[C---:B------:R-:W-:Y:S01]  /*9840*/  HMMA.16816.F32.BF16 R56, R168.reuse, R190, R56 ;  /* 0x000000bea838723c */ /* 0x040fe20000041838 */
[----:B------:R-:W2:Y:S03]  /*9850*/  LDSM.16.MT88.4 R188, [R213+0x3100] ;  /* 0x00310000d5bc783b */ /* 0x000ea60000004200 */
[--C-:B------:R-:W-:Y:S02]  /*9860*/  FFMA.FTZ R34, R34, c[0x0][0x2d0], -R166.reuse ;  /* 0x0000b40022227a23 */ /* 0x100fe400000108a6 */
[----:B------:R-:W-:Y:S02]  /*9870*/  FFMA.FTZ R35, R35, c[0x0][0x2d0], -R166 ;  /* 0x0000b40023237a23 */ /* 0x000fe400000108a6 */
[----:B------:R-:W-:Y:S01]  /*9880*/  MUFU.EX2 R210, R29 ;  /* 0x0000001d00d27308 */ /* 0x000fe20000000800 */
[C---:B------:R-:W-:Y:S03]  /*9890*/  HMMA.16816.F32.BF16 R60, R168.reuse, R192, R60 ;  /* 0x000000c0a83c723c */ /* 0x040fe6000004183c */
[--C-:B------:R-:W-:Y:S02]  /*98a0*/  FFMA.FTZ R36, R36, c[0x0][0x2d0], -R196.reuse ;  /* 0x0000b40024247a23 */ /* 0x100fe400000108c4 */
[----:B------:R-:W-:Y:S03]  /*98b0*/  FFMA.FTZ R37, R37, c[0x0][0x2d0], -R196 ;  /* 0x0000b40025257a23 */ /* 0x000fe600000108c4 */
[C---:B------:R-:W-:Y:S01]  /*98c0*/  HMMA.16816.F32.BF16 R64, R168.reuse, R194, R64 ;  /* 0x000000c2a840723c */ /* 0x040fe20000041840 */
[----:B------:R-:W-:Y:S03]  /*98d0*/  LDSM.16.MT88.4 R192, [R214+0x900] ;  /* 0x00090000d6c0783b */ /* 0x000fe60000004200 */
[--C-:B------:R-:W-:Y:S02]  /*98e0*/  FFMA.FTZ R38, R38, c[0x0][0x2d0], -R166.reuse ;  /* 0x0000b40026267a23 */ /* 0x100fe400000108a6 */
[----:B------:R-:W-:Y:S02]  /*98f0*/  FFMA.FTZ R39, R39, c[0x0][0x2d0], -R166 ;  /* 0x0000b40027277a23 */ /* 0x000fe400000108a6 */
[C---:B------:R-:W-:Y:S04]  /*9900*/  HMMA.16816.F32.BF16 R68, R168.reuse, R172, R68 ;  /* 0x000000aca844723c */ /* 0x040fe80000041844 */
[--C-:B------:R-:W-:Y:S02]  /*9910*/  FFMA.FTZ R40, R40, c[0x0][0x2d0], -R196.reuse ;  /* 0x0000b40028287a23 */ /* 0x100fe400000108c4 */
[----:B------:R-:W-:Y:S02]  /*9920*/  FFMA.FTZ R41, R41, c[0x0][0x2d0], -R196 ;  /* 0x0000b40029297a23 */ /* 0x000fe400000108c4 */
[C---:B------:R-:W-:Y:S01]  /*9930*/  HMMA.16816.F32.BF16 R72, R168.reuse, R174, R72 ;  /* 0x000000aea848723c */ /* 0x040fe20000041848 */
[----:B------:R-:W3:Y:S03]  /*9940*/  LDSM.16.MT88.4 R172, [R215+0x3100] ;  /* 0x00310000d7ac783b */ /* 0x000ee60000004200 */
[--C-:B------:R-:W-:Y:S02]  /*9950*/  FFMA.FTZ R42, R42, c[0x0][0x2d0], -R166.reuse ;  /* 0x0000b4002a2a7a23 */ /* 0x100fe400000108a6 */
[--C-:B------:R-:W-:Y:S02]  /*9960*/  FFMA.FTZ R43, R43, c[0x0][0x2d0], -R166.reuse ;  /* 0x0000b4002b2b7a23 */ /* 0x100fe400000108a6 */
[C---:B-1----:R-:W-:Y:S04]  /*9970*/  HMMA.16816.F32.BF16 R76, R168.reuse, R184, R76 ;  /* 0x000000b8a84c723c */ /* 0x042fe8000004184c */
        /* <DEDUP_REMOVED lines=25> */
[----:B------:R-:W-:Y:S03]  /*9b10*/  FMUL.FTZ R109, R2, R109 ;  /* 0x0000006d026d7220 */ /* 0x000fe60000410000 */
[C---:B------:R-:W-:Y:S01]  /*9b20*/  HMMA.16816.F32.BF16 R104, R168.reuse, R186, R104 ;  /* 0x000000baa868723c */ /* 0x040fe20000041868 */
[----:B------:R-:W1:Y:S02]  /*9b30*/  LDSM.16.MT88.4 R184, [R215+0x6100] ;  /* 0x00610000d7b8783b */ /* 0x000e640000004200 */
[C---:B------:R-:W-:Y:S02]  /*9b40*/  FMUL.FTZ R110, R0.reuse, R110 ;  /* 0x0000006e006e7220 */ /* 0x040fe40000410000 */
[----:B------:R-:W-:Y:S02]  /*9b50*/  FMUL.FTZ R111, R0, R111 ;  /* 0x0000006f006f7220 */ /* 0x000fe40000410000 */
[C---:B------:R-:W-:Y:S02]  /*9b60*/  FMUL.FTZ R112, R2.reuse, R112 ;  /* 0x0000007002707220 */ /* 0x040fe40000410000 */
[----:B------:R-:W-:Y:S03]  /*9b70*/  FMUL.FTZ R113, R2, R113 ;  /* 0x0000007102717220 */ /* 0x000fe60000410000 */
[C---:B--2---:R-:W-:Y:S03]  /*9b80*/  HMMA.16816.F32.BF16 R108, R168.reuse, R188, R108 ;  /* 0x000000bca86c723c */ /* 0x044fe6000004186c */
[C---:B------:R-:W-:Y:S02]  /*9b90*/  FMUL.FTZ R114, R0.reuse, R114 ;  /* 0x0000007200727220 */ /* 0x040fe40000410000 */
        /* <DEDUP_REMOVED lines=18> */
[C---:B------:R-:W-:Y:S02]  /*9cc0*/  FMUL.FTZ R128, R2.reuse, R128 ;  /* 0x0000008002807220 */ /* 0x040fe40000410000 */
[----:B------:R-:W-:Y:S03]  /*9cd0*/  FMUL.FTZ R129, R2, R129 ;  /* 0x0000008102817220 */ /* 0x000fe60000410000 */
[C---:B-1----:R-:W-:Y:S03]  /*9ce0*/  HMMA.16816.F32.BF16 R124, R168.reuse, R184, R124 ;  /* 0x000000b8a87c723c */ /* 0x042fe6000004187c */
[C---:B------:R-:W-:Y:S02]  /*9cf0*/  FMUL.FTZ R130, R0.reuse, R130 ;  /* 0x0000008200827220 */ /* 0x040fe40000410000 */
        /* <DEDUP_REMOVED lines=12> */
[--C-:B------:R-:W-:Y:S02]  /*9dc0*/  FFMA.FTZ R14, R14, c[0x0][0x2d0], -R166.reuse ;  /* 0x0000b4000e0e7a23 */ /* 0x100fe400000108a6 */
[--C-:B------:R-:W-:Y:S02]  /*9dd0*/  FFMA.FTZ R15, R15, c[0x0][0x2d0], -R166.reuse ;  /* 0x0000b4000f0f7a23 */ /* 0x100fe400000108a6 */
[----:B------:R2:W-:Y:S01]  /*9de0*/  MUFU.EX2 R202, R14 ;  /* 0x0000000e00ca7308 */ /* 0x0005e20000000800 */
[C---:B------:R-:W-:Y:S01]  /*9df0*/  HMMA.16816.F32.BF16 R136, R168.reuse, R190, R136 ;  /* 0x000000bea888723c */ /* 0x040fe20000041888 */
[----:B------:R-:W4:Y:S02]  /*9e00*/  LDSM.16.MT88.4 R188, [R215+0x9100] ;  /* 0x00910000d7bc783b */ /* 0x000f240000004200 */
[C---:B------:R-:W-:Y:S02]  /*9e10*/  FMUL.FTZ R140, R2.reuse, R140 ;  /* 0x0000008c028c7220 */ /* 0x040fe40000410000 */
[----:B------:R-:W-:Y:S02]  /*9e20*/  FMUL.FTZ R141, R2, R141 ;  /* 0x0000008d028d7220 */ /* 0x000fe40000410000 */
[C---:B------:R-:W-:Y:S02]  /*9e30*/  FMUL.FTZ R142, R0.reuse, R142 ;  /* 0x0000008e008e7220 */ /* 0x040fe40000410000 */
[----:B------:R-:W-:Y:S01]  /*9e40*/  FMUL.FTZ R143, R0, R143 ;  /* 0x0000008f008f7220 */ /* 0x000fe20000410000 */
[----:B------:R1:W1:Y:S02]  /*9e50*/  MUFU.EX2 R200, R15 ;  /* 0x0000000f00c87308 */ /* 0x0002640000000800 */
[C---:B------:R-:W-:Y:S02]  /*9e60*/  FMUL.FTZ R144, R2.reuse, R144 ;  /* 0x0000009002907220 */ /* 0x040fe40000410000 */
[----:B------:R-:W-:Y:S02]  /*9e70*/  FMUL.FTZ R145, R2, R145 ;  /* 0x0000009102917220 */ /* 0x000fe40000410000 */
[C---:B---3--:R-:W-:Y:S03]  /*9e80*/  HMMA.16816.F32.BF16 R140, R168.reuse, R172, R140 ;  /* 0x000000aca88c723c */ /* 0x048fe6000004188c */
[C---:B------:R-:W-:Y:S02]  /*9e90*/  FMUL.FTZ R146, R0.reuse, R146 ;  /* 0x0000009200927220 */ /* 0x040fe40000410000 */
[C---:B------:R-:W-:Y:S02]  /*9ea0*/  FMUL.FTZ R147, R0.reuse, R147 ;  /* 0x0000009300937220 */ /* 0x040fe40000410000 */
[----:B--2---:R-:W-:Y:S02]  /*9eb0*/  FMUL.FTZ R14, R0, R178 ;  /* 0x000000b2000e7220 */ /* 0x004fe40000410000 */
[C---:B------:R-:W-:Y:S03]  /*9ec0*/  FMUL.FTZ R148, R2.reuse, R148 ;  /* 0x0000009402947220 */ /* 0x040fe60000410000 */
[C---:B------:R-:W-:Y:S01]  /*9ed0*/  HMMA.16816.F32.BF16 R144, R168.reuse, R174, R144 ;  /* 0x000000aea890723c */ /* 0x040fe20000041890 */
[----:B------:R-:W2:Y:S02]  /*9ee0*/  LDSM.16.MT88.4 R172, [R214+0x9100] ;  /* 0x00910000d6ac783b */ /* 0x000ea40000004200 */
[----:B------:R-:W-:Y:S02]  /*9ef0*/  FMUL.FTZ R149, R2, R149 ;  /* 0x0000009502957220 */ /* 0x000fe40000410000 */
[C---:B------:R-:W-:Y:S02]  /*9f00*/  FMUL.FTZ R150, R0.reuse, R150 ;  /* 0x0000009600967220 */ /* 0x040fe40000410000 */
[C---:B------:R-:W-:Y:S02]  /*9f10*/  FMUL.FTZ R151, R0.reuse, R151 ;  /* 0x0000009700977220 */ /* 0x040fe40000410000 */
[----:B-1----:R-:W-:Y:S02]  /*9f20*/  FMUL.FTZ R15, R0, R179 ;  /* 0x000000b3000f7220 */ /* 0x002fe40000410000 */
[----:B------:R-:W1:Y:S01]  /*9f30*/  LDSM.16.MT88.4 R176, [R212+0x900] ;  /* 0x00090000d4b0783b */ /* 0x000e620000004200 */
[--C-:B------:R-:W-:Y:S02]  /*9f40*/  FFMA.FTZ R18, R18, c[0x0][0x2d0], -R166.reuse ;  /* 0x0000b40012127a23 */ /* 0x100fe400000108a6 */
[C---:B------:R-:W-:Y:S02]  /*9f50*/  HMMA.16816.F32.BF16 R148, R168.reuse, R184, R148 ;  /* 0x000000b8a894723c */ /* 0x040fe40000041894 */
[----:B------:R3:W-:Y:S01]  /*9f60*/  MUFU.EX2 R199, R18 ;  /* 0x0000001200c77308 */ /* 0x0007e20000000800 */
[----:B------:R-:W-:Y:S02]  /*9f70*/  FFMA.FTZ R19, R19, c[0x0][0x2d0], -R166 ;  /* 0x0000b40013137a23 */ /* 0x000fe400000108a6 */
[C---:B------:R-:W-:Y:S02]  /*9f80*/  FMUL.FTZ R152, R2.reuse, R152 ;  /* 0x0000009802987220 */ /* 0x040fe40000410000 */
[----:B------:R-:W-:Y:S01]  /*9f90*/  FMUL.FTZ R153, R2, R153 ;  /* 0x0000009902997220 */ /* 0x000fe20000410000 */
[C---:B------:R-:W-:Y:S01]  /*9fa0*/  HMMA.16816.F32.BF16 R12, R168.reuse, R186, R12 ;  /* 0x000000baa80c723c */ /* 0x040fe2000004180c */
[----:B------:R-:W1:Y:S03]  /*9fb0*/  LDSM.16.MT88.4 R184, [R213+0x900] ;  /* 0x00090000d5b8783b */ /* 0x000e660000004200 */
[C---:B------:R-:W-:Y:S01]  /*9fc0*/  FMUL.FTZ R154, R0.reuse, R154 ;  /* 0x0000009a009a7220 */ /* 0x040fe20000410000 */
[----:B------:R2:W1:Y:S01]  /*9fd0*/  MUFU.EX2 R198, R19 ;  /* 0x0000001300c67308 */ /* 0x0004620000000800 */
[----:B------:R-:W-:Y:S02]  /*9fe0*/  FMUL.FTZ R155, R0, R155 ;  /* 0x0000009b009b7220 */ /* 0x000fe40000410000 */
[C---:B------:R-:W-:Y:S04]  /*9ff0*/  FMUL.FTZ R156, R2.reuse, R156 ;  /* 0x0000009c029c7220 */ /* 0x040fe80000410000 */
[----:B------:R-:W-:Y:S01]  /*a000*/  FMUL.FTZ R157, R2, R157 ;  /* 0x0000009d029d7220 */ /* 0x000fe20000410000 */
[C---:B----4-:R-:W-:Y:S03]  /*a010*/  HMMA.16816.F32.BF16 R152, R168.reuse, R188, R152 ;  /* 0x000000bca898723c */ /* 0x050fe60000041898 */
[C---:B------:R-:W-:Y:S02]  /*a020*/  FMUL.FTZ R158, R0.reuse, R158 ;  /* 0x0000009e009e7220 */ /* 0x040fe40000410000 */
[C---:B------:R-:W-:Y:S02]  /*a030*/  FMUL.FTZ R159, R0.reuse, R159 ;  /* 0x0000009f009f7220 */ /* 0x040fe40000410000 */
[----:B---3--:R-:W-:Y:S02]  /*a040*/  FMUL.FTZ R18, R0, R182 ;  /* 0x000000b600127220 */ /* 0x008fe40000410000 */
[C---:B------:R-:W-:Y:S03]  /*a050*/  FMUL.FTZ R160, R2.reuse, R160 ;  /* 0x000000a002a07220 */ /* 0x040fe60000410000 */
[C---:B------:R-:W-:Y:S01]  /*a060*/  HMMA.16816.F32.BF16 R156, R168.reuse, R190, R156 ;  /* 0x000000bea89c723c */ /* 0x040fe2000004189c */
[----:B------:R-:W3:Y:S02]  /*a070*/  LDSM.16.MT88.4 R188, [R215+0x900] ;  /* 0x00090000d7bc783b */ /* 0x000ee40000004200 */
[----:B------:R-:W-:Y:S02]  /*a080*/  FMUL.FTZ R161, R2, R161 ;  /* 0x000000a102a17220 */ /* 0x000fe40000410000 */
[C---:B------:R-:W-:Y:S02]  /*a090*/  FMUL.FTZ R162, R0.reuse, R162 ;  /* 0x000000a200a27220 */ /* 0x040fe40000410000 */
[C---:B------:R-:W-:Y:S02]  /*a0a0*/  FMUL.FTZ R163, R0.reuse, R163 ;  /* 0x000000a300a37220 */ /* 0x040fe40000410000 */
[----:B--2---:R-:W-:Y:S02]  /*a0b0*/  FMUL.FTZ R19, R0, R183 ;  /* 0x000000b700137220 */ /* 0x004fe40000410000 */
[----:B------:R-:W-:Y:S01]  /*a0c0*/  LDSM.16.MT88.4 R180, [R215+0x3900] ;  /* 0x00390000d7b4783b */ /* 0x000fe20000004200 */
[--C-:B------:R-:W-:Y:S02]  /*a0d0*/  FFMA.FTZ R49, R49, c[0x0][0x2d0], -R196.reuse ;  /* 0x0000b40031317a23 */ /* 0x100fe400000108c4 */
[C---:B------:R-:W-:Y:S03]  /*a0e0*/  HMMA.16816.F32.BF16 R160, R168.reuse, R172, R160 ;  /* 0x000000aca8a0723c */ /* 0x040fe600000418a0 */
[--C-:B------:R-:W-:Y:S01]  /*a0f0*/  FFMA.FTZ R44, R44, c[0x0][0x2d0], -R196.reuse ;  /* 0x0000b4002c2c7a23 */ /* 0x100fe200000108c4 */
[----:B------:R-:W-:Y:S01]  /*a100*/  MUFU.EX2 R49, R49 ;  /* 0x0000003100317308 */ /* 0x000fe20000000800 */
[----:B------:R-:W-:Y:S02]  /*a110*/  FFMA.FTZ R45, R45, c[0x0][0x2d0], -R196 ;  /* 0x0000b4002d2d7a23 */ /* 0x000fe400000108c4 */
[--C-:B------:R-:W-:Y:S01]  /*a120*/  FFMA.FTZ R46, R46, c[0x0][0x2d0], -R166.reuse ;  /* 0x0000b4002e2e7a23 */ /* 0x100fe200000108a6 */
[----:B------:R-:W-:Y:S01]  /*a130*/  HMMA.16816.F32.BF16 R16, R168, R174, R16 ;  /* 0x000000aea810723c */ /* 0x000fe20000041810 */
[----:B------:R-:W2:Y:S03]  /*a140*/  LDSM.16.MT88.4 R172, [R212+0x3900] ;  /* 0x00390000d4ac783b */ /* 0x000ea60000004200 */
[----:B------:R-:W-:Y:S02]  /*a150*/  FFMA.FTZ R47, R47, c[0x0][0x2d0], -R166 ;  /* 0x0000b4002f2f7a23 */ /* 0x000fe400000108a6 */
[----:B------:R-:W-:Y:S01]  /*a160*/  MUFU.EX2 R44, R44 ;  /* 0x0000002c002c7308 */ /* 0x000fe20000000800 */
[----:B------:R-:W-:Y:S01]  /*a170*/  F2FP.BF16.PACK_AB R168, R201, R203 ;  /* 0x000000cbc9a8723e */ /* 0x000fe200000010ff */
[----:B------:R-:W-:Y:S01]  /*a180*/  FFMA.FTZ R48, R48, c[0x0][0x2d0], -R196 ;  /* 0x0000b40030307a23 */ /* 0x000fe200000108c4 */
[----:B------:R-:W-:Y:S03]  /*a190*/  F2FP.BF16.PACK_AB R169, R200, R202 ;  /* 0x000000cac8a9723e */ /* 0x000fe600000010ff */
[----:B------:R-:W-:Y:S01]  /*a1a0*/  F2FP.BF16.PACK_AB R170, R251, R252 ;  /* 0x000000fcfbaa723e */ /* 0x000fe200000010ff */
[--C-:B------:R-:W-:Y:S01]  /*a1b0*/  FFMA.FTZ R50, R50, c[0x0][0x2d0], -R166.reuse ;  /* 0x0000b40032327a23 */ /* 0x100fe200000108a6 */
[----:B-1----:R-:W-:Y:S01]  /*a1c0*/  F2FP.BF16.PACK_AB R171, R198, R199 ;  /* 0x000000c7c6ab723e */ /* 0x002fe200000010ff */
[----:B------:R-:W-:Y:S01]  /*a1d0*/  FFMA.FTZ R166, R51, c[0x0][0x2d0], -R166 ;  /* 0x0000b40033a67a23 */ /* 0x000fe200000108a6 */
[----:B------:R-:W-:Y:S05]  /*a1e0*/  MUFU.EX2 R45, R45 ;  /* 0x0000002d002d7308 */ /* 0x000fea0000000800 */
[C---:B------:R-:W-:Y:S05]  /*a1f0*/  HMMA.16816.F32.BF16 R4, R168.reuse, R176, R4 ;  /* 0x000000b0a804723c */ /* 0x040fea0000041804 */
[----:B------:R-:W-:Y:S03]  /*a200*/  MUFU.EX2 R166, R166 ;  /* 0x000000a600a67308 */ /* 0x000fe60000000800 */
[C---:B------:R-:W-:Y:S01]  /*a210*/  HMMA.16816.F32.BF16 R8, R168.reuse, R178, R8 ;  /* 0x000000b2a808723c */ /* 0x040fe20000041808 */
[----:B------:R-:W1:Y:S06]  /*a220*/  LDSM.16.MT88.4 R176, [R213+0x3900] ;  /* 0x00390000d5b0783b */ /* 0x000e6c0000004200 */
[----:B------:R-:W-:Y:S01]  /*a230*/  MUFU.EX2 R46, R46 ;  /* 0x0000002e002e7308 */ /* 0x000fe20000000800 */
[C---:B------:R-:W-:Y:S08]  /*a240*/  HMMA.16816.F32.BF16 R52, R168.reuse, R184, R52 ;  /* 0x000000b8a834723c */ /* 0x040ff00000041834 */
[C---:B------:R-:W-:Y:S01]  /*a250*/  HMMA.16816.F32.BF16 R56, R168.reuse, R186, R56 ;  /* 0x000000baa838723c */ /* 0x040fe20000041838 */
[----:B------:R-:W4:Y:S01]  /*a260*/  LDSM.16.MT88.4 R184, [R214+0x3900] ;  /* 0x00390000d6b8783b */ /* 0x000f220000004200 */
[----:B------:R-:W-:Y:S06]  /*a270*/  MUFU.EX2 R47, R47 ;  /* 0x0000002f002f7308 */ /* 0x000fec0000000800 */
[C---:B---3--:R-:W-:Y:S04]  /*a280*/  HMMA.16816.F32.BF16 R60, R168.reuse, R188, R60 ;  /* 0x000000bca83c723c */ /* 0x048fe8000004183c */
[----:B------:R-:W-:Y:S04]  /*a290*/  MUFU.EX2 R48, R48 ;  /* 0x0000003000307308 */ /* 0x000fe80000000800 */
[C---:B------:R-:W-:Y:S01]  /*a2a0*/  HMMA.16816.F32.BF16 R64, R168.reuse, R190, R64 ;  /* 0x000000bea840723c */ /* 0x040fe20000041840 */
[----:B------:R-:W3:Y:S05]  /*a2b0*/  LDSM.16.MT88.4 R188, [R212+0x6900] ;  /* 0x00690000d4bc783b */ /* 0x000eea0000004200 */
[----:B------:R-:W-:Y:S02]  /*a2c0*/  MUFU.EX2 R50, R50 ;  /* 0x0000003200327308 */ /* 0x000fe40000000800 */
[C---:B------:R-:W-:Y:S08]  /*a2d0*/  HMMA.16816.F32.BF16 R68, R168.reuse, R192, R68 ;  /* 0x000000c0a844723c */ /* 0x040ff00000041844 */
[C---:B------:R-:W-:Y:S01]  /*a2e0*/  HMMA.16816.F32.BF16 R72, R168.reuse, R194, R72 ;  /* 0x000000c2a848723c */ /* 0x040fe20000041848 */
[----:B------:R-:W-:Y:S06]  /*a2f0*/  MUFU.EX2 R194, R22 ;  /* 0x0000001600c27308 */ /* 0x000fec0000000800 */
[----:B------:R-:W-:Y:S01]  /*a300*/  MOV R195, R209 ;  /* 0x000000d100c37202 */ /* 0x000fe20000000f00 */
[C---:B--2---:R-:W-:Y:S03]  /*a310*/  HMMA.16816.F32.BF16 R76, R168.reuse, R172, R76 ;  /* 0x000000aca84c723c */ /* 0x044fe6000004184c */
[----:B------:R2:W2:Y:S05]  /*a320*/  MUFU.EX2 R193, R23 ;  /* 0x0000001700c17308 */ /* 0x0004aa0000000800 */
[C---:B------:R-:W-:Y:S01]  /*a330*/  HMMA.16816.F32.BF16 R80, R168.reuse, R174, R80 ;  /* 0x000000aea850723c */ /* 0x040fe20000041850 */
[----:B------:R-:W3:Y:S04]  /*a340*/  LDSM.16.MT88.4 R172, [R213+0x6900] ;  /* 0x00690000d5ac783b */ /* 0x000ee80000004200 */
[----:B------:R-:W-:Y:S03]  /*a350*/  MUFU.EX2 R192, R26 ;  /* 0x0000001a00c07308 */ /* 0x000fe60000000800 */
[C---:B-1----:R-:W-:Y:S07]  /*a360*/  HMMA.16816.F32.BF16 R84, R168.reuse, R176, R84 ;  /* 0x000000b0a854723c */ /* 0x042fee0000041854 */
[----:B------:R-:W-:Y:S01]  /*a370*/  MUFU.EX2 R209, R32 ;  /* 0x0000002000d17308 */ /* 0x000fe20000000800 */
[C---:B------:R-:W-:Y:S01]  /*a380*/  HMMA.16816.F32.BF16 R88, R168.reuse, R178, R88 ;  /* 0x000000b2a858723c */ /* 0x040fe20000041858 */
[----:B------:R-:W1:Y:S06]  /*a390*/  LDSM.16.MT88.4 R176, [R215+0x6900] ;  /* 0x00690000d7b0783b */ /* 0x000e6c0000004200 */
[----:B--2---:R-:W-:Y:S01]  /*a3a0*/  LDSM.16.MT88.4 R20, [R214+0x9900] ;  /* 0x00990000d614783b */ /* 0x004fe20000004200 */
[C---:B------:R-:W-:Y:S08]  /*a3b0*/  HMMA.16816.F32.BF16 R92, R168.reuse, R180, R92 ;  /* 0x000000b4a85c723c */ /* 0x040ff0000004185c */
[C---:B------:R-:W-:Y:S01]  /*a3c0*/  HMMA.16816.F32.BF16 R96, R168.reuse, R182, R96 ;  /* 0x000000b6a860723c */ /* 0x040fe20000041860 */
[----:B------:R-:W2:Y:S07]  /*a3d0*/  LDSM.16.MT88.4 R180, [R214+0x6900] ;  /* 0x00690000d6b4783b */ /* 0x000eae0000004200 */
[C---:B----4-:R-:W-:Y:S08]  /*a3e0*/  HMMA.16816.F32.BF16 R100, R168.reuse, R184, R100 ;  /* 0x000000b8a864723c */ /* 0x050ff00000041864 */
[C---:B------:R-:W-:Y:S01]  /*a3f0*/  HMMA.16816.F32.BF16 R104, R168.reuse, R186, R104 ;  /* 0x000000baa868723c */ /* 0x040fe20000041868 */
[----:B------:R-:W4:Y:S07]  /*a400*/  LDSM.16.MT88.4 R184, [R212+0x9900] ;  /* 0x00990000d4b8783b */ /* 0x000f2e0000004200 */
[C---:B---3--:R-:W-:Y:S01]  /*a410*/  HMMA.16816.F32.BF16 R108, R168.reuse, R188, R108 ;  /* 0x000000bca86c723c */ /* 0x048fe2000004186c */
[----:B------:R-:W-:Y:S07]  /*a420*/  MUFU.EX2 R189, R31 ;  /* 0x0000001f00bd7308 */ /* 0x000fee0000000800 */
[C---:B------:R-:W-:Y:S03]  /*a430*/  HMMA.16816.F32.BF16 R112, R168.reuse, R190, R112 ;  /* 0x000000bea870723c */ /* 0x040fe60000041870 */
[----:B------:R3:W2:Y:S05]  /*a440*/  MUFU.EX2 R191, R27 ;  /* 0x0000001b00bf7308 */ /* 0x0006aa0000000800 */
[C---:B------:R-:W-:Y:S05]  /*a450*/  HMMA.16816.F32.BF16 R116, R168.reuse, R172, R116 ;  /* 0x000000aca874723c */ /* 0x040fea0000041874 */
[----:B------:R2:W2:Y:S03]  /*a460*/  MUFU.EX2 R190, R30 ;  /* 0x0000001e00be7308 */ /* 0x0004a60000000800 */
[C---:B------:R-:W-:Y:S01]  /*a470*/  HMMA.16816.F32.BF16 R120, R168.reuse, R174, R120 ;  /* 0x000000aea878723c */ /* 0x040fe20000041878 */
[----:B------:R-:W4:Y:S06]  /*a480*/  LDSM.16.MT88.4 R172, [R213+0x9900] ;  /* 0x00990000d5ac783b */ /* 0x000f2c0000004200 */
[----:B------:R-:W-:Y:S01]  /*a490*/  MUFU.EX2 R188, R34 ;  /* 0x0000002200bc7308 */ /* 0x000fe20000000800 */
[C---:B-1----:R-:W-:Y:S01]  /*a4a0*/  HMMA.16816.F32.BF16 R124, R168.reuse, R176, R124 ;  /* 0x000000b0a87c723c */ /* 0x042fe2000004187c */
[----:B---3--:R-:W-:Y:S07]  /*a4b0*/  LDSM.16.MT88.4 R24, [R213+0x1100] ;  /* 0x00110000d518783b */ /* 0x008fee0000004200 */
[C---:B------:R-:W-:Y:S01]  /*a4c0*/  HMMA.16816.F32.BF16 R128, R168.reuse, R178, R128 ;  /* 0x000000b2a880723c */ /* 0x040fe20000041880 */
[----:B------:R-:W1:Y:S06]  /*a4d0*/  LDSM.16.MT88.4 R176, [R215+0x9900] ;  /* 0x00990000d7b0783b */ /* 0x000e6c0000004200 */
[----:B--2---:R-:W-:Y:S01]  /*a4e0*/  LDSM.16.MT88.4 R28, [R212+0x1900] ;  /* 0x00190000d41c783b */ /* 0x004fe20000004200 */
[C---:B------:R-:W-:Y:S08]  /*a4f0*/  HMMA.16816.F32.BF16 R132, R168.reuse, R180, R132 ;  /* 0x000000b4a884723c */ /* 0x040ff00000041884 */
[C---:B------:R-:W-:Y:S01]  /*a500*/  HMMA.16816.F32.BF16 R136, R168.reuse, R182, R136 ;  /* 0x000000b6a888723c */ /* 0x040fe20000041888 */
[----:B------:R-:W2:Y:S07]  /*a510*/  LDSM.16.MT88.4 R180, [R212+0x1100] ;  /* 0x00110000d4b4783b */ /* 0x000eae0000004200 */
[C---:B----4-:R-:W-:Y:S01]  /*a520*/  HMMA.16816.F32.BF16 R140, R168.reuse, R184, R140 ;  /* 0x000000b8a88c723c */ /* 0x050fe2000004188c */
[----:B------:R-:W-:Y:S06]  /*a530*/  MUFU.EX2 R184, R42 ;  /* 0x0000002a00b87308 */ /* 0x000fec0000000800 */
[----:B------:R-:W-:Y:S01]  /*a540*/  MOV R185, R208 ;  /* 0x000000d000b97202 */ /* 0x000fe20000000f00 */
[C---:B------:R-:W-:Y:S03]  /*a550*/  HMMA.16816.F32.BF16 R144, R168.reuse, R186, R144 ;  /* 0x000000baa890723c */ /* 0x040fe60000041890 */
[----:B------:R-:W3:Y:S05]  /*a560*/  MUFU.EX2 R208, R33 ;  /* 0x0000002100d07308 */ /* 0x000eea0000000800 */
[C---:B------:R-:W-:Y:S05]  /*a570*/  HMMA.16816.F32.BF16 R148, R168.reuse, R172, R148 ;  /* 0x000000aca894723c */ /* 0x040fea0000041894 */
[----:B------:R4:W2:Y:S03]  /*a580*/  MUFU.EX2 R187, R35 ;  /* 0x0000002300bb7308 */ /* 0x0008a60000000800 */
[C---:B------:R-:W-:Y:S01]  /*a590*/  HMMA.16816.F32.BF16 R12, R168.reuse, R174, R12 ;  /* 0x000000aea80c723c */ /* 0x040fe2000004180c */
[----:B------:R-:W2:Y:S06]  /*a5a0*/  LDSM.16.MT88.4 R172, [R215+0x1100] ;  /* 0x00110000d7ac783b */ /* 0x000eac0000004200 */
[----:B------:R-:W-:Y:S01]  /*a5b0*/  MUFU.EX2 R186, R38 ;  /* 0x0000002600ba7308 */ /* 0x000fe20000000800 */
[C---:B-1----:R-:W-:Y:S08]  /*a5c0*/  HMMA.16816.F32.BF16 R152, R168.reuse, R176, R152 ;  /* 0x000000b0a898723c */ /* 0x042ff00000041898 */
[C---:B------:R-:W-:Y:S01]  /*a5d0*/  HMMA.16816.F32.BF16 R156, R168.reuse, R178, R156 ;  /* 0x000000b2a89c723c */ /* 0x040fe2000004189c */
[----:B------:R-:W1:Y:S06]  /*a5e0*/  LDSM.16.MT88.4 R176, [R214+0x1100] ;  /* 0x00110000d6b0783b */ /* 0x000e6c0000004200 */
[----:B----4-:R-:W-:Y:S01]  /*a5f0*/  LDSM.16.MT88.4 R32, [R213+0x1900] ;  /* 0x00190000d520783b */ /* 0x010fe20000004200 */
[C---:B------:R-:W-:Y:S07]  /*a600*/  HMMA.16816.F32.BF16 R160, R168.reuse, R20, R160 ;  /* 0x00000014a8a0723c */ /* 0x040fee00000418a0 */
[----:B------:R-:W-:Y:S01]  /*a610*/  F2FP.BF16.PACK_AB R20, R249, R250 ;  /* 0x000000faf914723e */ /* 0x000fe200000010ff */
[----:B------:R-:W-:Y:S01]  /*a620*/  HMMA.16816.F32.BF16 R16, R168, R22, R16 ;  /* 0x00000016a810723c */ /* 0x000fe20000041810 */
[----:B------:R-:W4:Y:S03]  /*a630*/  LDSM.16.MT88.4 R168, [R212+0x4100] ;  /* 0x00410000d4a8783b */ /* 0x000f260000004200 */
[----:B------:R-:W-:Y:S03]  /*a640*/  F2FP.BF16.PACK_AB R21, R193, R194 ;  /* 0x000000c2c115723e */ /* 0x000fe600000010ff */
[----:B------:R-:W-:Y:S02]  /*a650*/  F2FP.BF16.PACK_AB R22, R246, R248 ;  /* 0x000000f8f616723e */ /* 0x000fe400000010ff */
[----:B------:R-:W-:Y:S07]  /*a660*/  F2FP.BF16.PACK_AB R23, R191, R192 ;  /* 0x000000c0bf17723e */ /* 0x000fee00000010ff */
[C---:B--2---:R-:W-:Y:S08]  /*a670*/  HMMA.16816.F32.BF16 R4, R20.reuse, R180, R4 ;  /* 0x000000b41404723c */ /* 0x044ff00000041804 */
[C---:B------:R-:W-:Y:S01]  /*a680*/  HMMA.16816.F32.BF16 R8, R20.reuse, R182, R8 ;  /* 0x000000b61408723c */ /* 0x040fe20000041808 */
[----:B------:R-:W2:Y:S07]  /*a690*/  LDSM.16.MT88.4 R180, [R213+0x4100] ;  /* 0x00410000d5b4783b */ /* 0x000eae0000004200 */
[C---:B------:R-:W-:Y:S08]  /*a6a0*/  HMMA.16816.F32.BF16 R52, R20.reuse, R24, R52 ;  /* 0x000000181434723c */ /* 0x040ff00000041834 */
        /* <DEDUP_REMOVED lines=20> */
[C---:B-1----:R-:W-:Y:S08]  /*a7f0*/  HMMA.16816.F32.BF16 R108, R20.reuse, R176, R108 ;  /* 0x000000b0146c723c */ /* 0x042ff0000004186c */
[C---:B------:R-:W-:Y:S01]  /*a800*/  HMMA.16816.F32.BF16 R112, R20.reuse, R178, R112 ;  /* 0x000000b21470723c */ /* 0x040fe20000041870 */
[----:B------:R-:W-:Y:S07]  /*a810*/  LDSM.16.MT88.4 R176, [R215+0xa100] ;  /* 0x00a10000d7b0783b */ /* 0x000fee0000004200 */
[C---:B----4-:R-:W-:Y:S08]  /*a820*/  HMMA.16816.F32.BF16 R116, R20.reuse, R168, R116 ;  /* 0x000000a81474723c */ /* 0x050ff00000041874 */
[C---:B------:R-:W-:Y:S01]  /*a830*/  HMMA.16816.F32.BF16 R120, R20.reuse, R170, R120 ;  /* 0x000000aa1478723c */ /* 0x040fe20000041878 */
[----:B------:R-:W1:Y:S07]  /*a840*/  LDSM.16.MT88.4 R168, [R213+0xa100] ;  /* 0x00a10000d5a8783b */ /* 0x000e6e0000004200 */
[C---:B--2---:R-:W-:Y:S07]  /*a850*/  HMMA.16816.F32.BF16 R124, R20.reuse, R180, R124 ;  /* 0x000000b4147c723c */ /* 0x044fee000004187c */
[----:B------:R-:W-:Y:S01]  /*a860*/  MOV R181, R203 ;  /* 0x000000cb00b57202 */ /* 0x000fe20000000f00 */
[C---:B------:R-:W-:Y:S01]  /*a870*/  HMMA.16816.F32.BF16 R128, R20.reuse, R182, R128 ;  /* 0x000000b61480723c */ /* 0x040fe20000041880 */
[----:B------:R-:W-:Y:S03]  /*a880*/  MUFU.EX2 R203, R36 ;  /* 0x0000002400cb7308 */ /* 0x000fe60000000800 */
[----:B------:R-:W-:Y:S02]  /*a890*/  MOV R180, R201 ;  /* 0x000000c900b47202 */ /* 0x000fe40000000f00 */
[----:B------:R-:W-:Y:S02]  /*a8a0*/  MOV R51, R181 ;  /* 0x000000b500337202 */ /* 0x000fe40000000f00 */
[C---:B------:R-:W-:Y:S03]  /*a8b0*/  HMMA.16816.F32.BF16 R132, R20.reuse, R24, R132 ;  /* 0x000000181484723c */ /* 0x040fe60000041884 */
[----:B------:R-:W2:Y:S01]  /*a8c0*/  MUFU.EX2 R201, R37 ;  /* 0x0000002500c97308 */ /* 0x000ea20000000800 */
[----:B------:R-:W-:Y:S02]  /*a8d0*/  MOV R183, R197 ;  /* 0x000000c500b77202 */ /* 0x000fe40000000f00 */
[----:B------:R-:W-:Y:S02]  /*a8e0*/  F2FP.BF16.PACK_AB R181, R47, R46 ;  /* 0x0000002e2fb5723e */ /* 0x000fe400000010ff */
[C---:B------:R-:W-:Y:S01]  /*a8f0*/  HMMA.16816.F32.BF16 R136, R20.reuse, R26, R136 ;  /* 0x0000001a1488723c */ /* 0x040fe20000041888 */
[----:B------:R-:W4:Y:S03]  /*a900*/  LDSM.16.MT88.4 R24, [R214+0xa100] ;  /* 0x00a10000d618783b */ /* 0x000f260000004200 */
[----:B------:R-:W-:Y:S01]  /*a910*/  F2FP.BF16.PACK_AB R182, R49, R48 ;  /* 0x0000003031b6723e */ /* 0x000fe200000010ff */
[----:B------:R-:W-:Y:S01]  /*a920*/  MUFU.EX2 R197, R40 ;  /* 0x0000002800c57308 */ /* 0x000fe20000000800 */
[----:B------:R-:W-:Y:S02]  /*a930*/  MOV R196, R180 ;  /* 0x000000b400c47202 */ /* 0x000fe40000000f00 */
[C---:B---3--:R-:W-:Y:S04]  /*a940*/  HMMA.16816.F32.BF16 R140, R20.reuse, R172, R140 ;  /* 0x000000ac148c723c */ /* 0x048fe8000004188c */
[----:B------:R-:W-:Y:S04]  /*a950*/  F2FP.BF16.PACK_AB R180, R45, R44 ;  /* 0x0000002c2db4723e */ /* 0x000fe800000010ff */
[C---:B------:R-:W-:Y:S01]  /*a960*/  HMMA.16816.F32.BF16 R144, R20.reuse, R174, R144 ;  /* 0x000000ae1490723c */ /* 0x040fe20000041890 */
[----:B------:R-:W-:Y:S07]  /*a970*/  LDSM.16.MT88.4 R172, [R214+0x1900] ;  /* 0x00190000d6ac783b */ /* 0x000fee0000004200 */
[C---:B-1----:R-:W-:Y:S08]  /*a980*/  HMMA.16816.F32.BF16 R148, R20.reuse, R168, R148 ;  /* 0x000000a81494723c */ /* 0x042ff00000041894 */
[C---:B------:R-:W-:Y:S01]  /*a990*/  HMMA.16816.F32.BF16 R12, R20.reuse, R170, R12 ;  /* 0x000000aa140c723c */ /* 0x040fe2000004180c */
[----:B------:R-:W1:Y:S07]  /*a9a0*/  LDSM.16.MT88.4 R168, [R215+0x1900] ;  /* 0x00190000d7a8783b */ /* 0x000e6e0000004200 */
[C---:B------:R-:W-:Y:S07]  /*a9b0*/  HMMA.16816.F32.BF16 R152, R20.reuse, R176, R152 ;  /* 0x000000b01498723c */ /* 0x040fee0000041898 */
[----:B------:R-:W-:Y:S01]  /*a9c0*/  MOV R177, R185 ;  /* 0x000000b900b17202 */ /* 0x000fe20000000f00 */
[C---:B------:R-:W-:Y:S01]  /*a9d0*/  HMMA.16816.F32.BF16 R156, R20.reuse, R178, R156 ;  /* 0x000000b2149c723c */ /* 0x040fe2000004189c */
[----:B------:R-:W3:Y:S01]  /*a9e0*/  LDL.LU R178, [R1] ;  /* 0x0000000001b27983 */ /* 0x000ee20000300800 */
[----:B------:R1:W1:Y:S02]  /*a9f0*/  MUFU.EX2 R185, R39 ;  /* 0x0000002700b97308 */ /* 0x0002640000000800 */
[----:B------:R-:W-:Y:S03]  /*aa00*/  MOV R176, R195 ;  /* 0x000000c300b07202 */ /* 0x000fe60000000f00 */
[----:B------:R-:W-:Y:S01]  /*aa10*/  MOV R179, R165 ;  /* 0x000000a500b37202 */ /* 0x000fe20000000f00 */
[C---:B----4-:R-:W-:Y:S04]  /*aa20*/  HMMA.16816.F32.BF16 R160, R20.reuse, R24, R160 ;  /* 0x0000001814a0723c */ /* 0x050fe800000418a0 */
[----:B------:R-:W4:Y:S04]  /*aa30*/  MUFU.EX2 R195, R41 ;  /* 0x0000002900c37308 */ /* 0x000f280000000800 */
[----:B------:R-:W-:Y:S01]  /*aa40*/  HMMA.16816.F32.BF16 R16, R20, R26, R16 ;  /* 0x0000001a1410723c */ /* 0x000fe20000041810 */
[----:B------:R-:W2:Y:S05]  /*aa50*/  LDSM.16.MT88.4 R24, [R212+0x4900] ;  /* 0x00490000d418783b */ /* 0x000eaa0000004200 */
[----:B------:R4:W2:Y:S01]  /*aa60*/  MUFU.EX2 R165, R43 ;  /* 0x0000002b00a57308 */ /* 0x0008a20000000800 */
[----:B------:R-:W-:Y:S02]  /*aa70*/  F2FP.BF16.PACK_AB R20, R210, R211 ;  /* 0x000000d3d214723e */ /* 0x000fe400000010ff */
[----:B------:R-:W-:Y:S01]  /*aa80*/  F2FP.BF16.PACK_AB R21, R189, R190 ;  /* 0x000000bebd15723e */ /* 0x000fe200000010ff */
[----:B-1----:R-:W-:Y:S02]  /*aa90*/  LDSM.16.MT88.4 R36, [R214+0x2100] ;  /* 0x00210000d624783b */ /* 0x002fe40000004200 */
[----:B------:R-:W-:Y:S02]  /*aaa0*/  F2FP.BF16.PACK_AB R22, R208, R209 ;  /* 0x000000d1d016723e */ /* 0x000fe400000010ff */
[----:B------:R-:W-:Y:S07]  /*aab0*/  F2FP.BF16.PACK_AB R23, R187, R188 ;  /* 0x000000bcbb17723e */ /* 0x000fee00000010ff */
[C---:B------:R-:W-:Y:S08]  /*aac0*/  HMMA.16816.F32.BF16 R4, R20.reuse, R28, R4 ;  /* 0x0000001c1404723c */ /* 0x040ff00000041804 */
[C---:B------:R-:W-:Y:S01]  /*aad0*/  HMMA.16816.F32.BF16 R8, R20.reuse, R30, R8 ;  /* 0x0000001e1408723c */ /* 0x040fe20000041808 */
[----:B------:R-:W1:Y:S06]  /*aae0*/  LDSM.16.MT88.4 R28, [R213+0x4900] ;  /* 0x00490000d51c783b */ /* 0x000e6c0000004200 */
[----:B----4-:R-:W-:Y:S01]  /*aaf0*/  LDSM.16.MT88.4 R40, [R212+0x5100] ;  /* 0x00510000d428783b */ /* 0x010fe20000004200 */
[C---:B------:R-:W-:Y:S08]  /*ab00*/  HMMA.16816.F32.BF16 R52, R20.reuse, R32, R52 ;  /* 0x000000201434723c */ /* 0x040ff00000041834 */
[C---:B------:R-:W-:Y:S01]  /*ab10*/  HMMA.16816.F32.BF16 R56, R20.reuse, R34, R56 ;  /* 0x000000221438723c */ /* 0x040fe20000041838 */
[----:B------:R-:W4:Y:S07]  /*ab20*/  LDSM.16.MT88.4 R32, [R215+0x4900] ;  /* 0x00490000d720783b */ /* 0x000f2e0000004200 */
[C---:B------:R-:W-:Y:S08]  /*ab30*/  HMMA.16816.F32.BF16 R60, R20.reuse, R168, R60 ;  /* 0x000000a8143c723c */ /* 0x040ff0000004183c */
[C---:B------:R-:W-:Y:S01]  /*ab40*/  HMMA.16816.F32.BF16 R64, R20.reuse, R170, R64 ;  /* 0x000000aa1440723c */ /* 0x040fe20000041840 */
[----:B------:R-:W4:Y:S07]  /*ab50*/  LDSM.16.MT88.4 R168, [R214+0x4900] ;  /* 0x00490000d6a8783b */ /* 0x000f2e0000004200 */
        /* <DEDUP_REMOVED lines=11> */
[----:B------:R-:W4:Y:S07]  /*ac10*/  LDSM.16.MT88.4 R32, [R214+0x7900] ;  /* 0x00790000d620783b */ /* 0x000f2e0000004200 */
[C---:B------:R-:W-:Y:S08]  /*ac20*/  HMMA.16816.F32.BF16 R100, R20.reuse, R168, R100 ;  /* 0x000000a81464723c */ /* 0x040ff00000041864 */
[C---:B------:R-:W-:Y:S01]  /*ac30*/  HMMA.16816.F32.BF16 R104, R20.reuse, R170, R104 ;  /* 0x000000aa1468723c */ /* 0x040fe20000041868 */
[----:B------:R-:W4:Y:S07]  /*ac40*/  LDSM.16.MT88.4 R168, [R212+0xa900] ;  /* 0x00a90000d4a8783b */ /* 0x000f2e0000004200 */
[C---:B------:R-:W-:Y:S08]  /*ac50*/  HMMA.16816.F32.BF16 R108, R20.reuse, R172, R108 ;  /* 0x000000ac146c723c */ /* 0x040ff0000004186c */
[C---:B------:R-:W-:Y:S01]  /*ac60*/  HMMA.16816.F32.BF16 R112, R20.reuse, R174, R112 ;  /* 0x000000ae1470723c */ /* 0x040fe20000041870 */
[----:B------:R-:W-:Y:S07]  /*ac70*/  LDSM.16.MT88.4 R172, [R212+0x2900] ;  /* 0x00290000d4ac783b */ /* 0x000fee0000004200 */
        /* <DEDUP_REMOVED lines=10> */
[C---:B------:R-:W-:Y:S08]  /*ad20*/  HMMA.16816.F32.BF16 R144, R20.reuse, R170, R144 ;  /* 0x000000aa1490723c */ /* 0x040ff00000041890 */
[C---:B--2---:R-:W-:Y:S08]  /*ad30*/  HMMA.16816.F32.BF16 R148, R20.reuse, R24, R148 ;  /* 0x000000181494723c */ /* 0x044ff00000041894 */
[C---:B------:R-:W-:Y:S01]  /*ad40*/  HMMA.16816.F32.BF16 R12, R20.reuse, R26, R12 ;  /* 0x0000001a140c723c */ /* 0x040fe2000004180c */
[----:B------:R-:W2:Y:S07]  /*ad50*/  LDSM.16.MT88.4 R24, [R212+0x2100] ;  /* 0x00210000d418783b */ /* 0x000eae0000004200 */
[C---:B-1----:R-:W-:Y:S08]  /*ad60*/  HMMA.16816.F32.BF16 R152, R20.reuse, R28, R152 ;  /* 0x0000001c1498723c */ /* 0x042ff00000041898 */
[C---:B------:R-:W-:Y:S01]  /*ad70*/  HMMA.16816.F32.BF16 R156, R20.reuse, R30, R156 ;  /* 0x0000001e149c723c */ /* 0x040fe2000004189c */
[----:B------:R-:W1:Y:S07]  /*ad80*/  LDSM.16.MT88.4 R28, [R213+0x2100] ;  /* 0x00210000d51c783b */ /* 0x000e6e0000004200 */
[C---:B----4-:R-:W-:Y:S08]  /*ad90*/  HMMA.16816.F32.BF16 R160, R20.reuse, R32, R160 ;  /* 0x0000002014a0723c */ /* 0x050ff000000418a0 */
[----:B------:R-:W-:Y:S01]  /*ada0*/  HMMA.16816.F32.BF16 R16, R20, R34, R16 ;  /* 0x000000221410723c */ /* 0x000fe20000041810 */
[----:B------:R-:W4:Y:S06]  /*adb0*/  LDSM.16.MT88.4 R32, [R215+0x2100] ;  /* 0x00210000d720783b */ /* 0x000f2c0000004200 */
[----:B------:R-:W-:Y:S02]  /*adc0*/  F2FP.BF16.PACK_AB R20, R201, R203 ;  /* 0x000000cbc914723e */ /* 0x000fe400000010ff */
[----:B------:R-:W-:Y:S03]  /*add0*/  F2FP.BF16.PACK_AB R21, R185, R186 ;  /* 0x000000bab915723e */ /* 0x000fe600000010ff */
[----:B------:R-:W-:Y:S02]  /*ade0*/  F2FP.BF16.PACK_AB R22, R195, R197 ;  /* 0x000000c5c316723e */ /* 0x000fe400000010ff */
[----:B------:R-:W-:Y:S01]  /*adf0*/  F2FP.BF16.PACK_AB R23, R165, R184 ;  /* 0x000000b8a517723e */ /* 0x000fe200000010ff */
[----:B---3--:R-:W-:Y:S01]  /*ae00*/  FFMA.FTZ R2, R2, R178, R183 ;  /* 0x000000b202027223 */ /* 0x008fe200000100b7 */
[----:B------:R-:W-:Y:S05]  /*ae10*/  F2FP.BF16.PACK_AB R183, R166, R50 ;  /* 0x00000032a6b7723e */ /* 0x000fea00000010ff */
        /* <DEDUP_REMOVED lines=46> */
[----:B------:R-:W-:Y:S01]  /*b100*/  HMMA.16816.F32.BF16 R16, R20, R30, R16 ;  /* 0x0000001e1410723c */ /* 0x000fe20000041810 */
[----:B------:R-:W1:Y:S06]  /*b110*/  LDSM.16.MT88.4 R20, [R213+0x5900] ;  /* 0x00590000d514783b */ /* 0x000e6c0000004200 */
[----:B------:R-:W-:Y:S01]  /*b120*/  LDSM.16.MT88.4 R28, [R212+0x8900] ;  /* 0x00890000d41c783b */ /* 0x000fe20000004200 */
[C---:B------:R-:W-:Y:S05]  /*b130*/  HMMA.16816.F32.BF16 R168, R180.reuse, R172, R4 ;  /* 0x000000acb4a8723c */ /* 0x040fea0000041804 */
[----:B------:R-:W1:Y:S03]  /*b140*/  LDSM.16.MT88.4 R4, [R215+0x5900] ;  /* 0x00590000d704783b */ /* 0x000e660000004200 */
[C---:B------:R-:W-:Y:S03]  /*b150*/  HMMA.16816.F32.BF16 R172, R180.reuse, R174, R8 ;  /* 0x000000aeb4ac723c */ /* 0x040fe60000041808 */
[----:B------:R-:W1:Y:S05]  /*b160*/  LDSM.16.MT88.4 R8, [R214+0x5900] ;  /* 0x00590000d608783b */ /* 0x000e6a0000004200 */
[C---:B---3--:R-:W-:Y:S08]  /*b170*/  HMMA.16816.F32.BF16 R52, R180.reuse, R32, R52 ;  /* 0x00000020b434723c */ /* 0x048ff00000041834 */
[C---:B------:R-:W-:Y:S01]  /*b180*/  HMMA.16816.F32.BF16 R56, R180.reuse, R34, R56 ;  /* 0x00000022b438723c */ /* 0x040fe20000041838 */
[----:B------:R-:W3:Y:S07]  /*b190*/  LDSM.16.MT88.4 R32, [R213+0x8900] ;  /* 0x00890000d520783b */ /* 0x000eee0000004200 */
[C---:B----4-:R-:W-:Y:S07]  /*b1a0*/  HMMA.16816.F32.BF16 R60, R180.reuse, R36, R60 ;  /* 0x00000024b43c723c */ /* 0x050fee000004183c */
[----:B------:R-:W-:Y:S01]  /*b1b0*/  MOV R36, R179 ;  /* 0x000000b300247202 */ /* 0x000fe20000000f00 */
[C---:B------:R-:W-:Y:S01]  /*b1c0*/  HMMA.16816.F32.BF16 R64, R180.reuse, R38, R64 ;  /* 0x00000026b440723c */ /* 0x040fe20000041840 */
[----:B------:R-:W4:Y:S03]  /*b1d0*/  LDL.LU R38, [R1+0x4] ;  /* 0x0000040001267983 */ /* 0x000f260000300800 */
[----:B------:R-:W-:Y:S03]  /*b1e0*/  MOV R37, R176 ;  /* 0x000000b000257202 */ /* 0x000fe60000000f00 */
[----:B------:R-:W-:Y:S01]  /*b1f0*/  MOV R39, R177 ;  /* 0x000000b100277202 */ /* 0x000fe20000000f00 */
[C---:B------:R-:W-:Y:S01]  /*b200*/  HMMA.16816.F32.BF16 R68, R180.reuse, R40, R68 ;  /* 0x00000028b444723c */ /* 0x040fe20000041844 */
[----:B------:R-:W-:Y:S03]  /*b210*/  LDSM.16.MT88.4 R176, [R213+0xb900] ;  /* 0x00b90000d5b0783b */ /* 0x000fe60000004200 */
[----:B------:R-:W-:Y:S04]  /*b220*/  FADD.FTZ R2, R39, R2 ;  /* 0x0000000227027221 */ /* 0x000fe80000010000 */
[C---:B------:R-:W-:Y:S04]  /*b230*/  HMMA.16816.F32.BF16 R72, R180.reuse, R42, R72 ;  /* 0x0000002ab448723c */ /* 0x040fe80000041848 */
[----:B------:R-:W-:Y:S04]  /*b240*/  FADD.FTZ R2, R36, R2 ;  /* 0x0000000224027221 */ /* 0x000fe80000010000 */
[C---:B--2---:R-:W-:Y:S04]  /*b250*/  HMMA.16816.F32.BF16 R76, R180.reuse, R24, R76 ;  /* 0x00000018b44c723c */ /* 0x044fe8000004184c */
[----:B------:R-:W-:Y:S04]  /*b260*/  FADD.FTZ R2, R37, R2 ;  /* 0x0000000225027221 */ /* 0x000fe80000010000 */
[C---:B------:R-:W-:Y:S01]  /*b270*/  HMMA.16816.F32.BF16 R80, R180.reuse, R26, R80 ;  /* 0x0000001ab450723c */ /* 0x040fe20000041850 */
[----:B------:R-:W2:Y:S03]  /*b280*/  LDSM.16.MT88.4 R24, [R215+0x8900] ;  /* 0x00890000d718783b */ /* 0x000ea60000004200 */
[----:B------:R-:W-:Y:S04]  /*b290*/  FADD.FTZ R2, R51, R2 ;  /* 0x0000000233027221 */ /* 0x000fe80000010000 */
[C---:B-1----:R-:W-:Y:S04]  /*b2a0*/  HMMA.16816.F32.BF16 R84, R180.reuse, R20, R84 ;  /* 0x00000014b454723c */ /* 0x042fe80000041854 */
[----:B------:R-:W-:Y:S04]  /*b2b0*/  FADD.FTZ R2, R196, R2 ;  /* 0x00000002c4027221 */ /* 0x000fe80000010000 */
[C---:B------:R-:W-:Y:S01]  /*b2c0*/  HMMA.16816.F32.BF16 R88, R180.reuse, R22, R88 ;  /* 0x00000016b458723c */ /* 0x040fe20000041858 */
[----:B------:R-:W1:Y:S03]  /*b2d0*/  LDSM.16.MT88.4 R20, [R214+0x8900] ;  /* 0x00890000d614783b */ /* 0x000e660000004200 */
[----:B------:R-:W-:Y:S04]  /*b2e0*/  FADD.FTZ R2, R252, R2 ;  /* 0x00000002fc027221 */ /* 0x000fe80000010000 */
[C---:B------:R-:W-:Y:S04]  /*b2f0*/  HMMA.16816.F32.BF16 R92, R180.reuse, R4, R92 ;  /* 0x00000004b45c723c */ /* 0x040fe8000004185c */
        /* <DEDUP_REMOVED lines=11> */
[C---:B------:R-:W-:Y:S04]  /*b3b0*/  HMMA.16816.F32.BF16 R112, R180.reuse, R30, R112 ;  /* 0x0000001eb470723c */ /* 0x040fe80000041870 */
[----:B------:R-:W-:Y:S04]  /*b3c0*/  FADD.FTZ R2, R211, R2 ;  /* 0x00000002d3027221 */ /* 0x000fe80000010000 */
[C---:B---3--:R-:W-:Y:S04]  /*b3d0*/  HMMA.16816.F32.BF16 R116, R180.reuse, R32, R116 ;  /* 0x00000020b474723c */ /* 0x048fe80000041874 */
[----:B------:R-:W-:Y:S04]  /*b3e0*/  FADD.FTZ R2, R210, R2 ;  /* 0x00000002d2027221 */ /* 0x000fe80000010000 */
[C---:B------:R-:W-:Y:S04]  /*b3f0*/  HMMA.16816.F32.BF16 R120, R180.reuse, R34, R120 ;  /* 0x00000022b478723c */ /* 0x040fe80000041878 */
[----:B------:R-:W-:Y:S04]  /*b400*/  FADD.FTZ R2, R209, R2 ;  /* 0x00000002d1027221 */ /* 0x000fe80000010000 */
[C---:B--2---:R-:W-:Y:S04]  /*b410*/  HMMA.16816.F32.BF16 R124, R180.reuse, R24, R124 ;  /* 0x00000018b47c723c */ /* 0x044fe8000004187c */
[----:B------:R-:W-:Y:S04]  /*b420*/  FADD.FTZ R2, R208, R2 ;  /* 0x00000002d0027221 */ /* 0x000fe80000010000 */
[C---:B------:R-:W-:Y:S04]  /*b430*/  HMMA.16816.F32.BF16 R128, R180.reuse, R26, R128 ;  /* 0x0000001ab480723c */ /* 0x040fe80000041880 */
[----:B------:R-:W-:Y:S04]  /*b440*/  FADD.FTZ R2, R203, R2 ;  /* 0x00000002cb027221 */ /* 0x000fe80000010000 */
[C---:B-1----:R-:W-:Y:S04]  /*b450*/  HMMA.16816.F32.BF16 R132, R180.reuse, R20, R132 ;  /* 0x00000014b484723c */ /* 0x042fe80000041884 */
[----:B------:R-:W-:Y:S04]  /*b460*/  FADD.FTZ R2, R201, R2 ;  /* 0x00000002c9027221 */ /* 0x000fe80000010000 */
[C---:B------:R-:W-:Y:S04]  /*b470*/  HMMA.16816.F32.BF16 R136, R180.reuse, R22, R136 ;  /* 0x00000016b488723c */ /* 0x040fe80000041888 */
[----:B------:R-:W-:Y:S04]  /*b480*/  FADD.FTZ R2, R197, R2 ;  /* 0x00000002c5027221 */ /* 0x000fe80000010000 */
[C---:B------:R-:W-:Y:S04]  /*b490*/  HMMA.16816.F32.BF16 R140, R180.reuse, R4, R140 ;  /* 0x00000004b48c723c */ /* 0x040fe8000004188c */
[----:B------:R-:W-:Y:S04]  /*b4a0*/  FADD.FTZ R2, R195, R2 ;  /* 0x00000002c3027221 */ /* 0x000fe80000010000 */
[C---:B------:R-:W-:Y:S01]  /*b4b0*/  HMMA.16816.F32.BF16 R144, R180.reuse, R6, R144 ;  /* 0x00000006b490723c */ /* 0x040fe20000041890 */
[----:B------:R-:W1:Y:S07]  /*b4c0*/  LDSM.16.MT88.4 R4, [R214+0xb900] ;  /* 0x00b90000d604783b */ /* 0x000e6e0000004200 */
[C---:B------:R-:W-:Y:S08]  /*b4d0*/  HMMA.16816.F32.BF16 R148, R180.reuse, R176, R148 ;  /* 0x000000b0b494723c */ /* 0x040ff00000041894 */
[C---:B------:R-:W-:Y:S08]  /*b4e0*/  HMMA.16816.F32.BF16 R176, R180.reuse, R178, R12 ;  /* 0x000000b2b4b0723c */ /* 0x040ff0000004180c */
[C---:B------:R-:W-:Y:S08]  /*b4f0*/  HMMA.16816.F32.BF16 R152, R180.reuse, R8, R152 ;  /* 0x00000008b498723c */ /* 0x040ff00000041898 */
[C---:B------:R-:W-:Y:S08]  /*b500*/  HMMA.16816.F32.BF16 R156, R180.reuse, R10, R156 ;  /* 0x0000000ab49c723c */ /* 0x040ff0000004189c */
[C---:B-1----:R-:W-:Y:S08]  /*b510*/  HMMA.16816.F32.BF16 R160, R180.reuse, R4, R160 ;  /* 0x00000004b4a0723c */ /* 0x042ff000000418a0 */
[----:B------:R-:W-:Y:S04]  /*b520*/  HMMA.16816.F32.BF16 R180, R180, R6, R16 ;  /* 0x00000006b4b4723c */ /* 0x000fe80000041810 */
[----:B----4-:R-:W-:Y:S04]  /*b530*/  FFMA.FTZ R0, R0, R38, R207 ;  /* 0x0000002600007223 */ /* 0x010fe800000100cf */
        /* <DEDUP_REMOVED lines=19> */
[----:B------:R-:W-:Y:S01]  /*b670*/  MOV R165, R164 ;  /* 0x000000a400a57202 */ /* 0x000fe20000000f00 */
        /* <DEDUP_REMOVED lines=8> */
[----:B------:R-:W-:Y:S02]  /*b700*/  MOV R166, R3 ;  /* 0x0000000300a67202 */ /* 0x000fe40000000f00 */
[----:B------:R1:W-:Y:S06]  /*b710*/  STL [R1], R2 ;  /* 0x0000000201007387 */ /* 0x0003ec0000100800 */
[----:B------:R1:W-:Y:S01]  /*b720*/  STL [R1+0x4], R0 ;  /* 0x0000040001007387 */ /* 0x0003e20000100800 */
[----:B------:R-:W-:-:S05]  /*b730*/  @P0 BRA `(.L_x_3802) ;  /* 0xffffbd1000000947 */ /* 0x000fca000383ffff */
.L_x_3801:
[----:B-1--4-:R-:W2:Y:S04]  /*b740*/  LDL.LU R0, [R1] ;  /* 0x0000000001007983 */ /* 0x012ea80000300800 */
        /* <DEDUP_REMOVED lines=156> */
.L_x_3793:
        /* <DEDUP_REMOVED lines=311> */
.L_x_3805:
[----:B------:R-:W-:Y:S05]  /*d480*/  BSYNC B0 ;  /* 0x0000000000007941 */ /* 0x000fea0003800000 */
.L_x_3804:
        /* <DEDUP_REMOVED lines=195> */
.L_x_3803:
        /* <DEDUP_REMOVED lines=50> */
.L_x_3806:
        /* <DEDUP_REMOVED lines=10> */
.L_x_5274:


//--------------------- .text._ZN7cutlass13device_kernelIN5flash19enable_sm80_to_sm89INS1_16FlashAttnFwdSm80INS1_25CollectiveMainloopFwdSm80ILi8ELi1ELb0EN4cute5tupleIJNS5_1CILi128EEENS7_ILi64EEENS7_ILi256EEEEEELi256ENS_10bfloat16_tEfNS_4arch4Sm80ELb0ELb0ELb0ELb1ELb0ELb0ELb1ELb1EEENS1_21CollectiveEpilogueFwdINS6_IJS8_SA_S9_EEENS6_IJNS7_ILi1EEESI_SI_EEESC_SE_Li256ELb1ELb1ELb1ELb0EEENS1_36VarlenDynamicPersistentTileSchedulerILi128ELi64ELi256ELi256ELb1ELb1ELb0ELb0ELb1ELb1EEEEEEEEEvNT_6ParamsE --------------------------
	.section	.text._ZN7cutlass13device_kernelIN5flash19enable_sm80_to_sm89INS1_16FlashAttnFwdSm80INS1_25CollectiveMainloopFwdSm80ILi8ELi1ELb0EN4cute5tupleIJNS5_1CILi128EEENS7_ILi64EEENS7_ILi256EEEEEELi256ENS_10bfloat16_tEfNS_4arch4Sm80ELb0ELb0ELb0ELb1ELb0ELb0ELb1ELb1EEENS1_21CollectiveEpilogueFwdINS6_IJS8_SA_S9_EEENS6_IJNS7_ILi1EEESI_SI_EEESC_SE_Li256ELb1ELb1ELb1ELb0EEENS1_36VarlenDynamicPersistentTileSchedulerILi128ELi64ELi256ELi256ELb1ELb1ELb0ELb0ELb1ELb1EEEEEEEEEvNT_6ParamsE,"ax",@progbits
	.sectioninfo	@"SHI_REGISTERS=255"
	.align	128
.text._ZN7cutlass13device_kernelIN5flash19enable_sm80_to_sm89INS1_16FlashAttnFwdSm80INS1_25CollectiveMainloopFwdSm80ILi8ELi1ELb0EN4cute5tupleIJNS5_1CILi128EEENS7_ILi64EEENS7_ILi256EEEEEELi256ENS_10bfloat16_tEfNS_4arch4Sm80ELb0ELb0ELb0ELb1ELb0ELb0ELb1ELb1EEENS1_21CollectiveEpilogueFwdINS6_IJS8_SA_S9_EEENS6_IJNS7_ILi1EEESI_SI_EEESC_SE_Li256ELb1ELb1ELb1ELb0EEENS1_36VarlenDynamicPersistentTileSchedulerILi128ELi64ELi256ELi256ELb1ELb1ELb0ELb0ELb1ELb1EEEEEEEEEvNT_6ParamsE:
        .type           _ZN7cutlass13device_kernelIN5flash19enable_sm80_to_sm89INS1_16FlashAttnFwdSm80INS1_25CollectiveMainloopFwdSm80ILi8ELi1ELb0EN4cute5tupleIJNS5_1CILi128EEENS7_ILi64EEENS7_ILi256EEEEEELi256ENS_10bfloat16_tEfNS_4arch4Sm80ELb0ELb0ELb0ELb1ELb0ELb0ELb1ELb1EEENS1_21CollectiveEpilogueFwdINS6_IJS8_SA_S9_EEENS6_IJNS7_ILi1EEESI_SI_EEESC_SE_Li256ELb1ELb1ELb1ELb0EEENS1_36VarlenDynamicPersistentTileSchedulerILi128ELi64ELi256ELi256ELb1ELb1ELb0ELb0ELb1ELb1EEEEEEEEEvNT_6ParamsE,@function
        .size           _ZN7cutlass13device_kernelIN5flash19enable_sm80_to_sm89INS1_16FlashAttnFwdSm80INS1_25CollectiveMainloopFwdSm80ILi8ELi1ELb0EN4cute5tupleIJNS5_1CILi128EEENS7_ILi64EEENS7_ILi256EEEEEELi256ENS_10bfloat16_tEfNS_4arch4Sm80ELb0ELb0ELb0ELb1ELb0ELb0ELb1ELb1EEENS1_21CollectiveEpilogueFwdINS6_IJS8_SA_S9_EEENS6_IJNS7_ILi1EEESI_SI_EEESC_SE_Li256ELb1ELb1ELb1ELb0EEENS1_36VarlenDynamicPersistentTileSchedulerILi128ELi64ELi256ELi256ELb1ELb1ELb0ELb0ELb1ELb1EEEEEEEEEvNT_6ParamsE,(.L_x_5275 - _ZN7cutlass13device_kernelIN5flash19enable_sm80_to_sm89INS1_16FlashAttnFwdSm80INS1_25CollectiveMainloopFwdSm80ILi8ELi1ELb0EN4cute5tupleIJNS5_1CILi128EEENS7_ILi64EEENS7_ILi256EEEEEELi256ENS_10bfloat16_tEfNS_4arch4Sm80ELb0ELb0ELb0ELb1ELb0ELb0ELb1ELb1EEENS1_21CollectiveEpilogueFwdINS6_IJS8_SA_S9_EEENS6_IJNS7_ILi1EEESI_SI_EEESC_SE_Li256ELb1ELb1ELb1ELb0EEENS1_36VarlenDynamicPersistentTileSchedulerILi128ELi64ELi256ELi256ELb1ELb1ELb0ELb0ELb1ELb1EEEEEEEEEvNT_6ParamsE)
        .other          _ZN7cutlass13device_kernelIN5flash19enable_sm80_to_sm89INS1_16FlashAttnFwdSm80INS1_25CollectiveMainloopFwdSm80ILi8ELi1ELb0EN4cute5tupleIJNS5_1CILi128EEENS7_ILi64EEENS7_ILi256EEEEEELi256ENS_10bfloat16_tEfNS_4arch4Sm80ELb0ELb0ELb0ELb1ELb0ELb0ELb1ELb1EEENS1_21CollectiveEpilogueFwdINS6_IJS8_SA_S9_EEENS6_IJNS7_ILi1EEESI_SI_EEESC_SE_Li256ELb1ELb1ELb1ELb0EEENS1_36VarlenDynamicPersistentTileSchedulerILi128ELi64ELi256ELi256ELb1ELb1ELb0ELb0ELb1ELb1EEEEEEEEEvNT_6ParamsE,@"STO_CUDA_ENTRY STV_DEFAULT"
_ZN7cutlass13device_kernelIN5flash19enable_sm80_to_sm89INS1_16FlashAttnFwdSm80INS1_25CollectiveMainloopFwdSm80ILi8ELi1ELb0EN4cute5tupleIJNS5_1CILi128EEENS7_ILi64EEENS7_ILi256EEEEEELi256ENS_10bfloat16_tEfNS_4arch4Sm80ELb0ELb0ELb0ELb1ELb0ELb0ELb1ELb1EEENS1_21CollectiveEpilogueFwdINS6_IJS8_SA_S9_EEENS6_IJNS7_ILi1EEESI_SI_EEESC_SE_Li256ELb1ELb1ELb1ELb0EEENS1_36VarlenDynamicPersistentTileSchedulerILi128ELi64ELi256ELi256ELb1ELb1ELb0ELb0ELb1ELb1EEEEEEEEEvNT_6ParamsE:
[----:B------:R-:W-:-:S03]  /*0000*/  MOV R1, c[0x0][0x28] ;  /* 0x00000a0000017a02 */ /* 0x000fc60000000f00 */
[----:B------:R-:W1:Y:S01]  /*0010*/  S2R R2, SR_TID.X ;  /* 0x0000000000027919 */ /* 0x000e620000002100 */
[----:B------:R-:W-:Y:S01]  /*0020*/  IADD3 R1, R1, -0x40, RZ ;  /* 0xffffffc001017810 */ /* 0x000fe20007ffe0ff */
[----:B------:R-:W-:Y:S01]  /*0030*/  ULDC.64 UR6, c[0x0][0x118] ;  /* 0x0000460000067ab9 */ /* 0x000fe20000000a00 */
[----:B-1----:R-:W-:-:S05]  /*0040*/  SHF.R.U32.HI R0, RZ, 0x5, R2 ;  /* 0x00000005ff007819 */ /* 0x002fca0000011602 */
[----:B------:R-:W1:Y:S02]  /*0050*/  SHFL.IDX PT, R3, R0, RZ, 0x1f ;  /* 0x00001fff00037589 */ /* 0x000e6400000e0000 */
[----:B-1----:R-:W-:Y:S02]  /*0060*/  ISETP.NE.AND P0, PT, R3, RZ, PT ;  /* 0x000000ff0300720c */ /* 0x002fe40003f05270 */
[----:B------:R1:W-:Y:S11]  /*0070*/  STL [R1+0x30], R3 ;  /* 0x0000300301007387 */ /* 0x0003f60000100800 */
        /* <DEDUP_REMOVED lines=44> */
.L_x_3812:
        /* <DEDUP_REMOVED lines=17> */
.L_x_3900:
        /* <DEDUP_REMOVED lines=16> */
.L_x_3901:
[----:B---3--:R-:W-:-:S05]  /*0550*/  IMAD R0, R0, c[0x0][0x538], RZ ;  /* 0x00014e0000007a24 */ /* 0x008fca00078e02ff */
[----:B------:R-:W-:-:S04]  /*0560*/  IADD3 R6, R0, R6, RZ ;  /* 0x0000000600067210 */ /* 0x000fc80007ffe0ff */
[----:B------:R-:W-:-:S13]  /*0570*/  ISETP.GT.AND P0, PT, R6, UR4, PT ;  /* 0x0000000406007c0c */ /* 0x000fda000bf04270 */
[----:B-12---:R-:W-:Y:S05]  /*0580*/  @!P0 BRA `(.L_x_3812) ;  /* 0xfffffdb000008947 */ /* 0x006fea000383ffff */
.L_x_3808:
[----:B--2---:R-:W-:-:S05]  /*0590*/  IADD3 R240, -R0, R6, RZ ;  /* 0x0000000600f07210 */ /* 0x004fca0007ffe1ff */
[----:B------:R-:W-:-:S05]  /*05a0*/  IMAD R0, R4, c[0x0][0x538], R240 ;  /* 0x00014e0004007a24 */ /* 0x000fca00078e02f0 */
[----:B------:R-:W-:Y:S01]  /*05b0*/  ISETP.GT.AND P0, PT, R0, UR4, PT ;  /* 0x0000000400007c0c */ /* 0x000fe2000bf04270 */
[----:B------:R-:W-:-:S12]  /*05c0*/  BRA.DIV ~URZ, `(.L_x_3813) ;  /* 0x0000e5f27f007947 */ /* 0x000fd8000b800000 */
[----:B------:R-:W-:-:S04]  /*05d0*/  VOTE.ANY R6, PT, !P0 ;  /* 0x0000000000067806 */ /* 0x000fc800040e0100 */
.L_x_3902:
[----:B------:R1:W2:Y:S01]  /*05e0*/  POPC R243, R6 ;  /* 0x0000000600f37309 */ /* 0x0002a20000000000 */
[----:B------:R-:W-:Y:S05]  /*05f0*/  BRA.DIV ~URZ, `(.L_x_3814) ;  /* 0x0000e6127f007947 */ /* 0x000fea000b800000 */
[----:B--2---:R-:W2:Y:S04]  /*0600*/  SHFL.IDX PT, R11, R8, R243, 0x1f ;  /* 0x00001ff3080b7589 */ /* 0x004ea800000e0000 */
[----:B------:R3:W4:Y:S02]  /*0610*/  SHFL.IDX PT, R10, R7, R243, 0x1f ;  /* 0x00001ff3070a7589 */ /* 0x00072400000e0000 */
[----:B---3--:R-:W-:Y:S02]  /*0620*/  MOV R7, RZ ;  /* 0x000000ff00077202 */ /* 0x008fe40000000f00 */
.L_x_3903:
[----:B--2-4-:R-:W-:Y:S01]  /*0630*/  ISETP.NE.AND P0, PT, R6, RZ, PT ;  /* 0x000000ff0600720c */ /* 0x014fe20003f05270 */
[----:B------:R-:W-:-:S12]  /*0640*/  BSSY B0, `(.L_x_3815) ;  /* 0x0000005000007945 */ /* 0x000fd80003800000 */
[----:B------:R-:W-:Y:S05]  /*0650*/  @!P0 BRA `(.L_x_3816) ;  /* 0x0000003000008947 */ /* 0x000fea0003800000 */
[----:B------:R-:W-:Y:S01]  /*0660*/  IADD3 R3, R243, -0x1, RZ ;  /* 0xfffffffff3037810 */ /* 0x000fe20007ffe0ff */
[----:B------:R-:W-:Y:S05]  /*0670*/  BRA.DIV ~URZ, `(.L_x_3817) ;  /* 0x0000e6727f007947 */ /* 0x000fea000b800000 */
[----:B------:R2:W3:Y:S02]  /*0680*/  SHFL.IDX PT, R7, R4, R3, 0x1f ;  /* 0x00001f0304077589 */ /* 0x0004e400000e0000 */
.L_x_3816:
[----:B------:R-:W-:Y:S05]  /*0690*/  BSYNC B0 ;  /* 0x0000000000007941 */ /* 0x000fea0003800000 */
.L_x_3815:
        /* <DEDUP_REMOVED lines=65> */
.L_x_3809:
[----:B--2---:R-:W-:Y:S01]  /*0ab0*/  IMAD.MOV.U32 R241, RZ, RZ, RZ ;  /* 0x000000fffff17224 */ /* 0x004fe200078e00ff */
[----:B------:R-:W-:Y:S01]  /*0ac0*/  MOV R242, RZ ;  /* 0x000000ff00f27202 */ /* 0x000fe20000000f00 */
[----:B------:R-:W-:Y:S01]  /*0ad0*/  IMAD.U32 R240, RZ, RZ, UR4 ;  /* 0x00000004fff07e24 */ /* 0x000fe2000f8e00ff */
[----:B------:R-:W-:Y:S02]  /*0ae0*/  MOV R243, c[0x0][0x53c] ;  /* 0x00014f0000f37a02 */ /* 0x000fe40000000f00 */
.L_x_3818:
[----:B------:R-:W-:Y:S01]  /*0af0*/  ISETP.NE.AND P0, PT, R12, RZ, PT ;  /* 0x000000ff0c00720c */ /* 0x000fe20003f05270 */
[----:B------:R-:W-:-:S12]  /*0b00*/  WARPSYNC 0xffffffff ;  /* 0xffffffff00007948 */ /* 0x000fd80003800000 */
[----:B------:R1:W-:Y:S04]  /*0b10*/  @!P0 STS.128 [0x20100], R240 ;  /* 0x020100f0ff008388 */ /* 0x0003e80000000c00 */
[----:B------:R-:W-:Y:S06]  /*0b20*/  BAR.ARV 0x5, 0x100 ;  /* 0x0144000000007b1d */ /* 0x000fec0000002000 */
.L_x_3807:
[----:B-12---:R-:W-:-:S13]  /*0b30*/  ISETP.GE.AND P0, PT, R243, c[0x0][0x53c], PT ;  /* 0x00014f00f3007a0c */ /* 0x006fda0003f06270 */
[----:B------:R-:W-:Y:S05]  /*0b40*/  @P0 EXIT ;  /* 0x000000000000094d */ /* 0x000fea0003800000 */
[----:B------:R-:W1:Y:S02]  /*0b50*/  S2R R15, SR_TID.X ;  /* 0x00000000000f7919 */ /* 0x000e640000002100 */
[----:B-1----:R-:W-:-:S04]  /*0b60*/  SHF.R.S32.HI R10, RZ, 0x1f, R15 ;  /* 0x0000001fff0a7819 */ /* 0x002fc8000001140f */
[CC--:B------:R-:W-:Y:S02]  /*0b70*/  LEA.HI R2, R10.reuse, R15.reuse, RZ, 0x4 ;  /* 0x0000000f0a027211 */ /* 0x0c0fe400078f20ff */
[----:B------:R-:W-:Y:S02]  /*0b80*/  LEA.HI R7, R10, R15, RZ, 0x3 ;  /* 0x0000000f0a077211 */ /* 0x000fe400078f18ff */
        /* <DEDUP_REMOVED lines=52> */
[----:B------:R-:W-:Y:S01]  /*0ed0*/  LOP3.LUT R4, R9, 0x1, RZ, 0xc0, !PT ;  /* 0x0000000109047812 */ /* 0x000fe200078ec0ff */
        /* <DEDUP_REMOVED lines=20> */
[----:B------:R-:W-:Y:S01]  /*1020*/  IADD3 R237, R234, 0x40, RZ ;  /* 0x00000040eaed7810 */ /* 0x000fe20007ffe0ff */
[----:B------:R-:W-:Y:S01]  /*1030*/  IMAD.MOV.U32 R13, RZ, RZ, 0x20 ;  /* 0x00000020ff0d7424 */ /* 0x000fe200078e00ff */
[----:B------:R-:W-:-:S02]  /*1040*/  LOP3.LUT P4, RZ, R8, 0x2, RZ, 0xc0, !PT ;  /* 0x0000000208ff7812 */ /* 0x000fc4000788c0ff */
[----:B------:R1:W-:Y:S01]  /*1050*/  STL [R1+0x2c], R3 ;  /* 0x00002c0301007387 */ /* 0x0003e20000100800 */
[C---:B------:R-:W-:Y:S02]  /*1060*/  LOP3.LUT P6, RZ, R10.reuse, 0x2, RZ, 0xc0, !PT ;  /* 0x000000020aff7812 */ /* 0x040fe400078cc0ff */
[----:B------:R-:W-:Y:S01]  /*1070*/  LOP3.LUT P5, RZ, R10, 0x4, RZ, 0xc0, !PT ;  /* 0x000000040aff7812 */ /* 0x000fe200078ac0ff */
[----:B------:R-:W-:Y:S01]  /*1080*/  IMAD.MOV.U32 R10, RZ, RZ, 0x40 ;  /* 0x00000040ff0a7424 */ /* 0x000fe200078e00ff */
[----:B------:R-:W-:Y:S02]  /*1090*/  SHF.R.S32.HI R6, RZ, 0x1f, R237 ;  /* 0x0000001fff067819 */ /* 0x000fe400000114ed */
[----:B------:R-:W-:Y:S01]  /*10a0*/  LOP3.LUT P3, RZ, R8, 0x4, RZ, 0xc0, !PT ;  /* 0x0000000408ff7812 */ /* 0x000fe2000786c0ff */
[----:B------:R-:W-:Y:S01]  /*10b0*/  IMAD R8, R12, 0x8, R15 ;  /* 0x000000080c087824 */ /* 0x000fe200078e020f */
[----:B------:R-:W-:Y:S01]  /*10c0*/  LEA R151, R0, 0x8100, 0x1 ;  /* 0x0000810000977811 */ /* 0x000fe200078e08ff */
[----:B------:R2:W-:Y:S01]  /*10d0*/  STL [R1], R6 ;  /* 0x0000000601007387 */ /* 0x0005e20000100800 */
[----:B------:R-:W-:-:S02]  /*10e0*/  SEL R2, R10, 0xffffffc0, !P3 ;  /* 0xffffffc00a027807 */ /* 0x000fc40005800000 */
[----:B------:R-:W-:Y:S01]  /*10f0*/  SEL R0, R10, 0xffffffc0, !P5 ;  /* 0xffffffc00a007807 */ /* 0x000fe20006800000 */
[----:B------:R3:W-:Y:S01]  /*1100*/  STL [R1+0x38], R8 ;  /* 0x0000380801007387 */ /* 0x0007e20000100800 */
[----:B------:R-:W-:Y:S01]  /*1110*/  SEL R7, R13, 0xffffffe0, !P1 ;  /* 0xffffffe00d077807 */ /* 0x000fe20004800000 */
[C---:B------:R-:W-:Y:S01]  /*1120*/  IMAD.IADD R197, R151.reuse, 0x1, R2 ;  /* 0x0000000197c57824 */ /* 0x040fe200078e0202 */
[C---:B------:R-:W-:Y:S02]  /*1130*/  IADD3 R202, R151.reuse, 0x20, RZ ;  /* 0x0000002097ca7810 */ /* 0x040fe40007ffe0ff */
[----:B------:R-:W-:Y:S02]  /*1140*/  @P4 IADD3 R202, R151, -0x20, RZ ;  /* 0xffffffe097ca4810 */ /* 0x000fe40007ffe0ff */
[----:B------:R-:W-:Y:S02]  /*1150*/  LEA R198, R4, 0x10100, 0x1 ;  /* 0x0001010004c67811 */ /* 0x000fe400078e08ff */
[----:B------:R-:W-:Y:S01]  /*1160*/  LEA R192, R5, 0x100, 0x1 ;  /* 0x0000010005c07811 */ /* 0x000fe200078e08ff */
[----:B------:R-:W-:Y:S01]  /*1170*/  IMAD.IADD R194, R2, 0x1, R202 ;  /* 0x0000000102c27824 */ /* 0x000fe200078e02ca */
[----:B-1----:R-:W-:Y:S01]  /*1180*/  LOP3.LUT R3, R11, 0x7ffffffc, RZ, 0xc0, !PT ;  /* 0x7ffffffc0b037812 */ /* 0x002fe200078ec0ff */
[----:B------:R-:W-:Y:S01]  /*1190*/  IMAD.IADD R201, R198, 0x1, R0 ;  /* 0x00000001c6c97824 */ /* 0x000fe200078e0200 */
[----:B------:R-:W-:Y:S01]  /*11a0*/  IADD3 R236, R234, 0x80, RZ ;  /* 0x00000080eaec7810 */ /* 0x000fe20007ffe0ff */
[----:B------:R-:W-:Y:S01]  /*11b0*/  IMAD.IADD R196, R0, 0x1, R192 ;  /* 0x0000000100c47824 */ /* 0x000fe200078e02c0 */
[----:B------:R-:W-:Y:S01]  /*11c0*/  IADD3 R238, R234, 0xc0, RZ ;  /* 0x000000c0eaee7810 */ /* 0x000fe20007ffe0ff */
[----:B------:R-:W-:Y:S01]  /*11d0*/  IMAD.IADD R3, R16, 0x1, -R3 ;  /* 0x0000000110037824 */ /* 0x000fe200078e0a03 */
[----:B------:R-:W-:-:S02]  /*11e0*/  SHF.R.S32.HI R235, RZ, 0x1f, R234 ;  /* 0x0000001fffeb7819 */ /* 0x000fc400000114ea */
[----:B------:R-:W-:Y:S01]  /*11f0*/  SHF.R.S32.HI R252, RZ, 0x1f, R236 ;  /* 0x0000001ffffc7819 */ /* 0x000fe200000114ec */
[----:B------:R-:W-:Y:S01]  /*1200*/  IMAD.SHL.U32 R239, R3, 0x2, RZ ;  /* 0x0000000203ef7824 */ /* 0x000fe200078e00ff */
[----:B--2---:R-:W-:Y:S02]  /*1210*/  SEL R6, R10, 0xffffffc0, !P2 ;  /* 0xffffffc00a067807 */ /* 0x004fe40005000000 */
[----:B------:R-:W-:Y:S02]  /*1220*/  SEL R3, R13, 0xffffffe0, !P6 ;  /* 0xffffffe00d037807 */ /* 0x000fe40007000000 */
[C---:B------:R-:W-:Y:S02]  /*1230*/  IADD3 R22, R239.reuse, 0x98, RZ ;  /* 0x00000098ef167810 */ /* 0x040fe40007ffe0ff */
[C---:B------:R-:W-:Y:S01]  /*1240*/  IADD3 R19, R239.reuse, 0xb0, RZ ;  /* 0x000000b0ef137810 */ /* 0x040fe20007ffe0ff */
[----:B------:R-:W-:Y:S01]  /*1250*/  IMAD.IADD R199, R198, 0x1, R3 ;  /* 0x00000001c6c77824 */ /* 0x000fe200078e0203 */
[----:B------:R-:W-:Y:S01]  /*1260*/  IADD3 R10, R239, 0x8, RZ ;  /* 0x00000008ef0a7810 */ /* 0x000fe20007ffe0ff */
[----:B------:R-:W-:Y:S01]  /*1270*/  IMAD.IADD R193, R3, 0x1, R192 ;  /* 0x0000000103c17824 */ /* 0x000fe200078e02c0 */
[----:B------:R-:W-:Y:S01]  /*1280*/  IADD3 R16, R239, 0xc8, RZ ;  /* 0x000000c8ef107810 */ /* 0x000fe20007ffe0ff */
[----:B------:R-:W-:Y:S01]  /*1290*/  IMAD.IADD R200, R199, 0x1, R0 ;  /* 0x00000001c7c87824 */ /* 0x000fe200078e0200 */
[C---:B---3--:R-:W-:Y:S01]  /*12a0*/  IADD3 R8, R239.reuse, 0x10, RZ ;  /* 0x00000010ef087810 */ /* 0x048fe20007ffe0ff */
[----:B------:R-:W-:Y:S01]  /*12b0*/  IMAD.IADD R195, R0, 0x1, R193 ;  /* 0x0000000100c37824 */ /* 0x000fe200078e02c1 */
[----:B------:R-:W-:-:S02]  /*12c0*/  IADD3 R13, R239, 0xe0, RZ ;  /* 0x000000e0ef0d7810 */ /* 0x000fc40007ffe0ff */
[----:B------:R-:W-:Y:S02]  /*12d0*/  LEA R10, R9, 0x80, 0x1 ;  /* 0x00000080090a7811 */ /* 0x000fe400078e08ff */
[C---:B------:R-:W-:Y:S02]  /*12e0*/  IADD3 R8, R239.reuse, 0xf8, RZ ;  /* 0x000000f8ef087810 */ /* 0x040fe40007ffe0ff */
[----:B------:R-:W-:Y:S01]  /*12f0*/  SHF.R.S32.HI R9, RZ, 0x1f, R22 ;  /* 0x0000001fff097819 */ /* 0x000fe20000011416 */
[----:B------:R-:W-:Y:S01]  /*1300*/  STL [R1+0x8], R10 ;  /* 0x0000080a01007387 */ /* 0x000fe20000100800 */
[----:B------:R-:W-:Y:S02]  /*1310*/  SHF.R.S32.HI R9, RZ, 0x1f, R19 ;  /* 0x0000001fff097819 */ /* 0x000fe40000011413 */
[----:B------:R-:W-:Y:S02]  /*1320*/  IADD3 R11, R239, 0xf0, RZ ;  /* 0x000000f0ef0b7810 */ /* 0x000fe40007ffe0ff */
[----:B------:R-:W-:-:S02]  /*1330*/  SHF.R.S32.HI R9, RZ, 0x1f, R16 ;  /* 0x0000001fff097819 */ /* 0x000fc40000011410 */
[----:B------:R-:W-:Y:S02]  /*1340*/  SHF.R.S32.HI R9, RZ, 0x1f, R13 ;  /* 0x0000001fff097819 */ /* 0x000fe4000001140d */
[----:B------:R-:W-:Y:S01]  /*1350*/  SHF.R.S32.HI R9, RZ, 0x1f, R8 ;  /* 0x0000001fff097819 */ /* 0x000fe20000011408 */
[C---:B------:R-:W-:Y:S01]  /*1360*/  IMAD.IADD R9, R10.reuse, 0x1, R7 ;  /* 0x000000010a097824 */ /* 0x040fe200078e0207 */
[----:B------:R-:W-:Y:S01]  /*1370*/  SHF.R.S32.HI R11, RZ, 0x1f, R11 ;  /* 0x0000001fff0b7819 */ /* 0x000fe2000001140b */
[C-C-:B------:R-:W-:Y:S01]  /*1380*/  IMAD.IADD R11, R10.reuse, 0x1, R6.reuse ;  /* 0x000000010a0b7824 */ /* 0x140fe200078e0206 */
[C---:B------:R-:W-:Y:S01]  /*1390*/  IADD3 R8, R10.reuse, -0x10, RZ ;  /* 0xfffffff00a087810 */ /* 0x040fe20007ffe0ff */
[----:B------:R-:W-:Y:S01]  /*13a0*/  IMAD.IADD R2, R9, 0x1, R6 ;  /* 0x0000000109027824 */ /* 0x000fe200078e0206 */
[----:B------:R-:W-:Y:S02]  /*13b0*/  @P0 IADD3 R8, R10, 0x10, RZ ;  /* 0x000000100a080810 */ /* 0x000fe40007ffe0ff */
[----:B------:R-:W-:Y:S01]  /*13c0*/  STL [R1+0x24], R11 ;  /* 0x0000240b01007387 */ /* 0x000fe20000100800 */
[----:B------:R-:W-:-:S02]  /*13d0*/  IADD3 R23, R239, 0x90, RZ ;  /* 0x00000090ef177810 */ /* 0x000fc40007ffe0ff */
[----:B------:R-:W-:Y:S01]  /*13e0*/  IMAD.IADD R4, R6, 0x1, R8 ;  /* 0x0000000106047824 */ /* 0x000fe200078e0208 */
[----:B------:R-:W-:Y:S01]  /*13f0*/  STL [R1+0x14], R9 ;  /* 0x0000140901007387 */ /* 0x000fe20000100800 */
[C---:B------:R-:W-:Y:S02]  /*1400*/  IADD3 R21, R239.reuse, 0xa0, RZ ;  /* 0x000000a0ef157810 */ /* 0x040fe40007ffe0ff */
[C---:B------:R-:W-:Y:S01]  /*1410*/  IADD3 R20, R239.reuse, 0xa8, RZ ;  /* 0x000000a8ef147810 */ /* 0x040fe20007ffe0ff */
[----:B------:R1:W-:Y:S01]  /*1420*/  STL [R1+0x20], R2 ;  /* 0x0000200201007387 */ /* 0x0003e20000100800 */
[C---:B------:R-:W-:Y:S02]  /*1430*/  IADD3 R18, R239.reuse, 0xb8, RZ ;  /* 0x000000b8ef127810 */ /* 0x040fe40007ffe0ff */
[C---:B------:R-:W-:Y:S01]  /*1440*/  IADD3 R17, R239.reuse, 0xc0, RZ ;  /* 0x000000c0ef117810 */ /* 0x040fe20007ffe0ff */
[----:B------:R-:W-:Y:S01]  /*1450*/  STL [R1+0xc], R8 ;  /* 0x00000c0801007387 */ /* 0x000fe20000100800 */
[----:B------:R-:W-:-:S02]  /*1460*/  IADD3 R15, R239, 0xd0, RZ ;  /* 0x000000d0ef0f7810 */ /* 0x000fc40007ffe0ff */
[C---:B------:R-:W-:Y:S01]  /*1470*/  IADD3 R14, R239.reuse, 0xd8, RZ ;  /* 0x000000d8ef0e7810 */ /* 0x040fe20007ffe0ff */
[----:B------:R-:W-:Y:S01]  /*1480*/  STL [R1+0x1c], R4 ;  /* 0x00001c0401007387 */ /* 0x000fe20000100800 */
[----:B------:R-:W-:Y:S02]  /*1490*/  IADD3 R12, R239, 0xe8, RZ ;  /* 0x000000e8ef0c7810 */ /* 0x000fe40007ffe0ff */
[----:B------:R-:W-:Y:S02]  /*14a0*/  SHF.R.S32.HI R247, RZ, 0x1f, R238 ;  /* 0x0000001ffff77819 */ /* 0x000fe400000114ee */
[----:B------:R-:W-:Y:S02]  /*14b0*/  SHF.R.S32.HI R23, RZ, 0x1f, R23 ;  /* 0x0000001fff177819 */ /* 0x000fe40000011417 */
[----:B------:R-:W-:Y:S02]  /*14c0*/  SHF.R.S32.HI R21, RZ, 0x1f, R21 ;  /* 0x0000001fff157819 */ /* 0x000fe40000011415 */
[----:B------:R-:W-:-:S02]  /*14d0*/  SHF.R.S32.HI R20, RZ, 0x1f, R20 ;  /* 0x0000001fff147819 */ /* 0x000fc40000011414 */
[----:B------:R-:W-:Y:S02]  /*14e0*/  SHF.R.S32.HI R18, RZ, 0x1f, R18 ;  /* 0x0000001fff127819 */ /* 0x000fe40000011412 */
[----:B------:R-:W-:Y:S02]  /*14f0*/  SHF.R.S32.HI R17, RZ, 0x1f, R17 ;  /* 0x0000001fff117819 */ /* 0x000fe40000011411 */
[----:B------:R-:W-:Y:S01]  /*1500*/  SHF.R.S32.HI R15, RZ, 0x1f, R15 ;  /* 0x0000001fff0f7819 */ /* 0x000fe2000001140f */
[----:B-1----:R-:W-:Y:S01]  /*1510*/  IMAD.IADD R2, R7, 0x1, R8 ;  /* 0x0000000107027824 */ /* 0x002fe200078e0208 */
[----:B------:R-:W-:Y:S02]  /*1520*/  SHF.R.S32.HI R14, RZ, 0x1f, R14 ;  /* 0x0000001fff0e7819 */ /* 0x000fe4000001140e */
[----:B------:R-:W-:Y:S02]  /*1530*/  SHF.R.S32.HI R12, RZ, 0x1f, R12 ;  /* 0x0000001fff0c7819 */ /* 0x000fe4000001140c */
[----:B------:R1:W-:Y:S01]  /*1540*/  STL [R1+0x10], R2 ;  /* 0x0000100201007387 */ /* 0x0003e20000100800 */
        /* <DEDUP_REMOVED lines=11> */
[----:B------:R-:W-:Y:S01]  /*1600*/  IADD3 R206, R202, 0x6000, RZ ;  /* 0x00006000cace7810 */ /* 0x000fe20007ffe0ff */
[----:B-1----:R-:W-:Y:S01]  /*1610*/  IMAD.IADD R2, R2, 0x1, R6 ;  /* 0x0000000102027824 */ /* 0x002fe200078e0206 */
[----:B------:R-:W-:-:S02]  /*1620*/  IADD3 R205, R202, 0x6800, RZ ;  /* 0x00006800cacd7810 */ /* 0x000fc40007ffe0ff */
[C---:B------:R-:W-:Y:S02]  /*1630*/  IADD3 R204, R202.reuse, 0x7000, RZ ;  /* 0x00007000cacc7810 */ /* 0x040fe40007ffe0ff */
[----:B------:R1:W-:Y:S01]  /*1640*/  STL [R1+0x18], R2 ;  /* 0x0000180201007387 */ /* 0x0003e20000100800 */
[----:B------:R-:W-:-:S03]  /*1650*/  IADD3 R203, R202, 0x7800, RZ ;  /* 0x00007800cacb7810 */ /* 0x000fc60007ffe0ff */
.L_x_3899:
[----:B------:R-:W-:-:S04]  /*1660*/  IMAD.MOV.U32 R13, RZ, RZ, 0x4 ;  /* 0x00000004ff0d7424 */ /* 0x000fc800078e00ff */
[----:B-1----:R-:W-:-:S05]  /*1670*/  IMAD.WIDE R2, R243, R13, c[0x0][0x588] ;  /* 0x00016200f3027625 */ /* 0x002fca00078e020d */
[----:B------:R-:W2:Y:S01]  /*1680*/  LDG.E R244, [R2.64] ;  /* 0x0000000602f47981 */ /* 0x000ea2000c1e1900 */
[----:B------:R-:W-:Y:S01]  /*1690*/  ISETP.NE.U32.AND P0, PT, RZ, c[0x0][0x370], PT ;  /* 0x0000dc00ff007a0c */ /* 0x000fe20003f05070 */
[----:B------:R-:W-:Y:S01]  /*16a0*/  CS2R R6, SRZ ;  /* 0x0000000000067805 */ /* 0x000fe2000001ff00 */
[----:B------:R-:W-:Y:S02]  /*16b0*/  ISETP.NE.U32.AND P5, PT, RZ, c[0x0][0x360], PT ;  /* 0x0000d800ff007a0c */ /* 0x000fe40003fa5070 */
[----:B------:R-:W-:Y:S02]  /*16c0*/  ISETP.NE.AND.EX P0, PT, RZ, c[0x0][0x374], PT, P0 ;  /* 0x0000dd00ff007a0c */ /* 0x000fe40003f05300 */
[----:B------:R-:W-:Y:S02]  /*16d0*/  ISETP.NE.AND.EX P5, PT, RZ, c[0x0][0x364], PT, P5 ;  /* 0x0000d900ff007a0c */ /* 0x000fe40003fa5350 */
[----:B------:R-:W-:-:S04]  /*16e0*/  ISETP.NE.U32.AND P2, PT, RZ, c[0x0][0x348], PT ;  /* 0x0000d200ff007a0c */ /* 0x000fc80003f45070 */
[----:B------:R-:W-:Y:S01]  /*16f0*/  ISETP.NE.AND.EX P2, PT, RZ, c[0x0][0x34c], PT, P2 ;  /* 0x0000d300ff007a0c */ /* 0x000fe20003f45320 */
[----:B------:R-:W-:Y:S01]  /*1700*/  IMAD.MOV.U32 R10, RZ, RZ, RZ ;  /* 0x000000ffff0a7224 */ /* 0x000fe200078e00ff */
[----:B--2---:R-:W-:-:S03]  /*1710*/  SHF.R.S32.HI R246, RZ, 0x1f, R244 ;  /* 0x0000001ffff67819 */ /* 0x004fc600000114f4 */
[----:B------:R-:W-:-:S04]  /*1720*/  @P0 LEA R2, P1, R244, c[0x0][0x370], 0x2 ;  /* 0x0000dc00f4020a11 */ /* 0x000fc800078210ff */
[C-C-:B------:R-:W-:Y:S02]  /*1730*/  @P0 LEA.HI.X R3, R244.reuse, c[0x0][0x374], R246.reuse, 0x2, P1 ;  /* 0x0000dd00f4030a11 */ /* 0x140fe400008f14f6 */
[----:B------:R-:W-:Y:S02]  /*1740*/  ISETP.NE.U32.AND P1, PT, RZ, c[0x0][0x350], PT ;  /* 0x0000d400ff007a0c */ /* 0x000fe40003f25070 */
[C---:B------:R-:W-:Y:S01]  /*1750*/  LEA R4, P4, R244.reuse, c[0x0][0x348], 0x2 ;  /* 0x0000d200f4047a11 */ /* 0x040fe200078810ff */
[----:B------:R1:W5:Y:S01]  /*1760*/  @P0 LDG.E R7, [R2.64] ;  /* 0x0000000602070981 */ /* 0x000362000c1e1900 */
[----:B------:R-:W-:Y:S02]  /*1770*/  ISETP.NE.AND.EX P1, PT, RZ, c[0x0][0x354], PT, P1 ;  /* 0x0000d500ff007a0c */ /* 0x000fe40003f25310 */
[C---:B------:R-:W-:Y:S02]  /*1780*/  @P5 LEA R8, P0, R244.reuse, c[0x0][0x360], 0x2 ;  /* 0x0000d800f4085a11 */ /* 0x040fe400078010ff */
[----:B------:R-:W-:-:S02]  /*1790*/  LEA.HI.X R5, R244, c[0x0][0x34c], R246, 0x2, P4 ;  /* 0x0000d300f4057a11 */ /* 0x000fc400020f14f6 */
[----:B------:R-:W-:-:S03]  /*17a0*/  @P5 LEA.HI.X R9, R244, c[0x0][0x364], R246, 0x2, P0 ;  /* 0x0000d900f4095a11 */ /* 0x000fc600000f14f6 */
[----:B------:R2:W5:Y:S04]  /*17b0*/  @P2 LDG.E R6, [R4.64] ;  /* 0x0000000604062981 */ /* 0x000568000c1e1900 */
[----:B------:R2:W5:Y:S01]  /*17c0*/  @P5 LDG.E R18, [R8.64] ;  /* 0x0000000608125981 */ /* 0x000562000c1e1900 */
[----:B-1----:R-:W-:-:S04]  /*17d0*/  LEA R2, P3, R244, c[0x0][0x350], 0x2 ;  /* 0x0000d400f4027a11 */ /* 0x002fc800078610ff */
[----:B------:R-:W-:-:S05]  /*17e0*/  LEA.HI.X R3, R244, c[0x0][0x354], R246, 0x2, P3 ;  /* 0x0000d500f4037a11 */ /* 0x000fca00018f14f6 */
[----:B------:R2:W5:Y:S01]  /*17f0*/  @P1 LDG.E R10, [R2.64] ;  /* 0x00000006020a1981 */ /* 0x000562000c1e1900 */
[----:B------:R-:W-:Y:S01]  /*1800*/  YIELD ;  /* 0x0000000000007946 */ /* 0x000fe20003800000 */
[----:B------:R-:W-:Y:S01]  /*1810*/  LOP3.LUT R245, R242, 0xffff, RZ, 0xc0, !PT ;  /* 0x0000fffff2f57812 */ /* 0x000fe200078ec0ff */
[----:B------:R-:W-:Y:S05]  /*1820*/  @P5 BRA `(.L_x_3819) ;  /* 0x0000005000005947 */ /* 0x000fea0003800000 */
[----:B-----5:R-:W-:Y:S01]  /*1830*/  MOV R18, c[0x0][0x168] ;  /* 0x00005a0000127a02 */ /* 0x020fe20000000f00 */
[----:B------:R-:W-:Y:S05]  /*1840*/  @!P2 BRA `(.L_x_3819) ;  /* 0x000000300000a947 */ /* 0x000fea0003800000 */
[----:B--2---:R-:W2:Y:S04]  /*1850*/  LDG.E R8, [R4.64] ;  /* 0x0000000604087981 */ /* 0x004ea8000c1e1900 */
[----:B------:R-:W2:Y:S02]  /*1860*/  LDG.E R0, [R4.64+0x4] ;  /* 0x0000040604007981 */ /* 0x000ea4000c1e1900 */
[----:B--2---:R-:W-:-:S02]  /*1870*/  IADD3 R18, -R8, R0, RZ ;  /* 0x0000000008127210 */ /* 0x004fc40007ffe1ff */
.L_x_3819:
[----:B------:R-:W-:-:S04]  /*1880*/  ISETP.NE.U32.AND P0, PT, RZ, c[0x0][0x368], PT ;  /* 0x0000da00ff007a0c */ /* 0x000fc80003f05070 */
[----:B------:R-:W-:-:S13]  /*1890*/  ISETP.NE.AND.EX P0, PT, RZ, c[0x0][0x36c], PT, P0 ;  /* 0x0000db00ff007a0c */ /* 0x000fda0003f05300 */
[----:B------:R-:W-:Y:S05]  /*18a0*/  @!P0 BRA `(.L_x_3820) ;  /* 0x0000004000008947 */ /* 0x000fea0003800000 */
[----:B--2---:R-:W-:-:S04]  /*18b0*/  LEA R2, P0, R244, c[0x0][0x368], 0x2 ;  /* 0x0000da00f4027a11 */ /* 0x004fc800078010ff */
[----:B------:R-:W-:-:S05]  /*18c0*/  LEA.HI.X R3, R244, c[0x0][0x36c], R246, 0x2, P0 ;  /* 0x0000db00f4037a11 */ /* 0x000fca00000f14f6 */
[----:B------:R1:W5:Y:S01]  /*18d0*/  LDG.E R0, [R2.64] ;  /* 0x0000000602007981 */ /* 0x000362000c1e1900 */
[----:B------:R-:W-:Y:S05]  /*18e0*/  BRA `(.L_x_3821) ;  /* 0x0000005000007947 */ /* 0x000fea0003800000 */
.L_x_3820:
[----:B------:R-:W-:Y:S01]  /*18f0*/  MOV R0, c[0x0][0x1d0] ;  /* 0x0000740000007a02 */ /* 0x000fe20000000f00 */
[----:B------:R-:W-:Y:S05]  /*1900*/  @!P1 BRA `(.L_x_3821) ;  /* 0x0000003000009947 */ /* 0x000fea0003800000 */
[----:B--2---:R-:W2:Y:S04]  /*1910*/  LDG.E R4, [R2.64] ;  /* 0x0000000602047981 */ /* 0x004ea8000c1e1900 */
[----:B------:R-:W2:Y:S02]  /*1920*/  LDG.E R0, [R2.64+0x4] ;  /* 0x0000040602007981 */ /* 0x000ea4000c1e1900 */
[----:B--2---:R-:W-:-:S04]  /*1930*/  IADD3 R0, -R4, R0, RZ ;  /* 0x0000000004007210 */ /* 0x004fc80007ffe1ff */
.L_x_3821:
[----:B-12---:R-:W-:Y:S01]  /*1940*/  LOP3.LUT R2, R242, 0xff000000, RZ, 0xc0, !PT ;  /* 0xff000000f2027812 */ /* 0x006fe200078ec0ff */
        /* <DEDUP_REMOVED lines=47> */
.L_x_3823:
[----:B------:R-:W-:Y:S05]  /*1c40*/  BSYNC B0 ;  /* 0x0000000000007941 */ /* 0x000fea0003800000 */
.L_x_3822:
[----:B------:R-:W-:Y:S01]  /*1c50*/  IMAD R242, R14, R2, RZ ;  /* 0x000000020ef27224 */ /* 0x000fe200078e02ff */
        /* <DEDUP_REMOVED lines=71> */
[----:B------:R-:W-:-:S04]  /*20d0*/  ISETP.NE.U32.AND P0, PT, RZ, c[0x0][0x340], PT ;  /* 0x0000d000ff007a0c */ /* 0x000fc80003f05070 */
[----:B------:R-:W-:-:S13]  /*20e0*/  ISETP.NE.AND.EX P0, PT, RZ, c[0x0][0x344], PT, P0 ;  /* 0x0000d100ff007a0c */ /* 0x000fda0003f05300 */
[----:B------:R-:W-:-:S05]  /*20f0*/  @P0 IMAD.WIDE R2, R244, R13, c[0x0][0x340] ;  /* 0x0000d000f4020625 */ /* 0x000fca00078e020d */
[----:B------:R3:W4:Y:S01]  /*2100*/  @P0 LDG.E R11, [R2.64] ;  /* 0x00000006020b0981 */ /* 0x000722000c1e1900 */
[----:B------:R-:W-:Y:S02]  /*2110*/  SHF.R.S32.HI R0, RZ, 0x1f, R6 ;  /* 0x0000001fff007819 */ /* 0x000fe40000011406 */
[----:B------:R-:W-:Y:S01]  /*2120*/  SEL R7, R246, RZ, !P2 ;  /* 0x000000fff6077207 */ /* 0x000fe20005000000 */
[----:B------:R-:W5:Y:S01]  /*2130*/  S2R R9, SR_TID.X ;  /* 0x0000000000097919 */ /* 0x000f620000002100 */
[----:B------:R-:W-:Y:S01]  /*2140*/  ISETP.GE.AND P5, PT, R237, c[0x0][0x1d4], PT ;  /* 0x00007500ed007a0c */ /* 0x000fe20003fa6270 */
[----:B------:R-:W-:Y:S01]  /*2150*/  IMAD R0, R0, c[0x0][0x178], RZ ;  /* 0x00005e0000007a24 */ /* 0x000fe200078e02ff */
[----:B------:R-:W-:Y:S01]  /*2160*/  ISETP.GE.AND P4, PT, R234, c[0x0][0x1d4], PT ;  /* 0x00007500ea007a0c */ /* 0x000fe20003f86270 */
[----:B------:R-:W-:Y:S01]  /*2170*/  IMAD R8, R7, c[0x0][0x1c0], RZ ;  /* 0x0000700007087a24 */ /* 0x000fe200078e02ff */
[----:B------:R-:W-:Y:S01]  /*2180*/  SHF.R.S32.HI R7, RZ, 0x1f, R12 ;  /* 0x0000001fff077819 */ /* 0x000fe2000001140c */
[----:B------:R-:W-:Y:S01]  /*2190*/  IMAD R0, R6, c[0x0][0x17c], R0 ;  /* 0x00005f0006007a24 */ /* 0x000fe200078e0200 */
[----:B------:R-:W-:-:S02]  /*21a0*/  SEL R10, RZ, 0x1, P4 ;  /* 0x00000001ff0a7807 */ /* 0x000fc40002000000 */
[----:B------:R-:W-:Y:S02]  /*21b0*/  ISETP.GE.AND P6, PT, R238, c[0x0][0x1d4], PT ;  /* 0x00007500ee007a0c */ /* 0x000fe40003fc6270 */
[----:B------:R-:W-:Y:S02]  /*21c0*/  P2R R90, PR, RZ, 0x20 ;  /* 0x00000020ff5a7803 */ /* 0x000fe40000000000 */
[----:B------:R-:W-:Y:S02]  /*21d0*/  P2R R91, PR, RZ, 0x10 ;  /* 0x00000010ff5b7803 */ /* 0x000fe40000000000 */
[----:B------:R-:W-:Y:S02]  /*21e0*/  ISETP.GE.AND P4, PT, R237, c[0x0][0x198], PT ;  /* 0x00006600ed007a0c */ /* 0x000fe40003f86270 */
[----:B------:R-:W-:Y:S01]  /*21f0*/  IADD3 R88, R150, -0x1, RZ ;  /* 0xffffffff96587810 */ /* 0x000fe20007ffe0ff */
[----:B---3--:R-:W-:Y:S01]  /*2200*/  IMAD.MOV.U32 R2, RZ, RZ, c[0x0][0x2c4] ;  /* 0x0000b100ff027624 */ /* 0x008fe200078e00ff */
[----:B-----5:R-:W-:-:S04]  /*2210*/  SHF.R.S32.HI R122, RZ, 0x1f, R9 ;  /* 0x0000001fff7a7819 */ /* 0x020fc80000011409 */
[----:B------:R-:W-:Y:S01]  /*2220*/  ISETP.NE.AND P3, PT, R2, 0x1, PT ;  /* 0x000000010200780c */ /* 0x000fe20003f65270 */
[----:B------:R-:W-:Y:S01]  /*2230*/  IMAD.WIDE.U32 R2, R6, c[0x0][0x178], RZ ;  /* 0x00005e0006027a25 */ /* 0x000fe200078e00ff */
[----:B------:R-:W-:-:S03]  /*2240*/  LEA.HI R122, R122, R9, RZ, 0x3 ;  /* 0x000000097a7a7211 */ /* 0x000fc600078f18ff */
[----:B------:R-:W-:Y:S01]  /*2250*/  IMAD.IADD R3, R3, 0x1, R0 ;  /* 0x0000000103037824 */ /* 0x000fe200078e0200 */
[----:B------:R-:W-:-:S03]  /*2260*/  SHF.R.S32.HI R122, RZ, 0x3, R122 ;  /* 0x00000003ff7a7819 */ /* 0x000fc6000001147a */
[----:B------:R-:W-:-:S04]  /*2270*/  IMAD.WIDE.U32 R2, R245, c[0x0][0x1b8], R2 ;  /* 0x00006e00f5027a25 */ /* 0x000fc800078e0002 */
[----:B-1----:R-:W-:Y:S01]  /*2280*/  IMAD R5, R245, c[0x0][0x1bc], R3 ;  /* 0x00006f00f5057a24 */ /* 0x002fe200078e0203 */
[----:B------:R-:W-:-:S05]  /*2290*/  SEL R3, R244, RZ, !P2 ;  /* 0x000000fff4037207 */ /* 0x000fca0005000000 */
[----:B------:R-:W-:Y:S01]  /*22a0*/  IMAD R14, R3, c[0x0][0x1c4], R8 ;  /* 0x00007100030e7a24 */ /* 0x000fe200078e0208 */
[----:B--2---:R-:W-:-:S05]  /*22b0*/  LEA R6, R241, R4, 0x7 ;  /* 0x00000004f1067211 */ /* 0x004fca00078e38ff */
[----:B------:R-:W-:-:S04]  /*22c0*/  @P3 IMAD.HI.U32 R4, R6, c[0x0][0x2c8], RZ ;  /* 0x0000b20006043a27 */ /* 0x000fc800078e00ff */
[----:B------:R-:W-:Y:S01]  /*22d0*/  IMAD.MOV.U32 R0, RZ, RZ, R6 ;  /* 0x000000ffff007224 */ /* 0x000fe200078e0006 */
[----:B------:R-:W-:Y:S01]  /*22e0*/  @P3 SHF.R.U32.HI R0, RZ, c[0x0][0x2cc], R4 ;  /* 0x0000b300ff003a19 */ /* 0x000fe20000011604 */
[----:B------:R-:W-:Y:S01]  /*22f0*/  IMAD.MOV.U32 R4, RZ, RZ, R2 ;  /* 0x000000ffff047224 */ /* 0x000fe200078e0002 */
[----:B------:R-:W-:Y:S02]  /*2300*/  IADD3 R2, P2, R122, R12, RZ ;  /* 0x0000000c7a027210 */ /* 0x000fe40007f5e0ff */
[----:B------:R-:W-:Y:S01]  /*2310*/  ISETP.GE.AND P3, PT, R236, c[0x0][0x198], PT ;  /* 0x00006600ec007a0c */ /* 0x000fe20003f66270 */
[----:B------:R-:W-:Y:S01]  /*2320*/  IMAD.WIDE.U32 R4, R3, c[0x0][0x1c0], R4 ;  /* 0x0000700003047a25 */ /* 0x000fe200078e0004 */
[----:B------:R-:W-:Y:S02]  /*2330*/  LEA.HI.X.SX32 R3, R122, R7, 0x1, P2 ;  /* 0x000000077a037211 */ /* 0x000fe400010f0eff */
[----:B------:R-:W-:Y:S01]  /*2340*/  SEL R7, RZ, 0xffffffff, P5 ;  /* 0xffffffffff077807 */ /* 0x000fe20002800000 */
[----:B------:R-:W-:Y:S01]  /*2350*/  IMAD.WIDE.U32 R8, R2, c[0x0][0x1e0], R234 ;  /* 0x0000780002087a25 */ /* 0x000fe200078e00ea */
[----:B------:R-:W-:-:S02]  /*2360*/  ISETP.GE.AND P2, PT, R236, c[0x0][0x1d4], PT ;  /* 0x00007500ec007a0c */ /* 0x000fc40003f46270 */
[----:B------:R-:W-:Y:S01]  /*2370*/  SHF.L.U32 R17, R7, 0x1, RZ ;  /* 0x0000000107117819 */ /* 0x000fe200000006ff */
[C---:B------:R-:W-:Y:S01]  /*2380*/  IMAD R15, R3.reuse, c[0x0][0x1e0], RZ ;  /* 0x00007800030f7a24 */ /* 0x040fe200078e02ff */
[----:B------:R-:W-:Y:S01]  /*2390*/  P2R R20, PR, RZ, 0x4 ;  /* 0x00000004ff147803 */ /* 0x000fe20000000000 */
[----:B------:R-:W-:Y:S01]  /*23a0*/  IMAD R3, R3, c[0x0][0x208], RZ ;  /* 0x0000820003037a24 */ /* 0x000fe200078e02ff */
[----:B------:R-:W-:Y:S01]  /*23b0*/  LOP3.LUT R17, R17, 0x2, R10, 0xe2, !PT ;  /* 0x0000000211117812 */ /* 0x000fe200078ee20a */
[----:B------:R-:W-:Y:S01]  /*23c0*/  IMAD R16, R2, c[0x0][0x1e4], R15 ;  /* 0x0000790002107a24 */ /* 0x000fe200078e020f */
[----:B------:R-:W-:Y:S01]  /*23d0*/  ISETP.GE.AND P5, PT, R234, c[0x0][0x198], PT ;  /* 0x00006600ea007a0c */ /* 0x000fe20003fa6270 */
[----:B------:R-:W-:-:S04]  /*23e0*/  IMAD.WIDE.U32 R12, R2, c[0x0][0x208], R234 ;  /* 0x00008200020c7a25 */ /* 0x000fc800078e00ea */
[----:B------:R-:W-:Y:S01]  /*23f0*/  IMAD R15, R2, c[0x0][0x20c], R3 ;  /* 0x00008300020f7a24 */ /* 0x000fe200078e0203 */
[--C-:B------:R-:W-:Y:S01]  /*2400*/  SHF.R.S32.HI R2, RZ, 0x1f, R0.reuse ;  /* 0x0000001fff027819 */ /* 0x100fe20000011400 */
[----:B------:R-:W-:Y:S01]  /*2410*/  IMAD.MOV R7, RZ, RZ, -R0 ;  /* 0x000000ffff077224 */ /* 0x000fe200078e0a00 */
[----:B------:R-:W-:Y:S02]  /*2420*/  IADD3 R3, R5, R14, RZ ;  /* 0x0000000e05037210 */ /* 0x000fe40007ffe0ff */
[----:B------:R-:W-:Y:S01]  /*2430*/  SEL R14, RZ, 0x4, P2 ;  /* 0x00000004ff0e7807 */ /* 0x000fe20001000000 */
[----:B------:R-:W-:Y:S01]  /*2440*/  IMAD R5, R2, c[0x0][0x1b0], RZ ;  /* 0x00006c0002057a24 */ /* 0x000fe200078e02ff */
[----:B------:R-:W-:Y:S01]  /*2450*/  ISETP.GE.AND P2, PT, R238, c[0x0][0x198], PT ;  /* 0x00006600ee007a0c */ /* 0x000fe20003f46270 */
[----:B------:R-:W-:Y:S02]  /*2460*/  IMAD.MOV.U32 R2, RZ, RZ, R4 ;  /* 0x000000ffff027224 */ /* 0x000fe400078e0004 */
[C---:B------:R-:W-:Y:S01]  /*2470*/  IMAD R4, R0.reuse, c[0x0][0x1b4], R5 ;  /* 0x00006d0000047a24 */ /* 0x040fe200078e0205 */
[----:B------:R-:W-:Y:S01]  /*2480*/  IADD3 R5, R9, R16, RZ ;  /* 0x0000001009057210 */ /* 0x000fe20007ffe0ff */
[----:B------:R-:W-:-:S04]  /*2490*/  IMAD.WIDE.U32 R2, R0, c[0x0][0x1b0], R2 ;  /* 0x00006c0000027a25 */ /* 0x000fc800078e0002 */
[----:B------:R-:W-:Y:S01]  /*24a0*/  IMAD R10, R7, c[0x0][0x2c4], R6 ;  /* 0x0000b100070a7a24 */ /* 0x000fe200078e0206 */
[----:B------:R-:W-:Y:S01]  /*24b0*/  IADD3 R3, R3, R4, RZ ;  /* 0x0000000403037210 */ /* 0x000fe20007ffe0ff */
[----:B------:R-:W-:Y:S01]  /*24c0*/  IMAD.MOV.U32 R4, RZ, RZ, R8 ;  /* 0x000000ffff047224 */ /* 0x000fe200078e0008 */
[----:B------:R-:W-:Y:S01]  /*24d0*/  SEL R6, RZ, 0x8, P6 ;  /* 0x00000008ff067807 */ /* 0x000fe20003000000 */
[----:B------:R-:W-:Y:S01]  /*24e0*/  IMAD.IADD R7, R13, 0x1, R15 ;  /* 0x000000010d077824 */ /* 0x000fe200078e020f */
[----:B------:R-:W-:Y:S01]  /*24f0*/  SHF.R.S32.HI R0, RZ, 0x1f, R10 ;  /* 0x0000001fff007819 */ /* 0x000fe2000001140a */
[----:B------:R-:W-:Y:S01]  /*2500*/  IMAD.WIDE.U32 R8, R245, c[0x0][0x1e8], R4 ;  /* 0x00007a00f5087a25 */ /* 0x000fe200078e0004 */
[----:B------:R-:W-:Y:S02]  /*2510*/  LOP3.LUT R32, R6, R17, R14, 0xfe, !PT ;  /* 0x0000001106207212 */ /* 0x000fe400078efe0e */
[----:B------:R-:W-:Y:S01]  /*2520*/  MOV R6, R12 ;  /* 0x0000000c00067202 */ /* 0x000fe20000000f00 */
[----:B------:R-:W-:Y:S01]  /*2530*/  IMAD R4, R0, c[0x0][0x1a8], RZ ;  /* 0x00006a0000047a24 */ /* 0x000fe200078e02ff */
[----:B----4-:R-:W-:Y:S01]  /*2540*/  @P0 SHF.R.S32.HI R0, RZ, 0x1f, R11 ;  /* 0x0000001fff000819 */ /* 0x010fe2000001140b */
[----:B------:R-:W-:Y:S01]  /*2550*/  @!P0 IMAD.MOV.U32 R0, RZ, RZ, R246 ;  /* 0x000000ffff008224 */ /* 0x000fe200078e00f6 */
[----:B------:R-:W-:Y:S01]  /*2560*/  @!P0 MOV R11, R244 ;  /* 0x000000f4000b8202 */ /* 0x000fe20000000f00 */
[----:B------:R-:W-:-:S02]  /*2570*/  IMAD R12, R10, c[0x0][0x1ac], R4 ;  /* 0x00006b000a0c7a24 */ /* 0x000fc400078e0204 */
[----:B------:R-:W-:Y:S01]  /*2580*/  IMAD.WIDE.U32 R4, R245, c[0x0][0x210], R6 ;  /* 0x00008400f5047a25 */ /* 0x000fe200078e0006 */
[----:B------:R-:W-:Y:S02]  /*2590*/  SEL R6, R0, RZ, !P1 ;  /* 0x000000ff00067207 */ /* 0x000fe40004800000 */
[----:B------:R-:W-:Y:S01]  /*25a0*/  SEL R0, R11, RZ, !P1 ;  /* 0x000000ff0b007207 */ /* 0x000fe20004800000 */
[----:B------:R-:W-:-:S04]  /*25b0*/  IMAD.WIDE.U32 R2, R10, c[0x0][0x1a8], R2 ;  /* 0x00006a000a027a25 */ /* 0x000fc800078e0002 */
[----:B------:R-:W-:Y:S01]  /*25c0*/  IMAD.IADD R3, R3, 0x1, R12 ;  /* 0x0000000103037824 */ /* 0x000fe200078e020c */
[----:B------:R-:W-:Y:S01]  /*25d0*/  LEA R15, P0, R2, c[0x0][0x160], 0x1 ;  /* 0x00005800020f7a11 */ /* 0x000fe200078008ff */
[----:B------:R-:W-:Y:S01]  /*25e0*/  IMAD R7, R6, c[0x0][0x1f0], RZ ;  /* 0x00007c0006077a24 */ /* 0x000fe200078e02ff */
[----:B------:R-:W-:Y:S01]  /*25f0*/  LEA R12, R241, R122, 0x7 ;  /* 0x0000007af10c7211 */ /* 0x000fe200078e38ff */
[C---:B------:R-:W-:Y:S01]  /*2600*/  IMAD R5, R245.reuse, c[0x0][0x214], R5 ;  /* 0x00008500f5057a24 */ /* 0x040fe200078e0205 */
[----:B------:R-:W-:Y:S01]  /*2610*/  LEA.HI.X R14, R2, c[0x0][0x164], R3, 0x1, P0 ;  /* 0x00005900020e7a11 */ /* 0x000fe200000f0c03 */
[----:B------:R-:W-:Y:S02]  /*2620*/  IMAD R6, R6, c[0x0][0x218], RZ ;  /* 0x0000860006067a24 */ /* 0x000fe400078e02ff */
[----:B------:R-:W-:Y:S02]  /*2630*/  IMAD R9, R245, c[0x0][0x1ec], R9 ;  /* 0x00007b00f5097a24 */ /* 0x000fe400078e0209 */
[----:B------:R-:W-:-:S02]  /*2640*/  IMAD R2, R0, c[0x0][0x21c], R6 ;  /* 0x0000870000027a24 */ /* 0x000fc400078e0206 */
[----:B------:R-:W-:-:S04]  /*2650*/  IMAD.WIDE.U32 R222, R0, c[0x0][0x218], R4 ;  /* 0x0000860000de7a25 */ /* 0x000fc800078e0004 */
[C---:B------:R-:W-:Y:S01]  /*2660*/  IMAD R3, R0.reuse, c[0x0][0x1f4], R7 ;  /* 0x00007d0000037a24 */ /* 0x040fe200078e0207 */
[----:B------:R-:W-:Y:S01]  /*2670*/  IADD3 R226, R223, R2, RZ ;  /* 0x00000002dfe27210 */ /* 0x000fe20007ffe0ff */
[----:B------:R-:W-:-:S04]  /*2680*/  IMAD.WIDE.U32 R220, R0, c[0x0][0x1f0], R8 ;  /* 0x00007c0000dc7a25 */ /* 0x000fc800078e0008 */
[----:B------:R-:W-:Y:S01]  /*2690*/  IMAD.IADD R224, R221, 0x1, R3 ;  /* 0x00000001dde07824 */ /* 0x000fe200078e0203 */
[----:B------:R-:W-:Y:S05]  /*26a0*/  BRA.DIV ~URZ, `(.L_x_3825) ;  /* 0x0000c6a27f007947 */ /* 0x000fea000b800000 */
[----:B------:R1:W2:Y:S02]  /*26b0*/  SHFL.IDX PT, R4, R14, RZ, 0x181f ;  /* 0x00181fff0e047589 */ /* 0x0002a400000e0000 */
.L_x_3904:
[----:B------:R-:W-:Y:S05]  /*26c0*/  BRA.DIV ~URZ, `(.L_x_3826) ;  /* 0x0000c6f27f007947 */ /* 0x000fea000b800000 */
[----:B------:R3:W4:Y:S02]  /*26d0*/  SHFL.IDX PT, R0, R15, RZ, 0x181f ;  /* 0x00181fff0f007589 */ /* 0x00072400000e0000 */
.L_x_3905:
[----:B------:R-:W-:Y:S01]  /*26e0*/  IMAD R13, R18, c[0x0][0x2c4], RZ ;  /* 0x0000b100120d7a24 */ /* 0x000fe200078e02ff */
[----:B------:R-:W-:Y:S04]  /*26f0*/  BSSY B0, `(.L_x_3827) ;  /* 0x0000013000007945 */ /* 0x000fe80003800000 */
[----:B------:R-:W-:-:S13]  /*2700*/  ISETP.GE.AND P0, PT, R12, R13, PT ;  /* 0x0000000d0c00720c */ /* 0x000fda0003f06270 */
[----:B------:R-:W-:Y:S05]  /*2710*/  @P0 BRA `(.L_x_3828) ;  /* 0x0000010000000947 */ /* 0x000fea0003800000 */
[----:B------:R-:W5:Y:S01]  /*2720*/  LDL R2, [R1] ;  /* 0x0000000001027983 */ /* 0x000f620000100800 */
[----:B----4-:R-:W-:-:S04]  /*2730*/  LEA R10, P0, R234, R0, 0x1 ;  /* 0x00000000ea0a7211 */ /* 0x010fc800078008ff */
        /* <DEDUP_REMOVED lines=9> */
[----:B------:R-:W-:Y:S02]  /*27d0*/  LEA.HI.X R7, R236, R4, R252, 0x1, P0 ;  /* 0x00000004ec077211 */ /* 0x000fe400000f0cfc */
[----:B------:R-:W-:-:S03]  /*27e0*/  LEA R2, P0, R238, R0, 0x1 ;  /* 0x00000000ee027211 */ /* 0x000fc600078008ff */
[----:B------:R2:W-:Y:S01]  /*27f0*/  LDGSTS.E.BYPASS.LTC128B.128 [R218+0x18100], [R6.64], !P3 ;  /* 0x1810000006da7fae */ /* 0x0005e2000d901d46 */
[----:B------:R-:W-:-:S05]  /*2800*/  LEA.HI.X R3, R238, R4, R247, 0x1, P0 ;  /* 0x00000004ee037211 */ /* 0x000fca00000f0cf7 */
[----:B------:R2:W-:Y:S04]  /*2810*/  LDGSTS.E.BYPASS.LTC128B.128 [R218+0x1c100], [R2.64], !P2 ;  /* 0x1c10000002da7fae */ /* 0x0005e8000d101d46 */
.L_x_3828:
[----:B------:R-:W-:Y:S05]  /*2820*/  BSYNC B0 ;  /* 0x0000000000007941 */ /* 0x000fea0003800000 */
.L_x_3827:
[----:B------:R-:W-:Y:S05]  /*2830*/  BRA.DIV ~URZ, `(.L_x_3829) ;  /* 0x0000c5e27f007947 */ /* 0x000fea000b800000 */
[----:B--2---:R2:W1:Y:S04]  /*2840*/  SHFL.IDX PT, R4, R14, 0x1, 0x181f ;  /* 0x00381f000e047f89 */ /* 0x00446800000e0000 */
[----:B----4-:R2:W4:Y:S02]  /*2850*/  SHFL.IDX PT, R0, R15, 0x1, 0x181f ;  /* 0x00381f000f007f89 */ /* 0x01052400000e0000 */
.L_x_3906:
[----:B------:R-:W-:Y:S01]  /*2860*/  IADD3 R2, R12, 0x20, RZ ;  /* 0x000000200c027810 */ /* 0x000fe20007ffe0ff */
[----:B------:R-:W-:Y:S03]  /*2870*/  BSSY B0, `(.L_x_3830) ;  /* 0x0000013000007945 */ /* 0x000fe60003800000 */
[----:B------:R-:W-:-:S13]  /*2880*/  ISETP.GE.AND P0, PT, R2, R13, PT ;  /* 0x0000000d0200720c */ /* 0x000fda0003f06270 */
[----:B------:R-:W-:Y:S05]  /*2890*/  @P0 BRA `(.L_x_3831) ;  /* 0x0000010000000947 */ /* 0x000fea0003800000 */
[----:B------:R-:W5:Y:S01]  /*28a0*/  LDL R3, [R1] ;  /* 0x0000000001037983 */ /* 0x000f620000100800 */
        /* <DEDUP_REMOVED lines=15> */
.L_x_3831:
[----:B------:R-:W-:Y:S05]  /*29a0*/  BSYNC B0 ;  /* 0x0000000000007941 */ /* 0x000fea0003800000 */
.L_x_3830:
[----:B------:R-:W-:Y:S05]  /*29b0*/  BRA.DIV ~URZ, `(.L_x_3832) ;  /* 0x0000c5227f007947 */ /* 0x000fea000b800000 */
[----:B-1----:R1:W2:Y:S02]  /*29c0*/  SHFL.IDX PT, R4, R14, 0x2, 0x181f ;  /* 0x00581f000e047f89 */ /* 0x0022a400000e0000 */
.L_x_3907:
[----:B------:R-:W-:Y:S05]  /*29d0*/  BRA.DIV ~URZ, `(.L_x_3833) ;  /* 0x0000c5727f007947 */ /* 0x000fea000b800000 */
[----:B----4-:R4:W1:Y:S02]  /*29e0*/  SHFL.IDX PT, R0, R15, 0x2, 0x181f ;  /* 0x00581f000f007f89 */ /* 0x01086400000e0000 */
.L_x_3908:
[----:B------:R-:W-:Y:S01]  /*29f0*/  IADD3 R2, R12, 0x40, RZ ;  /* 0x000000400c027810 */ /* 0x000fe20007ffe0ff */
[----:B------:R-:W-:Y:S03]  /*2a00*/  BSSY B0, `(.L_x_3834) ;  /* 0x0000013000007945 */ /* 0x000fe60003800000 */
[----:B------:R-:W-:-:S13]  /*2a10*/  ISETP.GE.AND P0, PT, R2, R13, PT ;  /* 0x0000000d0200720c */ /* 0x000fda0003f06270 */
[----:B------:R-:W-:Y:S05]  /*2a20*/  @P0 BRA `(.L_x_3835) ;  /* 0x0000010000000947 */ /* 0x000fea0003800000 */
[----:B------:R-:W5:Y:S01]  /*2a30*/  LDL R3, [R1] ;  /* 0x0000000001037983 */ /* 0x000f620000100800 */
        /* <DEDUP_REMOVED lines=15> */
.L_x_3835:
[----:B------:R-:W-:Y:S05]  /*2b30*/  BSYNC B0 ;  /* 0x0000000000007941 */ /* 0x000fea0003800000 */
.L_x_3834:
[----:B------:R-:W-:Y:S05]  /*2b40*/  BRA.DIV ~URZ, `(.L_x_3836) ;  /* 0x0000c4627f007947 */ /* 0x000fea000b800000 */
[----:B--2---:R2:W3:Y:S04]  /*2b50*/  SHFL.IDX PT, R4, R14, 0x3, 0x181f ;  /* 0x00781f000e047f89 */ /* 0x0044e800000e0000 */
[----:B-1----:R2:W1:Y:S02]  /*2b60*/  SHFL.IDX PT, R0, R15, 0x3, 0x181f ;  /* 0x00781f000f007f89 */ /* 0x00246400000e0000 */
.L_x_3909:
[----:B------:R-:W5:Y:S01]  /*2b70*/  LDL R3, [R1] ;  /* 0x0000000001037983 */ /* 0x000f620000100800 */
[----:B------:R-:W-:Y:S01]  /*2b80*/  IADD3 R2, R12, 0x60, RZ ;  /* 0x000000600c027810 */ /* 0x000fe20007ffe0ff */
[----:B------:R-:W-:Y:S02]  /*2b90*/  IMAD R89, R88, -0x40, R19 ;  /* 0xffffffc058597824 */ /* 0x000fe400078e0213 */
[----:B------:R-:W2:Y:S01]  /*2ba0*/  S2R R5, SR_TID.X ;  /* 0x0000000000057919 */ /* 0x000ea20000002100 */
[----:B------:R-:W-:-:S13]  /*2bb0*/  ISETP.GE.AND P1, PT, R2, R13, PT ;  /* 0x0000000d0200720c */ /* 0x000fda0003f26270 */
[----:B-1----:R-:W-:-:S04]  /*2bc0*/  @!P1 LEA R8, P0, R234, R0, 0x1 ;  /* 0x00000000ea089211 */ /* 0x002fc800078008ff */
[----:B---3--:R-:W-:Y:S02]  /*2bd0*/  @!P1 LEA.HI.X R9, R234, R4, R235, 0x1, P0 ;  /* 0x00000004ea099211 */ /* 0x008fe400000f0ceb */
[----:B------:R-:W-:-:S03]  /*2be0*/  @!P1 LEA R6, P0, R237, R0, 0x1 ;  /* 0x00000000ed069211 */ /* 0x000fc600078008ff */
[----:B------:R-:W-:Y:S01]  /*2bf0*/  @!PT LDS RZ, [RZ] ;  /* 0x00000000fffff984 */ /* 0x000fe20000000800 */
[----:B------:R-:W-:Y:S01]  /*2c00*/  @!PT LDS RZ, [RZ] ;  /* 0x00000000fffff984 */ /* 0x000fe20000000800 */
[----:B------:R-:W-:Y:S01]  /*2c10*/  @!PT LDS RZ, [RZ] ;  /* 0x00000000fffff984 */ /* 0x000fe20000000800 */
[----:B------:R1:W-:Y:S01]  /*2c20*/  @!P1 LDGSTS.E.BYPASS.LTC128B.128 [R218+0x13100], [R8.64], !P5 ;  /* 0x1310000008da9fae */ /* 0x0003e2000e901d46 */
[----:B--2---:R-:W-:Y:S02]  /*2c30*/  SHF.R.S32.HI R10, RZ, 0x1f, R5 ;  /* 0x0000001fff0a7819 */ /* 0x004fe40000011405 */
[----:B------:R-:W-:Y:S02]  /*2c40*/  ISETP.NE.AND P5, PT, R20, RZ, PT ;  /* 0x000000ff1400720c */ /* 0x000fe40003fa5270 */
[----:B------:R-:W-:-:S04]  /*2c50*/  LEA.HI R10, R10, R5, RZ, 0x3 ;  /* 0x000000050a0a7211 */ /* 0x000fc800078f18ff */
[----:B------:R-:W-:-:S05]  /*2c60*/  SHF.R.S32.HI R10, RZ, 0x3, R10 ;  /* 0x00000003ff0a7819 */ /* 0x000fca000001140a */
[----:B------:R-:W-:Y:S01]  /*2c70*/  IMAD.IADD R5, R19, 0x1, -R10 ;  /* 0x0000000113057824 */ /* 0x000fe200078e0a0a */
[----:B-----5:R-:W-:Y:S02]  /*2c80*/  @!P1 LEA.HI.X R7, R237, R4, R3, 0x1, P0 ;  /* 0x00000004ed079211 */ /* 0x020fe400000f0c03 */
[----:B------:R-:W-:-:S03]  /*2c90*/  @!P1 LEA R2, P0, R236, R0, 0x1 ;  /* 0x00000000ec029211 */ /* 0x000fc600078008ff */
[----:B------:R2:W-:Y:S01]  /*2ca0*/  @!P1 LDGSTS.E.BYPASS.LTC128B.128 [R218+0x17100], [R6.64], !P4 ;  /* 0x1710000006da9fae */ /* 0x0005e2000e101d46 */
[----:B------:R-:W-:Y:S02]  /*2cb0*/  @!P1 LEA.HI.X R3, R236, R4, R252, 0x1, P0 ;  /* 0x00000004ec039211 */ /* 0x000fe400000f0cfc */
[----:B------:R-:W-:-:S03]  /*2cc0*/  ISETP.NE.AND P4, PT, R90, RZ, PT ;  /* 0x000000ff5a00720c */ /* 0x000fc60003f85270 */
[----:B------:R3:W-:Y:S01]  /*2cd0*/  @!P1 LDGSTS.E.BYPASS.LTC128B.128 [R218+0x1b100], [R2.64], !P3 ;  /* 0x1b10000002da9fae */ /* 0x0007e2000d901d46 */
[----:B------:R-:W-:Y:S02]  /*2ce0*/  ISETP.NE.AND P3, PT, R91, RZ, PT ;  /* 0x000000ff5b00720c */ /* 0x000fe40003f65270 */
[----:B--2---:R-:W-:-:S05]  /*2cf0*/  SHF.R.S32.HI R6, RZ, 0x1f, R88 ;  /* 0x0000001fff067819 */ /* 0x004fca0000011458 */
[----:B------:R-:W-:Y:S01]  /*2d00*/  IMAD R7, R6, c[0x0][0x1e0], RZ ;  /* 0x0000780006077a24 */ /* 0x000fe200078e02ff */
[----:B---3--:R-:W-:Y:S01]  /*2d10*/  @!P1 LEA R2, P0, R238, R0, 0x1 ;  /* 0x00000000ee029211 */ /* 0x008fe200078008ff */
[C---:B------:R-:W-:Y:S02]  /*2d20*/  IMAD R0, R88.reuse, -0x40, R5 ;  /* 0xffffffc058007824 */ /* 0x040fe400078e0205 */
[----:B------:R-:W-:Y:S01]  /*2d30*/  IMAD R7, R88, c[0x0][0x1e4], R7 ;  /* 0x0000790058077a24 */ /* 0x000fe200078e0207 */
[----:B------:R-:W-:Y:S01]  /*2d40*/  @!P1 LEA.HI.X R3, R238, R4, R247, 0x1, P0 ;  /* 0x00000004ee039211 */ /* 0x000fe200000f0cf7 */
[----:B------:R-:W-:Y:S01]  /*2d50*/  IMAD.WIDE.U32 R4, R88, c[0x0][0x1e0], RZ ;  /* 0x0000780058047a25 */ /* 0x000fe200078e00ff */
[----:B------:R-:W-:-:S03]  /*2d60*/  ISETP.GE.AND P0, PT, R0, 0x1, PT ;  /* 0x000000010000780c */ /* 0x000fc60003f06270 */
[----:B------:R2:W-:Y:S01]  /*2d70*/  @!P1 LDGSTS.E.BYPASS.LTC128B.128 [R218+0x1f100], [R2.64], !P2 ;  /* 0x1f10000002da9fae */ /* 0x0005e2000d101d46 */
[----:B------:R-:W-:Y:S02]  /*2d80*/  ISETP.GE.AND P2, PT, R0, 0x21, PT ;  /* 0x000000210000780c */ /* 0x000fe40003f46270 */
[----:B------:R-:W-:Y:S01]  /*2d90*/  LEA R0, P1, R4, R220, 0x6 ;  /* 0x000000dc04007211 */ /* 0x000fe200078230ff */
[----:B------:R-:W0:Y:S01]  /*2da0*/  LDGDEPBAR ;  /* 0x00000000000079af */ /* 0x000e220000000000 */
[----:B------:R-:W-:Y:S01]  /*2db0*/  WARPSYNC 0xffffffff ;  /* 0xffffffff00007948 */ /* 0x000fe20003800000 */
[----:B------:R-:W-:Y:S02]  /*2dc0*/  BSSY B0, `(.L_x_3837) ;  /* 0x0000132000007945 */ /* 0x000fe40003800000 */
[----:B------:R-:W-:Y:S01]  /*2dd0*/  BAR.SYNC.DEFER_BLOCKING 0x0 ;  /* 0x0000000000007b1d */ /* 0x000fe20000010000 */
        /* <DEDUP_REMOVED lines=16> */
[----:B------:R1:W-:Y:S01]  /*2ee0*/  @P0 LDGSTS.E.BYPASS.LTC128B.128 [R218+0xc100], [R4.64+0x100], !P5 ;  /* 0x0c10010004da0fae */ /* 0x0003e2000e901d46 */
[----:B------:R-:W-:-:S03]  /*2ef0*/  IMAD R0, R6, c[0x0][0x208], RZ ;  /* 0x0000820006007a24 */ /* 0x000fc600078e02ff */
[----:B------:R1:W-:Y:S01]  /*2f00*/  @P0 LDGSTS.E.BYPASS.LTC128B.128 [R218+0xe100], [R4.64+0x180], !P6 ;  /* 0x0e10018004da0fae */ /* 0x0003e2000f101d46 */
[----:B------:R-:W-:-:S03]  /*2f10*/  IMAD R6, R88, c[0x0][0x20c], R0 ;  /* 0x0000830058067a24 */ /* 0x000fc600078e0200 */
[----:B------:R2:W-:Y:S04]  /*2f20*/  @P2 LDGSTS.E.BYPASS.LTC128B.128 [R218+0x9100], [R2.64], !P3 ;  /* 0x0910000002da2fae */ /* 0x0005e8000d901d46 */
[----:B------:R2:W-:Y:S04]  /*2f30*/  @P2 LDGSTS.E.BYPASS.LTC128B.128 [R218+0xb100], [R2.64+0x80], !P4 ;  /* 0x0b10008002da2fae */ /* 0x0005e8000e101d46 */
[----:B------:R2:W-:Y:S04]  /*2f40*/  @P2 LDGSTS.E.BYPASS.LTC128B.128 [R218+0xd100], [R2.64+0x100], !P5 ;  /* 0x0d10010002da2fae */ /* 0x0005e8000e901d46 */
[----:B------:R2:W-:Y:S01]  /*2f50*/  @P2 LDGSTS.E.BYPASS.LTC128B.128 [R218+0xf100], [R2.64+0x180], !P6 ;  /* 0x0f10018002da2fae */ /* 0x0005e2000f101d46 */
[----:B------:R-:W-:-:S03]  /*2f60*/  LOP3.LUT P2, RZ, R32, 0x2, RZ, 0xc0, !PT ;  /* 0x0000000220ff7812 */ /* 0x000fc6000784c0ff */
[----:B------:R-:W0:Y:S01]  /*2f70*/  LDGDEPBAR ;  /* 0x00000000000079af */ /* 0x000e220000000000 */
[----:B-1----:R-:W-:-:S05]  /*2f80*/  IMAD.WIDE.U32 R4, R88, c[0x0][0x208], RZ ;  /* 0x0000820058047a25 */ /* 0x002fca00078e00ff */
[----:B------:R-:W-:Y:S01]  /*2f90*/  LEA R0, P1, R4, R222, 0x6 ;  /* 0x000000de04007211 */ /* 0x000fe200078230ff */
[----:B--2---:R-:W-:Y:S01]  /*2fa0*/  IMAD.IADD R3, R5, 0x1, R6 ;  /* 0x0000000105037824 */ /* 0x004fe200078e0206 */
[----:B------:R-:W-:-:S04]  /*2fb0*/  DEPBAR.LE SB0, 0x1 ;  /* 0x000080400000791a */ /* 0x000fc80000000000 */
[----:B------:R-:W-:-:S04]  /*2fc0*/  DEPBAR.LE SB0, 0x0 ;  /* 0x000080000000791a */ /* 0x000fc80000000000 */
[----:B------:R-:W-:Y:S01]  /*2fd0*/  BAR.SYNC.DEFER_BLOCKING 0x0 ;  /* 0x0000000000007b1d */ /* 0x000fe20000010000 */
[----:B------:R-:W-:Y:S01]  /*2fe0*/  LEA R2, P0, R0, c[0x0][0x1f8], 0x1 ;  /* 0x00007e0000027a11 */ /* 0x000fe200078008ff */
[----:B------:R-:W-:Y:S01]  /*2ff0*/  IMAD.MOV.U32 R5, RZ, RZ, c[0x0][0x208] ;  /* 0x00008200ff057624 */ /* 0x000fe200078e00ff */
[----:B------:R-:W-:Y:S01]  /*3000*/  LEA.HI.X R3, R4, R226, R3, 0x6, P1 ;  /* 0x000000e204037211 */ /* 0x000fe200008f3403 */
[----:B------:R-:W-:Y:S01]  /*3010*/  IMAD.MOV.U32 R6, RZ, RZ, c[0x0][0x20c] ;  /* 0x00008300ff067624 */ /* 0x000fe200078e00ff */
[----:B------:R-:W-:Y:S02]  /*3020*/  LOP3.LUT R4, R32, 0x1, RZ, 0xc0, !PT ;  /* 0x0000000120047812 */ /* 0x000fe400078ec0ff */
[----:B------:R-:W-:Y:S01]  /*3030*/  LEA.HI.X R3, R0, c[0x0][0x1fc], R3, 0x1, P0 ;  /* 0x00007f0000037a11 */ /* 0x000fe200000f0c03 */
[----:B------:R-:W-:Y:S01]  /*3040*/  IMAD.IADD R0, R89, 0x1, -R10 ;  /* 0x0000000159007824 */ /* 0x000fe200078e0a0a */
[----:B------:R-:W-:Y:S02]  /*3050*/  LEA R12, P0, R5, R2, 0x6 ;  /* 0x00000002050c7211 */ /* 0x000fe400078030ff */
[----:B------:R-:W-:-:S02]  /*3060*/  ISETP.NE.U32.AND P3, PT, R4, 0x1, PT ;  /* 0x000000010400780c */ /* 0x000fc40003f65070 */
[----:B------:R-:W-:Y:S02]  /*3070*/  LEA.HI.X R13, R5, R3, R6, 0x6, P0 ;  /* 0x00000003050d7211 */ /* 0x000fe400000f3406 */
[----:B------:R-:W-:Y:S02]  /*3080*/  ISETP.LT.OR P0, PT, R0, 0x1, P3 ;  /* 0x000000010000780c */ /* 0x000fe40001f01670 */
[----:B------:R-:W-:Y:S02]  /*3090*/  LOP3.LUT P1, RZ, R32, 0x4, RZ, 0xc0, !PT ;  /* 0x0000000420ff7812 */ /* 0x000fe4000782c0ff */
[C---:B------:R-:W-:Y:S01]  /*30a0*/  ISETP.LT.OR P3, PT, R0.reuse, 0x21, P3 ;  /* 0x000000210000780c */ /* 0x040fe20001f61670 */
[----:B------:R-:W-:Y:S04]  /*30b0*/  LDSM.16.M88.4 R4, [R198] ;  /* 0x00000000c604783b */ /* 0x000fe80000000200 */
[----:B------:R-:W-:Y:S04]  /*30c0*/  LDSM.16.M88.4 R28, [R151] ;  /* 0x00000000971c783b */ /* 0x000fe80000000200 */
[----:B------:R-:W1:Y:S04]  /*30d0*/  LDSM.16.M88.4 R24, [R151+0x800] ;  /* 0x000800009718783b */ /* 0x000e680000000200 */
[----:B------:R-:W2:Y:S04]  /*30e0*/  LDSM.16.M88.4 R20, [R151+0x1000] ;  /* 0x001000009714783b */ /* 0x000ea80000000200 */
[----:B------:R-:W3:Y:S04]  /*30f0*/  LDSM.16.M88.4 R16, [R151+0x1800] ;  /* 0x001800009710783b */ /* 0x000ee80000000200 */
[----:B------:R-:W-:Y:S04]  /*3100*/  LDSM.16.M88.4 R8, [R199] ;  /* 0x00000000c708783b */ /* 0x000fe80000000200 */
[----:B------:R-:W5:Y:S04]  /*3110*/  LDSM.16.M88.4 R48, [R202] ;  /* 0x00000000ca30783b */ /* 0x000f680000000200 */
[----:B------:R-:W4:Y:S04]  /*3120*/  LDSM.16.M88.4 R60, [R217] ;  /* 0x00000000d93c783b */ /* 0x000f280000000200 */
[----:B------:R-:W3:Y:S04]  /*3130*/  LDSM.16.M88.4 R64, [R216] ;  /* 0x00000000d840783b */ /* 0x000ee80000000200 */
[----:B------:R-:W3:Y:S04]  /*3140*/  LDSM.16.M88.4 R72, [R215] ;  /* 0x00000000d748783b */ /* 0x000ee80000000200 */
[----:B------:R-:W-:Y:S01]  /*3150*/  @!PT LDS RZ, [RZ] ;  /* 0x00000000fffff984 */ /* 0x000fe20000000800 */
[----:B------:R-:W-:Y:S01]  /*3160*/  @!PT LDS RZ, [RZ] ;  /* 0x00000000fffff984 */ /* 0x000fe20000000800 */
[----:B------:R-:W-:Y:S01]  /*3170*/  @!PT LDS RZ, [RZ] ;  /* 0x00000000fffff984 */ /* 0x000fe20000000800 */
[----:B------:R3:W-:Y:S01]  /*3180*/  LDGSTS.E.BYPASS.LTC128B.128 [R218+0x100], [R2.64], !P0 ;  /* 0x0010000002da7fae */ /* 0x0007e2000c101d46 */
[----:B------:R-:W-:-:S02]  /*3190*/  ISETP.LT.OR P0, PT, R0, 0x1, !P2 ;  /* 0x000000010000780c */ /* 0x000fc40005701670 */
[C---:B------:R-:W-:Y:S01]  /*31a0*/  ISETP.LT.OR P2, PT, R0.reuse, 0x21, !P2 ;  /* 0x000000210000780c */ /* 0x040fe20005741670 */
[C---:B-1----:R-:W-:Y:S10]  /*31b0*/  HMMA.16816.F32.BF16 R36, R4.reuse, R24, RZ ;  /* 0x000000180424723c */ /* 0x042ff400000418ff */
[----:B------:R1:W-:Y:S01]  /*31c0*/  LDGSTS.E.BYPASS.LTC128B.128 [R218+0x2100], [R2.64+0x80], !P0 ;  /* 0x0210008002da7fae */ /* 0x0003e2000c101d46 */
[C---:B------:R-:W-:Y:S01]  /*31d0*/  ISETP.LT.OR P0, PT, R0.reuse, 0x1, !P1 ;  /* 0x000000010000780c */ /* 0x040fe20004f01670 */
[----:B------:R-:W-:Y:S01]  /*31e0*/  HMMA.16816.F32.BF16 R40, R4, R26, RZ ;  /* 0x0000001a0428723c */ /* 0x000fe200000418ff */
[----:B------:R-:W-:-:S07]  /*31f0*/  ISETP.LT.OR P1, PT, R0, 0x21, !P1 ;  /* 0x000000210000780c */ /* 0x000fce0004f21670 */
[----:B--2---:R-:W-:Y:S04]  /*3200*/  HMMA.16816.F32.BF16 R52, R4, R22, RZ ;  /* 0x000000160434723c */ /* 0x004fe800000418ff */
[----:B------:R1:W-:Y:S01]  /*3210*/  LDGSTS.E.BYPASS.LTC128B.128 [R218+0x4100], [R2.64+0x100], !P0 ;  /* 0x0410010002da7fae */ /* 0x0003e2000c101d46 */
[----:B------:R-:W-:-:S03]  /*3220*/  LOP3.LUT P0, RZ, R32, 0x8, RZ, 0xc0, !PT ;  /* 0x0000000820ff7812 */ /* 0x000fc6000780c0ff */
[----:B------:R-:W-:Y:S01]  /*3230*/  HMMA.16816.F32.BF16 R32, R4, R28, RZ ;  /* 0x0000001c0420723c */ /* 0x000fe200000418ff */
[C---:B------:R-:W-:Y:S02]  /*3240*/  ISETP.LT.OR P4, PT, R0.reuse, 0x1, !P0 ;  /* 0x000000010000780c */ /* 0x040fe40004781670 */
[----:B------:R-:W-:-:S05]  /*3250*/  ISETP.LT.OR P0, PT, R0, 0x21, !P0 ;  /* 0x000000210000780c */ /* 0x000fca0004701670 */
[C---:B------:R-:W-:Y:S06]  /*3260*/  HMMA.16816.F32.BF16 R28, R4.reuse, R30, RZ ;  /* 0x0000001e041c723c */ /* 0x040fec00000418ff */
[----:B------:R1:W-:Y:S02]  /*3270*/  LDGSTS.E.BYPASS.LTC128B.128 [R218+0x6100], [R2.64+0x180], !P4 ;  /* 0x0610018002da7fae */ /* 0x0003e4000e101d46 */
[C---:B------:R-:W-:Y:S02]  /*3280*/  HMMA.16816.F32.BF16 R44, R4.reuse, R20, RZ ;  /* 0x00000014042c723c */ /* 0x040fe400000418ff */
[----:B------:R2:W-:Y:S04]  /*3290*/  LDGSTS.E.BYPASS.LTC128B.128 [R218+0x1100], [R12.64], !P3 ;  /* 0x011000000cda7fae */ /* 0x0005e8000d901d46 */
[----:B------:R2:W-:Y:S02]  /*32a0*/  LDGSTS.E.BYPASS.LTC128B.128 [R218+0x3100], [R12.64+0x80], !P2 ;  /* 0x031000800cda7fae */ /* 0x0005e4000d101d46 */
[C---:B---3--:R-:W-:Y:S02]  /*32b0*/  HMMA.16816.F32.BF16 R56, R4.reuse, R16, RZ ;  /* 0x000000100438723c */ /* 0x048fe400000418ff */
[----:B------:R2:W-:Y:S04]  /*32c0*/  LDGSTS.E.BYPASS.LTC128B.128 [R218+0x5100], [R12.64+0x100], !P1 ;  /* 0x051001000cda7fae */ /* 0x0005e8000c901d46 */
[----:B------:R2:W-:Y:S01]  /*32d0*/  LDGSTS.E.BYPASS.LTC128B.128 [R218+0x7100], [R12.64+0x180], !P0 ;  /* 0x071001800cda7fae */ /* 0x0005e2000c101d46 */
[----:B------:R-:W-:Y:S01]  /*32e0*/  ISETP.GT.AND P0, PT, R88, R242, PT ;  /* 0x000000f25800720c */ /* 0x000fe20003f04270 */
[----:B------:R-:W-:Y:S02]  /*32f0*/  HMMA.16816.F32.BF16 R16, R4, R18, RZ ;  /* 0x000000120410723c */ /* 0x000fe400000418ff */
[----:B------:R-:W-:Y:S04]  /*3300*/  LDSM.16.M88.4 R4, [R201] ;  /* 0x00000000c904783b */ /* 0x000fe80000000200 */
[----:B------:R-:W3:Y:S02]  /*3310*/  LDSM.16.M88.4 R68, [R197] ;  /* 0x00000000c544783b */ /* 0x000ee40000000200 */
[C---:B-----5:R-:W-:Y:S02]  /*3320*/  HMMA.16816.F32.BF16 R20, R8.reuse, R48, R32 ;  /* 0x000000300814723c */ /* 0x060fe40000041820 */
[----:B------:R-:W5:Y:S04]  /*3330*/  LDSM.16.M88.4 R76, [R197+0x800] ;  /* 0x00080000c54c783b */ /* 0x000f680000000200 */
[----:B------:R-:W1:Y:S02]  /*3340*/  LDSM.16.M88.4 R80, [R197+0x1000] ;  /* 0x00100000c550783b */ /* 0x000e640000000200 */
[C---:B------:R-:W-:Y:S02]  /*3350*/  HMMA.16816.F32.BF16 R24, R8.reuse, R50, R28 ;  /* 0x000000320818723c */ /* 0x040fe4000004181c */
[----:B------:R-:W1:Y:S04]  /*3360*/  LDSM.16.M88.4 R84, [R197+0x1800] ;  /* 0x00180000c554783b */ /* 0x000e680000000200 */
[----:B------:R-:W-:Y:S02]  /*3370*/  LDSM.16.M88.4 R32, [R194] ;  /* 0x00000000c220783b */ /* 0x000fe40000000200 */
[C---:B----4-:R-:W-:Y:S02]  /*3380*/  HMMA.16816.F32.BF16 R28, R8.reuse, R60, R36 ;  /* 0x0000003c081c723c */ /* 0x050fe40000041824 */
[----:B------:R-:W0:Y:S06]  /*3390*/  LDGDEPBAR ;  /* 0x00000000000079af */ /* 0x000e2c0000000000 */
[C---:B------:R-:W-:Y:S01]  /*33a0*/  HMMA.16816.F32.BF16 R36, R8.reuse, R62, R40 ;  /* 0x0000003e0824723c */ /* 0x040fe20000041828 */
[----:B------:R-:W-:Y:S07]  /*33b0*/  LDSM.16.M88.4 R60, [R151+0x2800] ;  /* 0x00280000973c783b */ /* 0x000fee0000000200 */
[C---:B------:R-:W-:Y:S08]  /*33c0*/  HMMA.16816.F32.BF16 R48, R8.reuse, R66, R52 ;  /* 0x000000420830723c */ /* 0x040ff00000041834 */
[C---:B------:R-:W-:Y:S01]  /*33d0*/  HMMA.16816.F32.BF16 R40, R8.reuse, R64, R44 ;  /* 0x000000400828723c */ /* 0x040fe2000004182c */
[----:B------:R-:W-:Y:S04]  /*33e0*/  LDSM.16.M88.4 R64, [R194+0x1000] ;  /* 0x00100000c240783b */ /* 0x000fe80000000200 */
[----:B------:R-:W-:Y:S03]  /*33f0*/  LDSM.16.M88.4 R44, [R151+0x2000] ;  /* 0x00200000972c783b */ /* 0x000fe60000000200 */
[C---:B------:R-:W-:Y:S01]  /*3400*/  HMMA.16816.F32.BF16 R52, R8.reuse, R72, R56 ;  /* 0x000000480834723c */ /* 0x040fe20000041838 */
[----:B------:R-:W-:Y:S07]  /*3410*/  LDSM.16.M88.4 R56, [R194+0x800] ;  /* 0x00080000c238783b */ /* 0x000fee0000000200 */
[----:B--2---:R-:W-:Y:S01]  /*3420*/  HMMA.16816.F32.BF16 R12, R8, R74, R16 ;  /* 0x0000004a080c723c */ /* 0x004fe20000041810 */
[----:B------:R-:W2:Y:S04]  /*3430*/  LDSM.16.M88.4 R8, [R200] ;  /* 0x00000000c808783b */ /* 0x000ea80000000200 */
[----:B------:R-:W4:Y:S03]  /*3440*/  LDSM.16.M88.4 R72, [R194+0x1800] ;  /* 0x00180000c248783b */ /* 0x000f260000000200 */
[C---:B---3--:R-:W-:Y:S08]  /*3450*/  HMMA.16816.F32.BF16 R20, R4.reuse, R68, R20 ;  /* 0x000000440414723c */ /* 0x048ff00000041814 */
[C---:B------:R-:W-:Y:S01]  /*3460*/  HMMA.16816.F32.BF16 R16, R4.reuse, R70, R24 ;  /* 0x000000460410723c */ /* 0x040fe20000041818 */
[----:B------:R-:W-:Y:S04]  /*3470*/  LDSM.16.M88.4 R68, [R151+0x3000] ;  /* 0x003000009744783b */ /* 0x000fe80000000200 */
[----:B------:R-:W-:Y:S03]  /*3480*/  LDSM.16.M88.4 R24, [R214] ;  /* 0x00000000d618783b */ /* 0x000fe60000000200 */
        /* <DEDUP_REMOVED lines=11> */
[C---:B------:R-:W-:Y:S01]  /*3540*/  HMMA.16816.F32.BF16 R16, R8.reuse, R34, R16 ;  /* 0x000000220810723c */ /* 0x040fe20000041810 */
[----:B------:R-:W-:Y:S07]  /*3550*/  LDSM.16.M88.4 R32, [R197+0x2000] ;  /* 0x00200000c520783b */ /* 0x000fee0000000200 */
[C---:B------:R-:W-:Y:S08]  /*3560*/  HMMA.16816.F32.BF16 R28, R8.reuse, R56, R28 ;  /* 0x00000038081c723c */ /* 0x040ff0000004181c */
[C---:B------:R-:W-:Y:S01]  /*3570*/  HMMA.16816.F32.BF16 R36, R8.reuse, R58, R36 ;  /* 0x0000003a0824723c */ /* 0x040fe20000041824 */
[----:B------:R-:W-:Y:S07]  /*3580*/  LDSM.16.M88.4 R56, [R213] ;  /* 0x00000000d538783b */ /* 0x000fee0000000200 */
[C---:B------:R-:W-:Y:S08]  /*3590*/  HMMA.16816.F32.BF16 R40, R8.reuse, R64, R40 ;  /* 0x000000400828723c */ /* 0x040ff00000041828 */
[C---:B------:R-:W-:Y:S01]  /*35a0*/  HMMA.16816.F32.BF16 R48, R8.reuse, R66, R48 ;  /* 0x000000420830723c */ /* 0x040fe20000041830 */
[----:B------:R-:W-:Y:S07]  /*35b0*/  LDSM.16.M88.4 R64, [R212] ;  /* 0x00000000d440783b */ /* 0x000fee0000000200 */
[C---:B----4-:R-:W-:Y:S08]  /*35c0*/  HMMA.16816.F32.BF16 R52, R8.reuse, R72, R52 ;  /* 0x000000480834723c */ /* 0x050ff00000041834 */
[----:B------:R-:W-:Y:S01]  /*35d0*/  HMMA.16816.F32.BF16 R12, R8, R74, R12 ;  /* 0x0000004a080c723c */ /* 0x000fe2000004180c */
[----:B------:R-:W2:Y:S04]  /*35e0*/  LDSM.16.M88.4 R8, [R199+0x4000] ;  /* 0x00400000c708783b */ /* 0x000ea80000000200 */
[----:B------:R-:W3:Y:S03]  /*35f0*/  LDSM.16.M88.4 R72, [R211] ;  /* 0x00000000d348783b */ /* 0x000ee60000000200 */
        /* <DEDUP_REMOVED lines=10> */
[----:B------:R-:W-:Y:S01]  /*36a0*/  HMMA.16816.F32.BF16 R12, R4, R78, R12 ;  /* 0x0000004e040c723c */ /* 0x000fe2000004180c */
[----:B------:R-:W1:Y:S04]  /*36b0*/  LDSM.16.M88.4 R4, [R201+0x4000] ;  /* 0x00400000c904783b */ /* 0x000e680000000200 */
[----:B------:R-:W4:Y:S03]  /*36c0*/  LDSM.16.M88.4 R76, [R197+0x3800] ;  /* 0x00380000c54c783b */ /* 0x000f260000000200 */
        /* <DEDUP_REMOVED lines=10> */
[----:B------:R-:W-:Y:S01]  /*3770*/  HMMA.16816.F32.BF16 R12, R8, R74, R12 ;  /* 0x0000004a080c723c */ /* 0x000fe2000004180c */
[----:B------:R-:W2:Y:S04]  /*3780*/  LDSM.16.M88.4 R8, [R200+0x4000] ;  /* 0x00400000c808783b */ /* 0x000ea80000000200 */
[----:B------:R-:W3:Y:S03]  /*3790*/  LDSM.16.M88.4 R72, [R194+0x3800] ;  /* 0x00380000c248783b */ /* 0x000ee60000000200 */
[C---:B-1----:R-:W-:Y:S08]  /*37a0*/  HMMA.16816.F32.BF16 R20, R4.reuse, R32, R20 ;  /* 0x000000200414723c */ /* 0x042ff00000041814 */
[C---:B------:R-:W-:Y:S01]  /*37b0*/  HMMA.16816.F32.BF16 R16, R4.reuse, R34, R16 ;  /* 0x000000220410723c */ /* 0x040fe20000041810 */
[----:B------:R-:W-:Y:S07]  /*37c0*/  LDSM.16.M88.4 R32, [R151+0x4000] ;  /* 0x004000009720783b */ /* 0x000fee0000000200 */
[C---:B------:R-:W-:Y:S08]  /*37d0*/  HMMA.16816.F32.BF16 R28, R4.reuse, R60, R28 ;  /* 0x0000003c041c723c */ /* 0x040ff0000004181c */
[C---:B------:R-:W-:Y:S01]  /*37e0*/  HMMA.16816.F32.BF16 R36, R4.reuse, R62, R36 ;  /* 0x0000003e0424723c */ /* 0x040fe20000041824 */
[----:B------:R-:W-:Y:S07]  /*37f0*/  LDSM.16.M88.4 R60, [R208] ;  /* 0x00000000d03c783b */ /* 0x000fee0000000200 */
[C---:B------:R-:W-:Y:S08]  /*3800*/  HMMA.16816.F32.BF16 R40, R4.reuse, R68, R40 ;  /* 0x000000440428723c */ /* 0x040ff00000041828 */
[C---:B------:R-:W-:Y:S01]  /*3810*/  HMMA.16816.F32.BF16 R48, R4.reuse, R70, R48 ;  /* 0x000000460430723c */ /* 0x040fe20000041830 */
[----:B------:R-:W-:Y:S07]  /*3820*/  LDSM.16.M88.4 R68, [R151+0x5000] ;  /* 0x005000009744783b */ /* 0x000fee0000000200 */
[C---:B----4-:R-:W-:Y:S08]  /*3830*/  HMMA.16816.F32.BF16 R52, R4.reuse, R76, R52 ;  /* 0x0000004c0434723c */ /* 0x050ff00000041834 */
[----:B------:R-:W-:Y:S01]  /*3840*/  HMMA.16816.F32.BF16 R12, R4, R78, R12 ;  /* 0x0000004e040c723c */ /* 0x000fe2000004180c */
[----:B------:R-:W1:Y:S04]  /*3850*/  LDSM.16.M88.4 R4, [R198+0x8000] ;  /* 0x00800000c604783b */ /* 0x000e680000000200 */
[----:B------:R-:W4:Y:S03]  /*3860*/  LDSM.16.M88.4 R76, [R151+0x5800] ;  /* 0x00580000974c783b */ /* 0x000f260000000200 */
[C---:B--2---:R-:W-:Y:S08]  /*3870*/  HMMA.16816.F32.BF16 R20, R8.reuse, R24, R20 ;  /* 0x000000180814723c */ /* 0x044ff00000041814 */
[C---:B------:R-:W-:Y:S01]  /*3880*/  HMMA.16816.F32.BF16 R16, R8.reuse, R26, R16 ;  /* 0x0000001a0810723c */ /* 0x040fe20000041810 */
[----:B------:R-:W-:Y:S07]  /*3890*/  LDSM.16.M88.4 R24, [R210] ;  /* 0x00000000d218783b */ /* 0x000fee0000000200 */
[C---:B------:R-:W-:Y:S08]  /*38a0*/  HMMA.16816.F32.BF16 R28, R8.reuse, R44, R28 ;  /* 0x0000002c081c723c */ /* 0x040ff0000004181c */
[C---:B------:R-:W-:Y:S01]  /*38b0*/  HMMA.16816.F32.BF16 R36, R8.reuse, R46, R36 ;  /* 0x0000002e0824723c */ /* 0x040fe20000041824 */
[----:B------:R-:W-:Y:S07]  /*38c0*/  LDSM.16.M88.4 R44, [R209] ;  /* 0x00000000d12c783b */ /* 0x000fee0000000200 */
[C---:B------:R-:W-:Y:S08]  /*38d0*/  HMMA.16816.F32.BF16 R40, R8.reuse, R64, R40 ;  /* 0x000000400828723c */ /* 0x040ff00000041828 */
[C---:B------:R-:W-:Y:S01]  /*38e0*/  HMMA.16816.F32.BF16 R48, R8.reuse, R66, R48 ;  /* 0x000000420830723c */ /* 0x040fe20000041830 */
[----:B------:R-:W-:Y:S07]  /*38f0*/  LDSM.16.M88.4 R64, [R197+0x5000] ;  /* 0x00500000c540783b */ /* 0x000fee0000000200 */
[C---:B---3--:R-:W-:Y:S08]  /*3900*/  HMMA.16816.F32.BF16 R52, R8.reuse, R72, R52 ;  /* 0x000000480834723c */ /* 0x048ff00000041834 */
        /* <DEDUP_REMOVED lines=28> */
[----:B------:R-:W-:Y:S03]  /*3ad0*/  LDSM.16.M88.4 R72, [R151+0x7800] ;  /* 0x007800009748783b */ /* 0x000fe60000000200 */
        /* <DEDUP_REMOVED lines=12> */
[----:B------:R-:W-:Y:S03]  /*3ba0*/  LDSM.16.M88.4 R76, [R194+0x7800] ;  /* 0x00780000c24c783b */ /* 0x000fe60000000200 */
        /* <DEDUP_REMOVED lines=10> */
[----:B------:R-:W-:Y:S01]  /*3c50*/  HMMA.16816.F32.BF16 R8, R8, R70, R12 ;  /* 0x000000460808723c */ /* 0x000fe2000004180c */
[----:B------:R-:W2:Y:S04]  /*3c60*/  LDSM.16.M88.4 R12, [R199+0xc000] ;  /* 0x00c00000c70c783b */ /* 0x000ea80000000200 */
[----:B------:R-:W3:Y:S03]  /*3c70*/  LDSM.16.M88.4 R68, [R203] ;  /* 0x00000000cb44783b */ /* 0x000ee60000000200 */
[C---:B-1----:R-:W-:Y:S08]  /*3c80*/  HMMA.16816.F32.BF16 R20, R4.reuse, R32, R20 ;  /* 0x000000200414723c */ /* 0x042ff00000041814 */
[C---:B------:R-:W-:Y:S08]  /*3c90*/  HMMA.16816.F32.BF16 R16, R4.reuse, R34, R16 ;  /* 0x000000220410723c */ /* 0x040ff00000041810 */
        /* <DEDUP_REMOVED lines=11> */
[C---:B------:R-:W-:Y:S08]  /*3d50*/  HMMA.16816.F32.BF16 R24, R12.reuse, R26, R16 ;  /* 0x0000001a0c18723c */ /* 0x040ff00000041810 */
[C---:B------:R-:W-:Y:S08]  /*3d60*/  HMMA.16816.F32.BF16 R20, R12.reuse, R44, R28 ;  /* 0x0000002c0c14723c */ /* 0x040ff0000004181c */
[C---:B------:R-:W-:Y:S08]  /*3d70*/  HMMA.16816.F32.BF16 R16, R12.reuse, R46, R36 ;  /* 0x0000002e0c10723c */ /* 0x040ff00000041824 */
[C---:B------:R-:W-:Y:S08]  /*3d80*/  HMMA.16816.F32.BF16 R28, R12.reuse, R60, R40 ;  /* 0x0000003c0c1c723c */ /* 0x040ff00000041828 */
[C---:B------:R-:W-:Y:S01]  /*3d90*/  HMMA.16816.F32.BF16 R48, R12.reuse, R62, R48 ;  /* 0x0000003e0c30723c */ /* 0x040fe20000041830 */
[----:B------:R-:W-:Y:S07]  /*3da0*/  LDSM.16.M88.4 R60, [R194+0x6800] ;  /* 0x00680000c23c783b */ /* 0x000fee0000000200 */
[C---:B---3--:R-:W-:Y:S08]  /*3db0*/  HMMA.16816.F32.BF16 R52, R12.reuse, R68, R52 ;  /* 0x000000440c34723c */ /* 0x048ff00000041834 */
[----:B------:R-:W-:Y:S01]  /*3dc0*/  HMMA.16816.F32.BF16 R44, R12, R70, R4 ;  /* 0x000000460c2c723c */ /* 0x000fe20000041804 */
[----:B------:R-:W2:Y:S04]  /*3dd0*/  LDSM.16.M88.4 R4, [R200+0xc000] ;  /* 0x00c00000c804783b */ /* 0x000ea80000000200 */
[----:B------:R-:W3:Y:S01]  /*3de0*/  LDSM.16.M88.4 R68, [R194+0x7000] ;  /* 0x00700000c244783b */ /* 0x000ee20000000200 */
[----:B------:R-:W-:-:S04]  /*3df0*/  DEPBAR.LE SB0, 0x0 ;  /* 0x000080000000791a */ /* 0x000fc80000000000 */
[C---:B-1----:R-:W-:Y:S08]  /*3e00*/  HMMA.16816.F32.BF16 R40, R8.reuse, R64, R32 ;  /* 0x000000400828723c */ /* 0x042ff00000041820 */
[C---:B------:R-:W-:Y:S08]  /*3e10*/  HMMA.16816.F32.BF16 R36, R8.reuse, R66, R24 ;  /* 0x000000420824723c */ /* 0x040ff00000041818 */
[C---:B----4-:R-:W-:Y:S08]  /*3e20*/  HMMA.16816.F32.BF16 R32, R8.reuse, R72, R20 ;  /* 0x000000480820723c */ /* 0x050ff00000041814 */
[C---:B------:R-:W-:Y:S08]  /*3e30*/  HMMA.16816.F32.BF16 R24, R8.reuse, R74, R16 ;  /* 0x0000004a0818723c */ /* 0x040ff00000041810 */
[C---:B------:R-:W-:Y:S08]  /*3e40*/  HMMA.16816.F32.BF16 R20, R8.reuse, R80, R28 ;  /* 0x000000500814723c */ /* 0x040ff0000004181c */
[C---:B------:R-:W-:Y:S08]  /*3e50*/  HMMA.16816.F32.BF16 R16, R8.reuse, R82, R48 ;  /* 0x000000520810723c */ /* 0x040ff00000041830 */
[C---:B------:R-:W-:Y:S08]  /*3e60*/  HMMA.16816.F32.BF16 R12, R8.reuse, R84, R52 ;  /* 0x00000054080c723c */ /* 0x040ff00000041834 */
[----:B------:R-:W-:Y:S08]  /*3e70*/  HMMA.16816.F32.BF16 R8, R8, R86, R44 ;  /* 0x000000560808723c */ /* 0x000ff0000004182c */
[C---:B--2---:R-:W-:Y:S08]  /*3e80*/  HMMA.16816.F32.BF16 R28, R4.reuse, R56, R40 ;  /* 0x00000038041c723c */ /* 0x044ff00000041828 */
[C---:B------:R-:W-:Y:S08]  /*3e90*/  HMMA.16816.F32.BF16 R36, R4.reuse, R58, R36 ;  /* 0x0000003a0424723c */ /* 0x040ff00000041824 */
[C---:B------:R-:W-:Y:S08]  /*3ea0*/  HMMA.16816.F32.BF16 R32, R4.reuse, R60, R32 ;  /* 0x0000003c0420723c */ /* 0x040ff00000041820 */
[C---:B------:R-:W-:Y:S08]  /*3eb0*/  HMMA.16816.F32.BF16 R24, R4.reuse, R62, R24 ;  /* 0x0000003e0418723c */ /* 0x040ff00000041818 */
[C---:B---3--:R-:W-:Y:S08]  /*3ec0*/  HMMA.16816.F32.BF16 R48, R4.reuse, R68, R20 ;  /* 0x000000440430723c */ /* 0x048ff00000041814 */
[C---:B------:R-:W-:Y:S08]  /*3ed0*/  HMMA.16816.F32.BF16 R52, R4.reuse, R70, R16 ;  /* 0x000000460434723c */ /* 0x040ff00000041810 */
[C---:B------:R-:W-:Y:S08]  /*3ee0*/  HMMA.16816.F32.BF16 R44, R4.reuse, R76, R12 ;  /* 0x0000004c042c723c */ /* 0x040ff0000004180c */
[----:B------:R-:W-:Y:S01]  /*3ef0*/  HMMA.16816.F32.BF16 R40, R4, R78, R8 ;  /* 0x0000004e0428723c */ /* 0x000fe20000041808 */
[----:B------:R-:W-:Y:S06]  /*3f00*/  BAR.SYNC.DEFER_BLOCKING 0x0 ;  /* 0x0000000000007b1d */ /* 0x000fec0000010000 */
[----:B------:R-:W-:Y:S01]  /*3f10*/  @!UPT UIADD3 URZ, URZ, URZ, URZ ;  /* 0x0000003f3f3ff290 */ /* 0x000fe2000fffe03f */
[----:B------:R-:W-:Y:S11]  /*3f20*/  @!P0 BRA `(.L_x_3838) ;  /* 0x000001b000008947 */ /* 0x000ff60003800000 */
[----:B------:R-:W-:Y:S01]  /*3f30*/  IADD3 R0, R150, -0x2, RZ ;  /* 0xfffffffe96007810 */ /* 0x000fe20007ffe0ff */
[----:B------:R-:W-:Y:S01]  /*3f40*/  IMAD.MOV.U32 R6, RZ, RZ, c[0x0][0x1e4] ;  /* 0x00007900ff067624 */ /* 0x000fe200078e00ff */
[----:B------:R-:W-:-:S02]  /*3f50*/  ISETP.NE.AND P3, PT, R91, RZ, PT ;  /* 0x000000ff5b00720c */ /* 0x000fc40003f65270 */
        /* <DEDUP_REMOVED lines=24> */
.L_x_3838:
[----:B------:R-:W-:Y:S05]  /*40e0*/  BSYNC B0 ;  /* 0x0000000000007941 */ /* 0x000fea0003800000 */
.L_x_3837:
[----:B------:R-:W-:Y:S01]  /*40f0*/  IMAD.IADD R0, R89, 0x1, -R239 ;  /* 0x0000000159007824 */ /* 0x000fe200078e0aef */
[----:B------:R-:W-:Y:S04]  /*4100*/  LDSM.16.MT88.4 R64, [R193+0x2800] ;  /* 0x00280000c140783b */ /* 0x000fe80000004200 */
[C---:B------:R-:W-:Y:S01]  /*4110*/  ISETP.GT.AND P1, PT, R0.reuse, RZ, PT ;  /* 0x000000ff0000720c */ /* 0x040fe20003f24270 */
[----:B------:R-:W-:Y:S01]  /*4120*/  LDSM.16.MT88.4 R72, [R192+0x4000] ;  /* 0x00400000c048783b */ /* 0x000fe20000004200 */
[----:B------:R-:W-:-:S02]  /*4130*/  ISETP.GT.AND P0, PT, R0, 0x1, PT ;  /* 0x000000010000780c */ /* 0x000fc40003f04270 */
[----:B------:R-:W-:Y:S01]  /*4140*/  ISETP.GT.AND P2, PT, R0, 0x8, PT ;  /* 0x000000080000780c */ /* 0x000fe20003f44270 */
[----:B------:R-:W-:Y:S01]  /*4150*/  LDSM.16.MT88.4 R60, [R196+0x2800] ;  /* 0x00280000c43c783b */ /* 0x000fe20000004200 */
[----:B-1----:R-:W-:Y:S02]  /*4160*/  FSEL R5, R28, -INF , P1 ;  /* 0xff8000001c057808 */ /* 0x002fe40000800000 */
[----:B------:R-:W-:Y:S01]  /*4170*/  FSEL R6, R29, -INF , P0 ;  /* 0xff8000001d067808 */ /* 0x000fe20000000000 */
[----:B------:R-:W-:Y:S01]  /*4180*/  LDSM.16.MT88.4 R68, [R192+0x4800] ;  /* 0x00480000c044783b */ /* 0x000fe20000004200 */
[----:B------:R-:W-:Y:S02]  /*4190*/  FSEL R13, R31, -INF , P0 ;  /* 0xff8000001f0d7808 */ /* 0x000fe40000000000 */
[----:B------:R-:W-:Y:S01]  /*41a0*/  ISETP.GT.AND P0, PT, R0, 0x9, PT ;  /* 0x000000090000780c */ /* 0x000fe20003f04270 */
[----:B------:R-:W0:Y:S01]  /*41b0*/  LDGDEPBAR ;  /* 0x00000000000079af */ /* 0x000e220000000000 */
        /* <DEDUP_REMOVED lines=53> */
[----:B------:R-:W-:Y:S02]  /*4510*/  FMNMX.FTZ R2, R21, R3, !PT ;  /* 0x0000000315027209 */ /* 0x000fe40007810000 */
[----:B------:R-:W-:Y:S02]  /*4520*/  FSEL R92, R41, -INF , P0 ;  /* 0xff800000295c7808 */ /* 0x000fe40000000000 */
[----:B------:R-:W-:Y:S02]  /*4530*/  FMNMX.FTZ R0, R95, R0, !PT ;  /* 0x000000005f007209 */ /* 0x000fe40007810000 */
[----:B------:R-:W-:-:S02]  /*4540*/  FMNMX.FTZ R2, R28, R2, !PT ;  /* 0x000000021c027209 */ /* 0x000fc40007810000 */
[----:B------:R-:W-:Y:S02]  /*4550*/  FMNMX.FTZ R0, R92, R0, !PT ;  /* 0x000000005c007209 */ /* 0x000fe40007810000 */
[----:B------:R-:W-:Y:S02]  /*4560*/  FSEL R98, R51, -INF , P6 ;  /* 0xff80000033627808 */ /* 0x000fe40003000000 */
[----:B------:R-:W-:Y:S01]  /*4570*/  FMNMX.FTZ R2, R105, R2, !PT ;  /* 0x0000000269027209 */ /* 0x000fe20007810000 */
[----:B------:R-:W1:Y:S01]  /*4580*/  SHFL.BFLY PT, R3, R0, 0x2, 0x1f ;  /* 0x0c401f0000037f89 */ /* 0x000e6200000e0000 */
[----:B------:R-:W-:Y:S02]  /*4590*/  FSEL R97, R54, -INF , P5 ;  /* 0xff80000036617808 */ /* 0x000fe40002800000 */
[----:B------:R-:W-:Y:S01]  /*45a0*/  FMNMX.FTZ R2, R98, R2, !PT ;  /* 0x0000000262027209 */ /* 0x000fe20007810000 */
[----:B------:R-:W-:Y:S01]  /*45b0*/  LDSM.16.MT88.4 R48, [R196+0x800] ;  /* 0x00080000c430783b */ /* 0x000fe20000004200 */
[----:B------:R-:W-:-:S02]  /*45c0*/  FSEL R96, R55, -INF , P4 ;  /* 0xff80000037607808 */ /* 0x000fc40002000000 */
[----:B------:R-:W-:Y:S01]  /*45d0*/  FMNMX.FTZ R2, R97, R2, !PT ;  /* 0x0000000261027209 */ /* 0x000fe20007810000 */
[----:B------:R-:W-:Y:S01]  /*45e0*/  LDSM.16.MT88.4 R52, [R195] ;  /* 0x00000000c334783b */ /* 0x000fe20000004200 */
[----:B------:R-:W-:Y:S02]  /*45f0*/  FSEL R94, R46, -INF , P3 ;  /* 0xff8000002e5e7808 */ /* 0x000fe40001800000 */
[----:B------:R-:W-:Y:S02]  /*4600*/  FMNMX.FTZ R2, R96, R2, !PT ;  /* 0x0000000260027209 */ /* 0x000fe40007810000 */
[----:B------:R-:W-:Y:S02]  /*4610*/  FSEL R93, R47, -INF , P2 ;  /* 0xff8000002f5d7808 */ /* 0x000fe40001000000 */
[----:B------:R-:W-:Y:S01]  /*4620*/  FMNMX.FTZ R2, R94, R2, !PT ;  /* 0x000000025e027209 */ /* 0x000fe20007810000 */
[----:B------:R-:W-:Y:S01]  /*4630*/  LDSM.16.MT88.4 R44, [R193+0x800] ;  /* 0x00080000c12c783b */ /* 0x000fe20000004200 */
[----:B------:R-:W-:-:S02]  /*4640*/  FSEL R91, R42, -INF , P1 ;  /* 0xff8000002a5b7808 */ /* 0x000fc40000800000 */
[----:B------:R-:W-:Y:S02]  /*4650*/  FMNMX.FTZ R2, R93, R2, !PT ;  /* 0x000000025d027209 */ /* 0x000fe40007810000 */
[----:B------:R-:W-:Y:S02]  /*4660*/  FSEL R90, R43, -INF , P0 ;  /* 0xff8000002b5a7808 */ /* 0x000fe40000000000 */
[----:B------:R-:W-:Y:S01]  /*4670*/  FMNMX.FTZ R2, R91, R2, !PT ;  /* 0x000000025b027209 */ /* 0x000fe20007810000 */
[----:B------:R-:W-:Y:S01]  /*4680*/  LDSM.16.MT88.4 R40, [R195+0x800] ;  /* 0x00080000c328783b */ /* 0x000fe20000004200 */
        /* <DEDUP_REMOVED lines=59> */
[----:B-1----:R-:W-:-:S07]  /*4a40*/  F2FP.BF16.PACK_AB R15, R88, R89 ;  /* 0x00000059580f723e */ /* 0x002fce00000010ff */
[C---:B------:R-:W-:Y:S08]  /*4a50*/  HMMA.16816.F32.BF16 R4, R12.reuse, R44, R4 ;  /* 0x0000002c0c04723c */ /* 0x040ff00000041804 */
[----:B------:R-:W-:Y:S08]  /*4a60*/  HMMA.16816.F32.BF16 R56, R12, R34, R20 ;  /* 0x000000220c38723c */ /* 0x000ff00000041814 */
[----:B------:R-:W-:Y:S08]  /*4a70*/  HMMA.16816.F32.BF16 R20, R8, R38, RZ ;  /* 0x000000260814723c */ /* 0x000ff000000418ff */
[----:B------:R-:W-:Y:S01]  /*4a80*/  IMAD.MOV.U32 R121, RZ, RZ, R4 ;  /* 0x000000ffff797224 */ /* 0x000fe200078e0004 */
[----:B------:R-:W-:Y:S01]  /*4a90*/  MOV R3, R7 ;  /* 0x0000000700037202 */ /* 0x000fe20000000f00 */
[----:B------:R-:W-:Y:S01]  /*4aa0*/  IMAD.MOV.U32 R120, RZ, RZ, R5 ;  /* 0x000000ffff787224 */ /* 0x000fe200078e0005 */
[----:B------:R-:W-:Y:S01]  /*4ab0*/  HMMA.16816.F32.BF16 R152, R12, R32, R24 ;  /* 0x000000200c98723c */ /* 0x000fe20000041818 */
[----:B------:R-:W-:-:S04]  /*4ac0*/  IMAD.MOV.U32 R17, RZ, RZ, R6 ;  /* 0x000000ffff117224 */ /* 0x000fc800078e0006 */
[----:B------:R-:W-:Y:S02]  /*4ad0*/  IMAD.MOV.U32 R160, RZ, RZ, R56 ;  /* 0x000000ffffa07224 */ /* 0x000fe400078e0038 */
[----:B------:R-:W-:Y:S01]  /*4ae0*/  IMAD.MOV.U32 R149, RZ, RZ, R57 ;  /* 0x000000ffff957224 */ /* 0x000fe200078e0039 */
[----:B------:R-:W-:Y:S01]  /*4af0*/  HMMA.16816.F32.BF16 R4, R12, R46, R28 ;  /* 0x0000002e0c04723c */ /* 0x000fe2000004181c */
[----:B------:R-:W1:Y:S01]  /*4b00*/  LDSM.16.MT88.4 R28, [R192+0x2000] ;  /* 0x00200000c01c783b */ /* 0x000e620000004200 */
[----:B------:R-:W-:Y:S02]  /*4b10*/  IMAD.MOV.U32 R107, RZ, RZ, R58 ;  /* 0x000000ffff6b7224 */ /* 0x000fe400078e003a */
[----:B------:R-:W-:Y:S01]  /*4b20*/  IMAD.MOV.U32 R106, RZ, RZ, R59 ;  /* 0x000000ffff6a7224 */ /* 0x000fe200078e003b */
[----:B------:R-:W2:Y:S03]  /*4b30*/  LDSM.16.MT88.4 R44, [R193+0x2000] ;  /* 0x00200000c12c783b */ /* 0x000ea60000004200 */
[----:B------:R-:W-:Y:S01]  /*4b40*/  HMMA.16816.F32.BF16 R24, R8, R36, RZ ;  /* 0x000000240818723c */ /* 0x000fe200000418ff */
[----:B------:R-:W3:Y:S04]  /*4b50*/  LDSM.16.MT88.4 R36, [R196+0x2000] ;  /* 0x00200000c424783b */ /* 0x000ee80000004200 */
[----:B------:R-:W-:Y:S03]  /*4b60*/  LDSM.16.MT88.4 R56, [R195+0x2000] ;  /* 0x00200000c338783b */ /* 0x000fe60000004200 */
[----:B------:R-:W-:Y:S08]  /*4b70*/  HMMA.16816.F32.BF16 R20, R12, R50, R20 ;  /* 0x000000320c14723c */ /* 0x000ff00000041814 */
[----:B------:R-:W-:Y:S01]  /*4b80*/  IMAD.MOV.U32 R119, RZ, RZ, R4 ;  /* 0x000000ffff777224 */ /* 0x000fe200078e0004 */
[----:B------:R-:W-:Y:S01]  /*4b90*/  HMMA.16816.F32.BF16 R32, R8, R54, RZ ;  /* 0x000000360820723c */ /* 0x000fe200000418ff */
[----:B------:R-:W-:-:S02]  /*4ba0*/  IMAD.MOV.U32 R118, RZ, RZ, R5 ;  /* 0x000000ffff767224 */ /* 0x000fc400078e0005 */
[----:B------:R-:W-:Y:S02]  /*4bb0*/  IMAD.MOV.U32 R117, RZ, RZ, R6 ;  /* 0x000000ffff757224 */ /* 0x000fe400078e0006 */
[----:B------:R-:W-:-:S03]  /*4bc0*/  IMAD.MOV.U32 R116, RZ, RZ, R7 ;  /* 0x000000ffff747224 */ /* 0x000fc600078e0007 */
[----:B------:R-:W-:Y:S01]  /*4bd0*/  HMMA.16816.F32.BF16 R4, R8, R52, RZ ;  /* 0x000000340804723c */ /* 0x000fe200000418ff */
[----:B------:R-:W-:Y:S06]  /*4be0*/  LDSM.16.MT88.4 R52, [R193+0x4000] ;  /* 0x00400000c134783b */ /* 0x000fec0000004200 */
[----:B------:R-:W-:Y:S01]  /*4bf0*/  IMAD.MOV.U32 R111, RZ, RZ, R20 ;  /* 0x000000ffff6f7224 */ /* 0x000fe200078e0014 */
[----:B------:R-:W-:Y:S01]  /*4c00*/  HMMA.16816.F32.BF16 R24, R12, R48, R24 ;  /* 0x000000300c18723c */ /* 0x000fe20000041818 */
[----:B------:R-:W4:Y:S01]  /*4c10*/  LDSM.16.MT88.4 R48, [R192+0x2800] ;  /* 0x00280000c030783b */ /* 0x000f220000004200 */
[----:B------:R-:W-:-:S02]  /*4c20*/  IMAD.MOV.U32 R110, RZ, RZ, R21 ;  /* 0x000000ffff6e7224 */ /* 0x000fc400078e0015 */
[----:B------:R-:W-:Y:S02]  /*4c30*/  IMAD.MOV.U32 R109, RZ, RZ, R22 ;  /* 0x000000ffff6d7224 */ /* 0x000fe400078e0016 */
[----:B------:R-:W-:Y:S02]  /*4c40*/  IMAD.MOV.U32 R108, RZ, RZ, R23 ;  /* 0x000000ffff6c7224 */ /* 0x000fe400078e0017 */
[----:B-1----:R-:W-:Y:S08]  /*4c50*/  HMMA.16816.F32.BF16 R20, R8, R30, RZ ;  /* 0x0000001e0814723c */ /* 0x002ff000000418ff */
[C---:B------:R-:W-:Y:S08]  /*4c60*/  HMMA.16816.F32.BF16 R4, R12.reuse, R40, R4 ;  /* 0x000000280c04723c */ /* 0x040ff00000041804 */
[----:B------:R-:W-:Y:S01]  /*4c70*/  HMMA.16816.F32.BF16 R248, R12, R42, R32 ;  /* 0x0000002a0cf8723c */ /* 0x000fe20000041820 */
[----:B------:R-:W-:Y:S01]  /*4c80*/  IMAD.MOV.U32 R125, RZ, RZ, R24 ;  /* 0x000000ffff7d7224 */ /* 0x000fe200078e0018 */
[----:B------:R-:W-:Y:S01]  /*4c90*/  MOV R123, R26 ;  /* 0x0000001a007b7202 */ /* 0x000fe20000000f00 */
[----:B------:R-:W-:-:S02]  /*4ca0*/  IMAD.MOV.U32 R124, RZ, RZ, R25 ;  /* 0x000000ffff7c7224 */ /* 0x000fc400078e0019 */
[----:B------:R-:W-:-:S03]  /*4cb0*/  IMAD.MOV.U32 R122, RZ, RZ, R27 ;  /* 0x000000ffff7a7224 */ /* 0x000fc600078e001b */
[C---:B--2---:R-:W-:Y:S08]  /*4cc0*/  HMMA.16816.F32.BF16 R40, R8.reuse, R46, RZ ;  /* 0x0000002e0828723c */ /* 0x044ff000000418ff */
[----:B------:R-:W-:Y:S01]  /*4cd0*/  IMAD.MOV.U32 R115, RZ, RZ, R4 ;  /* 0x000000ffff737224 */ /* 0x000fe200078e0004 */
[----:B------:R-:W-:Y:S01]  /*4ce0*/  MOV R114, R5 ;  /* 0x0000000500727202 */ /* 0x000fe20000000f00 */
[----:B------:R-:W-:Y:S01]  /*4cf0*/  IMAD.MOV.U32 R113, RZ, RZ, R6 ;  /* 0x000000ffff717224 */ /* 0x000fe200078e0006 */
[----:B---3--:R-:W-:Y:S01]  /*4d00*/  HMMA.16816.F32.BF16 R32, R8, R36, RZ ;  /* 0x000000240820723c */ /* 0x008fe200000418ff */
[----:B------:R-:W-:-:S07]  /*4d10*/  IMAD.MOV.U32 R112, RZ, RZ, R7 ;  /* 0x000000ffff707224 */ /* 0x000fce00078e0007 */
[----:B------:R-:W-:Y:S01]  /*4d20*/  HMMA.16816.F32.BF16 R4, R8, R44, RZ ;  /* 0x0000002c0804723c */ /* 0x000fe200000418ff */
[----:B------:R-:W1:Y:S07]  /*4d30*/  LDSM.16.MT88.4 R44, [R195+0x2800] ;  /* 0x00280000c32c783b */ /* 0x000e6e0000004200 */
[----:B----4-:R-:W-:Y:S08]  /*4d40*/  HMMA.16816.F32.BF16 R228, R12, R50, R20 ;  /* 0x000000320ce4723c */ /* 0x010ff00000041814 */
[----:B------:R-:W-:Y:S08]  /*4d50*/  HMMA.16816.F32.BF16 R24, R8, R28, RZ ;  /* 0x0000001c0818723c */ /* 0x000ff000000418ff */
[----:B------:R-:W-:Y:S07]  /*4d60*/  HMMA.16816.F32.BF16 R184, R12, R64, R4 ;  /* 0x000000400cb8723c */ /* 0x000fee0000041804 */
[----:B------:R-:W-:Y:S01]  /*4d70*/  IMAD.MOV.U32 R64, RZ, RZ, R115 ;  /* 0x000000ffff407224 */ /* 0x000fe200078e0073 */
[----:B------:R-:W-:Y:S01]  /*4d80*/  HMMA.16816.F32.BF16 R20, R8, R58, RZ ;  /* 0x0000003a0814723c */ /* 0x000fe200000418ff */
[----:B------:R-:W-:-:S07]  /*4d90*/  IMAD.MOV.U32 R65, RZ, RZ, R114 ;  /* 0x000000ffff417224 */ /* 0x000fce00078e0072 */
[C---:B------:R-:W-:Y:S08]  /*4da0*/  HMMA.16816.F32.BF16 R4, R8.reuse, R72, RZ ;  /* 0x000000480804723c */ /* 0x040ff000000418ff */
[----:B------:R-:W-:Y:S01]  /*4db0*/  HMMA.16816.F32.BF16 R28, R8, R38, RZ ;  /* 0x00000026081c723c */ /* 0x000fe200000418ff */
[----:B------:R-:W2:Y:S07]  /*4dc0*/  LDSM.16.MT88.4 R36, [R193+0x4800] ;  /* 0x00480000c124783b */ /* 0x000eae0000004200 */
[C---:B------:R-:W-:Y:S01]  /*4dd0*/  HMMA.16816.F32.BF16 R156, R12.reuse, R60, R32 ;  /* 0x0000003c0c9c723c */ /* 0x040fe20000041820 */
[----:B------:R-:W3:Y:S06]  /*4de0*/  LDSM.16.MT88.4 R32, [R196+0x4000] ;  /* 0x00400000c420783b */ /* 0x000eec0000004200 */
[----:B------:R-:W-:Y:S01]  /*4df0*/  MOV R60, R111 ;  /* 0x0000006f003c7202 */ /* 0x000fe20000000f00 */
[----:B------:R-:W-:Y:S01]  /*4e00*/  HMMA.16816.F32.BF16 R180, R12, R66, R40 ;  /* 0x000000420cb4723c */ /* 0x000fe20000041828 */
[----:B------:R-:W4:Y:S01]  /*4e10*/  LDSM.16.MT88.4 R40, [R195+0x4000] ;  /* 0x00400000c328783b */ /* 0x000f220000004200 */
[----:B------:R-:W-:-:S05]  /*4e20*/  IMAD.MOV.U32 R61, RZ, RZ, R110 ;  /* 0x000000ffff3d7224 */ /* 0x000fca00078e006e */
[----:B------:R-:W-:Y:S01]  /*4e30*/  IMAD.MOV.U32 R66, RZ, RZ, R113 ;  /* 0x000000ffff427224 */ /* 0x000fe200078e0071 */
[----:B------:R-:W-:Y:S01]  /*4e40*/  HMMA.16816.F32.BF16 R188, R12, R48, R24 ;  /* 0x000000300cbc723c */ /* 0x000fe20000041818 */
[----:B------:R-:W-:-:S07]  /*4e50*/  IMAD.MOV.U32 R67, RZ, RZ, R112 ;  /* 0x000000ffff437224 */ /* 0x000fce00078e0070 */
[C---:B-1----:R-:W-:Y:S07]  /*4e60*/  HMMA.16816.F32.BF16 R172, R12.reuse, R46, R20 ;  /* 0x0000002e0cac723c */ /* 0x042fee0000041814 */
[----:B------:R-:W-:Y:S01]  /*4e70*/  IMAD.MOV.U32 R46, RZ, RZ, R117 ;  /* 0x000000ffff2e7224 */ /* 0x000fe200078e0075 */
[----:B------:R-:W-:Y:S01]  /*4e80*/  HMMA.16816.F32.BF16 R112, R12, R68, R4 ;  /* 0x000000440c70723c */ /* 0x000fe20000041804 */
[----:B------:R-:W-:-:S06]  /*4e90*/  IMAD.MOV.U32 R47, RZ, RZ, R116 ;  /* 0x000000ffff2f7224 */ /* 0x000fcc00078e0074 */
[----:B------:R-:W-:Y:S01]  /*4ea0*/  IMAD.MOV.U32 R68, RZ, RZ, R121 ;  /* 0x000000ffff447224 */ /* 0x000fe200078e0079 */
[----:B------:R-:W-:Y:S01]  /*4eb0*/  HMMA.16816.F32.BF16 R24, R8, R56, RZ ;  /* 0x000000380818723c */ /* 0x000fe200000418ff */
[----:B------:R-:W-:-:S07]  /*4ec0*/  IMAD.MOV.U32 R69, RZ, RZ, R120 ;  /* 0x000000ffff457224 */ /* 0x000fce00078e0078 */
[C---:B------:R-:W-:Y:S07]  /*4ed0*/  HMMA.16816.F32.BF16 R20, R8.reuse, R52, RZ ;  /* 0x000000340814723c */ /* 0x040fee00000418ff */
[----:B------:R-:W-:Y:S01]  /*4ee0*/  IMAD.MOV.U32 R52, RZ, RZ, R125 ;  /* 0x000000ffff347224 */ /* 0x000fe200078e007d */
[----:B------:R-:W-:Y:S01]  /*4ef0*/  HMMA.16816.F32.BF16 R4, R8, R54, RZ ;  /* 0x000000360804723c */ /* 0x000fe200000418ff */
[----:B------:R-:W-:-:S06]  /*4f00*/  IMAD.MOV.U32 R53, RZ, RZ, R124 ;  /* 0x000000ffff357224 */ /* 0x000fcc00078e007c */
[----:B------:R-:W-:Y:S01]  /*4f10*/  IMAD.MOV.U32 R54, RZ, RZ, R123 ;  /* 0x000000ffff367224 */ /* 0x000fe200078e007b */
[----:B------:R-:W-:Y:S01]  /*4f20*/  HMMA.16816.F32.BF16 R176, R12, R62, R28 ;  /* 0x0000003e0cb0723c */ /* 0x000fe2000004181c */
[----:B------:R-:W1:Y:S01]  /*4f30*/  LDSM.16.MT88.4 R28, [R196+0x4800] ;  /* 0x00480000c41c783b */ /* 0x000e620000004200 */
[----:B------:R-:W-:-:S05]  /*4f40*/  MOV R55, R122 ;  /* 0x0000007a00377202 */ /* 0x000fca0000000f00 */
[----:B------:R-:W-:Y:S01]  /*4f50*/  IMAD.MOV.U32 R62, RZ, RZ, R109 ;  /* 0x000000ffff3e7224 */ /* 0x000fe200078e006d */
[----:B--2---:R-:W-:Y:S01]  /*4f60*/  HMMA.16816.F32.BF16 R120, R12, R36, R20 ;  /* 0x000000240c78723c */ /* 0x004fe20000041814 */
[----:B------:R-:W-:-:S07]  /*4f70*/  IMAD.MOV.U32 R63, RZ, RZ, R108 ;  /* 0x000000ffff3f7224 */ /* 0x000fce00078e006c */
[C---:B------:R-:W-:Y:S07]  /*4f80*/  HMMA.16816.F32.BF16 R108, R12.reuse, R44, R24 ;  /* 0x0000002c0c6c723c */ /* 0x040fee0000041818 */
[----:B------:R-:W-:Y:S01]  /*4f90*/  IMAD.MOV.U32 R44, RZ, RZ, R119 ;  /* 0x000000ffff2c7224 */ /* 0x000fe200078e0077 */
[----:B------:R-:W-:Y:S01]  /*4fa0*/  HMMA.16816.F32.BF16 R124, R12, R38, R4 ;  /* 0x000000260c7c723c */ /* 0x000fe20000041804 */
[----:B------:R-:W2:Y:S01]  /*4fb0*/  LDSM.16.MT88.4 R36, [R195+0x4800] ;  /* 0x00480000c324783b */ /* 0x000ea20000004200 */
[----:B------:R-:W-:-:S06]  /*4fc0*/  IMAD.MOV.U32 R45, RZ, RZ, R118 ;  /* 0x000000ffff2d7224 */ /* 0x000fcc00078e0076 */
[C---:B------:R-:W-:Y:S08]  /*4fd0*/  HMMA.16816.F32.BF16 R24, R8.reuse, R74, RZ ;  /* 0x0000004a0818723c */ /* 0x040ff000000418ff */
[C---:B---3--:R-:W-:Y:S07]  /*4fe0*/  HMMA.16816.F32.BF16 R20, R8.reuse, R34, RZ ;  /* 0x000000220814723c */ /* 0x048fee00000418ff */
[--C-:B------:R-:W-:Y:S01]  /*4ff0*/  FFMA.FTZ R35, R95, c[0x0][0x2d0], -R2.reuse ;  /* 0x0000b4005f237a23 */ /* 0x100fe20000010802 */
[----:B----4-:R-:W-:Y:S01]  /*5000*/  HMMA.16816.F32.BF16 R4, R8, R40, RZ ;  /* 0x000000280804723c */ /* 0x010fe200000418ff */
[----:B------:R-:W-:-:S06]  /*5010*/  FFMA.FTZ R34, R92, c[0x0][0x2d0], -R2 ;  /* 0x0000b4005c227a23 */ /* 0x000fcc0000010802 */
[--C-:B------:R-:W-:Y:S01]  /*5020*/  FFMA.FTZ R40, R94, c[0x0][0x2d0], -R0.reuse ;  /* 0x0000b4005e287a23 */ /* 0x100fe20000010800 */
[----:B------:R-:W-:Y:S01]  /*5030*/  HMMA.16816.F32.BF16 R116, R12, R70, R24 ;  /* 0x000000460c74723c */ /* 0x000fe20000041818 */
[----:B------:R-:W-:-:S06]  /*5040*/  FFMA.FTZ R41, R93, c[0x0][0x2d0], -R0 ;  /* 0x0000b4005d297a23 */ /* 0x000fcc0000010800 */
[----:B------:R-:W-:Y:S01]  /*5050*/  MOV R70, R17 ;  /* 0x0000001100467202 */ /* 0x000fe20000000f00 */
[----:B------:R-:W-:Y:S01]  /*5060*/  HMMA.16816.F32.BF16 R24, R8, R32, RZ ;  /* 0x000000200818723c */ /* 0x000fe200000418ff */
[----:B------:R-:W-:Y:S02]  /*5070*/  FADD.FTZ R17, R77, R76 ;  /* 0x0000004c4d117221 */ /* 0x000fe40000010000 */
[----:B------:R-:W-:Y:S02]  /*5080*/  IMAD.MOV.U32 R76, RZ, RZ, R160 ;  /* 0x000000ffff4c7224 */ /* 0x000fe400078e00a0 */
[----:B------:R-:W-:Y:S02]  /*5090*/  IMAD.MOV.U32 R71, RZ, RZ, R3 ;  /* 0x000000ffff477224 */ /* 0x000fe400078e0003 */
[----:B------:R-:W-:Y:S01]  /*50a0*/  FADD.FTZ R3, R80, R79 ;  /* 0x0000004f50037221 */ /* 0x000fe20000010000 */
[----:B-1----:R-:W-:Y:S01]  /*50b0*/  HMMA.16816.F32.BF16 R132, R12, R30, R20 ;  /* 0x0000001e0c84723c */ /* 0x002fe20000041814 */
[----:B------:R-:W1:Y:S01]  /*50c0*/  LDSM.16.MT88.4 R20, [R192+0x6000] ;  /* 0x00600000c014783b */ /* 0x000e620000004200 */
[----:B------:R-:W-:-:S02]  /*50d0*/  FFMA.FTZ R32, R100, c[0x0][0x2d0], -R2 ;  /* 0x0000b40064207a23 */ /* 0x000fc40000010802 */
[----:B------:R-:W-:Y:S02]  /*50e0*/  FADD.FTZ R3, R81, R3 ;  /* 0x0000000351037221 */ /* 0x000fe40000010000 */
[----:B------:R-:W-:Y:S02]  /*50f0*/  FFMA.FTZ R33, R99, c[0x0][0x2d0], -R2 ;  /* 0x0000b40063217a23 */ /* 0x000fe40000010802 */
[----:B--2---:R-:W-:Y:S01]  /*5100*/  HMMA.16816.F32.BF16 R136, R12, R36, R4 ;  /* 0x000000240c88723c */ /* 0x004fe20000041804 */
[----:B------:R-:W-:Y:S02]  /*5110*/  FADD.FTZ R3, R83, R3 ;  /* 0x0000000353037221 */ /* 0x000fe40000010000 */
[----:B------:R-:W-:Y:S02]  /*5120*/  IMAD.MOV.U32 R79, RZ, RZ, R106 ;  /* 0x000000ffff4f7224 */ /* 0x000fe400078e006a */
[----:B------:R-:W-:Y:S02]  /*5130*/  FADD.FTZ R3, R82, R3 ;  /* 0x0000000352037221 */ /* 0x000fe40000010000 */
[----:B------:R-:W-:Y:S01]  /*5140*/  FFMA.FTZ R36, R98, c[0x0][0x2d0], -R0 ;  /* 0x0000b40062247a23 */ /* 0x000fe20000010800 */
[----:B------:R-:W-:Y:S01]  /*5150*/  HMMA.16816.F32.BF16 R4, R8, R42, RZ ;  /* 0x0000002a0804723c */ /* 0x000fe200000418ff */
[----:B------:R-:W-:-:S02]  /*5160*/  FADD.FTZ R3, R84, R3 ;  /* 0x0000000354037221 */ /* 0x000fc40000010000 */
[----:B------:R-:W-:-:S04]  /*5170*/  IMAD.MOV.U32 R77, RZ, RZ, R149 ;  /* 0x000000ffff4d7224 */ /* 0x000fc800078e0095 */
        /* <DEDUP_REMOVED lines=12> */
[----:B------:R-:W-:Y:S02]  /*5240*/  FADD.FTZ R4, R78, R17 ;  /* 0x000000114e047221 */ /* 0x000fe40000010000 */
[----:B------:R-:W-:Y:S02]  /*5250*/  IMAD.MOV.U32 R78, RZ, RZ, R107 ;  /* 0x000000ffff4e7224 */ /* 0x000fe400078e006b */
[----:B------:R-:W-:-:S02]  /*5260*/  FADD.FTZ R17, R18, R4 ;  /* 0x0000000412117221 */ /* 0x000fc40000010000 */
        /* <DEDUP_REMOVED lines=29> */
[----:B------:R-:W-:Y:S01]  /*5440*/  LDSM.16.MT88.4 R88, [R195+0x3800] ;  /* 0x00380000c358783b */ /* 0x000fe20000004200 */
[----:B--2---:R-:W-:-:S03]  /*5450*/  FADD.FTZ R0, R3, R4 ;  /* 0x0000000403007221 */ /* 0x004fc60000010000 */
        /* <DEDUP_REMOVED lines=43> */
[----:B------:R-:W-:Y:S01]  /*5710*/  IADD3 R0, R150, -0x2, RZ ;  /* 0xfffffffe96007810 */ /* 0x000fe20007ffe0ff */
[----:B------:R-:W-:Y:S03]  /*5720*/  LDSM.16.MT88.4 R40, [R193+0x1800] ;  /* 0x00180000c128783b */ /* 0x000fe60000004200 */
        /* <DEDUP_REMOVED lines=12> */
[----:B---3--:R-:W-:Y:S08]  /*57f0*/  HMMA.16816.F32.BF16 R160, R4, R20, R160 ;  /* 0x0000001404a0723c */ /* 0x008ff000000418a0 */
[C---:B------:R-:W-:Y:S08]  /*5800*/  HMMA.16816.F32.BF16 R36, R164.reuse, R40, R36 ;  /* 0x00000028a424723c */ /* 0x040ff00000041824 */
[----:B------:R-:W-:Y:S08]  /*5810*/  HMMA.16816.F32.BF16 R40, R164, R42, R44 ;  /* 0x0000002aa428723c */ /* 0x000ff0000004182c */
        /* <DEDUP_REMOVED lines=15> */
[C---:B------:R-:W-:Y:S01]  /*5910*/  HMMA.16816.F32.BF16 R172, R4.reuse, R22, R72 ;  /* 0x0000001604ac723c */ /* 0x040fe20000041848 */
[----:B------:R-:W-:Y:S07]  /*5920*/  LDSM.16.MT88.4 R72, [R193+0x3800] ;  /* 0x00380000c148783b */ /* 0x000fee0000004200 */
[C---:B--2---:R-:W-:Y:S01]  /*5930*/  HMMA.16816.F32.BF16 R96, R4.reuse, R8, R156 ;  /* 0x000000080460723c */ /* 0x044fe2000004189c */
[----:B------:R-:W2:Y:S07]  /*5940*/  LDSM.16.MT88.4 R156, [R192+0x1800] ;  /* 0x00180000c09c783b */ /* 0x000eae0000004200 */
[C---:B------:R-:W-:Y:S01]  /*5950*/  HMMA.16816.F32.BF16 R100, R4.reuse, R10, R176 ;  /* 0x0000000a0464723c */ /* 0x040fe200000418b0 */
[----:B------:R-:W3:Y:S07]  /*5960*/  LDSM.16.MT88.4 R8, [R192+0x5000] ;  /* 0x00500000c008783b */ /* 0x000eee0000004200 */
[C---:B-1----:R-:W-:Y:S08]  /*5970*/  HMMA.16816.F32.BF16 R120, R4.reuse, R12, R120 ;  /* 0x0000000c0478723c */ /* 0x042ff00000041878 */
[----:B------:R-:W-:Y:S01]  /*5980*/  HMMA.16816.F32.BF16 R124, R4, R14, R124 ;  /* 0x0000000e047c723c */ /* 0x000fe2000004187c */
[----:B------:R-:W1:Y:S07]  /*5990*/  LDSM.16.MT88.4 R12, [R195+0x5000] ;  /* 0x00500000c30c783b */ /* 0x000e6e0000004200 */
[----:B--2---:R-:W-:Y:S08]  /*59a0*/  HMMA.16816.F32.BF16 R152, R164, R156, R152 ;  /* 0x0000009ca498723c */ /* 0x004ff00000041898 */
[C---:B---3--:R-:W-:Y:S08]  /*59b0*/  HMMA.16816.F32.BF16 R112, R4.reuse, R8, R112 ;  /* 0x000000080470723c */ /* 0x048ff00000041870 */
[----:B------:R-:W-:Y:S01]  /*59c0*/  HMMA.16816.F32.BF16 R116, R4, R10, R116 ;  /* 0x0000000a0474723c */ /* 0x000fe20000041874 */
[----:B------:R-:W2:Y:S07]  /*59d0*/  LDSM.16.MT88.4 R8, [R196+0x5000] ;  /* 0x00500000c408783b */ /* 0x000eae0000004200 */
[----:B------:R-:W-:Y:S08]  /*59e0*/  HMMA.16816.F32.BF16 R156, R164, R158, R28 ;  /* 0x0000009ea49c723c */ /* 0x000ff0000004181c */
[C---:B-1----:R-:W-:Y:S08]  /*59f0*/  HMMA.16816.F32.BF16 R136, R4.reuse, R12, R136 ;  /* 0x0000000c0488723c */ /* 0x042ff00000041888 */
[C---:B------:R-:W-:Y:S01]  /*5a00*/  HMMA.16816.F32.BF16 R140, R4.reuse, R14, R140 ;  /* 0x0000000e048c723c */ /* 0x040fe2000004188c */
[----:B------:R-:W1:Y:S07]  /*5a10*/  LDSM.16.MT88.4 R12, [R196+0x7000] ;  /* 0x00700000c40c783b */ /* 0x000e6e0000004200 */
[C---:B--2---:R-:W-:Y:S08]  /*5a20*/  HMMA.16816.F32.BF16 R128, R4.reuse, R8, R128 ;  /* 0x000000080480723c */ /* 0x044ff00000041880 */
[C---:B------:R-:W-:Y:S01]  /*5a30*/  HMMA.16816.F32.BF16 R132, R4.reuse, R10, R132 ;  /* 0x0000000a0484723c */ /* 0x040fe20000041884 */
[----:B------:R-:W2:Y:S07]  /*5a40*/  LDSM.16.MT88.4 R8, [R192+0x7000] ;  /* 0x00700000c008783b */ /* 0x000eae0000004200 */
[C---:B-1----:R-:W-:Y:S01]  /*5a50*/  HMMA.16816.F32.BF16 R20, R4.reuse, R12, R56 ;  /* 0x0000000c0414723c */ /* 0x042fe20000041838 */
[----:B------:R-:W-:Y:S07]  /*5a60*/  LDSM.16.MT88.4 R56, [R195+0x1800] ;  /* 0x00180000c338783b */ /* 0x000fee0000004200 */
[C---:B------:R-:W-:Y:S01]  /*5a70*/  HMMA.16816.F32.BF16 R12, R4.reuse, R14, R48 ;  /* 0x0000000e040c723c */ /* 0x040fe20000041830 */
[----:B------:R-:W1:Y:S07]  /*5a80*/  LDSM.16.MT88.4 R48, [R196+0x1800] ;  /* 0x00180000c430783b */ /* 0x000e6e0000004200 */
[C---:B--2---:R-:W-:Y:S08]  /*5a90*/  HMMA.16816.F32.BF16 R144, R4.reuse, R8, R144 ;  /* 0x000000080490723c */ /* 0x044ff00000041890 */
[----:B------:R-:W-:Y:S01]  /*5aa0*/  HMMA.16816.F32.BF16 R168, R4, R10, R168 ;  /* 0x0000000a04a8723c */ /* 0x000fe200000418a8 */
[----:B------:R-:W-:Y:S07]  /*5ab0*/  LDSM.16.MT88.4 R8, [R195+0x7000] ;  /* 0x00700000c308783b */ /* 0x000fee0000004200 */
[C---:B-1----:R-:W-:Y:S08]  /*5ac0*/  HMMA.16816.F32.BF16 R44, R164.reuse, R48, R52 ;  /* 0x00000030a42c723c */ /* 0x042ff00000041834 */
[C---:B------:R-:W-:Y:S01]  /*5ad0*/  HMMA.16816.F32.BF16 R52, R164.reuse, R56, R64 ;  /* 0x00000038a434723c */ /* 0x040fe20000041840 */
[----:B------:R-:W1:Y:S07]  /*5ae0*/  LDSM.16.MT88.4 R64, [R192+0x3800] ;  /* 0x00380000c040783b */ /* 0x000e6e0000004200 */
[C---:B------:R-:W-:Y:S08]  /*5af0*/  HMMA.16816.F32.BF16 R48, R164.reuse, R50, R60 ;  /* 0x00000032a430723c */ /* 0x040ff0000004183c */
[C---:B------:R-:W-:Y:S08]  /*5b00*/  HMMA.16816.F32.BF16 R56, R164.reuse, R58, R68 ;  /* 0x0000003aa438723c */ /* 0x040ff00000041844 */
[C---:B------:R-:W-:Y:S08]  /*5b10*/  HMMA.16816.F32.BF16 R68, R164.reuse, R72, R84 ;  /* 0x00000048a444723c */ /* 0x040ff00000041854 */
[C---:B------:R-:W-:Y:S01]  /*5b20*/  HMMA.16816.F32.BF16 R84, R164.reuse, R88, R104 ;  /* 0x00000058a454723c */ /* 0x040fe20000041868 */
[----:B------:R-:W-:Y:S07]  /*5b30*/  LDSM.16.MT88.4 R104, [R193+0x5800] ;  /* 0x00580000c168783b */ /* 0x000fee0000004200 */
[C---:B------:R-:W-:Y:S08]  /*5b40*/  HMMA.16816.F32.BF16 R72, R164.reuse, R74, R92 ;  /* 0x0000004aa448723c */ /* 0x040ff0000004185c */
[C---:B-1----:R-:W-:Y:S08]  /*5b50*/  HMMA.16816.F32.BF16 R60, R164.reuse, R64, R76 ;  /* 0x00000040a43c723c */ /* 0x042ff0000004184c */
[C---:B------:R-:W-:Y:S01]  /*5b60*/  HMMA.16816.F32.BF16 R64, R164.reuse, R66, R80 ;  /* 0x00000042a440723c */ /* 0x040fe20000041850 */
[----:B------:R-:W1:Y:S07]  /*5b70*/  LDSM.16.MT88.4 R80, [R196+0x3800] ;  /* 0x00380000c450783b */ /* 0x000e6e0000004200 */
[----:B------:R-:W-:Y:S08]  /*5b80*/  HMMA.16816.F32.BF16 R88, R164, R90, R108 ;  /* 0x0000005aa458723c */ /* 0x000ff0000004186c */
[C---:B------:R-:W-:Y:S08]  /*5b90*/  HMMA.16816.F32.BF16 R32, R4.reuse, R8, R32 ;  /* 0x000000080420723c */ /* 0x040ff00000041820 */
[----:B------:R-:W-:Y:S01]  /*5ba0*/  HMMA.16816.F32.BF16 R24, R4, R10, R24 ;  /* 0x0000000a0418723c */ /* 0x000fe20000041818 */
[----:B------:R-:W-:Y:S07]  /*5bb0*/  LDSM.16.MT88.4 R4, [R195+0x7800] ;  /* 0x00780000c304783b */ /* 0x000fee0000004200 */
[C---:B-1----:R-:W-:Y:S01]  /*5bc0*/  HMMA.16816.F32.BF16 R76, R164.reuse, R80, R96 ;  /* 0x00000050a44c723c */ /* 0x042fe20000041860 */
[----:B------:R-:W1:Y:S07]  /*5bd0*/  LDSM.16.MT88.4 R96, [R192+0x5800] ;  /* 0x00580000c060783b */ /* 0x000e6e0000004200 */
[C---:B------:R-:W-:Y:S08]  /*5be0*/  HMMA.16816.F32.BF16 R80, R164.reuse, R82, R100 ;  /* 0x00000052a450723c */ /* 0x040ff00000041864 */
[C---:B------:R-:W-:Y:S01]  /*5bf0*/  HMMA.16816.F32.BF16 R100, R164.reuse, R104, R120 ;  /* 0x00000068a464723c */ /* 0x040fe20000041878 */
[----:B------:R-:W2:Y:S07]  /*5c00*/  LDSM.16.MT88.4 R120, [R195+0x5800] ;  /* 0x00580000c378783b */ /* 0x000eae0000004200 */
[C---:B------:R-:W-:Y:S08]  /*5c10*/  HMMA.16816.F32.BF16 R104, R164.reuse, R106, R124 ;  /* 0x0000006aa468723c */ /* 0x040ff0000004187c */
[C---:B-1----:R-:W-:Y:S01]  /*5c20*/  HMMA.16816.F32.BF16 R92, R164.reuse, R96, R112 ;  /* 0x00000060a45c723c */ /* 0x042fe20000041870 */
[----:B------:R-:W1:Y:S07]  /*5c30*/  LDSM.16.MT88.4 R112, [R196+0x5800] ;  /* 0x00580000c470783b */ /* 0x000e6e0000004200 */
[C---:B------:R-:W-:Y:S08]  /*5c40*/  HMMA.16816.F32.BF16 R96, R164.reuse, R98, R116 ;  /* 0x00000062a460723c */ /* 0x040ff00000041874 */
[C---:B--2---:R-:W-:Y:S01]  /*5c50*/  HMMA.16816.F32.BF16 R116, R164.reuse, R120, R136 ;  /* 0x00000078a474723c */ /* 0x044fe20000041888 */
[----:B------:R-:W2:Y:S07]  /*5c60*/  LDSM.16.MT88.4 R136, [R193+0x7800] ;  /* 0x00780000c188783b */ /* 0x000eae0000004200 */
[C---:B------:R-:W-:Y:S01]  /*5c70*/  HMMA.16816.F32.BF16 R120, R164.reuse, R122, R140 ;  /* 0x0000007aa478723c */ /* 0x040fe2000004188c */
[----:B------:R-:W3:Y:S07]  /*5c80*/  LDSM.16.MT88.4 R140, [R196+0x7800] ;  /* 0x00780000c48c783b */ /* 0x000eee0000004200 */
[C---:B-1----:R-:W-:Y:S01]  /*5c90*/  HMMA.16816.F32.BF16 R108, R164.reuse, R112, R128 ;  /* 0x00000070a46c723c */ /* 0x042fe20000041880 */
[----:B------:R-:W1:Y:S07]  /*5ca0*/  LDSM.16.MT88.4 R128, [R192+0x7800] ;  /* 0x00780000c080783b */ /* 0x000e6e0000004200 */
[C---:B------:R-:W-:Y:S08]  /*5cb0*/  HMMA.16816.F32.BF16 R112, R164.reuse, R114, R132 ;  /* 0x00000072a470723c */ /* 0x040ff00000041884 */
[C---:B--2---:R-:W-:Y:S08]  /*5cc0*/  HMMA.16816.F32.BF16 R132, R164.reuse, R136, R160 ;  /* 0x00000088a484723c */ /* 0x044ff000000418a0 */
[C---:B---3--:R-:W-:Y:S08]  /*5cd0*/  HMMA.16816.F32.BF16 R160, R164.reuse, R140, R20 ;  /* 0x0000008ca4a0723c */ /* 0x048ff00000041814 */
[C---:B------:R-:W-:Y:S08]  /*5ce0*/  HMMA.16816.F32.BF16 R136, R164.reuse, R138, R172 ;  /* 0x0000008aa488723c */ /* 0x040ff000000418ac */
        /* <DEDUP_REMOVED lines=10> */
.L_x_3840:
[----:B------:R-:W-:Y:S01]  /*5d90*/  SHF.R.S32.HI R0, RZ, 0x1f, R219 ;  /* 0x0000001fff007819 */ /* 0x000fe200000114db */
[----:B------:R-:W-:Y:S04]  /*5da0*/  DEPBAR.LE SB0, 0x0 ;  /* 0x000080000000791a */ /* 0x000fe80000000000 */
[----:B------:R-:W-:Y:S01]  /*5db0*/  WARPSYNC 0xffffffff ;  /* 0xffffffff00007948 */ /* 0x000fe20003800000 */
[----:B------:R-:W-:Y:S01]  /*5dc0*/  BAR.SYNC.DEFER_BLOCKING 0x0 ;  /* 0x0000000000007b1d */ /* 0x000fe20000010000 */
[----:B------:R-:W-:Y:S01]  /*5dd0*/  IMAD R0, R0, c[0x0][0x208], RZ ;  /* 0x0000820000007a24 */ /* 0x000fe200078e02ff */
[C---:B------:R-:W-:Y:S01]  /*5de0*/  IADD3 R14, P2, R222.reuse, 0x40, RZ ;  /* 0x00000040de0e7810 */ /* 0x040fe20007f5e0ff */
[C---:B------:R-:W-:Y:S01]  /*5df0*/  IMAD.WIDE.U32 R4, R219.reuse, c[0x0][0x208], RZ ;  /* 0x00008200db047a25 */ /* 0x040fe200078e00ff */
[----:B------:R-:W-:Y:S02]  /*5e00*/  IADD3 R15, P3, R222, 0x80, RZ ;  /* 0x00000080de0f7810 */ /* 0x000fe40007f7e0ff */
[-C--:B------:R-:W-:Y:S01]  /*5e10*/  IADD3.X R20, RZ, R226.reuse, RZ, P2, !PT ;  /* 0x000000e2ff147210 */ /* 0x080fe200017fe4ff */
[----:B------:R-:W-:Y:S01]  /*5e20*/  IMAD R0, R219, c[0x0][0x20c], R0 ;  /* 0x00008300db007a24 */ /* 0x000fe200078e0200 */
[C---:B------:R-:W-:Y:S02]  /*5e30*/  SHF.L.U32 R3, R4.reuse, 0x6, RZ ;  /* 0x0000000604037819 */ /* 0x040fe400000006ff */
[----:B------:R-:W-:Y:S02]  /*5e40*/  IADD3.X R21, RZ, R226, RZ, P3, !PT ;  /* 0x000000e2ff157210 */ /* 0x000fe40001ffe4ff */
[----:B------:R-:W-:Y:S02]  /*5e50*/  IADD3 R0, R5, R0, RZ ;  /* 0x0000000005007210 */ /* 0x000fe40007ffe0ff */
[C---:B------:R-:W-:Y:S02]  /*5e60*/  IADD3 R2, P1, R3.reuse, R222, RZ ;  /* 0x000000de03027210 */ /* 0x040fe40007f3e0ff */
[----:B------:R-:W-:Y:S02]  /*5e70*/  SHF.L.U64.HI R0, R4, 0x6, R0 ;  /* 0x0000000604007819 */ /* 0x000fe40000010200 */
[----:B------:R-:W-:Y:S02]  /*5e80*/  IADD3 R4, P0, R3, R14, RZ ;  /* 0x0000000e03047210 */ /* 0x000fe40007f1e0ff */
[C---:B------:R-:W-:Y:S02]  /*5e90*/  IADD3.X R5, R0.reuse, R226, RZ, P1, !PT ;  /* 0x000000e200057210 */ /* 0x040fe40000ffe4ff */
[----:B------:R-:W-:Y:S02]  /*5ea0*/  IADD3.X R8, R0, R20, RZ, P0, !PT ;  /* 0x0000001400087210 */ /* 0x000fe400007fe4ff */
[----:B------:R-:W-:Y:S01]  /*5eb0*/  LEA R12, P1, R4, c[0x0][0x1f8], 0x1 ;  /* 0x00007e00040c7a11 */ /* 0x000fe200078208ff */
[----:B------:R-:W-:Y:S01]  /*5ec0*/  LDSM.16.M88.4 R32, [R198] ;  /* 0x00000000c620783b */ /* 0x000fe20000000200 */
[----:B------:R-:W-:Y:S02]  /*5ed0*/  ISETP.GE.AND P0, PT, R234, c[0x0][0x1d4], PT ;  /* 0x00007500ea007a0c */ /* 0x000fe40003f06270 */
[----:B------:R-:W-:Y:S02]  /*5ee0*/  LEA R6, P2, R2, c[0x0][0x1f8], 0x1 ;  /* 0x00007e0002067a11 */ /* 0x000fe400078408ff */
[----:B------:R-:W-:Y:S02]  /*5ef0*/  LEA.HI.X R13, R4, c[0x0][0x1fc], R8, 0x1, P1 ;  /* 0x00007f00040d7a11 */ /* 0x000fe400008f0c08 */
[----:B------:R-:W1:Y:S01]  /*5f00*/  LDSM.16.M88.4 R8, [R151] ;  /* 0x000000009708783b */ /* 0x000e620000000200 */
[----:B------:R-:W-:Y:S02]  /*5f10*/  ISETP.GE.AND P1, PT, R237, c[0x0][0x1d4], PT ;  /* 0x00007500ed007a0c */ /* 0x000fe40003f26270 */
[----:B------:R-:W-:Y:S02]  /*5f20*/  LEA.HI.X R7, R2, c[0x0][0x1fc], R5, 0x1, P2 ;  /* 0x00007f0002077a11 */ /* 0x000fe400010f0c05 */
[----:B------:R-:W-:Y:S02]  /*5f30*/  ISETP.GE.AND P2, PT, R236, c[0x0][0x1d4], PT ;  /* 0x00007500ec007a0c */ /* 0x000fe40003f46270 */
[----:B------:R-:W2:Y:S01]  /*5f40*/  LDSM.16.M88.4 R16, [R151+0x800] ;  /* 0x000800009710783b */ /* 0x000ea20000000200 */
[C---:B------:R-:W-:Y:S04]  /*5f50*/  IADD3 R2, P4, R3.reuse, R15, RZ ;  /* 0x0000000f03027210 */ /* 0x040fe80007f9e0ff */
[----:B------:R-:W-:Y:S02]  /*5f60*/  LEA R4, P3, R2, c[0x0][0x1f8], 0x1 ;  /* 0x00007e0002047a11 */ /* 0x000fe400078608ff */
[----:B------:R-:W3:Y:S01]  /*5f70*/  LDSM.16.M88.4 R24, [R151+0x1000] ;  /* 0x001000009718783b */ /* 0x000ee20000000200 */
[----:B------:R-:W-:Y:S04]  /*5f80*/  IADD3.X R5, R0, R21, RZ, P4, !PT ;  /* 0x0000001500057210 */ /* 0x000fe800027fe4ff */
[----:B------:R-:W-:Y:S02]  /*5f90*/  LEA.HI.X R5, R2, c[0x0][0x1fc], R5, 0x1, P3 ;  /* 0x00007f0002057a11 */ /* 0x000fe400018f0c05 */
[----:B------:R-:W4:Y:S07]  /*5fa0*/  LDSM.16.M88.4 R168, [R151+0x1800] ;  /* 0x0018000097a8783b */ /* 0x000f2e0000000200 */
[----:B------:R-:W-:Y:S07]  /*5fb0*/  LDSM.16.M88.4 R172, [R199] ;  /* 0x00000000c7ac783b */ /* 0x000fee0000000200 */
[----:B------:R-:W5:Y:S07]  /*5fc0*/  LDSM.16.M88.4 R176, [R202] ;  /* 0x00000000cab0783b */ /* 0x000f6e0000000200 */
[----:B------:R-:W1:Y:S07]  /*5fd0*/  LDSM.16.M88.4 R180, [R217] ;  /* 0x00000000d9b4783b */ /* 0x000e6e0000000200 */
[----:B------:R-:W1:Y:S07]  /*5fe0*/  LDSM.16.M88.4 R184, [R216] ;  /* 0x00000000d8b8783b */ /* 0x000e6e0000000200 */
[----:B------:R-:W1:Y:S07]  /*5ff0*/  LDSM.16.M88.4 R188, [R215] ;  /* 0x00000000d7bc783b */ /* 0x000e6e0000000200 */
[----:B------:R-:W-:Y:S01]  /*6000*/  @!PT LDS RZ, [RZ] ;  /* 0x00000000fffff984 */ /* 0x000fe20000000800 */
[----:B------:R-:W-:Y:S01]  /*6010*/  @!PT LDS RZ, [RZ] ;  /* 0x00000000fffff984 */ /* 0x000fe20000000800 */
[----:B------:R-:W-:Y:S01]  /*6020*/  @!PT LDS RZ, [RZ] ;  /* 0x00000000fffff984 */ /* 0x000fe20000000800 */
[----:B------:R2:W-:Y:S07]  /*6030*/  LDGSTS.E.BYPASS.LTC128B.128 [R218+0x100], [R6.64], !P0 ;  /* 0x0010000006da7fae */ /* 0x0005ee000c101d46 */
[----:B------:R1:W-:Y:S07]  /*6040*/  LDGSTS.E.BYPASS.LTC128B.128 [R218+0x2100], [R12.64], !P1 ;  /* 0x021000000cda7fae */ /* 0x0003ee000c901d46 */
[----:B------:R1:W-:Y:S01]  /*6050*/  LDGSTS.E.BYPASS.LTC128B.128 [R218+0x4100], [R4.64], !P2 ;  /* 0x0410000004da7fae */ /* 0x0003e2000d101d46 */
[----:B--2---:R-:W-:Y:S02]  /*6060*/  IADD3 R7, P3, R222, 0xc0, RZ ;  /* 0x000000c0de077810 */ /* 0x004fe40007f7e0ff */
[----:B------:R-:W-:Y:S02]  /*6070*/  MOV R6, c[0x0][0x208] ;  /* 0x0000820000067a02 */ /* 0x000fe40000000f00 */
[----:B------:R-:W-:Y:S02]  /*6080*/  IADD3.X R22, RZ, R226, RZ, P3, !PT ;  /* 0x000000e2ff167210 */ /* 0x000fe40001ffe4ff */
[----:B------:R-:W-:Y:S02]  /*6090*/  ISETP.GE.AND P3, PT, R238, c[0x0][0x1d4], PT ;  /* 0x00007500ee007a0c */ /* 0x000fe40003f66270 */
        /* <DEDUP_REMOVED lines=9> */
[----:B------:R-:W-:Y:S02]  /*6130*/  LEA R12, P5, R6, c[0x0][0x1f8], 0x1 ;  /* 0x00007e00060c7a11 */ /* 0x000fe400078a08ff */
        /* <DEDUP_REMOVED lines=19> */
[C---:B------:R-:W-:Y:S02]  /*6270*/  ISETP.GT.AND P4, PT, R219.reuse, R242, PT ;  /* 0x000000f2db00720c */ /* 0x040fe40003f84270 */
[----:B------:R-:W-:Y:S01]  /*6280*/  IADD3 R219, R219, -0x1, RZ ;  /* 0xffffffffdbdb7810 */ /* 0x000fe20007ffe0ff */
[----:B------:R2:W-:Y:S01]  /*6290*/  LDGSTS.E.BYPASS.LTC128B.128 [R218+0x7100], [R2.64], !P3 ;  /* 0x0710000002da7fae */ /* 0x0005e2000d901d46 */
[C---:B-1----:R-:W-:Y:S06]  /*62a0*/  HMMA.16816.F32.BF16 R12, R32.reuse, R16, RZ ;  /* 0x00000010200c723c */ /* 0x042fec00000418ff */
[----:B------:R-:W0:Y:S03]  /*62b0*/  LDGDEPBAR ;  /* 0x00000000000079af */ /* 0x000e260000000000 */
[----:B------:R-:W-:Y:S01]  /*62c0*/  @P4 SHF.R.S32.HI R0, RZ, 0x1f, R219 ;  /* 0x0000001fff004819 */ /* 0x000fe200000114db */
[C---:B------:R-:W-:Y:S04]  /*62d0*/  HMMA.16816.F32.BF16 R16, R32.reuse, R18, RZ ;  /* 0x000000122010723c */ /* 0x040fe800000418ff */
[----:B------:R-:W-:Y:S04]  /*62e0*/  @P4 IMAD R0, R0, c[0x0][0x1e0], RZ ;  /* 0x0000780000004a24 */ /* 0x000fe800078e02ff */
[C---:B---3--:R-:W-:Y:S01]  /*62f0*/  HMMA.16816.F32.BF16 R20, R32.reuse, R24, RZ ;  /* 0x000000182014723c */ /* 0x048fe200000418ff */
[----:B------:R-:W-:Y:S07]  /*6300*/  @P4 IMAD R0, R219, c[0x0][0x1e4], R0 ;  /* 0x00007900db004a24 */ /* 0x000fee00078e0200 */
[C---:B------:R-:W-:Y:S08]  /*6310*/  HMMA.16816.F32.BF16 R24, R32.reuse, R26, RZ ;  /* 0x0000001a2018723c */ /* 0x040ff000000418ff */
[C---:B----4-:R-:W-:Y:S08]  /*6320*/  HMMA.16816.F32.BF16 R28, R32.reuse, R168, RZ ;  /* 0x000000a8201c723c */ /* 0x050ff000000418ff */
[----:B------:R-:W-:Y:S01]  /*6330*/  HMMA.16816.F32.BF16 R32, R32, R170, RZ ;  /* 0x000000aa2020723c */ /* 0x000fe200000418ff */
[----:B------:R-:W-:Y:S07]  /*6340*/  LDSM.16.M88.4 R168, [R201] ;  /* 0x00000000c9a8783b */ /* 0x000fee0000000200 */
[C---:B-----5:R-:W-:Y:S08]  /*6350*/  HMMA.16816.F32.BF16 R4, R172.reuse, R176, R4 ;  /* 0x000000b0ac04723c */ /* 0x060ff00000041804 */
        /* <DEDUP_REMOVED lines=14> */
[C---:B---3--:R-:W-:Y:S08]  /*6440*/  HMMA.16816.F32.BF16 R12, R168.reuse, R180, R12 ;  /* 0x000000b4a80c723c */ /* 0x048ff0000004180c */
[C---:B------:R-:W-:Y:S01]  /*6450*/  HMMA.16816.F32.BF16 R16, R168.reuse, R182, R16 ;  /* 0x000000b6a810723c */ /* 0x040fe20000041810 */
[----:B------:R-:W-:Y:S07]  /*6460*/  LDSM.16.M88.4 R180, [R194+0x800] ;  /* 0x00080000c2b4783b */ /* 0x000fee0000000200 */
[C---:B----4-:R-:W-:Y:S08]  /*6470*/  HMMA.16816.F32.BF16 R20, R168.reuse, R172, R20 ;  /* 0x000000aca814723c */ /* 0x050ff00000041814 */
[C---:B------:R-:W-:Y:S01]  /*6480*/  HMMA.16816.F32.BF16 R24, R168.reuse, R174, R24 ;  /* 0x000000aea818723c */ /* 0x040fe20000041818 */
[----:B------:R-:W1:Y:S07]  /*6490*/  LDSM.16.M88.4 R172, [R200] ;  /* 0x00000000c8ac783b */ /* 0x000e6e0000000200 */
[C---:B------:R-:W-:Y:S08]  /*64a0*/  HMMA.16816.F32.BF16 R28, R168.reuse, R184, R28 ;  /* 0x000000b8a81c723c */ /* 0x040ff0000004181c */
[----:B------:R-:W-:Y:S01]  /*64b0*/  HMMA.16816.F32.BF16 R32, R168, R186, R32 ;  /* 0x000000baa820723c */ /* 0x000fe20000041820 */
[----:B------:R-:W3:Y:S07]  /*64c0*/  LDSM.16.M88.4 R168, [R194+0x1000] ;  /* 0x00100000c2a8783b */ /* 0x000eee0000000200 */
[----:B------:R-:W4:Y:S01]  /*64d0*/  LDSM.16.M88.4 R184, [R194+0x1800] ;  /* 0x00180000c2b8783b */ /* 0x000f220000000200 */
        /* <DEDUP_REMOVED lines=9> */
[C---:B----4-:R-:W-:Y:S08]  /*6570*/  HMMA.16816.F32.BF16 R28, R172.reuse, R184, R28 ;  /* 0x000000b8ac1c723c */ /* 0x050ff0000004181c */
[----:B------:R-:W-:Y:S01]  /*6580*/  HMMA.16816.F32.BF16 R32, R172, R186, R32 ;  /* 0x000000baac20723c */ /* 0x000fe20000041820 */
[----:B------:R-:W3:Y:S07]  /*6590*/  LDSM.16.M88.4 R172, [R151+0x3000] ;  /* 0x0030000097ac783b */ /* 0x000eee0000000200 */
[----:B------:R-:W4:Y:S01]  /*65a0*/  LDSM.16.M88.4 R184, [R151+0x3800] ;  /* 0x0038000097b8783b */ /* 0x000f220000000200 */
        /* <DEDUP_REMOVED lines=9> */
[C---:B----4-:R-:W-:Y:S08]  /*6640*/  HMMA.16816.F32.BF16 R28, R168.reuse, R184, R28 ;  /* 0x000000b8a81c723c */ /* 0x050ff0000004181c */
[----:B------:R-:W-:Y:S01]  /*6650*/  HMMA.16816.F32.BF16 R32, R168, R186, R32 ;  /* 0x000000baa820723c */ /* 0x000fe20000041820 */
[----:B------:R-:W3:Y:S07]  /*6660*/  LDSM.16.M88.4 R168, [R212] ;  /* 0x00000000d4a8783b */ /* 0x000eee0000000200 */
[----:B------:R-:W4:Y:S01]  /*6670*/  LDSM.16.M88.4 R184, [R211] ;  /* 0x00000000d3b8783b */ /* 0x000f220000000200 */
        /* <DEDUP_REMOVED lines=129> */
[----:B------:R-:W5:Y:S01]  /*6e90*/  LDSM.16.M88.4 R184, [R194+0x7800] ;  /* 0x00780000c2b8783b */ /* 0x000f620000000200 */
[C---:B-1----:R-:W-:Y:S01]  /*6ea0*/  HMMA.16816.F32.BF16 R4, R176.reuse, R180, R4 ;  /* 0x000000b4b004723c */ /* 0x042fe20000041804 */
[----:B------:R-:W-:Y:S05]  /*6eb0*/  DEPBAR.LE SB0, 0x0 ;  /* 0x000080000000791a */ /* 0x000fea0000000000 */
[----:B------:R-:W-:Y:S02]  /*6ec0*/  BAR.SYNC.DEFER_BLOCKING 0x0 ;  /* 0x0000000000007b1d */ /* 0x000fe40000010000 */
[C---:B------:R-:W-:Y:S08]  /*6ed0*/  HMMA.16816.F32.BF16 R8, R176.reuse, R182, R8 ;  /* 0x000000b6b008723c */ /* 0x040ff00000041808 */
[C---:B---3--:R-:W-:Y:S08]  /*6ee0*/  HMMA.16816.F32.BF16 R12, R176.reuse, R172, R12 ;  /* 0x000000acb00c723c */ /* 0x048ff0000004180c */
[C---:B------:R-:W-:Y:S04]  /*6ef0*/  HMMA.16816.F32.BF16 R16, R176.reuse, R174, R16 ;  /* 0x000000aeb010723c */ /* 0x040fe80000041810 */
[----:B--2---:R-:W-:Y:S04]  /*6f00*/  FMNMX.FTZ R3, R4, R149, !PT ;  /* 0x0000009504037209 */ /* 0x004fe80007810000 */
[C---:B----4-:R-:W-:Y:S04]  /*6f10*/  HMMA.16816.F32.BF16 R20, R176.reuse, R168, R20 ;  /* 0x000000a8b014723c */ /* 0x050fe80000041814 */
[----:B------:R-:W-:Y:S03]  /*6f20*/  FMNMX.FTZ R3, R5, R3, !PT ;  /* 0x0000000305037209 */ /* 0x000fe60007810000 */
[----:B------:R-:W-:Y:S01]  /*6f30*/  @P4 IMAD.WIDE.U32 R168, R219, c[0x0][0x1e0], RZ ;  /* 0x00007800dba84a25 */ /* 0x000fe200078e00ff */
[C---:B------:R-:W-:Y:S04]  /*6f40*/  HMMA.16816.F32.BF16 R24, R176.reuse, R170, R24 ;  /* 0x000000aab018723c */ /* 0x040fe80000041818 */
[----:B------:R-:W-:Y:S02]  /*6f50*/  FMNMX.FTZ R148, R8, R3, !PT ;  /* 0x0000000308947209 */ /* 0x000fe40007810000 */
[----:B------:R-:W-:Y:S02]  /*6f60*/  @P4 IADD3 R0, R169, R0, RZ ;  /* 0x00000000a9004210 */ /* 0x000fe40007ffe0ff */
[C---:B-----5:R-:W-:Y:S01]  /*6f70*/  HMMA.16816.F32.BF16 R28, R176.reuse, R184, R28 ;  /* 0x000000b8b01c723c */ /* 0x060fe2000004181c */
[----:B------:R-:W-:Y:S03]  /*6f80*/  @P4 MOV R3, c[0x0][0x1e0] ;  /* 0x0000780000034a02 */ /* 0x000fe60000000f00 */
[----:B------:R-:W-:Y:S02]  /*6f90*/  FMNMX.FTZ R169, R9, R148, !PT ;  /* 0x0000009409a97209 */ /* 0x000fe40007810000 */
[----:B------:R-:W-:Y:S02]  /*6fa0*/  @P4 SHF.L.U32 R2, R168, 0x6, RZ ;  /* 0x00000006a8024819 */ /* 0x000fe400000006ff */
[----:B------:R-:W-:Y:S01]  /*6fb0*/  HMMA.16816.F32.BF16 R32, R176, R186, R32 ;  /* 0x000000bab020723c */ /* 0x000fe20000041820 */
[----:B------:R-:W-:Y:S03]  /*6fc0*/  @P4 MOV R171, c[0x0][0x1e4] ;  /* 0x0000790000ab4a02 */ /* 0x000fe60000000f00 */
[----:B------:R-:W-:Y:S02]  /*6fd0*/  @P4 IADD3 R148, P6, R2, R220, RZ ;  /* 0x000000dc02944210 */ /* 0x000fe40007fde0ff */
[----:B------:R-:W-:Y:S02]  /*6fe0*/  FMNMX.FTZ R169, R12, R169, !PT ;  /* 0x000000a90ca97209 */ /* 0x000fe40007810000 */
[----:B------:R-:W-:Y:S04]  /*6ff0*/  @P4 SHF.L.U64.HI R0, R168, 0x6, R0 ;  /* 0x00000006a8004819 */ /* 0x000fe80000010200 */
[----:B------:R-:W-:Y:S02]  /*7000*/  @P4 LEA R168, P5, R3, R2, 0x5 ;  /* 0x0000000203a84211 */ /* 0x000fe400078a28ff */
[----:B------:R-:W-:Y:S02]  /*7010*/  @P4 IADD3.X R172, R0, R224, RZ, P6, !PT ;  /* 0x000000e000ac4210 */ /* 0x000fe400037fe4ff */
[C---:B------:R-:W-:Y:S02]  /*7020*/  @P4 LEA R182, P6, R148.reuse, c[0x0][0x1c8], 0x1 ;  /* 0x0000720094b64a11 */ /* 0x040fe400078c08ff */
[----:B------:R-:W-:Y:S02]  /*7030*/  FMNMX.FTZ R170, R13, R169, !PT ;  /* 0x000000a90daa7209 */ /* 0x000fe40007810000 */
[----:B------:R-:W-:Y:S02]  /*7040*/  @P4 LEA.HI.X R183, R148, c[0x0][0x1cc], R172, 0x1, P6 ;  /* 0x0000730094b74a11 */ /* 0x000fe400030f0cac */
[----:B------:R-:W-:Y:S02]  /*7050*/  @P4 LEA.HI.X R169, R3, R0, R171, 0x5, P5 ;  /* 0x0000000003a94211 */ /* 0x000fe400028f2cab */
[----:B------:R-:W-:Y:S01]  /*7060*/  FMNMX.FTZ R3, R16, R170, !PT ;  /* 0x000000aa10037209 */ /* 0x000fe20007810000 */
[----:B------:R-:W-:Y:S01]  /*7070*/  @!PT LDS RZ, [RZ] ;  /* 0x00000000fffff984 */ /* 0x000fe20000000800 */
[----:B------:R-:W-:Y:S01]  /*7080*/  @!PT LDS RZ, [RZ] ;  /* 0x00000000fffff984 */ /* 0x000fe20000000800 */
[----:B------:R-:W-:Y:S01]  /*7090*/  @!PT LDS RZ, [RZ] ;  /* 0x00000000fffff984 */ /* 0x000fe20000000800 */
[----:B------:R1:W-:Y:S01]  /*70a0*/  @P4 LDGSTS.E.BYPASS.LTC128B.128 [R218+0x8100], [R182.64], !P0 ;  /* 0x08100000b6da4fae */ /* 0x0003e2000c101d46 */
[----:B------:R-:W-:Y:S02]  /*70b0*/  FMNMX.FTZ R148, R6, R150, !PT ;  /* 0x0000009606947209 */ /* 0x000fe40007810000 */
[----:B------:R-:W-:Y:S02]  /*70c0*/  @P4 IADD3 R174, P5, R220, 0x40, RZ ;  /* 0x00000040dcae4810 */ /* 0x000fe40007fbe0ff */
[----:B------:R-:W-:Y:S02]  /*70d0*/  FMNMX.FTZ R170, R7, R148, !PT ;  /* 0x0000009407aa7209 */ /* 0x000fe40007810000 */
[----:B------:R-:W-:Y:S02]  /*70e0*/  FMNMX.FTZ R148, R17, R3, !PT ;  /* 0x0000000311947209 */ /* 0x000fe40007810000 */
[----:B------:R-:W-:Y:S02]  /*70f0*/  FMNMX.FTZ R170, R10, R170, !PT ;  /* 0x000000aa0aaa7209 */ /* 0x000fe40007810000 */
[----:B------:R-:W-:Y:S02]  /*7100*/  FMNMX.FTZ R148, R20, R148, !PT ;  /* 0x0000009414947209 */ /* 0x000fe40007810000 */
[----:B------:R-:W-:Y:S02]  /*7110*/  @P4 IADD3 R3, P6, R2, R174, RZ ;  /* 0x000000ae02034210 */ /* 0x000fe40007fde0ff */
[----:B------:R-:W-:Y:S02]  /*7120*/  FMNMX.FTZ R148, R21, R148, !PT ;  /* 0x0000009415947209 */ /* 0x000fe40007810000 */
[----:B------:R-:W-:Y:S02]  /*7130*/  @P4 IADD3.X R173, RZ, R224, RZ, P5, !PT ;  /* 0x000000e0ffad4210 */ /* 0x000fe40002ffe4ff */
[----:B------:R-:W-:Y:S02]  /*7140*/  FMNMX.FTZ R170, R11, R170, !PT ;  /* 0x000000aa0baa7209 */ /* 0x000fe40007810000 */
[C---:B------:R-:W-:Y:S02]  /*7150*/  @P4 LEA R180, P5, R3.reuse, c[0x0][0x1c8], 0x1 ;  /* 0x0000720003b44a11 */ /* 0x040fe400078a08ff */
[----:B------:R-:W-:Y:S02]  /*7160*/  FMNMX.FTZ R148, R24, R148, !PT ;  /* 0x0000009418947209 */ /* 0x000fe40007810000 */
[----:B------:R-:W-:Y:S02]  /*7170*/  @P4 IADD3.X R171, R0, R173, RZ, P6, !PT ;  /* 0x000000ad00ab4210 */ /* 0x000fe400037fe4ff */
[----:B------:R-:W-:Y:S02]  /*7180*/  @P4 IADD3 R172, P6, R220, 0x80, RZ ;  /* 0x00000080dcac4810 */ /* 0x000fe40007fde0ff */
[----:B------:R-:W-:Y:S02]  /*7190*/  FMNMX.FTZ R170, R14, R170, !PT ;  /* 0x000000aa0eaa7209 */ /* 0x000fe40007810000 */
[----:B------:R-:W-:Y:S02]  /*71a0*/  @P4 LEA.HI.X R181, R3, c[0x0][0x1cc], R171, 0x1, P5 ;  /* 0x0000730003b54a11 */ /* 0x000fe400028f0cab */
[----:B------:R-:W-:Y:S02]  /*71b0*/  FMNMX.FTZ R148, R25, R148, !PT ;  /* 0x0000009419947209 */ /* 0x000fe40007810000 */
[----:B------:R-:W-:Y:S01]  /*71c0*/  @P4 IADD3 R3, P5, R2, R172, RZ ;  /* 0x000000ac02034210 */ /* 0x000fe20007fbe0ff */
[----:B------:R2:W-:Y:S01]  /*71d0*/  @P4 LDGSTS.E.BYPASS.LTC128B.128 [R218+0xa100], [R180.64], !P1 ;  /* 0x0a100000b4da4fae */ /* 0x0005e2000c901d46 */
[----:B------:R-:W-:Y:S02]  /*71e0*/  @P4 IADD3.X R171, RZ, R224, RZ, P6, !PT ;  /* 0x000000e0ffab4210 */ /* 0x000fe400037fe4ff */
[----:B------:R-:W-:Y:S02]  /*71f0*/  FMNMX.FTZ R170, R15, R170, !PT ;  /* 0x000000aa0faa7209 */ /* 0x000fe40007810000 */
[C---:B------:R-:W-:Y:S02]  /*7200*/  @P4 LEA R178, P6, R3.reuse, c[0x0][0x1c8], 0x1 ;  /* 0x0000720003b24a11 */ /* 0x040fe400078c08ff */
[----:B------:R-:W-:Y:S02]  /*7210*/  FMNMX.FTZ R148, R28, R148, !PT ;  /* 0x000000941c947209 */ /* 0x000fe40007810000 */
[----:B------:R-:W-:Y:S02]  /*7220*/  @P4 IADD3.X R176, R0, R171, RZ, P5, !PT ;  /* 0x000000ab00b04210 */ /* 0x000fe40002ffe4ff */
[----:B------:R-:W-:Y:S02]  /*7230*/  FMNMX.FTZ R175, R18, R170, !PT ;  /* 0x000000aa12af7209 */ /* 0x000fe40007810000 */
[----:B------:R-:W-:Y:S02]  /*7240*/  @P4 IADD3 R170, P5, R220, 0xc0, RZ ;  /* 0x000000c0dcaa4810 */ /* 0x000fe40007fbe0ff */
[----:B------:R-:W-:Y:S02]  /*7250*/  @P4 LEA.HI.X R179, R3, c[0x0][0x1cc], R176, 0x1, P6 ;  /* 0x0000730003b34a11 */ /* 0x000fe400030f0cb0 */
[----:B------:R-:W-:Y:S02]  /*7260*/  FMNMX.FTZ R3, R29, R148, !PT ;  /* 0x000000941d037209 */ /* 0x000fe40007810000 */
[----:B------:R-:W-:Y:S01]  /*7270*/  FMNMX.FTZ R176, R19, R175, !PT ;  /* 0x000000af13b07209 */ /* 0x000fe20007810000 */
[----:B------:R3:W-:Y:S01]  /*7280*/  @P4 LDGSTS.E.BYPASS.LTC128B.128 [R218+0xc100], [R178.64], !P2 ;  /* 0x0c100000b2da4fae */ /* 0x0007e2000d101d46 */
[----:B------:R-:W-:Y:S02]  /*7290*/  @P4 IADD3 R2, P6, R2, R170, RZ ;  /* 0x000000aa02024210 */ /* 0x000fe40007fde0ff */
[----:B------:R-:W-:Y:S02]  /*72a0*/  @P4 IADD3.X R175, RZ, R224, RZ, P5, !PT ;  /* 0x000000e0ffaf4210 */ /* 0x000fe40002ffe4ff */
[----:B------:R-:W-:Y:S02]  /*72b0*/  FMNMX.FTZ R3, R32, R3, !PT ;  /* 0x0000000320037209 */ /* 0x000fe40007810000 */
[----:B------:R-:W-:Y:S02]  /*72c0*/  FMNMX.FTZ R148, R22, R176, !PT ;  /* 0x000000b016947209 */ /* 0x000fe40007810000 */
[----:B------:R-:W-:Y:S02]  /*72d0*/  @P4 LEA R176, P5, R2, c[0x0][0x1c8], 0x1 ;  /* 0x0000720002b04a11 */ /* 0x000fe400078a08ff */
[----:B------:R-:W-:Y:S02]  /*72e0*/  @P4 IADD3.X R0, R0, R175, RZ, P6, !PT ;  /* 0x000000af00004210 */ /* 0x000fe400037fe4ff */
[----:B------:R-:W-:Y:S02]  /*72f0*/  FMNMX.FTZ R3, R33, R3, !PT ;  /* 0x0000000321037209 */ /* 0x000fe40007810000 */
[----:B------:R-:W-:Y:S02]  /*7300*/  FMNMX.FTZ R148, R23, R148, !PT ;  /* 0x0000009417947209 */ /* 0x000fe40007810000 */
[----:B------:R-:W-:Y:S02]  /*7310*/  @P4 LEA.HI.X R177, R2, c[0x0][0x1cc], R0, 0x1, P5 ;  /* 0x0000730002b14a11 */ /* 0x000fe400028f0c00 */
[----:B------:R-:W4:Y:S01]  /*7320*/  SHFL.BFLY PT, R2, R3, 0x2, 0x1f ;  /* 0x0c401f0003027f89 */ /* 0x000f2200000e0000 */
[----:B------:R-:W-:Y:S02]  /*7330*/  FMNMX.FTZ R0, R26, R148, !PT ;  /* 0x000000941a007209 */ /* 0x000fe40007810000 */
[C---:B------:R-:W-:Y:S02]  /*7340*/  @P4 IADD3 R174, P5, R168.reuse, R174, RZ ;  /* 0x000000aea8ae4210 */ /* 0x040fe40007fbe0ff */
[----:B------:R-:W-:Y:S02]  /*7350*/  FMNMX.FTZ R0, R27, R0, !PT ;  /* 0x000000001b007209 */ /* 0x000fe40007810000 */
[----:B------:R-:W-:Y:S01]  /*7360*/  @P4 IADD3 R172, P6, R168, R172, RZ ;  /* 0x000000aca8ac4210 */ /* 0x000fe20007fde0ff */
[----:B------:R3:W-:Y:S01]  /*7370*/  @P4 LDGSTS.E.BYPASS.LTC128B.128 [R218+0xe100], [R176.64], !P3 ;  /* 0x0e100000b0da4fae */ /* 0x0007e2000d901d46 */
[----:B------:R-:W-:Y:S02]  /*7380*/  FMNMX.FTZ R0, R30, R0, !PT ;  /* 0x000000001e007209 */ /* 0x000fe40007810000 */
[----:B------:R-:W-:Y:S02]  /*7390*/  @P4 IADD3.X R184, R169, R173, RZ, P5, !PT ;  /* 0x000000ada9b84210 */ /* 0x000fe40002ffe4ff */
[----:B------:R-:W-:Y:S02]  /*73a0*/  FMNMX.FTZ R0, R31, R0, !PT ;  /* 0x000000001f007209 */ /* 0x000fe40007810000 */
[----:B------:R-:W-:Y:S02]  /*73b0*/  @P4 IADD3 R173, P5, R168, R170, RZ ;  /* 0x000000aaa8ad4210 */ /* 0x000fe40007fbe0ff */
[----:B------:R-:W-:Y:S02]  /*73c0*/  FMNMX.FTZ R0, R34, R0, !PT ;  /* 0x0000000022007209 */ /* 0x000fe40007810000 */
[----:B------:R-:W-:Y:S02]  /*73d0*/  @P4 IADD3.X R185, R169, R171, RZ, P6, !PT ;  /* 0x000000aba9b94210 */ /* 0x000fe400037fe4ff */
[----:B------:R-:W-:Y:S02]  /*73e0*/  FMNMX.FTZ R0, R35, R0, !PT ;  /* 0x0000000023007209 */ /* 0x000fe40007810000 */
[----:B------:R-:W-:Y:S02]  /*73f0*/  @P4 IADD3.X R175, R169, R175, RZ, P5, !PT ;  /* 0x000000afa9af4210 */ /* 0x000fe40002ffe4ff */
[----:B----4-:R-:W-:Y:S02]  /*7400*/  FMNMX.FTZ R3, R3, R2, !PT ;  /* 0x0000000203037209 */ /* 0x010fe40007810000 */
[----:B------:R-:W4:Y:S07]  /*7410*/  SHFL.BFLY PT, R2, R0, 0x2, 0x1f ;  /* 0x0c401f0000027f89 */ /* 0x000f2e00000e0000 */
[----:B------:R-:W5:Y:S01]  /*7420*/  SHFL.BFLY PT, R148, R3, 0x1, 0x1f ;  /* 0x0c201f0003947f89 */ /* 0x000f6200000e0000 */
[----:B----4-:R-:W-:Y:S02]  /*7430*/  FMNMX.FTZ R0, R0, R2, !PT ;  /* 0x0000000200007209 */ /* 0x010fe40007810000 */
[----:B-----5:R-:W-:Y:S04]  /*7440*/  FMNMX.FTZ R148, R3, R148, !PT ;  /* 0x0000009403947209 */ /* 0x020fe80007810000 */
[----:B------:R-:W4:Y:S01]  /*7450*/  SHFL.BFLY PT, R3, R0, 0x1, 0x1f ;  /* 0x0c201f0000037f89 */ /* 0x000f2200000e0000 */
[----:B------:R-:W-:Y:S01]  /*7460*/  FADD.FTZ R2, -R148, R149 ;  /* 0x0000009594027221 */ /* 0x000fe20000010100 */
[----:B------:R-:W-:Y:S04]  /*7470*/  @P4 IADD3 R149, P6, R168, R220, RZ ;  /* 0x000000dca8954210 */ /* 0x000fe80007fde0ff */
[----:B------:R-:W-:Y:S02]  /*7480*/  @P4 LEA R170, P5, R149, c[0x0][0x1c8], 0x1 ;  /* 0x0000720095aa4a11 */ /* 0x000fe400078a08ff */
[----:B------:R-:W-:Y:S04]  /*7490*/  @P4 IADD3.X R169, R169, R224, RZ, P6, !PT ;  /* 0x000000e0a9a94210 */ /* 0x000fe800037fe4ff */
[----:B------:R-:W-:Y:S02]  /*74a0*/  @P4 LEA.HI.X R171, R149, c[0x0][0x1cc], R169, 0x1, P5 ;  /* 0x0000730095ab4a11 */ /* 0x000fe400028f0ca9 */
[C---:B------:R-:W-:Y:S03]  /*74b0*/  @P4 LEA R168, P5, R174.reuse, c[0x0][0x1c8], 0x1 ;  /* 0x00007200aea84a11 */ /* 0x040fe600078a08ff */
[----:B------:R5:W-:Y:S01]  /*74c0*/  @P4 LDGSTS.E.BYPASS.LTC128B.128 [R218+0x9100], [R170.64], !P0 ;  /* 0x09100000aada4fae */ /* 0x000be2000c101d46 */
[----:B------:R-:W-:Y:S02]  /*74d0*/  @P4 LEA.HI.X R169, R174, c[0x0][0x1cc], R184, 0x1, P5 ;  /* 0x00007300aea94a11 */ /* 0x000fe400028f0cb8 */
[----:B----4-:R-:W-:Y:S01]  /*74e0*/  FMNMX.FTZ R3, R0, R3, !PT ;  /* 0x0000000300037209 */ /* 0x010fe20007810000 */
[----:B------:R-:W-:Y:S03]  /*74f0*/  FMUL.FTZ R0, R2, c[0x0][0x2d0] ;  /* 0x0000b40002007a20 */ /* 0x000fe60000410000 */
[----:B------:R5:W-:Y:S01]  /*7500*/  @P4 LDGSTS.E.BYPASS.LTC128B.128 [R218+0xb100], [R168.64], !P1 ;  /* 0x0b100000a8da4fae */ /* 0x000be2000c901d46 */
[----:B------:R4:W3:Y:S01]  /*7510*/  MUFU.EX2 R2, R0 ;  /* 0x0000000000027308 */ /* 0x0008e20000000800 */
[----:B------:R-:W-:Y:S04]  /*7520*/  FMUL.FTZ R149, R3, c[0x0][0x2d0] ;  /* 0x0000b40003957a20 */ /* 0x000fe80000410000 */
[--C-:B------:R-:W-:Y:S02]  /*7530*/  FFMA.FTZ R6, R6, c[0x0][0x2d0], -R149.reuse ;  /* 0x0000b40006067a23 */ /* 0x100fe40000010895 */
[--C-:B------:R-:W-:Y:S02]  /*7540*/  FFMA.FTZ R7, R7, c[0x0][0x2d0], -R149.reuse ;  /* 0x0000b40007077a23 */ /* 0x100fe40000010895 */
[--C-:B------:R-:W-:Y:S01]  /*7550*/  FFMA.FTZ R30, R30, c[0x0][0x2d0], -R149.reuse ;  /* 0x0000b4001e1e7a23 */ /* 0x100fe20000010895 */
[----:B-1----:R1:W-:Y:S01]  /*7560*/  MUFU.EX2 R182, R6 ;  /* 0x0000000600b67308 */ /* 0x0023e20000000800 */
[--C-:B------:R-:W-:Y:S02]  /*7570*/  FFMA.FTZ R31, R31, c[0x0][0x2d0], -R149.reuse ;  /* 0x0000b4001f1f7a23 */ /* 0x100fe40000010895 */
[--C-:B------:R-:W-:Y:S02]  /*7580*/  FFMA.FTZ R14, R14, c[0x0][0x2d0], -R149.reuse ;  /* 0x0000b4000e0e7a23 */ /* 0x100fe40000010895 */
[--C-:B------:R-:W-:Y:S02]  /*7590*/  FFMA.FTZ R15, R15, c[0x0][0x2d0], -R149.reuse ;  /* 0x0000b4000f0f7a23 */ /* 0x100fe40000010895 */
[--C-:B------:R-:W-:Y:S02]  /*75a0*/  FFMA.FTZ R18, R18, c[0x0][0x2d0], -R149.reuse ;  /* 0x0000b40012127a23 */ /* 0x100fe40000010895 */
[--C-:B------:R-:W-:Y:S01]  /*75b0*/  FFMA.FTZ R19, R19, c[0x0][0x2d0], -R149.reuse ;  /* 0x0000b40013137a23 */ /* 0x100fe20000010895 */
[----:B--2---:R-:W-:Y:S01]  /*75c0*/  MUFU.EX2 R181, R14 ;  /* 0x0000000e00b57308 */ /* 0x004fe20000000800 */
[--C-:B------:R-:W-:Y:S02]  /*75d0*/  FFMA.FTZ R22, R22, c[0x0][0x2d0], -R149.reuse ;  /* 0x0000b40016167a23 */ /* 0x100fe40000010895 */
[--C-:B------:R-:W-:Y:S02]  /*75e0*/  FFMA.FTZ R23, R23, c[0x0][0x2d0], -R149.reuse ;  /* 0x0000b40017177a23 */ /* 0x100fe40000010895 */
[----:B----4-:R-:W-:Y:S02]  /*75f0*/  FADD.FTZ R0, -R3, R150 ;  /* 0x0000009603007221 */ /* 0x010fe40000010100 */
[----:B------:R-:W-:Y:S02]  /*7600*/  FMUL.FTZ R150, R148, c[0x0][0x2d0] ;  /* 0x0000b40094967a20 */ /* 0x000fe40000410000 */
[----:B------:R-:W-:Y:S02]  /*7610*/  FMUL.FTZ R0, R0, c[0x0][0x2d0] ;  /* 0x0000b40000007a20 */ /* 0x000fe40000410000 */
[--C-:B------:R-:W-:Y:S02]  /*7620*/  FFMA.FTZ R4, R4, c[0x0][0x2d0], -R150.reuse ;  /* 0x0000b40004047a23 */ /* 0x100fe40000010896 */
[--C-:B------:R-:W-:Y:S02]  /*7630*/  FFMA.FTZ R5, R5, c[0x0][0x2d0], -R150.reuse ;  /* 0x0000b40005057a23 */ /* 0x100fe40000010896 */
[----:B------:R2:W-:Y:S01]  /*7640*/  MUFU.EX2 R228, R4 ;  /* 0x0000000400e47308 */ /* 0x0005e20000000800 */
[----:B-1----:R-:W-:Y:S02]  /*7650*/  FFMA.FTZ R6, R10, c[0x0][0x2d0], -R149 ;  /* 0x0000b4000a067a23 */ /* 0x002fe40000010895 */
[C---:B---3--:R-:W-:Y:S02]  /*7660*/  FMUL.FTZ R36, R2.reuse, R36 ;  /* 0x0000002402247220 */ /* 0x048fe40000410000 */
        /* <DEDUP_REMOVED lines=11> */
[----:B------:R-:W-:Y:S02]  /*7720*/  FMUL.FTZ R56, R2, R56 ;  /* 0x0000003802387220 */ /* 0x000fe40000410000 */
[--C-:B--2---:R-:W-:Y:S01]  /*7730*/  FFMA.FTZ R4, R8, c[0x0][0x2d0], -R150.reuse ;  /* 0x0000b40008047a23 */ /* 0x104fe20000010896 */
[----:B------:R-:W-:Y:S01]  /*7740*/  @P4 LEA R8, P5, R172, c[0x0][0x1c8], 0x1 ;  /* 0x00007200ac084a11 */ /* 0x000fe200078a08ff */
        /* <DEDUP_REMOVED lines=11> */
[C---:B-1----:R-:W-:Y:S02]  /*7800*/  FMUL.FTZ R10, R0.reuse, R158 ;  /* 0x0000009e000a7220 */ /* 0x042fe40000410000 */
[C---:B------:R-:W-:Y:S02]  /*7810*/  FMUL.FTZ R38, R0.reuse, R38 ;  /* 0x0000002600267220 */ /* 0x040fe40000410000 */
[C---:B------:R-:W-:Y:S02]  /*7820*/  FMUL.FTZ R39, R0.reuse, R39 ;  /* 0x0000002700277220 */ /* 0x040fe40000410000 */
[C---:B------:R-:W-:Y:S02]  /*7830*/  FMUL.FTZ R42, R0.reuse, R42 ;  /* 0x0000002a002a7220 */ /* 0x040fe40000410000 */
[----:B------:R-:W-:Y:S02]  /*7840*/  FMUL.FTZ R43, R0, R43 ;  /* 0x0000002b002b7220 */ /* 0x000fe40000410000 */
[--C-:B--2---:R-:W-:Y:S01]  /*7850*/  FFMA.FTZ R4, R9, c[0x0][0x2d0], -R150.reuse ;  /* 0x0000b40009047a23 */ /* 0x104fe20000010896 */
[----:B------:R-:W-:Y:S01]  /*7860*/  @P4 LEA.HI.X R9, R172, c[0x0][0x1cc], R185, 0x1, P5 ;  /* 0x00007300ac094a11 */ /* 0x000fe200028f0cb9 */
[C---:B------:R-:W-:Y:S01]  /*7870*/  FMUL.FTZ R46, R0.reuse, R46 ;  /* 0x0000002e002e7220 */ /* 0x040fe20000410000 */
[----:B------:R1:W-:Y:S01]  /*7880*/  MUFU.EX2 R185, R7 ;  /* 0x0000000700b97308 */ /* 0x0003e20000000800 */
[C---:B------:R-:W-:Y:S02]  /*7890*/  FMUL.FTZ R47, R0.reuse, R47 ;  /* 0x0000002f002f7220 */ /* 0x040fe40000410000 */
[----:B------:R2:W-:Y:S01]  /*78a0*/  @P4 LDGSTS.E.BYPASS.LTC128B.128 [R218+0xd100], [R8.64], !P2 ;  /* 0x0d10000008da4fae */ /* 0x0005e2000d101d46 */
[C---:B------:R-:W-:Y:S02]  /*78b0*/  FMUL.FTZ R50, R0.reuse, R50 ;  /* 0x0000003200327220 */ /* 0x040fe40000410000 */
[C---:B---3--:R-:W-:Y:S02]  /*78c0*/  FMUL.FTZ R6, R0.reuse, R154 ;  /* 0x0000009a00067220 */ /* 0x048fe40000410000 */
        /* <DEDUP_REMOVED lines=11> */
[----:B------:R-:W-:Y:S02]  /*7980*/  FMUL.FTZ R70, R0, R70 ;  /* 0x0000004600467220 */ /* 0x000fe40000410000 */
[C---:B--2---:R-:W-:Y:S02]  /*7990*/  FMUL.FTZ R8, R2.reuse, R156 ;  /* 0x0000009c02087220 */ /* 0x044fe40000410000 */
[----:B------:R-:W-:Y:S01]  /*79a0*/  FMUL.FTZ R9, R2, R157 ;  /* 0x0000009d02097220 */ /* 0x000fe20000410000 */
[----:B---3--:R-:W-:Y:S01]  /*79b0*/  @P4 LEA R4, P5, R173, c[0x0][0x1c8], 0x1 ;  /* 0x00007200ad044a11 */ /* 0x008fe200078a08ff */
[C---:B------:R-:W-:Y:S01]  /*79c0*/  FMUL.FTZ R71, R0.reuse, R71 ;  /* 0x0000004700477220 */ /* 0x040fe20000410000 */
[----:B----4-:R-:W-:Y:S01]  /*79d0*/  F2FP.BF16.PACK_AB R154, R229, R230 ;  /* 0x000000e6e59a723e */ /* 0x010fe200000010ff */
[C---:B------:R-:W-:Y:S01]  /*79e0*/  FMUL.FTZ R74, R0.reuse, R74 ;  /* 0x0000004a004a7220 */ /* 0x040fe20000410000 */
[----:B------:R-:W-:Y:S01]  /*79f0*/  @P4 LEA.HI.X R5, R173, c[0x0][0x1cc], R175, 0x1, P5 ;  /* 0x00007300ad054a11 */ /* 0x000fe200028f0caf */
[----:B------:R-:W-:Y:S02]  /*7a00*/  FMUL.FTZ R75, R0, R75 ;  /* 0x0000004b004b7220 */ /* 0x000fe40000410000 */
[C---:B------:R-:W-:Y:S02]  /*7a10*/  FMUL.FTZ R76, R2.reuse, R76 ;  /* 0x0000004c024c7220 */ /* 0x040fe40000410000 */
[----:B------:R1:W-:Y:S01]  /*7a20*/  @P4 LDGSTS.E.BYPASS.LTC128B.128 [R218+0xf100], [R4.64], !P3 ;  /* 0x0f10000004da4fae */ /* 0x0003e2000d901d46 */
[----:B------:R-:W-:Y:S02]  /*7a30*/  FMUL.FTZ R77, R2, R77 ;  /* 0x0000004d024d7220 */ /* 0x000fe40000410000 */
[C---:B------:R-:W-:Y:S02]  /*7a40*/  FMUL.FTZ R78, R0.reuse, R78 ;  /* 0x0000004e004e7220 */ /* 0x040fe40000410000 */
[----:B------:R-:W-:Y:S02]  /*7a50*/  FMUL.FTZ R79, R0, R79 ;  /* 0x0000004f004f7220 */ /* 0x000fe40000410000 */
[----:B-----5:R-:W2:Y:S01]  /*7a60*/  LDSM.16.MT88.4 R168, [R192] ;  /* 0x00000000c0a8783b */ /* 0x020ea20000004200 */
[C---:B------:R-:W-:Y:S02]  /*7a70*/  FMUL.FTZ R80, R2.reuse, R80 ;  /* 0x0000005002507220 */ /* 0x040fe40000410000 */
[----:B------:R-:W-:Y:S02]  /*7a80*/  FMUL.FTZ R81, R2, R81 ;  /* 0x0000005102517220 */ /* 0x000fe40000410000 */
[C---:B------:R-:W-:Y:S02]  /*7a90*/  FMUL.FTZ R82, R0.reuse, R82 ;  /* 0x0000005200527220 */ /* 0x040fe40000410000 */
[----:B------:R-:W3:Y:S01]  /*7aa0*/  LDSM.16.MT88.4 R172, [R193] ;  /* 0x00000000c1ac783b */ /* 0x000ee20000004200 */
[----:B------:R-:W-:Y:S02]  /*7ab0*/  FMUL.FTZ R83, R0, R83 ;  /* 0x0000005300537220 */ /* 0x000fe40000410000 */
[C---:B------:R-:W-:Y:S02]  /*7ac0*/  FMUL.FTZ R84, R2.reuse, R84 ;  /* 0x0000005402547220 */ /* 0x040fe40000410000 */
[----:B------:R-:W-:Y:S02]  /*7ad0*/  FMUL.FTZ R85, R2, R85 ;  /* 0x0000005502557220 */ /* 0x000fe40000410000 */
[----:B------:R-:W4:Y:S01]  /*7ae0*/  LDSM.16.MT88.4 R176, [R196] ;  /* 0x00000000c4b0783b */ /* 0x000f220000004200 */
[C---:B------:R-:W-:Y:S02]  /*7af0*/  FMUL.FTZ R86, R0.reuse, R86 ;  /* 0x0000005600567220 */ /* 0x040fe40000410000 */
[C---:B------:R-:W-:Y:S02]  /*7b00*/  FMUL.FTZ R87, R0.reuse, R87 ;  /* 0x0000005700577220 */ /* 0x040fe40000410000 */
[----:B------:R-:W-:Y:S02]  /*7b10*/  FMUL.FTZ R14, R0, R162 ;  /* 0x000000a2000e7220 */ /* 0x000fe40000410000 */
[--C-:B-1----:R-:W-:Y:S01]  /*7b20*/  FFMA.FTZ R4, R11, c[0x0][0x2d0], -R149.reuse ;  /* 0x0000b4000b047a23 */ /* 0x102fe20000010895 */
[----:B------:R-:W0:Y:S01]  /*7b30*/  LDGDEPBAR ;  /* 0x00000000000079af */ /* 0x000e220000000000 */
[----:B------:R-:W-:Y:S01]  /*7b40*/  FMUL.FTZ R5, R2, R153 ;  /* 0x0000009902057220 */ /* 0x000fe20000410000 */
[----:B------:R-:W-:Y:S01]  /*7b50*/  F2FP.BF16.PACK_AB R153, R185, R182 ;  /* 0x000000b6b999723e */ /* 0x000fe200000010ff */
[----:B------:R-:W1:Y:S01]  /*7b60*/  MUFU.EX2 R183, R4 ;  /* 0x0000000400b77308 */ /* 0x000e620000000800 */
[----:B------:R-:W-:Y:S02]  /*7b70*/  FMUL.FTZ R11, R0, R159 ;  /* 0x0000009f000b7220 */ /* 0x000fe40000410000 */
[--C-:B------:R-:W-:Y:S01]  /*7b80*/  FFMA.FTZ R29, R29, c[0x0][0x2d0], -R150.reuse ;  /* 0x0000b4001d1d7a23 */ /* 0x100fe20000010896 */
[----:B------:R-:W5:Y:S01]  /*7b90*/  LDSM.16.MT88.4 R156, [R195] ;  /* 0x00000000c39c783b */ /* 0x000f620000004200 */
[--C-:B------:R-:W-:Y:S02]  /*7ba0*/  FFMA.FTZ R33, R33, c[0x0][0x2d0], -R150.reuse ;  /* 0x0000b40021217a23 */ /* 0x100fe40000010896 */
        /* <DEDUP_REMOVED lines=10> */
[C---:B------:R-:W-:Y:S01]  /*7c50*/  FMUL.FTZ R4, R2.reuse, R152 ;  /* 0x0000009802047220 */ /* 0x040fe20000410000 */
[----:B------:R-:W-:Y:S01]  /*7c60*/  F2FP.BF16.PACK_AB R152, R231, R228 ;  /* 0x000000e4e798723e */ /* 0x000fe200000010ff */
[----:B------:R-:W-:Y:S02]  /*7c70*/  FMUL.FTZ R97, R2, R97 ;  /* 0x0000006102617220 */ /* 0x000fe40000410000 */
[C---:B------:R-:W-:Y:S02]  /*7c80*/  FMUL.FTZ R98, R0.reuse, R98 ;  /* 0x0000006200627220 */ /* 0x040fe40000410000 */
[----:B------:R-:W-:Y:S02]  /*7c90*/  FMUL.FTZ R99, R0, R99 ;  /* 0x0000006300637220 */ /* 0x000fe40000410000 */
[C---:B--2---:R-:W-:Y:S05]  /*7ca0*/  HMMA.16816.F32.BF16 R4, R152.reuse, R168, R4 ;  /* 0x000000a89804723c */ /* 0x044fea0000041804 */
[C---:B------:R-:W-:Y:S02]  /*7cb0*/  FMUL.FTZ R100, R2.reuse, R100 ;  /* 0x0000006402647220 */ /* 0x040fe40000410000 */
[----:B------:R-:W-:Y:S01]  /*7cc0*/  FMUL.FTZ R101, R2, R101 ;  /* 0x0000006502657220 */ /* 0x000fe20000410000 */
        /* <DEDUP_REMOVED lines=8> */
[----:B------:R-:W2:Y:S03]  /*7d50*/  LDSM.16.MT88.4 R172, [R193+0x2000] ;  /* 0x00200000c1ac783b */ /* 0x000ea60000004200 */
[C---:B------:R-:W-:Y:S02]  /*7d60*/  FMUL.FTZ R106, R0.reuse, R106 ;  /* 0x0000006a006a7220 */ /* 0x040fe40000410000 */
[----:B------:R-:W-:Y:S02]  /*7d70*/  FMUL.FTZ R107, R0, R107 ;  /* 0x0000006b006b7220 */ /* 0x000fe40000410000 */
[C---:B----4-:R-:W-:Y:S01]  /*7d80*/  HMMA.16816.F32.BF16 R44, R152.reuse, R176, R44 ;  /* 0x000000b0982c723c */ /* 0x050fe2000004182c */
[----:B------:R3:W-:Y:S03]  /*7d90*/  MUFU.EX2 R177, R18 ;  /* 0x0000001200b17308 */ /* 0x0007e60000000800 */
[C---:B------:R-:W-:Y:S02]  /*7da0*/  FMUL.FTZ R108, R2.reuse, R108 ;  /* 0x0000006c026c7220 */ /* 0x040fe40000410000 */
[----:B------:R-:W-:Y:S02]  /*7db0*/  FMUL.FTZ R109, R2, R109 ;  /* 0x0000006d026d7220 */ /* 0x000fe40000410000 */
[C---:B------:R-:W-:Y:S03]  /*7dc0*/  HMMA.16816.F32.BF16 R48, R152.reuse, R178, R48 ;  /* 0x000000b29830723c */ /* 0x040fe60000041830 */
[----:B------:R-:W-:Y:S01]  /*7dd0*/  MUFU.EX2 R178, R29 ;  /* 0x0000001d00b27308 */ /* 0x000fe20000000800 */
[C---:B------:R-:W-:Y:S02]  /*7de0*/  FMUL.FTZ R110, R0.reuse, R110 ;  /* 0x0000006e006e7220 */ /* 0x040fe40000410000 */
[----:B------:R-:W-:Y:S02]  /*7df0*/  FMUL.FTZ R111, R0, R111 ;  /* 0x0000006f006f7220 */ /* 0x000fe40000410000 */
[C---:B-----5:R-:W-:Y:S04]  /*7e00*/  HMMA.16816.F32.BF16 R52, R152.reuse, R156, R52 ;  /* 0x0000009c9834723c */ /* 0x060fe80000041834 */
[C---:B------:R-:W-:Y:S01]  /*7e10*/  FMUL.FTZ R112, R2.reuse, R112 ;  /* 0x0000007002707220 */ /* 0x040fe20000410000 */
[----:B------:R4:W-:Y:S01]  /*7e20*/  MUFU.EX2 R179, R15 ;  /* 0x0000000f00b37308 */ /* 0x0009e20000000800 */
[----:B------:R-:W-:Y:S02]  /*7e30*/  FMUL.FTZ R113, R2, R113 ;  /* 0x0000007102717220 */ /* 0x000fe40000410000 */
[C---:B------:R-:W-:Y:S01]  /*7e40*/  HMMA.16816.F32.BF16 R56, R152.reuse, R158, R56 ;  /* 0x0000009e9838723c */ /* 0x040fe20000041838 */
[----:B------:R-:W5:Y:S03]  /*7e50*/  LDSM.16.MT88.4 R156, [R196+0x2000] ;  /* 0x00200000c49c783b */ /* 0x000f660000004200 */
[C---:B---3--:R-:W-:Y:S02]  /*7e60*/  FMUL.FTZ R18, R0.reuse, R166 ;  /* 0x000000a600127220 */ /* 0x048fe40000410000 */
[C---:B------:R-:W-:Y:S01]  /*7e70*/  FMUL.FTZ R114, R0.reuse, R114 ;  /* 0x0000007200727220 */ /* 0x040fe20000410000 */
[----:B------:R3:W-:Y:S01]  /*7e80*/  MUFU.EX2 R176, R19 ;  /* 0x0000001300b07308 */ /* 0x0007e20000000800 */
[C---:B-1----:R-:W-:Y:S04]  /*7e90*/  HMMA.16816.F32.BF16 R60, R152.reuse, R168, R60 ;  /* 0x000000a8983c723c */ /* 0x042fe8000004183c */
[----:B------:R-:W-:Y:S02]  /*7ea0*/  FMUL.FTZ R115, R0, R115 ;  /* 0x0000007300737220 */ /* 0x000fe40000410000 */
[C---:B------:R-:W-:Y:S02]  /*7eb0*/  FMUL.FTZ R116, R2.reuse, R116 ;  /* 0x0000007402747220 */ /* 0x040fe40000410000 */
[C---:B------:R-:W-:Y:S01]  /*7ec0*/  HMMA.16816.F32.BF16 R64, R152.reuse, R170, R64 ;  /* 0x000000aa9840723c */ /* 0x040fe20000041840 */
[----:B------:R-:W1:Y:S03]  /*7ed0*/  LDSM.16.MT88.4 R168, [R195+0x2000] ;  /* 0x00200000c3a8783b */ /* 0x000e660000004200 */
[----:B------:R-:W-:Y:S02]  /*7ee0*/  FMUL.FTZ R117, R2, R117 ;  /* 0x0000007502757220 */ /* 0x000fe40000410000 */
[C---:B----4-:R-:W-:Y:S02]  /*7ef0*/  FMUL.FTZ R15, R0.reuse, R163 ;  /* 0x000000a3000f7220 */ /* 0x050fe40000410000 */
[C---:B--2---:R-:W-:Y:S04]  /*7f00*/  HMMA.16816.F32.BF16 R68, R152.reuse, R172, R68 ;  /* 0x000000ac9844723c */ /* 0x044fe80000041844 */
[C---:B------:R-:W-:Y:S02]  /*7f10*/  FMUL.FTZ R118, R0.reuse, R118 ;  /* 0x0000007600767220 */ /* 0x040fe40000410000 */
[C---:B------:R-:W-:Y:S02]  /*7f20*/  FMUL.FTZ R119, R0.reuse, R119 ;  /* 0x0000007700777220 */ /* 0x040fe40000410000 */
[C---:B------:R-:W-:Y:S01]  /*7f30*/  HMMA.16816.F32.BF16 R72, R152.reuse, R174, R72 ;  /* 0x000000ae9848723c */ /* 0x040fe20000041848 */
[----:B------:R-:W2:Y:S03]  /*7f40*/  LDSM.16.MT88.4 R172, [R192+0x4000] ;  /* 0x00400000c0ac783b */ /* 0x000ea60000004200 */
[----:B---3--:R-:W-:Y:S02]  /*7f50*/  FMUL.FTZ R19, R0, R167 ;  /* 0x000000a700137220 */ /* 0x008fe40000410000 */
[C---:B------:R-:W-:Y:S02]  /*7f60*/  FMUL.FTZ R120, R2.reuse, R120 ;  /* 0x0000007802787220 */ /* 0x040fe40000410000 */
[----:B------:R-:W-:Y:S01]  /*7f70*/  FMUL.FTZ R121, R2, R121 ;  /* 0x0000007902797220 */ /* 0x000fe20000410000 */
[C---:B-----5:R-:W-:Y:S03]  /*7f80*/  HMMA.16816.F32.BF16 R76, R152.reuse, R156, R76 ;  /* 0x0000009c984c723c */ /* 0x060fe6000004184c */
        /* <DEDUP_REMOVED lines=9> */
[--C-:B------:R-:W-:Y:S02]  /*8020*/  FFMA.FTZ R12, R12, c[0x0][0x2d0], -R150.reuse ;  /* 0x0000b4000c0c7a23 */ /* 0x100fe40000010896 */
[C---:B------:R-:W-:Y:S01]  /*8030*/  HMMA.16816.F32.BF16 R88, R152.reuse, R170, R88 ;  /* 0x000000aa9858723c */ /* 0x040fe20000041858 */
[----:B------:R-:W1:Y:S01]  /*8040*/  LDSM.16.MT88.4 R168, [R196+0x4000] ;  /* 0x00400000c4a8783b */ /* 0x000e620000004200 */
[----:B------:R4:W-:Y:S02]  /*8050*/  MUFU.EX2 R227, R12 ;  /* 0x0000000c00e37308 */ /* 0x0009e40000000800 */
[--C-:B------:R-:W-:Y:S02]  /*8060*/  FFMA.FTZ R13, R13, c[0x0][0x2d0], -R150.reuse ;  /* 0x0000b4000d0d7a23 */ /* 0x100fe40000010896 */
[C---:B------:R-:W-:Y:S02]  /*8070*/  FMUL.FTZ R128, R2.reuse, R128 ;  /* 0x0000008002807220 */ /* 0x040fe40000410000 */
[C---:B--2---:R-:W-:Y:S04]  /*8080*/  HMMA.16816.F32.BF16 R92, R152.reuse, R172, R92 ;  /* 0x000000ac985c723c */ /* 0x044fe8000004185c */
[----:B------:R-:W-:Y:S01]  /*8090*/  FMUL.FTZ R129, R2, R129 ;  /* 0x0000008102817220 */ /* 0x000fe20000410000 */
[----:B------:R2:W5:Y:S01]  /*80a0*/  MUFU.EX2 R225, R13 ;  /* 0x0000000d00e17308 */ /* 0x0005620000000800 */
[C---:B------:R-:W-:Y:S02]  /*80b0*/  FMUL.FTZ R130, R0.reuse, R130 ;  /* 0x0000008200827220 */ /* 0x040fe40000410000 */
[C---:B------:R-:W-:Y:S01]  /*80c0*/  HMMA.16816.F32.BF16 R96, R152.reuse, R174, R96 ;  /* 0x000000ae9860723c */ /* 0x040fe20000041860 */
[----:B------:R-:W5:Y:S03]  /*80d0*/  LDSM.16.MT88.4 R172, [R195+0x4000] ;  /* 0x00400000c3ac783b */ /* 0x000f660000004200 */
[----:B------:R-:W-:Y:S02]  /*80e0*/  FMUL.FTZ R131, R0, R131 ;  /* 0x0000008300837220 */ /* 0x000fe40000410000 */
[C---:B------:R-:W-:Y:S02]  /*80f0*/  FMUL.FTZ R132, R2.reuse, R132 ;  /* 0x0000008402847220 */ /* 0x040fe40000410000 */
[C---:B------:R-:W-:Y:S01]  /*8100*/  FMUL.FTZ R133, R2.reuse, R133 ;  /* 0x0000008502857220 */ /* 0x040fe20000410000 */
[C---:B---3--:R-:W-:Y:S03]  /*8110*/  HMMA.16816.F32.BF16 R100, R152.reuse, R156, R100 ;  /* 0x0000009c9864723c */ /* 0x048fe60000041864 */
[----:B----4-:R-:W-:Y:S02]  /*8120*/  FMUL.FTZ R12, R2, R160 ;  /* 0x000000a0020c7220 */ /* 0x010fe40000410000 */
[C---:B------:R-:W-:Y:S02]  /*8130*/  FMUL.FTZ R134, R0.reuse, R134 ;  /* 0x0000008600867220 */ /* 0x040fe40000410000 */
[----:B------:R-:W-:Y:S01]  /*8140*/  FMUL.FTZ R135, R0, R135 ;  /* 0x0000008700877220 */ /* 0x000fe20000410000 */
[C---:B------:R-:W-:Y:S01]  /*8150*/  HMMA.16816.F32.BF16 R104, R152.reuse, R158, R104 ;  /* 0x0000009e9868723c */ /* 0x040fe20000041868 */
[----:B------:R-:W3:Y:S03]  /*8160*/  LDSM.16.MT88.4 R156, [R192+0x6000] ;  /* 0x00600000c09c783b */ /* 0x000ee60000004200 */
[C---:B--2---:R-:W-:Y:S02]  /*8170*/  FMUL.FTZ R13, R2.reuse, R161 ;  /* 0x000000a1020d7220 */ /* 0x044fe40000410000 */
[C---:B------:R-:W-:Y:S02]  /*8180*/  FMUL.FTZ R136, R2.reuse, R136 ;  /* 0x0000008802887220 */ /* 0x040fe40000410000 */
[C---:B-1----:R-:W-:Y:S01]  /*8190*/  HMMA.16816.F32.BF16 R108, R152.reuse, R168, R108 ;  /* 0x000000a8986c723c */ /* 0x042fe2000004186c */
[----:B------:R-:W-:Y:S03]  /*81a0*/  LDSM.16.MT88.4 R160, [R192+0x800] ;  /* 0x00080000c0a0783b */ /* 0x000fe60000004200 */
[----:B------:R-:W-:Y:S02]  /*81b0*/  FMUL.FTZ R137, R2, R137 ;  /* 0x0000008902897220 */ /* 0x000fe40000410000 */
[C---:B------:R-:W-:Y:S02]  /*81c0*/  FMUL.FTZ R138, R0.reuse, R138 ;  /* 0x0000008a008a7220 */ /* 0x040fe40000410000 */
[C---:B------:R-:W-:Y:S01]  /*81d0*/  HMMA.16816.F32.BF16 R112, R152.reuse, R170, R112 ;  /* 0x000000aa9870723c */ /* 0x040fe20000041870 */
[----:B------:R-:W1:Y:S03]  /*81e0*/  LDSM.16.MT88.4 R168, [R193+0x6000] ;  /* 0x00600000c1a8783b */ /* 0x000e660000004200 */
[----:B------:R-:W-:Y:S02]  /*81f0*/  FMUL.FTZ R139, R0, R139 ;  /* 0x0000008b008b7220 */ /* 0x000fe40000410000 */
[--C-:B------:R-:W-:Y:S02]  /*8200*/  FFMA.FTZ R16, R16, c[0x0][0x2d0], -R150.reuse ;  /* 0x0000b40010107a23 */ /* 0x100fe40000010896 */
[C---:B-----5:R-:W-:Y:S02]  /*8210*/  HMMA.16816.F32.BF16 R116, R152.reuse, R172, R116 ;  /* 0x000000ac9874723c */ /* 0x060fe40000041874 */
[----:B------:R2:W-:Y:S02]  /*8220*/  MUFU.EX2 R191, R16 ;  /* 0x0000001000bf7308 */ /* 0x0005e40000000800 */
[--C-:B------:R-:W-:Y:S02]  /*8230*/  FFMA.FTZ R17, R17, c[0x0][0x2d0], -R150.reuse ;  /* 0x0000b40011117a23 */ /* 0x100fe40000010896 */
[C---:B------:R-:W-:Y:S02]  /*8240*/  FMUL.FTZ R144, R2.reuse, R144 ;  /* 0x0000009002907220 */ /* 0x040fe40000410000 */
[C---:B------:R-:W-:Y:S01]  /*8250*/  HMMA.16816.F32.BF16 R120, R152.reuse, R174, R120 ;  /* 0x000000ae9878723c */ /* 0x040fe20000041878 */
[----:B------:R-:W4:Y:S03]  /*8260*/  LDSM.16.MT88.4 R172, [R196+0x6000] ;  /* 0x00600000c4ac783b */ /* 0x000f260000004200 */
[----:B------:R5:W4:Y:S01]  /*8270*/  MUFU.EX2 R190, R17 ;  /* 0x0000001100be7308 */ /* 0x000b220000000800 */
[----:B------:R-:W-:Y:S02]  /*8280*/  FMUL.FTZ R145, R2, R145 ;  /* 0x0000009102917220 */ /* 0x000fe40000410000 */
[C---:B------:R-:W-:Y:S01]  /*8290*/  FMUL.FTZ R146, R0.reuse, R146 ;  /* 0x0000009200927220 */ /* 0x040fe20000410000 */
[C---:B---3--:R-:W-:Y:S04]  /*82a0*/  HMMA.16816.F32.BF16 R124, R152.reuse, R156, R124 ;  /* 0x0000009c987c723c */ /* 0x048fe8000004187c */
[----:B------:R-:W-:Y:S02]  /*82b0*/  FMUL.FTZ R147, R0, R147 ;  /* 0x0000009300937220 */ /* 0x000fe40000410000 */
[--C-:B------:R-:W-:Y:S02]  /*82c0*/  FFMA.FTZ R20, R20, c[0x0][0x2d0], -R150.reuse ;  /* 0x0000b40014147a23 */ /* 0x100fe40000010896 */
[--C-:B------:R-:W-:Y:S01]  /*82d0*/  FFMA.FTZ R21, R21, c[0x0][0x2d0], -R150.reuse ;  /* 0x0000b40015157a23 */ /* 0x100fe20000010896 */
[C---:B------:R-:W-:Y:S01]  /*82e0*/  HMMA.16816.F32.BF16 R128, R152.reuse, R158, R128 ;  /* 0x0000009e9880723c */ /* 0x040fe20000041880 */
[----:B------:R-:W3:Y:S01]  /*82f0*/  LDSM.16.MT88.4 R156, [R195+0x6000] ;  /* 0x00600000c39c783b */ /* 0x000ee20000004200 */
[----:B------:R4:W-:Y:S01]  /*8300*/  MUFU.EX2 R189, R20 ;  /* 0x0000001400bd7308 */ /* 0x0009e20000000800 */
[C---:B--2---:R-:W-:Y:S02]  /*8310*/  FMUL.FTZ R16, R2.reuse, R164 ;  /* 0x000000a402107220 */ /* 0x044fe40000410000 */
[C---:B------:R-:W-:Y:S03]  /*8320*/  FMUL.FTZ R140, R2.reuse, R140 ;  /* 0x0000008c028c7220 */ /* 0x040fe60000410000 */
[C---:B-1----:R-:W-:Y:S04]  /*8330*/  HMMA.16816.F32.BF16 R132, R152.reuse, R168, R132 ;  /* 0x000000a89884723c */ /* 0x042fe80000041884 */
[C---:B-----5:R-:W-:Y:S01]  /*8340*/  FMUL.FTZ R17, R2.reuse, R165 ;  /* 0x000000a502117220 */ /* 0x060fe20000410000 */
[----:B------:R-:W-:Y:S01]  /*8350*/  MUFU.EX2 R188, R21 ;  /* 0x0000001500bc7308 */ /* 0x000fe20000000800 */
[----:B------:R-:W-:Y:S01]  /*8360*/  LDSM.16.MT88.4 R164, [R192+0x2800] ;  /* 0x00280000c0a4783b */ /* 0x000fe20000004200 */
[----:B------:R-:W-:Y:S01]  /*8370*/  FMUL.FTZ R141, R2, R141 ;  /* 0x0000008d028d7220 */ /* 0x000fe20000410000 */
[C---:B------:R-:W-:Y:S04]  /*8380*/  HMMA.16816.F32.BF16 R136, R152.reuse, R170, R136 ;  /* 0x000000aa9888723c */ /* 0x040fe80000041888 */
[C---:B------:R-:W-:Y:S01]  /*8390*/  FMUL.FTZ R142, R0.reuse, R142 ;  /* 0x0000008e008e7220 */ /* 0x040fe20000410000 */
[----:B------:R-:W1:Y:S01]  /*83a0*/  LDSM.16.MT88.4 R168, [R193+0x800] ;  /* 0x00080000c1a8783b */ /* 0x000e620000004200 */
[----:B------:R-:W-:Y:S02]  /*83b0*/  FMUL.FTZ R143, R0, R143 ;  /* 0x0000008f008f7220 */ /* 0x000fe40000410000 */
[C---:B----4-:R-:W-:Y:S01]  /*83c0*/  HMMA.16816.F32.BF16 R12, R152.reuse, R172, R12 ;  /* 0x000000ac980c723c */ /* 0x050fe2000004180c */
[----:B------:R-:W-:Y:S03]  /*83d0*/  MUFU.EX2 R173, R22 ;  /* 0x0000001600ad7308 */ /* 0x000fe60000000800 */
[----:B------:R-:W-:Y:S02]  /*83e0*/  FFMA.FTZ R20, R24, c[0x0][0x2d0], -R150 ;  /* 0x0000b40018147a23 */ /* 0x000fe40000010896 */
[----:B------:R-:W-:Y:S02]  /*83f0*/  FFMA.FTZ R2, R2, R233, R228 ;  /* 0x000000e902027223 */ /* 0x000fe400000100e4 */
[C---:B------:R-:W-:Y:S03]  /*8400*/  HMMA.16816.F32.BF16 R140, R152.reuse, R174, R140 ;  /* 0x000000ae988c723c */ /* 0x040fe6000004188c */
[----:B------:R-:W-:Y:S01]  /*8410*/  MUFU.EX2 R174, R33 ;  /* 0x0000002100ae7308 */ /* 0x000fe20000000800 */
[----:B------:R-:W-:Y:S02]  /*8420*/  FFMA.FTZ R0, R0, R232, R182 ;  /* 0x000000e800007223 */ /* 0x000fe400000100b6 */
[----:B------:R-:W-:Y:S02]  /*8430*/  FADD.FTZ R2, R231, R2 ;  /* 0x00000002e7027221 */ /* 0x000fe40000010000 */
[----:B------:R-:W-:Y:S01]  /*8440*/  FADD.FTZ R0, R185, R0 ;  /* 0x00000000b9007221 */ /* 0x000fe20000010000 */
[C---:B---3--:R-:W-:Y:S03]  /*8450*/  HMMA.16816.F32.BF16 R144, R152.reuse, R156, R144 ;  /* 0x0000009c9890723c */ /* 0x048fe60000041890 */
[----:B------:R-:W-:Y:S01]  /*8460*/  FADD.FTZ R2, R230, R2 ;  /* 0x00000002e6027221 */ /* 0x000fe20000010000 */
[----:B------:R2:W-:Y:S01]  /*8470*/  MUFU.EX2 R187, R20 ;  /* 0x0000001400bb7308 */ /* 0x0005e20000000800 */
[----:B------:R-:W-:Y:S02]  /*8480*/  FADD.FTZ R0, R184, R0 ;  /* 0x00000000b8007221 */ /* 0x000fe40000010000 */
[----:B------:R-:W-:Y:S01]  /*8490*/  FADD.FTZ R2, R229, R2 ;  /* 0x00000002e5027221 */ /* 0x000fe20000010000 */
[----:B------:R-:W-:Y:S01]  /*84a0*/  HMMA.16816.F32.BF16 R16, R152, R158, R16 ;  /* 0x0000009e9810723c */ /* 0x000fe20000041810 */
[----:B------:R-:W3:Y:S03]  /*84b0*/  LDSM.16.MT88.4 R156, [R196+0x800] ;  /* 0x00080000c49c783b */ /* 0x000ee60000004200 */
[----:B------:R-:W-:Y:S02]  /*84c0*/  FADD.FTZ R0, R183, R0 ;  /* 0x00000000b7007221 */ /* 0x000fe40000010000 */
[----:B------:R-:W4:Y:S01]  /*84d0*/  MUFU.EX2 R172, R23 ;  /* 0x0000001700ac7308 */ /* 0x000f220000000800 */
[----:B------:R-:W-:Y:S01]  /*84e0*/  F2FP.BF16.PACK_AB R152, R225, R227 ;  /* 0x000000e3e198723e */ /* 0x000fe200000010ff */
[----:B------:R-:W-:Y:S01]  /*84f0*/  FADD.FTZ R2, R227, R2 ;  /* 0x00000002e3027221 */ /* 0x000fe20000010000 */
[----:B------:R-:W-:Y:S03]  /*8500*/  F2FP.BF16.PACK_AB R153, R179, R181 ;  /* 0x000000b5b399723e */ /* 0x000fe600000010ff */
[----:B------:R-:W-:Y:S01]  /*8510*/  F2FP.BF16.PACK_AB R154, R190, R191 ;  /* 0x000000bfbe9a723e */ /* 0x000fe200000010ff */
[----:B------:R-:W-:Y:S01]  /*8520*/  FADD.FTZ R0, R181, R0 ;  /* 0x00000000b5007221 */ /* 0x000fe20000010000 */
[----:B------:R-:W-:Y:S01]  /*8530*/  F2FP.BF16.PACK_AB R155, R176, R177 ;  /* 0x000000b1b09b723e */ /* 0x000fe200000010ff */
[----:B------:R-:W-:Y:S02]  /*8540*/  FADD.FTZ R2, R225, R2 ;  /* 0x00000002e1027221 */ /* 0x000fe40000010000 */
[----:B------:R-:W-:Y:S02]  /*8550*/  FADD.FTZ R0, R179, R0 ;  /* 0x00000000b3007221 */ /* 0x000fe40000010000 */
[----:B------:R-:W-:Y:S02]  /*8560*/  FADD.FTZ R2, R191, R2 ;  /* 0x00000002bf027221 */ /* 0x000fe40000010000 */
[C---:B------:R-:W-:Y:S03]  /*8570*/  HMMA.16816.F32.BF16 R4, R152.reuse, R160, R4 ;  /* 0x000000a09804723c */ /* 0x040fe60000041804 */
[----:B--2---:R-:W-:Y:S02]  /*8580*/  FFMA.FTZ R20, R25, c[0x0][0x2d0], -R150 ;  /* 0x0000b40019147a23 */ /* 0x004fe40000010896 */
[----:B------:R-:W-:Y:S02]  /*8590*/  FADD.FTZ R0, R177, R0 ;  /* 0x00000000b1007221 */ /* 0x000fe40000010000 */
[----:B------:R-:W2:Y:S01]  /*85a0*/  MUFU.EX2 R186, R20 ;  /* 0x0000001400ba7308 */ /* 0x000ea20000000800 */
[C---:B------:R-:W-:Y:S01]  /*85b0*/  HMMA.16816.F32.BF16 R8, R152.reuse, R162, R8 ;  /* 0x000000a29808723c */ /* 0x040fe20000041808 */
[----:B------:R-:W5:Y:S03]  /*85c0*/  LDSM.16.MT88.4 R160, [R195+0x800] ;  /* 0x00080000c3a0783b */ /* 0x000f660000004200 */
[----:B----4-:R-:W-:Y:S01]  /*85d0*/  F2FP.BF16.PACK_AB R21, R172, R173 ;  /* 0x000000adac15723e */ /* 0x010fe200000010ff */
[----:B------:R-:W-:Y:S02]  /*85e0*/  FADD.FTZ R2, R190, R2 ;  /* 0x00000002be027221 */ /* 0x000fe40000010000 */
[----:B------:R-:W-:Y:S01]  /*85f0*/  FADD.FTZ R0, R176, R0 ;  /* 0x00000000b0007221 */ /* 0x000fe20000010000 */
[C---:B-1----:R-:W-:Y:S01]  /*8600*/  HMMA.16816.F32.BF16 R36, R152.reuse, R168, R36 ;  /* 0x000000a89824723c */ /* 0x042fe20000041824 */
[----:B------:R-:W-:Y:S03]  /*8610*/  MUFU.EX2 R169, R30 ;  /* 0x0000001e00a97308 */ /* 0x000fe60000000800 */
[----:B------:R-:W-:Y:S02]  /*8620*/  FADD.FTZ R2, R189, R2 ;  /* 0x00000002bd027221 */ /* 0x000fe40000010000 */
[----:B------:R-:W-:Y:S02]  /*8630*/  FADD.FTZ R0, R173, R0 ;  /* 0x00000000ad007221 */ /* 0x000fe40000010000 */
[C---:B------:R-:W-:Y:S03]  /*8640*/  HMMA.16816.F32.BF16 R40, R152.reuse, R170, R40 ;  /* 0x000000aa9828723c */ /* 0x040fe60000041828 */
[----:B------:R-:W-:Y:S01]  /*8650*/  MUFU.EX2 R168, R31 ;  /* 0x0000001f00a87308 */ /* 0x000fe20000000800 */
[----:B------:R-:W-:Y:S02]  /*8660*/  FADD.FTZ R2, R188, R2 ;  /* 0x00000002bc027221 */ /* 0x000fe40000010000 */
[----:B------:R-:W-:Y:S01]  /*8670*/  FADD.FTZ R0, R172, R0 ;  /* 0x00000000ac007221 */ /* 0x000fe20000010000 */
[----:B--2---:R-:W-:Y:S01]  /*8680*/  F2FP.BF16.PACK_AB R22, R186, R187 ;  /* 0x000000bbba16723e */ /* 0x004fe200000010ff */
[C---:B---3--:R-:W-:Y:S04]  /*8690*/  HMMA.16816.F32.BF16 R44, R152.reuse, R156, R44 ;  /* 0x0000009c982c723c */ /* 0x048fe8000004182c */
[--C-:B------:R-:W-:Y:S02]  /*86a0*/  FFMA.FTZ R20, R26, c[0x0][0x2d0], -R149.reuse ;  /* 0x0000b4001a147a23 */ /* 0x100fe40000010895 */
[----:B------:R-:W-:Y:S02]  /*86b0*/  FADD.FTZ R2, R187, R2 ;  /* 0x00000002bb027221 */ /* 0x000fe40000010000 */
[C---:B------:R-:W-:Y:S01]  /*86c0*/  HMMA.16816.F32.BF16 R48, R152.reuse, R158, R48 ;  /* 0x0000009e9830723c */ /* 0x040fe20000041830 */
[----:B------:R-:W1:Y:S01]  /*86d0*/  LDSM.16.MT88.4 R156, [R193+0x2800] ;  /* 0x00280000c19c783b */ /* 0x000e620000004200 */
[----:B------:R2:W3:Y:S06]  /*86e0*/  MUFU.EX2 R171, R20 ;  /* 0x0000001400ab7308 */ /* 0x0004ec0000000800 */
[C---:B-----5:R-:W-:Y:S08]  /*86f0*/  HMMA.16816.F32.BF16 R52, R152.reuse, R160, R52 ;  /* 0x000000a09834723c */ /* 0x060ff00000041834 */
[C---:B------:R-:W-:Y:S01]  /*8700*/  HMMA.16816.F32.BF16 R56, R152.reuse, R162, R56 ;  /* 0x000000a29838723c */ /* 0x040fe20000041838 */
[----:B------:R-:W4:Y:S07]  /*8710*/  LDSM.16.MT88.4 R160, [R196+0x2800] ;  /* 0x00280000c4a0783b */ /* 0x000f2e0000004200 */
[C---:B------:R-:W-:Y:S04]  /*8720*/  HMMA.16816.F32.BF16 R60, R152.reuse, R164, R60 ;  /* 0x000000a4983c723c */ /* 0x040fe8000004183c */
[--C-:B--2---:R-:W-:Y:S02]  /*8730*/  FFMA.FTZ R20, R27, c[0x0][0x2d0], -R149.reuse ;  /* 0x0000b4001b147a23 */ /* 0x104fe40000010895 */
[----:B------:R-:W-:Y:S01]  /*8740*/  LDSM.16.MT88.4 R24, [R196+0x1000] ;  /* 0x00100000c418783b */ /* 0x000fe20000004200 */
[----:B---3--:R-:W-:Y:S01]  /*8750*/  FADD.FTZ R0, R171, R0 ;  /* 0x00000000ab007221 */ /* 0x008fe20000010000 */
[C---:B------:R-:W-:Y:S01]  /*8760*/  HMMA.16816.F32.BF16 R64, R152.reuse, R166, R64 ;  /* 0x000000a69840723c */ /* 0x040fe20000041840 */
[----:B------:R2:W3:Y:S04]  /*8770*/  MUFU.EX2 R170, R20 ;  /* 0x0000001400aa7308 */ /* 0x0004e80000000800 */
[----:B------:R-:W5:Y:S03]  /*8780*/  LDSM.16.MT88.4 R164, [R195+0x2800] ;  /* 0x00280000c3a4783b */ /* 0x000f660000004200 */
[C---:B-1----:R-:W-:Y:S08]  /*8790*/  HMMA.16816.F32.BF16 R68, R152.reuse, R156, R68 ;  /* 0x0000009c9844723c */ /* 0x042ff00000041844 */
[C---:B------:R-:W-:Y:S01]  /*87a0*/  HMMA.16816.F32.BF16 R72, R152.reuse, R158, R72 ;  /* 0x0000009e9848723c */ /* 0x040fe20000041848 */
[----:B------:R-:W1:Y:S07]  /*87b0*/  LDSM.16.MT88.4 R156, [R192+0x4800] ;  /* 0x00480000c09c783b */ /* 0x000e6e0000004200 */
[C---:B----4-:R-:W-:Y:S04]  /*87c0*/  HMMA.16816.F32.BF16 R76, R152.reuse, R160, R76 ;  /* 0x000000a0984c723c */ /* 0x050fe8000004184c */
[----:B--2---:R-:W-:Y:S02]  /*87d0*/  F2FP.BF16.PACK_AB R20, R188, R189 ;  /* 0x000000bdbc14723e */ /* 0x004fe400000010ff */
[----:B---3--:R-:W-:Y:S02]  /*87e0*/  F2FP.BF16.PACK_AB R23, R170, R171 ;  /* 0x000000abaa17723e */ /* 0x008fe400000010ff */
        /* <DEDUP_REMOVED lines=26> */
[C---:B--2---:R-:W-:Y:S08]  /*8990*/  HMMA.16816.F32.BF16 R144, R152.reuse, R160, R144 ;  /* 0x000000a09890723c */ /* 0x044ff00000041890 */
[----:B------:R-:W-:Y:S01]  /*89a0*/  HMMA.16816.F32.BF16 R16, R152, R162, R16 ;  /* 0x000000a29810723c */ /* 0x000fe20000041810 */
[----:B------:R-:W2:Y:S07]  /*89b0*/  LDSM.16.MT88.4 R152, [R195+0x1000] ;  /* 0x00100000c398783b */ /* 0x000eae0000004200 */
[C---:B-1----:R-:W-:Y:S08]  /*89c0*/  HMMA.16816.F32.BF16 R4, R20.reuse, R156, R4 ;  /* 0x0000009c1404723c */ /* 0x042ff00000041804 */
[C---:B------:R-:W-:Y:S01]  /*89d0*/  HMMA.16816.F32.BF16 R8, R20.reuse, R158, R8 ;  /* 0x0000009e1408723c */ /* 0x040fe20000041808 */
[----:B------:R-:W1:Y:S07]  /*89e0*/  LDSM.16.MT88.4 R156, [R192+0x3000] ;  /* 0x00300000c09c783b */ /* 0x000e6e0000004200 */
[C---:B------:R-:W-:Y:S07]  /*89f0*/  HMMA.16816.F32.BF16 R36, R20.reuse, R164, R36 ;  /* 0x000000a41424723c */ /* 0x040fee0000041824 */
[----:B------:R-:W-:Y:S01]  /*8a00*/  F2FP.BF16.PACK_AB R165, R168, R169 ;  /* 0x000000a9a8a5723e */ /* 0x000fe200000010ff */
[C---:B------:R-:W-:Y:S08]  /*8a10*/  HMMA.16816.F32.BF16 R40, R20.reuse, R166, R40 ;  /* 0x000000a61428723c */ /* 0x040ff00000041828 */
[C---:B------:R-:W-:Y:S08]  /*8a20*/  HMMA.16816.F32.BF16 R44, R20.reuse, R24, R44 ;  /* 0x00000018142c723c */ /* 0x040ff0000004182c */
        /* <DEDUP_REMOVED lines=26> */
[C---:B---3--:R-:W-:Y:S07]  /*8bd0*/  HMMA.16816.F32.BF16 R116, R20.reuse, R24, R116 ;  /* 0x000000181474723c */ /* 0x048fee0000041874 */
[--C-:B------:R-:W-:Y:S01]  /*8be0*/  FFMA.FTZ R24, R28, c[0x0][0x2d0], -R150.reuse ;  /* 0x0000b4001c187a23 */ /* 0x100fe20000010896 */
[C---:B------:R-:W-:Y:S03]  /*8bf0*/  HMMA.16816.F32.BF16 R120, R20.reuse, R26, R120 ;  /* 0x0000001a1478723c */ /* 0x040fe60000041878 */
[----:B------:R1:W3:Y:S01]  /*8c00*/  MUFU.EX2 R180, R24 ;  /* 0x0000001800b47308 */ /* 0x0002e20000000800 */
[----:B------:R-:W-:Y:S04]  /*8c10*/  FFMA.FTZ R28, R32, c[0x0][0x2d0], -R150 ;  /* 0x0000b400201c7a23 */ /* 0x000fe80000010896 */
[C---:B--2---:R-:W-:Y:S05]  /*8c20*/  HMMA.16816.F32.BF16 R124, R20.reuse, R152, R124 ;  /* 0x00000098147c723c */ /* 0x044fea000004187c */
[----:B------:R2:W4:Y:S03]  /*8c30*/  MUFU.EX2 R175, R28 ;  /* 0x0000001c00af7308 */ /* 0x0005260000000800 */
[C---:B------:R-:W-:Y:S01]  /*8c40*/  HMMA.16816.F32.BF16 R128, R20.reuse, R154, R128 ;  /* 0x0000009a1480723c */ /* 0x040fe20000041880 */
[----:B-1----:R-:W1:Y:S03]  /*8c50*/  LDSM.16.MT88.4 R24, [R193+0x7000] ;  /* 0x00700000c118783b */ /* 0x002e660000004200 */
[----:B---3--:R-:W-:Y:S04]  /*8c60*/  F2FP.BF16.PACK_AB R164, R178, R180 ;  /* 0x000000b4b2a4723e */ /* 0x008fe800000010ff */
[----:B--2---:R-:W2:Y:S01]  /*8c70*/  LDSM.16.MT88.4 R28, [R195+0x7000] ;  /* 0x00700000c31c783b */ /* 0x004ea20000004200 */
[----:B----4-:R-:W-:Y:S01]  /*8c80*/  F2FP.BF16.PACK_AB R166, R174, R175 ;  /* 0x000000afaea6723e */ /* 0x010fe200000010ff */
[C---:B-1----:R-:W-:Y:S07]  /*8c90*/  HMMA.16816.F32.BF16 R132, R20.reuse, R24, R132 ;  /* 0x000000181484723c */ /* 0x042fee0000041884 */
[--C-:B------:R-:W-:Y:S01]  /*8ca0*/  FFMA.FTZ R24, R34, c[0x0][0x2d0], -R149.reuse ;  /* 0x0000b40022187a23 */ /* 0x100fe20000010895 */
[C---:B------:R-:W-:Y:S03]  /*8cb0*/  HMMA.16816.F32.BF16 R136, R20.reuse, R26, R136 ;  /* 0x0000001a1488723c */ /* 0x040fe60000041888 */
[----:B------:R1:W-:Y:S01]  /*8cc0*/  MUFU.EX2 R150, R24 ;  /* 0x0000001800967308 */ /* 0x0003e20000000800 */
[----:B------:R-:W-:Y:S02]  /*8cd0*/  FFMA.FTZ R149, R35, c[0x0][0x2d0], -R149 ;  /* 0x0000b40023957a23 */ /* 0x000fe40000010895 */
[----:B------:R-:W-:Y:S02]  /*8ce0*/  LDSM.16.MT88.4 R32, [R193+0x1800] ;  /* 0x00180000c120783b */ /* 0x000fe40000004200 */
[C---:B------:R-:W-:Y:S05]  /*8cf0*/  HMMA.16816.F32.BF16 R12, R20.reuse, R156, R12 ;  /* 0x0000009c140c723c */ /* 0x040fea000004180c */
[----:B------:R-:W3:Y:S03]  /*8d00*/  MUFU.EX2 R149, R149 ;  /* 0x0000009500957308 */ /* 0x000ee60000000800 */
[C---:B------:R-:W-:Y:S08]  /*8d10*/  HMMA.16816.F32.BF16 R140, R20.reuse, R158, R140 ;  /* 0x0000009e148c723c */ /* 0x040ff0000004188c */
[C---:B--2---:R-:W-:Y:S01]  /*8d20*/  HMMA.16816.F32.BF16 R144, R20.reuse, R28, R144 ;  /* 0x0000001c1490723c */ /* 0x044fe20000041890 */
[----:B-1----:R-:W1:Y:S07]  /*8d30*/  LDSM.16.MT88.4 R24, [R192+0x1800] ;  /* 0x00180000c018783b */ /* 0x002e6e0000004200 */
[----:B------:R-:W-:Y:S01]  /*8d40*/  HMMA.16816.F32.BF16 R16, R20, R30, R16 ;  /* 0x0000001e1410723c */ /* 0x000fe20000041810 */
[----:B------:R-:W2:Y:S03]  /*8d50*/  LDSM.16.MT88.4 R20, [R196+0x1800] ;  /* 0x00180000c414783b */ /* 0x000ea60000004200 */
[----:B---3--:R-:W-:Y:S07]  /*8d60*/  F2FP.BF16.PACK_AB R167, R149, R150 ;  /* 0x0000009695a7723e */ /* 0x008fee00000010ff */
[C---:B-1----:R-:W-:Y:S01]  /*8d70*/  HMMA.16816.F32.BF16 R152, R164.reuse, R24, R4 ;  /* 0x00000018a498723c */ /* 0x042fe20000041804 */
[----:B------:R-:W1:Y:S07]  /*8d80*/  LDSM.16.MT88.4 R4, [R195+0x1800] ;  /* 0x00180000c304783b */ /* 0x000e6e0000004200 */
[C---:B------:R-:W-:Y:S01]  /*8d90*/  HMMA.16816.F32.BF16 R156, R164.reuse, R26, R8 ;  /* 0x0000001aa49c723c */ /* 0x040fe20000041808 */
[----:B------:R-:W3:Y:S07]  /*8da0*/  LDSM.16.MT88.4 R8, [R192+0x3800] ;  /* 0x00380000c008783b */ /* 0x000eee0000004200 */
[C---:B------:R-:W-:Y:S01]  /*8db0*/  HMMA.16816.F32.BF16 R36, R164.reuse, R32, R36 ;  /* 0x00000020a424723c */ /* 0x040fe20000041824 */
[----:B------:R-:W4:Y:S07]  /*8dc0*/  LDSM.16.MT88.4 R24, [R193+0x3800] ;  /* 0x00380000c118783b */ /* 0x000f2e0000004200 */
[C---:B------:R-:W-:Y:S08]  /*8dd0*/  HMMA.16816.F32.BF16 R40, R164.reuse, R34, R40 ;  /* 0x00000022a428723c */ /* 0x040ff00000041828 */
        /* <DEDUP_REMOVED lines=34> */
[C---:B--2---:R-:W-:Y:S08]  /*9000*/  HMMA.16816.F32.BF16 R160, R164.reuse, R20, R12 ;  /* 0x00000014a4a0723c */ /* 0x044ff0000004180c */
[C---:B------:R-:W-:Y:S08]  /*9010*/  HMMA.16816.F32.BF16 R140, R164.reuse, R22, R140 ;  /* 0x00000016a48c723c */ /* 0x040ff0000004188c */
[C---:B-1----:R-:W-:Y:S07]  /*9020*/  HMMA.16816.F32.BF16 R144, R164.reuse, R4, R144 ;  /* 0x00000004a490723c */ /* 0x042fee0000041890 */
[----:B------:R-:W-:Y:S01]  /*9030*/  FADD.FTZ R4, R186, R2 ;  /* 0x00000002ba047221 */ /* 0x000fe20000010000 */
[----:B------:R-:W-:Y:S04]  /*9040*/  HMMA.16816.F32.BF16 R164, R164, R6, R16 ;  /* 0x00000006a4a4723c */ /* 0x000fe80000041810 */
[----:B------:R-:W-:Y:S02]  /*9050*/  FADD.FTZ R2, R170, R0 ;  /* 0x00000000aa027221 */ /* 0x000fe40000010000 */
[----:B------:R-:W-:Y:S01]  /*9060*/  FADD.FTZ R0, R180, R4 ;  /* 0x00000004b4007221 */ /* 0x000fe20000010000 */
[-C--:B------:R-:W-:Y:S01]  /*9070*/  MOV R16, R3.reuse ;  /* 0x0000000300107202 */ /* 0x080fe20000000f00 */
[----:B------:R-:W-:Y:S04]  /*9080*/  FADD.FTZ R2, R169, R2 ;  /* 0x00000002a9027221 */ /* 0x000fe80000010000 */
[----:B------:R-:W-:Y:S02]  /*9090*/  FADD.FTZ R0, R178, R0 ;  /* 0x00000000b2007221 */ /* 0x000fe40000010000 */
        /* <DEDUP_REMOVED lines=8> */
.L_x_3839:
        /* <DEDUP_REMOVED lines=8> */
.L_x_3910:
        /* <DEDUP_REMOVED lines=87> */
[----:B------:R-:W-:Y:S01]  /*9710*/  FMUL.FTZ R121, R0, R155 ;  /* 0x0000009b00797220 */ /* 0x000fe20000410000 */
[----:B--2---:R-:W-:Y:S01]  /*9720*/  @P0 MOV R3, 0x3f317218 ;  /* 0x3f31721800030802 */ /* 0x004fe20000000f00 */
[----:B---3--:R-:W-:Y:S02]  /*9730*/  @P0 FMUL.FTZ R2, R2, 0.69314718246459960938 ;  /* 0x3f31721802020820 */ /* 0x008fe40000410000 */
[C---:B------:R-:W-:Y:S02]  /*9740*/  FMUL.FTZ R124, R0.reuse, R158 ;  /* 0x0000009e007c7220 */ /* 0x040fe40000410000 */
        /* <DEDUP_REMOVED lines=58> */
.L_x_3824:
[----:B------:R-:W2:Y:S01]  /*9af0*/  S2R R2, SR_TID.X ;  /* 0x0000000000027919 */ /* 0x000ea20000002100 */
[----:B------:R-:W-:Y:S01]  /*9b00*/  BSSY B0, `(.L_x_3842) ;  /* 0x0000010000007945 */ /* 0x000fe20003800000 */
[----:B--2---:R-:W-:-:S13]  /*9b10*/  LOP3.LUT P0, RZ, R2, 0xff, RZ, 0xc0, !PT ;  /* 0x000000ff02ff7812 */ /* 0x004fda000780c0ff */
[----:B------:R-:W-:Y:S05]  /*9b20*/  @P0 BRA `(.L_x_3843) ;  /* 0x000000d000000947 */ /* 0x000fea0003800000 */
[----:B------:R-:W2:Y:S01]  /*9b30*/  S2R R4, SR_LANEID ;  /* 0x0000000000047919 */ /* 0x000ea20000000000 */
        /* <DEDUP_REMOVED lines=11> */
[----:B--2---:R-:W-:-:S06]  /*9bf0*/  IADD3 R240, R3, c[0x0][0xc], R2 ;  /* 0x0000030003f07a10 */ /* 0x004fcc0007ffe002 */
.L_x_3843:
[----:B------:R-:W-:Y:S05]  /*9c00*/  BSYNC B0 ;  /* 0x0000000000007941 */ /* 0x000fea0003800000 */
.L_x_3842:
[----:B------:R-:W-:Y:S01]  /*9c10*/  PRMT R0, R0, 0x9910, RZ ;  /* 0x0000991000007816 */ /* 0x000fe200000000ff */
[----:B------:R-:W-:Y:S01]  /*9c20*/  BSSY B1, `(.L_x_3844) ;  /* 0x000041f000017945 */ /* 0x000fe20003800000 */
[----:B------:R-:W-:Y:S02]  /*9c30*/  IMAD.MOV.U32 R122, RZ, RZ, R240 ;  /* 0x000000ffff7a7224 */ /* 0x000fe400078e00f0 */
        /* <DEDUP_REMOVED lines=8> */
[----:B-1----:R-:W4:Y:S04]  /*9cc0*/  LDL R5, [R1+0x20] ;  /* 0x0000200001057983 */ /* 0x002f280000100800 */
        /* <DEDUP_REMOVED lines=8> */
[----:B------:R-:W-:Y:S02]  /*9d50*/  ISETP.NE.AND.EX P2, PT, RZ, c[0x0][0x50c], PT, P2 ;  /* 0x00014300ff007a0c */ /* 0x000fe40003f45320 */
        /* <DEDUP_REMOVED lines=112> */
[----:B------:R-:W2:Y:S01]  /*a460*/  LDL.LU R8, [R1+0x4] ;  /* 0x0000040001087983 */ /* 0x000ea20000300800 */
[----:B------:R-:W-:Y:S01]  /*a470*/  IMAD.MOV.U32 R12, RZ, RZ, c[0x0][0x388] ;  /* 0x0000e200ff0c7624 */ /* 0x000fe200078e00ff */
[----:B----4-:R-:W-:Y:S02]  /*a480*/  F2FP.BF16.PACK_AB R2, R111, R110 ;  /* 0x0000006e6f02723e */ /* 0x010fe400000010ff */
[----:B------:R3:W-:Y:S04]  /*a490*/  STS [R7+0xc000], R3 ;  /* 0x00c0000307007388 */ /* 0x0007e80000000800 */
[----:B------:R4:W-:Y:S01]  /*a4a0*/  STS [R7+0xc400], R2 ;  /* 0x00c4000207007388 */ /* 0x0009e20000000800 */
[----:B-1----:R-:W-:-:S05]  /*a4b0*/  F2FP.BF16.PACK_AB R0, R113, R112 ;  /* 0x000000707100723e */ /* 0x002fca00000010ff */
[----:B------:R1:W-:Y:S01]  /*a4c0*/  STS [R6+0xc000], R0 ;  /* 0x00c0000006007388 */ /* 0x0003e20000000800 */
[----:B---3--:R-:W-:Y:S02]  /*a4d0*/  F2FP.BF16.PACK_AB R3, R95, R94 ;  /* 0x0000005e5f03723e */ /* 0x008fe400000010ff */
[----:B----4-:R-:W-:-:S03]  /*a4e0*/  F2FP.BF16.PACK_AB R2, R105, R104 ;  /* 0x000000686902723e */ /* 0x010fc600000010ff */
[----:B------:R3:W-:Y:S04]  /*a4f0*/  STS [R6+0xc400], R3 ;  /* 0x00c4000306007388 */ /* 0x0007e80000000800 */
[----:B------:R4:W-:Y:S01]  /*a500*/  STS [R5+0xc000], R2 ;  /* 0x00c0000205007388 */ /* 0x0009e20000000800 */
[----:B-1----:R-:W-:-:S05]  /*a510*/  F2FP.BF16.PACK_AB R0, R67, R66 ;  /* 0x000000424300723e */ /* 0x002fca00000010ff */
[----:B------:R1:W-:Y:S01]  /*a520*/  STS [R5+0xc400], R0 ;  /* 0x00c4000005007388 */ /* 0x0003e20000000800 */
[----:B---3--:R-:W-:Y:S01]  /*a530*/  F2FP.BF16.PACK_AB R3, R57, R56 ;  /* 0x000000383903723e */ /* 0x008fe200000010ff */
[----:B------:R-:W-:Y:S02]  /*a540*/  IMAD.MOV.U32 R6, RZ, RZ, 0x4 ;  /* 0x00000004ff067424 */ /* 0x000fe400078e00ff */
[----:B----4-:R-:W-:Y:S02]  /*a550*/  IMAD.MOV.U32 R2, RZ, RZ, RZ ;  /* 0x000000ffff027224 */ /* 0x010fe400078e00ff */
[----:B------:R-:W-:Y:S01]  /*a560*/  STS [R9+0xc000], R3 ;  /* 0x00c0000309007388 */ /* 0x000fe20000000800 */
[C---:B------:R-:W-:Y:S01]  /*a570*/  IMAD.WIDE R6, R244.reuse, R6, c[0x0][0x500] ;  /* 0x00014000f4067625 */ /* 0x040fe200078e0206 */
[----:B-1----:R-:W-:Y:S02]  /*a580*/  F2FP.BF16.PACK_AB R0, R59, R58 ;  /* 0x0000003a3b00723e */ /* 0x002fe400000010ff */
[----:B------:R-:W-:-:S03]  /*a590*/  @P2 LEA.HI.X R5, R244, c[0x0][0x50c], R246, 0x2, P0 ;  /* 0x00014300f4052a11 */ /* 0x000fc600000f14f6 */
[----:B------:R1:W-:Y:S04]  /*a5a0*/  STS [R9+0xc400], R0 ;  /* 0x00c4000009007388 */ /* 0x0003e80000000800 */
[----:B------:R-:W-:Y:S06]  /*a5b0*/  BAR.SYNC.DEFER_BLOCKING 0x1, 0x100 ;  /* 0x0044000000007b1d */ /* 0x000fec0000010000 */
[----:B------:R3:W5:Y:S04]  /*a5c0*/  @P2 LDG.E R12, [R4.64] ;  /* 0x00000006040c2981 */ /* 0x000768000c1e1900 */
[----:B------:R3:W5:Y:S01]  /*a5d0*/  @P1 LDG.E R2, [R6.64] ;  /* 0x0000000606021981 */ /* 0x000762000c1e1900 */
[----:B--2---:R-:W-:-:S04]  /*a5e0*/  ISETP.NE.AND P0, PT, R8, RZ, PT ;  /* 0x000000ff0800720c */ /* 0x004fc80003f05270 */
[----:B-1----:R-:W-:Y:S01]  /*a5f0*/  SEL R0, R8, c[0x0][0x3d4], P0 ;  /* 0x0000f50008007a07 */ /* 0x002fe20000000000 */
[----:B------:R-:W-:Y:S05]  /*a600*/  @P2 BRA `(.L_x_3846) ;  /* 0x0000004000002947 */ /* 0x000fea0003800000 */
[----:B---3--:R-:W-:Y:S05]  /*a610*/  @!P1 BRA `(.L_x_3846) ;  /* 0x0000003000009947 */ /* 0x008fea0003800000 */
[----:B-----5:R1:W2:Y:S04]  /*a620*/  LDG.E R12, [R6.64] ;  /* 0x00000006060c7981 */ /* 0x0202a8000c1e1900 */
[----:B-1----:R-:W2:Y:S02]  /*a630*/  LDG.E R6, [R6.64+0x4] ;  /* 0x0000040606067981 */ /* 0x002ea4000c1e1900 */
[----:B--2---:R-:W-:Y:S02]  /*a640*/  IADD3 R12, -R12, R6, RZ ;  /* 0x000000060c0c7210 */ /* 0x004fe40007ffe1ff */
.L_x_3846:
[----:B---3--:R-:W-:Y:S01]  /*a650*/  IMAD.MOV.U32 R10, RZ, RZ, 0x368 ;  /* 0x00000368ff0a7424 */ /* 0x008fe200078e00ff */
[----:B------:R-:W-:Y:S01]  /*a660*/  ISETP.GT.AND P2, PT, R0, 0x1, PT ;  /* 0x000000010000780c */ /* 0x000fe20003f44270 */
[----:B------:R-:W2:Y:S03]  /*a670*/  LDL R123, [R1+0x38] ;  /* 0x00003800017b7983 */ /* 0x000ea60000100800 */
[----:B------:R-:W-:Y:S01]  /*a680*/  SEL R10, R10, 0x328, P2 ;  /* 0x000003280a0a7807 */ /* 0x000fe20001000000 */
[----:B------:R-:W3:Y:S03]  /*a690*/  LDL R126, [R1+0x28] ;  /* 0x00002800017e7983 */ /* 0x000ee60000100800 */
[----:B------:R-:W1:Y:S02]  /*a6a0*/  LDC.64 R14, c[0x0][R10+0x168] ;  /* 0x00005a000a0e7b82 */ /* 0x000e640000000a00 */
[----:B-1----:R-:W-:-:S02]  /*a6b0*/  IMAD R8, R15, R245, RZ ;  /* 0x000000f50f087224 */ /* 0x002fc400078e02ff */
[----:B------:R-:W4:Y:S04]  /*a6c0*/  LDL R15, [R1+0x34] ;  /* 0x00003400010f7983 */ /* 0x000f280000100800 */
[----:B------:R-:W1:Y:S08]  /*a6d0*/  LDC.64 R6, c[0x0][R10+0x170] ;  /* 0x00005c000a067b82 */ /* 0x000e700000000a00 */
[----:B------:R-:W2:Y:S01]  /*a6e0*/  LDC.64 R16, c[0x0][R10+0x178] ;  /* 0x00005e000a107b82 */ /* 0x000ea20000000a00 */
[----:B------:R-:W-:-:S07]  /*a6f0*/  ISETP.NE.U32.AND P0, PT, RZ, c[0x0][0x500], PT ;  /* 0x00014000ff007a0c */ /* 0x000fce0003f05070 */
[----:B------:R1:W2:Y:S01]  /*a700*/  LDC.64 R18, c[0x0][R10+0x160] ;  /* 0x000058000a127b82 */ /* 0x0002a20000000a00 */
[----:B------:R-:W-:Y:S01]  /*a710*/  ISETP.NE.AND.EX P0, PT, RZ, c[0x0][0x504], PT, P0 ;  /* 0x00014100ff007a0c */ /* 0x000fe20003f05300 */
[----:B------:R-:W-:-:S03]  /*a720*/  IMAD.MOV.U32 R5, RZ, RZ, c[0x0][0x4e8] ;  /* 0x00013a00ff057624 */ /* 0x000fc600078e00ff */
[----:B------:R-:W-:Y:S02]  /*a730*/  SEL R0, R244, RZ, !P0 ;  /* 0x000000fff4007207 */ /* 0x000fe40004000000 */
[----:B------:R-:W-:Y:S02]  /*a740*/  SEL R4, R246, RZ, !P0 ;  /* 0x000000fff6047207 */ /* 0x000fe40004000000 */
[----:B------:R-:W-:Y:S01]  /*a750*/  ISETP.NE.AND P1, PT, R5, 0x1, PT ;  /* 0x000000010500780c */ /* 0x000fe20003f25270 */
[----:B-1----:R-:W-:-:S04]  /*a760*/  IMAD R3, R7, R0, RZ ;  /* 0x0000000007037224 */ /* 0x002fc800078e02ff */
[C---:B------:R-:W-:Y:S02]  /*a770*/  IMAD R3, R6.reuse, R4, R3 ;  /* 0x0000000406037224 */ /* 0x040fe400078e0203 */
[----:B------:R-:W-:-:S04]  /*a780*/  IMAD.WIDE.U32 R4, R6, R0, RZ ;  /* 0x0000000006047225 */ /* 0x000fc800078e00ff */
[----:B------:R-:W-:-:S04]  /*a790*/  IMAD.WIDE.U32 R6, R14, R245, RZ ;  /* 0x000000f50e067225 */ /* 0x000fc800078e00ff */
[----:B------:R-:W-:Y:S01]  /*a7a0*/  IMAD.IADD R13, R5, 0x1, R3 ;  /* 0x00000001050d7824 */ /* 0x000fe200078e0203 */
[----:B-----5:R-:W-:Y:S01]  /*a7b0*/  IADD3 R9, P5, P4, R4, R6, R2 ;  /* 0x0000000604097210 */ /* 0x020fe20007cbe002 */
[----:B------:R-:W-:Y:S02]  /*a7c0*/  IMAD.IADD R11, R7, 0x1, R8 ;  /* 0x00000001070b7824 */ /* 0x000fe400078e0208 */
[----:B--2---:R-:W-:Y:S01]  /*a7d0*/  IMAD R3, R241, 0x80, R123 ;  /* 0x00000080f1037824 */ /* 0x004fe200078e027b */
[----:B---3--:R-:W-:-:S03]  /*a7e0*/  SEL R4, R126, RZ, P2 ;  /* 0x000000ff7e047207 */ /* 0x008fc60001000000 */
[----:B------:R-:W-:Y:S01]  /*a7f0*/  @P1 IMAD.HI.U32 R5, R3, c[0x0][0x4ec], RZ ;  /* 0x00013b0003051a27 */ /* 0x000fe200078e00ff */
[----:B------:R-:W1:Y:S03]  /*a800*/  S2R R123, SR_TID.X ;  /* 0x00000000007b7919 */ /* 0x000e660000002100 */
[-C--:B------:R-:W-:Y:S02]  /*a810*/  IMAD R8, R17, R4.reuse, RZ ;  /* 0x0000000411087224 */ /* 0x080fe400078e02ff */
        /* <DEDUP_REMOVED lines=29> */
[----:B----4-:R-:W-:-:S03]  /*a9f0*/  IMAD R5, R241, 0x80, R15 ;  /* 0x00000080f1057824 */ /* 0x010fc600078e020f */
        /* <DEDUP_REMOVED lines=22> */
[C---:B------:R-:W-:Y:S02]  /*ab60*/  IMAD.WIDE.U32 R6, R245.reuse, c[0x0][0x3e8], R2 ;  /* 0x0000fa00f5067a25 */ /* 0x040fe400078e0002 */
        /* <DEDUP_REMOVED lines=42> */
.L_x_3911:
[----:B------:R-:W-:Y:S05]  /*ae10*/  BRA.DIV ~URZ, `(.L_x_3849) ;  /* 0x000044327f007947 */ /* 0x000fea000b800000 */
[----:B------:R3:W4:Y:S02]  /*ae20*/  SHFL.IDX PT, R0, R15, RZ, 0x181f ;  /* 0x00181fff0f007589 */ /* 0x00072400000e0000 */
.L_x_3912:
[----:B------:R-:W-:Y:S01]  /*ae30*/  ISETP.GE.AND P0, PT, R7, R4, PT ;  /* 0x000000040700720c */ /* 0x000fe20003f06270 */
[----:B------:R-:W-:-:S12]  /*ae40*/  BSSY B0, `(.L_x_3850) ;  /* 0x0000013000007945 */ /* 0x000fd80003800000 */
[----:B------:R-:W-:Y:S05]  /*ae50*/  @P0 BRA `(.L_x_3851) ;  /* 0x0000011000000947 */ /* 0x000fea0003800000 */
[----:B------:R-:W5:Y:S01]  /*ae60*/  LDL R5, [R1] ;  /* 0x0000000001057983 */ /* 0x000f620000100800 */
        /* <DEDUP_REMOVED lines=10> */
[----:B------:R2:W-:Y:S01]  /*af10*/  @!P6 ST.E.128 [R12.64], R28 ;  /* 0x0000001c0c00e985 */ /* 0x0005e2000c101d06 */
[----:B------:R-:W-:-:S02]  /*af20*/  @!P3 LEA.HI.X R3, R238, R6, R247, 0x1, P0 ;  /* 0x00000006ee03b211 */ /* 0x000fc400000f0cf7 */
[----:B-----5:R-:W-:-:S05]  /*af30*/  @!P5 LEA.HI.X R11, R237, R6, R5, 0x1, P2 ;  /* 0x00000006ed0bd211 */ /* 0x020fca00010f0c05 */
[----:B------:R2:W-:Y:S04]  /*af40*/  @!P5 ST.E.128 [R10.64], R24 ;  /* 0x000000180a00d985 */ /* 0x0005e8000c101d06 */
[----:B------:R2:W-:Y:S04]  /*af50*/  @!P4 ST.E.128 [R8.64], R20 ;  /* 0x000000140800c985 */ /* 0x0005e8000c101d06 */
[----:B------:R2:W-:Y:S02]  /*af60*/  @!P3 ST.E.128 [R2.64], R16 ;  /* 0x000000100200b985 */ /* 0x0005e4000c101d06 */
.L_x_3851:
[----:B------:R-:W-:Y:S05]  /*af70*/  BSYNC B0 ;  /* 0x0000000000007941 */ /* 0x000fea0003800000 */
.L_x_3850:
[----:B------:R-:W-:Y:S05]  /*af80*/  BRA.DIV ~URZ, `(.L_x_3852) ;  /* 0x000043227f007947 */ /* 0x000fea000b800000 */
[----:B--2---:R2:W1:Y:S04]  /*af90*/  SHFL.IDX PT, R6, R14, 0x1, 0x181f ;  /* 0x00381f000e067f89 */ /* 0x00446800000e0000 */
[----:B----4-:R2:W4:Y:S02]  /*afa0*/  SHFL.IDX PT, R0, R15, 0x1, 0x181f ;  /* 0x00381f000f007f89 */ /* 0x01052400000e0000 */
.L_x_3913:
[----:B------:R-:W-:Y:S01]  /*afb0*/  IADD3 R2, R7, 0x20, RZ ;  /* 0x0000002007027810 */ /* 0x000fe20007ffe0ff */
[----:B------:R-:W-:Y:S03]  /*afc0*/  BSSY B0, `(.L_x_3853) ;  /* 0x0000014000007945 */ /* 0x000fe60003800000 */
[----:B------:R-:W-:-:S13]  /*afd0*/  ISETP.GE.AND P0, PT, R2, R4, PT ;  /* 0x000000040200720c */ /* 0x000fda0003f06270 */
        /* <DEDUP_REMOVED lines=18> */
.L_x_3854:
[----:B------:R-:W-:Y:S05]  /*b100*/  BSYNC B0 ;  /* 0x0000000000007941 */ /* 0x000fea0003800000 */
.L_x_3853:
[----:B------:R-:W-:Y:S05]  /*b110*/  BRA.DIV ~URZ, `(.L_x_3855) ;  /* 0x000042527f007947 */ /* 0x000fea000b800000 */
[----:B-1----:R1:W2:Y:S02]  /*b120*/  SHFL.IDX PT, R6, R14, 0x2, 0x181f ;  /* 0x00581f000e067f89 */ /* 0x0022a400000e0000 */
.L_x_3914:
[----:B------:R-:W-:Y:S05]  /*b130*/  BRA.DIV ~URZ, `(.L_x_3856) ;  /* 0x000042a27f007947 */ /* 0x000fea000b800000 */
[----:B----4-:R4:W1:Y:S02]  /*b140*/  SHFL.IDX PT, R0, R15, 0x2, 0x181f ;  /* 0x00581f000f007f89 */ /* 0x01086400000e0000 */
.L_x_3915:
        /* <DEDUP_REMOVED lines=21> */
.L_x_3858:
[----:B------:R-:W-:Y:S05]  /*b2a0*/  BSYNC B0 ;  /* 0x0000000000007941 */ /* 0x000fea0003800000 */
.L_x_3857:
[----:B------:R-:W-:Y:S05]  /*b2b0*/  BRA.DIV ~URZ, `(.L_x_3859) ;  /* 0x000041827f007947 */ /* 0x000fea000b800000 */
[----:B--2---:R2:W3:Y:S04]  /*b2c0*/  SHFL.IDX PT, R6, R14, 0x3, 0x181f ;  /* 0x00781f000e067f89 */ /* 0x0044e800000e0000 */
[----:B-1----:R2:W1:Y:S02]  /*b2d0*/  SHFL.IDX PT, R0, R15, 0x3, 0x181f ;  /* 0x00781f000f007f89 */ /* 0x00246400000e0000 */
.L_x_3916:
[----:B------:R-:W-:-:S04]  /*b2e0*/  IADD3 R2, R7, 0x60, RZ ;  /* 0x0000006007027810 */ /* 0x000fc80007ffe0ff */
[----:B------:R-:W-:-:S13]  /*b2f0*/  ISETP.GE.AND P0, PT, R2, R4, PT ;  /* 0x000000040200720c */ /* 0x000fda0003f06270 */
[----:B------:R-:W-:Y:S05]  /*b300*/  @P0 BRA `(.L_x_3860) ;  /* 0x00002b0000000947 */ /* 0x000fea0003800000 */
[----:B------:R-:W5:Y:S01]  /*b310*/  LDL R10, [R1] ;  /* 0x00000000010a7983 */ /* 0x000f620000100800 */
[----:B------:R-:W-:Y:S02]  /*b320*/  ISETP.GE.AND P2, PT, R234, c[0x0][0x3c8], PT ;  /* 0x0000f200ea007a0c */ /* 0x000fe40003f46270 */
[----:B------:R-:W-:Y:S02]  /*b330*/  ISETP.GE.AND P1, PT, R237, c[0x0][0x3c8], PT ;  /* 0x0000f200ed007a0c */ /* 0x000fe40003f26270 */
[----:B------:R-:W-:-:S09]  /*b340*/  ISETP.GE.AND P0, PT, R236, c[0x0][0x3c8], PT ;  /* 0x0000f200ec007a0c */ /* 0x000fd20003f06270 */
[-C--:B-1----:R-:W-:Y:S02]  /*b350*/  @!P2 LEA R8, P5, R234, R0.reuse, 0x1 ;  /* 0x00000000ea08a211 */ /* 0x082fe400078a08ff */
[-C--:B------:R-:W-:Y:S02]  /*b360*/  @!P1 LEA R4, P4, R237, R0.reuse, 0x1 ;  /* 0x00000000ed049211 */ /* 0x080fe400078808ff */
[----:B------:R-:W-:Y:S02]  /*b370*/  @!P0 LEA R2, P3, R236, R0, 0x1 ;  /* 0x00000000ec028211 */ /* 0x000fe400078608ff */
[-C--:B---3--:R-:W-:Y:S02]  /*b380*/  @!P2 LEA.HI.X R9, R234, R6.reuse, R235, 0x1, P5 ;  /* 0x00000006ea09a211 */ /* 0x088fe400028f0ceb */
[----:B------:R-:W-:-:S03]  /*b390*/  @!P0 LEA.HI.X R3, R236, R6, R252, 0x1, P3 ;  /* 0x00000006ec038211 */ /* 0x000fc600018f0cfc */
[----:B------:R1:W-:Y:S01]  /*b3a0*/  @!P2 ST.E.128 [R8.64], R72 ;  /* 0x000000480800a985 */ /* 0x0003e2000c101d06 */
[----:B-----5:R-:W-:-:S05]  /*b3b0*/  @!P1 LEA.HI.X R5, R237, R6, R10, 0x1, P4 ;  /* 0x00000006ed059211 */ /* 0x020fca00020f0c0a */
        /* <DEDUP_REMOVED lines=8> */
.L_x_3847:
[----:B------:R-:W2:Y:S01]  /*b440*/  LDL.LU R7, [R1+0x28] ;  /* 0x0000280001077983 */ /* 0x000ea20000300800 */
[----:B------:R-:W-:Y:S02]  /*b450*/  IMAD R6, R6, c[0x0][0x408], RZ ;  /* 0x0001020006067a24 */ /* 0x000fe400078e02ff */
[----:B------:R-:W-:-:S04]  /*b460*/  IMAD.WIDE.U32 R4, R2, c[0x0][0x408], RZ ;  /* 0x0001020002047a25 */ /* 0x000fc800078e00ff */
[----:B------:R-:W-:Y:S02]  /*b470*/  IMAD R2, R2, c[0x0][0x40c], R6 ;  /* 0x0001030002027a24 */ /* 0x000fe400078e0206 */
[----:B------:R-:W-:-:S03]  /*b480*/  @P1 IMAD.HI.U32 R6, R3, c[0x0][0x4ec], RZ ;  /* 0x00013b0003061a27 */ /* 0x000fc600078e00ff */
[----:B------:R-:W-:Y:S02]  /*b490*/  IADD3 R5, R5, R2, RZ ;  /* 0x0000000205057210 */ /* 0x000fe40007ffe0ff */
[----:B------:R-:W-:-:S03]  /*b4a0*/  SHF.R.S32.HI R2, RZ, 0x1f, R0 ;  /* 0x0000001fff027819 */ /* 0x000fc60000011400 */
[----:B------:R-:W-:-:S04]  /*b4b0*/  IMAD.WIDE.U32 R4, R245, c[0x0][0x438], R4 ;  /* 0x00010e00f5047a25 */ /* 0x000fc800078e0004 */
[----:B------:R-:W-:Y:S02]  /*b4c0*/  IMAD R2, R2, c[0x0][0x440], RZ ;  /* 0x0001100002027a24 */ /* 0x000fe400078e02ff */
[----:B------:R-:W-:Y:S02]  /*b4d0*/  IMAD R5, R245, c[0x0][0x43c], R5 ;  /* 0x00010f00f5057a24 */ /* 0x000fe400078e0205 */
[C---:B------:R-:W-:Y:S02]  /*b4e0*/  IMAD R2, R0.reuse, c[0x0][0x444], R2 ;  /* 0x0001110000027a24 */ /* 0x040fe400078e0202 */
[----:B------:R-:W-:Y:S01]  /*b4f0*/  IMAD.WIDE.U32 R4, R0, c[0x0][0x440], R4 ;  /* 0x0001100000047a25 */ /* 0x000fe200078e0004 */
[----:B------:R-:W-:Y:S02]  /*b500*/  MOV R0, R3 ;  /* 0x0000000300007202 */ /* 0x000fe40000000f00 */
[----:B------:R-:W-:Y:S02]  /*b510*/  @P1 SHF.R.U32.HI R0, RZ, c[0x0][0x4f0], R6 ;  /* 0x00013c00ff001a19 */ /* 0x000fe40000011606 */
[----:B------:R-:W-:-:S02]  /*b520*/  IADD3 R5, R5, R2, RZ ;  /* 0x0000000205057210 */ /* 0x000fc40007ffe0ff */
[----:B------:R-:W-:Y:S02]  /*b530*/  SHF.R.S32.HI R2, RZ, 0x1f, R0 ;  /* 0x0000001fff027819 */ /* 0x000fe40000011400 */
[----:B------:R-:W-:-:S03]  /*b540*/  IADD3 R6, -R0, RZ, RZ ;  /* 0x000000ff00067210 */ /* 0x000fc60007ffe1ff */
[----:B------:R-:W-:Y:S02]  /*b550*/  IMAD R2, R2, c[0x0][0x430], RZ ;  /* 0x00010c0002027a24 */ /* 0x000fe400078e02ff */
[----:B------:R-:W-:Y:S02]  /*b560*/  IMAD R6, R6, c[0x0][0x4e8], R3 ;  /* 0x00013a0006067a24 */ /* 0x000fe400078e0203 */
[----:B--2---:R-:W-:-:S04]  /*b570*/  IMAD.WIDE.U32 R4, R7, c[0x0][0x448], R4 ;  /* 0x0001120007047a25 */ /* 0x004fc800078e0004 */
        /* <DEDUP_REMOVED lines=8> */
[----:B-1----:R-:W-:-:S04]  /*b600*/  LEA R21, P1, R2, c[0x0][0x400], 0x2 ;  /* 0x0001000002157a11 */ /* 0x002fc800078210ff */
[----:B------:R-:W-:-:S04]  /*b610*/  IADD3 R6, R3, R6, RZ ;  /* 0x0000000603067210 */ /* 0x000fc80007ffe0ff */
[----:B------:R-:W-:Y:S01]  /*b620*/  LEA.HI.X R20, R2, c[0x0][0x404], R6, 0x2, P1 ;  /* 0x0001010002147a11 */ /* 0x000fe200008f1406 */
[----:B------:R-:W-:Y:S05]  /*b630*/  BRA.DIV ~URZ, `(.L_x_3861) ;  /* 0x00003ec27f007947 */ /* 0x000fea000b800000 */
[----:B------:R1:W2:Y:S02]  /*b640*/  SHFL.IDX PT, R4, R20, RZ, 0x1c1f ;  /* 0x001c1fff14047589 */ /* 0x0002a400000e0000 */
.L_x_3917:
[----:B------:R-:W-:Y:S05]  /*b650*/  BRA.DIV ~URZ, `(.L_x_3862) ;  /* 0x00003f127f007947 */ /* 0x000fea000b800000 */
[----:B------:R3:W4:Y:S02]  /*b660*/  SHFL.IDX PT, R0, R21, RZ, 0x1c1f ;  /* 0x001c1fff15007589 */ /* 0x00072400000e0000 */
.L_x_3918:
[----:B------:R-:W-:Y:S01]  /*b670*/  BSSY B0, `(.L_x_3863) ;  /* 0x00000cf000007945 */ /* 0x000fe20003800000 */
[----:B------:R-:W-:Y:S05]  /*b680*/  @P3 BRA `(.L_x_3864) ;  /* 0x00000cd000003947 */ /* 0x000fea0003800000 */
[C---:B------:R-:W-:Y:S02]  /*b690*/  IADD3 R10, R239.reuse, 0x8, RZ ;  /* 0x00000008ef0a7810 */ /* 0x040fe40007ffe0ff */
[C---:B------:R-:W-:Y:S02]  /*b6a0*/  ISETP.GE.AND P2, PT, R239.reuse, c[0x0][0x3c8], PT ;  /* 0x0000f200ef007a0c */ /* 0x040fe40003f46270 */
[----:B------:R-:W-:Y:S02]  /*b6b0*/  ISETP.GE.AND P1, PT, R10, c[0x0][0x3c8], PT ;  /* 0x0000f2000a007a0c */ /* 0x000fe40003f26270 */
[C---:B------:R-:W-:Y:S02]  /*b6c0*/  IADD3 R12, R239.reuse, 0x10, RZ ;  /* 0x00000010ef0c7810 */ /* 0x040fe40007ffe0ff */
[----:B------:R-:W-:-:S02]  /*b6d0*/  IADD3 R6, R239, 0x18, RZ ;  /* 0x00000018ef067810 */ /* 0x000fc40007ffe0ff */
[----:B------:R-:W-:Y:S02]  /*b6e0*/  ISETP.GE.AND P3, PT, R12, c[0x0][0x3c8], PT ;  /* 0x0000f2000c007a0c */ /* 0x000fe40003f66270 */
[----:B------:R-:W-:Y:S02]  /*b6f0*/  ISETP.GE.AND P5, PT, R6, c[0x0][0x3c8], PT ;  /* 0x0000f20006007a0c */ /* 0x000fe40003fa6270 */
[----:B------:R-:W-:Y:S01]  /*b700*/  SHF.R.S32.HI R7, RZ, 0x1f, R10 ;  /* 0x0000001fff077819 */ /* 0x000fe2000001140a */
[----:B----4-:R-:W-:Y:S01]  /*b710*/  @!P2 IMAD.MOV.U32 R2, RZ, RZ, R0 ;  /* 0x000000ffff02a224 */ /* 0x010fe200078e0000 */
[C---:B------:R-:W-:Y:S01]  /*b720*/  IADD3 R5, R239.reuse, 0x20, RZ ;  /* 0x00000020ef057810 */ /* 0x040fe20007ffe0ff */
[----:B--2---:R-:W-:Y:S01]  /*b730*/  @!P2 IMAD.MOV.U32 R3, RZ, RZ, R4 ;  /* 0x000000ffff03a224 */ /* 0x004fe200078e0004 */
[C---:B------:R-:W-:Y:S02]  /*b740*/  @!P1 LEA R8, P4, R10.reuse, R0, 0x2 ;  /* 0x000000000a089211 */ /* 0x040fe400078810ff */
[----:B------:R-:W-:Y:S01]  /*b750*/  SHF.R.S32.HI R11, RZ, 0x1f, R6 ;  /* 0x0000001fff0b7819 */ /* 0x000fe20000011406 */
[----:B------:R-:W-:Y:S01]  /*b760*/  @!P2 IMAD.WIDE R2, R239, 0x4, R2 ;  /* 0x00000004ef02a825 */ /* 0x000fe200078e0202 */
[----:B------:R-:W-:-:S02]  /*b770*/  @!P1 LEA.HI.X R9, R10, R4, R7, 0x2, P4 ;  /* 0x000000040a099211 */ /* 0x000fc400020f1407 */
[----:B------:R-:W-:Y:S02]  /*b780*/  ISETP.GE.AND P4, PT, R5, c[0x0][0x3c8], PT ;  /* 0x0000f20005007a0c */ /* 0x000fe40003f86270 */
[----:B------:R2:W-:Y:S01]  /*b790*/  @!P2 ST.E.64 [R2.64], R24 ;  /* 0x000000180200a985 */ /* 0x0005e2000c101b06 */
[----:B------:R-:W-:Y:S02]  /*b7a0*/  SHF.R.S32.HI R7, RZ, 0x1f, R12 ;  /* 0x0000001fff077819 */ /* 0x000fe4000001140c */
[----:B------:R-:W-:Y:S01]  /*b7b0*/  SHF.R.S32.HI R13, RZ, 0x1f, R5 ;  /* 0x0000001fff0d7819 */ /* 0x000fe20000011405 */
[----:B------:R4:W-:Y:S01]  /*b7c0*/  @!P1 ST.E.64 [R8.64], R22 ;  /* 0x0000001608009985 */ /* 0x0009e2000c101b06 */
[C---:B------:R-:W-:Y:S02]  /*b7d0*/  @!P5 LEA R10, P1, R6.reuse, R0, 0x2 ;  /* 0x00000000060ad211 */ /* 0x040fe400078210ff */
[----:B------:R-:W-:Y:S02]  /*b7e0*/  IADD3 R123, R239, 0xa0, RZ ;  /* 0x000000a0ef7b7810 */ /* 0x000fe40007ffe0ff */
[----:B------:R-:W-:-:S02]  /*b7f0*/  @!P5 LEA.HI.X R11, R6, R4, R11, 0x2, P1 ;  /* 0x00000004060bd211 */ /* 0x000fc400008f140b */
[C---:B------:R-:W-:Y:S02]  /*b800*/  IADD3 R6, R239.reuse, 0x40, RZ ;  /* 0x00000040ef067810 */ /* 0x040fe40007ffe0ff */
[C---:B------:R-:W-:Y:S02]  /*b810*/  IADD3 R126, R239.reuse, 0x90, RZ ;  /* 0x00000090ef7e7810 */ /* 0x040fe40007ffe0ff */
[C---:B------:R-:W-:Y:S02]  /*b820*/  IADD3 R127, R239.reuse, 0xa0, RZ ;  /* 0x000000a0ef7f7810 */ /* 0x040fe40007ffe0ff */
[----:B------:R-:W-:Y:S02]  /*b830*/  SHF.R.S32.HI R126, RZ, 0x1f, R126 ;  /* 0x0000001fff7e7819 */ /* 0x000fe4000001147e */
[----:B------:R-:W-:Y:S02]  /*b840*/  SHF.R.S32.HI R127, RZ, 0x1f, R127 ;  /* 0x0000001fff7f7819 */ /* 0x000fe4000001147f */
[----:B--2---:R-:W-:-:S02]  /*b850*/  IADD3 R3, R239, 0x28, RZ ;  /* 0x00000028ef037810 */ /* 0x004fc40007ffe0ff */
[----:B------:R-:W-:Y:S02]  /*b860*/  IADD3 R2, R239, 0x30, RZ ;  /* 0x00000030ef027810 */ /* 0x000fe40007ffe0ff */
[----:B------:R-:W-:Y:S02]  /*b870*/  ISETP.GE.AND P6, PT, R3, c[0x0][0x3c8], PT ;  /* 0x0000f20003007a0c */ /* 0x000fe40003fc6270 */
[----:B----4-:R-:W-:Y:S02]  /*b880*/  @!P3 LEA R8, P2, R12, R0, 0x2 ;  /* 0x000000000c08b211 */ /* 0x010fe400078410ff */
[----:B------:R-:W-:Y:S02]  /*b890*/  ISETP.GE.AND P1, PT, R2, c[0x0][0x3c8], PT ;  /* 0x0000f20002007a0c */ /* 0x000fe40003f26270 */
[----:B------:R-:W-:Y:S02]  /*b8a0*/  @!P3 LEA.HI.X R9, R12, R4, R7, 0x2, P2 ;  /* 0x000000040c09b211 */ /* 0x000fe400010f1407 */
[----:B------:R-:W-:-:S02]  /*b8b0*/  IADD3 R7, R239, 0x38, RZ ;  /* 0x00000038ef077810 */ /* 0x000fc40007ffe0ff */
[----:B------:R-:W-:Y:S01]  /*b8c0*/  @!P4 LEA R12, P2, R5, R0, 0x2 ;  /* 0x00000000050cc211 */ /* 0x000fe200078410ff */
[----:B------:R2:W-:Y:S01]  /*b8d0*/  @!P3 ST.E.64 [R8.64], R26 ;  /* 0x0000001a0800b985 */ /* 0x0005e2000c101b06 */
[----:B------:R-:W-:Y:S02]  /*b8e0*/  ISETP.GE.AND P3, PT, R7, c[0x0][0x3c8], PT ;  /* 0x0000f20007007a0c */ /* 0x000fe40003f66270 */
[----:B------:R-:W-:Y:S01]  /*b8f0*/  @!P4 LEA.HI.X R13, R5, R4, R13, 0x2, P2 ;  /* 0x00000004050dc211 */ /* 0x000fe200010f140d */
[----:B------:R4:W-:Y:S01]  /*b900*/  @!P5 ST.E.64 [R10.64], R30 ;  /* 0x0000001e0a00d985 */ /* 0x0009e2000c101b06 */
[----:B------:R-:W-:Y:S02]  /*b910*/  SHF.R.S32.HI R5, RZ, 0x1f, R3 ;  /* 0x0000001fff057819 */ /* 0x000fe40000011403 */
[----:B------:R-:W-:Y:S01]  /*b920*/  @!P6 LEA R16, P2, R3, R0, 0x2 ;  /* 0x000000000310e211 */ /* 0x000fe200078410ff */
[----:B------:R5:W-:Y:S01]  /*b930*/  @!P4 ST.E.64 [R12.64], R28 ;  /* 0x0000001c0c00c985 */ /* 0x000be2000c101b06 */
[----:B------:R-:W-:-:S02]  /*b940*/  ISETP.GE.AND P5, PT, R6, c[0x0][0x3c8], PT ;  /* 0x0000f20006007a0c */ /* 0x000fc40003fa6270 */
[----:B------:R-:W-:Y:S02]  /*b950*/  @!P6 LEA.HI.X R17, R3, R4, R5, 0x2, P2 ;  /* 0x000000040311e211 */ /* 0x000fe400010f1405 */
[----:B------:R-:W-:Y:S02]  /*b960*/  SHF.R.S32.HI R3, RZ, 0x1f, R2 ;  /* 0x0000001fff037819 */ /* 0x000fe40000011402 */
[C---:B------:R-:W-:Y:S01]  /*b970*/  IADD3 R5, R239.reuse, 0x48, RZ ;  /* 0x00000048ef057810 */ /* 0x040fe20007ffe0ff */
[----:B------:R-:W-:Y:S01]  /*b980*/  @!P6 ST.E.64 [R16.64], R34 ;  /* 0x000000221000e985 */ /* 0x000fe2000c101b06 */
[----:B------:R-:W-:Y:S02]  /*b990*/  IADD3 R25, R239, 0x90, RZ ;  /* 0x00000090ef197810 */ /* 0x000fe40007ffe0ff */
[----:B------:R-:W-:Y:S02]  /*b9a0*/  ISETP.GE.AND P4, PT, R5, c[0x0][0x3c8], PT ;  /* 0x0000f20005007a0c */ /* 0x000fe40003f86270 */
[----:B------:R-:W-:-:S02]  /*b9b0*/  IADD3 R22, R239, 0x98, RZ ;  /* 0x00000098ef167810 */ /* 0x000fc40007ffe0ff */
[C---:B------:R-:W-:Y:S02]  /*b9c0*/  IADD3 R24, R239.reuse, 0xa8, RZ ;  /* 0x000000a8ef187810 */ /* 0x040fe40007ffe0ff */
[----:B------:R-:W-:Y:S02]  /*b9d0*/  IADD3 R23, R239, 0x98, RZ ;  /* 0x00000098ef177810 */ /* 0x000fe40007ffe0ff */
[C---:B--2---:R-:W-:Y:S02]  /*b9e0*/  @!P1 LEA R8, P2, R2.reuse, R0, 0x2 ;  /* 0x0000000002089211 */ /* 0x044fe400078410ff */
[----:B------:R-:W-:Y:S02]  /*b9f0*/  SHF.R.S32.HI R23, RZ, 0x1f, R23 ;  /* 0x0000001fff177819 */ /* 0x000fe40000011417 */
[----:B------:R-:W-:Y:S02]  /*ba00*/  @!P1 LEA.HI.X R9, R2, R4, R3, 0x2, P2 ;  /* 0x0000000402099211 */ /* 0x000fe400010f1403 */
[----:B------:R-:W-:-:S02]  /*ba10*/  SHF.R.S32.HI R2, RZ, 0x1f, R7 ;  /* 0x0000001fff027819 */ /* 0x000fc40000011407 */
[----:B------:R-:W-:Y:S01]  /*ba20*/  @!P3 LEA R14, P2, R7, R0, 0x2 ;  /* 0x00000000070eb211 */ /* 0x000fe200078410ff */
[----:B------:R2:W-:Y:S01]  /*ba30*/  @!P1 ST.E.64 [R8.64], R32 ;  /* 0x0000002008009985 */ /* 0x0005e2000c101b06 */
[----:B------:R-:W-:Y:S02]  /*ba40*/  IADD3 R3, R239, 0x50, RZ ;  /* 0x00000050ef037810 */ /* 0x000fe40007ffe0ff */
[----:B------:R-:W-:Y:S02]  /*ba50*/  @!P3 LEA.HI.X R15, R7, R4, R2, 0x2, P2 ;  /* 0x00000004070fb211 */ /* 0x000fe400010f1402 */
[----:B------:R-:W-:Y:S02]  /*ba60*/  ISETP.GE.AND P6, PT, R3, c[0x0][0x3c8], PT ;  /* 0x0000f20003007a0c */ /* 0x000fe40003fc6270 */
[----:B----4-:R-:W-:Y:S01]  /*ba70*/  @!P5 LEA R10, P2, R6, R0, 0x2 ;  /* 0x00000000060ad211 */ /* 0x010fe200078410ff */
[----:B------:R4:W-:Y:S01]  /*ba80*/  @!P3 ST.E.64 [R14.64], R36 ;  /* 0x000000240e00b985 */ /* 0x0009e2000c101b06 */
[----:B------:R-:W-:-:S02]  /*ba90*/  IADD3 R2, R239, 0x58, RZ ;  /* 0x00000058ef027810 */ /* 0x000fc40007ffe0ff */
[----:B------:R-:W-:Y:S02]  /*baa0*/  SHF.R.S32.HI R7, RZ, 0x1f, R5 ;  /* 0x0000001fff077819 */ /* 0x000fe40000011405 */
[----:B-----5:R-:W-:-:S04]  /*bab0*/  @!P4 LEA R12, P1, R5, R0, 0x2 ;  /* 0x00000000050cc211 */ /* 0x020fc800078210ff */
[----:B------:R-:W-:Y:S02]  /*bac0*/  @!P4 LEA.HI.X R13, R5, R4, R7, 0x2, P1 ;  /* 0x00000004050dc211 */ /* 0x000fe400008f1407 */
[----:B------:R-:W-:Y:S02]  /*bad0*/  @!P6 LEA R18, P1, R3, R0, 0x2 ;  /* 0x000000000312e211 */ /* 0x000fe400078210ff */
[----:B------:R-:W-:-:S04]  /*bae0*/  IADD3 R5, R239, 0x60, RZ ;  /* 0x00000060ef057810 */ /* 0x000fc80007ffe0ff */
[----:B------:R-:W-:Y:S02]  /*baf0*/  ISETP.GE.AND P3, PT, R5, c[0x0][0x3c8], PT ;  /* 0x0000f20005007a0c */ /* 0x000fe40003f66270 */
[----:B------:R-:W-:Y:S02]  /*bb00*/  SHF.R.S32.HI R7, RZ, 0x1f, R5 ;  /* 0x0000001fff077819 */ /* 0x000fe40000011405 */
[----:B--2---:R-:W-:-:S04]  /*bb10*/  SHF.R.S32.HI R8, RZ, 0x1f, R6 ;  /* 0x0000001fff087819 */ /* 0x004fc80000011406 */
[-C--:B------:R-:W-:Y:S02]  /*bb20*/  @!P5 LEA.HI.X R11, R6, R4.reuse, R8, 0x2, P2 ;  /* 0x00000004060bd211 */ /* 0x080fe400010f1408 */
[----:B------:R-:W-:Y:S02]  /*bb30*/  ISETP.GE.AND P2, PT, R2, c[0x0][0x3c8], PT ;  /* 0x0000f20002007a0c */ /* 0x000fe40003f46270 */
[----:B------:R-:W-:Y:S01]  /*bb40*/  SHF.R.S32.HI R6, RZ, 0x1f, R3 ;  /* 0x0000001fff067819 */ /* 0x000fe20000011403 */
[----:B------:R-:W-:Y:S03]  /*bb50*/  @!P5 ST.E.64 [R10.64], R44 ;  /* 0x0000002c0a00d985 */ /* 0x000fe6000c101b06 */
[----:B------:R-:W-:Y:S01]  /*bb60*/  @!P6 LEA.HI.X R19, R3, R4, R6, 0x2, P1 ;  /* 0x000000040313e211 */ /* 0x000fe200008f1406 */
[----:B------:R2:W-:Y:S01]  /*bb70*/  @!P4 ST.E.64 [R12.64], R40 ;  /* 0x000000280c00c985 */ /* 0x0005e2000c101b06 */
[----:B------:R-:W-:-:S02]  /*bb80*/  SHF.R.S32.HI R3, RZ, 0x1f, R2 ;  /* 0x0000001fff037819 */ /* 0x000fc40000011402 */
[----:B------:R-:W-:Y:S01]  /*bb90*/  IADD3 R6, R239, 0x78, RZ ;  /* 0x00000078ef067810 */ /* 0x000fe20007ffe0ff */
[----:B------:R-:W-:Y:S01]  /*bba0*/  @!P6 ST.E.64 [R18.64], R52 ;  /* 0x000000341200e985 */ /* 0x000fe2000c101b06 */
[-C--:B------:R-:W-:Y:S02]  /*bbb0*/  @!P3 LEA R16, P4, R5, R0.reuse, 0x2 ;  /* 0x000000000510b211 */ /* 0x080fe400078810ff */
[----:B------:R-:W-:Y:S02]  /*bbc0*/  @!P2 LEA R8, P1, R2, R0, 0x2 ;  /* 0x000000000208a211 */ /* 0x000fe400078210ff */
[----:B------:R-:W-:Y:S02]  /*bbd0*/  ISETP.GE.AND P6, PT, R6, c[0x0][0x3c8], PT ;  /* 0x0000f20006007a0c */ /* 0x000fe40003fc6270 */
[----:B------:R-:W-:Y:S02]  /*bbe0*/  @!P2 LEA.HI.X R9, R2, R4, R3, 0x2, P1 ;  /* 0x000000040209a211 */ /* 0x000fe400008f1403 */
[----:B------:R-:W-:-:S02]  /*bbf0*/  IADD3 R3, R239, 0x68, RZ ;  /* 0x00000068ef037810 */ /* 0x000fc40007ffe0ff */
[----:B------:R-:W-:Y:S01]  /*bc00*/  IADD3 R2, R239, 0x70, RZ ;  /* 0x00000070ef027810 */ /* 0x000fe20007ffe0ff */
[----:B------:R5:W-:Y:S01]  /*bc10*/  @!P2 ST.E.64 [R8.64], R48 ;  /* 0x000000300800a985 */ /* 0x000be2000c101b06 */
[----:B------:R-:W-:Y:S02]  /*bc20*/  ISETP.GE.AND P5, PT, R3, c[0x0][0x3c8], PT ;  /* 0x0000f20003007a0c */ /* 0x000fe40003fa6270 */
[----:B------:R-:W-:Y:S02]  /*bc30*/  ISETP.GE.AND P1, PT, R2, c[0x0][0x3c8], PT ;  /* 0x0000f20002007a0c */ /* 0x000fe40003f26270 */
[----:B------:R-:W-:Y:S02]  /*bc40*/  @!P3 LEA.HI.X R17, R5, R4, R7, 0x2, P4 ;  /* 0x000000040511b211 */ /* 0x000fe400020f1407 */
[----:B------:R-:W-:Y:S02]  /*bc50*/  SHF.R.S32.HI R7, RZ, 0x1f, R2 ;  /* 0x0000001fff077819 */ /* 0x000fe40000011402 */
[----:B------:R-:W-:Y:S01]  /*bc60*/  IADD3 R5, R239, 0x80, RZ ;  /* 0x00000080ef057810 */ /* 0x000fe20007ffe0ff */
[----:B------:R-:W-:Y:S04]  /*bc70*/  @!P3 ST.E.64 [R16.64], R152 ;  /* 0x000000981000b985 */ /* 0x000fe8000c101b06 */
[----:B----4-:R-:W-:-:S02]  /*bc80*/  @!P5 LEA R14, P4, R3, R0, 0x2 ;  /* 0x00000000030ed211 */ /* 0x010fc400078810ff */
[----:B--2---:R-:W-:-:S04]  /*bc90*/  @!P1 LEA R12, P2, R2, R0, 0x2 ;  /* 0x00000000020c9211 */ /* 0x004fc800078410ff */
[----:B------:R-:W-:Y:S02]  /*bca0*/  @!P1 LEA.HI.X R13, R2, R4, R7, 0x2, P2 ;  /* 0x00000004020d9211 */ /* 0x000fe400010f1407 */
[----:B------:R-:W-:Y:S02]  /*bcb0*/  @!P6 LEA R10, P2, R6, R0, 0x2 ;  /* 0x00000000060ae211 */ /* 0x000fe400078410ff */
[----:B------:R-:W-:Y:S02]  /*bcc0*/  IADD3 R2, R239, 0x88, RZ ;  /* 0x00000088ef027810 */ /* 0x000fe40007ffe0ff */
[----:B-----5:R-:W-:-:S04]  /*bcd0*/  SHF.R.S32.HI R8, RZ, 0x1f, R3 ;  /* 0x0000001fff087819 */ /* 0x020fc80000011403 */
[-C--:B------:R-:W-:Y:S02]  /*bce0*/  @!P5 LEA.HI.X R15, R3, R4.reuse, R8, 0x2, P4 ;  /* 0x00000004030fd211 */ /* 0x080fe400020f1408 */
[----:B------:R-:W-:Y:S02]  /*bcf0*/  ISETP.GE.AND P4, PT, R5, c[0x0][0x3c8], PT ;  /* 0x0000f20005007a0c */ /* 0x000fe40003f86270 */
[----:B------:R-:W-:Y:S01]  /*bd00*/  SHF.R.S32.HI R3, RZ, 0x1f, R6 ;  /* 0x0000001fff037819 */ /* 0x000fe20000011406 */
[----:B------:R2:W-:Y:S01]  /*bd10*/  @!P5 ST.E.64 [R14.64], R168 ;  /* 0x000000a80e00d985 */ /* 0x0005e2000c101b06 */
[----:B------:R-:W-:Y:S02]  /*bd20*/  ISETP.GE.AND P5, PT, R25, c[0x0][0x3c8], PT ;  /* 0x0000f20019007a0c */ /* 0x000fe40003fa6270 */
[----:B------:R-:W-:Y:S01]  /*bd30*/  @!P6 LEA.HI.X R11, R6, R4, R3, 0x2, P2 ;  /* 0x00000004060be211 */ /* 0x000fe200010f1403 */
[----:B------:R-:W-:Y:S01]  /*bd40*/  @!P1 ST.E.64 [R12.64], R148 ;  /* 0x000000940c009985 */ /* 0x000fe2000c101b06 */
[----:B------:R-:W-:-:S02]  /*bd50*/  ISETP.GE.AND P2, PT, R2, c[0x0][0x3c8], PT ;  /* 0x0000f20002007a0c */ /* 0x000fc40003f46270 */
[----:B------:R-:W-:Y:S01]  /*bd60*/  SHF.R.S32.HI R3, RZ, 0x1f, R5 ;  /* 0x0000001fff037819 */ /* 0x000fe20000011405 */
[----:B------:R4:W-:Y:S01]  /*bd70*/  @!P6 ST.E.64 [R10.64], R156 ;  /* 0x0000009c0a00e985 */ /* 0x0009e2000c101b06 */
[----:B------:R-:W-:Y:S02]  /*bd80*/  ISETP.GE.AND P1, PT, R22, c[0x0][0x3c8], PT ;  /* 0x0000f20016007a0c */ /* 0x000fe40003f26270 */
[----:B------:R-:W-:Y:S02]  /*bd90*/  @!P4 LEA R8, P3, R5, R0, 0x2 ;  /* 0x000000000508c211 */ /* 0x000fe400078610ff */
[----:B------:R-:W-:Y:S02]  /*bda0*/  ISETP.GE.AND P6, PT, R123, c[0x0][0x3c8], PT ;  /* 0x0000f2007b007a0c */ /* 0x000fe40003fc6270 */
[----:B------:R-:W-:Y:S02]  /*bdb0*/  @!P4 LEA.HI.X R9, R5, R4, R3, 0x2, P3 ;  /* 0x000000040509c211 */ /* 0x000fe400018f1403 */
[----:B------:R-:W-:-:S02]  /*bdc0*/  SHF.R.S32.HI R3, RZ, 0x1f, R2 ;  /* 0x0000001fff037819 */ /* 0x000fc40000011402 */
[C---:B------:R-:W-:Y:S01]  /*bdd0*/  @!P2 LEA R6, P3, R2.reuse, R0, 0x2 ;  /* 0x000000000206a211 */ /* 0x040fe200078610ff */
[----:B------:R-:W-:Y:S01]  /*bde0*/  @!P4 ST.E.64 [R8.64], R60 ;  /* 0x0000003c0800c985 */ /* 0x000fe2000c101b06 */
[----:B------:R-:W-:Y:S02]  /*bdf0*/  IADD3 R5, R239, 0xd0, RZ ;  /* 0x000000d0ef057810 */ /* 0x000fe40007ffe0ff */
[----:B------:R-:W-:Y:S02]  /*be00*/  @!P2 LEA.HI.X R7, R2, R4, R3, 0x2, P3 ;  /* 0x000000040207a211 */ /* 0x000fe400018f1403 */
[----:B------:R-:W-:Y:S02]  /*be10*/  @!P5 LEA R2, P4, R25, R0, 0x2 ;  /* 0x000000001902d211 */ /* 0x000fe400078810ff */
[----:B------:R-:W-:Y:S01]  /*be20*/  SHF.R.S32.HI R5, RZ, 0x1f, R5 ;  /* 0x0000001fff057819 */ /* 0x000fe20000011405 */
[----:B------:R5:W-:Y:S01]  /*be30*/  @!P2 ST.E.64 [R6.64], R64 ;  /* 0x000000400600a985 */ /* 0x000be2000c101b06 */
[----:B------:R-:W-:-:S02]  /*be40*/  ISETP.GE.AND P2, PT, R24, c[0x0][0x3c8], PT ;  /* 0x0000f20018007a0c */ /* 0x000fc40003f46270 */
[----:B------:R-:W-:Y:S02]  /*be50*/  @!P5 LEA.HI.X R3, R25, R4, R126, 0x2, P4 ;  /* 0x000000041903d211 */ /* 0x000fe400020f147e */
[C---:B------:R-:W-:Y:S02]  /*be60*/  IADD3 R126, R239.reuse, 0xb0, RZ ;  /* 0x000000b0ef7e7810 */ /* 0x040fe40007ffe0ff */
[C---:B------:R-:W-:Y:S01]  /*be70*/  IADD3 R25, R239.reuse, 0xa8, RZ ;  /* 0x000000a8ef197810 */ /* 0x040fe20007ffe0ff */
[----:B------:R1:W-:Y:S01]  /*be80*/  @!P5 ST.E.64 [R2.64], R68 ;  /* 0x000000440200d985 */ /* 0x0003e2000c101b06 */
[----:B------:R-:W-:Y:S02]  /*be90*/  ISETP.GE.AND P5, PT, R126, c[0x0][0x3c8], PT ;  /* 0x0000f2007e007a0c */ /* 0x000fe40003fa6270 */
[----:B------:R-:W-:Y:S02]  /*bea0*/  SHF.R.S32.HI R25, RZ, 0x1f, R25 ;  /* 0x0000001fff197819 */ /* 0x000fe40000011419 */
[----:B--2---:R-:W-:-:S02]  /*beb0*/  IADD3 R15, R239, 0xe8, RZ ;  /* 0x000000e8ef0f7810 */ /* 0x004fc40007ffe0ff */
[C---:B----4-:R-:W-:Y:S02]  /*bec0*/  IADD3 R10, R239.reuse, 0xd8, RZ ;  /* 0x000000d8ef0a7810 */ /* 0x050fe40007ffe0ff */
[C---:B------:R-:W-:Y:S02]  /*bed0*/  IADD3 R13, R239.reuse, 0xf0, RZ ;  /* 0x000000f0ef0d7810 */ /* 0x040fe40007ffe0ff */
[----:B------:R-:W-:Y:S02]  /*bee0*/  SHF.R.S32.HI R10, RZ, 0x1f, R10 ;  /* 0x0000001fff0a7819 */ /* 0x000fe4000001140a */
[C---:B------:R-:W-:Y:S02]  /*bef0*/  IADD3 R12, R239.reuse, 0xe0, RZ ;  /* 0x000000e0ef0c7810 */ /* 0x040fe40007ffe0ff */
[----:B------:R-:W-:Y:S02]  /*bf00*/  IADD3 R16, R239, 0xe8, RZ ;  /* 0x000000e8ef107810 */ /* 0x000fe40007ffe0ff */
[----:B------:R-:W-:-:S02]  /*bf10*/  SHF.R.S32.HI R12, RZ, 0x1f, R12 ;  /* 0x0000001fff0c7819 */ /* 0x000fc4000001140c */
[----:B------:R-:W-:Y:S02]  /*bf20*/  SHF.R.S32.HI R16, RZ, 0x1f, R16 ;  /* 0x0000001fff107819 */ /* 0x000fe40000011410 */
[C---:B-----5:R-:W-:Y:S02]  /*bf30*/  @!P1 LEA R6, P3, R22.reuse, R0, 0x2 ;  /* 0x0000000016069211 */ /* 0x060fe400078610ff */
[C---:B------:R-:W-:Y:S02]  /*bf40*/  IADD3 R14, R239.reuse, 0xf0, RZ ;  /* 0x000000f0ef0e7810 */ /* 0x040fe40007ffe0ff */
[----:B------:R-:W-:Y:S02]  /*bf50*/  @!P1 LEA.HI.X R7, R22, R4, R23, 0x2, P3 ;  /* 0x0000000416079211 */ /* 0x000fe400018f1417 */
[----:B------:R-:W-:Y:S02]  /*bf60*/  IADD3 R23, R239, 0xb8, RZ ;  /* 0x000000b8ef177810 */ /* 0x000fe40007ffe0ff */
[----:B-1----:R-:W-:Y:S01]  /*bf70*/  @!P6 LEA R2, P4, R123, R0, 0x2 ;  /* 0x000000007b02e211 */ /* 0x002fe200078810ff */
[----:B------:R1:W-:Y:S01]  /*bf80*/  @!P1 ST.E.64 [R6.64], R72 ;  /* 0x0000004806009985 */ /* 0x0003e2000c101b06 */
[----:B------:R-:W-:-:S02]  /*bf90*/  ISETP.GE.AND P1, PT, R23, c[0x0][0x3c8], PT ;  /* 0x0000f20017007a0c */ /* 0x000fc40003f26270 */
[----:B------:R-:W-:Y:S02]  /*bfa0*/  @!P6 LEA.HI.X R3, R123, R4, R127, 0x2, P4 ;  /* 0x000000047b03e211 */ /* 0x000fe400020f147f */
[C---:B------:R-:W-:Y:S02]  /*bfb0*/  IADD3 R22, R239.reuse, 0xc0, RZ ;  /* 0x000000c0ef167810 */ /* 0x040fe40007ffe0ff */
[----:B------:R-:W-:Y:S01]  /*bfc0*/  @!P2 LEA R8, P3, R24, R0, 0x2 ;  /* 0x000000001808a211 */ /* 0x000fe200078610ff */
[----:B------:R2:W-:Y:S01]  /*bfd0*/  @!P6 ST.E.64 [R2.64], R76 ;  /* 0x0000004c0200e985 */ /* 0x0005e2000c101b06 */
[----:B------:R-:W-:Y:S02]  /*bfe0*/  ISETP.GE.AND P6, PT, R22, c[0x0][0x3c8], PT ;  /* 0x0000f20016007a0c */ /* 0x000fe40003fc6270 */
[----:B------:R-:W-:Y:S02]  /*bff0*/  IADD3 R127, R239, 0xb0, RZ ;  /* 0x000000b0ef7f7810 */ /* 0x000fe40007ffe0ff */
[----:B------:R-:W-:-:S02]  /*c000*/  @!P2 LEA.HI.X R9, R24, R4, R25, 0x2, P3 ;  /* 0x000000041809a211 */ /* 0x000fc400018f1419 */
[C---:B------:R-:W-:Y:S02]  /*c010*/  IADD3 R25, R239.reuse, 0xc8, RZ ;  /* 0x000000c8ef197810 */ /* 0x040fe40007ffe0ff */
[C---:B------:R-:W-:Y:S01]  /*c020*/  IADD3 R123, R239.reuse, 0xb8, RZ ;  /* 0x000000b8ef7b7810 */ /* 0x040fe20007ffe0ff */
[----:B------:R4:W-:Y:S01]  /*c030*/  @!P2 ST.E.64 [R8.64], R80 ;  /* 0x000000500800a985 */ /* 0x0009e2000c101b06 */
[----:B------:R-:W-:Y:S02]  /*c040*/  SHF.R.S32.HI R127, RZ, 0x1f, R127 ;  /* 0x0000001fff7f7819 */ /* 0x000fe4000001147f */
[----:B------:R-:W-:Y:S02]  /*c050*/  IADD3 R24, R239, 0xd0, RZ ;  /* 0x000000d0ef187810 */ /* 0x000fe40007ffe0ff */
[----:B------:R-:W-:Y:S02]  /*c060*/  ISETP.GE.AND P4, PT, R25, c[0x0][0x3c8], PT ;  /* 0x0000f20019007a0c */ /* 0x000fe40003f86270 */
[----:B------:R-:W-:-:S02]  /*c070*/  SHF.R.S32.HI R123, RZ, 0x1f, R123 ;  /* 0x0000001fff7b7819 */ /* 0x000fc4000001147b */
[----:B------:R-:W-:Y:S02]  /*c080*/  SHF.R.S32.HI R14, RZ, 0x1f, R14 ;  /* 0x0000001fff0e7819 */ /* 0x000fe4000001140e */
[----:B-1----:R-:W-:-:S04]  /*c090*/  @!P5 LEA R6, P3, R126, R0, 0x2 ;  /* 0x000000007e06d211 */ /* 0x002fc800078610ff */
[----:B------:R-:W-:Y:S02]  /*c0a0*/  @!P5 LEA.HI.X R7, R126, R4, R127, 0x2, P3 ;  /* 0x000000047e07d211 */ /* 0x000fe400018f147f */
[----:B------:R-:W-:Y:S02]  /*c0b0*/  ISETP.GE.AND P3, PT, R24, c[0x0][0x3c8], PT ;  /* 0x0000f20018007a0c */ /* 0x000fe40003f66270 */
[----:B--2---:R-:W-:Y:S01]  /*c0c0*/  @!P1 LEA R2, P2, R23, R0, 0x2 ;  /* 0x0000000017029211 */ /* 0x004fe200078410ff */
[----:B------:R1:W-:Y:S01]  /*c0d0*/  @!P5 ST.E.64 [R6.64], R84 ;  /* 0x000000540600d985 */ /* 0x0003e2000c101b06 */
[----:B------:R-:W-:Y:S02]  /*c0e0*/  IADD3 R126, R239, 0xc0, RZ ;  /* 0x000000c0ef7e7810 */ /* 0x000fe40007ffe0ff */
[----:B------:R-:W-:Y:S02]  /*c0f0*/  @!P1 LEA.HI.X R3, R23, R4, R123, 0x2, P2 ;  /* 0x0000000417039211 */ /* 0x000fe400010f147b */
[----:B------:R-:W-:-:S02]  /*c100*/  IADD3 R23, R239, 0xd8, RZ ;  /* 0x000000d8ef177810 */ /* 0x000fc40007ffe0ff */
[----:B------:R-:W-:Y:S01]  /*c110*/  SHF.R.S32.HI R126, RZ, 0x1f, R126 ;  /* 0x0000001fff7e7819 */ /* 0x000fe2000001147e */
[----:B------:R2:W-:Y:S01]  /*c120*/  @!P1 ST.E.64 [R2.64], R88 ;  /* 0x0000005802009985 */ /* 0x0005e2000c101b06 */
[C---:B----4-:R-:W-:Y:S02]  /*c130*/  @!P6 LEA R8, P2, R22.reuse, R0, 0x2 ;  /* 0x000000001608e211 */ /* 0x050fe400078410ff */
[----:B------:R-:W-:Y:S02]  /*c140*/  IADD3 R123, R239, 0xc8, RZ ;  /* 0x000000c8ef7b7810 */ /* 0x000fe40007ffe0ff */
[----:B------:R-:W-:Y:S02]  /*c150*/  ISETP.GE.AND P1, PT, R23, c[0x0][0x3c8], PT ;  /* 0x0000f20017007a0c */ /* 0x000fe40003f26270 */
[----:B------:R-:W-:Y:S02]  /*c160*/  @!P6 LEA.HI.X R9, R22, R4, R126, 0x2, P2 ;  /* 0x000000041609e211 */ /* 0x000fe400010f147e */
[----:B------:R-:W-:-:S02]  /*c170*/  IADD3 R22, R239, 0xe0, RZ ;  /* 0x000000e0ef167810 */ /* 0x000fc40007ffe0ff */
[----:B------:R-:W-:Y:S01]  /*c180*/  SHF.R.S32.HI R123, RZ, 0x1f, R123 ;  /* 0x0000001fff7b7819 */ /* 0x000fe2000001147b */
[----:B------:R-:W-:Y:S01]  /*c190*/  @!P6 ST.E.64 [R8.64], R108 ;  /* 0x0000006c0800e985 */ /* 0x000fe2000c101b06 */
[----:B------:R-:W-:Y:S02]  /*c1a0*/  ISETP.GE.AND P6, PT, R22, c[0x0][0x3c8], PT ;  /* 0x0000f20016007a0c */ /* 0x000fe40003fc6270 */
[----:B-1----:R-:W-:-:S04]  /*c1b0*/  @!P3 LEA R6, P2, R24, R0, 0x2 ;  /* 0x000000001806b211 */ /* 0x002fc800078410ff */
[----:B------:R-:W-:Y:S02]  /*c1c0*/  @!P3 LEA.HI.X R7, R24, R4, R5, 0x2, P2 ;  /* 0x000000041807b211 */ /* 0x000fe400010f1405 */
[----:B------:R-:W-:Y:S02]  /*c1d0*/  IADD3 R5, R239, 0xf8, RZ ;  /* 0x000000f8ef057810 */ /* 0x000fe40007ffe0ff */
[----:B--2---:R-:W-:-:S04]  /*c1e0*/  @!P4 LEA R2, P5, R25, R0, 0x2 ;  /* 0x000000001902c211 */ /* 0x004fc800078a10ff */
        /* <DEDUP_REMOVED lines=8> */
[----:B------:R-:W-:-:S03]  /*c270*/  @!P6 LEA R10, P2, R22, R0, 0x2 ;  /* 0x00000000160ae211 */ /* 0x000fc600078410ff */
[----:B------:R1:W-:Y:S01]  /*c280*/  @!P1 ST.E.64 [R2.64], R100 ;  /* 0x0000006402009985 */ /* 0x0003e2000c101b06 */
[----:B------:R-:W-:Y:S02]  /*c290*/  @!P5 LEA R8, P1, R15, R0, 0x2 ;  /* 0x000000000f08d211 */ /* 0x000fe400078210ff */
[----:B------:R-:W-:Y:S02]  /*c2a0*/  @!P6 LEA.HI.X R11, R22, R4, R12, 0x2, P2 ;  /* 0x00000004160be211 */ /* 0x000fe400010f140c */
[----:B------:R-:W-:Y:S02]  /*c2b0*/  IADD3 R12, R239, 0xf8, RZ ;  /* 0x000000f8ef0c7810 */ /* 0x000fe40007ffe0ff */
[----:B--2---:R-:W-:Y:S01]  /*c2c0*/  @!P4 LEA R6, P2, R13, R0, 0x2 ;  /* 0x000000000d06c211 */ /* 0x004fe200078410ff */
[----:B------:R2:W-:Y:S01]  /*c2d0*/  @!P6 ST.E.64 [R10.64], R116 ;  /* 0x000000740a00e985 */ /* 0x0005e2000c101b06 */
[----:B------:R-:W-:Y:S02]  /*c2e0*/  @!P5 LEA.HI.X R9, R15, R4, R16, 0x2, P1 ;  /* 0x000000040f09d211 */ /* 0x000fe400008f1410 */
[----:B------:R-:W-:-:S02]  /*c2f0*/  SHF.R.S32.HI R12, RZ, 0x1f, R12 ;  /* 0x0000001fff0c7819 */ /* 0x000fc4000001140c */
[----:B------:R-:W-:Y:S01]  /*c300*/  @!P4 LEA.HI.X R7, R13, R4, R14, 0x2, P2 ;  /* 0x000000040d07c211 */ /* 0x000fe200010f140e */
[----:B------:R2:W-:Y:S04]  /*c310*/  @!P5 ST.E.64 [R8.64], R112 ;  /* 0x000000700800d985 */ /* 0x0005e8000c101b06 */
[----:B------:R2:W-:Y:S01]  /*c320*/  @!P4 ST.E.64 [R6.64], R104 ;  /* 0x000000680600c985 */ /* 0x0005e2000c101b06 */
[----:B-1----:R-:W-:-:S04]  /*c330*/  @!P3 LEA R2, P1, R5, R0, 0x2 ;  /* 0x000000000502b211 */ /* 0x002fc800078210ff */
[----:B------:R-:W-:-:S05]  /*c340*/  @!P3 LEA.HI.X R3, R5, R4, R12, 0x2, P1 ;  /* 0x000000040503b211 */ /* 0x000fca00008f140c */
[----:B------:R2:W-:Y:S04]  /*c350*/  @!P3 ST.E.64 [R2.64], R56 ;  /* 0x000000380200b985 */ /* 0x0005e8000c101b06 */
.L_x_3864:
[----:B------:R-:W-:Y:S05]  /*c360*/  BSYNC B0 ;  /* 0x0000000000007941 */ /* 0x000fea0003800000 */
.L_x_3863:
[----:B------:R-:W-:Y:S05]  /*c370*/  BRA.DIV ~URZ, `(.L_x_3865) ;  /* 0x000032527f007947 */ /* 0x000fea000b800000 */
[----:B--2---:R2:W1:Y:S04]  /*c380*/  SHFL.IDX PT, R4, R20, 0x1, 0x1c1f ;  /* 0x003c1f0014047f89 */ /* 0x00446800000e0000 */
[----:B----4-:R2:W4:Y:S02]  /*c390*/  SHFL.IDX PT, R0, R21, 0x1, 0x1c1f ;  /* 0x003c1f0015007f89 */ /* 0x01052400000e0000 */
.L_x_3919:
[----:B------:R-:W-:Y:S05]  /*c3a0*/  @P0 BRA `(.L_x_3860) ;  /* 0x00001a6000000947 */ /* 0x000fea0003800000 */
[C---:B------:R-:W-:Y:S02]  /*c3b0*/  ISETP.GE.AND P0, PT, R239.reuse, c[0x0][0x3c8], PT ;  /* 0x0000f200ef007a0c */ /* 0x040fe40003f06270 */
[C---:B------:R-:W-:Y:S02]  /*c3c0*/  IADD3 R2, R239.reuse, 0x18, RZ ;  /* 0x00000018ef027810 */ /* 0x040fe40007ffe0ff */
[----:B------:R-:W-:Y:S02]  /*c3d0*/  IADD3 R13, R239, 0x8, RZ ;  /* 0x00000008ef0d7810 */ /* 0x000fe40007ffe0ff */
[----:B------:R-:W-:-:S02]  /*c3e0*/  ISETP.GE.AND P3, PT, R2, c[0x0][0x3c8], PT ;  /* 0x0000f20002007a0c */ /* 0x000fc40003f66270 */
[----:B------:R-:W-:Y:S02]  /*c3f0*/  ISETP.GE.AND P5, PT, R13, c[0x0][0x3c8], PT ;  /* 0x0000f2000d007a0c */ /* 0x000fe40003fa6270 */
[C---:B------:R-:W-:Y:S02]  /*c400*/  IADD3 R12, R239.reuse, 0x10, RZ ;  /* 0x00000010ef0c7810 */ /* 0x040fe40007ffe0ff */
[----:B------:R-:W-:Y:S01]  /*c410*/  SHF.R.S32.HI R5, RZ, 0x1f, R2 ;  /* 0x0000001fff057819 */ /* 0x000fe20000011402 */
[----:B----4-:R-:W-:Y:S01]  /*c420*/  @!P0 IMAD.MOV.U32 R6, RZ, RZ, R0 ;  /* 0x000000ffff068224 */ /* 0x010fe200078e0000 */
[----:B------:R-:W-:Y:S01]  /*c430*/  ISETP.GE.AND P4, PT, R12, c[0x0][0x3c8], PT ;  /* 0x0000f2000c007a0c */ /* 0x000fe20003f86270 */
[----:B-1----:R-:W-:Y:S01]  /*c440*/  @!P0 IMAD.MOV.U32 R7, RZ, RZ, R4 ;  /* 0x000000ffff078224 */ /* 0x002fe200078e0004 */
[C---:B------:R-:W-:Y:S02]  /*c450*/  IADD3 R3, R239.reuse, 0x20, RZ ;  /* 0x00000020ef037810 */ /* 0x040fe40007ffe0ff */
[C---:B--2---:R-:W-:Y:S01]  /*c460*/  IADD3 R20, R239.reuse, 0x90, RZ ;  /* 0x00000090ef147810 */ /* 0x044fe20007ffe0ff */
[----:B------:R-:W-:Y:S01]  /*c470*/  @!P0 IMAD.WIDE R6, R239, 0x4, R6 ;  /* 0x00000004ef068825 */ /* 0x000fe200078e0206 */
[----:B------:R-:W-:-:S02]  /*c480*/  @!P3 LEA R16, P1, R2, R0, 0x2 ;  /* 0x000000000210b211 */ /* 0x000fc400078210ff */
[----:B------:R-:W-:Y:S02]  /*c490*/  ISETP.GE.AND P2, PT, R3, c[0x0][0x3c8], PT ;  /* 0x0000f20003007a0c */ /* 0x000fe40003f46270 */
[----:B------:R1:W-:Y:S01]  /*c4a0*/  @!P0 ST.E.64 [R6.64], R120 ;  /* 0x0000007806008985 */ /* 0x0003e2000c101b06 */
[----:B------:R-:W-:Y:S02]  /*c4b0*/  @!P3 LEA.HI.X R17, R2, R4, R5, 0x2, P1 ;  /* 0x000000040211b211 */ /* 0x000fe400008f1405 */
[-C--:B------:R-:W-:Y:S02]  /*c4c0*/  @!P5 LEA R10, P1, R13, R0.reuse, 0x2 ;  /* 0x000000000d0ad211 */ /* 0x080fe400078210ff */
[C---:B------:R-:W-:Y:S02]  /*c4d0*/  IADD3 R2, R239.reuse, 0x28, RZ ;  /* 0x00000028ef027810 */ /* 0x040fe40007ffe0ff */
[----:B------:R-:W-:Y:S02]  /*c4e0*/  @!P4 LEA R8, P0, R12, R0, 0x2 ;  /* 0x000000000c08c211 */ /* 0x000fe400078010ff */
[----:B------:R-:W-:-:S02]  /*c4f0*/  IADD3 R5, R239, 0x30, RZ ;  /* 0x00000030ef057810 */ /* 0x000fc40007ffe0ff */
[C---:B------:R-:W-:Y:S02]  /*c500*/  IADD3 R22, R239.reuse, 0x98, RZ ;  /* 0x00000098ef167810 */ /* 0x040fe40007ffe0ff */
[C---:B------:R-:W-:Y:S02]  /*c510*/  IADD3 R24, R239.reuse, 0x90, RZ ;  /* 0x00000090ef187810 */ /* 0x040fe40007ffe0ff */
[C---:B------:R-:W-:Y:S02]  /*c520*/  IADD3 R23, R239.reuse, 0xa0, RZ ;  /* 0x000000a0ef177810 */ /* 0x040fe40007ffe0ff */
[----:B------:R-:W-:Y:S02]  /*c530*/  SHF.R.S32.HI R24, RZ, 0x1f, R24 ;  /* 0x0000001fff187819 */ /* 0x000fe40000011418 */
[C---:B------:R-:W-:Y:S02]  /*c540*/  IADD3 R25, R239.reuse, 0x98, RZ ;  /* 0x00000098ef197810 */ /* 0x040fe40007ffe0ff */
[----:B---3--:R-:W-:-:S02]  /*c550*/  IADD3 R21, R239, 0xa8, RZ ;  /* 0x000000a8ef157810 */ /* 0x008fc40007ffe0ff */
[----:B------:R-:W-:Y:S02]  /*c560*/  SHF.R.S32.HI R25, RZ, 0x1f, R25 ;  /* 0x0000001fff197819 */ /* 0x000fe40000011419 */
[C---:B------:R-:W-:Y:S02]  /*c570*/  IADD3 R26, R239.reuse, 0xb0, RZ ;  /* 0x000000b0ef1a7810 */ /* 0x040fe40007ffe0ff */
[----:B------:R-:W-:Y:S02]  /*c580*/  IADD3 R27, R239, 0xb0, RZ ;  /* 0x000000b0ef1b7810 */ /* 0x000fe40007ffe0ff */
[----:B-1----:R-:W-:Y:S02]  /*c590*/  SHF.R.S32.HI R6, RZ, 0x1f, R13 ;  /* 0x0000001fff067819 */ /* 0x002fe4000001140d */
[----:B------:R-:W-:Y:S02]  /*c5a0*/  SHF.R.S32.HI R7, RZ, 0x1f, R12 ;  /* 0x0000001fff077819 */ /* 0x000fe4000001140c */
[----:B------:R-:W-:-:S02]  /*c5b0*/  @!P5 LEA.HI.X R11, R13, R4, R6, 0x2, P1 ;  /* 0x000000040d0bd211 */ /* 0x000fc400008f1406 */
[----:B------:R-:W-:Y:S02]  /*c5c0*/  ISETP.GE.AND P1, PT, R2, c[0x0][0x3c8], PT ;  /* 0x0000f20002007a0c */ /* 0x000fe40003f26270 */
[----:B------:R-:W-:Y:S01]  /*c5d0*/  @!P4 LEA.HI.X R9, R12, R4, R7, 0x2, P0 ;  /* 0x000000040c09c211 */ /* 0x000fe200000f1407 */
[----:B------:R1:W-:Y:S01]  /*c5e0*/  @!P5 ST.E.64 [R10.64], R124 ;  /* 0x0000007c0a00d985 */ /* 0x0003e2000c101b06 */
[----:B------:R-:W-:Y:S02]  /*c5f0*/  ISETP.GE.AND P0, PT, R5, c[0x0][0x3c8], PT ;  /* 0x0000f20005007a0c */ /* 0x000fe40003f06270 */
[----:B------:R-:W-:Y:S01]  /*c600*/  SHF.R.S32.HI R13, RZ, 0x1f, R3 ;  /* 0x0000001fff0d7819 */ /* 0x000fe20000011403 */
[----:B------:R2:W-:Y:S01]  /*c610*/  @!P4 ST.E.64 [R8.64], R38 ;  /* 0x000000260800c985 */ /* 0x0005e2000c101b06 */
[----:B------:R-:W-:Y:S02]  /*c620*/  @!P2 LEA R12, P6, R3, R0, 0x2 ;  /* 0x00000000030ca211 */ /* 0x000fe400078c10ff */
[----:B------:R-:W-:Y:S01]  /*c630*/  IADD3 R6, R239, 0x38, RZ ;  /* 0x00000038ef067810 */ /* 0x000fe20007ffe0ff */
[----:B------:R-:W-:Y:S01]  /*c640*/  @!P3 ST.E.64 [R16.64], R42 ;  /* 0x0000002a1000b985 */ /* 0x000fe2000c101b06 */
[----:B------:R-:W-:-:S02]  /*c650*/  @!P2 LEA.HI.X R13, R3, R4, R13, 0x2, P6 ;  /* 0x00000004030da211 */ /* 0x000fc400030f140d */
[----:B------:R-:W-:Y:S02]  /*c660*/  ISETP.GE.AND P5, PT, R6, c[0x0][0x3c8], PT ;  /* 0x0000f20006007a0c */ /* 0x000fe40003fa6270 */
[----:B------:R-:W-:Y:S01]  /*c670*/  SHF.R.S32.HI R7, RZ, 0x1f, R2 ;  /* 0x0000001fff077819 */ /* 0x000fe20000011402 */
[----:B------:R3:W-:Y:S01]  /*c680*/  @!P2 ST.E.64 [R12.64], R128 ;  /* 0x000000800c00a985 */ /* 0x0007e2000c101b06 */
[----:B------:R-:W-:Y:S02]  /*c690*/  IADD3 R3, R239, 0x40, RZ ;  /* 0x00000040ef037810 */ /* 0x000fe40007ffe0ff */
[-C--:B------:R-:W-:Y:S02]  /*c6a0*/  @!P0 LEA R14, P6, R5, R0.reuse, 0x2 ;  /* 0x00000000050e8211 */ /* 0x080fe400078c10ff */
[----:B------:R-:W-:Y:S02]  /*c6b0*/  SHF.R.S32.HI R27, RZ, 0x1f, R27 ;  /* 0x0000001fff1b7819 */ /* 0x000fe4000001141b */
[----:B-1----:R-:W-:-:S04]  /*c6c0*/  @!P1 LEA R10, P4, R2, R0, 0x2 ;  /* 0x00000000020a9211 */ /* 0x002fc800078810ff */
[-C--:B------:R-:W-:Y:S02]  /*c6d0*/  @!P1 LEA.HI.X R11, R2, R4.reuse, R7, 0x2, P4 ;  /* 0x00000004020b9211 */ /* 0x080fe400020f1407 */
[----:B------:R-:W-:Y:S02]  /*c6e0*/  ISETP.GE.AND P4, PT, R3, c[0x0][0x3c8], PT ;  /* 0x0000f20003007a0c */ /* 0x000fe40003f86270 */
[----:B--2---:R-:W-:Y:S01]  /*c6f0*/  SHF.R.S32.HI R8, RZ, 0x1f, R5 ;  /* 0x0000001fff087819 */ /* 0x004fe20000011405 */
[----:B------:R-:W-:Y:S01]  /*c700*/  @!P1 ST.E.64 [R10.64], R46 ;  /* 0x0000002e0a009985 */ /* 0x000fe2000c101b06 */
[----:B------:R-:W-:Y:S02]  /*c710*/  IADD3 R2, R239, 0x48, RZ ;  /* 0x00000048ef027810 */ /* 0x000fe40007ffe0ff */
[----:B------:R-:W-:Y:S02]  /*c720*/  @!P0 LEA.HI.X R15, R5, R4, R8, 0x2, P6 ;  /* 0x00000004050f8211 */ /* 0x000fe400030f1408 */
[----:B------:R-:W-:-:S02]  /*c730*/  SHF.R.S32.HI R5, RZ, 0x1f, R6 ;  /* 0x0000001fff057819 */ /* 0x000fc40000011406 */
[----:B------:R-:W-:Y:S01]  /*c740*/  @!P5 LEA R8, P6, R6, R0, 0x2 ;  /* 0x000000000608d211 */ /* 0x000fe200078c10ff */
[----:B------:R-:W-:Y:S01]  /*c750*/  @!P0 ST.E.64 [R14.64], R54 ;  /* 0x000000360e008985 */ /* 0x000fe2000c101b06 */
[----:B------:R-:W-:Y:S02]  /*c760*/  ISETP.GE.AND P3, PT, R2, c[0x0][0x3c8], PT ;  /* 0x0000f20002007a0c */ /* 0x000fe40003f66270 */
[----:B------:R-:W-:Y:S02]  /*c770*/  @!P5 LEA.HI.X R9, R6, R4, R5, 0x2, P6 ;  /* 0x000000040609d211 */ /* 0x000fe400030f1405 */
[----:B------:R-:W-:Y:S02]  /*c780*/  SHF.R.S32.HI R5, RZ, 0x1f, R3 ;  /* 0x0000001fff057819 */ /* 0x000fe40000011403 */
[----:B------:R-:W-:Y:S01]  /*c790*/  @!P4 LEA R18, P6, R3, R0, 0x2 ;  /* 0x000000000312c211 */ /* 0x000fe200078c10ff */
[----:B------:R1:W-:Y:S01]  /*c7a0*/  @!P5 ST.E.64 [R8.64], R50 ;  /* 0x000000320800d985 */ /* 0x0003e2000c101b06 */
[----:B------:R-:W-:-:S02]  /*c7b0*/  SHF.R.S32.HI R6, RZ, 0x1f, R2 ;  /* 0x0000001fff067819 */ /* 0x000fc40000011402 */
[----:B------:R-:W-:Y:S02]  /*c7c0*/  @!P4 LEA.HI.X R19, R3, R4, R5, 0x2, P6 ;  /* 0x000000040313c211 */ /* 0x000fe400030f1405 */
[C---:B------:R-:W-:Y:S02]  /*c7d0*/  IADD3 R5, R239.reuse, 0x50, RZ ;  /* 0x00000050ef057810 */ /* 0x040fe40007ffe0ff */
[----:B------:R-:W-:Y:S01]  /*c7e0*/  IADD3 R3, R239, 0x58, RZ ;  /* 0x00000058ef037810 */ /* 0x000fe20007ffe0ff */
[----:B------:R-:W-:Y:S01]  /*c7f0*/  @!P4 ST.E.64 [R18.64], R132 ;  /* 0x000000841200c985 */ /* 0x000fe2000c101b06 */
[----:B------:R-:W-:Y:S02]  /*c800*/  ISETP.GE.AND P2, PT, R5, c[0x0][0x3c8], PT ;  /* 0x0000f20005007a0c */ /* 0x000fe40003f46270 */
[----:B------:R-:W-:Y:S02]  /*c810*/  ISETP.GE.AND P1, PT, R3, c[0x0][0x3c8], PT ;  /* 0x0000f20003007a0c */ /* 0x000fe40003f26270 */
[----:B---3--:R-:W-:-:S02]  /*c820*/  @!P3 LEA R12, P6, R2, R0, 0x2 ;  /* 0x00000000020cb211 */ /* 0x008fc400078c10ff */
[----:B------:R-:W-:Y:S02]  /*c830*/  IADD3 R7, R239, 0x60, RZ ;  /* 0x00000060ef077810 */ /* 0x000fe40007ffe0ff */
[----:B------:R-:W-:Y:S02]  /*c840*/  @!P3 LEA.HI.X R13, R2, R4, R6, 0x2, P6 ;  /* 0x00000004020db211 */ /* 0x000fe400030f1406 */
[----:B------:R-:W-:Y:S02]  /*c850*/  ISETP.GE.AND P0, PT, R7, c[0x0][0x3c8], PT ;  /* 0x0000f20007007a0c */ /* 0x000fe40003f06270 */
[----:B------:R-:W-:Y:S01]  /*c860*/  IADD3 R2, R239, 0x68, RZ ;  /* 0x00000068ef027810 */ /* 0x000fe20007ffe0ff */
[----:B------:R-:W-:Y:S01]  /*c870*/  @!P3 ST.E.64 [R12.64], R136 ;  /* 0x000000880c00b985 */ /* 0x000fe2000c101b06 */
[----:B------:R-:W-:Y:S02]  /*c880*/  SHF.R.S32.HI R6, RZ, 0x1f, R3 ;  /* 0x0000001fff067819 */ /* 0x000fe40000011403 */
[----:B------:R-:W-:-:S02]  /*c890*/  @!P1 LEA R16, P6, R3, R0, 0x2 ;  /* 0x0000000003109211 */ /* 0x000fc400078c10ff */
[----:B-1----:R-:W-:Y:S02]  /*c8a0*/  SHF.R.S32.HI R9, RZ, 0x1f, R5 ;  /* 0x0000001fff097819 */ /* 0x002fe40000011405 */
[----:B------:R-:W-:Y:S02]  /*c8b0*/  @!P2 LEA R8, P5, R5, R0, 0x2 ;  /* 0x000000000508a211 */ /* 0x000fe400078a10ff */
[-C--:B------:R-:W-:Y:S02]  /*c8c0*/  @!P1 LEA.HI.X R17, R3, R4.reuse, R6, 0x2, P6 ;  /* 0x0000000403119211 */ /* 0x080fe400030f1406 */
[----:B------:R-:W-:Y:S02]  /*c8d0*/  @!P2 LEA.HI.X R9, R5, R4, R9, 0x2, P5 ;  /* 0x000000040509a211 */ /* 0x000fe400028f1409 */
[----:B------:R-:W-:Y:S02]  /*c8e0*/  ISETP.GE.AND P5, PT, R2, c[0x0][0x3c8], PT ;  /* 0x0000f20002007a0c */ /* 0x000fe40003fa6270 */
[----:B------:R-:W-:Y:S01]  /*c8f0*/  IADD3 R6, R239, 0x70, RZ ;  /* 0x00000070ef067810 */ /* 0x000fe20007ffe0ff */
[----:B------:R1:W-:Y:S01]  /*c900*/  @!P2 ST.E.64 [R8.64], R70 ;  /* 0x000000460800a985 */ /* 0x0003e2000c101b06 */
[----:B------:R-:W-:-:S02]  /*c910*/  SHF.R.S32.HI R3, RZ, 0x1f, R7 ;  /* 0x0000001fff037819 */ /* 0x000fc40000011407 */
[----:B------:R-:W-:Y:S01]  /*c920*/  ISETP.GE.AND P4, PT, R6, c[0x0][0x3c8], PT ;  /* 0x0000f20006007a0c */ /* 0x000fe20003f86270 */
[----:B------:R-:W-:Y:S01]  /*c930*/  @!P1 ST.E.64 [R16.64], R144 ;  /* 0x0000009010009985 */ /* 0x000fe2000c101b06 */
[----:B------:R-:W-:Y:S02]  /*c940*/  @!P0 LEA R10, P6, R7, R0, 0x2 ;  /* 0x00000000070a8211 */ /* 0x000fe400078c10ff */
[----:B------:R-:W-:Y:S02]  /*c950*/  IADD3 R5, R239, 0x78, RZ ;  /* 0x00000078ef057810 */ /* 0x000fe40007ffe0ff */
[----:B------:R-:W-:Y:S02]  /*c960*/  @!P0 LEA.HI.X R11, R7, R4, R3, 0x2, P6 ;  /* 0x00000004070b8211 */ /* 0x000fe400030f1403 */
[----:B------:R-:W-:Y:S02]  /*c970*/  SHF.R.S32.HI R3, RZ, 0x1f, R2 ;  /* 0x0000001fff037819 */ /* 0x000fe40000011402 */
[----:B------:R-:W-:Y:S01]  /*c980*/  @!P5 LEA R14, P6, R2, R0, 0x2 ;  /* 0x00000000020ed211 */ /* 0x000fe200078c10ff */
[----:B------:R2:W-:Y:S01]  /*c990*/  @!P0 ST.E.64 [R10.64], R140 ;  /* 0x0000008c0a008985 */ /* 0x0005e2000c101b06 */
[----:B------:R-:W-:-:S02]  /*c9a0*/  ISETP.GE.AND P3, PT, R5, c[0x0][0x3c8], PT ;  /* 0x0000f20005007a0c */ /* 0x000fc40003f66270 */
[----:B------:R-:W-:Y:S02]  /*c9b0*/  @!P5 LEA.HI.X R15, R2, R4, R3, 0x2, P6 ;  /* 0x00000004020fd211 */ /* 0x000fe400030f1403 */
[----:B------:R-:W-:Y:S02]  /*c9c0*/  IADD3 R3, R239, 0x80, RZ ;  /* 0x00000080ef037810 */ /* 0x000fe40007ffe0ff */
[----:B------:R-:W-:Y:S01]  /*c9d0*/  SHF.R.S32.HI R2, RZ, 0x1f, R6 ;  /* 0x0000001fff027819 */ /* 0x000fe20000011406 */
[----:B------:R3:W-:Y:S01]  /*c9e0*/  @!P5 ST.E.64 [R14.64], R164 ;  /* 0x000000a40e00d985 */ /* 0x0007e2000c101b06 */
[----:B------:R-:W-:Y:S02]  /*c9f0*/  ISETP.GE.AND P2, PT, R3, c[0x0][0x3c8], PT ;  /* 0x0000f20003007a0c */ /* 0x000fe40003f46270 */
[----:B------:R-:W-:Y:S02]  /*ca00*/  SHF.R.S32.HI R7, RZ, 0x1f, R5 ;  /* 0x0000001fff077819 */ /* 0x000fe40000011405 */
[----:B------:R-:W-:-:S02]  /*ca10*/  ISETP.GE.AND P5, PT, R22, c[0x0][0x3c8], PT ;  /* 0x0000f20016007a0c */ /* 0x000fc40003fa6270 */
[C---:B-1----:R-:W-:Y:S02]  /*ca20*/  @!P4 LEA R8, P6, R6.reuse, R0, 0x2 ;  /* 0x000000000608c211 */ /* 0x042fe400078c10ff */
[C---:B------:R-:W-:Y:S02]  /*ca30*/  IADD3 R13, R239.reuse, 0xe8, RZ ;  /* 0x000000e8ef0d7810 */ /* 0x040fe40007ffe0ff */
[----:B------:R-:W-:Y:S02]  /*ca40*/  @!P4 LEA.HI.X R9, R6, R4, R2, 0x2, P6 ;  /* 0x000000040609c211 */ /* 0x000fe400030f1402 */
[----:B------:R-:W-:Y:S02]  /*ca50*/  IADD3 R2, R239, 0x88, RZ ;  /* 0x00000088ef027810 */ /* 0x000fe40007ffe0ff */
[----:B------:R-:W-:Y:S01]  /*ca60*/  @!P3 LEA R6, P0, R5, R0, 0x2 ;  /* 0x000000000506b211 */ /* 0x000fe200078010ff */
[----:B------:R1:W-:Y:S01]  /*ca70*/  @!P4 ST.E.64 [R8.64], R154 ;  /* 0x0000009a0800c985 */ /* 0x0003e2000c101b06 */
[----:B------:R-:W-:-:S02]  /*ca80*/  ISETP.GE.AND P1, PT, R2, c[0x0][0x3c8], PT ;  /* 0x0000f20002007a0c */ /* 0x000fc40003f26270 */
[----:B------:R-:W-:Y:S02]  /*ca90*/  @!P3 LEA.HI.X R7, R5, R4, R7, 0x2, P0 ;  /* 0x000000040507b211 */ /* 0x000fe400000f1407 */
[----:B------:R-:W-:Y:S02]  /*caa0*/  ISETP.GE.AND P0, PT, R20, c[0x0][0x3c8], PT ;  /* 0x0000f20014007a0c */ /* 0x000fe40003f06270 */
[----:B--2---:R-:W-:Y:S01]  /*cab0*/  SHF.R.S32.HI R11, RZ, 0x1f, R3 ;  /* 0x0000001fff0b7819 */ /* 0x004fe20000011403 */
[----:B------:R2:W-:Y:S01]  /*cac0*/  @!P3 ST.E.64 [R6.64], R82 ;  /* 0x000000520600b985 */ /* 0x0005e2000c101b06 */
[----:B------:R-:W-:Y:S02]  /*cad0*/  @!P2 LEA R10, P6, R3, R0, 0x2 ;  /* 0x00000000030aa211 */ /* 0x000fe400078c10ff */
[----:B------:R-:W-:Y:S02]  /*cae0*/  ISETP.GE.AND P4, PT, R23, c[0x0][0x3c8], PT ;  /* 0x0000f20017007a0c */ /* 0x000fe40003f86270 */
[----:B------:R-:W-:-:S02]  /*caf0*/  @!P2 LEA.HI.X R11, R3, R4, R11, 0x2, P6 ;  /* 0x00000004030ba211 */ /* 0x000fc400030f140b */
[----:B------:R-:W-:Y:S02]  /*cb00*/  SHF.R.S32.HI R3, RZ, 0x1f, R2 ;  /* 0x0000001fff037819 */ /* 0x000fe40000011402 */
[C---:B---3--:R-:W-:Y:S01]  /*cb10*/  IADD3 R15, R239.reuse, 0xe0, RZ ;  /* 0x000000e0ef0f7810 */ /* 0x048fe20007ffe0ff */
[----:B------:R3:W-:Y:S01]  /*cb20*/  @!P2 ST.E.64 [R10.64], R158 ;  /* 0x0000009e0a00a985 */ /* 0x0007e2000c101b06 */
[----:B------:R-:W-:Y:S02]  /*cb30*/  ISETP.GE.AND P2, PT, R26, c[0x0][0x3c8], PT ;  /* 0x0000f2001a007a0c */ /* 0x000fe40003f46270 */
[C---:B------:R-:W-:Y:S02]  /*cb40*/  IADD3 R5, R239.reuse, 0xf0, RZ ;  /* 0x000000f0ef057810 */ /* 0x040fe40007ffe0ff */
[C---:B------:R-:W-:Y:S02]  /*cb50*/  IADD3 R12, R239.reuse, 0xd8, RZ ;  /* 0x000000d8ef0c7810 */ /* 0x040fe40007ffe0ff */
[----:B------:R-:W-:-:S02]  /*cb60*/  IADD3 R16, R239, 0xe0, RZ ;  /* 0x000000e0ef107810 */ /* 0x000fc40007ffe0ff */
[----:B------:R-:W-:Y:S02]  /*cb70*/  SHF.R.S32.HI R12, RZ, 0x1f, R12 ;  /* 0x0000001fff0c7819 */ /* 0x000fe4000001140c */
[C---:B-1----:R-:W-:Y:S02]  /*cb80*/  @!P1 LEA R8, P3, R2.reuse, R0, 0x2 ;  /* 0x0000000002089211 */ /* 0x042fe400078610ff */
[----:B------:R-:W-:Y:S02]  /*cb90*/  IADD3 R14, R239, 0xe8, RZ ;  /* 0x000000e8ef0e7810 */ /* 0x000fe40007ffe0ff */
[----:B------:R-:W-:Y:S02]  /*cba0*/  @!P1 LEA.HI.X R9, R2, R4, R3, 0x2, P3 ;  /* 0x0000000402099211 */ /* 0x000fe400018f1403 */
[----:B------:R-:W-:Y:S02]  /*cbb0*/  ISETP.GE.AND P3, PT, R21, c[0x0][0x3c8], PT ;  /* 0x0000f20015007a0c */ /* 0x000fe40003f66270 */
[----:B--2---:R-:W-:Y:S01]  /*cbc0*/  @!P0 LEA R6, P6, R20, R0, 0x2 ;  /* 0x0000000014068211 */ /* 0x004fe200078c10ff */
[----:B------:R1:W-:Y:S01]  /*cbd0*/  @!P1 ST.E.64 [R8.64], R98 ;  /* 0x0000006208009985 */ /* 0x0003e2000c101b06 */
[----:B------:R-:W-:-:S02]  /*cbe0*/  SHF.R.S32.HI R16, RZ, 0x1f, R16 ;  /* 0x0000001fff107819 */ /* 0x000fc40000011410 */
[----:B------:R-:W-:Y:S02]  /*cbf0*/  @!P0 LEA.HI.X R7, R20, R4, R24, 0x2, P6 ;  /* 0x0000000414078211 */ /* 0x000fe400030f1418 */
[C---:B------:R-:W-:Y:S02]  /*cc00*/  IADD3 R20, R239.reuse, 0xc0, RZ ;  /* 0x000000c0ef147810 */ /* 0x040fe40007ffe0ff */
[C---:B------:R-:W-:Y:S01]  /*cc10*/  IADD3 R24, R239.reuse, 0xb8, RZ ;  /* 0x000000b8ef187810 */ /* 0x040fe20007ffe0ff */
[----:B------:R2:W-:Y:S01]  /*cc20*/  @!P0 ST.E.64 [R6.64], R74 ;  /* 0x0000004a06008985 */ /* 0x0005e2000c101b06 */
[----:B---3--:R-:W-:Y:S02]  /*cc30*/  IADD3 R11, R239, 0xc8, RZ ;  /* 0x000000c8ef0b7810 */ /* 0x008fe40007ffe0ff */
[----:B------:R-:W-:Y:S02]  /*cc40*/  ISETP.GE.AND P1, PT, R24, c[0x0][0x3c8], PT ;  /* 0x0000f20018007a0c */ /* 0x000fe40003f26270 */
[----:B------:R-:W-:-:S02]  /*cc50*/  SHF.R.S32.HI R11, RZ, 0x1f, R11 ;  /* 0x0000001fff0b7819 */ /* 0x000fc4000001140b */
[----:B------:R-:W-:Y:S02]  /*cc60*/  IADD3 R10, R239, 0xd0, RZ ;  /* 0x000000d0ef0a7810 */ /* 0x000fe40007ffe0ff */
[----:B------:R-:W-:Y:S02]  /*cc70*/  SHF.R.S32.HI R14, RZ, 0x1f, R14 ;  /* 0x0000001fff0e7819 */ /* 0x000fe4000001140e */
[----:B------:R-:W-:Y:S02]  /*cc80*/  SHF.R.S32.HI R10, RZ, 0x1f, R10 ;  /* 0x0000001fff0a7819 */ /* 0x000fe4000001140a */
[----:B-1----:R-:W-:-:S04]  /*cc90*/  @!P5 LEA R8, P6, R22, R0, 0x2 ;  /* 0x000000001608d211 */ /* 0x002fc800078c10ff */
[----:B------:R-:W-:Y:S02]  /*cca0*/  @!P5 LEA.HI.X R9, R22, R4, R25, 0x2, P6 ;  /* 0x000000041609d211 */ /* 0x000fe400030f1419 */
[----:B------:R-:W-:Y:S02]  /*ccb0*/  IADD3 R25, R239, 0xa0, RZ ;  /* 0x000000a0ef197810 */ /* 0x000fe40007ffe0ff */
[----:B--2---:R-:W-:Y:S01]  /*ccc0*/  @!P4 LEA R6, P0, R23, R0, 0x2 ;  /* 0x000000001706c211 */ /* 0x004fe200078010ff */
[----:B------:R1:W-:Y:S01]  /*ccd0*/  @!P5 ST.E.64 [R8.64], R160 ;  /* 0x000000a00800d985 */ /* 0x0003e2000c101b06 */
[----:B------:R-:W-:Y:S02]  /*cce0*/  SHF.R.S32.HI R25, RZ, 0x1f, R25 ;  /* 0x0000001fff197819 */ /* 0x000fe40000011419 */
[----:B------:R-:W-:Y:S02]  /*ccf0*/  IADD3 R22, R239, 0xa8, RZ ;  /* 0x000000a8ef167810 */ /* 0x000fe40007ffe0ff */
[----:B------:R-:W-:-:S02]  /*cd00*/  @!P4 LEA.HI.X R7, R23, R4, R25, 0x2, P0 ;  /* 0x000000041707c211 */ /* 0x000fc400000f1419 */
[----:B------:R-:W-:Y:S02]  /*cd10*/  ISETP.GE.AND P0, PT, R20, c[0x0][0x3c8], PT ;  /* 0x0000f20014007a0c */ /* 0x000fe40003f06270 */
[----:B------:R-:W-:Y:S01]  /*cd20*/  SHF.R.S32.HI R22, RZ, 0x1f, R22 ;  /* 0x0000001fff167819 */ /* 0x000fe20000011416 */
[----:B------:R2:W-:Y:S01]  /*cd30*/  @!P4 ST.E.64 [R6.64], R102 ;  /* 0x000000660600c985 */ /* 0x0005e2000c101b06 */
[----:B------:R-:W-:Y:S02]  /*cd40*/  @!P3 LEA R2, P6, R21, R0, 0x2 ;  /* 0x000000001502b211 */ /* 0x000fe400078c10ff */
[----:B------:R-:W-:Y:S02]  /*cd50*/  IADD3 R23, R239, 0xc0, RZ ;  /* 0x000000c0ef177810 */ /* 0x000fe40007ffe0ff */
[----:B------:R-:W-:Y:S02]  /*cd60*/  @!P3 LEA.HI.X R3, R21, R4, R22, 0x2, P6 ;  /* 0x000000041503b211 */ /* 0x000fe400030f1416 */
[----:B------:R-:W-:-:S02]  /*cd70*/  IADD3 R22, R239, 0xc8, RZ ;  /* 0x000000c8ef167810 */ /* 0x000fc40007ffe0ff */
[C---:B------:R-:W-:Y:S01]  /*cd80*/  IADD3 R25, R239.reuse, 0xb8, RZ ;  /* 0x000000b8ef197810 */ /* 0x040fe20007ffe0ff */
[----:B------:R3:W-:Y:S01]  /*cd90*/  @!P3 ST.E.64 [R2.64], R78 ;  /* 0x0000004e0200b985 */ /* 0x0007e2000c101b06 */
[----:B------:R-:W-:Y:S02]  /*cda0*/  ISETP.GE.AND P4, PT, R22, c[0x0][0x3c8], PT ;  /* 0x0000f20016007a0c */ /* 0x000fe40003f86270 */
[----:B------:R-:W-:Y:S02]  /*cdb0*/  IADD3 R21, R239, 0xd0, RZ ;  /* 0x000000d0ef157810 */ /* 0x000fe40007ffe0ff */
[----:B------:R-:W-:Y:S02]  /*cdc0*/  SHF.R.S32.HI R23, RZ, 0x1f, R23 ;  /* 0x0000001fff177819 */ /* 0x000fe40000011417 */
[----:B------:R-:W-:Y:S02]  /*cdd0*/  SHF.R.S32.HI R25, RZ, 0x1f, R25 ;  /* 0x0000001fff197819 */ /* 0x000fe40000011419 */
[----:B-1----:R-:W-:-:S04]  /*cde0*/  @!P2 LEA R8, P5, R26, R0, 0x2 ;  /* 0x000000001a08a211 */ /* 0x002fc800078a10ff */
[----:B------:R-:W-:Y:S02]  /*cdf0*/  @!P2 LEA.HI.X R9, R26, R4, R27, 0x2, P5 ;  /* 0x000000041a09a211 */ /* 0x000fe400028f141b */
[----:B------:R-:W-:-:S03]  /*ce00*/  ISETP.GE.AND P5, PT, R21, c[0x0][0x3c8], PT ;  /* 0x0000f20015007a0c */ /* 0x000fc60003fa6270 */
[----:B------:R-:W-:Y:S01]  /*ce10*/  @!P2 ST.E.64 [R8.64], R114 ;  /* 0x000000720800a985 */ /* 0x000fe2000c101b06 */
[C---:B--2---:R-:W-:Y:S02]  /*ce20*/  @!P1 LEA R6, P6, R24.reuse, R0, 0x2 ;  /* 0x0000000018069211 */ /* 0x044fe400078c10ff */
[----:B------:R-:W-:Y:S02]  /*ce30*/  ISETP.GE.AND P2, PT, R15, c[0x0][0x3c8], PT ;  /* 0x0000f2000f007a0c */ /* 0x000fe40003f46270 */
[----:B------:R-:W-:-:S05]  /*ce40*/  @!P1 LEA.HI.X R7, R24, R4, R25, 0x2, P6 ;  /* 0x0000000418079211 */ /* 0x000fca00030f1419 */
[----:B------:R1:W-:Y:S01]  /*ce50*/  @!P1 ST.E.64 [R6.64], R106 ;  /* 0x0000006a06009985 */ /* 0x0003e2000c101b06 */
[C---:B---3--:R-:W-:Y:S02]  /*ce60*/  @!P0 LEA R2, P3, R20.reuse, R0, 0x2 ;  /* 0x0000000014028211 */ /* 0x048fe400078610ff */
[----:B------:R-:W-:Y:S02]  /*ce70*/  ISETP.GE.AND P1, PT, R13, c[0x0][0x3c8], PT ;  /* 0x0000f2000d007a0c */ /* 0x000fe40003f26270 */
[----:B------:R-:W-:Y:S02]  /*ce80*/  @!P0 LEA.HI.X R3, R20, R4, R23, 0x2, P3 ;  /* 0x0000000414038211 */ /* 0x000fe400018f1417 */
[----:B------:R-:W-:-:S03]  /*ce90*/  IADD3 R20, R239, 0xd8, RZ ;  /* 0x000000d8ef147810 */ /* 0x000fc60007ffe0ff */
[----:B------:R2:W-:Y:S01]  /*cea0*/  @!P0 ST.E.64 [R2.64], R62 ;  /* 0x0000003e02008985 */ /* 0x0005e2000c101b06 */
[----:B------:R-:W-:Y:S02]  /*ceb0*/  ISETP.GE.AND P3, PT, R20, c[0x0][0x3c8], PT ;  /* 0x0000f20014007a0c */ /* 0x000fe40003f66270 */
[----:B-1----:R-:W-:-:S04]  /*cec0*/  @!P4 LEA R6, P0, R22, R0, 0x2 ;  /* 0x000000001606c211 */ /* 0x002fc800078010ff */
[----:B------:R-:W-:Y:S02]  /*ced0*/  @!P4 LEA.HI.X R7, R22, R4, R11, 0x2, P0 ;  /* 0x000000041607c211 */ /* 0x000fe400000f140b */
[----:B------:R-:W-:-:S03]  /*cee0*/  ISETP.GE.AND P0, PT, R5, c[0x0][0x3c8], PT ;  /* 0x0000f20005007a0c */ /* 0x000fc60003f06270 */
[----:B------:R1:W-:Y:S01]  /*cef0*/  @!P4 ST.E.64 [R6.64], R86 ;  /* 0x000000560600c985 */ /* 0x0003e2000c101b06 */
[----:B--2---:R-:W-:-:S04]  /*cf00*/  @!P5 LEA R2, P6, R21, R0, 0x2 ;  /* 0x000000001502d211 */ /* 0x004fc800078c10ff */
[----:B------:R-:W-:Y:S02]  /*cf10*/  @!P5 LEA.HI.X R3, R21, R4, R10, 0x2, P6 ;  /* 0x000000041503d211 */ /* 0x000fe400030f140a */
[CC--:B------:R-:W-:Y:S02]  /*cf20*/  @!P3 LEA R10, P4, R20.reuse, R0.reuse, 0x2 ;  /* 0x00000000140ab211 */ /* 0x0c0fe400078810ff */
[----:B------:R-:W-:Y:S01]  /*cf30*/  @!P2 LEA R8, P6, R15, R0, 0x2 ;  /* 0x000000000f08a211 */ /* 0x000fe200078c10ff */
[----:B------:R2:W-:Y:S01]  /*cf40*/  @!P5 ST.E.64 [R2.64], R90 ;  /* 0x0000005a0200d985 */ /* 0x0005e2000c101b06 */
[-C--:B------:R-:W-:Y:S02]  /*cf50*/  @!P3 LEA.HI.X R11, R20, R4.reuse, R12, 0x2, P4 ;  /* 0x00000004140bb211 */ /* 0x080fe400020f140c */
[----:B------:R-:W-:Y:S02]  /*cf60*/  IADD3 R12, R239, 0xf0, RZ ;  /* 0x000000f0ef0c7810 */ /* 0x000fe40007ffe0ff */
[----:B------:R-:W-:Y:S01]  /*cf70*/  @!P2 LEA.HI.X R9, R15, R4, R16, 0x2, P6 ;  /* 0x000000040f09a211 */ /* 0x000fe200030f1410 */
[----:B------:R3:W-:Y:S01]  /*cf80*/  @!P3 ST.E.64 [R10.64], R118 ;  /* 0x000000760a00b985 */ /* 0x0007e2000c101b06 */
[----:B------:R-:W-:-:S03]  /*cf90*/  SHF.R.S32.HI R12, RZ, 0x1f, R12 ;  /* 0x0000001fff0c7819 */ /* 0x000fc6000001140c */
[----:B------:R3:W-:Y:S01]  /*cfa0*/  @!P2 ST.E.64 [R8.64], R110 ;  /* 0x0000006e0800a985 */ /* 0x0007e2000c101b06 */
[----:B-1----:R-:W-:-:S04]  /*cfb0*/  @!P1 LEA R6, P5, R13, R0, 0x2 ;  /* 0x000000000d069211 */ /* 0x002fc800078a10ff */
[----:B------:R-:W-:-:S05]  /*cfc0*/  @!P1 LEA.HI.X R7, R13, R4, R14, 0x2, P5 ;  /* 0x000000040d079211 */ /* 0x000fca00028f140e */
[----:B------:R3:W-:Y:S01]  /*cfd0*/  @!P1 ST.E.64 [R6.64], R94 ;  /* 0x0000005e06009985 */ /* 0x0007e2000c101b06 */
[----:B--2---:R-:W-:-:S04]  /*cfe0*/  @!P0 LEA R2, P4, R5, R0, 0x2 ;  /* 0x0000000005028211 */ /* 0x004fc800078810ff */
[----:B------:R-:W-:Y:S02]  /*cff0*/  @!P0 LEA.HI.X R3, R5, R4, R12, 0x2, P4 ;  /* 0x0000000405038211 */ /* 0x000fe400020f140c */
[----:B------:R-:W-:-:S03]  /*d000*/  IADD3 R5, R239, 0xf8, RZ ;  /* 0x000000f8ef057810 */ /* 0x000fc60007ffe0ff */
[----:B------:R3:W-:Y:S01]  /*d010*/  @!P0 ST.E.64 [R2.64], R66 ;  /* 0x0000004202008985 */ /* 0x0007e2000c101b06 */
[----:B------:R-:W-:-:S13]  /*d020*/  ISETP.GE.AND P0, PT, R5, c[0x0][0x3c8], PT ;  /* 0x0000f20005007a0c */ /* 0x000fda0003f06270 */
[----:B------:R-:W-:Y:S05]  /*d030*/  @P0 BRA `(.L_x_3860) ;  /* 0x00000dd000000947 */ /* 0x000fea0003800000 */
[----:B------:R-:W-:Y:S02]  /*d040*/  IADD3 R12, R239, 0xf8, RZ ;  /* 0x000000f8ef0c7810 */ /* 0x000fe40007ffe0ff */
[----:B---3--:R-:W-:Y:S02]  /*d050*/  LEA R2, P0, R5, R0, 0x2 ;  /* 0x0000000005027211 */ /* 0x008fe400078010ff */
[----:B------:R-:W-:-:S04]  /*d060*/  SHF.R.S32.HI R12, RZ, 0x1f, R12 ;  /* 0x0000001fff0c7819 */ /* 0x000fc8000001140c */
[----:B------:R-:W-:-:S05]  /*d070*/  LEA.HI.X R3, R5, R4, R12, 0x2, P0 ;  /* 0x0000000405037211 */ /* 0x000fca00000f140c */
[----:B------:R1:W-:Y:S01]  /*d080*/  ST.E.64 [R2.64], R58 ;  /* 0x0000003a02007985 */ /* 0x0003e2000c101b06 */
[----:B------:R-:W-:Y:S05]  /*d090*/  BRA `(.L_x_3860) ;  /* 0x00000d7000007947 */ /* 0x000fea0003800000 */
.L_x_3845:
[----:B------:R-:W-:Y:S01]  /*d0a0*/  ISETP.NE.U32.AND P1, PT, RZ, c[0x0][0x508], PT ;  /* 0x00014200ff007a0c */ /* 0x000fe20003f25070 */
[----:B------:R-:W2:Y:S01]  /*d0b0*/  LDL.LU R6, [R1+0x4] ;  /* 0x0000040001067983 */ /* 0x000ea20000300800 */
[----:B------:R-:W-:Y:S01]  /*d0c0*/  ISETP.NE.U32.AND P2, PT, RZ, c[0x0][0x500], PT ;  /* 0x00014000ff007a0c */ /* 0x000fe20003f45070 */
[----:B------:R-:W-:Y:S01]  /*d0d0*/  IMAD.MOV.U32 R4, RZ, RZ, 0x4 ;  /* 0x00000004ff047424 */ /* 0x000fe200078e00ff */
[----:B------:R-:W-:Y:S01]  /*d0e0*/  ISETP.NE.AND.EX P1, PT, RZ, c[0x0][0x50c], PT, P1 ;  /* 0x00014300ff007a0c */ /* 0x000fe20003f25310 */
[----:B------:R-:W-:Y:S01]  /*d0f0*/  IMAD.MOV.U32 R0, RZ, RZ, RZ ;  /* 0x000000ffff007224 */ /* 0x000fe200078e00ff */
[----:B------:R-:W-:Y:S01]  /*d100*/  ISETP.NE.AND.EX P2, PT, RZ, c[0x0][0x504], PT, P2 ;  /* 0x00014100ff007a0c */ /* 0x000fe20003f45320 */
[----:B------:R-:W-:Y:S02]  /*d110*/  IMAD.MOV.U32 R17, RZ, RZ, c[0x0][0x388] ;  /* 0x0000e200ff117624 */ /* 0x000fe400078e00ff */
[----:B-1----:R-:W-:-:S08]  /*d120*/  IMAD.WIDE R4, R244, R4, c[0x0][0x500] ;  /* 0x00014000f4047625 */ /* 0x002fd000078e0204 */
[C---:B------:R-:W-:Y:S02]  /*d130*/  @P1 LEA R2, P0, R244.reuse, c[0x0][0x508], 0x2 ;  /* 0x00014200f4021a11 */ /* 0x040fe400078010ff */
[----:B------:R1:W5:Y:S02]  /*d140*/  @P2 LDG.E R0, [R4.64] ;  /* 0x0000000604002981 */ /* 0x000364000c1e1900 */
[----:B------:R-:W-:-:S05]  /*d150*/  @P1 LEA.HI.X R3, R244, c[0x0][0x50c], R246, 0x2, P0 ;  /* 0x00014300f4031a11 */ /* 0x000fca00000f14f6 */
[----:B------:R1:W5:Y:S01]  /*d160*/  @P1 LDG.E R17, [R2.64] ;  /* 0x0000000602111981 */ /* 0x000362000c1e1900 */
[----:B--2---:R-:W-:-:S04]  /*d170*/  ISETP.NE.AND P0, PT, R6, RZ, PT ;  /* 0x000000ff0600720c */ /* 0x004fc80003f05270 */
[----:B------:R-:W-:Y:S01]  /*d180*/  SEL R16, R6, c[0x0][0x3d4], P0 ;  /* 0x0000f50006107a07 */ /* 0x000fe20000000000 */
[----:B------:R-:W-:Y:S05]  /*d190*/  @P1 BRA `(.L_x_3866) ;  /* 0x0000004000001947 */ /* 0x000fea0003800000 */
[----:B-1----:R-:W-:Y:S05]  /*d1a0*/  @!P2 BRA `(.L_x_3866) ;  /* 0x000000300000a947 */ /* 0x002fea0003800000 */
[----:B------:R1:W2:Y:S04]  /*d1b0*/  LDG.E R2, [R4.64] ;  /* 0x0000000604027981 */ /* 0x0002a8000c1e1900 */
[----:B-1----:R-:W2:Y:S02]  /*d1c0*/  LDG.E R4, [R4.64+0x4] ;  /* 0x0000040604047981 */ /* 0x002ea4000c1e1900 */
[----:B--2--5:R-:W-:Y:S02]  /*d1d0*/  IADD3 R17, -R2, R4, RZ ;  /* 0x0000000402117210 */ /* 0x024fe40007ffe1ff */
.L_x_3866:
        /* <DEDUP_REMOVED lines=11> */
[----:B------:R-:W2:Y:S01]  /*d290*/  LDL.LU R21, [R1+0x28] ;  /* 0x0000280001157983 */ /* 0x000ea20000300800 */
[----:B------:R-:W-:Y:S01]  /*d2a0*/  IMAD.MOV.U32 R2, RZ, RZ, 0x368 ;  /* 0x00000368ff027424 */ /* 0x000fe200078e00ff */
[----:B------:R-:W-:-:S04]  /*d2b0*/  ISETP.GT.AND P2, PT, R16, 0x1, PT ;  /* 0x000000011000780c */ /* 0x000fc80003f44270 */
[----:B------:R-:W-:-:S04]  /*d2c0*/  SEL R2, R2, 0x328, P2 ;  /* 0x0000032802027807 */ /* 0x000fc80001000000 */
[----:B------:R1:W3:Y:S08]  /*d2d0*/  LDC.64 R8, c[0x0][R2+0x170] ;  /* 0x00005c0002087b82 */ /* 0x0002f00000000a00 */
[----:B------:R1:W4:Y:S08]  /*d2e0*/  LDC.64 R6, c[0x0][R2+0x168] ;  /* 0x00005a0002067b82 */ /* 0x0003300000000a00 */
[----:B------:R1:W5:Y:S08]  /*d2f0*/  LDC.64 R14, c[0x0][R2+0x178] ;  /* 0x00005e00020e7b82 */ /* 0x0003700000000a00 */
[----:B------:R1:W2:Y:S02]  /*d300*/  LDC.64 R10, c[0x0][R2+0x160] ;  /* 0x00005800020a7b82 */ /* 0x0002a40000000a00 */
[----:B-1----:R-:W-:-:S02]  /*d310*/  IMAD.MOV.U32 R2, RZ, RZ, c[0x0][0x4e8] ;  /* 0x00013a00ff027624 */ /* 0x002fc400078e00ff */
[-C--:B---3--:R-:W-:Y:S02]  /*d320*/  IMAD R9, R9, R3.reuse, RZ ;  /* 0x0000000309097224 */ /* 0x088fe400078e02ff */
[----:B------:R-:W-:Y:S01]  /*d330*/  IMAD.WIDE.U32 R4, R8, R3, RZ ;  /* 0x0000000308047225 */ /* 0x000fe200078e00ff */
[----:B------:R-:W-:Y:S02]  /*d340*/  ISETP.NE.AND P0, PT, R2, 0x1, PT ;  /* 0x000000010200780c */ /* 0x000fe40003f05270 */
[----:B------:R-:W-:Y:S01]  /*d350*/  MOV R2, R12 ;  /* 0x0000000c00027202 */ /* 0x000fe20000000f00 */
[----:B------:R-:W-:Y:S02]  /*d360*/  IMAD R9, R8, R20, R9 ;  /* 0x0000001408097224 */ /* 0x000fe400078e0209 */
[-C--:B----4-:R-:W-:Y:S02]  /*d370*/  IMAD R18, R7, R245.reuse, RZ ;  /* 0x000000f507127224 */ /* 0x090fe400078e02ff */
[----:B------:R-:W-:Y:S01]  /*d380*/  IMAD.WIDE.U32 R6, R6, R245, RZ ;  /* 0x000000f506067225 */ /* 0x000fe200078e00ff */
[----:B------:R-:W-:-:S03]  /*d390*/  IADD3 R5, R5, R9, RZ ;  /* 0x0000000905057210 */ /* 0x000fc60007ffe0ff */
[----:B------:R-:W-:Y:S02]  /*d3a0*/  IMAD.IADD R18, R7, 0x1, R18 ;  /* 0x0000000107127824 */ /* 0x000fe400078e0212 */
[----:B------:R-:W-:-:S05]  /*d3b0*/  @P0 IMAD.HI.U32 R19, R12, c[0x0][0x4ec], RZ ;  /* 0x00013b000c130a27 */ /* 0x000fca00078e00ff */
[----:B------:R-:W-:Y:S02]  /*d3c0*/  @P0 SHF.R.U32.HI R2, RZ, c[0x0][0x4f0], R19 ;  /* 0x00013c00ff020a19 */ /* 0x000fe40000011613 */
[----:B------:R-:W-:-:S03]  /*d3d0*/  IADD3 R19, P1, P0, R4, R6, R0 ;  /* 0x0000000604137210 */ /* 0x000fc6000783e000 */
[----:B------:R-:W-:-:S04]  /*d3e0*/  IMAD.MOV R4, RZ, RZ, -R2 ;  /* 0x000000ffff047224 */ /* 0x000fc800078e0a02 */
[----:B------:R-:W-:Y:S01]  /*d3f0*/  IMAD R4, R4, c[0x0][0x4e8], R12 ;  /* 0x00013a0004047a24 */ /* 0x000fe200078e020c */
[----:B------:R-:W-:Y:S02]  /*d400*/  IADD3.X R12, R5, R18, R13, P1, P0 ;  /* 0x00000012050c7210 */ /* 0x000fe40000fe040d */
[----:B------:R-:W-:Y:S02]  /*d410*/  SHF.R.S32.HI R5, RZ, 0x1f, R2 ;  /* 0x0000001fff057819 */ /* 0x000fe40000011402 */
[----:B--2---:R-:W-:-:S05]  /*d420*/  SEL R8, R21, RZ, P2 ;  /* 0x000000ff15087207 */ /* 0x004fca0001000000 */
[-C--:B-----5:R-:W-:Y:S02]  /*d430*/  IMAD R9, R15, R8.reuse, RZ ;  /* 0x000000080f097224 */ /* 0x0a0fe400078e02ff */
[----:B------:R-:W-:Y:S01]  /*d440*/  IMAD.WIDE.U32 R6, R14, R8, RZ ;  /* 0x000000080e067225 */ /* 0x000fe200078e00ff */
[----:B------:R-:W-:-:S04]  /*d450*/  SHF.R.S32.HI R8, RZ, 0x1f, R4 ;  /* 0x0000001fff087819 */ /* 0x000fc80000011404 */
[----:B------:R-:W-:Y:S01]  /*d460*/  IADD3 R7, R7, R9, RZ ;  /* 0x0000000907077210 */ /* 0x000fe20007ffe0ff */
[----:B------:R-:W-:Y:S01]  /*d470*/  IMAD.MOV.U32 R9, RZ, RZ, c[0x0][0x4a8] ;  /* 0x00012a00ff097624 */ /* 0x000fe200078e00ff */
[----:B------:R-:W-:Y:S01]  /*d480*/  IADD3 R6, P1, P0, R2, R19, R6 ;  /* 0x0000001302067210 */ /* 0x000fe2000783e006 */
[----:B------:R-:W-:-:S03]  /*d490*/  IMAD R2, R11, R4, RZ ;  /* 0x000000040b027224 */ /* 0x000fc600078e02ff */
[----:B------:R-:W-:Y:S01]  /*d4a0*/  IADD3.X R7, R5, R12, R7, P1, P0 ;  /* 0x0000000c05077210 */ /* 0x000fe20000fe0407 */
[----:B------:R-:W-:-:S04]  /*d4b0*/  IMAD R2, R10, R8, R2 ;  /* 0x000000080a027224 */ /* 0x000fc800078e0202 */
        /* <DEDUP_REMOVED lines=9> */
.L_x_3868:
[----:B------:R-:W-:Y:S05]  /*d550*/  BSYNC B0 ;  /* 0x0000000000007941 */ /* 0x000fea0003800000 */
.L_x_3867:
[----:B------:R-:W-:-:S13]  /*d560*/  ISETP.GT.AND P0, PT, R16, 0x1, PT ;  /* 0x000000011000780c */ /* 0x000fda0003f04270 */
[----:B------:R-:W-:Y:S05]  /*d570*/  @P0 BRA `(.L_x_3860) ;  /* 0x0000089000000947 */ /* 0x000fea0003800000 */
[----:B-1----:R-:W2:Y:S01]  /*d580*/  LDL R6, [R1+0x2c] ;  /* 0x00002c0001067983 */ /* 0x002ea20000100800 */
[----:B------:R-:W-:Y:S01]  /*d590*/  MOV R4, c[0x0][0x4e8] ;  /* 0x00013a0000047a02 */ /* 0x000fe20000000f00 */
[----:B------:R-:W-:Y:S02]  /*d5a0*/  IMAD R2, R13, c[0x0][0x3a0], RZ ;  /* 0x0000e8000d027a24 */ /* 0x000fe400078e02ff */
[----:B------:R-:W1:Y:S01]  /*d5b0*/  S2R R11, SR_TID.X ;  /* 0x00000000000b7919 */ /* 0x000e620000002100 */
[----:B------:R-:W-:Y:S01]  /*d5c0*/  ISETP.NE.AND P0, PT, R4, 0x1, PT ;  /* 0x000000010400780c */ /* 0x000fe20003f05270 */
[----:B------:R-:W-:-:S04]  /*d5d0*/  IMAD.WIDE.U32 R4, R0, c[0x0][0x3a0], RZ ;  /* 0x0000e80000047a25 */ /* 0x000fc800078e00ff */
[----:B------:R-:W-:-:S05]  /*d5e0*/  IMAD R0, R0, c[0x0][0x3a4], R2 ;  /* 0x0000e90000007a24 */ /* 0x000fca00078e0202 */
[----:B------:R-:W-:-:S05]  /*d5f0*/  IADD3 R5, R5, R0, RZ ;  /* 0x0000000005057210 */ /* 0x000fca0007ffe0ff */
[----:B------:R-:W-:-:S04]  /*d600*/  IMAD.WIDE.U32 R4, R245, c[0x0][0x3e8], R4 ;  /* 0x0000fa00f5047a25 */ /* 0x000fc800078e0004 */
[----:B------:R-:W-:Y:S01]  /*d610*/  IMAD R5, R245, c[0x0][0x3ec], R5 ;  /* 0x0000fb00f5057a24 */ /* 0x000fe200078e0205 */
[----:B-1----:R-:W-:-:S04]  /*d620*/  SHF.R.S32.HI R10, RZ, 0x1f, R11 ;  /* 0x0000001fff0a7819 */ /* 0x002fc8000001140b */
[----:B------:R-:W-:-:S04]  /*d630*/  LEA.HI R10, R10, R11, RZ, 0x3 ;  /* 0x0000000b0a0a7211 */ /* 0x000fc800078f18ff */
[----:B------:R-:W-:-:S04]  /*d640*/  SHF.R.S32.HI R10, RZ, 0x3, R10 ;  /* 0x00000003ff0a7819 */ /* 0x000fc8000001140a */
[C---:B------:R-:W-:Y:S02]  /*d650*/  LEA R14, R241.reuse, R10, 0x7 ;  /* 0x0000000af10e7211 */ /* 0x040fe400078e38ff */
[----:B--2---:R-:W-:Y:S01]  /*d660*/  LEA R2, R241, R6, 0x7 ;  /* 0x00000006f1027211 */ /* 0x004fe200078e38ff */
[----:B------:R-:W-:-:S03]  /*d670*/  IMAD R6, R20, c[0x0][0x3f0], RZ ;  /* 0x0000fc0014067a24 */ /* 0x000fc600078e02ff */
[----:B------:R-:W-:Y:S01]  /*d680*/  MOV R0, R2 ;  /* 0x0000000200007202 */ /* 0x000fe20000000f00 */
[----:B------:R-:W-:-:S04]  /*d690*/  @P0 IMAD.HI.U32 R7, R2, c[0x0][0x4ec], RZ ;  /* 0x00013b0002070a27 */ /* 0x000fc800078e00ff */
[C---:B------:R-:W-:Y:S01]  /*d6a0*/  IMAD R9, R3.reuse, c[0x0][0x3f4], R6 ;  /* 0x0000fd0003097a24 */ /* 0x040fe200078e0206 */
[----:B------:R-:W-:Y:S01]  /*d6b0*/  @P0 SHF.R.U32.HI R0, RZ, c[0x0][0x4f0], R7 ;  /* 0x00013c00ff000a19 */ /* 0x000fe20000011607 */
[----:B------:R-:W-:-:S03]  /*d6c0*/  IMAD.WIDE.U32 R6, R3, c[0x0][0x3f0], R4 ;  /* 0x0000fc0003067a25 */ /* 0x000fc600078e0004 */
[----:B------:R-:W-:Y:S02]  /*d6d0*/  IADD3 R4, -R0, RZ, RZ ;  /* 0x000000ff00047210 */ /* 0x000fe40007ffe1ff */
[----:B------:R-:W-:Y:S02]  /*d6e0*/  SHF.R.S32.HI R8, RZ, 0x1f, R0 ;  /* 0x0000001fff087819 */ /* 0x000fe40000011400 */
[----:B------:R-:W-:Y:S01]  /*d6f0*/  IADD3 R3, R7, R9, RZ ;  /* 0x0000000907037210 */ /* 0x000fe20007ffe0ff */
[----:B------:R-:W-:Y:S01]  /*d700*/  IMAD R4, R4, c[0x0][0x4e8], R2 ;  /* 0x00013a0004047a24 */ /* 0x000fe200078e0202 */
[----:B------:R-:W-:Y:S01]  /*d710*/  MOV R2, R6 ;  /* 0x0000000600027202 */ /* 0x000fe20000000f00 */
[----:B------:R-:W-:-:S04]  /*d720*/  IMAD R5, R8, c[0x0][0x3e0], RZ ;  /* 0x0000f80008057a24 */ /* 0x000fc800078e02ff */
        /* <DEDUP_REMOVED lines=12> */
.L_x_3920:
[----:B------:R-:W-:Y:S05]  /*d7f0*/  BRA.DIV ~URZ, `(.L_x_3870) ;  /* 0x00001f027f007947 */ /* 0x000fea000b800000 */
[----:B------:R3:W4:Y:S02]  /*d800*/  SHFL.IDX PT, R0, R15, RZ, 0x181f ;  /* 0x00181fff0f007589 */ /* 0x00072400000e0000 */
.L_x_3921:
[----:B------:R-:W-:Y:S01]  /*d810*/  IMAD R13, R17, c[0x0][0x4e8], RZ ;  /* 0x00013a00110d7a24 */ /* 0x000fe200078e02ff */
[----:B------:R-:W-:Y:S04]  /*d820*/  BSSY B0, `(.L_x_3871) ;  /* 0x0000014000007945 */ /* 0x000fe80003800000 */
        /* <DEDUP_REMOVED lines=15> */
[----:B-----5:R-:W-:-:S05]  /*d920*/  @!P2 LEA.HI.X R9, R237, R4, R5, 0x1, P6 ;  /* 0x00000004ed09a211 */ /* 0x020fca00030f0c05 */
[----:B------:R2:W-:Y:S04]  /*d930*/  @!P2 ST.E.128 [R8.64], RZ ;  /* 0x000000ff0800a985 */ /* 0x0005e8000c101d06 */
[----:B------:R2:W-:Y:S04]  /*d940*/  @!P1 ST.E.128 [R6.64], RZ ;  /* 0x000000ff06009985 */ /* 0x0005e8000c101d06 */
[----:B------:R2:W-:Y:S02]  /*d950*/  @!P0 ST.E.128 [R2.64], RZ ;  /* 0x000000ff02008985 */ /* 0x0005e4000c101d06 */
.L_x_3872:
[----:B------:R-:W-:Y:S05]  /*d960*/  BSYNC B0 ;  /* 0x0000000000007941 */ /* 0x000fea0003800000 */
.L_x_3871:
[----:B------:R-:W-:Y:S05]  /*d970*/  BRA.DIV ~URZ, `(.L_x_3873) ;  /* 0x00001de27f007947 */ /* 0x000fea000b800000 */
[----:B--2---:R2:W1:Y:S04]  /*d980*/  SHFL.IDX PT, R4, R12, 0x1, 0x181f ;  /* 0x00381f000c047f89 */ /* 0x00446800000e0000 */
[----:B----4-:R2:W4:Y:S02]  /*d990*/  SHFL.IDX PT, R0, R15, 0x1, 0x181f ;  /* 0x00381f000f007f89 */ /* 0x01052400000e0000 */
.L_x_3922:
        /* <DEDUP_REMOVED lines=21> */
.L_x_3875:
[----:B------:R-:W-:Y:S05]  /*daf0*/  BSYNC B0 ;  /* 0x0000000000007941 */ /* 0x000fea0003800000 */
.L_x_3874:
[----:B------:R-:W-:Y:S05]  /*db00*/  BRA.DIV ~URZ, `(.L_x_3876) ;  /* 0x00001d127f007947 */ /* 0x000fea000b800000 */
[----:B-1----:R1:W2:Y:S02]  /*db10*/  SHFL.IDX PT, R4, R12, 0x2, 0x181f ;  /* 0x00581f000c047f89 */ /* 0x0022a400000e0000 */
.L_x_3923:
[----:B------:R-:W-:Y:S05]  /*db20*/  BRA.DIV ~URZ, `(.L_x_3877) ;  /* 0x00001d627f007947 */ /* 0x000fea000b800000 */
[----:B----4-:R4:W1:Y:S02]  /*db30*/  SHFL.IDX PT, R0, R15, 0x2, 0x181f ;  /* 0x00581f000f007f89 */ /* 0x01086400000e0000 */
.L_x_3924:
        /* <DEDUP_REMOVED lines=21> */
.L_x_3879:
[----:B------:R-:W-:Y:S05]  /*dc90*/  BSYNC B0 ;  /* 0x0000000000007941 */ /* 0x000fea0003800000 */
.L_x_3878:
[----:B------:R-:W-:Y:S05]  /*dca0*/  BRA.DIV ~URZ, `(.L_x_3880) ;  /* 0x00001c427f007947 */ /* 0x000fea000b800000 */
[----:B--2---:R2:W3:Y:S04]  /*dcb0*/  SHFL.IDX PT, R4, R12, 0x3, 0x181f ;  /* 0x00781f000c047f89 */ /* 0x0044e800000e0000 */
[----:B-1----:R2:W1:Y:S02]  /*dcc0*/  SHFL.IDX PT, R0, R15, 0x3, 0x181f ;  /* 0x00781f000f007f89 */ /* 0x00246400000e0000 */
.L_x_3925:
[----:B------:R-:W-:-:S04]  /*dcd0*/  IADD3 R14, R14, 0x60, RZ ;  /* 0x000000600e0e7810 */ /* 0x000fc80007ffe0ff */
        /* <DEDUP_REMOVED lines=19> */
.L_x_3860:
[----:B------:R-:W-:Y:S05]  /*de10*/  BSYNC B1 ;  /* 0x0000000000017941 */ /* 0x000fea0003800000 */
.L_x_3844:
[----:B-1--4-:R-:W4:Y:S02]  /*de20*/  LDL R0, [R1+0x30] ;  /* 0x0000300001007983 */ /* 0x012f240000100800 */
[----:B----4-:R-:W-:-:S13]  /*de30*/  ISETP.NE.AND P0, PT, R0, RZ, PT ;  /* 0x000000ff0000720c */ /* 0x010fda0003f05270 */
[----:B------:R-:W-:Y:S01]  /*de40*/  @P0 WARPSYNC 0xffffffff ;  /* 0xffffffff00000948 */ /* 0x000fe20003800000 */
[----:B------:R-:W-:Y:S06]  /*de50*/  @P0 BAR.SYNC.DEFER_BLOCKING 0x5, 0x100 ;  /* 0x0144000000000b1d */ /* 0x000fec0000010000 */
[----:B------:R-:W1:Y:S04]  /*de60*/  @P0 LDS.128 R240, [0x20100] ;  /* 0x02010000fff00984 */ /* 0x000e680000000c00 */
[----:B------:R-:W-:Y:S06]  /*de70*/  @P0 BAR.ARV 0x4, 0x100 ;  /* 0x0104000000000b1d */ /* 0x000fec0000002000 */
[----:B------:R-:W-:Y:S05]  /*de80*/  @P0 BRA `(.L_x_3881) ;  /* 0x00000ae000000947 */ /* 0x000fea0003800000 */
[----:B------:R-:W4:Y:S01]  /*de90*/  S2R R0, SR_TID.X ;  /* 0x0000000000007919 */ /* 0x000f220000002100 */
[----:B---3--:R-:W-:Y:S01]  /*dea0*/  IMAD.MOV.U32 R7, RZ, RZ, RZ ;  /* 0x000000ffff077224 */ /* 0x008fe200078e00ff */
[----:B--2-4-:R-:W-:-:S04]  /*deb0*/  LOP3.LUT R14, R0, 0x1f, RZ, 0xc0, !PT ;  /* 0x0000001f000e7812 */ /* 0x014fc800078ec0ff */
[----:B------:R-:W-:Y:S01]  /*dec0*/  ISETP.NE.AND P5, PT, R14, 0x1f, PT ;  /* 0x0000001f0e00780c */ /* 0x000fe20003fa5270 */
[----:B------:R-:W-:Y:S10]  /*ded0*/  BRA.DIV ~URZ, `(.L_x_3882) ;  /* 0x00001ad27f007947 */ /* 0x000ff4000b800000 */
[----:B------:R2:W3:Y:S02]  /*dee0*/  SHFL.IDX PT, R9, R122, RZ, 0x1f ;  /* 0x00001fff7a097589 */ /* 0x0004e400000e0000 */
.L_x_3926:
[----:B------:R-:W-:Y:S05]  /*def0*/  BRA.DIV ~URZ, `(.L_x_3883) ;  /* 0x00001b227f007947 */ /* 0x000fea000b800000 */
[----:B------:R4:W2:Y:S02]  /*df00*/  SHFL.IDX PT, R8, R122, 0x1, 0x1f ;  /* 0x00201f007a087f89 */ /* 0x0008a400000e0000 */
.L_x_3927:
[----:B-1----:R-:W-:Y:S02]  /*df10*/  IMAD.IADD R0, R243, 0x1, R14 ;  /* 0x00000001f3007824 */ /* 0x002fe400078e020e */
[----:B------:R-:W-:-:S03]  /*df20*/  IMAD.MOV.U32 R6, RZ, RZ, RZ ;  /* 0x000000ffff067224 */ /* 0x000fc600078e00ff */
        /* <DEDUP_REMOVED lines=16> */
.L_x_3928:
        /* <DEDUP_REMOVED lines=16> */
.L_x_3929:
[----:B----4-:R-:W-:Y:S01]  /*e130*/  IMAD R0, R0, c[0x0][0x538], RZ ;  /* 0x00014e0000007a24 */ /* 0x010fe200078e02ff */
[----:B------:R-:W-:Y:S04]  /*e140*/  BSSY B1, `(.L_x_3886) ;  /* 0x000007d000017945 */ /* 0x000fe80003800000 */
[----:B--2---:R-:W-:-:S04]  /*e150*/  IADD3 R8, R0, R8, RZ ;  /* 0x0000000800087210 */ /* 0x004fc80007ffe0ff */
[----:B---3--:R-:W-:-:S13]  /*e160*/  ISETP.GT.AND P6, PT, R8, R9, PT ;  /* 0x000000090800720c */ /* 0x008fda0003fc4270 */
[----:B------:R-:W-:Y:S05]  /*e170*/  @P6 BRA `(.L_x_3887) ;  /* 0x0000024000006947 */ /* 0x000fea0003800000 */
.L_x_3891:
        /* <DEDUP_REMOVED lines=16> */
.L_x_3930:
        /* <DEDUP_REMOVED lines=16> */
.L_x_3931:
[----:B--2---:R-:W-:-:S05]  /*e380*/  IMAD R0, R0, c[0x0][0x538], RZ ;  /* 0x00014e0000007a24 */ /* 0x004fca00078e02ff */
[----:B------:R-:W-:-:S04]  /*e390*/  IADD3 R8, R0, R8, RZ ;  /* 0x0000000800087210 */ /* 0x000fc80007ffe0ff */
[----:B------:R-:W-:-:S13]  /*e3a0*/  ISETP.GT.AND P6, PT, R8, R9, PT ;  /* 0x000000090800720c */ /* 0x000fda0003fc4270 */
[----:B-1----:R-:W-:Y:S05]  /*e3b0*/  @!P6 BRA `(.L_x_3891) ;  /* 0xfffffdc00000e947 */ /* 0x002fea000383ffff */
.L_x_3887:
[----:B------:R-:W-:-:S05]  /*e3c0*/  IADD3 R12, -R0, R8, RZ ;  /* 0x00000008000c7210 */ /* 0x000fca0007ffe1ff */
[----:B------:R-:W-:-:S05]  /*e3d0*/  IMAD R0, R4, c[0x0][0x538], R12 ;  /* 0x00014e0004007a24 */ /* 0x000fca00078e020c */
[----:B------:R-:W-:Y:S01]  /*e3e0*/  ISETP.GT.AND P0, PT, R0, R9, PT ;  /* 0x000000090000720c */ /* 0x000fe20003f04270 */
[----:B------:R-:W-:-:S12]  /*e3f0*/  BRA.DIV ~URZ, `(.L_x_3892) ;  /* 0x00001a627f007947 */ /* 0x000fd8000b800000 */
[----:B------:R-:W-:-:S04]  /*e400*/  VOTE.ANY R11, PT, !P0 ;  /* 0x00000000000b7806 */ /* 0x000fc800040e0100 */
.L_x_3932:
[----:B------:R2:W3:Y:S01]  /*e410*/  POPC R10, R11 ;  /* 0x0000000b000a7309 */ /* 0x0004e20000000000 */
[----:B------:R-:W-:Y:S05]  /*e420*/  BRA.DIV ~URZ, `(.L_x_3893) ;  /* 0x00001a827f007947 */ /* 0x000fea000b800000 */
[----:B---3--:R3:W4:Y:S04]  /*e430*/  SHFL.IDX PT, R8, R6, R10, 0x1f ;  /* 0x00001f0a06087589 */ /* 0x00872800000e0000 */
[----:B------:R3:W1:Y:S02]  /*e440*/  SHFL.IDX PT, R7, R7, R10, 0x1f ;  /* 0x00001f0a07077589 */ /* 0x00066400000e0000 */
.L_x_3933:
[----:B------:R-:W-:Y:S01]  /*e450*/  ISETP.NE.AND P0, PT, R11, RZ, PT ;  /* 0x000000ff0b00720c */ /* 0x000fe20003f05270 */
[----:B------:R-:W-:-:S12]  /*e460*/  BSSY B0, `(.L_x_3894) ;  /* 0x0000005000007945 */ /* 0x000fd80003800000 */
[----:B------:R-:W-:Y:S05]  /*e470*/  @!P0 BRA `(.L_x_3895) ;  /* 0x0000003000008947 */ /* 0x000fea0003800000 */
[----:B------:R-:W-:Y:S01]  /*e480*/  IADD3 R3, R10, -0x1, RZ ;  /* 0xffffffff0a037810 */ /* 0x000fe20007ffe0ff */
[----:B------:R-:W-:Y:S05]  /*e490*/  BRA.DIV ~URZ, `(.L_x_3896) ;  /* 0x00001ae27f007947 */ /* 0x000fea000b800000 */
[----:B------:R2:W3:Y:S02]  /*e4a0*/  SHFL.IDX PT, R13, R4, R3, 0x1f ;  /* 0x00001f03040d7589 */ /* 0x0004e400000e0000 */
.L_x_3895:
[----:B------:R-:W-:Y:S05]  /*e4b0*/  BSYNC B0 ;  /* 0x0000000000007941 */ /* 0x000fea0003800000 */
.L_x_3894:
[----:B----4-:R-:W-:Y:S01]  /*e4c0*/  IABS R2, R8 ;  /* 0x0000000800027213 */ /* 0x010fe20000000000 */
[----:B---3--:R-:W-:Y:S01]  /*e4d0*/  IMAD R240, R13, c[0x0][0x538], R12 ;  /* 0x00014e000df07a24 */ /* 0x008fe200078e020c */
[----:B-12---:R-:W-:Y:S01]  /*e4e0*/  IABS R3, R7 ;  /* 0x0000000700037213 */ /* 0x006fe20000000000 */
[----:B------:R-:W-:Y:S01]  /*e4f0*/  IMAD.IADD R243, R10, 0x1, R243 ;  /* 0x000000010af37824 */ /* 0x000fe200078e02f3 */
[----:B------:R-:W1:Y:S01]  /*e500*/  I2F.RP R4, R2 ;  /* 0x0000000200047306 */ /* 0x000e620000209400 */
[----:B------:R-:W-:Y:S01]  /*e510*/  IMAD.IADD R9, R9, 0x1, -R240 ;  /* 0x0000000109097824 */ /* 0x000fe200078e0af0 */
[----:B------:R-:W-:-:S04]  /*e520*/  MOV R6, R3 ;  /* 0x0000000300067202 */ /* 0x000fc80000000f00 */
[----:B------:R-:W-:Y:S02]  /*e530*/  IABS R11, R9 ;  /* 0x00000009000b7213 */ /* 0x000fe40000000000 */
[----:B------:R-:W-:Y:S08]  /*e540*/  I2F.RP R12, R6 ;  /* 0x00000006000c7306 */ /* 0x000ff00000209400 */
        /* <DEDUP_REMOVED lines=9> */
[----:B------:R-:W-:-:S03]  /*e5e0*/  IMAD.HI.U32 R5, R5, R3, R4 ;  /* 0x0000000305057227 */ /* 0x000fc600078e0004 */
[----:B------:R-:W-:Y:S01]  /*e5f0*/  MOV R4, R0 ;  /* 0x0000000000047202 */ /* 0x000fe20000000f00 */
        /* <DEDUP_REMOVED lines=45> */
.L_x_3888:
[----:B------:R-:W-:Y:S01]  /*e8d0*/  IMAD.MOV.U32 R240, RZ, RZ, R9 ;  /* 0x000000fffff07224 */ /* 0x000fe200078e0009 */
[----:B------:R-:W-:Y:S01]  /*e8e0*/  MOV R242, RZ ;  /* 0x000000ff00f27202 */ /* 0x000fe20000000f00 */
[----:B------:R-:W-:Y:S01]  /*e8f0*/  IMAD.MOV.U32 R241, RZ, RZ, RZ ;  /* 0x000000fffff17224 */ /* 0x000fe200078e00ff */
[----:B------:R-:W-:Y:S02]  /*e900*/  MOV R243, c[0x0][0x53c] ;  /* 0x00014f0000f37a02 */ /* 0x000fe40000000f00 */
.L_x_3897:
[----:B------:R-:W-:Y:S05]  /*e910*/  BSYNC B1 ;  /* 0x0000000000017941 */ /* 0x000fea0003800000 */
.L_x_3886:
[----:B------:R-:W-:Y:S01]  /*e920*/  WARPSYNC 0xffffffff ;  /* 0xffffffff00007948 */ /* 0x000fe20003800000 */
[----:B------:R-:W-:Y:S01]  /*e930*/  BAR.SYNC.DEFER_BLOCKING 0x4, 0x100 ;  /* 0x0104000000007b1d */ /* 0x000fe20000010000 */
[----:B------:R-:W-:-:S13]  /*e940*/  ISETP.NE.AND P0, PT, R14, RZ, PT ;  /* 0x000000ff0e00720c */ /* 0x000fda0003f05270 */
[----:B------:R2:W-:Y:S04]  /*e950*/  @!P0 STS.128 [0x20100], R240 ;  /* 0x020100f0ff008388 */ /* 0x0005e80000000c00 */
[----:B------:R-:W-:Y:S06]  /*e960*/  BAR.ARV 0x5, 0x100 ;  /* 0x0144000000007b1d */ /* 0x000fec0000002000 */
.L_x_3881:
[----:B-1----:R-:W-:-:S13]  /*e970*/  ISETP.GE.AND P0, PT, R243, c[0x0][0x53c], PT ;  /* 0x00014f00f3007a0c */ /* 0x002fda0003f06270 */
[----:B--23--:R-:W-:Y:S01]  /*e980*/  @P0 CALL.REL.NOINC `(.L_x_3898) ;  /* 0x0000001000000944 */ /* 0x00cfe20003c00000 */
[----:B------:R-:W-:Y:S05]  /*e990*/  BRA `(.L_x_3899) ;  /* 0xffff2cc000007947 */ /* 0x000fea000383ffff */
.L_x_3898:
[----:B------:R-:W-:Y:S05]  /*e9a0*/  EXIT ;  /* 0x000000000000794d */ /* 0x000fea0003800000 */
.L_x_3810:
[----:B------:R-:W-:Y:S01]  /*e9b0*/  IMAD.MOV.U32 R0, RZ, RZ, R5 ;  /* 0x000000ffff007224 */ /* 0x000fe200078e0005 */
[----:B------:R-:W-:Y:S02]  /*e9c0*/  MOV R2, 0x1 ;  /* 0x0000000100027802 */ /* 0x000fe40000000f00 */
[----:B------:R-:W-:Y:S02]  /*e9d0*/  MOV R3, 0xe9f0 ;  /* 0x0000e9f000037802 */ /* 0x000fe40000000f00 */
[----:B--2---:R-:W-:Y:S05]  /*e9e0*/  CALL.REL.NOINC `($__internal_80_$__cuda_sm70_shflsync_up_p) ;  /* 0x0000169000007944 */ /* 0x004fea0003c00000 */
[----:B------:R-:W-:Y:S01]  /*e9f0*/  MOV R0, R4 ;  /* 0x0000000400007202 */ /* 0x000fe20000000f00 */
[----:B------:R-:W-:Y:S05]  /*ea00*/  BRA `(.L_x_3900) ;  /* 0xffff1a4000007947 */ /* 0x000fea000383ffff */
.L_x_3811:
[----:B------:R-:W-:Y:S01]  /*ea10*/  IMAD.MOV.U32 R0, RZ, RZ, R5 ;  /* 0x000000ffff007224 */ /* 0x000fe200078e0005 */
[----:B------:R-:W-:Y:S02]  /*ea20*/  MOV R2, 0x2 ;  /* 0x0000000200027802 */ /* 0x000fe40000000f00 */
[----:B------:R-:W-:Y:S02]  /*ea30*/  MOV R3, 0xea50 ;  /* 0x0000ea5000037802 */ /* 0x000fe40000000f00 */
[----:B--2---:R-:W-:Y:S05]  /*ea40*/  CALL.REL.NOINC `($__internal_80_$__cuda_sm70_shflsync_up_p) ;  /* 0x0000163000007944 */ /* 0x004fea0003c00000 */
[----:B------:R-:W-:Y:S01]  /*ea50*/  SEL R0, R4, RZ, P4 ;  /* 0x000000ff04007207 */ /* 0x000fe20002000000 */
[----:B------:R-:W-:Y:S01]  /*ea60*/  IMAD.MOV.U32 R2, RZ, RZ, 0x4 ;  /* 0x00000004ff027424 */ /* 0x000fe200078e00ff */
[----:B------:R-:W-:-:S03]  /*ea70*/  MOV R3, 0xeaa0 ;  /* 0x0000eaa000037802 */ /* 0x000fc60000000f00 */
[----:B------:R-:W-:Y:S02]  /*ea80*/  IMAD.IADD R0, R5, 0x1, R0 ;  /* 0x0000000105007824 */ /* 0x000fe400078e0200 */
[----:B------:R-:W-:Y:S05]  /*ea90*/  CALL.REL.NOINC `($__internal_80_$__cuda_sm70_shflsync_up_p) ;  /* 0x000015e000007944 */ /* 0x000fea0003c00000 */
        /* <DEDUP_REMOVED lines=13> */
[----:B------:R-:W-:Y:S01]  /*eb70*/  IMAD.IADD R4, R0, 0x1, R4 ;  /* 0x0000000100047824 */ /* 0x000fe200078e0204 */
[----:B------:R-:W-:-:S03]  /*eb80*/  MOV R0, 0x1f ;  /* 0x0000001f00007802 */ /* 0x000fc60000000f00 */
[----:B------:R-:W-:Y:S02]  /*eb90*/  IMAD.MOV.U32 R5, RZ, RZ, R4 ;  /* 0x000000ffff057224 */ /* 0x000fe400078e0004 */
[----:B------:R-:W-:Y:S05]  /*eba0*/  CALL.REL.NOINC `($__internal_79_$__cuda_sm70_shflsync_idx_p) ;  /* 0x0000148000007944 */ /* 0x000fea0003c00000 */
[----:B------:R-:W-:Y:S05]  /*ebb0*/  BRA `(.L_x_3901) ;  /* 0xffff199000007947 */ /* 0x000fea000383ffff */
.L_x_3813:
[----:B------:R-:W-:Y:S02]  /*ebc0*/  SEL R0, RZ, 0x1, P0 ;  /* 0x00000001ff007807 */ /* 0x000fe40000000000 */
[----:B------:R-:W-:Y:S02]  /*ebd0*/  MOV R2, 0xebf0 ;  /* 0x0000ebf000027802 */ /* 0x000fe40000000f00 */
[----:B------:R-:W-:Y:S05]  /*ebe0*/  CALL.REL.NOINC `($__internal_81_$__cuda_sm70_votesync_ballot) ;  /* 0x0000150000007944 */ /* 0x000fea0003c00000 */
[----:B------:R-:W-:Y:S01]  /*ebf0*/  MOV R6, R0 ;  /* 0x0000000000067202 */ /* 0x000fe20000000f00 */
[----:B------:R-:W-:Y:S05]  /*ec00*/  BRA `(.L_x_3902) ;  /* 0xffff19d000007947 */ /* 0x000fea000383ffff */
.L_x_3814:
[----:B------:R-:W-:Y:S01]  /*ec10*/  IMAD.MOV.U32 R5, RZ, RZ, R8 ;  /* 0x000000ffff057224 */ /* 0x000fe200078e0008 */
[----:B--2---:R-:W-:Y:S01]  /*ec20*/  MOV R3, R243 ;  /* 0x000000f300037202 */ /* 0x004fe20000000f00 */
[----:B------:R-:W-:Y:S01]  /*ec30*/  IMAD.MOV.U32 R0, RZ, RZ, 0x1f ;  /* 0x0000001fff007424 */ /* 0x000fe200078e00ff */
[----:B------:R-:W-:Y:S02]  /*ec40*/  MOV R2, 0xec60 ;  /* 0x0000ec6000027802 */ /* 0x000fe40000000f00 */
[----:B-1----:R-:W-:Y:S05]  /*ec50*/  CALL.REL.NOINC `($__internal_79_$__cuda_sm70_shflsync_idx_p) ;  /* 0x000013d000007944 */ /* 0x002fea0003c00000 */
[----:B------:R-:W-:Y:S01]  /*ec60*/  IMAD.MOV.U32 R11, RZ, RZ, R0 ;  /* 0x000000ffff0b7224 */ /* 0x000fe200078e0000 */
[----:B------:R-:W-:Y:S01]  /*ec70*/  MOV R5, R7 ;  /* 0x0000000700057202 */ /* 0x000fe20000000f00 */
[----:B------:R-:W-:Y:S01]  /*ec80*/  IMAD.MOV.U32 R7, RZ, RZ, RZ ;  /* 0x000000ffff077224 */ /* 0x000fe200078e00ff */
[----:B------:R-:W-:Y:S01]  /*ec90*/  MOV R3, R243 ;  /* 0x000000f300037202 */ /* 0x000fe20000000f00 */
[----:B------:R-:W-:Y:S01]  /*eca0*/  IMAD.MOV.U32 R0, RZ, RZ, 0x1f ;  /* 0x0000001fff007424 */ /* 0x000fe200078e00ff */
[----:B------:R-:W-:-:S02]  /*ecb0*/  MOV R2, 0xecd0 ;  /* 0x0000ecd000027802 */ /* 0x000fc40000000f00 */
[----:B------:R-:W-:Y:S05]  /*ecc0*/  CALL.REL.NOINC `($__internal_79_$__cuda_sm70_shflsync_idx_p) ;  /* 0x0000136000007944 */ /* 0x000fea0003c00000 */
[----:B------:R-:W-:Y:S01]  /*ecd0*/  MOV R10, R0 ;  /* 0x00000000000a7202 */ /* 0x000fe20000000f00 */
[----:B------:R-:W-:Y:S05]  /*ece0*/  BRA `(.L_x_3903) ;  /* 0xffff194000007947 */ /* 0x000fea000383ffff */
.L_x_3817:
[----:B------:R-:W-:Y:S01]  /*ecf0*/  IMAD.MOV.U32 R5, RZ, RZ, R4 ;  /* 0x000000ffff057224 */ /* 0x000fe200078e0004 */
[----:B------:R-:W-:-:S02]  /*ed00*/  MOV R0, 0x1f ;  /* 0x0000001f00007802 */ /* 0x000fc40000000f00 */
[----:B------:R-:W-:Y:S02]  /*ed10*/  MOV R2, 0xed30 ;  /* 0x0000ed3000027802 */ /* 0x000fe40000000f00 */
[----:B-1----:R-:W-:Y:S05]  /*ed20*/  CALL.REL.NOINC `($__internal_79_$__cuda_sm70_shflsync_idx_p) ;  /* 0x0000130000007944 */ /* 0x002fea0003c00000 */
[----:B------:R-:W-:Y:S01]  /*ed30*/  MOV R7, R0 ;  /* 0x0000000000077202 */ /* 0x000fe20000000f00 */
[----:B------:R-:W-:Y:S05]  /*ed40*/  BRA `(.L_x_3816) ;  /* 0xffff194000007947 */ /* 0x000fea000383ffff */
.L_x_3825:
[----:B------:R-:W-:Y:S01]  /*ed50*/  IMAD.MOV.U32 R5, RZ, RZ, R14 ;  /* 0x000000ffff057224 */ /* 0x000fe200078e000e */
[----:B------:R-:W-:Y:S01]  /*ed60*/  MOV R3, RZ ;  /* 0x000000ff00037202 */ /* 0x000fe20000000f00 */
[----:B------:R-:W-:Y:S01]  /*ed70*/  IMAD.MOV.U32 R0, RZ, RZ, 0x181f ;  /* 0x0000181fff007424 */ /* 0x000fe200078e00ff */
[----:B------:R-:W-:Y:S02]  /*ed80*/  MOV R2, 0xeda0 ;  /* 0x0000eda000027802 */ /* 0x000fe40000000f00 */
[----:B------:R-:W-:Y:S05]  /*ed90*/  CALL.REL.NOINC `($__internal_79_$__cuda_sm70_shflsync_idx_p) ;  /* 0x0000129000007944 */ /* 0x000fea0003c00000 */
[----:B------:R-:W-:Y:S01]  /*eda0*/  MOV R4, R0 ;  /* 0x0000000000047202 */ /* 0x000fe20000000f00 */
[----:B------:R-:W-:Y:S05]  /*edb0*/  BRA `(.L_x_3904) ;  /* 0xffff390000007947 */ /* 0x000fea000383ffff */
.L_x_3826:
[----:B------:R-:W-:Y:S01]  /*edc0*/  IMAD.MOV.U32 R5, RZ, RZ, R15 ;  /* 0x000000ffff057224 */ /* 0x000fe200078e000f */
[----:B------:R-:W-:Y:S01]  /*edd0*/  MOV R3, RZ ;  /* 0x000000ff00037202 */ /* 0x000fe20000000f00 */
[----:B------:R-:W-:Y:S01]  /*ede0*/  IMAD.MOV.U32 R0, RZ, RZ, 0x181f ;  /* 0x0000181fff007424 */ /* 0x000fe200078e00ff */
[----:B------:R-:W-:Y:S02]  /*edf0*/  MOV R2, 0xee10 ;  /* 0x0000ee1000027802 */ /* 0x000fe40000000f00 */
[----:B-12---:R-:W-:Y:S05]  /*ee00*/  CALL.REL.NOINC `($__internal_79_$__cuda_sm70_shflsync_idx_p) ;  /* 0x0000122000007944 */ /* 0x006fea0003c00000 */
[----:B------:R-:W-:Y:S05]  /*ee10*/  BRA `(.L_x_3905) ;  /* 0xffff38c000007947 */ /* 0x000fea000383ffff */
.L_x_3829:
[----:B------:R-:W-:Y:S01]  /*ee20*/  IMAD.MOV.U32 R5, RZ, RZ, R14 ;  /* 0x000000ffff057224 */ /* 0x000fe200078e000e */
[----:B--2---:R-:W-:Y:S01]  /*ee30*/  MOV R3, 0x1 ;  /* 0x0000000100037802 */ /* 0x004fe20000000f00 */
[----:B----4-:R-:W-:Y:S01]  /*ee40*/  IMAD.MOV.U32 R0, RZ, RZ, 0x181f ;  /* 0x0000181fff007424 */ /* 0x010fe200078e00ff */
[----:B------:R-:W-:-:S02]  /*ee50*/  MOV R2, 0xee70 ;  /* 0x0000ee7000027802 */ /* 0x000fc40000000f00 */
[----:B-1-3--:R-:W-:Y:S05]  /*ee60*/  CALL.REL.NOINC `($__internal_79_$__cuda_sm70_shflsync_idx_p) ;  /* 0x000011c000007944 */ /* 0x00afea0003c00000 */
[----:B------:R-:W-:Y:S01]  /*ee70*/  IMAD.MOV.U32 R4, RZ, RZ, R0 ;  /* 0x000000ffff047224 */ /* 0x000fe200078e0000 */
[----:B------:R-:W-:Y:S01]  /*ee80*/  MOV R3, 0x1 ;  /* 0x0000000100037802 */ /* 0x000fe20000000f00 */
[----:B------:R-:W-:Y:S01]  /*ee90*/  IMAD.MOV.U32 R5, RZ, RZ, R15 ;  /* 0x000000ffff057224 */ /* 0x000fe200078e000f */
[----:B------:R-:W-:-:S02]  /*eea0*/  MOV R0, 0x181f ;  /* 0x0000181f00007802 */ /* 0x000fc40000000f00 */
[----:B------:R-:W-:Y:S02]  /*eeb0*/  MOV R2, 0xeed0 ;  /* 0x0000eed000027802 */ /* 0x000fe40000000f00 */
[----:B------:R-:W-:Y:S05]  /*eec0*/  CALL.REL.NOINC `($__internal_79_$__cuda_sm70_shflsync_idx_p) ;  /* 0x0000116000007944 */ /* 0x000fea0003c00000 */
[----:B------:R-:W-:Y:S05]  /*eed0*/  BRA `(.L_x_3906) ;  /* 0xffff398000007947 */ /* 0x000fea000383ffff */
.L_x_3832:
[----:B------:R-:W-:Y:S01]  /*eee0*/  IMAD.MOV.U32 R5, RZ, RZ, R14 ;  /* 0x000000ffff057224 */ /* 0x000fe200078e000e */
[----:B-1----:R-:W-:Y:S01]  /*eef0*/  MOV R3, 0x2 ;  /* 0x0000000200037802 */ /* 0x002fe20000000f00 */
[----:B----4-:R-:W-:Y:S01]  /*ef00*/  IMAD.MOV.U32 R0, RZ, RZ, 0x181f ;  /* 0x0000181fff007424 */ /* 0x010fe200078e00ff */
[----:B------:R-:W-:Y:S02]  /*ef10*/  MOV R2, 0xef30 ;  /* 0x0000ef3000027802 */ /* 0x000fe40000000f00 */
[----:B--23--:R-:W-:Y:S05]  /*ef20*/  CALL.REL.NOINC `($__internal_79_$__cuda_sm70_shflsync_idx_p) ;  /* 0x0000110000007944 */ /* 0x00cfea0003c00000 */
[----:B------:R-:W-:Y:S01]  /*ef30*/  MOV R4, R0 ;  /* 0x0000000000047202 */ /* 0x000fe20000000f00 */
[----:B------:R-:W-:Y:S05]  /*ef40*/  BRA `(.L_x_3907) ;  /* 0xffff3a8000007947 */ /* 0x000fea000383ffff */
.L_x_3833:
[----:B------:R-:W-:Y:S01]  /*ef50*/  IMAD.MOV.U32 R5, RZ, RZ, R15 ;  /* 0x000000ffff057224 */ /* 0x000fe200078e000f */
[----:B------:R-:W-:Y:S01]  /*ef60*/  MOV R3, 0x2 ;  /* 0x0000000200037802 */ /* 0x000fe20000000f00 */
[----:B----4-:R-:W-:Y:S01]  /*ef70*/  IMAD.MOV.U32 R0, RZ, RZ, 0x181f ;  /* 0x0000181fff007424 */ /* 0x010fe200078e00ff */
[----:B------:R-:W-:Y:S02]  /*ef80*/  MOV R2, 0xefa0 ;  /* 0x0000efa000027802 */ /* 0x000fe40000000f00 */
[----:B-123--:R-:W-:Y:S05]  /*ef90*/  CALL.REL.NOINC `($__internal_79_$__cuda_sm70_shflsync_idx_p) ;  /* 0x0000109000007944 */ /* 0x00efea0003c00000 */
[----:B------:R-:W-:Y:S05]  /*efa0*/  BRA `(.L_x_3908) ;  /* 0xffff3a4000007947 */ /* 0x000fea000383ffff */
.L_x_3836:
[----:B------:R-:W-:Y:S01]  /*efb0*/  IMAD.MOV.U32 R5, RZ, RZ, R14 ;  /* 0x000000ffff057224 */ /* 0x000fe200078e000e */
[----:B-1----:R-:W-:Y:S01]  /*efc0*/  MOV R3, 0x3 ;  /* 0x0000000300037802 */ /* 0x002fe20000000f00 */
[----:B------:R-:W-:Y:S01]  /*efd0*/  IMAD.MOV.U32 R0, RZ, RZ, 0x181f ;  /* 0x0000181fff007424 */ /* 0x000fe200078e00ff */
[----:B------:R-:W-:-:S02]  /*efe0*/  MOV R2, 0xf000 ;  /* 0x0000f00000027802 */ /* 0x000fc40000000f00 */
[----:B--234-:R-:W-:Y:S05]  /*eff0*/  CALL.REL.NOINC `($__internal_79_$__cuda_sm70_shflsync_idx_p) ;  /* 0x0000103000007944 */ /* 0x01cfea0003c00000 */
[----:B------:R-:W-:Y:S01]  /*f000*/  IMAD.MOV.U32 R4, RZ, RZ, R0 ;  /* 0x000000ffff047224 */ /* 0x000fe200078e0000 */
[----:B------:R-:W-:Y:S01]  /*f010*/  MOV R3, 0x3 ;  /* 0x0000000300037802 */ /* 0x000fe20000000f00 */
[----:B------:R-:W-:Y:S01]  /*f020*/  IMAD.MOV.U32 R5, RZ, RZ, R15 ;  /* 0x000000ffff057224 */ /* 0x000fe200078e000f */
[----:B------:R-:W-:-:S02]  /*f030*/  MOV R0, 0x181f ;  /* 0x0000181f00007802 */ /* 0x000fc40000000f00 */
[----:B------:R-:W-:Y:S02]  /*f040*/  MOV R2, 0xf060 ;  /* 0x0000f06000027802 */ /* 0x000fe40000000f00 */
[----:B------:R-:W-:Y:S05]  /*f050*/  CALL.REL.NOINC `($__internal_79_$__cuda_sm70_shflsync_idx_p) ;  /* 0x00000fd000007944 */ /* 0x000fea0003c00000 */
[----:B------:R-:W-:Y:S05]  /*f060*/  BRA `(.L_x_3909) ;  /* 0xffff3b0000007947 */ /* 0x000fea000383ffff */
.L_x_3841:
[----:B------:R-:W-:Y:S01]  /*f070*/  IMAD.MOV.U32 R2, RZ, RZ, R233 ;  /* 0x000000ffff027224 */ /* 0x000fe200078e00e9 */
[----:B------:R-:W-:Y:S01]  /*f080*/  MOV R7, 0x1f ;  /* 0x0000001f00077802 */ /* 0x000fe20000000f00 */
[----:B------:R-:W-:Y:S01]  /*f090*/  IMAD.MOV.U32 R5, RZ, RZ, 0x2 ;  /* 0x00000002ff057424 */ /* 0x000fe200078e00ff */
[----:B------:R-:W-:Y:S02]  /*f0a0*/  MOV R6, 0xffffffff ;  /* 0xffffffff00067802 */ /* 0x000fe40000000f00 */
[----:B------:R-:W-:Y:S02]  /*f0b0*/  MOV R3, 0xf0d0 ;  /* 0x0000f0d000037802 */ /* 0x000fe40000000f00 */
[----:B------:R-:W-:Y:S05]  /*f0c0*/  CALL.REL.NOINC `($__internal_78_$__cuda_sm70_shflsync_bfly_p) ;  /* 0x00000f1000007944 */ /* 0x000fea0003c00000 */
[----:B------:R-:W-:Y:S01]  /*f0d0*/  FADD.FTZ R0, R233, R5 ;  /* 0x00000005e9007221 */ /* 0x000fe20000010000 */
[----:B------:R-:W-:Y:S02]  /*f0e0*/  MOV R5, 0x1 ;  /* 0x0000000100057802 */ /* 0x000fe40000000f00 */
[----:B------:R-:W-:Y:S02]  /*f0f0*/  MOV R3, 0xf120 ;  /* 0x0000f12000037802 */ /* 0x000fe40000000f00 */
[----:B------:R-:W-:-:S02]  /*f100*/  MOV R2, R0 ;  /* 0x0000000000027202 */ /* 0x000fc40000000f00 */
[----:B------:R-:W-:Y:S05]  /*f110*/  CALL.REL.NOINC `($__internal_78_$__cuda_sm70_shflsync_bfly_p) ;  /* 0x00000ec000007944 */ /* 0x000fea0003c00000 */
[----:B------:R-:W-:Y:S01]  /*f120*/  FADD.FTZ R0, R0, R5 ;  /* 0x0000000500007221 */ /* 0x000fe20000010000 */
[----:B------:R-:W-:-:S02]  /*f130*/  MOV R2, R232 ;  /* 0x000000e800027202 */ /* 0x000fc40000000f00 */
[----:B------:R-:W-:Y:S02]  /*f140*/  MOV R5, 0x2 ;  /* 0x0000000200057802 */ /* 0x000fe40000000f00 */
[----:B------:R-:W-:Y:S02]  /*f150*/  MOV R3, 0xf170 ;  /* 0x0000f17000037802 */ /* 0x000fe40000000f00 */
[----:B------:R-:W-:Y:S05]  /*f160*/  CALL.REL.NOINC `($__internal_78_$__cuda_sm70_shflsync_bfly_p) ;  /* 0x00000e7000007944 */ /* 0x000fea0003c00000 */
[----:B------:R-:W-:Y:S01]  /*f170*/  FADD.FTZ R4, R232, R5 ;  /* 0x00000005e8047221 */ /* 0x000fe20000010000 */
[----:B------:R-:W-:Y:S02]  /*f180*/  MOV R5, 0x1 ;  /* 0x0000000100057802 */ /* 0x000fe40000000f00 */
[----:B------:R-:W-:Y:S02]  /*f190*/  MOV R3, 0xf1c0 ;  /* 0x0000f1c000037802 */ /* 0x000fe40000000f00 */
[----:B------:R-:W-:Y:S02]  /*f1a0*/  MOV R2, R4 ;  /* 0x0000000400027202 */ /* 0x000fe40000000f00 */
[----:B------:R-:W-:Y:S05]  /*f1b0*/  CALL.REL.NOINC `($__internal_78_$__cuda_sm70_shflsync_bfly_p) ;  /* 0x00000e2000007944 */ /* 0x000fea0003c00000 */
[----:B------:R-:W-:Y:S01]  /*f1c0*/  MOV R3, R5 ;  /* 0x0000000500037202 */ /* 0x000fe20000000f00 */
[----:B------:R-:W-:Y:S05]  /*f1d0*/  BRA `(.L_x_3910) ;  /* 0xffff9fc000007947 */ /* 0x000fea000383ffff */
.L_x_3848:
[----:B-1-34-:R-:W-:Y:S01]  /*f1e0*/  IMAD.MOV.U32 R5, RZ, RZ, R14 ;  /* 0x000000ffff057224 */ /* 0x01afe200078e000e */
[----:B------:R-:W-:Y:S01]  /*f1f0*/  MOV R3, RZ ;  /* 0x000000ff00037202 */ /* 0x000fe20000000f00 */
[----:B------:R-:W-:Y:S01]  /*f200*/  IMAD.MOV.U32 R0, RZ, RZ, 0x181f ;  /* 0x0000181fff007424 */ /* 0x000fe200078e00ff */
[----:B------:R-:W-:-:S02]  /*f210*/  MOV R2, 0xf230 ;  /* 0x0000f23000027802 */ /* 0x000fc40000000f00 */
[----:B------:R-:W-:Y:S05]  /*f220*/  CALL.REL.NOINC `($__internal_79_$__cuda_sm70_shflsync_idx_p) ;  /* 0x00000e0000007944 */ /* 0x000fea0003c00000 */
[----:B------:R-:W-:Y:S01]  /*f230*/  MOV R6, R0 ;  /* 0x0000000000067202 */ /* 0x000fe20000000f00 */
[----:B------:R-:W-:Y:S05]  /*f240*/  BRA `(.L_x_3911) ;  /* 0xffffbbc000007947 */ /* 0x000fea000383ffff */
.L_x_3849:
[----:B------:R-:W-:Y:S01]  /*f250*/  IMAD.MOV.U32 R5, RZ, RZ, R15 ;  /* 0x000000ffff057224 */ /* 0x000fe200078e000f */
[----:B------:R-:W-:Y:S01]  /*f260*/  MOV R3, RZ ;  /* 0x000000ff00037202 */ /* 0x000fe20000000f00 */
[----:B------:R-:W-:Y:S01]  /*f270*/  IMAD.MOV.U32 R0, RZ, RZ, 0x181f ;  /* 0x0000181fff007424 */ /* 0x000fe200078e00ff */
[----:B------:R-:W-:-:S02]  /*f280*/  MOV R2, 0xf2a0 ;  /* 0x0000f2a000027802 */ /* 0x000fc40000000f00 */
[----:B-12---:R-:W-:Y:S05]  /*f290*/  CALL.REL.NOINC `($__internal_79_$__cuda_sm70_shflsync_idx_p) ;  /* 0x00000d9000007944 */ /* 0x006fea0003c00000 */
[----:B------:R-:W-:Y:S05]  /*f2a0*/  BRA `(.L_x_3912) ;  /* 0xffffbb8000007947 */ /* 0x000fea000383ffff */
.L_x_3852:
        /* <DEDUP_REMOVED lines=12> */
.L_x_3855:
[----:B------:R-:W-:Y:S01]  /*f370*/  IMAD.MOV.U32 R5, RZ, RZ, R14 ;  /* 0x000000ffff057224 */ /* 0x000fe200078e000e */
[----:B-1----:R-:W-:Y:S01]  /*f380*/  MOV R3, 0x2 ;  /* 0x0000000200037802 */ /* 0x002fe20000000f00 */
[----:B----4-:R-:W-:Y:S01]  /*f390*/  IMAD.MOV.U32 R0, RZ, RZ, 0x181f ;  /* 0x0000181fff007424 */ /* 0x010fe200078e00ff */
[----:B------:R-:W-:Y:S02]  /*f3a0*/  MOV R2, 0xf3c0 ;  /* 0x0000f3c000027802 */ /* 0x000fe40000000f00 */
[----:B--23--:R-:W-:Y:S05]  /*f3b0*/  CALL.REL.NOINC `($__internal_79_$__cuda_sm70_shflsync_idx_p) ;  /* 0x00000c7000007944 */ /* 0x00cfea0003c00000 */
[----:B------:R-:W-:Y:S01]  /*f3c0*/  MOV R6, R0 ;  /* 0x0000000000067202 */ /* 0x000fe20000000f00 */
[----:B------:R-:W-:Y:S05]  /*f3d0*/  BRA `(.L_x_3914) ;  /* 0xffffbd5000007947 */ /* 0x000fea000383ffff */
.L_x_3856:
[----:B------:R-:W-:Y:S01]  /*f3e0*/  IMAD.MOV.U32 R5, RZ, RZ, R15 ;  /* 0x000000ffff057224 */ /* 0x000fe200078e000f */
[----:B------:R-:W-:Y:S01]  /*f3f0*/  MOV R3, 0x2 ;  /* 0x0000000200037802 */ /* 0x000fe20000000f00 */
[----:B----4-:R-:W-:Y:S01]  /*f400*/  IMAD.MOV.U32 R0, RZ, RZ, 0x181f ;  /* 0x0000181fff007424 */ /* 0x010fe200078e00ff */
[----:B------:R-:W-:Y:S02]  /*f410*/  MOV R2, 0xf430 ;  /* 0x0000f43000027802 */ /* 0x000fe40000000f00 */
[----:B-123--:R-:W-:Y:S05]  /*f420*/  CALL.REL.NOINC `($__internal_79_$__cuda_sm70_shflsync_idx_p) ;  /* 0x00000c0000007944 */ /* 0x00efea0003c00000 */
[----:B------:R-:W-:Y:S05]  /*f430*/  BRA `(.L_x_3915) ;  /* 0xffffbd1000007947 */ /* 0x000fea000383ffff */
.L_x_3859:
        /* <DEDUP_REMOVED lines=12> */
.L_x_3861:
[----:B------:R-:W-:Y:S01]  /*f500*/  IMAD.MOV.U32 R5, RZ, RZ, R20 ;  /* 0x000000ffff057224 */ /* 0x000fe200078e0014 */
[----:B------:R-:W-:Y:S01]  /*f510*/  MOV R3, RZ ;  /* 0x000000ff00037202 */ /* 0x000fe20000000f00 */
[----:B------:R-:W-:Y:S01]  /*f520*/  IMAD.MOV.U32 R0, RZ, RZ, 0x1c1f ;  /* 0x00001c1fff007424 */ /* 0x000fe200078e00ff */
[----:B------:R-:W-:Y:S02]  /*f530*/  MOV R2, 0xf550 ;  /* 0x0000f55000027802 */ /* 0x000fe40000000f00 */
[----:B------:R-:W-:Y:S05]  /*f540*/  CALL.REL.NOINC `($__internal_79_$__cuda_sm70_shflsync_idx_p) ;  /* 0x00000ae000007944 */ /* 0x000fea0003c00000 */
[----:B------:R-:W-:Y:S01]  /*f550*/  MOV R4, R0 ;  /* 0x0000000000047202 */ /* 0x000fe20000000f00 */
[----:B------:R-:W-:Y:S05]  /*f560*/  BRA `(.L_x_3917) ;  /* 0xffffc0e000007947 */ /* 0x000fea000383ffff */
.L_x_3862:
[----:B------:R-:W-:Y:S01]  /*f570*/  IMAD.MOV.U32 R5, RZ, RZ, R21 ;  /* 0x000000ffff057224 */ /* 0x000fe200078e0015 */
[----:B------:R-:W-:Y:S01]  /*f580*/  MOV R3, RZ ;  /* 0x000000ff00037202 */ /* 0x000fe20000000f00 */
[----:B------:R-:W-:Y:S01]  /*f590*/  IMAD.MOV.U32 R0, RZ, RZ, 0x1c1f ;  /* 0x00001c1fff007424 */ /* 0x000fe200078e00ff */
[----:B------:R-:W-:Y:S02]  /*f5a0*/  MOV R2, 0xf5c0 ;  /* 0x0000f5c000027802 */ /* 0x000fe40000000f00 */
[----:B-12---:R-:W-:Y:S05]  /*f5b0*/  CALL.REL.NOINC `($__internal_79_$__cuda_sm70_shflsync_idx_p) ;  /* 0x00000a7000007944 */ /* 0x006fea0003c00000 */
[----:B------:R-:W-:Y:S05]  /*f5c0*/  BRA `(.L_x_3918) ;  /* 0xffffc0a000007947 */ /* 0x000fea000383ffff */
.L_x_3865:
        /* <DEDUP_REMOVED lines=12> */
.L_x_3869:
[----:B------:R-:W-:Y:S01]  /*f690*/  IMAD.MOV.U32 R5, RZ, RZ, R12 ;  /* 0x000000ffff057224 */ /* 0x000fe200078e000c */
[----:B------:R-:W-:Y:S01]  /*f6a0*/  MOV R3, RZ ;  /* 0x000000ff00037202 */ /* 0x000fe20000000f00 */
[----:B------:R-:W-:Y:S01]  /*f6b0*/  IMAD.MOV.U32 R0, RZ, RZ, 0x181f ;  /* 0x0000181fff007424 */ /* 0x000fe200078e00ff */
[----:B------:R-:W-:Y:S02]  /*f6c0*/  MOV R2, 0xf6e0 ;  /* 0x0000f6e000027802 */ /* 0x000fe40000000f00 */
[----:B------:R-:W-:Y:S05]  /*f6d0*/  CALL.REL.NOINC `($__internal_79_$__cuda_sm70_shflsync_idx_p) ;  /* 0x0000095000007944 */ /* 0x000fea0003c00000 */
[----:B------:R-:W-:Y:S01]  /*f6e0*/  MOV R4, R0 ;  /* 0x0000000000047202 */ /* 0x000fe20000000f00 */
[----:B------:R-:W-:Y:S05]  /*f6f0*/  BRA `(.L_x_3920) ;  /* 0xffffe0f000007947 */ /* 0x000fea000383ffff */
.L_x_3870:
[----:B------:R-:W-:Y:S01]  /*f700*/  IMAD.MOV.U32 R5, RZ, RZ, R15 ;  /* 0x000000ffff057224 */ /* 0x000fe200078e000f */
[----:B------:R-:W-:Y:S01]  /*f710*/  MOV R3, RZ ;  /* 0x000000ff00037202 */ /* 0x000fe20000000f00 */
[----:B------:R-:W-:Y:S01]  /*f720*/  IMAD.MOV.U32 R0, RZ, RZ, 0x181f ;  /* 0x0000181fff007424 */ /* 0x000fe200078e00ff */
[----:B------:R-:W-:Y:S02]  /*f730*/  MOV R2, 0xf750 ;  /* 0x0000f75000027802 */ /* 0x000fe40000000f00 */
[----:B-12---:R-:W-:Y:S05]  /*f740*/  CALL.REL.NOINC `($__internal_79_$__cuda_sm70_shflsync_idx_p) ;  /* 0x000008e000007944 */ /* 0x006fea0003c00000 */
[----:B------:R-:W-:Y:S05]  /*f750*/  BRA `(.L_x_3921) ;  /* 0xffffe0b000007947 */ /* 0x000fea000383ffff */
.L_x_3873:
        /* <DEDUP_REMOVED lines=12> */
.L_x_3876:
[----:B------:R-:W-:Y:S01]  /*f820*/  IMAD.MOV.U32 R5, RZ, RZ, R12 ;  /* 0x000000ffff057224 */ /* 0x000fe200078e000c */
[----:B-1----:R-:W-:Y:S01]  /*f830*/  MOV R3, 0x2 ;  /* 0x0000000200037802 */ /* 0x002fe20000000f00 */
[----:B----4-:R-:W-:Y:S01]  /*f840*/  IMAD.MOV.U32 R0, RZ, RZ, 0x181f ;  /* 0x0000181fff007424 */ /* 0x010fe200078e00ff */
[----:B------:R-:W-:Y:S02]  /*f850*/  MOV R2, 0xf870 ;  /* 0x0000f87000027802 */ /* 0x000fe40000000f00 */
[----:B--23--:R-:W-:Y:S05]  /*f860*/  CALL.REL.NOINC `($__internal_79_$__cuda_sm70_shflsync_idx_p) ;  /* 0x000007c000007944 */ /* 0x00cfea0003c00000 */
[----:B------:R-:W-:Y:S01]  /*f870*/  MOV R4, R0 ;  /* 0x0000000000047202 */ /* 0x000fe20000000f00 */
[----:B------:R-:W-:Y:S05]  /*f880*/  BRA `(.L_x_3923) ;  /* 0xffffe29000007947 */ /* 0x000fea000383ffff */
.L_x_3877:
[----:B------:R-:W-:Y:S01]  /*f890*/  IMAD.MOV.U32 R5, RZ, RZ, R15 ;  /* 0x000000ffff057224 */ /* 0x000fe200078e000f */
[----:B------:R-:W-:Y:S01]  /*f8a0*/  MOV R3, 0x2 ;  /* 0x0000000200037802 */ /* 0x000fe20000000f00 */
[----:B----4-:R-:W-:Y:S01]  /*f8b0*/  IMAD.MOV.U32 R0, RZ, RZ, 0x181f ;  /* 0x0000181fff007424 */ /* 0x010fe200078e00ff */
[----:B------:R-:W-:Y:S02]  /*f8c0*/  MOV R2, 0xf8e0 ;  /* 0x0000f8e000027802 */ /* 0x000fe40000000f00 */
[----:B-123--:R-:W-:Y:S05]  /*f8d0*/  CALL.REL.NOINC `($__internal_79_$__cuda_sm70_shflsync_idx_p) ;  /* 0x0000075000007944 */ /* 0x00efea0003c00000 */
[----:B------:R-:W-:Y:S05]  /*f8e0*/  BRA `(.L_x_3924) ;  /* 0xffffe25000007947 */ /* 0x000fea000383ffff */
.L_x_3880:
        /* <DEDUP_REMOVED lines=12> */
.L_x_3882:
[----:B------:R-:W-:Y:S01]  /*f9b0*/  IMAD.MOV.U32 R5, RZ, RZ, R122 ;  /* 0x000000ffff057224 */ /* 0x000fe200078e007a */
[----:B------:R-:W-:Y:S01]  /*f9c0*/  MOV R3, RZ ;  /* 0x000000ff00037202 */ /* 0x000fe20000000f00 */
[----:B------:R-:W-:Y:S01]  /*f9d0*/  IMAD.MOV.U32 R0, RZ, RZ, 0x1f ;  /* 0x0000001fff007424 */ /* 0x000fe200078e00ff */
[----:B------:R-:W-:Y:S02]  /*f9e0*/  MOV R2, 0xfa00 ;  /* 0x0000fa0000027802 */ /* 0x000fe40000000f00 */
[----:B-1----:R-:W-:Y:S05]  /*f9f0*/  CALL.REL.NOINC `($__internal_79_$__cuda_sm70_shflsync_idx_p) ;  /* 0x0000063000007944 */ /* 0x002fea0003c00000 */
[----:B------:R-:W-:Y:S01]  /*fa00*/  MOV R9, R0 ;  /* 0x0000000000097202 */ /* 0x000fe20000000f00 */
[----:B------:R-:W-:Y:S05]  /*fa10*/  BRA `(.L_x_3926) ;  /* 0xffffe4d000007947 */ /* 0x000fea000383ffff */
.L_x_3883:
[----:B------:R-:W-:Y:S01]  /*fa20*/  IMAD.MOV.U32 R5, RZ, RZ, R122 ;  /* 0x000000ffff057224 */ /* 0x000fe200078e007a */
[----:B------:R-:W-:Y:S01]  /*fa30*/  MOV R3, 0x1 ;  /* 0x0000000100037802 */ /* 0x000fe20000000f00 */
[----:B------:R-:W-:Y:S01]  /*fa40*/  IMAD.MOV.U32 R0, RZ, RZ, 0x1f ;  /* 0x0000001fff007424 */ /* 0x000fe200078e00ff */
[----:B------:R-:W-:Y:S02]  /*fa50*/  MOV R2, 0xfa70 ;  /* 0x0000fa7000027802 */ /* 0x000fe40000000f00 */
[----:B-123--:R-:W-:Y:S05]  /*fa60*/  CALL.REL.NOINC `($__internal_79_$__cuda_sm70_shflsync_idx_p) ;  /* 0x000005c000007944 */ /* 0x00efea0003c00000 */
[----:B------:R-:W-:Y:S01]  /*fa70*/  MOV R8, R0 ;  /* 0x0000000000087202 */ /* 0x000fe20000000f00 */
[----:B------:R-:W-:Y:S05]  /*fa80*/  BRA `(.L_x_3927) ;  /* 0xffffe48000007947 */ /* 0x000fea000383ffff */
.L_x_3884:
[----:B------:R-:W-:Y:S02]  /*fa90*/  MOV R2, 0x1 ;  /* 0x0000000100027802 */ /* 0x000fe40000000f00 */
[----:B------:R-:W-:-:S02]  /*faa0*/  MOV R3, 0xfac0 ;  /* 0x0000fac000037802 */ /* 0x000fc40000000f00 */
[----:B--234-:R-:W-:Y:S05]  /*fab0*/  CALL.REL.NOINC `($__internal_80_$__cuda_sm70_shflsync_up_p) ;  /* 0x000005c000007944 */ /* 0x01cfea0003c00000 */
[----:B------:R-:W-:Y:S05]  /*fac0*/  BRA `(.L_x_3928) ;  /* 0xffffe56000007947 */ /* 0x000fea000383ffff */
.L_x_3885:
[----:B------:R-:W-:Y:S02]  /*fad0*/  MOV R2, 0x2 ;  /* 0x0000000200027802 */ /* 0x000fe40000000f00 */
[----:B------:R-:W-:-:S02]  /*fae0*/  MOV R3, 0xfb00 ;  /* 0x0000fb0000037802 */ /* 0x000fc40000000f00 */
[----:B--23--:R-:W-:Y:S05]  /*faf0*/  CALL.REL.NOINC `($__internal_80_$__cuda_sm70_shflsync_up_p) ;  /* 0x0000058000007944 */ /* 0x00cfea0003c00000 */
        /* <DEDUP_REMOVED lines=23> */
.L_x_3889:
[----:B------:R-:W-:Y:S02]  /*fc70*/  MOV R2, 0x1 ;  /* 0x0000000100027802 */ /* 0x000fe40000000f00 */
[----:B------:R-:W-:Y:S02]  /*fc80*/  MOV R3, 0xfca0 ;  /* 0x0000fca000037802 */ /* 0x000fe40000000f00 */
[----:B------:R-:W-:Y:S05]  /*fc90*/  CALL.REL.NOINC `($__internal_80_$__cuda_sm70_shflsync_up_p) ;  /* 0x000003e000007944 */ /* 0x000fea0003c00000 */
[----:B------:R-:W-:Y:S01]  /*fca0*/  MOV R2, R4 ;  /* 0x0000000400027202 */ /* 0x000fe20000000f00 */
[----:B------:R-:W-:Y:S05]  /*fcb0*/  BRA `(.L_x_3930) ;  /* 0xffffe5c000007947 */ /* 0x000fea000383ffff */
.L_x_3890:
[----:B------:R-:W-:Y:S02]  /*fcc0*/  MOV R2, 0x2 ;  /* 0x0000000200027802 */ /* 0x000fe40000000f00 */
[----:B------:R-:W-:Y:S02]  /*fcd0*/  MOV R3, 0xfcf0 ;  /* 0x0000fcf000037802 */ /* 0x000fe40000000f00 */
        /* <DEDUP_REMOVED lines=24> */
.L_x_3892:
[----:B------:R-:W-:Y:S02]  /*fe60*/  SEL R0, RZ, 0x1, P0 ;  /* 0x00000001ff007807 */ /* 0x000fe40000000000 */
[----:B------:R-:W-:Y:S02]  /*fe70*/  MOV R2, 0xfe90 ;  /* 0x0000fe9000027802 */ /* 0x000fe40000000f00 */
[----:B-1----:R-:W-:Y:S05]  /*fe80*/  CALL.REL.NOINC `($__internal_81_$__cuda_sm70_votesync_ballot) ;  /* 0x0000026000007944 */ /* 0x002fea0003c00000 */
[----:B------:R-:W-:Y:S01]  /*fe90*/  MOV R11, R0 ;  /* 0x00000000000b7202 */ /* 0x000fe20000000f00 */
[----:B------:R-:W-:Y:S05]  /*fea0*/  BRA `(.L_x_3932) ;  /* 0xffffe56000007947 */ /* 0x000fea000383ffff */
.L_x_3893:
[----:B------:R-:W-:Y:S01]  /*feb0*/  IMAD.MOV.U32 R5, RZ, RZ, R6 ;  /* 0x000000ffff057224 */ /* 0x000fe200078e0006 */
[----:B---3--:R-:W-:Y:S01]  /*fec0*/  MOV R3, R10 ;  /* 0x0000000a00037202 */ /* 0x008fe20000000f00 */
[----:B------:R-:W-:Y:S01]  /*fed0*/  IMAD.MOV.U32 R0, RZ, RZ, 0x1f ;  /* 0x0000001fff007424 */ /* 0x000fe200078e00ff */
[----:B------:R-:W-:Y:S02]  /*fee0*/  MOV R2, 0xff00 ;  /* 0x0000ff0000027802 */ /* 0x000fe40000000f00 */
[----:B-12---:R-:W-:Y:S05]  /*fef0*/  CALL.REL.NOINC `($__internal_79_$__cuda_sm70_shflsync_idx_p) ;  /* 0x0000013000007944 */ /* 0x006fea0003c00000 */
[----:B------:R-:W-:Y:S01]  /*ff00*/  IMAD.MOV.U32 R8, RZ, RZ, R0 ;  /* 0x000000ffff087224 */ /* 0x000fe200078e0000 */
[----:B------:R-:W-:Y:S01]  /*ff10*/  MOV R3, R10 ;  /* 0x0000000a00037202 */ /* 0x000fe20000000f00 */
[----:B------:R-:W-:Y:S01]  /*ff20*/  IMAD.MOV.U32 R5, RZ, RZ, R7 ;  /* 0x000000ffff057224 */ /* 0x000fe200078e0007 */
[----:B------:R-:W-:Y:S02]  /*ff30*/  MOV R0, 0x1f ;  /* 0x0000001f00007802 */ /* 0x000fe40000000f00 */
[----:B------:R-:W-:-:S02]  /*ff40*/  MOV R2, 0xff60 ;  /* 0x0000ff6000027802 */ /* 0x000fc40000000f00 */
[----:B------:R-:W-:Y:S05]  /*ff50*/  CALL.REL.NOINC `($__internal_79_$__cuda_sm70_shflsync_idx_p) ;  /* 0x000000d000007944 */ /* 0x000fea0003c00000 */
[----:B------:R-:W-:Y:S01]  /*ff60*/  MOV R7, R0 ;  /* 0x0000000000077202 */ /* 0x000fe20000000f00 */
[----:B------:R-:W-:Y:S05]  /*ff70*/  BRA `(.L_x_3933) ;  /* 0xffffe4d000007947 */ /* 0x000fea000383ffff */
.L_x_3896:
[----:B------:R-:W-:Y:S01]  /*ff80*/  IMAD.MOV.U32 R5, RZ, RZ, R4 ;  /* 0x000000ffff057224 */ /* 0x000fe200078e0004 */
[----:B------:R-:W-:-:S02]  /*ff90*/  MOV R0, 0x1f ;  /* 0x0000001f00007802 */ /* 0x000fc40000000f00 */
[----:B------:R-:W-:Y:S02]  /*ffa0*/  MOV R2, 0xffc0 ;  /* 0x0000ffc000027802 */ /* 0x000fe40000000f00 */
[----:B-1234-:R-:W-:Y:S05]  /*ffb0*/  CALL.REL.NOINC `($__internal_79_$__cuda_sm70_shflsync_idx_p) ;  /* 0x0000007000007944 */ /* 0x01efea0003c00000 */
[----:B------:R-:W-:Y:S01]  /*ffc0*/  MOV R13, R0 ;  /* 0x00000000000d7202 */ /* 0x000fe20000000f00 */
[----:B------:R-:W-:Y:S05]  /*ffd0*/  BRA `(.L_x_3895) ;  /* 0xffffe4d000007947 */ /* 0x000fea000383ffff */
        .weak           $__internal_78_$__cuda_sm70_shflsync_bfly_p
        .type           $__internal_78_$__cuda_sm70_shflsync_bfly_p,@function
        .size           $__internal_78_$__cuda_sm70_shflsync_bfly_p,($__internal_79_$__cuda_sm70_shflsync_idx_p - $__internal_78_$__cuda_sm70_shflsync_bfly_p)
$__internal_78_$__cuda_sm70_shflsync_bfly_p:
[----:B------:R-:W-:Y:S04]  /*ffe0*/  WARPSYNC R6 ;  /* 0x0000000600007348 */ /* 0x000fe80003800000 */
[----:B------:R1:W2:Y:S02]  /*fff0*/  SHFL.BFLY PT, R5, R2, R5, R7 ;  /* 0x0c00000502057389 */ /* 0x0002a400000e0007 */
[----:B-1----:R-:W-:Y:S02]  /*10000*/  MOV R2, R3 ;  /* 0x0000000300027202 */ /* 0x002fe40000000f00 */
[----:B------:R-:W-:-:S04]  /*10010*/  MOV R3, 0x0 ;  /* 0x0000000000037802 */ /* 0x000fc80000000f00 */
[----:B--2---:R-:W-:Y:S05]  /*10020*/  RET.REL.NODEC R2 `(_ZN7cutlass13device_kernelIN5flash19enable_sm80_to_sm89INS1_16FlashAttnFwdSm80INS1_25CollectiveMainloopFwdSm80ILi8ELi1ELb0EN4cute5tupleIJNS5_1CILi128EEENS7_ILi64EEENS7_ILi256EEEEEELi256ENS_10bfloat16_tEfNS_4arch4Sm80ELb0ELb0ELb0ELb1ELb0ELb0ELb1ELb1EEENS1_21CollectiveEpilogueFwdINS6_IJS8_SA_S9_EEENS6_IJNS7_ILi1EEESI_SI_EEESC_SE_Li256ELb1ELb1ELb1ELb0EEENS1_36VarlenDynamicPersistentTileSchedulerILi128ELi64ELi256ELi256ELb1ELb1ELb0ELb0ELb1ELb1EEEEEEEEEvNT_6ParamsE) ;  /* 0xfffeffd002007950 */ /* 0x004fea0003c3ffff */
        .weak           $__internal_79_$__cuda_sm70_shflsync_idx_p
        .type           $__internal_79_$__cuda_sm70_shflsync_idx_p,@function
        .size           $__internal_79_$__cuda_sm70_shflsync_idx_p,($__internal_80_$__cuda_sm70_shflsync_up_p - $__internal_79_$__cuda_sm70_shflsync_idx_p)
$__internal_79_$__cuda_sm70_shflsync_idx_p:
[----:B------:R-:W-:-:S04]  /*10030*/  MOV R123, 0xffffffff ;  /* 0xffffffff007b7802 */ /* 0x000fc80000000f00 */
[----:B------:R-:W-:Y:S04]  /*10040*/  WARPSYNC R123 ;  /* 0x0000007b00007348 */ /* 0x000fe80003800000 */
[----:B------:R1:W2:Y:S02]  /*10050*/  SHFL.IDX PT, R0, R5, R3, R0 ;  /* 0x0000000305007389 */ /* 0x0002a400000e0000 */
[----:B-1----:R-:W-:-:S04]  /*10060*/  MOV R3, 0x0 ;  /* 0x0000000000037802 */ /* 0x002fc80000000f00 */
[----:B--2---:R-:W-:Y:S05]  /*10070*/  RET.REL.NODEC R2 `(_ZN7cutlass13device_kernelIN5flash19enable_sm80_to_sm89INS1_16FlashAttnFwdSm80INS1_25CollectiveMainloopFwdSm80ILi8ELi1ELb0EN4cute5tupleIJNS5_1CILi128EEENS7_ILi64EEENS7_ILi256EEEEEELi256ENS_10bfloat16_tEfNS_4arch4Sm80ELb0ELb0ELb0ELb1ELb0ELb0ELb1ELb1EEENS1_21CollectiveEpilogueFwdINS6_IJS8_SA_S9_EEENS6_IJNS7_ILi1EEESI_SI_EEESC_SE_Li256ELb1ELb1ELb1ELb0EEENS1_36VarlenDynamicPersistentTileSchedulerILi128ELi64ELi256ELi256ELb1ELb1ELb0ELb0ELb1ELb1EEEEEEEEEvNT_6ParamsE) ;  /* 0xfffeff8002007950 */ /* 0x004fea0003c3ffff */
        .weak           $__internal_80_$__cuda_sm70_shflsync_up_p
        .type           $__internal_80_$__cuda_sm70_shflsync_up_p,@function
        .size           $__internal_80_$__cuda_sm70_shflsync_up_p,($__internal_81_$__cuda_sm70_votesync_ballot - $__internal_80_$__cuda_sm70_shflsync_up_p)
$__internal_80_$__cuda_sm70_shflsync_up_p:
[----:B------:R-:W-:Y:S02]  /*10080*/  IMAD.MOV.U32 R4, RZ, RZ, RZ ;  /* 0x000000ffff047224 */ /* 0x000fe400078e00ff */
[----:B------:R-:W-:-:S04]  /*10090*/  IMAD.MOV.U32 R10, RZ, RZ, -0x1 ;  /* 0xffffffffff0a7424 */ /* 0x000fc800078e00ff */
[----:B------:R-:W-:Y:S04]  /*100a0*/  WARPSYNC R10 ;  /* 0x0000000a00007348 */ /* 0x000fe80003800000 */
[----:B------:R1:W2:Y:S02]  /*100b0*/  SHFL.UP PT, R4, R0, R2, R4 ;  /* 0x0400000200047389 */ /* 0x0002a400000e0004 */
[----:B-1----:R-:W-:Y:S02]  /*100c0*/  MOV R2, R3 ;  /* 0x0000000300027202 */ /* 0x002fe40000000f00 */
[----:B------:R-:W-:-:S04]  /*100d0*/  MOV R3, 0x0 ;  /* 0x0000000000037802 */ /* 0x000fc80000000f00 */
[----:B--2---:R-:W-:Y:S05]  /*100e0*/  RET.REL.NODEC R2 `(_ZN7cutlass13device_kernelIN5flash19enable_sm80_to_sm89INS1_16FlashAttnFwdSm80INS1_25CollectiveMainloopFwdSm80ILi8ELi1ELb0EN4cute5tupleIJNS5_1CILi128EEENS7_ILi64EEENS7_ILi256EEEEEELi256ENS_10bfloat16_tEfNS_4arch4Sm80ELb0ELb0ELb0ELb1ELb0ELb0ELb1ELb1EEENS1_21CollectiveEpilogueFwdINS6_IJS8_SA_S9_EEENS6_IJNS7_ILi1EEESI_SI_EEESC_SE_Li256ELb1ELb1ELb1ELb0EEENS1_36VarlenDynamicPersistentTileSchedulerILi128ELi64ELi256ELi256ELb1ELb1ELb0ELb0ELb1ELb1EEEEEEEEEvNT_6ParamsE) ;  /* 0xfffeff1002007950 */ /* 0x004fea0003c3ffff */
        .weak           $__internal_81_$__cuda_sm70_votesync_ballot
        .type           $__internal_81_$__cuda_sm70_votesync_ballot,@function
        .size           $__internal_81_$__cuda_sm70_votesync_ballot,(.L_x_5275 - $__internal_81_$__cuda_sm70_votesync_ballot)
$__internal_81_$__cuda_sm70_votesync_ballot:
[----:B------:R-:W-:Y:S01]  /*100f0*/  ISETP.NE.U32.AND P0, PT, R0, 0x1, PT ;  /* 0x000000010000780c */ /* 0x000fe20003f05070 */
[----:B------:R-:W-:-:S04]  /*10100*/  IMAD.MOV.U32 R3, RZ, RZ, -0x1 ;  /* 0xffffffffff037424 */ /* 0x000fc800078e00ff */
[----:B------:R-:W-:Y:S08]  /*10110*/  WARPSYNC R3 ;  /* 0x0000000300007348 */ /* 0x000ff00003800000 */
[----:B------:R-:W-:-:S04]  /*10120*/  VOTE.ANY R0, PT, !P0 ;  /* 0x0000000000007806 */ /* 0x000fc800040e0100 */
[----:B------:R-:W-:Y:S01]  /*10130*/  LOP3.LUT R0, R0, R3, RZ, 0xc0, !PT ;  /* 0x0000000300007212 */ /* 0x000fe200078ec0ff */
[----:B------:R-:W-:-:S04]  /*10140*/  IMAD.MOV.U32 R3, RZ, RZ, 0x0 ;  /* 0x00000000ff037424 */ /* 0x000fc800078e00ff */
[----:B------:R-:W-:Y:S05]  /*10150*/  RET.REL.NODEC R2 `(_ZN7cutlass13device_kernelIN5flash19enable_sm80_to_sm89INS1_16FlashAttnFwdSm80INS1_25CollectiveMainloopFwdSm80ILi8ELi1ELb0EN4cute5tupleIJNS5_1CILi128EEENS7_ILi64EEENS7_ILi256EEEEEELi256ENS_10bfloat16_tEfNS_4arch4Sm80ELb0ELb0ELb0ELb1ELb0ELb0ELb1ELb1EEENS1_21CollectiveEpilogueFwdINS6_IJS8_SA_S9_EEENS6_IJNS7_ILi1EEESI_SI_EEESC_SE_Li256ELb1ELb1ELb1ELb0EEENS1_36VarlenDynamicPersistentTileSchedulerILi128ELi64ELi256ELi256ELb1ELb1ELb0ELb0ELb1ELb1EEEEEEEEEvNT_6ParamsE) ;  /* 0xfffefea002007950 */ /* 0x000fea0003c3ffff */
.L_x_3934:
        /* <DEDUP_REMOVED lines=10> */
.L_x_5275:


//--------------------- .text._ZN7cutlass13device_kernelIN5flash19enable_sm80_to_sm89INS1_16FlashAttnFwdSm80INS1_25CollectiveMainloopFwdSm80ILi8ELi1ELb0EN4cute5tupleIJNS5_1CILi128EEENS7_ILi48EEENS7_ILi256EEEEEELi256ENS_10bfloat16_tEfNS_4arch4Sm80ELb0ELb0ELb0ELb1ELb0ELb1ELb1ELb1EEENS1_21CollectiveEpilogueFwdINS6_IJS8_SA_S9_EEENS6_IJNS7_ILi1EEESI_SI_EEESC_SE_Li256ELb1ELb1ELb1ELb0EEENS1_36VarlenDynamicPersistentTileSchedulerILi128ELi48ELi256ELi256ELb1ELb1ELb0ELb0ELb1ELb1EEEEEEEEEvNT_6ParamsE --------------------------
	.section	.text._ZN7cutlass13device_kernelIN5flash19enable_sm80_to_sm89INS1_16FlashAttnFwdSm80INS1_25CollectiveMainloopFwdSm80ILi8ELi1ELb0EN4cute5tupleIJNS5_1CILi128EEENS7_ILi48EEENS7_ILi256EEEEEELi256ENS_10bfloat16_tEfNS_4arch4Sm80ELb0ELb0ELb0ELb1ELb0ELb1ELb1ELb1EEENS1_21CollectiveEpilogueFwdINS6_IJS8_SA_S9_EEENS6_IJNS7_ILi1EEESI_SI_EEESC_SE_Li256ELb1ELb1ELb1ELb0EEENS1_36VarlenDynamicPersistentTileSchedulerILi128ELi48ELi256ELi256ELb1ELb1ELb0ELb0ELb1ELb1EEEEEEEEEvNT_6ParamsE,"ax",@progbits
	.sectioninfo	@"SHI_REGISTERS=255"
	.align	128
.text._ZN7cutlass13device_kernelIN5flash19enable_sm80_to_sm89INS1_16FlashAttnFwdSm80INS1_25CollectiveMainloopFwdSm80ILi8ELi1ELb0EN4cute5tupleIJNS5_1CILi128EEENS7_ILi48EEENS7_ILi256EEEEEELi256ENS_10bfloat16_tEfNS_4arch4Sm80ELb0ELb0ELb0ELb1ELb0ELb1ELb1ELb1EEENS1_21CollectiveEpilogueFwdINS6_IJS8_SA_S9_EEENS6_IJNS7_ILi1EEESI_SI_EEESC_SE_Li256ELb1ELb1ELb1ELb0EEENS1_36VarlenDynamicPersistentTileSchedulerILi128ELi48ELi256ELi256ELb1ELb1ELb0ELb0ELb1ELb1EEEEEEEEEvNT_6ParamsE:
        .type           _ZN7cutlass13device_kernelIN5flash19enable_sm80_to_sm89INS1_16FlashAttnFwdSm80INS1_25CollectiveMainloopFwdSm80ILi8ELi1ELb0EN4cute5tupleIJNS5_1CILi128EEENS7_ILi48EEENS7_ILi256EEEEEELi256ENS_10bfloat16_tEfNS_4arch4Sm80ELb0ELb0ELb0ELb1ELb0ELb1ELb1ELb1EEENS1_21CollectiveEpilogueFwdINS6_IJS8_SA_S9_EEENS6_IJNS7_ILi1EEESI_SI_EEESC_SE_Li256ELb1ELb1ELb1ELb0EEENS1_36VarlenDynamicPersistentTileSchedulerILi128ELi48ELi256ELi256ELb1ELb1ELb0ELb0ELb1ELb1EEEEEEEEEvNT_6ParamsE,@function
        .size           _ZN7cutlass13device_kernelIN5flash19enable_sm80_to_sm89INS1_16FlashAttnFwdSm80INS1_25CollectiveMainloopFwdSm80ILi8ELi1ELb0EN4cute5tupleIJNS5_1CILi128EEENS7_ILi48EEENS7_ILi256EEEEEELi256ENS_10bfloat16_tEfNS_4arch4Sm80ELb0ELb0ELb0ELb1ELb0ELb1ELb1ELb1EEENS1_21CollectiveEpilogueFwdINS6_IJS8_SA_S9_EEENS6_IJNS7_ILi1EEESI_SI_EEESC_SE_Li256ELb1ELb1ELb1ELb0EEENS1_36VarlenDynamicPersistentTileSchedulerILi128ELi48ELi256ELi256ELb1ELb1ELb0ELb0ELb1ELb1EEEEEEEEEvNT_6ParamsE,(.L_x_5280 - _ZN7cutlass13device_kernelIN5flash19enable_sm80_to_sm89INS1_16FlashAttnFwdSm80INS1_25CollectiveMainloopFwdSm80ILi8ELi1ELb0EN4cute5tupleIJNS5_1CILi128EEENS7_ILi48EEENS7_ILi256EEEEEELi256ENS_10bfloat16_tEfNS_4arch4Sm80ELb0ELb0ELb0ELb1ELb0ELb1ELb1ELb1EEENS1_21CollectiveEpilogueFwdINS6_IJS8_SA_S9_EEENS6_IJNS7_ILi1EEESI_SI_EEESC_SE_Li256ELb1ELb1ELb1ELb0EEENS1_36VarlenDynamicPersistentTileSchedulerILi128ELi48ELi256ELi256ELb1ELb1ELb0ELb0ELb1ELb1EEEEEEEEEvNT_6ParamsE)
        .other          _ZN7cutlass13device_kernelIN5flash19enable_sm80_to_sm89INS1_16FlashAttnFwdSm80INS1_25CollectiveMainloopFwdSm80ILi8ELi1ELb0EN4cute5tupleIJNS5_1CILi128EEENS7_ILi48EEENS7_ILi256EEEEEELi256ENS_10bfloat16_tEfNS_4arch4Sm80ELb0ELb0ELb0ELb1ELb0ELb1ELb1ELb1EEENS1_21CollectiveEpilogueFwdINS6_IJS8_SA_S9_EEENS6_IJNS7_ILi1EEESI_SI_EEESC_SE_Li256ELb1ELb1ELb1ELb0EEENS1_36VarlenDynamicPersistentTileSchedulerILi128ELi48ELi256ELi256ELb1ELb1ELb0ELb0ELb1ELb1EEEEEEEEEvNT_6ParamsE,@"STO_CUDA_ENTRY STV_DEFAULT"
_ZN7cutlass13device_kernelIN5flash19enable_sm80_to_sm89INS1_16FlashAttnFwdSm80INS1_25CollectiveMainloopFwdSm80ILi8ELi1ELb0EN4cute5tupleIJNS5_1CILi128EEENS7_ILi48EEENS7_ILi256EEEEEELi256ENS_10bfloat16_tEfNS_4arch4Sm80ELb0ELb0ELb0ELb1ELb0ELb1ELb1ELb1EEENS1_21CollectiveEpilogueFwdINS6_IJS8_SA_S9_EEENS6_IJNS7_ILi1EEESI_SI_EEESC_SE_Li256ELb1ELb1ELb1ELb0EEENS1_36VarlenDynamicPersistentTileSchedulerILi128ELi48ELi256ELi256ELb1ELb1ELb0ELb0ELb1ELb1EEEEEEEEEvNT_6ParamsE:
        /* <DEDUP_REMOVED lines=54> */
.L_x_3940:
        /* <DEDUP_REMOVED lines=17> */
.L_x_4126:
        /* <DEDUP_REMOVED lines=16> */
.L_x_4127:
[----:B--2---:R-:W-:-:S05]  /*0570*/  IMAD R0, R0, c[0x0][0x538], RZ ;  /* 0x00014e0000007a24 */ /* 0x004fca00078e02ff */
[----:B------:R-:W-:-:S04]  /*0580*/  IADD3 R6, R0, R6, RZ ;  /* 0x0000000600067210 */ /* 0x000fc80007ffe0ff */
[----:B------:R-:W-:-:S13]  /*0590*/  ISETP.GT.AND P0, PT, R6, UR4, PT ;  /* 0x0000000406007c0c */ /* 0x000fda000bf04270 */
[----:B-1----:R-:W-:Y:S05]  /*05a0*/  @!P0 BRA `(.L_x_3940) ;  /* 0xfffffdb000008947 */ /* 0x002fea000383ffff */
.L_x_3936:
[----:B------:R-:W-:-:S05]  /*05b0*/  IADD3 R12, -R0, R6, RZ ;  /* 0x00000006000c7210 */ /* 0x000fca0007ffe1ff */
[----:B------:R-:W-:-:S05]  /*05c0*/  IMAD R0, R4, c[0x0][0x538], R12 ;  /* 0x00014e0004007a24 */ /* 0x000fca00078e020c */
[----:B------:R-:W-:Y:S01]  /*05d0*/  ISETP.GT.AND P0, PT, R0, UR4, PT ;  /* 0x0000000400007c0c */ /* 0x000fe2000bf04270 */
[----:B------:R-:W-:-:S12]  /*05e0*/  BRA.DIV ~URZ, `(.L_x_3941) ;  /* 0x0001ac727f007947 */ /* 0x000fd8000b800000 */
[----:B------:R-:W-:-:S04]  /*05f0*/  VOTE.ANY R6, PT, !P0 ;  /* 0x0000000000067806 */ /* 0x000fc800040e0100 */
.L_x_4128:
[----:B------:R1:W2:Y:S01]  /*0600*/  POPC R13, R6 ;  /* 0x00000006000d7309 */ /* 0x0002a20000000000 */
[----:B------:R-:W-:Y:S05]  /*0610*/  BRA.DIV ~URZ, `(.L_x_3942) ;  /* 0x0001ac927f007947 */ /* 0x000fea000b800000 */
[----:B--2---:R-:W2:Y:S04]  /*0620*/  SHFL.IDX PT, R11, R8, R13, 0x1f ;  /* 0x00001f0d080b7589 */ /* 0x004ea800000e0000 */
[----:B------:R3:W4:Y:S02]  /*0630*/  SHFL.IDX PT, R10, R7, R13, 0x1f ;  /* 0x00001f0d070a7589 */ /* 0x00072400000e0000 */
[----:B---3--:R-:W-:Y:S02]  /*0640*/  MOV R7, RZ ;  /* 0x000000ff00077202 */ /* 0x008fe40000000f00 */
.L_x_4129:
[----:B--2-4-:R-:W-:Y:S01]  /*0650*/  ISETP.NE.AND P0, PT, R6, RZ, PT ;  /* 0x000000ff0600720c */ /* 0x014fe20003f05270 */
[----:B------:R-:W-:-:S12]  /*0660*/  BSSY B0, `(.L_x_3943) ;  /* 0x0000005000007945 */ /* 0x000fd80003800000 */
[----:B------:R-:W-:Y:S05]  /*0670*/  @!P0 BRA `(.L_x_3944) ;  /* 0x0000003000008947 */ /* 0x000fea0003800000 */
[----:B------:R-:W-:Y:S01]  /*0680*/  IADD3 R3, R13, -0x1, RZ ;  /* 0xffffffff0d037810 */ /* 0x000fe20007ffe0ff */
[----:B------:R-:W-:Y:S05]  /*0690*/  BRA.DIV ~URZ, `(.L_x_3945) ;  /* 0x0001acf27f007947 */ /* 0x000fea000b800000 */
[----:B------:R2:W3:Y:S02]  /*06a0*/  SHFL.IDX PT, R7, R4, R3, 0x1f ;  /* 0x00001f0304077589 */ /* 0x0004e400000e0000 */
.L_x_3944:
[----:B------:R-:W-:Y:S05]  /*06b0*/  BSYNC B0 ;  /* 0x0000000000007941 */ /* 0x000fea0003800000 */
.L_x_3943:
[----:B------:R-:W-:Y:S01]  /*06c0*/  IABS R0, R11 ;  /* 0x0000000b00007213 */ /* 0x000fe20000000000 */
[----:B--23--:R-:W-:-:S04]  /*06d0*/  IMAD R4, R7, c[0x0][0x538], R12 ;  /* 0x00014e0007047a24 */ /* 0x00cfc800078e020c */
[----:B------:R-:W-:Y:S01]  /*06e0*/  IMAD.MOV.U32 R5, RZ, RZ, R0 ;  /* 0x000000ffff057224 */ /* 0x000fe200078e0000 */
[----:B------:R-:W-:Y:S01]  /*06f0*/  IABS R0, R10 ;  /* 0x0000000a00007213 */ /* 0x000fe20000000000 */
[----:B------:R2:W-:Y:S01]  /*0700*/  STL [R1], R4 ;  /* 0x0000000401007387 */ /* 0x0005e20000100800 */
        /* <DEDUP_REMOVED lines=64> */
.L_x_3937:
[----:B------:R-:W-:Y:S01]  /*0b10*/  MOV R0, UR4 ;  /* 0x0000000400007c02 */ /* 0x000fe20008000f00 */
[----:B------:R-:W-:Y:S04]  /*0b20*/  STL [R1+0x4], RZ ;  /* 0x000004ff01007387 */ /* 0x000fe80000100800 */
[----:B------:R-:W-:Y:S04]  /*0b30*/  STL [R1+0x8], RZ ;  /* 0x000008ff01007387 */ /* 0x000fe80000100800 */
[----:B------:R1:W-:Y:S02]  /*0b40*/  STL [R1], R0 ;  /* 0x0000000001007387 */ /* 0x0003e40000100800 */
[----:B-1----:R-:W-:-:S05]  /*0b50*/  MOV R0, c[0x0][0x53c] ;  /* 0x00014f0000007a02 */ /* 0x002fca0000000f00 */
[----:B------:R1:W-:Y:S02]  /*0b60*/  STL [R1+0xc], R0 ;  /* 0x00000c0001007387 */ /* 0x0003e40000100800 */
.L_x_3946:
[----:B-1----:R-:W2:Y:S04]  /*0b70*/  LDL R4, [R1] ;  /* 0x0000000001047983 */ /* 0x002ea80000100800 */
[----:B------:R-:W2:Y:S04]  /*0b80*/  LDL R5, [R1+0x4] ;  /* 0x0000040001057983 */ /* 0x000ea80000100800 */
[----:B------:R-:W2:Y:S04]  /*0b90*/  LDL R6, [R1+0x8] ;  /* 0x0000080001067983 */ /* 0x000ea80000100800 */
[----:B------:R-:W2:Y:S01]  /*0ba0*/  LDL R7, [R1+0xc] ;  /* 0x00000c0001077983 */ /* 0x000ea20000100800 */
[----:B------:R-:W-:Y:S01]  /*0bb0*/  ISETP.NE.AND P0, PT, R14, RZ, PT ;  /* 0x000000ff0e00720c */ /* 0x000fe20003f05270 */
[----:B------:R-:W-:-:S12]  /*0bc0*/  WARPSYNC 0xffffffff ;  /* 0xffffffff00007948 */ /* 0x000fd80003800000 */
[----:B--2---:R1:W-:Y:S04]  /*0bd0*/  @!P0 STS.128 [0x20080], R4 ;  /* 0x02008004ff008388 */ /* 0x0043e80000000c00 */
[----:B------:R-:W-:Y:S06]  /*0be0*/  BAR.ARV 0x5, 0x100 ;  /* 0x0144000000007b1d */ /* 0x000fec0000002000 */
.L_x_3935:
        /* <DEDUP_REMOVED lines=25> */
[----:B------:R-:W-:Y:S01]  /*0d80*/  IMAD.SHL.U32 R134, R216, 0x8, RZ ;  /* 0x00000008d8867824 */ /* 0x000fe200078e00ff */
[----:B------:R-:W-:Y:S01]  /*0d90*/  LOP3.LUT R2, R4, 0x1c0, RZ, 0xc0, !PT ;  /* 0x000001c004027812 */ /* 0x000fe200078ec0ff */
[C---:B------:R-:W-:Y:S01]  /*0da0*/  IMAD.SHL.U32 R138, R216.reuse, 0x4, RZ ;  /* 0x00000004d88a7824 */ /* 0x040fe200078e00ff */
        /* <DEDUP_REMOVED lines=135> */
[--C-:B------:R-:W-:Y:S01]  /*1620*/  IMAD.IADD R191, R2, 0x1, R190.reuse ;  /* 0x0000000102bf7824 */ /* 0x100fe200078e02be */
[----:B------:R2:W-:Y:S01]  /*1630*/  STL [R1+0x28], R7 ;  /* 0x0000280701007387 */ /* 0x0005e20000100800 */
[----:B------:R-:W-:Y:S01]  /*1640*/  IMAD.IADD R2, R6, 0x1, R5 ;  /* 0x0000000106027824 */ /* 0x000fe200078e0205 */
[C---:B------:R-:W-:Y:S01]  /*1650*/  IADD3 R20, R217.reuse, 0x18, RZ ;  /* 0x00000018d9147810 */ /* 0x040fe20007ffe0ff */
[C---:B------:R-:W-:Y:S01]  /*1660*/  IMAD.IADD R193, R0.reuse, 0x1, R190 ;  /* 0x0000000100c17824 */ /* 0x040fe200078e02be */
[----:B------:R3:W-:Y:S01]  /*1670*/  STL [R1+0x50], R9 ;  /* 0x0000500901007387 */ /* 0x0007e20000100800 */
[C---:B------:R-:W-:Y:S01]  /*1680*/  IADD3 R17, R217.reuse, 0x30, RZ ;  /* 0x00000030d9117810 */ /* 0x040fe20007ffe0ff */
        /* <DEDUP_REMOVED lines=11> */
.L_x_4125:
        /* <DEDUP_REMOVED lines=9> */
[----:B------:R-:W-:Y:S01]  /*17d0*/  IMAD.MOV.U32 R162, RZ, RZ, RZ ;  /* 0x000000ffffa27224 */ /* 0x000fe200078e00ff */
[----:B------:R-:W-:Y:S02]  /*17e0*/  ISETP.NE.U32.AND P3, PT, RZ, c[0x0][0x348], PT ;  /* 0x0000d200ff007a0c */ /* 0x000fe40003f65070 */
[----:B------:R-:W-:Y:S02]  /*17f0*/  ISETP.NE.U32.AND P5, PT, RZ, c[0x0][0x358], PT ;  /* 0x0000d600ff007a0c */ /* 0x000fe40003fa5070 */
[----:B------:R-:W-:Y:S02]  /*1800*/  ISETP.NE.AND.EX P3, PT, RZ, c[0x0][0x34c], PT, P3 ;  /* 0x0000d300ff007a0c */ /* 0x000fe40003f65330 */
[----:B------:R-:W-:Y:S01]  /*1810*/  ISETP.NE.AND.EX P5, PT, RZ, c[0x0][0x35c], PT, P5 ;  /* 0x0000d700ff007a0c */ /* 0x000fe20003fa5350 */
[----:B------:R-:W-:-:S02]  /*1820*/  IMAD.MOV.U32 R176, RZ, RZ, RZ ;  /* 0x000000ffffb07224 */ /* 0x000fc400078e00ff */
[----:B------:R-:W-:Y:S02]  /*1830*/  IMAD.MOV.U32 R161, RZ, RZ, RZ ;  /* 0x000000ffffa17224 */ /* 0x000fe400078e00ff */
[----:B------:R-:W-:Y:S01]  /*1840*/  IMAD.MOV.U32 R11, RZ, RZ, RZ ;  /* 0x000000ffff0b7224 */ /* 0x000fe200078e00ff */
[----:B--2---:R-:W-:Y:S02]  /*1850*/  SHF.R.S32.HI R29, RZ, 0x1f, R218 ;  /* 0x0000001fff1d7819 */ /* 0x004fe400000114da */
[C---:B------:R-:W-:Y:S02]  /*1860*/  @P4 LEA R2, P0, R218.reuse, c[0x0][0x360], 0x2 ;  /* 0x0000d800da024a11 */ /* 0x040fe400078010ff */
[C---:B------:R-:W-:Y:S02]  /*1870*/  @P2 LEA R4, P1, R218.reuse, c[0x0][0x370], 0x2 ;  /* 0x0000dc00da042a11 */ /* 0x040fe400078210ff */
[----:B------:R-:W-:Y:S02]  /*1880*/  @P4 LEA.HI.X R3, R218, c[0x0][0x364], R29, 0x2, P0 ;  /* 0x0000d900da034a11 */ /* 0x000fe400000f141d */
[----:B------:R-:W-:-:S02]  /*1890*/  ISETP.NE.U32.AND P0, PT, RZ, c[0x0][0x350], PT ;  /* 0x0000d400ff007a0c */ /* 0x000fc40003f05070 */
        /* <DEDUP_REMOVED lines=15> */
[----:B------:R4:W-:Y:S01]  /*1990*/  STL [R1+0x10], R28 ;  /* 0x0000101c01007387 */ /* 0x0009e20000100800 */
        /* <DEDUP_REMOVED lines=8> */
.L_x_3947:
[----:B------:R-:W-:-:S04]  /*1a20*/  ISETP.NE.U32.AND P0, PT, RZ, c[0x0][0x368], PT ;  /* 0x0000da00ff007a0c */ /* 0x000fc80003f05070 */
[----:B------:R-:W-:-:S13]  /*1a30*/  ISETP.NE.AND.EX P0, PT, RZ, c[0x0][0x36c], PT, P0 ;  /* 0x0000db00ff007a0c */ /* 0x000fda0003f05300 */
[----:B------:R-:W-:Y:S05]  /*1a40*/  @!P0 BRA `(.L_x_3948) ;  /* 0x0000004000008947 */ /* 0x000fea0003800000 */
[----:B----4-:R-:W-:-:S04]  /*1a50*/  LEA R4, P0, R218, c[0x0][0x368], 0x2 ;  /* 0x0000da00da047a11 */ /* 0x010fc800078010ff */
[----:B------:R-:W-:-:S05]  /*1a60*/  LEA.HI.X R5, R218, c[0x0][0x36c], R29, 0x2, P0 ;  /* 0x0000db00da057a11 */ /* 0x000fca00000f141d */
[----:B------:R1:W5:Y:S01]  /*1a70*/  LDG.E R10, [R4.64] ;  /* 0x00000006040a7981 */ /* 0x000362000c1e1900 */
[----:B------:R-:W-:Y:S05]  /*1a80*/  BRA `(.L_x_3949) ;  /* 0x0000005000007947 */ /* 0x000fea0003800000 */
.L_x_3948:
[----:B------:R-:W-:Y:S01]  /*1a90*/  MOV R10, c[0x0][0x1d0] ;  /* 0x00007400000a7a02 */ /* 0x000fe20000000f00 */
[----:B------:R-:W-:Y:S05]  /*1aa0*/  @!P6 BRA `(.L_x_3949) ;  /* 0x000000300000e947 */ /* 0x000fea0003800000 */
[----:B----4-:R-:W2:Y:S04]  /*1ab0*/  LDG.E R6, [R4.64] ;  /* 0x0000000604067981 */ /* 0x010ea8000c1e1900 */
[----:B------:R-:W2:Y:S02]  /*1ac0*/  LDG.E R0, [R4.64+0x4] ;  /* 0x0000040604007981 */ /* 0x000ea4000c1e1900 */
[----:B--2---:R-:W-:Y:S02]  /*1ad0*/  IADD3 R10, -R6, R0, RZ ;  /* 0x00000000060a7210 */ /* 0x004fe40007ffe1ff */
.L_x_3949:
        /* <DEDUP_REMOVED lines=59> */
.L_x_3951:
[----:B------:R-:W-:Y:S05]  /*1e90*/  BSYNC B0 ;  /* 0x0000000000007941 */ /* 0x000fea0003800000 */
.L_x_3950:
        /* <DEDUP_REMOVED lines=98> */
[C---:B------:R-:W-:Y:S01]  /*24c0*/  IMAD R17, R206.reuse, c[0x0][0x294], R8 ;  /* 0x0000a500ce117a24 */ /* 0x040fe200078e0208 */
        /* <DEDUP_REMOVED lines=19> */
[C---:B------:R-:W-:Y:S01]  /*2600*/  IMAD R166, R150.reuse, c[0x0][0x284], RZ ;  /* 0x0000a10096a67a24 */ /* 0x040fe200078e02ff */
[----:B------:R-:W-:Y:S01]  /*2610*/  SHF.L.U32 R169, R169, 0x5, RZ ;  /* 0x00000005a9a97819 */ /* 0x000fe200000006ff */
[C---:B------:R-:W-:Y:S01]  /*2620*/  IMAD R167, R150.reuse, c[0x0][0x294], RZ ;  /* 0x0000a50096a77a24 */ /* 0x040fe200078e02ff */
        /* <DEDUP_REMOVED lines=133> */
[C---:B------:R-:W-:Y:S01]  /*2e80*/  IMAD R6, R4.reuse, 0xc00, R16 ;  /* 0x00000c0004067824 */ /* 0x040fe200078e0210 */
        /* <DEDUP_REMOVED lines=26> */
.L_x_3993:
        /* <DEDUP_REMOVED lines=76> */
.L_x_3957:
[----:B------:R-:W-:Y:S05]  /*34f0*/  BSYNC B0 ;  /* 0x0000000000007941 */ /* 0x000fea0003800000 */
.L_x_3956:
        /* <DEDUP_REMOVED lines=66> */
.L_x_3959:
[----:B------:R-:W-:Y:S05]  /*3920*/  BSYNC B0 ;  /* 0x0000000000007941 */ /* 0x000fea0003800000 */
.L_x_3958:
        /* <DEDUP_REMOVED lines=82> */
.L_x_3963:
[----:B------:R-:W-:Y:S05]  /*3e50*/  BSYNC B0 ;  /* 0x0000000000007941 */ /* 0x000fea0003800000 */
.L_x_3962:
        /* <DEDUP_REMOVED lines=56> */
.L_x_3965:
[----:B------:R-:W-:Y:S05]  /*41e0*/  BSYNC B0 ;  /* 0x0000000000007941 */ /* 0x000fea0003800000 */
.L_x_3964:
        /* <DEDUP_REMOVED lines=56> */
.L_x_3967:
[----:B------:R-:W-:Y:S05]  /*4570*/  BSYNC B0 ;  /* 0x0000000000007941 */ /* 0x000fea0003800000 */
.L_x_3966:
        /* <DEDUP_REMOVED lines=55> */
.L_x_3961:
[----:B------:R-:W-:Y:S05]  /*48f0*/  BSYNC B1 ;  /* 0x0000000000017941 */ /* 0x000fea0003800000 */
.L_x_3960:
        /* <DEDUP_REMOVED lines=57> */
.L_x_3970:
[----:B------:R-:W-:Y:S05]  /*4c90*/  BSYNC B0 ;  /* 0x0000000000007941 */ /* 0x000fea0003800000 */
.L_x_3969:
        /* <DEDUP_REMOVED lines=56> */
.L_x_3972:
[----:B------:R-:W-:Y:S05]  /*5020*/  BSYNC B0 ;  /* 0x0000000000007941 */ /* 0x000fea0003800000 */
.L_x_3971:
        /* <DEDUP_REMOVED lines=56> */
.L_x_3974:
[----:B------:R-:W-:Y:S05]  /*53b0*/  BSYNC B0 ;  /* 0x0000000000007941 */ /* 0x000fea0003800000 */
.L_x_3973:
        /* <DEDUP_REMOVED lines=56> */
.L_x_3955:
        /* <DEDUP_REMOVED lines=36> */
.L_x_3976:
[----:B------:R-:W-:Y:S05]  /*5980*/  BSYNC B0 ;  /* 0x0000000000007941 */ /* 0x000fea0003800000 */
.L_x_3975:
        /* <DEDUP_REMOVED lines=59> */
.L_x_3978:
[----:B------:R-:W-:Y:S05]  /*5d40*/  BSYNC B0 ;  /* 0x0000000000007941 */ /* 0x000fea0003800000 */
.L_x_3977:
        /* <DEDUP_REMOVED lines=143> */
.L_x_3982:
[----:B------:R-:W-:Y:S05]  /*6640*/  BSYNC B0 ;  /* 0x0000000000007941 */ /* 0x000fea0003800000 */
.L_x_3981:
        /* <DEDUP_REMOVED lines=114> */
.L_x_3980:
[----:B------:R-:W-:Y:S05]  /*6d70*/  BSYNC B1 ;  /* 0x0000000000017941 */ /* 0x000fea0003800000 */
.L_x_3979:
        /* <DEDUP_REMOVED lines=118> */
.L_x_3984:
[----:B------:R-:W-:Y:S05]  /*74e0*/  BSYNC B0 ;  /* 0x0000000000007941 */ /* 0x000fea0003800000 */
.L_x_3983:
        /* <DEDUP_REMOVED lines=117> */
.L_x_3954:
        /* <DEDUP_REMOVED lines=22> */
.L_x_3986:
[----:B------:R-:W-:Y:S05]  /*7da0*/  BSYNC B0 ;  /* 0x0000000000007941 */ /* 0x000fea0003800000 */
.L_x_3985:
        /* <DEDUP_REMOVED lines=19> */
.L_x_3968:
[----:B------:R-:W-:Y:S05]  /*7ee0*/  BSYNC B2 ;  /* 0x0000000000027941 */ /* 0x000fea0003800000 */
.L_x_3953:
        /* <DEDUP_REMOVED lines=72> */
.L_x_3988:
[----:B-1----:R-:W-:Y:S05]  /*8370*/  BSYNC B0 ;  /* 0x0000000000007941 */ /* 0x002fea0003800000 */
.L_x_3987:
        /* <DEDUP_REMOVED lines=30> */
.L_x_3990:
[----:B------:R-:W-:Y:S05]  /*8560*/  BSYNC B0 ;  /* 0x0000000000007941 */ /* 0x000fea0003800000 */
.L_x_3989:
        /* <DEDUP_REMOVED lines=36> */
.L_x_3992:
[----:B------:R-:W-:Y:S05]  /*87b0*/  BSYNC B0 ;  /* 0x0000000000007941 */ /* 0x000fea0003800000 */
.L_x_3991:
[----:B------:R-:W0:Y:S01]  /*87c0*/  LDGDEPBAR ;  /* 0x00000000000079af */ /* 0x000e220000000000 */
[----:B------:R-:W-:Y:S01]  /*87d0*/  IADD3 R34, R34, -0x1, RZ ;  /* 0xffffffff22227810 */ /* 0x000fe20007ffe0ff */
[----:B------:R-:W-:-:S05]  /*87e0*/  @P3 BRA `(.L_x_3993) ;  /* 0xffffa84000003947 */ /* 0x000fca000383ffff */
[----:B------:R-:W-:Y:S01]  /*87f0*/  WARPSYNC 0xffffffff ;  /* 0xffffffff00007948 */ /* 0x000fe20003800000 */
[----:B------:R-:W-:Y:S06]  /*8800*/  BAR.SYNC.DEFER_BLOCKING 0x0 ;  /* 0x0000000000007b1d */ /* 0x000fec0000010000 */
.L_x_3952:
        /* <DEDUP_REMOVED lines=34> */
.L_x_3995:
[----:B------:R-:W-:Y:S05]  /*8a30*/  BSYNC B0 ;  /* 0x0000000000007941 */ /* 0x000fea0003800000 */
.L_x_3994:
        /* <DEDUP_REMOVED lines=74> */
[----:B------:R-:W3:Y:S04]  /*8ee0*/  LDL R115, [R1+0x10] ;  /* 0x0000100001737983 */ /* 0x000ee80000100800 */
        /* <DEDUP_REMOVED lines=105> */
.L_x_4130:
[----:B------:R-:W-:Y:S05]  /*9580*/  BRA.DIV ~URZ, `(.L_x_3998) ;  /* 0x00011ed27f007947 */ /* 0x000fea000b800000 */
[----:B------:R3:W4:Y:S02]  /*9590*/  SHFL.IDX PT, R0, R15, RZ, 0x181f ;  /* 0x00181fff0f007589 */ /* 0x00072400000e0000 */
.L_x_4131:
        /* <DEDUP_REMOVED lines=25> */
.L_x_4000:
[----:B------:R-:W-:Y:S05]  /*9730*/  BSYNC B0 ;  /* 0x0000000000007941 */ /* 0x000fea0003800000 */
.L_x_3999:
[----:B------:R-:W-:Y:S05]  /*9740*/  BRA.DIV ~URZ, `(.L_x_4001) ;  /* 0x00011d727f007947 */ /* 0x000fea000b800000 */
[----:B--2---:R2:W1:Y:S04]  /*9750*/  SHFL.IDX PT, R10, R13, 0x1, 0x181f ;  /* 0x00381f000d0a7f89 */ /* 0x00446800000e0000 */
[----:B----4-:R2:W4:Y:S02]  /*9760*/  SHFL.IDX PT, R0, R15, 0x1, 0x181f ;  /* 0x00381f000f007f89 */ /* 0x01052400000e0000 */
.L_x_4132:
        /* <DEDUP_REMOVED lines=19> */
.L_x_4003:
[----:B------:R-:W-:Y:S05]  /*98a0*/  BSYNC B0 ;  /* 0x0000000000007941 */ /* 0x000fea0003800000 */
.L_x_4002:
[----:B------:R-:W-:Y:S05]  /*98b0*/  BRA.DIV ~URZ, `(.L_x_4004) ;  /* 0x00011cc27f007947 */ /* 0x000fea000b800000 */
[----:B-1----:R1:W2:Y:S02]  /*98c0*/  SHFL.IDX PT, R10, R13, 0x2, 0x181f ;  /* 0x00581f000d0a7f89 */ /* 0x0022a400000e0000 */
.L_x_4133:
[----:B------:R-:W-:Y:S05]  /*98d0*/  BRA.DIV ~URZ, `(.L_x_4005) ;  /* 0x00011d127f007947 */ /* 0x000fea000b800000 */
[----:B----4-:R4:W1:Y:S02]  /*98e0*/  SHFL.IDX PT, R0, R15, 0x2, 0x181f ;  /* 0x00581f000f007f89 */ /* 0x01086400000e0000 */
.L_x_4134:
        /* <DEDUP_REMOVED lines=19> */
.L_x_4007:
[----:B------:R-:W-:Y:S05]  /*9a20*/  BSYNC B0 ;  /* 0x0000000000007941 */ /* 0x000fea0003800000 */
.L_x_4006:
[----:B------:R-:W-:Y:S05]  /*9a30*/  BRA.DIV ~URZ, `(.L_x_4008) ;  /* 0x00011c127f007947 */ /* 0x000fea000b800000 */
[----:B--2---:R2:W3:Y:S04]  /*9a40*/  SHFL.IDX PT, R10, R13, 0x3, 0x181f ;  /* 0x00781f000d0a7f89 */ /* 0x0044e800000e0000 */
[----:B-1----:R2:W1:Y:S02]  /*9a50*/  SHFL.IDX PT, R0, R15, 0x3, 0x181f ;  /* 0x00781f000f007f89 */ /* 0x00246400000e0000 */
.L_x_4135:
        /* <DEDUP_REMOVED lines=67> */
.L_x_4009:
        /* <DEDUP_REMOVED lines=74> */
.L_x_4013:
[----:B-123--:R-:W-:Y:S05]  /*a330*/  BSYNC B0 ;  /* 0x0000000000007941 */ /* 0x00efea0003800000 */
.L_x_4012:
        /* <DEDUP_REMOVED lines=97> */
.L_x_4017:
[----:B------:R-:W-:Y:S05]  /*a950*/  BSYNC B0 ;  /* 0x0000000000007941 */ /* 0x000fea0003800000 */
.L_x_4016:
        /* <DEDUP_REMOVED lines=41> */
.L_x_4019:
[----:B------:R-:W-:Y:S05]  /*abf0*/  BSYNC B0 ;  /* 0x0000000000007941 */ /* 0x000fea0003800000 */
.L_x_4018:
        /* <DEDUP_REMOVED lines=41> */
.L_x_4021:
[----:B------:R-:W-:Y:S05]  /*ae90*/  BSYNC B0 ;  /* 0x0000000000007941 */ /* 0x000fea0003800000 */
.L_x_4020:
        /* <DEDUP_REMOVED lines=40> */
.L_x_4015:
[----:B------:R-:W-:Y:S05]  /*b120*/  BSYNC B1 ;  /* 0x0000000000017941 */ /* 0x000fea0003800000 */
.L_x_4014:
        /* <DEDUP_REMOVED lines=45> */
.L_x_4025:
[----:B------:R-:W-:Y:S05]  /*b400*/  BSYNC B0 ;  /* 0x0000000000007941 */ /* 0x000fea0003800000 */
.L_x_4024:
        /* <DEDUP_REMOVED lines=41> */
.L_x_4027:
[----:B------:R-:W-:Y:S05]  /*b6a0*/  BSYNC B0 ;  /* 0x0000000000007941 */ /* 0x000fea0003800000 */
.L_x_4026:
        /* <DEDUP_REMOVED lines=41> */
.L_x_4029:
[----:B------:R-:W-:Y:S05]  /*b940*/  BSYNC B0 ;  /* 0x0000000000007941 */ /* 0x000fea0003800000 */
.L_x_4028:
        /* <DEDUP_REMOVED lines=40> */
.L_x_4023:
[----:B------:R-:W-:Y:S05]  /*bbd0*/  BSYNC B1 ;  /* 0x0000000000017941 */ /* 0x000fea0003800000 */
.L_x_4022:
        /* <DEDUP_REMOVED lines=45> */
.L_x_4033:
[----:B------:R-:W-:Y:S05]  /*beb0*/  BSYNC B0 ;  /* 0x0000000000007941 */ /* 0x000fea0003800000 */
.L_x_4032:
        /* <DEDUP_REMOVED lines=41> */
.L_x_4035:
[----:B------:R-:W-:Y:S05]  /*c150*/  BSYNC B0 ;  /* 0x0000000000007941 */ /* 0x000fea0003800000 */
.L_x_4034:
        /* <DEDUP_REMOVED lines=41> */
.L_x_4037:
[----:B------:R-:W-:Y:S05]  /*c3f0*/  BSYNC B0 ;  /* 0x0000000000007941 */ /* 0x000fea0003800000 */
.L_x_4036:
        /* <DEDUP_REMOVED lines=40> */
.L_x_4031:
[----:B------:R-:W-:Y:S05]  /*c680*/  BSYNC B1 ;  /* 0x0000000000017941 */ /* 0x000fea0003800000 */
.L_x_4030:
        /* <DEDUP_REMOVED lines=44> */
.L_x_4040:
[----:B------:R-:W-:Y:S05]  /*c950*/  BSYNC B0 ;  /* 0x0000000000007941 */ /* 0x000fea0003800000 */
.L_x_4039:
        /* <DEDUP_REMOVED lines=41> */
.L_x_4042:
[----:B------:R-:W-:Y:S05]  /*cbf0*/  BSYNC B0 ;  /* 0x0000000000007941 */ /* 0x000fea0003800000 */
.L_x_4041:
        /* <DEDUP_REMOVED lines=41> */
.L_x_4044:
[----:B------:R-:W-:Y:S05]  /*ce90*/  BSYNC B0 ;  /* 0x0000000000007941 */ /* 0x000fea0003800000 */
.L_x_4043:
        /* <DEDUP_REMOVED lines=41> */
.L_x_4011:
        /* <DEDUP_REMOVED lines=36> */
.L_x_4046:
[----:B-123--:R-:W-:Y:S05]  /*d370*/  BSYNC B0 ;  /* 0x0000000000007941 */ /* 0x00efea0003800000 */
.L_x_4045:
        /* <DEDUP_REMOVED lines=147> */
.L_x_4050:
[----:B------:R-:W-:Y:S05]  /*dcb0*/  BSYNC B0 ;  /* 0x0000000000007941 */ /* 0x000fea0003800000 */
.L_x_4049:
        /* <DEDUP_REMOVED lines=96> */
.L_x_4048:
[----:B------:R-:W-:Y:S05]  /*e2c0*/  BSYNC B1 ;  /* 0x0000000000017941 */ /* 0x000fea0003800000 */
.L_x_4047:
        /* <DEDUP_REMOVED lines=102> */
.L_x_4054:
[----:B------:R-:W-:Y:S05]  /*e930*/  BSYNC B0 ;  /* 0x0000000000007941 */ /* 0x000fea0003800000 */
.L_x_4053:
        /* <DEDUP_REMOVED lines=96> */
.L_x_4052:
[----:B------:R-:W-:Y:S05]  /*ef40*/  BSYNC B1 ;  /* 0x0000000000017941 */ /* 0x000fea0003800000 */
.L_x_4051:
        /* <DEDUP_REMOVED lines=105> */
.L_x_4058:
[----:B------:R-:W-:Y:S05]  /*f5e0*/  BSYNC B0 ;  /* 0x0000000000007941 */ /* 0x000fea0003800000 */
.L_x_4057:
        /* <DEDUP_REMOVED lines=90> */
.L_x_4056:
[----:B------:R-:W-:Y:S05]  /*fb90*/  BSYNC B1 ;  /* 0x0000000000017941 */ /* 0x000fea0003800000 */
.L_x_4055:
        /* <DEDUP_REMOVED lines=104> */
.L_x_4060:
[----:B------:R-:W-:Y:S05]  /*10220*/  BSYNC B0 ;  /* 0x0000000000007941 */ /* 0x000fea0003800000 */
.L_x_4059:
        /* <DEDUP_REMOVED lines=90> */
.L_x_4038:
[----:B------:R-:W-:Y:S05]  /*107d0*/  BSYNC B2 ;  /* 0x0000000000027941 */ /* 0x000fea0003800000 */
.L_x_4010:
[----:B-1----:R-:W1:Y:S01]  /*107e0*/  S2R R2, SR_TID.X ;  /* 0x0000000000027919 */ /* 0x002e620000002100 */
[----:B------:R-:W-:Y:S01]  /*107f0*/  IMAD R0, R55, c[0x0][0x208], RZ ;  /* 0x0000820037007a24 */ /* 0x000fe200078e02ff */
[----:B------:R-:W-:-:S04]  /*10800*/  DEPBAR.LE SB0, 0x0 ;  /* 0x000080000000791a */ /* 0x000fc80000000000 */
[----:B------:R-:W-:Y:S01]  /*10810*/  IMAD R0, R64, c[0x0][0x20c], R0 ;  /* 0x0000830040007a24 */ /* 0x000fe200078e0200 */
[----:B------:R-:W-:Y:S01]  /*10820*/  BAR.SYNC.DEFER_BLOCKING 0x0 ;  /* 0x0000000000007b1d */ /* 0x000fe20000010000 */
[----:B------:R-:W-:Y:S01]  /*10830*/  IMAD.MOV.U32 R4, RZ, RZ, R212 ;  /* 0x000000ffff047224 */ /* 0x000fe200078e00d4 */
[----:B------:R-:W-:Y:S01]  /*10840*/  LOP3.LUT P5, RZ, R216, 0x2, RZ, 0xc0, !PT ;  /* 0x00000002d8ff7812 */ /* 0x000fe200078ac0ff */
[----:B------:R-:W-:Y:S01]  /*10850*/  IMAD.MOV.U32 R5, RZ, RZ, R215 ;  /* 0x000000ffff057224 */ /* 0x000fe200078e00d7 */
[----:B------:R-:W-:Y:S02]  /*10860*/  LOP3.LUT P4, RZ, R54, 0x1, RZ, 0xc0, !PT ;  /* 0x0000000136ff7812 */ /* 0x000fe4000788c0ff */
[----:B------:R-:W-:Y:S01]  /*10870*/  IADD3 R189, R188, 0x20, RZ ;  /* 0x00000020bcbd7810 */ /* 0x000fe20007ffe0ff */
[----:B------:R-:W-:Y:S01]  /*10880*/  BSSY B0, `(.L_x_4061) ;  /* 0x00000fa000007945 */ /* 0x000fe20003800000 */
[C---:B------:R-:W-:Y:S02]  /*10890*/  LOP3.LUT P3, RZ, R54.reuse, 0x2, RZ, 0xc0, !PT ;  /* 0x0000000236ff7812 */ /* 0x040fe4000786c0ff */
[----:B------:R-:W-:-:S02]  /*108a0*/  LOP3.LUT P2, RZ, R54, 0x4, RZ, 0xc0, !PT ;  /* 0x0000000436ff7812 */ /* 0x000fc4000784c0ff */
[----:B-1----:R-:W-:Y:S01]  /*108b0*/  ISETP.GT.AND P6, PT, R2, 0x7f, PT ;  /* 0x0000007f0200780c */ /* 0x002fe20003fc4270 */
[----:B------:R-:W-:-:S04]  /*108c0*/  IMAD.WIDE.U32 R2, R64, c[0x0][0x208], RZ ;  /* 0x0000820040027a25 */ /* 0x000fc800078e00ff */
[----:B------:R-:W-:Y:S02]  /*108d0*/  IMAD.IADD R0, R3, 0x1, R0 ;  /* 0x0000000103007824 */ /* 0x000fe400078e0200 */
[----:B------:R-:W-:Y:S01]  /*108e0*/  IMAD.WIDE.U32 R6, R2, 0x30, R4 ;  /* 0x0000003002067825 */ /* 0x000fe200078e0004 */
[----:B------:R-:W-:Y:S03]  /*108f0*/  LDSM.16.M88.4 R16, [R188] ;  /* 0x00000000bc10783b */ /* 0x000fe60000000200 */
[----:B------:R-:W-:Y:S01]  /*10900*/  IMAD R0, R0, 0x30, RZ ;  /* 0x0000003000007824 */ /* 0x000fe200078e02ff */
[----:B------:R-:W-:Y:S01]  /*10910*/  LEA R2, P1, R6, c[0x0][0x1f8], 0x1 ;  /* 0x00007e0006027a11 */ /* 0x000fe200078208ff */
[----:B------:R-:W-:Y:S01]  /*10920*/  @!P6 IMAD.MOV.U32 R8, RZ, RZ, c[0x0][0x208] ;  /* 0x00008200ff08e624 */ /* 0x000fe200078e00ff */
[----:B------:R-:W-:Y:S01]  /*10930*/  LDSM.16.M88.4 R28, [R188+0x800] ;  /* 0x00080000bc1c783b */ /* 0x000fe20000000200 */
[----:B------:R-:W-:-:S02]  /*10940*/  IMAD.IADD R0, R7, 0x1, R0 ;  /* 0x0000000107007824 */ /* 0x000fc400078e0200 */
[----:B------:R-:W-:Y:S01]  /*10950*/  @!P6 IMAD.MOV.U32 R5, RZ, RZ, c[0x0][0x20c] ;  /* 0x00008300ff05e624 */ /* 0x000fe200078e00ff */
[----:B------:R-:W-:Y:S01]  /*10960*/  @!P6 LEA R4, P0, R8, R2, 0x6 ;  /* 0x000000020804e211 */ /* 0x000fe200078030ff */
[----:B------:R-:W-:Y:S01]  /*10970*/  IMAD.MOV.U32 R7, RZ, RZ, R189 ;  /* 0x000000ffff077224 */ /* 0x000fe200078e00bd */
[----:B------:R-:W-:Y:S01]  /*10980*/  LEA.HI.X R3, R6, c[0x0][0x1fc], R0, 0x1, P1 ;  /* 0x00007f0006037a11 */ /* 0x000fe200008f0c00 */
[----:B------:R-:W-:Y:S01]  /*10990*/  IMAD.MOV.U32 R0, RZ, RZ, 0x40 ;  /* 0x00000040ff007424 */ /* 0x000fe200078e00ff */
[----:B------:R-:W-:Y:S01]  /*109a0*/  IADD3 R6, R56, R178, -R206 ;  /* 0x000000b238067210 */ /* 0x000fe20007ffe8ce */
[----:B------:R-:W-:Y:S01]  /*109b0*/  LDSM.16.M88.4 R24, [R188+0x1000] ;  /* 0x00100000bc18783b */ /* 0x000fe20000000200 */
[----:B------:R-:W-:Y:S02]  /*109c0*/  @!P6 LEA.HI.X R5, R8, R3, R5, 0x6, P0 ;  /* 0x000000030805e211 */ /* 0x000fe400000f3405 */
[----:B------:R-:W-:Y:S01]  /*109d0*/  LOP3.LUT P0, RZ, R216, 0x4, RZ, 0xc0, !PT ;  /* 0x00000004d8ff7812 */ /* 0x000fe2000780c0ff */
[----:B------:R-:W1:Y:S01]  /*109e0*/  LDSM.16.M88.4 R8, [R194] ;  /* 0x00000000c208783b */ /* 0x000e620000000200 */
[----:B------:R-:W-:-:S02]  /*109f0*/  @P5 IADD3 R7, R188, -0x20, RZ ;  /* 0xffffffe0bc075810 */ /* 0x000fc40007ffe0ff */
[----:B------:R-:W-:Y:S01]  /*10a00*/  SEL R0, R0, 0xffffffc0, !P0 ;  /* 0xffffffc000007807 */ /* 0x000fe20004000000 */
[----:B------:R-:W-:Y:S01]  /*10a10*/  LDSM.16.M88.4 R12, [R195] ;  /* 0x00000000c30c783b */ /* 0x000fe20000000200 */
[----:B------:R-:W-:Y:S02]  /*10a20*/  ISETP.LT.OR P0, PT, R6, 0x1, !P4 ;  /* 0x000000010600780c */ /* 0x000fe40006701670 */
[----:B------:R-:W-:Y:S01]  /*10a30*/  LOP3.LUT P1, RZ, R54, 0x8, RZ, 0xc0, !PT ;  /* 0x0000000836ff7812 */ /* 0x000fe2000782c0ff */
[----:B------:R-:W4:Y:S01]  /*10a40*/  LDSM.16.M88.4 R36, [R7] ;  /* 0x000000000724783b */ /* 0x000f220000000200 */
[----:B------:R-:W-:-:S03]  /*10a50*/  @P5 IADD3 R189, R188, -0x20, RZ ;  /* 0xffffffe0bcbd5810 */ /* 0x000fc60007ffe0ff */
[----:B------:R-:W2:Y:S02]  /*10a60*/  LDSM.16.M88.4 R48, [R7+0x800] ;  /* 0x000800000730783b */ /* 0x000ea40000000200 */
[----:B------:R-:W-:Y:S02]  /*10a70*/  IMAD.IADD R143, R0, 0x1, R189 ;  /* 0x00000001008f7824 */ /* 0x000fe400078e02bd */
[----:B------:R-:W3:Y:S04]  /*10a80*/  LDSM.16.M88.4 R56, [R7+0x1000] ;  /* 0x001000000738783b */ /* 0x000ee80000000200 */
[----:B------:R-:W-:Y:S01]  /*10a90*/  @!PT LDS RZ, [RZ] ;  /* 0x00000000fffff984 */ /* 0x000fe20000000800 */
[----:B------:R-:W-:Y:S01]  /*10aa0*/  @!PT LDS RZ, [RZ] ;  /* 0x00000000fffff984 */ /* 0x000fe20000000800 */
[----:B------:R-:W-:Y:S01]  /*10ab0*/  @!PT LDS RZ, [RZ] ;  /* 0x00000000fffff984 */ /* 0x000fe20000000800 */
[----:B------:R2:W-:Y:S01]  /*10ac0*/  LDGSTS.E.BYPASS.LTC128B.128 [R200+0x4080], [R2.64], !P0 ;  /* 0x0408000002c87fae */ /* 0x0005e2000c101d46 */
[----:B------:R-:W-:-:S13]  /*10ad0*/  ISETP.LT.OR P0, PT, R6, 0x1, !P3 ;  /* 0x000000010600780c */ /* 0x000fda0005f01670 */
[----:B------:R2:W-:Y:S01]  /*10ae0*/  LDGSTS.E.BYPASS.LTC128B.128 [R200+0x5880], [R2.64+0x80], !P0 ;  /* 0x0588008002c87fae */ /* 0x0005e2000c101d46 */
[C---:B------:R-:W-:Y:S01]  /*10af0*/  ISETP.LT.OR P0, PT, R6.reuse, 0x1, !P2 ;  /* 0x000000010600780c */ /* 0x040fe20005701670 */
[C---:B-1----:R-:W-:Y:S11]  /*10b00*/  HMMA.16816.F32.BF16 R20, R8.reuse, R16, RZ ;  /* 0x000000100814723c */ /* 0x042ff600000418ff */
[----:B------:R-:W-:Y:S01]  /*10b10*/  @!UPT UIADD3 URZ, URZ, URZ, URZ ;  /* 0x0000003f3f3ff290 */ /* 0x000fe2000fffe03f */
[----:B------:R2:W-:Y:S01]  /*10b20*/  LDGSTS.E.BYPASS.LTC128B.128 [R200+0x7080], [R2.64+0x100], !P0 ;  /* 0x0708010002c87fae */ /* 0x0005e2000c101d46 */
[C---:B------:R-:W-:Y:S01]  /*10b30*/  ISETP.LT.OR P0, PT, R6.reuse, 0x1, !P1 ;  /* 0x000000010600780c */ /* 0x040fe20004f01670 */
[C---:B------:R-:W-:Y:S08]  /*10b40*/  HMMA.16816.F32.BF16 R16, R8.reuse, R18, RZ ;  /* 0x000000120810723c */ /* 0x040ff000000418ff */
[----:B-----5:R-:W-:Y:S04]  /*10b50*/  HMMA.16816.F32.BF16 R32, R8, R28, RZ ;  /* 0x0000001c0820723c */ /* 0x020fe800000418ff */
[----:B------:R2:W-:Y:S01]  /*10b60*/  LDGSTS.E.BYPASS.LTC128B.128 [R200+0x8880], [R2.64+0x180], !P0 ;  /* 0x0888018002c87fae */ /* 0x0005e2000c101d46 */
[----:B------:R-:W-:-:S03]  /*10b70*/  @!P6 ISETP.LT.OR P0, PT, R6, 0x21, !P4 ;  /* 0x000000210600e80c */ /* 0x000fc60006701670 */
[C---:B------:R-:W-:Y:S08]  /*10b80*/  HMMA.16816.F32.BF16 R28, R8.reuse, R30, RZ ;  /* 0x0000001e081c723c */ /* 0x040ff000000418ff */
[----:B------:R-:W-:Y:S02]  /*10b90*/  HMMA.16816.F32.BF16 R40, R8, R24, RZ ;  /* 0x000000180828723c */ /* 0x000fe400000418ff */
[----:B------:R1:W-:Y:S01]  /*10ba0*/  @!P6 LDGSTS.E.BYPASS.LTC128B.128 [R202+0x5080], [R4.64], !P0 ;  /* 0x0508000004caefae */ /* 0x0003e2000c101d46 */
[----:B------:R-:W-:-:S05]  /*10bb0*/  @!P6 ISETP.LT.OR P0, PT, R6, 0x21, !P3 ;  /* 0x000000210600e80c */ /* 0x000fca0005f01670 */
[----:B------:R-:W-:Y:S01]  /*10bc0*/  HMMA.16816.F32.BF16 R8, R8, R26, RZ ;  /* 0x0000001a0808723c */ /* 0x000fe200000418ff */
[----:B--2---:R-:W-:-:S07]  /*10bd0*/  IMAD.IADD R2, R188, 0x1, R0 ;  /* 0x00000001bc027824 */ /* 0x004fce00078e0200 */
[----:B------:R1:W-:Y:S01]  /*10be0*/  @!P6 LDGSTS.E.BYPASS.LTC128B.128 [R202+0x6880], [R4.64+0x80], !P0 ;  /* 0x0688008004caefae */ /* 0x0003e2000c101d46 */
[C---:B------:R-:W-:Y:S01]  /*10bf0*/  @!P6 ISETP.LT.OR P0, PT, R6.reuse, 0x21, !P2 ;  /* 0x000000210600e80c */ /* 0x040fe20005701670 */
[C---:B----4-:R-:W-:Y:S08]  /*10c00*/  HMMA.16816.F32.BF16 R20, R12.reuse, R36, R20 ;  /* 0x000000240c14723c */ /* 0x050ff00000041814 */
[----:B------:R-:W-:Y:S04]  /*10c10*/  HMMA.16816.F32.BF16 R16, R12, R38, R16 ;  /* 0x000000260c10723c */ /* 0x000fe80000041810 */
[----:B------:R1:W-:Y:S01]  /*10c20*/  @!P6 LDGSTS.E.BYPASS.LTC128B.128 [R202+0x8080], [R4.64+0x100], !P0 ;  /* 0x0808010004caefae */ /* 0x0003e2000c101d46 */
[----:B------:R-:W-:-:S03]  /*10c30*/  @!P6 ISETP.LT.OR P0, PT, R6, 0x21, !P1 ;  /* 0x000000210600e80c */ /* 0x000fc60004f01670 */
[C---:B------:R-:W-:Y:S08]  /*10c40*/  HMMA.16816.F32.BF16 R24, R12.reuse, R48, R32 ;  /* 0x000000300c18723c */ /* 0x040ff00000041820 */
[----:B------:R-:W-:Y:S02]  /*10c50*/  HMMA.16816.F32.BF16 R28, R12, R50, R28 ;  /* 0x000000320c1c723c */ /* 0x000fe4000004181c */
[----:B------:R1:W-:Y:S01]  /*10c60*/  @!P6 LDGSTS.E.BYPASS.LTC128B.128 [R202+0x9880], [R4.64+0x180], !P0 ;  /* 0x0988018004caefae */ /* 0x0003e2000c101d46 */
[----:B------:R-:W-:-:S03]  /*10c70*/  ISETP.GT.AND P0, PT, R64, R219, PT ;  /* 0x000000db4000720c */ /* 0x000fc60003f04270 */
[----:B------:R-:W-:Y:S02]  /*10c80*/  LDSM.16.M88.4 R44, [R2] ;  /* 0x00000000022c783b */ /* 0x000fe40000000200 */
[C---:B---3--:R-:W-:Y:S02]  /*10c90*/  HMMA.16816.F32.BF16 R32, R12.reuse, R56, R40 ;  /* 0x000000380c20723c */ /* 0x048fe40000041828 */
[----:B------:R-:W-:Y:S04]  /*10ca0*/  LDSM.16.M88.4 R52, [R2+0x800] ;  /* 0x000800000234783b */ /* 0x000fe80000000200 */
[----:B------:R-:W-:Y:S02]  /*10cb0*/  LDSM.16.M88.4 R60, [R2+0x1000] ;  /* 0x00100000023c783b */ /* 0x000fe40000000200 */
[----:B------:R-:W-:Y:S02]  /*10cc0*/  HMMA.16816.F32.BF16 R12, R12, R58, R8 ;  /* 0x0000003a0c0c723c */ /* 0x000fe40000041808 */
[----:B------:R-:W-:Y:S04]  /*10cd0*/  LDSM.16.M88.4 R8, [R196] ;  /* 0x00000000c408783b */ /* 0x000fe80000000200 */
[----:B------:R-:W-:Y:S04]  /*10ce0*/  LDSM.16.M88.4 R40, [R143] ;  /* 0x000000008f28783b */ /* 0x000fe80000000200 */
[----:B------:R-:W-:Y:S04]  /*10cf0*/  LDSM.16.M88.4 R48, [R143+0x800] ;  /* 0x000800008f30783b */ /* 0x000fe80000000200 */
[----:B-1----:R-:W1:Y:S04]  /*10d00*/  LDSM.16.M88.4 R4, [R197] ;  /* 0x00000000c504783b */ /* 0x002e680000000200 */
[----:B------:R-:W2:Y:S04]  /*10d10*/  LDSM.16.M88.4 R56, [R143+0x1000] ;  /* 0x001000008f38783b */ /* 0x000ea80000000200 */
[----:B------:R-:W0:Y:S01]  /*10d20*/  LDGDEPBAR ;  /* 0x00000000000079af */ /* 0x000e220000000000 */
[C---:B-1----:R-:W-:Y:S03]  /*10d30*/  HMMA.16816.F32.BF16 R36, R4.reuse, R44, R20 ;  /* 0x0000002c0424723c */ /* 0x042fe60000041814 */
[----:B------:R-:W-:Y:S05]  /*10d40*/  LDSM.16.M88.4 R20, [R188+0x1800] ;  /* 0x00180000bc14783b */ /* 0x000fea0000000200 */
        /* <DEDUP_REMOVED lines=8> */
[----:B------:R-:W-:Y:S03]  /*10dd0*/  LDSM.16.M88.4 R60, [R143+0x4000] ;  /* 0x004000008f3c783b */ /* 0x000fe60000000200 */
[C---:B------:R-:W-:Y:S08]  /*10de0*/  HMMA.16816.F32.BF16 R36, R8.reuse, R40, R36 ;  /* 0x000000280824723c */ /* 0x040ff00000041824 */
[C---:B------:R-:W-:Y:S01]  /*10df0*/  HMMA.16816.F32.BF16 R16, R8.reuse, R42, R16 ;  /* 0x0000002a0810723c */ /* 0x040fe20000041810 */
[----:B------:R-:W-:Y:S07]  /*10e00*/  LDSM.16.M88.4 R40, [R189+0x1800] ;  /* 0x00180000bd28783b */ /* 0x000fee0000000200 */
[C---:B------:R-:W-:Y:S08]  /*10e10*/  HMMA.16816.F32.BF16 R24, R8.reuse, R48, R24 ;  /* 0x000000300818723c */ /* 0x040ff00000041818 */
[C---:B------:R-:W-:Y:S01]  /*10e20*/  HMMA.16816.F32.BF16 R28, R8.reuse, R50, R28 ;  /* 0x00000032081c723c */ /* 0x040fe2000004181c */
[----:B------:R-:W-:Y:S07]  /*10e30*/  LDSM.16.M88.4 R48, [R189+0x2000] ;  /* 0x00200000bd30783b */ /* 0x000fee0000000200 */
[C---:B--2---:R-:W-:Y:S08]  /*10e40*/  HMMA.16816.F32.BF16 R32, R8.reuse, R56, R32 ;  /* 0x000000380820723c */ /* 0x044ff00000041820 */
        /* <DEDUP_REMOVED lines=64> */
[C---:B------:R-:W-:Y:S08]  /*11250*/  HMMA.16816.F32.BF16 R20, R4.reuse, R22, R16 ;  /* 0x000000160414723c */ /* 0x040ff00000041810 */
[C---:B------:R-:W-:Y:S08]  /*11260*/  HMMA.16816.F32.BF16 R16, R4.reuse, R44, R24 ;  /* 0x0000002c0410723c */ /* 0x040ff00000041818 */
[C---:B------:R-:W-:Y:S01]  /*11270*/  HMMA.16816.F32.BF16 R28, R4.reuse, R46, R28 ;  /* 0x0000002e041c723c */ /* 0x040fe2000004181c */
[----:B------:R-:W-:Y:S07]  /*11280*/  LDSM.16.M88.4 R44, [R188+0x4800] ;  /* 0x00480000bc2c783b */ /* 0x000fee0000000200 */
[C---:B----4-:R-:W-:Y:S08]  /*11290*/  HMMA.16816.F32.BF16 R32, R4.reuse, R52, R32 ;  /* 0x000000340420723c */ /* 0x050ff00000041820 */
[----:B------:R-:W-:Y:S01]  /*112a0*/  HMMA.16816.F32.BF16 R12, R4, R54, R12 ;  /* 0x00000036040c723c */ /* 0x000fe2000004180c */
[----:B------:R-:W1:Y:S04]  /*112b0*/  LDSM.16.M88.4 R4, [R194+0xc000] ;  /* 0x00c00000c204783b */ /* 0x000e680000000200 */
[----:B------:R-:W3:Y:S03]  /*112c0*/  LDSM.16.M88.4 R52, [R188+0x5000] ;  /* 0x00500000bc34783b */ /* 0x000ee60000000200 */
        /* <DEDUP_REMOVED lines=8> */
[----:B------:R-:W2:Y:S04]  /*11350*/  LDSM.16.M88.4 R12, [R195+0xc000] ;  /* 0x00c00000c30c783b */ /* 0x000ea80000000200 */
[----:B------:R-:W4:Y:S03]  /*11360*/  LDSM.16.M88.4 R60, [R189+0x5800] ;  /* 0x00580000bd3c783b */ /* 0x000f260000000200 */
[C---:B-1----:R-:W-:Y:S08]  /*11370*/  HMMA.16816.F32.BF16 R28, R4.reuse, R46, R24 ;  /* 0x0000002e041c723c */ /* 0x042ff00000041818 */
[C---:B------:R-:W-:Y:S01]  /*11380*/  HMMA.16816.F32.BF16 R36, R4.reuse, R44, R36 ;  /* 0x0000002c0424723c */ /* 0x040fe20000041824 */
[----:B------:R-:W-:Y:S07]  /*11390*/  LDSM.16.M88.4 R44, [R2+0x4800] ;  /* 0x00480000022c783b */ /* 0x000fee0000000200 */
[C---:B---3--:R-:W-:Y:S08]  /*113a0*/  HMMA.16816.F32.BF16 R24, R4.reuse, R52, R20 ;  /* 0x000000340418723c */ /* 0x048ff00000041814 */
[C---:B------:R-:W-:Y:S01]  /*113b0*/  HMMA.16816.F32.BF16 R20, R4.reuse, R54, R16 ;  /* 0x000000360414723c */ /* 0x040fe20000041810 */
[----:B------:R-:W-:Y:S07]  /*113c0*/  LDSM.16.M88.4 R52, [R2+0x5000] ;  /* 0x005000000234783b */ /* 0x000fee0000000200 */
[C---:B------:R-:W-:Y:S08]  /*113d0*/  HMMA.16816.F32.BF16 R16, R4.reuse, R56, R32 ;  /* 0x000000380410723c */ /* 0x040ff00000041820 */
[----:B------:R-:W-:Y:S01]  /*113e0*/  HMMA.16816.F32.BF16 R4, R4, R58, R8 ;  /* 0x0000003a0404723c */ /* 0x000fe20000041808 */
[----:B------:R-:W1:Y:S04]  /*113f0*/  LDSM.16.M88.4 R8, [R197+0xc000] ;  /* 0x00c00000c508783b */ /* 0x000e680000000200 */
[----:B------:R-:W3:Y:S03]  /*11400*/  LDSM.16.M88.4 R56, [R2+0x5800] ;  /* 0x005800000238783b */ /* 0x000ee60000000200 */
[C---:B--2---:R-:W-:Y:S01]  /*11410*/  HMMA.16816.F32.BF16 R32, R12.reuse, R40, R36 ;  /* 0x000000280c20723c */ /* 0x044fe20000041824 */
[----:B------:R-:W-:Y:S07]  /*11420*/  LDSM.16.M88.4 R36, [R143+0x5000] ;  /* 0x005000008f24783b */ /* 0x000fee0000000200 */
[C---:B------:R-:W-:Y:S01]  /*11430*/  HMMA.16816.F32.BF16 R28, R12.reuse, R42, R28 ;  /* 0x0000002a0c1c723c */ /* 0x040fe2000004181c */
[----:B------:R-:W-:Y:S07]  /*11440*/  LDSM.16.M88.4 R40, [R143+0x4800] ;  /* 0x004800008f28783b */ /* 0x000fee0000000200 */
[C---:B------:R-:W-:Y:S08]  /*11450*/  HMMA.16816.F32.BF16 R24, R12.reuse, R48, R24 ;  /* 0x000000300c18723c */ /* 0x040ff00000041818 */
[C---:B------:R-:W-:Y:S01]  /*11460*/  HMMA.16816.F32.BF16 R20, R12.reuse, R50, R20 ;  /* 0x000000320c14723c */ /* 0x040fe20000041814 */
[----:B------:R-:W-:Y:S07]  /*11470*/  LDSM.16.M88.4 R48, [R143+0x5800] ;  /* 0x005800008f30783b */ /* 0x000fee0000000200 */
[C---:B----4-:R-:W-:Y:S08]  /*11480*/  HMMA.16816.F32.BF16 R16, R12.reuse, R60, R16 ;  /* 0x0000003c0c10723c */ /* 0x050ff00000041810 */
[----:B------:R-:W-:Y:S01]  /*11490*/  HMMA.16816.F32.BF16 R12, R12, R62, R4 ;  /* 0x0000003e0c0c723c */ /* 0x000fe20000041804 */
[----:B------:R-:W2:Y:S01]  /*114a0*/  LDSM.16.M88.4 R4, [R196+0xc000] ;  /* 0x00c00000c404783b */ /* 0x000ea20000000200 */
[----:B------:R-:W-:-:S06]  /*114b0*/  DEPBAR.LE SB0, 0x0 ;  /* 0x000080000000791a */ /* 0x000fcc0000000000 */
[C---:B-1----:R-:W-:Y:S08]  /*114c0*/  HMMA.16816.F32.BF16 R32, R8.reuse, R44, R32 ;  /* 0x0000002c0820723c */ /* 0x042ff00000041820 */
[C---:B------:R-:W-:Y:S08]  /*114d0*/  HMMA.16816.F32.BF16 R28, R8.reuse, R46, R28 ;  /* 0x0000002e081c723c */ /* 0x040ff0000004181c */
[C---:B------:R-:W-:Y:S08]  /*114e0*/  HMMA.16816.F32.BF16 R24, R8.reuse, R52, R24 ;  /* 0x000000340818723c */ /* 0x040ff00000041818 */
[C---:B------:R-:W-:Y:S08]  /*114f0*/  HMMA.16816.F32.BF16 R20, R8.reuse, R54, R20 ;  /* 0x000000360814723c */ /* 0x040ff00000041814 */
[C---:B---3--:R-:W-:Y:S08]  /*11500*/  HMMA.16816.F32.BF16 R16, R8.reuse, R56, R16 ;  /* 0x000000380810723c */ /* 0x048ff00000041810 */
[----:B------:R-:W-:Y:S08]  /*11510*/  HMMA.16816.F32.BF16 R8, R8, R58, R12 ;  /* 0x0000003a0808723c */ /* 0x000ff0000004180c */
[C---:B--2---:R-:W-:Y:S08]  /*11520*/  HMMA.16816.F32.BF16 R12, R4.reuse, R40, R32 ;  /* 0x00000028040c723c */ /* 0x044ff00000041820 */
        /* <DEDUP_REMOVED lines=13> */
[C---:B------:R-:W-:Y:S01]  /*11600*/  LOP3.LUT P5, RZ, R207.reuse, 0x8, RZ, 0xc0, !PT ;  /* 0x00000008cfff7812 */ /* 0x040fe200078ac0ff */
[----:B------:R-:W-:Y:S01]  /*11610*/  IMAD R2, R2, c[0x0][0x1e0], RZ ;  /* 0x0000780002027a24 */ /* 0x000fe200078e02ff */
[C---:B------:R-:W-:Y:S02]  /*11620*/  LOP3.LUT P6, RZ, R207.reuse, 0x4, RZ, 0xc0, !PT ;  /* 0x00000004cfff7812 */ /* 0x040fe400078cc0ff */
[C---:B------:R-:W-:Y:S01]  /*11630*/  LOP3.LUT P3, RZ, R207.reuse, 0x2, RZ, 0xc0, !PT ;  /* 0x00000002cfff7812 */ /* 0x040fe2000786c0ff */
        /* <DEDUP_REMOVED lines=30> */
.L_x_4062:
[----:B------:R-:W-:Y:S05]  /*11820*/  BSYNC B0 ;  /* 0x0000000000007941 */ /* 0x000fea0003800000 */
.L_x_4061:
[----:B------:R-:W-:Y:S01]  /*11830*/  IMAD.IADD R0, R65, 0x1, -R217 ;  /* 0x0000000141007824 */ /* 0x000fe200078e0ad9 */
[----:B------:R-:W-:Y:S04]  /*11840*/  LDSM.16.MT88.4 R44, [R192] ;  /* 0x00000000c02c783b */ /* 0x000fe80000004200 */
        /* <DEDUP_REMOVED lines=8> */
[----:B------:R-:W-:Y:S02]  /*118d0*/  ISETP.GT.AND P4, PT, R0, 0x9, PT ;  /* 0x000000090000780c */ /* 0x000fe40003f84270 */
[----:B------:R-:W-:Y:S01]  /*118e0*/  FSEL R7, R40, -INF , P0 ;  /* 0xff80000028077808 */ /* 0x000fe20000000000 */
[----:B------:R-:W-:Y:S01]  /*118f0*/  LDSM.16.MT88.4 R64, [R193+0x3000] ;  /* 0x00300000c140783b */ /* 0x000fe20000004200 */
[----:B------:R-:W-:-:S02]  /*11900*/  FMNMX.FTZ R2, R5, R6, !PT ;  /* 0x0000000605027209 */ /* 0x000fc40007810000 */
[C---:B------:R-:W-:Y:S01]  /*11910*/  ISETP.GT.AND P6, PT, R0.reuse, 0x10, PT ;  /* 0x000000100000780c */ /* 0x040fe20003fc4270 */
        /* <DEDUP_REMOVED lines=15> */
[----:B------:R-:W0:Y:S01]  /*11a10*/  LDGDEPBAR ;  /* 0x00000000000079af */ /* 0x000e220000000000 */
[----:B------:R-:W-:-:S02]  /*11a20*/  FMNMX.FTZ R2, R10, R2, !PT ;  /* 0x000000020a027209 */ /* 0x000fc40007810000 */
        /* <DEDUP_REMOVED lines=35> */
[----:B------:R-:W-:Y:S02]  /*11c60*/  FMNMX.FTZ R0, R15, R0, !PT ;  /* 0x000000000f007209 */ /* 0x000fe40007810000 */
[----:B------:R-:W-:Y:S02]  /*11c70*/  FSEL R89, R35, -INF , P2 ;  /* 0xff80000023597808 */ /* 0x000fe40001000000 */
[----:B------:R-:W-:Y:S01]  /*11c80*/  FMNMX.FTZ R3, R90, R0, !PT ;  /* 0x000000005a037209 */ /* 0x000fe20007810000 */
[----:B------:R-:W-:Y:S01]  /*11c90*/  LDSM.16.MT88.4 R32, [R191] ;  /* 0x00000000bf20783b */ /* 0x000fe20000004200 */
[----:B------:R-:W-:Y:S02]  /*11ca0*/  FSEL R88, R26, -INF , P1 ;  /* 0xff8000001a587808 */ /* 0x000fe40000800000 */
[----:B------:R-:W-:-:S02]  /*11cb0*/  FMNMX.FTZ R3, R89, R3, !PT ;  /* 0x0000000359037209 */ /* 0x000fc40007810000 */
[----:B-1----:R-:W-:Y:S02]  /*11cc0*/  FMNMX.FTZ R0, R2, R4, !PT ;  /* 0x0000000402007209 */ /* 0x002fe40007810000 */
[----:B------:R-:W-:Y:S02]  /*11cd0*/  FSEL R87, R27, -INF , P0 ;  /* 0xff8000001b577808 */ /* 0x000fe40000000000 */
[----:B------:R-:W-:Y:S01]  /*11ce0*/  FMNMX.FTZ R3, R88, R3, !PT ;  /* 0x0000000358037209 */ /* 0x000fe20007810000 */
[----:B------:R-:W1:Y:S03]  /*11cf0*/  SHFL.BFLY PT, R2, R0, 0x1, 0x1f ;  /* 0x0c201f0000027f89 */ /* 0x000e6600000e0000 */
[----:B------:R-:W-:Y:S01]  /*11d00*/  FMNMX.FTZ R3, R87, R3, !PT ;  /* 0x0000000357037209 */ /* 0x000fe20007810000 */
[----:B------:R-:W-:Y:S04]  /*11d10*/  LDSM.16.MT88.4 R24, [R190+0x800] ;  /* 0x00080000be18783b */ /* 0x000fe80000004200 */
        /* <DEDUP_REMOVED lines=60> */
[----:B------:R-:W-:Y:S01]  /*120e0*/  HMMA.16816.F32.BF16 R12, R8, R34, RZ ;  /* 0x00000022080c723c */ /* 0x000fe200000418ff */
[----:B------:R-:W-:Y:S01]  /*120f0*/  IMAD.MOV.U32 R98, RZ, RZ, R36 ;  /* 0x000000ffff627224 */ /* 0x000fe200078e0024 */
[----:B------:R-:W-:Y:S01]  /*12100*/  LDSM.16.MT88.4 R32, [R190+0x2000] ;  /* 0x00200000be20783b */ /* 0x000fe20000004200 */
[----:B------:R-:W-:-:S02]  /*12110*/  IMAD.MOV.U32 R97, RZ, RZ, R37 ;  /* 0x000000ffff617224 */ /* 0x000fc400078e0025 */
[----:B------:R-:W-:Y:S02]  /*12120*/  IMAD.MOV.U32 R96, RZ, RZ, R38 ;  /* 0x000000ffff607224 */ /* 0x000fe400078e0026 */
[----:B------:R-:W-:Y:S01]  /*12130*/  IMAD.MOV.U32 R3, RZ, RZ, R39 ;  /* 0x000000ffff037224 */ /* 0x000fe200078e0027 */
[----:B------:R-:W-:Y:S01]  /*12140*/  HMMA.16816.F32.BF16 R16, R8, R30, RZ ;  /* 0x0000001e0810723c */ /* 0x000fe200000418ff */
[----:B------:R-:W2:Y:S07]  /*12150*/  LDSM.16.MT88.4 R36, [R190+0x1800] ;  /* 0x00180000be24783b */ /* 0x000eae0000004200 */
        /* <DEDUP_REMOVED lines=8> */
[C---:B------:R-:W-:Y:S01]  /*121e0*/  HMMA.16816.F32.BF16 R236, R4.reuse, R54, R20 ;  /* 0x0000003604ec723c */ /* 0x040fe20000041814 */
[----:B------:R-:W3:Y:S07]  /*121f0*/  LDSM.16.MT88.4 R20, [R192+0x1800] ;  /* 0x00180000c014783b */ /* 0x000eee0000004200 */
[----:B------:R-:W-:Y:S01]  /*12200*/  HMMA.16816.F32.BF16 R248, R4, R52, R12 ;  /* 0x0000003404f8723c */ /* 0x000fe2000004180c */
[----:B------:R-:W4:Y:S07]  /*12210*/  LDSM.16.MT88.4 R52, [R193+0x2000] ;  /* 0x00200000c134783b */ /* 0x000f2e0000004200 */
[----:B--2---:R-:W-:Y:S01]  /*12220*/  HMMA.16816.F32.BF16 R28, R8, R36, RZ ;  /* 0x00000024081c723c */ /* 0x004fe200000418ff */
[----:B------:R-:W-:-:S02]  /*12230*/  IMAD.MOV.U32 R102, RZ, RZ, R56 ;  /* 0x000000ffff667224 */ /* 0x000fc400078e0038 */
[----:B------:R-:W-:Y:S02]  /*12240*/  IMAD.MOV.U32 R101, RZ, RZ, R57 ;  /* 0x000000ffff657224 */ /* 0x000fe400078e0039 */
[----:B------:R-:W-:Y:S02]  /*12250*/  IMAD.MOV.U32 R100, RZ, RZ, R58 ;  /* 0x000000ffff647224 */ /* 0x000fe400078e003a */
[----:B------:R-:W-:Y:S01]  /*12260*/  IMAD.MOV.U32 R99, RZ, RZ, R59 ;  /* 0x000000ffff637224 */ /* 0x000fe200078e003b */
[C---:B------:R-:W-:Y:S01]  /*12270*/  HMMA.16816.F32.BF16 R16, R8.reuse, R38, RZ ;  /* 0x000000260810723c */ /* 0x040fe200000418ff */
[----:B------:R-:W2:Y:S07]  /*12280*/  LDSM.16.MT88.4 R56, [R191+0x2000] ;  /* 0x00200000bf38783b */ /* 0x000eae0000004200 */
[C---:B------:R-:W-:Y:S08]  /*12290*/  HMMA.16816.F32.BF16 R12, R8.reuse, R48, RZ ;  /* 0x00000030080c723c */ /* 0x040ff000000418ff */
[----:B-1----:R-:W-:Y:S08]  /*122a0*/  HMMA.16816.F32.BF16 R36, R8, R24, RZ ;  /* 0x000000180824723c */ /* 0x002ff000000418ff */
[C---:B------:R-:W-:Y:S08]  /*122b0*/  HMMA.16816.F32.BF16 R244, R4.reuse, R32, R28 ;  /* 0x0000002004f4723c */ /* 0x040ff0000004181c */
[----:B------:R-:W-:Y:S08]  /*122c0*/  HMMA.16816.F32.BF16 R240, R4, R34, R16 ;  /* 0x0000002204f0723c */ /* 0x000ff00000041810 */
[C---:B------:R-:W-:Y:S08]  /*122d0*/  HMMA.16816.F32.BF16 R32, R8.reuse, R26, RZ ;  /* 0x0000001a0820723c */ /* 0x040ff000000418ff */
[C---:B---3--:R-:W-:Y:S08]  /*122e0*/  HMMA.16816.F32.BF16 R28, R8.reuse, R20, RZ ;  /* 0x00000014081c723c */ /* 0x048ff000000418ff */
[C---:B------:R-:W-:Y:S08]  /*122f0*/  HMMA.16816.F32.BF16 R24, R8.reuse, R22, RZ ;  /* 0x000000160818723c */ /* 0x040ff000000418ff */
[----:B------:R-:W-:Y:S08]  /*12300*/  HMMA.16816.F32.BF16 R20, R8, R60, RZ ;  /* 0x0000003c0814723c */ /* 0x000ff000000418ff */
[----:B----4-:R-:W-:Y:S01]  /*12310*/  HMMA.16816.F32.BF16 R228, R4, R52, R36 ;  /* 0x0000003404e4723c */ /* 0x010fe20000041824 */
        /* <DEDUP_REMOVED lines=11> */
[----:B------:R-:W3:Y:S06]  /*123d0*/  LDSM.16.MT88.4 R32, [R190+0x4800] ;  /* 0x00480000be20783b */ /* 0x000eec0000004200 */
[----:B------:R-:W-:Y:S01]  /*123e0*/  IMAD.MOV.U32 R55, RZ, RZ, R99 ;  /* 0x000000ffff377224 */ /* 0x000fe200078e0063 */
[----:B------:R-:W-:Y:S01]  /*123f0*/  HMMA.16816.F32.BF16 R24, R8, R64, RZ ;  /* 0x000000400818723c */ /* 0x000fe200000418ff */
[----:B------:R-:W-:-:S07]  /*12400*/  IMAD.MOV.U32 R54, RZ, RZ, R100 ;  /* 0x000000ffff367224 */ /* 0x000fce00078e0064 */
[----:B------:R-:W-:Y:S01]  /*12410*/  HMMA.16816.F32.BF16 R20, R8, R66, RZ ;  /* 0x000000420814723c */ /* 0x000fe200000418ff */
[----:B------:R-:W-:Y:S07]  /*12420*/  LDSM.16.MT88.4 R64, [R192+0x2800] ;  /* 0x00280000c040783b */ /* 0x000fee0000004200 */
[----:B--2---:R-:W-:Y:S08]  /*12430*/  HMMA.16816.F32.BF16 R232, R4, R56, R12 ;  /* 0x0000003804e8723c */ /* 0x004ff0000004180c */
[----:B------:R-:W-:Y:S07]  /*12440*/  HMMA.16816.F32.BF16 R12, R8, R68, RZ ;  /* 0x00000044080c723c */ /* 0x000fee00000418ff */
[----:B------:R-:W-:Y:S01]  /*12450*/  IMAD.MOV.U32 R69, RZ, RZ, R103 ;  /* 0x000000ffff457224 */ /* 0x000fe200078e0067 */
[C---:B------:R-:W-:Y:S01]  /*12460*/  HMMA.16816.F32.BF16 R56, R4.reuse, R58, R48 ;  /* 0x0000003a0438723c */ /* 0x040fe20000041830 */
[----:B------:R-:W2:Y:S07]  /*12470*/  LDSM.16.MT88.4 R48, [R192+0x3800] ;  /* 0x00380000c030783b */ /* 0x000eae0000004200 */
        /* <DEDUP_REMOVED lines=15> */
[C---:B---3--:R-:W-:Y:S08]  /*12570*/  HMMA.16816.F32.BF16 R24, R8.reuse, R32, RZ ;  /* 0x000000200818723c */ /* 0x048ff000000418ff */
[----:B------:R-:W-:Y:S01]  /*12580*/  HMMA.16816.F32.BF16 R20, R8, R34, RZ ;  /* 0x000000220814723c */ /* 0x000fe200000418ff */
[----:B------:R-:W3:Y:S07]  /*12590*/  LDSM.16.MT88.4 R32, [R193+0x4800] ;  /* 0x00480000c120783b */ /* 0x000eee0000004200 */
[C---:B--2---:R-:W-:Y:S08]  /*125a0*/  HMMA.16816.F32.BF16 R112, R4.reuse, R48, R16 ;  /* 0x000000300470723c */ /* 0x044ff00000041810 */
        /* <DEDUP_REMOVED lines=10> */
[C---:B---3--:R-:W-:Y:S08]  /*12650*/  HMMA.16816.F32.BF16 R16, R8.reuse, R32, RZ ;  /* 0x000000200810723c */ /* 0x048ff000000418ff */
        /* <DEDUP_REMOVED lines=120> */
.L_x_4066:
[----:B------:R-:W-:Y:S04]  /*12de0*/  DEPBAR.LE SB0, 0x0 ;  /* 0x000080000000791a */ /* 0x000fe80000000000 */
[----:B------:R-:W-:Y:S01]  /*12df0*/  WARPSYNC 0xffffffff ;  /* 0xffffffff00007948 */ /* 0x000fe20003800000 */
[----:B------:R-:W-:Y:S01]  /*12e00*/  BAR.SYNC.DEFER_BLOCKING 0x0 ;  /* 0x0000000000007b1d */ /* 0x000fe20000010000 */
[----:B------:R-:W-:Y:S01]  /*12e10*/  SHF.R.S32.HI R0, RZ, 0x1f, R201 ;  /* 0x0000001fff007819 */ /* 0x000fe200000114c9 */
[----:B------:R-:W-:Y:S01]  /*12e20*/  IMAD.WIDE.U32 R2, R201, c[0x0][0x208], RZ ;  /* 0x00008200c9027a25 */ /* 0x000fe200078e00ff */
[----:B------:R-:W-:Y:S02]  /*12e30*/  LOP3.LUT P4, RZ, R216, 0x2, RZ, 0xc0, !PT ;  /* 0x00000002d8ff7812 */ /* 0x000fe4000788c0ff */
[C---:B------:R-:W-:Y:S01]  /*12e40*/  LOP3.LUT P3, RZ, R207.reuse, 0x1, RZ, 0xc0, !PT ;  /* 0x00000001cfff7812 */ /* 0x040fe2000786c0ff */
[----:B------:R-:W-:Y:S01]  /*12e50*/  IMAD R0, R0, c[0x0][0x208], RZ ;  /* 0x0000820000007a24 */ /* 0x000fe200078e02ff */
[----:B------:R-:W-:Y:S01]  /*12e60*/  LOP3.LUT P1, RZ, R207, 0x2, RZ, 0xc0, !PT ;  /* 0x00000002cfff7812 */ /* 0x000fe2000782c0ff */
[----:B------:R-:W-:Y:S02]  /*12e70*/  IMAD.MOV.U32 R132, RZ, RZ, R137 ;  /* 0x000000ffff847224 */ /* 0x000fe400078e0089 */
[----:B------:R-:W-:Y:S04]  /*12e80*/  IMAD R0, R201, c[0x0][0x20c], R0 ;  /* 0x00008300c9007a24 */ /* 0x000fe800078e0200 */
[----:B------:R-:W-:Y:S02]  /*12e90*/  IMAD.IADD R0, R3, 0x1, R0 ;  /* 0x0000000103007824 */ /* 0x000fe400078e0200 */
[----:B------:R-:W-:Y:S04]  /*12ea0*/  IMAD.WIDE.U32 R2, R2, 0x30, RZ ;  /* 0x0000003002027825 */ /* 0x000fe800078e00ff */
[----:B------:R-:W-:Y:S01]  /*12eb0*/  IMAD R0, R0, 0x30, RZ ;  /* 0x0000003000007824 */ /* 0x000fe200078e02ff */
[----:B------:R-:W-:Y:S03]  /*12ec0*/  LDSM.16.M88.4 R24, [R194] ;  /* 0x00000000c218783b */ /* 0x000fe60000000200 */
[----:B------:R-:W-:Y:S01]  /*12ed0*/  IMAD.IADD R0, R3, 0x1, R0 ;  /* 0x0000000103007824 */ /* 0x000fe200078e0200 */
[-C--:B------:R-:W-:Y:S01]  /*12ee0*/  IADD3 R3, P0, R212, R2.reuse, RZ ;  /* 0x00000002d4037210 */ /* 0x080fe20007f1e0ff */
[----:B------:R-:W-:Y:S01]  /*12ef0*/  BSSY B0, `(.L_x_4064) ;  /* 0x00000e7000007945 */ /* 0x000fe20003800000 */
[----:B------:R-:W1:Y:S03]  /*12f00*/  S2R R4, SR_TID.X ;  /* 0x0000000000047919 */ /* 0x000e660000002100 */
[----:B------:R-:W-:Y:S01]  /*12f10*/  IMAD.X R6, R0, 0x1, R215, P0 ;  /* 0x0000000100067824 */ /* 0x000fe200000e06d7 */
[----:B------:R-:W2:Y:S04]  /*12f20*/  LDSM.16.M88.4 R8, [R188] ;  /* 0x00000000bc08783b */ /* 0x000ea80000000200 */
[----:B------:R-:W3:Y:S04]  /*12f30*/  LDSM.16.M88.4 R16, [R188+0x800] ;  /* 0x00080000bc10783b */ /* 0x000ee80000000200 */
[----:B------:R-:W4:Y:S04]  /*12f40*/  LDSM.16.M88.4 R168, [R188+0x1000] ;  /* 0x00100000bca8783b */ /* 0x000f280000000200 */
[----:B------:R-:W-:Y:S01]  /*12f50*/  LDSM.16.M88.4 R172, [R195] ;  /* 0x00000000c3ac783b */ /* 0x000fe20000000200 */
[----:B-1----:R-:W-:Y:S11]  /*12f60*/  ISETP.GT.AND P2, PT, R4, 0x7f, PT ;  /* 0x0000007f0400780c */ /* 0x002ff60003f44270 */
[----:B------:R-:W-:Y:S02]  /*12f70*/  @!UPT UIADD3 URZ, URZ, URZ, URZ ;  /* 0x0000003f3f3ff290 */ /* 0x000fe4000fffe03f */
[C---:B------:R-:W-:Y:S04]  /*12f80*/  @!P2 LEA R5, P0, R220.reuse, R2, 0x5 ;  /* 0x00000002dc05a211 */ /* 0x040fe800078028ff */
[----:B------:R-:W-:Y:S02]  /*12f90*/  @!P2 LEA.HI.X R4, R220, R0, R221, 0x5, P0 ;  /* 0x00000000dc04a211 */ /* 0x000fe400000f2cdd */
[C---:B------:R-:W-:Y:S04]  /*12fa0*/  LEA R2, P0, R3.reuse, c[0x0][0x1f8], 0x1 ;  /* 0x00007e0003027a11 */ /* 0x040fe800078008ff */
[----:B------:R-:W-:Y:S02]  /*12fb0*/  LEA.HI.X R3, R3, c[0x0][0x1fc], R6, 0x1, P0 ;  /* 0x00007f0003037a11 */ /* 0x000fe400000f0c06 */
[----:B------:R-:W-:Y:S05]  /*12fc0*/  @!P2 IADD3 R0, P0, R5, R212, RZ ;  /* 0x000000d40500a210 */ /* 0x000fea0007f1e0ff */
[----:B------:R-:W-:Y:S01]  /*12fd0*/  @!P2 IMAD.X R4, R4, 0x1, R215, P0 ;  /* 0x000000010404a824 */ /* 0x000fe200000e06d7 */
[C---:B------:R-:W-:Y:S04]  /*12fe0*/  @!P2 LEA R198, P0, R0.reuse, c[0x0][0x1f8], 0x1 ;  /* 0x00007e0000c6aa11 */ /* 0x040fe800078008ff */
[----:B------:R-:W-:Y:S02]  /*12ff0*/  @!P2 LEA.HI.X R199, R0, c[0x0][0x1fc], R4, 0x1, P0 ;  /* 0x00007f0000c7aa11 */ /* 0x000fe400000f0c04 */
[C---:B--2---:R-:W-:Y:S03]  /*13000*/  HMMA.16816.F32.BF16 R4, R24.reuse, R8, RZ ;  /* 0x000000081804723c */ /* 0x044fe600000418ff */
[C---:B------:R-:W-:Y:S02]  /*13010*/  IADD3 R0, R188.reuse, 0x20, RZ ;  /* 0x00000020bc007810 */ /* 0x040fe40007ffe0ff */
[C---:B------:R-:W-:Y:S02]  /*13020*/  @P4 IADD3 R0, R188.reuse, -0x20, RZ ;  /* 0xffffffe0bc004810 */ /* 0x040fe40007ffe0ff */
[----:B------:R-:W-:Y:S01]  /*13030*/  ISETP.GT.AND P4, PT, R201, R219, PT ;  /* 0x000000dbc900720c */ /* 0x000fe20003f84270 */
[C---:B------:R-:W-:Y:S02]  /*13040*/  HMMA.16816.F32.BF16 R8, R24.reuse, R10, RZ ;  /* 0x0000000a1808723c */ /* 0x040fe400000418ff */
[----:B------:R-:W1:Y:S04]  /*13050*/  LDSM.16.M88.4 R176, [R0] ;  /* 0x0000000000b0783b */ /* 0x000e680000000200 */
[----:B------:R-:W2:Y:S02]  /*13060*/  LDSM.16.M88.4 R180, [R0+0x800] ;  /* 0x0008000000b4783b */ /* 0x000ea40000000200 */
[C---:B---3--:R-:W-:Y:S02]  /*13070*/  HMMA.16816.F32.BF16 R12, R24.reuse, R16, RZ ;  /* 0x00000010180c723c */ /* 0x048fe400000418ff */
[----:B------:R3:W5:Y:S04]  /*13080*/  LDSM.16.M88.4 R184, [R0+0x1000] ;  /* 0x0010000000b8783b */ /* 0x0007680000000200 */
[----:B------:R-:W-:Y:S01]  /*13090*/  @!PT LDS RZ, [RZ] ;  /* 0x00000000fffff984 */ /* 0x000fe20000000800 */
[----:B------:R-:W-:Y:S01]  /*130a0*/  @!PT LDS RZ, [RZ] ;  /* 0x00000000fffff984 */ /* 0x000fe20000000800 */
[----:B------:R-:W-:Y:S01]  /*130b0*/  @!PT LDS RZ, [RZ] ;  /* 0x00000000fffff984 */ /* 0x000fe20000000800 */
[----:B------:R1:W-:Y:S02]  /*130c0*/  LDGSTS.E.BYPASS.LTC128B.128 [R200+0x4080], [R2.64], !P5 ;  /* 0x0408000002c87fae */ /* 0x0003e4000e901d46 */
[C---:B------:R-:W-:Y:S02]  /*130d0*/  HMMA.16816.F32.BF16 R16, R24.reuse, R18, RZ ;  /* 0x000000121810723c */ /* 0x040fe400000418ff */
[----:B------:R2:W-:Y:S04]  /*130e0*/  LDGSTS.E.BYPASS.LTC128B.128 [R200+0x5880], [R2.64+0x80], !P6 ;  /* 0x0588008002c87fae */ /* 0x0005e8000f101d46 */
[----:B------:R2:W-:Y:S02]  /*130f0*/  LDGSTS.E.BYPASS.LTC128B.128 [R200+0x7080], [R2.64+0x100], !P3 ;  /* 0x0708010002c87fae */ /* 0x0005e4000d901d46 */
[C---:B----4-:R-:W-:Y:S02]  /*13100*/  HMMA.16816.F32.BF16 R20, R24.reuse, R168, RZ ;  /* 0x000000a81814723c */ /* 0x050fe400000418ff */
[----:B------:R4:W-:Y:S04]  /*13110*/  LDGSTS.E.BYPASS.LTC128B.128 [R200+0x8880], [R2.64+0x180], !P1 ;  /* 0x0888018002c87fae */ /* 0x0009e8000c901d46 */
[----:B------:R4:W-:Y:S02]  /*13120*/  @!P2 LDGSTS.E.BYPASS.LTC128B.128 [R202+0x5080], [R198.64], !P5 ;  /* 0x05080000c6caafae */ /* 0x0009e4000e901d46 */
[----:B------:R-:W-:Y:S01]  /*13130*/  HMMA.16816.F32.BF16 R24, R24, R170, RZ ;  /* 0x000000aa1818723c */ /* 0x000fe200000418ff */
[----:B---3--:R-:W-:Y:S01]  /*13140*/  IADD3 R0, R188, 0x40, RZ ;  /* 0x00000040bc007810 */ /* 0x008fe20007ffe0ff */
[----:B------:R4:W-:Y:S04]  /*13150*/  @!P2 LDGSTS.E.BYPASS.LTC128B.128 [R202+0x6880], [R198.64+0x80], !P6 ;  /* 0x06880080c6caafae */ /* 0x0009e8000f101d46 */
[----:B------:R4:W-:Y:S02]  /*13160*/  @!P2 LDGSTS.E.BYPASS.LTC128B.128 [R202+0x8080], [R198.64+0x100], !P3 ;  /* 0x08080100c6caafae */ /* 0x0009e4000d901d46 */
[C---:B-1----:R-:W-:Y:S02]  /*13170*/  HMMA.16816.F32.BF16 R4, R172.reuse, R176, R4 ;  /* 0x000000b0ac04723c */ /* 0x042fe40000041804 */
[----:B------:R4:W-:Y:S03]  /*13180*/  @!P2 LDGSTS.E.BYPASS.LTC128B.128 [R202+0x9880], [R198.64+0x180], !P1 ;  /* 0x09880180c6caafae */ /* 0x0009e6000c901d46 */
[----:B------:R-:W-:Y:S01]  /*13190*/  LOP3.LUT P1, RZ, R216, 0x4, RZ, 0xc0, !PT ;  /* 0x00000004d8ff7812 */ /* 0x000fe2000782c0ff */
[----:B------:R-:W-:Y:S02]  /*131a0*/  LDSM.16.M88.4 R168, [R197] ;  /* 0x00000000c5a8783b */ /* 0x000fe40000000200 */
[C---:B------:R-:W-:Y:S02]  /*131b0*/  HMMA.16816.F32.BF16 R8, R172.reuse, R178, R8 ;  /* 0x000000b2ac08723c */ /* 0x040fe40000041808 */
[----:B------:R-:W0:Y:S06]  /*131c0*/  LDGDEPBAR ;  /* 0x00000000000079af */ /* 0x000e2c0000000000 */
[C---:B--2---:R-:W-:Y:S04]  /*131d0*/  HMMA.16816.F32.BF16 R12, R172.reuse, R180, R12 ;  /* 0x000000b4ac0c723c */ /* 0x044fe8000004180c */
[----:B------:R-:W-:Y:S04]  /*131e0*/  @P1 IADD3 R0, R188, -0x40, RZ ;  /* 0xffffffc0bc001810 */ /* 0x000fe80007ffe0ff */
[C---:B------:R-:W-:Y:S01]  /*131f0*/  HMMA.16816.F32.BF16 R16, R172.reuse, R182, R16 ;  /* 0x000000b6ac10723c */ /* 0x040fe20000041810 */
[----:B------:R-:W1:Y:S04]  /*13200*/  LDSM.16.M88.4 R176, [R0] ;  /* 0x0000000000b0783b */ /* 0x000e680000000200 */
[----:B------:R-:W-:Y:S03]  /*13210*/  LDSM.16.M88.4 R180, [R0+0x1000] ;  /* 0x0010000000b4783b */ /* 0x000fe60000000200 */
[C---:B-----5:R-:W-:Y:S08]  /*13220*/  HMMA.16816.F32.BF16 R20, R172.reuse, R184, R20 ;  /* 0x000000b8ac14723c */ /* 0x060ff00000041814 */
        /* <DEDUP_REMOVED lines=10> */
[----:B------:R-:W2:Y:S04]  /*132d0*/  LDSM.16.M88.4 R168, [R143+0x800] ;  /* 0x000800008fa8783b */ /* 0x000ea80000000200 */
[----:B------:R-:W3:Y:S03]  /*132e0*/  LDSM.16.M88.4 R180, [R143+0x1000] ;  /* 0x001000008fb4783b */ /* 0x000ee60000000200 */
        /* <DEDUP_REMOVED lines=120> */
[----:B------:R-:W-:Y:S04]  /*13a70*/  DEPBAR.LE SB0, 0x0 ;  /* 0x000080000000791a */ /* 0x000fe80000000000 */
[----:B------:R-:W-:Y:S01]  /*13a80*/  BAR.SYNC.DEFER_BLOCKING 0x0 ;  /* 0x0000000000007b1d */ /* 0x000fe20000010000 */
[C---:B-1----:R-:W-:Y:S08]  /*13a90*/  HMMA.16816.F32.BF16 R4, R172.reuse, R176, R4 ;  /* 0x000000b0ac04723c */ /* 0x042ff00000041804 */
[C---:B------:R-:W-:Y:S08]  /*13aa0*/  HMMA.16816.F32.BF16 R8, R172.reuse, R178, R8 ;  /* 0x000000b2ac08723c */ /* 0x040ff00000041808 */
[C---:B--2---:R-:W-:Y:S08]  /*13ab0*/  HMMA.16816.F32.BF16 R12, R172.reuse, R168, R12 ;  /* 0x000000a8ac0c723c */ /* 0x044ff0000004180c */
[C---:B------:R-:W-:Y:S08]  /*13ac0*/  HMMA.16816.F32.BF16 R16, R172.reuse, R170, R16 ;  /* 0x000000aaac10723c */ /* 0x040ff00000041810 */
[C---:B---3--:R-:W-:Y:S08]  /*13ad0*/  HMMA.16816.F32.BF16 R20, R172.reuse, R180, R20 ;  /* 0x000000b4ac14723c */ /* 0x048ff00000041814 */
[----:B------:R-:W-:Y:S01]  /*13ae0*/  HMMA.16816.F32.BF16 R24, R172, R182, R24 ;  /* 0x000000b6ac18723c */ /* 0x000fe20000041818 */
[----:B------:R-:W-:Y:S07]  /*13af0*/  @!UPT UIADD3 URZ, URZ, URZ, URZ ;  /* 0x0000003f3f3ff290 */ /* 0x000fee000fffe03f */
[----:B------:R-:W-:-:S11]  /*13b00*/  @!P4 BRA `(.L_x_4065) ;  /* 0x000002500000c947 */ /* 0x000fd60003800000 */
[----:B----4-:R-:W-:Y:S04]  /*13b10*/  IADD3 R0, R201, -0x1, RZ ;  /* 0xffffffffc9007810 */ /* 0x010fe80007ffe0ff */
        /* <DEDUP_REMOVED lines=36> */
.L_x_4065:
[----:B----4-:R-:W-:Y:S05]  /*13d60*/  BSYNC B0 ;  /* 0x0000000000007941 */ /* 0x010fea0003800000 */
.L_x_4064:
[----:B-1----:R-:W-:Y:S01]  /*13d70*/  FMNMX.FTZ R3, R4, R137, !PT ;  /* 0x0000008904037209 */ /* 0x002fe20007810000 */
        /* <DEDUP_REMOVED lines=46> */
[----:B------:R-:W-:Y:S02]  /*14060*/  FFMA.FTZ R198, R24, c[0x0][0x2d0], -R132 ;  /* 0x0000b40018c67a23 */ /* 0x000fe40000010884 */
[----:B------:R-:W-:Y:S02]  /*14070*/  FADD.FTZ R0, -R3, R136 ;  /* 0x0000008803007221 */ /* 0x000fe40000010100 */
[--C-:B------:R-:W-:Y:S02]  /*14080*/  FFMA.FTZ R136, R5, c[0x0][0x2d0], -R132.reuse ;  /* 0x0000b40005887a23 */ /* 0x100fe40000010884 */
[----:B------:R-:W-:Y:S02]  /*14090*/  FMUL.FTZ R0, R0, c[0x0][0x2d0] ;  /* 0x0000b40000007a20 */ /* 0x000fe40000410000 */
[--C-:B------:R-:W-:Y:S01]  /*140a0*/  FFMA.FTZ R5, R8, c[0x0][0x2d0], -R132.reuse ;  /* 0x0000b40008057a23 */ /* 0x100fe20000010884 */
[----:B------:R-:W1:Y:S01]  /*140b0*/  MUFU.EX2 R171, R136 ;  /* 0x0000008800ab7308 */ /* 0x000e620000000800 */
[----:B--2---:R-:W-:Y:S02]  /*140c0*/  FMUL.FTZ R4, R3, c[0x0][0x2d0] ;  /* 0x0000b40003047a20 */ /* 0x004fe40000410000 */
[----:B------:R-:W-:Y:S02]  /*140d0*/  FFMA.FTZ R132, R25, c[0x0][0x2d0], -R132 ;  /* 0x0000b40019847a23 */ /* 0x000fe40000010884 */
[--C-:B------:R-:W-:Y:S02]  /*140e0*/  FFMA.FTZ R183, R22, c[0x0][0x2d0], -R4.reuse ;  /* 0x0000b40016b77a23 */ /* 0x100fe40000010804 */
[--C-:B------:R-:W-:Y:S02]  /*140f0*/  FFMA.FTZ R182, R23, c[0x0][0x2d0], -R4.reuse ;  /* 0x0000b40017b67a23 */ /* 0x100fe40000010804 */
[--C-:B------:R-:W-:Y:S01]  /*14100*/  FFMA.FTZ R169, R10, c[0x0][0x2d0], -R4.reuse ;  /* 0x0000b4000aa97a23 */ /* 0x100fe20000010804 */
[----:B------:R-:W2:Y:S01]  /*14110*/  MUFU.EX2 R0, R0 ;  /* 0x0000000000007308 */ /* 0x000ea20000000800 */
[C---:B---3--:R-:W-:Y:S02]  /*14120*/  FMUL.FTZ R20, R2.reuse, R148 ;  /* 0x0000009402147220 */ /* 0x048fe40000410000 */
[----:B------:R-:W-:Y:S02]  /*14130*/  FMUL.FTZ R21, R2, R149 ;  /* 0x0000009502157220 */ /* 0x000fe40000410000 */
[--C-:B------:R-:W-:Y:S02]  /*14140*/  FFMA.FTZ R170, R11, c[0x0][0x2d0], -R4.reuse ;  /* 0x0000b4000baa7a23 */ /* 0x100fe40000010804 */
[--C-:B------:R-:W-:Y:S02]  /*14150*/  FFMA.FTZ R6, R6, c[0x0][0x2d0], -R4.reuse ;  /* 0x0000b40006067a23 */ /* 0x100fe40000010804 */
[--C-:B------:R-:W-:Y:S01]  /*14160*/  FFMA.FTZ R7, R7, c[0x0][0x2d0], -R4.reuse ;  /* 0x0000b40007077a23 */ /* 0x100fe20000010804 */
[----:B------:R3:W-:Y:S01]  /*14170*/  MUFU.EX2 R199, R5 ;  /* 0x0000000500c77308 */ /* 0x0007e20000000800 */
[C---:B------:R-:W-:Y:S02]  /*14180*/  FMUL.FTZ R8, R2.reuse, R160 ;  /* 0x000000a002087220 */ /* 0x040fe40000410000 */
[C---:B------:R-:W-:Y:S02]  /*14190*/  FMUL.FTZ R9, R2.reuse, R161 ;  /* 0x000000a102097220 */ /* 0x040fe40000410000 */
[----:B------:R-:W-:Y:S02]  /*141a0*/  FMUL.FTZ R13, R2, R157 ;  /* 0x0000009d020d7220 */ /* 0x000fe40000410000 */
[--C-:B------:R-:W-:Y:S02]  /*141b0*/  FFMA.FTZ R175, R18, c[0x0][0x2d0], -R4.reuse ;  /* 0x0000b40012af7a23 */ /* 0x100fe40000010804 */
[--C-:B------:R-:W-:Y:S01]  /*141c0*/  FFMA.FTZ R177, R19, c[0x0][0x2d0], -R4.reuse ;  /* 0x0000b40013b17a23 */ /* 0x100fe20000010804 */
[----:B------:R-:W4:Y:S01]  /*141d0*/  MUFU.EX2 R160, R168 ;  /* 0x000000a800a07308 */ /* 0x000f220000000800 */
[C---:B------:R-:W-:Y:S01]  /*141e0*/  FMUL.FTZ R24, R2.reuse, R144 ;  /* 0x0000009002187220 */ /* 0x040fe20000410000 */
[----:B-1----:R-:W-:Y:S01]  /*141f0*/  F2FP.BF16.PACK_AB R144, R171, R181 ;  /* 0x000000b5ab90723e */ /* 0x002fe200000010ff */
[----:B------:R-:W-:Y:S02]  /*14200*/  FMUL.FTZ R25, R2, R145 ;  /* 0x0000009102197220 */ /* 0x000fe40000410000 */
[C---:B--2---:R-:W-:Y:S02]  /*14210*/  FMUL.FTZ R22, R0.reuse, R150 ;  /* 0x0000009600167220 */ /* 0x044fe40000410000 */
[----:B------:R-:W-:Y:S02]  /*14220*/  FMUL.FTZ R23, R0, R151 ;  /* 0x0000009700177220 */ /* 0x000fe40000410000 */
[----:B------:R-:W1:Y:S01]  /*14230*/  LDSM.16.MT88.4 R148, [R190] ;  /* 0x00000000be94783b */ /* 0x000e620000004200 */
[----:B------:R-:W-:Y:S01]  /*14240*/  MUFU.EX2 R161, R170 ;  /* 0x000000aa00a17308 */ /* 0x000fe20000000800 */
[--C-:B------:R-:W-:Y:S02]  /*14250*/  FFMA.FTZ R173, R14, c[0x0][0x2d0], -R4.reuse ;  /* 0x0000b4000ead7a23 */ /* 0x100fe40000010804 */
[--C-:B------:R-:W-:Y:S02]  /*14260*/  FFMA.FTZ R172, R15, c[0x0][0x2d0], -R4.reuse ;  /* 0x0000b4000fac7a23 */ /* 0x100fe40000010804 */
[----:B---3--:R-:W-:Y:S02]  /*14270*/  FMUL.FTZ R5, R2, R165 ;  /* 0x000000a502057220 */ /* 0x008fe40000410000 */
[--C-:B------:R-:W-:Y:S02]  /*14280*/  FFMA.FTZ R184, R26, c[0x0][0x2d0], -R4.reuse ;  /* 0x0000b4001ab87a23 */ /* 0x100fe40000010804 */
[----:B------:R-:W-:Y:S01]  /*14290*/  FMUL.FTZ R26, R0, R146 ;  /* 0x00000092001a7220 */ /* 0x000fe20000410000 */
[----:B------:R-:W2:Y:S01]  /*142a0*/  MUFU.EX2 R157, R169 ;  /* 0x000000a9009d7308 */ /* 0x000ea20000000800 */
[----:B------:R-:W-:Y:S02]  /*142b0*/  FFMA.FTZ R185, R27, c[0x0][0x2d0], -R4 ;  /* 0x0000b4001bb97a23 */ /* 0x000fe40000010804 */
[----:B------:R-:W-:Y:S01]  /*142c0*/  FMUL.FTZ R4, R2, R164 ;  /* 0x000000a402047220 */ /* 0x000fe20000410000 */
[----:B----4-:R-:W-:Y:S01]  /*142d0*/  F2FP.BF16.PACK_AB R146, R160, R199 ;  /* 0x000000c7a092723e */ /* 0x010fe200000010ff */
[C---:B------:R-:W-:Y:S02]  /*142e0*/  FMUL.FTZ R27, R0.reuse, R147 ;  /* 0x00000093001b7220 */ /* 0x040fe40000410000 */
[C---:B------:R-:W-:Y:S02]  /*142f0*/  FMUL.FTZ R10, R0.reuse, R162 ;  /* 0x000000a2000a7220 */ /* 0x040fe40000410000 */
[----:B------:R-:W-:Y:S01]  /*14300*/  FMUL.FTZ R11, R0, R163 ;  /* 0x000000a3000b7220 */ /* 0x000fe20000410000 */
[----:B------:R3:W-:Y:S01]  /*14310*/  MUFU.EX2 R174, R6 ;  /* 0x0000000600ae7308 */ /* 0x0007e20000000800 */
[----:B------:R-:W-:Y:S02]  /*14320*/  FMUL.FTZ R12, R2, R156 ;  /* 0x0000009c020c7220 */ /* 0x000fe40000410000 */
[C---:B------:R-:W-:Y:S02]  /*14330*/  FMUL.FTZ R14, R0.reuse, R158 ;  /* 0x0000009e000e7220 */ /* 0x040fe40000410000 */
[----:B------:R-:W-:Y:S02]  /*14340*/  FMUL.FTZ R15, R0, R159 ;  /* 0x0000009f000f7220 */ /* 0x000fe40000410000 */
[C---:B------:R-:W-:Y:S02]  /*14350*/  FMUL.FTZ R16, R2.reuse, R152 ;  /* 0x0000009802107220 */ /* 0x040fe40000410000 */
[----:B------:R-:W-:Y:S01]  /*14360*/  FMUL.FTZ R17, R2, R153 ;  /* 0x0000009902117220 */ /* 0x000fe20000410000 */
[----:B------:R-:W4:Y:S01]  /*14370*/  MUFU.EX2 R203, R7 ;  /* 0x0000000700cb7308 */ /* 0x000f220000000800 */
[C---:B------:R-:W-:Y:S02]  /*14380*/  FMUL.FTZ R18, R0.reuse, R154 ;  /* 0x0000009a00127220 */ /* 0x040fe40000410000 */
[----:B------:R-:W-:Y:S01]  /*14390*/  FMUL.FTZ R19, R0, R155 ;  /* 0x0000009b00137220 */ /* 0x000fe20000410000 */
[----:B--2---:R-:W-:Y:S01]  /*143a0*/  F2FP.BF16.PACK_AB R147, R161, R157 ;  /* 0x0000009da193723e */ /* 0x004fe200000010ff */
[C---:B------:R-:W-:Y:S01]  /*143b0*/  FMUL.FTZ R28, R2.reuse, R28 ;  /* 0x0000001c021c7220 */ /* 0x040fe20000410000 */
[----:B------:R-:W-:Y:S01]  /*143c0*/  LDSM.16.MT88.4 R152, [R191+0x800] ;  /* 0x00080000bf98783b */ /* 0x000fe20000004200 */
[----:B------:R-:W-:Y:S02]  /*143d0*/  FMUL.FTZ R29, R2, R29 ;  /* 0x0000001d021d7220 */ /* 0x000fe40000410000 */
[C---:B------:R-:W-:Y:S01]  /*143e0*/  FMUL.FTZ R30, R0.reuse, R30 ;  /* 0x0000001e001e7220 */ /* 0x040fe20000410000 */
[----:B------:R-:W-:Y:S01]  /*143f0*/  MUFU.EX2 R156, R180 ;  /* 0x000000b4009c7308 */ /* 0x000fe20000000800 */
[----:B------:R-:W-:Y:S02]  /*14400*/  FMUL.FTZ R31, R0, R31 ;  /* 0x0000001f001f7220 */ /* 0x000fe40000410000 */
[----:B------:R-:W-:Y:S02]  /*14410*/  FMUL.FTZ R32, R2, R32 ;  /* 0x0000002002207220 */ /* 0x000fe40000410000 */
[----:B---3--:R-:W-:Y:S02]  /*14420*/  FMUL.FTZ R6, R0, R166 ;  /* 0x000000a600067220 */ /* 0x008fe40000410000 */
[----:B------:R-:W-:Y:S02]  /*14430*/  FMUL.FTZ R33, R2, R33 ;  /* 0x0000002102217220 */ /* 0x000fe40000410000 */
[C---:B------:R-:W-:Y:S01]  /*14440*/  FMUL.FTZ R34, R0.reuse, R34 ;  /* 0x0000002200227220 */ /* 0x040fe20000410000 */
[----:B------:R-:W-:Y:S01]  /*14450*/  MUFU.EX2 R165, R179 ;  /* 0x000000b300a57308 */ /* 0x000fe20000000800 */
[----:B------:R-:W-:Y:S02]  /*14460*/  FMUL.FTZ R35, R0, R35 ;  /* 0x0000002300237220 */ /* 0x000fe40000410000 */
[----:B------:R-:W-:Y:S01]  /*14470*/  FMUL.FTZ R36, R2, R36 ;  /* 0x0000002402247220 */ /* 0x000fe20000410000 */
[----:B----4-:R-:W-:Y:S01]  /*14480*/  F2FP.BF16.PACK_AB R145, R203, R174 ;  /* 0x000000aecb91723e */ /* 0x010fe200000010ff */
[----:B------:R-:W-:Y:S02]  /*14490*/  FMUL.FTZ R7, R0, R167 ;  /* 0x000000a700077220 */ /* 0x000fe40000410000 */
[----:B------:R-:W-:Y:S02]  /*144a0*/  FMUL.FTZ R37, R2, R37 ;  /* 0x0000002502257220 */ /* 0x000fe40000410000 */
[C---:B------:R-:W-:Y:S01]  /*144b0*/  FMUL.FTZ R38, R0.reuse, R38 ;  /* 0x0000002600267220 */ /* 0x040fe20000410000 */
[----:B------:R-:W-:Y:S01]  /*144c0*/  MUFU.EX2 R158, R173 ;  /* 0x000000ad009e7308 */ /* 0x000fe20000000800 */
[----:B------:R-:W-:Y:S01]  /*144d0*/  FMUL.FTZ R39, R0, R39 ;  /* 0x0000002700277220 */ /* 0x000fe20000410000 */
[C---:B-1----:R-:W-:Y:S05]  /*144e0*/  HMMA.16816.F32.BF16 R4, R144.reuse, R148, R4 ;  /* 0x000000949004723c */ /* 0x042fea0000041804 */
        /* <DEDUP_REMOVED lines=45> */
[----:B------:R-:W3:Y:S01]  /*147c0*/  MUFU.EX2 R178, R132 ;  /* 0x0000008400b27308 */ /* 0x000ee20000000800 */
[----:B------:R-:W-:Y:S02]  /*147d0*/  FMUL.FTZ R73, R2, R73 ;  /* 0x0000004902497220 */ /* 0x000fe40000410000 */
[C---:B------:R-:W-:Y:S01]  /*147e0*/  FMUL.FTZ R74, R0.reuse, R74 ;  /* 0x0000004a004a7220 */ /* 0x040fe20000410000 */
[----:B--2---:R-:W-:Y:S01]  /*147f0*/  F2FP.BF16.PACK_AB R168, R175, R173 ;  /* 0x000000adafa8723e */ /* 0x004fe200000010ff */
[----:B------:R-:W-:Y:S02]  /*14800*/  FMUL.FTZ R75, R0, R75 ;  /* 0x0000004b004b7220 */ /* 0x000fe40000410000 */
[C---:B------:R-:W-:Y:S02]  /*14810*/  FMUL.FTZ R76, R2.reuse, R76 ;  /* 0x0000004c024c7220 */ /* 0x040fe40000410000 */
[----:B------:R-:W-:Y:S01]  /*14820*/  FMUL.FTZ R77, R2, R77 ;  /* 0x0000004d024d7220 */ /* 0x000fe20000410000 */
[----:B------:R-:W-:Y:S01]  /*14830*/  MUFU.EX2 R172, R185 ;  /* 0x000000b900ac7308 */ /* 0x000fe20000000800 */
        /* <DEDUP_REMOVED lines=9> */
[----:B------:R-:W-:Y:S01]  /*148d0*/  FMUL.FTZ R84, R2, R84 ;  /* 0x0000005402547220 */ /* 0x000fe20000410000 */
[----:B---3--:R-:W-:Y:S01]  /*148e0*/  F2FP.BF16.PACK_AB R170, R178, R177 ;  /* 0x000000b1b2aa723e */ /* 0x008fe200000010ff */
        /* <DEDUP_REMOVED lines=60> */
[----:B------:R-:W-:Y:S01]  /*14cb0*/  MUFU.EX2 R174, R183 ;  /* 0x000000b700ae7308 */ /* 0x000fe20000000800 */
[----:B------:R-:W-:Y:S02]  /*14cc0*/  FADD.FTZ R136, R160, R2 ;  /* 0x00000002a0887221 */ /* 0x000fe40000010000 */
[----:B------:R-:W-:Y:S02]  /*14cd0*/  FADD.FTZ R2, R161, R0 ;  /* 0x00000000a1027221 */ /* 0x000fe40000010000 */
[----:B------:R-:W-:Y:S01]  /*14ce0*/  LDSM.16.MT88.4 R160, [R190+0x1000] ;  /* 0x00100000bea0783b */ /* 0x000fe20000004200 */
[----:B------:R-:W-:Y:S02]  /*14cf0*/  FADD.FTZ R0, R156, R136 ;  /* 0x000000889c007221 */ /* 0x000fe40000010000 */
[----:B------:R-:W-:Y:S02]  /*14d00*/  FADD.FTZ R2, R158, R2 ;  /* 0x000000029e027221 */ /* 0x000fe40000010000 */
[----:B------:R-:W-:Y:S01]  /*14d10*/  FADD.FTZ R0, R165, R0 ;  /* 0x00000000a5007221 */ /* 0x000fe20000010000 */
[C---:B-1----:R-:W-:Y:S01]  /*14d20*/  HMMA.16816.F32.BF16 R44, R144.reuse, R148, R44 ;  /* 0x00000094902c723c */ /* 0x042fe2000004182c */
[----:B------:R-:W1:Y:S02]  /*14d30*/  MUFU.EX2 R176, R182 ;  /* 0x000000b600b07308 */ /* 0x000e640000000800 */
[----:B------:R-:W-:Y:S02]  /*14d40*/  FADD.FTZ R132, R159, R2 ;  /* 0x000000029f847221 */ /* 0x000fe40000010000 */
[----:B------:R-:W-:Y:S02]  /*14d50*/  FADD.FTZ R2, R164, R0 ;  /* 0x00000000a4027221 */ /* 0x000fe40000010000 */
[----:B------:R-:W-:Y:S01]  /*14d60*/  FADD.FTZ R0, R180, R132 ;  /* 0x00000084b4007221 */ /* 0x000fe20000010000 */
[C---:B------:R-:W-:Y:S01]  /*14d70*/  HMMA.16816.F32.BF16 R48, R144.reuse, R150, R48 ;  /* 0x000000969030723c */ /* 0x040fe20000041830 */
[----:B------:R-:W2:Y:S02]  /*14d80*/  LDSM.16.MT88.4 R148, [R193+0x1800] ;  /* 0x00180000c194783b */ /* 0x000ea40000004200 */
[----:B------:R-:W3:Y:S01]  /*14d90*/  MUFU.EX2 R136, R184 ;  /* 0x000000b800887308 */ /* 0x000ee20000000800 */
[----:B-1----:R-:W-:Y:S02]  /*14da0*/  F2FP.BF16.PACK_AB R169, R176, R174 ;  /* 0x000000aeb0a9723e */ /* 0x002fe400000010ff */
[----:B---3--:R-:W-:Y:S02]  /*14db0*/  F2FP.BF16.PACK_AB R171, R172, R136 ;  /* 0x00000088acab723e */ /* 0x008fe400000010ff */
        /* <DEDUP_REMOVED lines=138> */
[----:B------:R-:W-:-:S05]  /*15660*/  @P4 BRA `(.L_x_4066) ;  /* 0xffffd77000004947 */ /* 0x000fca000383ffff */
.L_x_4063:
        /* <DEDUP_REMOVED lines=8> */
.L_x_4136:
        /* <DEDUP_REMOVED lines=149> */
.L_x_3996:
[----:B------:R2:W5:Y:S04]  /*16040*/  LDL R6, [R1] ;  /* 0x0000000001067983 */ /* 0x0005680000100800 */
        /* <DEDUP_REMOVED lines=18> */
.L_x_4069:
[----:B--2---:R-:W-:Y:S05]  /*16170*/  BSYNC B0 ;  /* 0x0000000000007941 */ /* 0x004fea0003800000 */
.L_x_4068:
        /* <DEDUP_REMOVED lines=165> */
.L_x_4072:
        /* <DEDUP_REMOVED lines=124> */
.L_x_4137:
[----:B------:R-:W-:Y:S05]  /*17390*/  BRA.DIV ~URZ, `(.L_x_4075) ;  /* 0x000045527f007947 */ /* 0x000fea000b800000 */
[----:B------:R4:W2:Y:S02]  /*173a0*/  SHFL.IDX PT, R0, R16, RZ, 0x181f ;  /* 0x00181fff10007589 */ /* 0x0008a400000e0000 */
.L_x_4138:
        /* <DEDUP_REMOVED lines=25> */
.L_x_4077:
[----:B------:R-:W-:Y:S05]  /*17540*/  BSYNC B0 ;  /* 0x0000000000007941 */ /* 0x000fea0003800000 */
.L_x_4076:
[----:B------:R-:W-:Y:S05]  /*17550*/  BRA.DIV ~URZ, `(.L_x_4078) ;  /* 0x000043f27f007947 */ /* 0x000fea000b800000 */
[----:B---3--:R3:W4:Y:S04]  /*17560*/  SHFL.IDX PT, R12, R15, 0x1, 0x181f ;  /* 0x00381f000f0c7f89 */ /* 0x00872800000e0000 */
[----:B--2---:R3:W2:Y:S02]  /*17570*/  SHFL.IDX PT, R0, R16, 0x1, 0x181f ;  /* 0x00381f0010007f89 */ /* 0x0046a400000e0000 */
.L_x_4139:
        /* <DEDUP_REMOVED lines=20> */
.L_x_4080:
[----:B------:R-:W-:Y:S05]  /*176c0*/  BSYNC B0 ;  /* 0x0000000000007941 */ /* 0x000fea0003800000 */
.L_x_4079:
[----:B------:R-:W-:Y:S05]  /*176d0*/  BRA.DIV ~URZ, `(.L_x_4081) ;  /* 0x000043327f007947 */ /* 0x000fea000b800000 */
[----:B----4-:R4:W3:Y:S02]  /*176e0*/  SHFL.IDX PT, R12, R15, 0x2, 0x181f ;  /* 0x00581f000f0c7f89 */ /* 0x0108e400000e0000 */
.L_x_4140:
[----:B------:R-:W-:Y:S05]  /*176f0*/  BRA.DIV ~URZ, `(.L_x_4082) ;  /* 0x000043827f007947 */ /* 0x000fea000b800000 */
[----:B--2---:R2:W4:Y:S02]  /*17700*/  SHFL.IDX PT, R0, R16, 0x2, 0x181f ;  /* 0x00581f0010007f89 */ /* 0x00452400000e0000 */
.L_x_4141:
        /* <DEDUP_REMOVED lines=20> */
.L_x_4084:
[----:B------:R-:W-:Y:S05]  /*17850*/  BSYNC B0 ;  /* 0x0000000000007941 */ /* 0x000fea0003800000 */
.L_x_4083:
[----:B------:R-:W-:Y:S05]  /*17860*/  BRA.DIV ~URZ, `(.L_x_4085) ;  /* 0x000042727f007947 */ /* 0x000fea000b800000 */
[----:B---3--:R3:W2:Y:S04]  /*17870*/  SHFL.IDX PT, R10, R15, 0x3, 0x181f ;  /* 0x00781f000f0a7f89 */ /* 0x0086a800000e0000 */
[----:B----4-:R3:W4:Y:S02]  /*17880*/  SHFL.IDX PT, R0, R16, 0x3, 0x181f ;  /* 0x00781f0010007f89 */ /* 0x01072400000e0000 */
.L_x_4142:
        /* <DEDUP_REMOVED lines=21> */
.L_x_4073:
        /* <DEDUP_REMOVED lines=35> */
.L_x_4143:
[----:B------:R-:W-:Y:S05]  /*17c10*/  BRA.DIV ~URZ, `(.L_x_4088) ;  /* 0x00003ff27f007947 */ /* 0x000fea000b800000 */
[----:B------:R3:W4:Y:S02]  /*17c20*/  SHFL.IDX PT, R0, R17, RZ, 0x1c1f ;  /* 0x001c1fff11007589 */ /* 0x00072400000e0000 */
.L_x_4144:
        /* <DEDUP_REMOVED lines=12> */
[----:B------:R-:W-:Y:S02]  /*17cf0*/  ISETP.GE.AND P6, PT, R14, c[0x0][0x3c8], PT ;  /* 0x0000f2000e007a0c */ /* 0x000fe40003fc6270 */
[----:B------:R-:W-:Y:S01]  /*17d00*/  SHF.R.S32.HI R11, RZ, 0x1f, R11 ;  /* 0x0000001fff0b7819 */ /* 0x000fe2000001140b */
[----:B------:R-:W-:Y:S01]  /*17d10*/  @!P2 IMAD.WIDE R6, R217, 0x4, R2 ;  /* 0x00000004d906a825 */ /* 0x000fe200078e0202 */
[----:B------:R-:W-:-:S02]  /*17d20*/  @!P1 LEA R2, P3, R10, R0, 0x2 ;  /* 0x000000000a029211 */ /* 0x000fc400078610ff */
[----:B------:R-:W-:Y:S02]  /*17d30*/  IADD3 R9, R217, 0x10, RZ ;  /* 0x00000010d9097810 */ /* 0x000fe40007ffe0ff */
        /* <DEDUP_REMOVED lines=9> */
[C---:B------:R-:W-:Y:S02]  /*17dd0*/  IADD3 R11, R217.reuse, 0x20, RZ ;  /* 0x00000020d90b7810 */ /* 0x040fe40007ffe0ff */
        /* <DEDUP_REMOVED lines=9> */
[----:B------:R-:W-:Y:S02]  /*17e70*/  @!P5 LEA R8, P0, R5, R0, 0x2 ;  /* 0x000000000508d211 */ /* 0x000fe400078010ff */
        /* <DEDUP_REMOVED lines=19> */
[C---:B------:R-:W-:Y:S02]  /*17fb0*/  @!P2 LEA R10, P4, R12.reuse, R0, 0x2 ;  /* 0x000000000c0aa211 */ /* 0x040fe400078810ff */
[C---:B------:R-:W-:Y:S01]  /*17fc0*/  IADD3 R13, R217.reuse, 0x50, RZ ;  /* 0x00000050d90d7810 */ /* 0x040fe20007ffe0ff */
        /* <DEDUP_REMOVED lines=10> */
[C---:B--2---:R-:W-:Y:S02]  /*18070*/  @!P1 LEA R6, P3, R14.reuse, R0, 0x2 ;  /* 0x000000000e069211 */ /* 0x044fe400078610ff */
        /* <DEDUP_REMOVED lines=11> */
[----:B--2---:R-:W-:Y:S02]  /*18130*/  SHF.R.S32.HI R6, RZ, 0x1f, R13 ;  /* 0x0000001fff067819 */ /* 0x004fe4000001140d */
[----:B------:R-:W-:Y:S02]  /*18140*/  IADD3 R7, R217, 0x70, RZ ;  /* 0x00000070d9077810 */ /* 0x000fe40007ffe0ff */
[----:B----4-:R-:W-:Y:S02]  /*18150*/  SHF.R.S32.HI R9, RZ, 0x1f, R3 ;  /* 0x0000001fff097819 */ /* 0x010fe40000011403 */
[----:B------:R-:W-:Y:S02]  /*18160*/  @!P2 LEA R8, P1, R3, R0, 0x2 ;  /* 0x000000000308a211 */ /* 0x000fe400078210ff */
[----:B------:R-:W-:Y:S02]  /*18170*/  @!P6 LEA.HI.X R11, R13, R4, R6, 0x2, P0 ;  /* 0x000000040d0be211 */ /* 0x000fe400000f1406 */
[----:B------:R-:W-:-:S02]  /*18180*/  @!P5 LEA R14, P0, R2, R0, 0x2 ;  /* 0x00000000020ed211 */ /* 0x000fc400078010ff */
[----:B------:R-:W-:Y:S01]  /*18190*/  ISETP.GE.AND P4, PT, R7, c[0x0][0x3c8], PT ;  /* 0x0000f20007007a0c */ /* 0x000fe20003f86270 */
[----:B------:R1:W-:Y:S01]  /*181a0*/  @!P6 ST.E.64 [R10.64], R44 ;  /* 0x0000002c0a00e985 */ /* 0x0003e2000c101b06 */
[-C--:B------:R-:W-:Y:S02]  /*181b0*/  @!P2 LEA.HI.X R9, R3, R4.reuse, R9, 0x2, P1 ;  /* 0x000000040309a211 */ /* 0x080fe400008f1409 */
        /* <DEDUP_REMOVED lines=8> */
[----:B------:R-:W-:-:S04]  /*18240*/  @!P4 LEA R12, P0, R7, R0, 0x2 ;  /* 0x00000000070cc211 */ /* 0x000fc800078010ff */
[----:B------:R-:W-:Y:S02]  /*18250*/  @!P4 LEA.HI.X R13, R7, R4, R3, 0x2, P0 ;  /* 0x00000004070dc211 */ /* 0x000fe400000f1403 */
[----:B------:R-:W-:Y:S02]  /*18260*/  IADD3 R3, R217, 0x88, RZ ;  /* 0x00000088d9037810 */ /* 0x000fe40007ffe0ff */
[----:B------:R-:W-:Y:S02]  /*18270*/  SHF.R.S32.HI R7, RZ, 0x1f, R2 ;  /* 0x0000001fff077819 */ /* 0x000fe40000011402 */
[----:B-1----:R-:W-:-:S04]  /*18280*/  @!P5 LEA R10, P0, R2, R0, 0x2 ;  /* 0x00000000020ad211 */ /* 0x002fc800078010ff */
[----:B------:R-:W-:Y:S02]  /*18290*/  @!P5 LEA.HI.X R11, R2, R4, R7, 0x2, P0 ;  /* 0x00000004020bd211 */ /* 0x000fe400000f1407 */
[----:B--2---:R-:W-:Y:S02]  /*182a0*/  SHF.R.S32.HI R9, RZ, 0x1f, R5 ;  /* 0x0000001fff097819 */ /* 0x004fe40000011405 */
[----:B------:R-:W-:Y:S02]  /*182b0*/  @!P3 LEA R8, P1, R5, R0, 0x2 ;  /* 0x000000000508b211 */ /* 0x000fe400078210ff */
[----:B------:R-:W-:Y:S02]  /*182c0*/  IADD3 R7, R217, 0x98, RZ ;  /* 0x00000098d9077810 */ /* 0x000fe40007ffe0ff */
[----:B------:R-:W-:Y:S02]  /*182d0*/  @!P3 LEA.HI.X R9, R5, R4, R9, 0x2, P1 ;  /* 0x000000040509b211 */ /* 0x000fe400008f1409 */
[----:B------:R-:W-:-:S03]  /*182e0*/  IADD3 R5, R217, 0x90, RZ ;  /* 0x00000090d9057810 */ /* 0x000fc60007ffe0ff */
[----:B------:R1:W-:Y:S01]  /*182f0*/  @!P3 ST.E.64 [R8.64], R48 ;  /* 0x000000300800b985 */ /* 0x0003e2000c101b06 */
[----:B------:R-:W-:Y:S02]  /*18300*/  ISETP.GE.AND P3, PT, R3, c[0x0][0x3c8], PT ;  /* 0x0000f20003007a0c */ /* 0x000fe40003f66270 */
[----:B------:R-:W-:Y:S01]  /*18310*/  ISETP.GE.AND P6, PT, R5, c[0x0][0x3c8], PT ;  /* 0x0000f20005007a0c */ /* 0x000fe20003fc6270 */
[----:B------:R2:W-:Y:S01]  /*18320*/  @!P4 ST.E.64 [R12.64], R60 ;  /* 0x0000003c0c00c985 */ /* 0x0005e2000c101b06 */
[----:B------:R-:W-:Y:S02]  /*18330*/  ISETP.GE.AND P4, PT, R2, c[0x0][0x3c8], PT ;  /* 0x0000f20002007a0c */ /* 0x000fe40003f86270 */
[----:B------:R-:W-:-:S09]  /*18340*/  IADD3 R2, R217, 0xa8, RZ ;  /* 0x000000a8d9027810 */ /* 0x000fd20007ffe0ff */
[-C--:B----4-:R-:W-:Y:S02]  /*18350*/  @!P6 LEA R14, P0, R5, R0.reuse, 0x2 ;  /* 0x00000000050ee211 */ /* 0x090fe400078010ff */
[----:B-1----:R-:W-:Y:S02]  /*18360*/  SHF.R.S32.HI R9, RZ, 0x1f, R6 ;  /* 0x0000001fff097819 */ /* 0x002fe40000011406 */
[C---:B------:R-:W-:Y:S02]  /*18370*/  @!P2 LEA R8, P1, R6.reuse, R0, 0x2 ;  /* 0x000000000608a211 */ /* 0x040fe400078210ff */
[----:B--2---:R-:W-:Y:S02]  /*18380*/  SHF.R.S32.HI R12, RZ, 0x1f, R5 ;  /* 0x0000001fff0c7819 */ /* 0x004fe40000011405 */
[----:B------:R-:W-:Y:S02]  /*18390*/  @!P2 LEA.HI.X R9, R6, R4, R9, 0x2, P1 ;  /* 0x000000040609a211 */ /* 0x000fe400008f1409 */
[----:B------:R-:W-:-:S02]  /*183a0*/  IADD3 R6, R217, 0xa0, RZ ;  /* 0x000000a0d9067810 */ /* 0x000fc40007ffe0ff */
[----:B------:R-:W-:Y:S01]  /*183b0*/  @!P6 LEA.HI.X R15, R5, R4, R12, 0x2, P0 ;  /* 0x00000004050fe211 */ /* 0x000fe200000f140c */
[----:B------:R1:W-:Y:S01]  /*183c0*/  @!P2 ST.E.64 [R8.64], R56 ;  /* 0x000000380800a985 */ /* 0x0003e2000c101b06 */
[----:B------:R-:W-:Y:S02]  /*183d0*/  ISETP.GE.AND P2, PT, R7, c[0x0][0x3c8], PT ;  /* 0x0000f20007007a0c */ /* 0x000fe40003f46270 */
[----:B------:R-:W-:Y:S01]  /*183e0*/  ISETP.GE.AND P5, PT, R6, c[0x0][0x3c8], PT ;  /* 0x0000f20006007a0c */ /* 0x000fe20003fa6270 */
[----:B------:R2:W-:Y:S01]  /*183f0*/  @!P4 ST.E.64 [R10.64], R68 ;  /* 0x000000440a00c985 */ /* 0x0005e2000c101b06 */
[----:B------:R-:W-:-:S11]  /*18400*/  SHF.R.S32.HI R5, RZ, 0x1f, R6 ;  /* 0x0000001fff057819 */ /* 0x000fd60000011406 */
[----:B------:R-:W-:-:S04]  /*18410*/  @!P5 LEA R12, P0, R6, R0, 0x2 ;  /* 0x00000000060cd211 */ /* 0x000fc800078010ff */
[----:B------:R-:W-:Y:S02]  /*18420*/  @!P5 LEA.HI.X R13, R6, R4, R5, 0x2, P0 ;  /* 0x00000004060dd211 */ /* 0x000fe400000f1405 */
[C---:B------:R-:W-:Y:S02]  /*18430*/  IADD3 R6, R217.reuse, 0xb8, RZ ;  /* 0x000000b8d9067810 */ /* 0x040fe40007ffe0ff */
[----:B------:R-:W-:-:S04]  /*18440*/  IADD3 R5, R217, 0xc0, RZ ;  /* 0x000000c0d9057810 */ /* 0x000fc80007ffe0ff */
[----:B------:R-:W-:Y:S02]  /*18450*/  ISETP.GE.AND P4, PT, R5, c[0x0][0x3c8], PT ;  /* 0x0000f20005007a0c */ /* 0x000fe40003f86270 */
[----:B-1----:R-:W-:Y:S02]  /*18460*/  SHF.R.S32.HI R9, RZ, 0x1f, R3 ;  /* 0x0000001fff097819 */ /* 0x002fe40000011403 */
[----:B------:R-:W-:-:S04]  /*18470*/  @!P3 LEA R8, P1, R3, R0, 0x2 ;  /* 0x000000000308b211 */ /* 0x000fc800078210ff */
[----:B------:R-:W-:Y:S02]  /*18480*/  @!P3 LEA.HI.X R9, R3, R4, R9, 0x2, P1 ;  /* 0x000000040309b211 */ /* 0x000fe400008f1409 */
[----:B------:R-:W-:-:S03]  /*18490*/  IADD3 R3, R217, 0xb0, RZ ;  /* 0x000000b0d9037810 */ /* 0x000fc60007ffe0ff */
[----:B------:R1:W-:Y:S01]  /*184a0*/  @!P3 ST.E.64 [R8.64], R64 ;  /* 0x000000400800b985 */ /* 0x0003e2000c101b06 */
[----:B------:R-:W-:Y:S02]  /*184b0*/  ISETP.GE.AND P3, PT, R2, c[0x0][0x3c8], PT ;  /* 0x0000f20002007a0c */ /* 0x000fe40003f66270 */
[----:B--2---:R-:W-:Y:S01]  /*184c0*/  SHF.R.S32.HI R11, RZ, 0x1f, R3 ;  /* 0x0000001fff0b7819 */ /* 0x004fe20000011403 */
[----:B------:R-:W-:Y:S01]  /*184d0*/  @!P6 ST.E.64 [R14.64], R76 ;  /* 0x0000004c0e00e985 */ /* 0x000fe2000c101b06 */
[----:B------:R-:W-:-:S13]  /*184e0*/  ISETP.GE.AND P6, PT, R3, c[0x0][0x3c8], PT ;  /* 0x0000f20003007a0c */ /* 0x000fda0003fc6270 */
[----:B------:R-:W-:-:S04]  /*184f0*/  @!P6 LEA R10, P0, R3, R0, 0x2 ;  /* 0x00000000030ae211 */ /* 0x000fc800078010ff */
[----:B------:R-:W-:Y:S02]  /*18500*/  @!P6 LEA.HI.X R11, R3, R4, R11, 0x2, P0 ;  /* 0x00000004030be211 */ /* 0x000fe400000f140b */
[----:B------:R-:W-:Y:S02]  /*18510*/  IADD3 R3, R217, 0xc8, RZ ;  /* 0x000000c8d9037810 */ /* 0x000fe40007ffe0ff */
[----:B-1----:R-:W-:Y:S02]  /*18520*/  SHF.R.S32.HI R9, RZ, 0x1f, R7 ;  /* 0x0000001fff097819 */ /* 0x002fe40000011407 */
[----:B------:R-:W-:-:S04]  /*18530*/  @!P2 LEA R8, P1, R7, R0, 0x2 ;  /* 0x000000000708a211 */ /* 0x000fc800078210ff */
[----:B------:R-:W-:Y:S02]  /*18540*/  @!P2 LEA.HI.X R9, R7, R4, R9, 0x2, P1 ;  /* 0x000000040709a211 */ /* 0x000fe400008f1409 */
[----:B------:R-:W-:-:S03]  /*18550*/  SHF.R.S32.HI R7, RZ, 0x1f, R2 ;  /* 0x0000001fff077819 */ /* 0x000fc60000011402 */
[----:B------:R1:W-:Y:S01]  /*18560*/  @!P2 ST.E.64 [R8.64], R72 ;  /* 0x000000480800a985 */ /* 0x0003e2000c101b06 */
[----:B------:R-:W-:-:S03]  /*18570*/  ISETP.GE.AND P2, PT, R6, c[0x0][0x3c8], PT ;  /* 0x0000f20006007a0c */ /* 0x000fc60003f46270 */
[----:B------:R2:W-:Y:S01]  /*18580*/  @!P5 ST.E.64 [R12.64], R84 ;  /* 0x000000540c00d985 */ /* 0x0005e2000c101b06 */
[----:B-1----:R-:W-:-:S04]  /*18590*/  @!P3 LEA R8, P1, R2, R0, 0x2 ;  /* 0x000000000208b211 */ /* 0x002fc800078210ff */
[----:B------:R-:W-:Y:S02]  /*185a0*/  @!P3 LEA.HI.X R9, R2, R4, R7, 0x2, P1 ;  /* 0x000000040209b211 */ /* 0x000fe400008f1407 */
[----:B------:R-:W-:Y:S02]  /*185b0*/  IADD3 R2, R217, 0xd0, RZ ;  /* 0x000000d0d9027810 */ /* 0x000fe40007ffe0ff */
[----:B------:R-:W-:Y:S01]  /*185c0*/  ISETP.GE.AND P1, PT, R3, c[0x0][0x3c8], PT ;  /* 0x0000f20003007a0c */ /* 0x000fe20003f26270 */
[----:B------:R1:W-:Y:S01]  /*185d0*/  @!P3 ST.E.64 [R8.64], R80 ;  /* 0x000000500800b985 */ /* 0x0003e2000c101b06 */
[----:B------:R-:W-:Y:S02]  /*185e0*/  SHF.R.S32.HI R7, RZ, 0x1f, R5 ;  /* 0x0000001fff077819 */ /* 0x000fe40000011405 */
[----:B--2---:R-:W-:Y:S01]  /*185f0*/  @!P4 LEA R12, P0, R5, R0, 0x2 ;  /* 0x00000000050cc211 */ /* 0x004fe200078010ff */
[----:B------:R2:W-:Y:S01]  /*18600*/  @!P6 ST.E.64 [R10.64], R92 ;  /* 0x0000005c0a00e985 */ /* 0x0005e2000c101b06 */
[----:B------:R-:W-:-:S02]  /*18610*/  ISETP.GE.AND P5, PT, R2, c[0x0][0x3c8], PT ;  /* 0x0000f20002007a0c */ /* 0x000fc40003fa6270 */
[----:B------:R-:W-:Y:S02]  /*18620*/  @!P4 LEA.HI.X R13, R5, R4, R7, 0x2, P0 ;  /* 0x00000004050dc211 */ /* 0x000fe400000f1407 */
[----:B------:R-:W-:Y:S02]  /*18630*/  IADD3 R7, R217, 0xe0, RZ ;  /* 0x000000e0d9077810 */ /* 0x000fe40007ffe0ff */
[----:B------:R-:W-:Y:S02]  /*18640*/  SHF.R.S32.HI R5, RZ, 0x1f, R2 ;  /* 0x0000001fff057819 */ /* 0x000fe40000011402 */
[----:B------:R-:W-:Y:S02]  /*18650*/  ISETP.GE.AND P6, PT, R7, c[0x0][0x3c8], PT ;  /* 0x0000f20007007a0c */ /* 0x000fe40003fc6270 */
[----:B-1----:R-:W-:Y:S02]  /*18660*/  SHF.R.S32.HI R9, RZ, 0x1f, R6 ;  /* 0x0000001fff097819 */ /* 0x002fe40000011406 */
[----:B------:R-:W-:-:S02]  /*18670*/  @!P2 LEA R8, P3, R6, R0, 0x2 ;  /* 0x000000000608a211 */ /* 0x000fc400078610ff */
[----:B--2---:R-:W-:Y:S02]  /*18680*/  @!P5 LEA R10, P0, R2, R0, 0x2 ;  /* 0x00000000020ad211 */ /* 0x004fe400078010ff */
[-C--:B------:R-:W-:Y:S02]  /*18690*/  @!P2 LEA.HI.X R9, R6, R4.reuse, R9, 0x2, P3 ;  /* 0x000000040609a211 */ /* 0x080fe400018f1409 */
[C---:B------:R-:W-:Y:S02]  /*186a0*/  IADD3 R6, R217.reuse, 0xd8, RZ ;  /* 0x000000d8d9067810 */ /* 0x040fe40007ffe0ff */
[----:B------:R-:W-:Y:S01]  /*186b0*/  @!P5 LEA.HI.X R11, R2, R4, R5, 0x2, P0 ;  /* 0x00000004020bd211 */ /* 0x000fe200000f1405 */
[----:B------:R1:W-:Y:S01]  /*186c0*/  @!P2 ST.E.64 [R8.64], R88 ;  /* 0x000000580800a985 */ /* 0x0003e2000c101b06 */
[----:B------:R-:W-:Y:S02]  /*186d0*/  IADD3 R5, R217, 0xe8, RZ ;  /* 0x000000e8d9057810 */ /* 0x000fe40007ffe0ff */
[----:B------:R-:W-:Y:S01]  /*186e0*/  SHF.R.S32.HI R2, RZ, 0x1f, R6 ;  /* 0x0000001fff027819 */ /* 0x000fe20000011406 */
[----:B------:R2:W-:Y:S01]  /*186f0*/  @!P4 ST.E.64 [R12.64], R100 ;  /* 0x000000640c00c985 */ /* 0x0005e2000c101b06 */
[----:B------:R-:W-:-:S02]  /*18700*/  ISETP.GE.AND P4, PT, R6, c[0x0][0x3c8], PT ;  /* 0x0000f20006007a0c */ /* 0x000fc40003f86270 */
[----:B------:R-:W-:Y:S02]  /*18710*/  ISETP.GE.AND P3, PT, R5, c[0x0][0x3c8], PT ;  /* 0x0000f20005007a0c */ /* 0x000fe40003f66270 */
        /* <DEDUP_REMOVED lines=28> */
.L_x_4090:
[----:B------:R-:W-:Y:S05]  /*188e0*/  BSYNC B0 ;  /* 0x0000000000007941 */ /* 0x000fea0003800000 */
.L_x_4089:
[----:B------:R-:W-:Y:S05]  /*188f0*/  BRA.DIV ~URZ, `(.L_x_4091) ;  /* 0x000033727f007947 */ /* 0x000fea000b800000 */
[----:B--2---:R2:W1:Y:S04]  /*18900*/  SHFL.IDX PT, R4, R16, 0x1, 0x1c1f ;  /* 0x003c1f0010047f89 */ /* 0x00446800000e0000 */
[----:B----4-:R2:W4:Y:S02]  /*18910*/  SHFL.IDX PT, R0, R17, 0x1, 0x1c1f ;  /* 0x003c1f0011007f89 */ /* 0x01052400000e0000 */
.L_x_4145:
[----:B------:R-:W-:-:S13]  /*18920*/  LOP3.LUT P0, RZ, R207, 0x2, RZ, 0xc0, !PT ;  /* 0x00000002cfff7812 */ /* 0x000fda000780c0ff */
[----:B------:R-:W-:Y:S05]  /*18930*/  @P0 BRA `(.L_x_4086) ;  /* 0x00001a8000000947 */ /* 0x000fea0003800000 */
[C---:B------:R-:W-:Y:S02]  /*18940*/  IADD3 R10, R217.reuse, 0x8, RZ ;  /* 0x00000008d90a7810 */ /* 0x040fe40007ffe0ff */
[C---:B------:R-:W-:Y:S02]  /*18950*/  ISETP.GE.AND P2, PT, R217.reuse, c[0x0][0x3c8], PT ;  /* 0x0000f200d9007a0c */ /* 0x040fe40003f46270 */
        /* <DEDUP_REMOVED lines=9> */
[C---:B------:R-:W-:Y:S02]  /*189f0*/  @!P1 LEA R8, P4, R10.reuse, R0, 0x2 ;  /* 0x000000000a089211 */ /* 0x040fe400078810ff */
        /* <DEDUP_REMOVED lines=95> */
[----:B------:R-:W-:Y:S02]  /*18ff0*/  IADD3 R6, R217, 0x98, RZ ;  /* 0x00000098d9067810 */ /* 0x000fe40007ffe0ff */
        /* <DEDUP_REMOVED lines=14> */
[----:B------:R-:W-:Y:S02]  /*190e0*/  SHF.R.S32.HI R16, RZ, 0x1f, R6 ;  /* 0x0000001fff107819 */ /* 0x000fe40000011406 */
[----:B------:R-:W-:Y:S02]  /*190f0*/  ISETP.GE.AND P2, PT, R5, c[0x0][0x3c8], PT ;  /* 0x0000f20005007a0c */ /* 0x000fe40003f46270 */
[----:B-1----:R-:W-:Y:S02]  /*19100*/  @!P4 LEA R10, P0, R7, R0, 0x2 ;  /* 0x00000000070ac211 */ /* 0x002fe400078010ff */
[----:B------:R-:W-:-:S02]  /*19110*/  ISETP.GE.AND P1, PT, R3, c[0x0][0x3c8], PT ;  /* 0x0000f20003007a0c */ /* 0x000fc40003f26270 */
[----:B-----5:R-:W-:Y:S02]  /*19120*/  SHF.R.S32.HI R9, RZ, 0x1f, R7 ;  /* 0x0000001fff097819 */ /* 0x020fe40000011407 */
[----:B------:R-:W-:Y:S02]  /*19130*/  @!P3 LEA R8, P5, R6, R0, 0x2 ;  /* 0x000000000608b211 */ /* 0x000fe400078a10ff */
[-C--:B------:R-:W-:Y:S02]  /*19140*/  @!P4 LEA.HI.X R11, R7, R4.reuse, R9, 0x2, P0 ;  /* 0x00000004070bc211 */ /* 0x080fe400000f1409 */
[----:B------:R-:W-:Y:S02]  /*19150*/  ISETP.GE.AND P0, PT, R2, c[0x0][0x3c8], PT ;  /* 0x0000f20002007a0c */ /* 0x000fe40003f06270 */
[----:B------:R-:W-:Y:S02]  /*19160*/  @!P3 LEA.HI.X R9, R6, R4, R16, 0x2, P5 ;  /* 0x000000040609b211 */ /* 0x000fe400028f1410 */
[----:B------:R-:W-:-:S02]  /*19170*/  IADD3 R7, R217, 0xb0, RZ ;  /* 0x000000b0d9077810 */ /* 0x000fc40007ffe0ff */
[----:B------:R-:W-:Y:S02]  /*19180*/  IADD3 R6, R217, 0xb8, RZ ;  /* 0x000000b8d9067810 */ /* 0x000fe40007ffe0ff */
[----:B------:R-:W-:Y:S02]  /*19190*/  ISETP.GE.AND P5, PT, R7, c[0x0][0x3c8], PT ;  /* 0x0000f20007007a0c */ /* 0x000fe40003fa6270 */
        /* <DEDUP_REMOVED lines=73> */
.L_x_4071:
        /* <DEDUP_REMOVED lines=21> */
.L_x_4092:
        /* <DEDUP_REMOVED lines=57> */
.L_x_4094:
[----:B------:R-:W-:Y:S05]  /*19b10*/  BSYNC B0 ;  /* 0x0000000000007941 */ /* 0x000fea0003800000 */
.L_x_4093:
[----:B------:R-:W-:-:S13]  /*19b20*/  ISETP.GT.AND P0, PT, R18, 0x1, PT ;  /* 0x000000011200780c */ /* 0x000fda0003f04270 */
[----:B------:R-:W-:Y:S05]  /*19b30*/  @P0 BRA `(.L_x_4086) ;  /* 0x0000088000000947 */ /* 0x000fea0003800000 */
[----:B------:R-:W2:Y:S04]  /*19b40*/  LDL.LU R7, [R1+0x10] ;  /* 0x0000100001077983 */ /* 0x000ea80000300800 */
        /* <DEDUP_REMOVED lines=35> */
.L_x_4146:
[----:B------:R-:W-:Y:S05]  /*19d80*/  BRA.DIV ~URZ, `(.L_x_4096) ;  /* 0x000020127f007947 */ /* 0x000fea000b800000 */
[----:B------:R3:W4:Y:S02]  /*19d90*/  SHFL.IDX PT, R0, R16, RZ, 0x181f ;  /* 0x00181fff10007589 */ /* 0x00072400000e0000 */
.L_x_4147:
        /* <DEDUP_REMOVED lines=26> */
.L_x_4098:
[----:B------:R-:W-:Y:S05]  /*19f40*/  BSYNC B0 ;  /* 0x0000000000007941 */ /* 0x000fea0003800000 */
.L_x_4097:
[----:B------:R-:W-:Y:S05]  /*19f50*/  BRA.DIV ~URZ, `(.L_x_4099) ;  /* 0x00001ea27f007947 */ /* 0x000fea000b800000 */
[----:B--2---:R2:W1:Y:S04]  /*19f60*/  SHFL.IDX PT, R12, R13, 0x1, 0x181f ;  /* 0x00381f000d0c7f89 */ /* 0x00446800000e0000 */
[----:B----4-:R2:W4:Y:S02]  /*19f70*/  SHFL.IDX PT, R0, R16, 0x1, 0x181f ;  /* 0x00381f0010007f89 */ /* 0x01052400000e0000 */
.L_x_4148:
        /* <DEDUP_REMOVED lines=20> */
.L_x_4101:
[----:B------:R-:W-:Y:S05]  /*1a0c0*/  BSYNC B0 ;  /* 0x0000000000007941 */ /* 0x000fea0003800000 */
.L_x_4100:
[----:B------:R-:W-:Y:S05]  /*1a0d0*/  BRA.DIV ~URZ, `(.L_x_4102) ;  /* 0x00001de27f007947 */ /* 0x000fea000b800000 */
[----:B-1----:R1:W2:Y:S02]  /*1a0e0*/  SHFL.IDX PT, R12, R13, 0x2, 0x181f ;  /* 0x00581f000d0c7f89 */ /* 0x0022a400000e0000 */
.L_x_4149:
[----:B------:R-:W-:Y:S05]  /*1a0f0*/  BRA.DIV ~URZ, `(.L_x_4103) ;  /* 0x00001e327f007947 */ /* 0x000fea000b800000 */
[----:B----4-:R4:W1:Y:S02]  /*1a100*/  SHFL.IDX PT, R0, R16, 0x2, 0x181f ;  /* 0x00581f0010007f89 */ /* 0x01086400000e0000 */
.L_x_4150:
        /* <DEDUP_REMOVED lines=20> */
.L_x_4105:
[----:B------:R-:W-:Y:S05]  /*1a250*/  BSYNC B0 ;  /* 0x0000000000007941 */ /* 0x000fea0003800000 */
.L_x_4104:
[----:B------:R-:W-:Y:S05]  /*1a260*/  BRA.DIV ~URZ, `(.L_x_4106) ;  /* 0x00001d227f007947 */ /* 0x000fea000b800000 */
[----:B--2---:R2:W3:Y:S04]  /*1a270*/  SHFL.IDX PT, R12, R13, 0x3, 0x181f ;  /* 0x00781f000d0c7f89 */ /* 0x0044e800000e0000 */
[----:B-1----:R2:W1:Y:S02]  /*1a280*/  SHFL.IDX PT, R0, R16, 0x3, 0x181f ;  /* 0x00781f0010007f89 */ /* 0x00246400000e0000 */
.L_x_4151:
        /* <DEDUP_REMOVED lines=19> */
.L_x_4086:
[----:B------:R-:W-:Y:S05]  /*1a3c0*/  BSYNC B1 ;  /* 0x0000000000017941 */ /* 0x000fea0003800000 */
.L_x_4070:
[----:B-1--4-:R-:W4:Y:S02]  /*1a3d0*/  LDL R0, [R1+0x54] ;  /* 0x0000540001007983 */ /* 0x012f240000100800 */
[----:B----4-:R-:W-:-:S13]  /*1a3e0*/  ISETP.NE.AND P0, PT, R0, RZ, PT ;  /* 0x000000ff0000720c */ /* 0x010fda0003f05270 */
[----:B------:R-:W-:Y:S01]  /*1a3f0*/  @P0 WARPSYNC 0xffffffff ;  /* 0xffffffff00000948 */ /* 0x000fe20003800000 */
[----:B------:R-:W-:Y:S06]  /*1a400*/  @P0 BAR.SYNC.DEFER_BLOCKING 0x5, 0x100 ;  /* 0x0144000000000b1d */ /* 0x000fec0000010000 */
[----:B------:R-:W1:Y:S04]  /*1a410*/  @P0 LDS.128 R4, [0x20080] ;  /* 0x02008000ff040984 */ /* 0x000e680000000c00 */
[----:B-1----:R1:W-:Y:S04]  /*1a420*/  @P0 STL.64 [R1], R4 ;  /* 0x0000000401000387 */ /* 0x0023e80000100a00 */
        /* <DEDUP_REMOVED lines=9> */
.L_x_4152:
[----:B------:R-:W-:Y:S05]  /*1a4c0*/  BRA.DIV ~URZ, `(.L_x_4109) ;  /* 0x00001bf27f007947 */ /* 0x000fea000b800000 */
[----:B------:R4:W1:Y:S02]  /*1a4d0*/  SHFL.IDX PT, R8, R114, 0x1, 0x1f ;  /* 0x00201f0072087f89 */ /* 0x00086400000e0000 */
.L_x_4153:
        /* <DEDUP_REMOVED lines=19> */
.L_x_4154:
        /* <DEDUP_REMOVED lines=16> */
.L_x_4155:
[----:B----4-:R-:W-:Y:S01]  /*1a710*/  IMAD R0, R0, c[0x0][0x538], RZ ;  /* 0x00014e0000007a24 */ /* 0x010fe200078e02ff */
[----:B------:R-:W-:Y:S04]  /*1a720*/  BSSY B1, `(.L_x_4112) ;  /* 0x0000084000017945 */ /* 0x000fe80003800000 */
[----:B-1----:R-:W-:-:S04]  /*1a730*/  IADD3 R8, R0, R8, RZ ;  /* 0x0000000800087210 */ /* 0x002fc80007ffe0ff */
[----:B--2---:R-:W-:-:S13]  /*1a740*/  ISETP.GT.AND P0, PT, R8, R9, PT ;  /* 0x000000090800720c */ /* 0x004fda0003f04270 */
[----:B------:R-:W-:Y:S05]  /*1a750*/  @P0 BRA `(.L_x_4113) ;  /* 0x0000025000000947 */ /* 0x000fea0003800000 */
.L_x_4117:
        /* <DEDUP_REMOVED lines=17> */
.L_x_4156:
        /* <DEDUP_REMOVED lines=16> */
.L_x_4157:
[----:B--2---:R-:W-:-:S05]  /*1a970*/  IMAD R0, R0, c[0x0][0x538], RZ ;  /* 0x00014e0000007a24 */ /* 0x004fca00078e02ff */
[----:B------:R-:W-:-:S04]  /*1a980*/  IADD3 R8, R0, R8, RZ ;  /* 0x0000000800087210 */ /* 0x000fc80007ffe0ff */
[----:B------:R-:W-:-:S13]  /*1a990*/  ISETP.GT.AND P0, PT, R8, R9, PT ;  /* 0x000000090800720c */ /* 0x000fda0003f04270 */
[----:B-1----:R-:W-:Y:S05]  /*1a9a0*/  @!P0 BRA `(.L_x_4117) ;  /* 0xfffffdb000008947 */ /* 0x002fea000383ffff */
.L_x_4113:
[----:B------:R-:W-:-:S05]  /*1a9b0*/  IADD3 R10, -R0, R8, RZ ;  /* 0x00000008000a7210 */ /* 0x000fca0007ffe1ff */
[----:B------:R-:W-:-:S05]  /*1a9c0*/  IMAD R0, R4, c[0x0][0x538], R10 ;  /* 0x00014e0004007a24 */ /* 0x000fca00078e020a */
[----:B------:R-:W-:Y:S01]  /*1a9d0*/  ISETP.GT.AND P0, PT, R0, R9, PT ;  /* 0x000000090000720c */ /* 0x000fe20003f04270 */
[----:B------:R-:W-:-:S12]  /*1a9e0*/  BRA.DIV ~URZ, `(.L_x_4118) ;  /* 0x00001b127f007947 */ /* 0x000fd8000b800000 */
[----:B------:R-:W-:-:S04]  /*1a9f0*/  VOTE.ANY R8, PT, !P0 ;  /* 0x0000000000087806 */ /* 0x000fc800040e0100 */
.L_x_4158:
[----:B------:R1:W2:Y:S01]  /*1aa00*/  POPC R11, R8 ;  /* 0x00000008000b7309 */ /* 0x0002a20000000000 */
[----:B------:R-:W-:Y:S05]  /*1aa10*/  BRA.DIV ~URZ, `(.L_x_4119) ;  /* 0x00001b327f007947 */ /* 0x000fea000b800000 */
[----:B--2---:R2:W4:Y:S04]  /*1aa20*/  SHFL.IDX PT, R6, R6, R11, 0x1f ;  /* 0x00001f0b06067589 */ /* 0x00452800000e0000 */
[----:B------:R2:W1:Y:S02]  /*1aa30*/  SHFL.IDX PT, R7, R7, R11, 0x1f ;  /* 0x00001f0b07077589 */ /* 0x00046400000e0000 */
.L_x_4159:
[----:B------:R-:W-:Y:S01]  /*1aa40*/  ISETP.NE.AND P0, PT, R8, RZ, PT ;  /* 0x000000ff0800720c */ /* 0x000fe20003f05270 */
[----:B------:R-:W-:-:S12]  /*1aa50*/  BSSY B0, `(.L_x_4120) ;  /* 0x0000005000007945 */ /* 0x000fd80003800000 */
[----:B------:R-:W-:Y:S05]  /*1aa60*/  @!P0 BRA `(.L_x_4121) ;  /* 0x0000003000008947 */ /* 0x000fea0003800000 */
[----:B------:R-:W-:Y:S01]  /*1aa70*/  IADD3 R3, R11, -0x1, RZ ;  /* 0xffffffff0b037810 */ /* 0x000fe20007ffe0ff */
[----:B------:R-:W-:Y:S05]  /*1aa80*/  BRA.DIV ~URZ, `(.L_x_4122) ;  /* 0x00001b927f007947 */ /* 0x000fea000b800000 */
[----:B------:R2:W3:Y:S02]  /*1aa90*/  SHFL.IDX PT, R12, R4, R3, 0x1f ;  /* 0x00001f03040c7589 */ /* 0x0004e400000e0000 */
.L_x_4121:
[----:B------:R-:W-:Y:S05]  /*1aaa0*/  BSYNC B0 ;  /* 0x0000000000007941 */ /* 0x000fea0003800000 */
.L_x_4120:
[----:B---3--:R-:W-:Y:S01]  /*1aab0*/  IMAD R5, R12, c[0x0][0x538], R10 ;  /* 0x00014e000c057a24 */ /* 0x008fe200078e020a */
[----:B--2-4-:R-:W-:-:S03]  /*1aac0*/  IABS R4, R6 ;  /* 0x0000000600047213 */ /* 0x014fc60000000000 */
[----:B-1----:R-:W-:Y:S01]  /*1aad0*/  IMAD.IADD R8, R9, 0x1, -R5 ;  /* 0x0000000109087824 */ /* 0x002fe200078e0a05 */
[----:B------:R1:W-:Y:S01]  /*1aae0*/  STL [R1], R5 ;  /* 0x0000000501007387 */ /* 0x0003e20000100800 */
        /* <DEDUP_REMOVED lines=66> */
.L_x_4114:
[----:B------:R-:W-:Y:S01]  /*1af10*/  MOV R0, c[0x0][0x53c] ;  /* 0x00014f0000007a02 */ /* 0x000fe20000000f00 */
[----:B------:R1:W-:Y:S04]  /*1af20*/  STL [R1], R9 ;  /* 0x0000000901007387 */ /* 0x0003e80000100800 */
[----:B------:R1:W-:Y:S04]  /*1af30*/  STL [R1+0x4], RZ ;  /* 0x000004ff01007387 */ /* 0x0003e80000100800 */
[----:B------:R1:W-:Y:S04]  /*1af40*/  STL [R1+0x8], RZ ;  /* 0x000008ff01007387 */ /* 0x0003e80000100800 */
[----:B------:R1:W-:Y:S02]  /*1af50*/  STL [R1+0xc], R0 ;  /* 0x00000c0001007387 */ /* 0x0003e40000100800 */
.L_x_4123:
[----:B------:R-:W-:Y:S05]  /*1af60*/  BSYNC B1 ;  /* 0x0000000000017941 */ /* 0x000fea0003800000 */
.L_x_4112:
[----:B---3--:R-:W2:Y:S04]  /*1af70*/  LDL R4, [R1] ;  /* 0x0000000001047983 */ /* 0x008ea80000100800 */
        /* <DEDUP_REMOVED lines=8> */
.L_x_4107:
[----:B-1----:R-:W4:Y:S02]  /*1b000*/  LDL R0, [R1+0xc] ;  /* 0x00000c0001007983 */ /* 0x002f240000100800 */
[----:B----4-:R-:W-:-:S13]  /*1b010*/  ISETP.GE.AND P0, PT, R0, c[0x0][0x53c], PT ;  /* 0x00014f0000007a0c */ /* 0x010fda0003f06270 */
[----:B--23--:R-:W-:Y:S01]  /*1b020*/  @P0 CALL.REL.NOINC `(.L_x_4124) ;  /* 0x0000001000000944 */ /* 0x00cfe20003c00000 */
[----:B------:R-:W-:Y:S05]  /*1b030*/  BRA `(.L_x_4125) ;  /* 0xfffe670000007947 */ /* 0x000fea000383ffff */
.L_x_4124:
[----:B------:R-:W-:Y:S05]  /*1b040*/  EXIT ;  /* 0x000000000000794d */ /* 0x000fea0003800000 */
.L_x_3938:
[----:B------:R-:W-:Y:S01]  /*1b050*/  IMAD.MOV.U32 R0, RZ, RZ, R5 ;  /* 0x000000ffff007224 */ /* 0x000fe200078e0005 */
[----:B------:R-:W-:Y:S02]  /*1b060*/  MOV R2, 0x1 ;  /* 0x0000000100027802 */ /* 0x000fe40000000f00 */
[----:B------:R-:W-:Y:S02]  /*1b070*/  MOV R3, 0x1b090 ;  /* 0x0001b09000037802 */ /* 0x000fe40000000f00 */
[----:B------:R-:W-:Y:S05]  /*1b080*/  CALL.REL.NOINC `($__internal_84_$__cuda_sm70_shflsync_up_p) ;  /* 0x0000169000007944 */ /* 0x000fea0003c00000 */
[----:B------:R-:W-:Y:S01]  /*1b090*/  MOV R0, R4 ;  /* 0x0000000400007202 */ /* 0x000fe20000000f00 */
[----:B------:R-:W-:Y:S05]  /*1b0a0*/  BRA `(.L_x_4126) ;  /* 0xfffe53c000007947 */ /* 0x000fea000383ffff */
.L_x_3939:
[----:B------:R-:W-:Y:S01]  /*1b0b0*/  IMAD.MOV.U32 R0, RZ, RZ, R5 ;  /* 0x000000ffff007224 */ /* 0x000fe200078e0005 */
[----:B------:R-:W-:Y:S02]  /*1b0c0*/  MOV R2, 0x2 ;  /* 0x0000000200027802 */ /* 0x000fe40000000f00 */
[----:B------:R-:W-:Y:S02]  /*1b0d0*/  MOV R3, 0x1b0f0 ;  /* 0x0001b0f000037802 */ /* 0x000fe40000000f00 */
[----:B------:R-:W-:Y:S05]  /*1b0e0*/  CALL.REL.NOINC `($__internal_84_$__cuda_sm70_shflsync_up_p) ;  /* 0x0000163000007944 */ /* 0x000fea0003c00000 */
[----:B------:R-:W-:Y:S01]  /*1b0f0*/  SEL R0, R4, RZ, P4 ;  /* 0x000000ff04007207 */ /* 0x000fe20002000000 */
[----:B------:R-:W-:Y:S01]  /*1b100*/  IMAD.MOV.U32 R2, RZ, RZ, 0x4 ;  /* 0x00000004ff027424 */ /* 0x000fe200078e00ff */
[----:B------:R-:W-:-:S03]  /*1b110*/  MOV R3, 0x1b140 ;  /* 0x0001b14000037802 */ /* 0x000fc60000000f00 */
[----:B------:R-:W-:Y:S02]  /*1b120*/  IMAD.IADD R0, R5, 0x1, R0 ;  /* 0x0000000105007824 */ /* 0x000fe400078e0200 */
        /* <DEDUP_REMOVED lines=14> */
[----:B------:R-:W-:Y:S01]  /*1b210*/  IMAD.IADD R4, R0, 0x1, R4 ;  /* 0x0000000100047824 */ /* 0x000fe200078e0204 */
[----:B------:R-:W-:-:S03]  /*1b220*/  MOV R0, 0x1f ;  /* 0x0000001f00007802 */ /* 0x000fc60000000f00 */
[----:B------:R-:W-:Y:S02]  /*1b230*/  IMAD.MOV.U32 R5, RZ, RZ, R4 ;  /* 0x000000ffff057224 */ /* 0x000fe400078e0004 */
[----:B------:R-:W-:Y:S05]  /*1b240*/  CALL.REL.NOINC `($__internal_83_$__cuda_sm70_shflsync_idx_p) ;  /* 0x0000148000007944 */ /* 0x000fea0003c00000 */
[----:B------:R-:W-:Y:S05]  /*1b250*/  BRA `(.L_x_4127) ;  /* 0xfffe531000007947 */ /* 0x000fea000383ffff */
.L_x_3941:
[----:B------:R-:W-:Y:S02]  /*1b260*/  SEL R0, RZ, 0x1, P0 ;  /* 0x00000001ff007807 */ /* 0x000fe40000000000 */
[----:B------:R-:W-:Y:S02]  /*1b270*/  MOV R2, 0x1b290 ;  /* 0x0001b29000027802 */ /* 0x000fe40000000f00 */
[----:B------:R-:W-:Y:S05]  /*1b280*/  CALL.REL.NOINC `($__internal_85_$__cuda_sm70_votesync_ballot) ;  /* 0x0000150000007944 */ /* 0x000fea0003c00000 */
[----:B------:R-:W-:Y:S01]  /*1b290*/  MOV R6, R0 ;  /* 0x0000000000067202 */ /* 0x000fe20000000f00 */
[----:B------:R-:W-:Y:S05]  /*1b2a0*/  BRA `(.L_x_4128) ;  /* 0xfffe535000007947 */ /* 0x000fea000383ffff */
.L_x_3942:
[----:B------:R-:W-:Y:S01]  /*1b2b0*/  IMAD.MOV.U32 R5, RZ, RZ, R8 ;  /* 0x000000ffff057224 */ /* 0x000fe200078e0008 */
[----:B--2---:R-:W-:Y:S01]  /*1b2c0*/  MOV R3, R13 ;  /* 0x0000000d00037202 */ /* 0x004fe20000000f00 */
[----:B------:R-:W-:Y:S01]  /*1b2d0*/  IMAD.MOV.U32 R0, RZ, RZ, 0x1f ;  /* 0x0000001fff007424 */ /* 0x000fe200078e00ff */
[----:B------:R-:W-:Y:S02]  /*1b2e0*/  MOV R2, 0x1b300 ;  /* 0x0001b30000027802 */ /* 0x000fe40000000f00 */
[----:B-1----:R-:W-:Y:S05]  /*1b2f0*/  CALL.REL.NOINC `($__internal_83_$__cuda_sm70_shflsync_idx_p) ;  /* 0x000013d000007944 */ /* 0x002fea0003c00000 */
[----:B------:R-:W-:Y:S01]  /*1b300*/  IMAD.MOV.U32 R11, RZ, RZ, R0 ;  /* 0x000000ffff0b7224 */ /* 0x000fe200078e0000 */
[----:B------:R-:W-:Y:S01]  /*1b310*/  MOV R5, R7 ;  /* 0x0000000700057202 */ /* 0x000fe20000000f00 */
[----:B------:R-:W-:Y:S01]  /*1b320*/  IMAD.MOV.U32 R7, RZ, RZ, RZ ;  /* 0x000000ffff077224 */ /* 0x000fe200078e00ff */
[----:B------:R-:W-:Y:S01]  /*1b330*/  MOV R3, R13 ;  /* 0x0000000d00037202 */ /* 0x000fe20000000f00 */
[----:B------:R-:W-:Y:S01]  /*1b340*/  IMAD.MOV.U32 R0, RZ, RZ, 0x1f ;  /* 0x0000001fff007424 */ /* 0x000fe200078e00ff */
[----:B------:R-:W-:-:S02]  /*1b350*/  MOV R2, 0x1b370 ;  /* 0x0001b37000027802 */ /* 0x000fc40000000f00 */
[----:B------:R-:W-:Y:S05]  /*1b360*/  CALL.REL.NOINC `($__internal_83_$__cuda_sm70_shflsync_idx_p) ;  /* 0x0000136000007944 */ /* 0x000fea0003c00000 */
[----:B------:R-:W-:Y:S01]  /*1b370*/  MOV R10, R0 ;  /* 0x00000000000a7202 */ /* 0x000fe20000000f00 */
[----:B------:R-:W-:Y:S05]  /*1b380*/  BRA `(.L_x_4129) ;  /* 0xfffe52c000007947 */ /* 0x000fea000383ffff */
.L_x_3945:
[----:B------:R-:W-:Y:S01]  /*1b390*/  IMAD.MOV.U32 R5, RZ, RZ, R4 ;  /* 0x000000ffff057224 */ /* 0x000fe200078e0004 */
[----:B------:R-:W-:-:S02]  /*1b3a0*/  MOV R0, 0x1f ;  /* 0x0000001f00007802 */ /* 0x000fc40000000f00 */
[----:B------:R-:W-:Y:S02]  /*1b3b0*/  MOV R2, 0x1b3d0 ;  /* 0x0001b3d000027802 */ /* 0x000fe40000000f00 */
[----:B-1----:R-:W-:Y:S05]  /*1b3c0*/  CALL.REL.NOINC `($__internal_83_$__cuda_sm70_shflsync_idx_p) ;  /* 0x0000130000007944 */ /* 0x002fea0003c00000 */
[----:B------:R-:W-:Y:S01]  /*1b3d0*/  MOV R7, R0 ;  /* 0x0000000000077202 */ /* 0x000fe20000000f00 */
[----:B------:R-:W-:Y:S05]  /*1b3e0*/  BRA `(.L_x_3944) ;  /* 0xfffe52c000007947 */ /* 0x000fea000383ffff */
.L_x_3997:
[----:B------:R-:W-:Y:S01]  /*1b3f0*/  IMAD.MOV.U32 R5, RZ, RZ, R13 ;  /* 0x000000ffff057224 */ /* 0x000fe200078e000d */
[----:B------:R-:W-:Y:S01]  /*1b400*/  MOV R3, RZ ;  /* 0x000000ff00037202 */ /* 0x000fe20000000f00 */
[----:B------:R-:W-:Y:S01]  /*1b410*/  IMAD.MOV.U32 R0, RZ, RZ, 0x181f ;  /* 0x0000181fff007424 */ /* 0x000fe200078e00ff */
[----:B------:R-:W-:Y:S02]  /*1b420*/  MOV R2, 0x1b440 ;  /* 0x0001b44000027802 */ /* 0x000fe40000000f00 */
[----:B-----5:R-:W-:Y:S05]  /*1b430*/  CALL.REL.NOINC `($__internal_83_$__cuda_sm70_shflsync_idx_p) ;  /* 0x0000129000007944 */ /* 0x020fea0003c00000 */
[----:B------:R-:W-:Y:S01]  /*1b440*/  MOV R10, R0 ;  /* 0x00000000000a7202 */ /* 0x000fe20000000f00 */
[----:B------:R-:W-:Y:S05]  /*1b450*/  BRA `(.L_x_4130) ;  /* 0xfffee12000007947 */ /* 0x000fea000383ffff */
.L_x_3998:
[----:B------:R-:W-:Y:S01]  /*1b460*/  IMAD.MOV.U32 R5, RZ, RZ, R15 ;  /* 0x000000ffff057224 */ /* 0x000fe200078e000f */
[----:B------:R-:W-:Y:S01]  /*1b470*/  MOV R3, RZ ;  /* 0x000000ff00037202 */ /* 0x000fe20000000f00 */
[----:B------:R-:W-:Y:S01]  /*1b480*/  IMAD.MOV.U32 R0, RZ, RZ, 0x181f ;  /* 0x0000181fff007424 */ /* 0x000fe200078e00ff */
[----:B------:R-:W-:Y:S02]  /*1b490*/  MOV R2, 0x1b4b0 ;  /* 0x0001b4b000027802 */ /* 0x000fe40000000f00 */
[----:B-12--5:R-:W-:Y:S05]  /*1b4a0*/  CALL.REL.NOINC `($__internal_83_$__cuda_sm70_shflsync_idx_p) ;  /* 0x0000122000007944 */ /* 0x026fea0003c00000 */
[----:B------:R-:W-:Y:S05]  /*1b4b0*/  BRA `(.L_x_4131) ;  /* 0xfffee0e000007947 */ /* 0x000fea000383ffff */
.L_x_4001:
[----:B--2---:R-:W-:Y:S01]  /*1b4c0*/  IMAD.MOV.U32 R5, RZ, RZ, R13 ;  /* 0x000000ffff057224 */ /* 0x004fe200078e000d */
[----:B------:R-:W-:Y:S01]  /*1b4d0*/  MOV R3, 0x1 ;  /* 0x0000000100037802 */ /* 0x000fe20000000f00 */
[----:B----4-:R-:W-:Y:S01]  /*1b4e0*/  IMAD.MOV.U32 R0, RZ, RZ, 0x181f ;  /* 0x0000181fff007424 */ /* 0x010fe200078e00ff */
[----:B------:R-:W-:-:S02]  /*1b4f0*/  MOV R2, 0x1b510 ;  /* 0x0001b51000027802 */ /* 0x000fc40000000f00 */
[----:B-1-3-5:R-:W-:Y:S05]  /*1b500*/  CALL.REL.NOINC `($__internal_83_$__cuda_sm70_shflsync_idx_p) ;  /* 0x000011c000007944 */ /* 0x02afea0003c00000 */
[----:B------:R-:W-:Y:S01]  /*1b510*/  IMAD.MOV.U32 R10, RZ, RZ, R0 ;  /* 0x000000ffff0a7224 */ /* 0x000fe200078e0000 */
[----:B------:R-:W-:Y:S01]  /*1b520*/  MOV R3, 0x1 ;  /* 0x0000000100037802 */ /* 0x000fe20000000f00 */
[----:B------:R-:W-:Y:S01]  /*1b530*/  IMAD.MOV.U32 R5, RZ, RZ, R15 ;  /* 0x000000ffff057224 */ /* 0x000fe200078e000f */
[----:B------:R-:W-:-:S02]  /*1b540*/  MOV R0, 0x181f ;  /* 0x0000181f00007802 */ /* 0x000fc40000000f00 */
[----:B------:R-:W-:Y:S02]  /*1b550*/  MOV R2, 0x1b570 ;  /* 0x0001b57000027802 */ /* 0x000fe40000000f00 */
[----:B------:R-:W-:Y:S05]  /*1b560*/  CALL.REL.NOINC `($__internal_83_$__cuda_sm70_shflsync_idx_p) ;  /* 0x0000116000007944 */ /* 0x000fea0003c00000 */
[----:B------:R-:W-:Y:S05]  /*1b570*/  BRA `(.L_x_4132) ;  /* 0xfffee1f000007947 */ /* 0x000fea000383ffff */
.L_x_4004:
[----:B-1----:R-:W-:Y:S01]  /*1b580*/  IMAD.MOV.U32 R5, RZ, RZ, R13 ;  /* 0x000000ffff057224 */ /* 0x002fe200078e000d */
[----:B------:R-:W-:Y:S01]  /*1b590*/  MOV R3, 0x2 ;  /* 0x0000000200037802 */ /* 0x000fe20000000f00 */
[----:B----4-:R-:W-:Y:S01]  /*1b5a0*/  IMAD.MOV.U32 R0, RZ, RZ, 0x181f ;  /* 0x0000181fff007424 */ /* 0x010fe200078e00ff */
[----:B------:R-:W-:Y:S02]  /*1b5b0*/  MOV R2, 0x1b5d0 ;  /* 0x0001b5d000027802 */ /* 0x000fe40000000f00 */
[----:B--23-5:R-:W-:Y:S05]  /*1b5c0*/  CALL.REL.NOINC `($__internal_83_$__cuda_sm70_shflsync_idx_p) ;  /* 0x0000110000007944 */ /* 0x02cfea0003c00000 */
[----:B------:R-:W-:Y:S01]  /*1b5d0*/  MOV R10, R0 ;  /* 0x00000000000a7202 */ /* 0x000fe20000000f00 */
[----:B------:R-:W-:Y:S05]  /*1b5e0*/  BRA `(.L_x_4133) ;  /* 0xfffee2e000007947 */ /* 0x000fea000383ffff */
.L_x_4005:
[----:B------:R-:W-:Y:S01]  /*1b5f0*/  IMAD.MOV.U32 R5, RZ, RZ, R15 ;  /* 0x000000ffff057224 */ /* 0x000fe200078e000f */
[----:B------:R-:W-:Y:S01]  /*1b600*/  MOV R3, 0x2 ;  /* 0x0000000200037802 */ /* 0x000fe20000000f00 */
[----:B----4-:R-:W-:Y:S01]  /*1b610*/  IMAD.MOV.U32 R0, RZ, RZ, 0x181f ;  /* 0x0000181fff007424 */ /* 0x010fe200078e00ff */
[----:B------:R-:W-:Y:S02]  /*1b620*/  MOV R2, 0x1b640 ;  /* 0x0001b64000027802 */ /* 0x000fe40000000f00 */
[----:B-123-5:R-:W-:Y:S05]  /*1b630*/  CALL.REL.NOINC `($__internal_83_$__cuda_sm70_shflsync_idx_p) ;  /* 0x0000109000007944 */ /* 0x02efea0003c00000 */
[----:B------:R-:W-:Y:S05]  /*1b640*/  BRA `(.L_x_4134) ;  /* 0xfffee2a000007947 */ /* 0x000fea000383ffff */
.L_x_4008:
[----:B-1----:R-:W-:Y:S01]  /*1b650*/  IMAD.MOV.U32 R5, RZ, RZ, R13 ;  /* 0x000000ffff057224 */ /* 0x002fe200078e000d */
[----:B------:R-:W-:Y:S01]  /*1b660*/  MOV R3, 0x3 ;  /* 0x0000000300037802 */ /* 0x000fe20000000f00 */
[----:B------:R-:W-:Y:S01]  /*1b670*/  IMAD.MOV.U32 R0, RZ, RZ, 0x181f ;  /* 0x0000181fff007424 */ /* 0x000fe200078e00ff */
[----:B------:R-:W-:-:S02]  /*1b680*/  MOV R2, 0x1b6a0 ;  /* 0x0001b6a000027802 */ /* 0x000fc40000000f00 */
[----:B--2345:R-:W-:Y:S05]  /*1b690*/  CALL.REL.NOINC `($__internal_83_$__cuda_sm70_shflsync_idx_p) ;  /* 0x0000103000007944 */ /* 0x03cfea0003c00000 */
[----:B------:R-:W-:Y:S01]  /*1b6a0*/  IMAD.MOV.U32 R10, RZ, RZ, R0 ;  /* 0x000000ffff0a7224 */ /* 0x000fe200078e0000 */
[----:B------:R-:W-:Y:S01]  /*1b6b0*/  MOV R3, 0x3 ;  /* 0x0000000300037802 */ /* 0x000fe20000000f00 */
[----:B------:R-:W-:Y:S01]  /*1b6c0*/  IMAD.MOV.U32 R5, RZ, RZ, R15 ;  /* 0x000000ffff057224 */ /* 0x000fe200078e000f */
[----:B------:R-:W-:-:S02]  /*1b6d0*/  MOV R0, 0x181f ;  /* 0x0000181f00007802 */ /* 0x000fc40000000f00 */
[----:B------:R-:W-:Y:S02]  /*1b6e0*/  MOV R2, 0x1b700 ;  /* 0x0001b70000027802 */ /* 0x000fe40000000f00 */
[----:B------:R-:W-:Y:S05]  /*1b6f0*/  CALL.REL.NOINC `($__internal_83_$__cuda_sm70_shflsync_idx_p) ;  /* 0x00000fd000007944 */ /* 0x000fea0003c00000 */
[----:B------:R-:W-:Y:S05]  /*1b700*/  BRA `(.L_x_4135) ;  /* 0xfffee35000007947 */ /* 0x000fea000383ffff */
.L_x_4067:
[----:B------:R-:W-:Y:S01]  /*1b710*/  IMAD.MOV.U32 R2, RZ, RZ, R204 ;  /* 0x000000ffff027224 */ /* 0x000fe200078e00cc */
[----:B------:R-:W-:Y:S01]  /*1b720*/  MOV R7, 0x1f ;  /* 0x0000001f00077802 */ /* 0x000fe20000000f00 */
[----:B------:R-:W-:Y:S01]  /*1b730*/  IMAD.MOV.U32 R5, RZ, RZ, 0x2 ;  /* 0x00000002ff057424 */ /* 0x000fe200078e00ff */
[----:B------:R-:W-:Y:S02]  /*1b740*/  MOV R6, 0xffffffff ;  /* 0xffffffff00067802 */ /* 0x000fe40000000f00 */
[----:B------:R-:W-:Y:S02]  /*1b750*/  MOV R3, 0x1b770 ;  /* 0x0001b77000037802 */ /* 0x000fe40000000f00 */
[----:B------:R-:W-:Y:S05]  /*1b760*/  CALL.REL.NOINC `($__internal_82_$__cuda_sm70_shflsync_bfly_p) ;  /* 0x00000f1000007944 */ /* 0x000fea0003c00000 */
[----:B------:R-:W-:Y:S01]  /*1b770*/  FADD.FTZ R0, R204, R5 ;  /* 0x00000005cc007221 */ /* 0x000fe20000010000 */
[----:B------:R-:W-:Y:S02]  /*1b780*/  MOV R5, 0x1 ;  /* 0x0000000100057802 */ /* 0x000fe40000000f00 */
[----:B------:R-:W-:Y:S02]  /*1b790*/  MOV R3, 0x1b7c0 ;  /* 0x0001b7c000037802 */ /* 0x000fe40000000f00 */
[----:B------:R-:W-:-:S02]  /*1b7a0*/  MOV R2, R0 ;  /* 0x0000000000027202 */ /* 0x000fc40000000f00 */
[----:B------:R-:W-:Y:S05]  /*1b7b0*/  CALL.REL.NOINC `($__internal_82_$__cuda_sm70_shflsync_bfly_p) ;  /* 0x00000ec000007944 */ /* 0x000fea0003c00000 */
[----:B------:R-:W-:Y:S01]  /*1b7c0*/  FADD.FTZ R0, R0, R5 ;  /* 0x0000000500007221 */ /* 0x000fe20000010000 */
[----:B------:R-:W-:-:S02]  /*1b7d0*/  MOV R2, R205 ;  /* 0x000000cd00027202 */ /* 0x000fc40000000f00 */
[----:B------:R-:W-:Y:S02]  /*1b7e0*/  MOV R5, 0x2 ;  /* 0x0000000200057802 */ /* 0x000fe40000000f00 */
[----:B------:R-:W-:Y:S02]  /*1b7f0*/  MOV R3, 0x1b810 ;  /* 0x0001b81000037802 */ /* 0x000fe40000000f00 */
[----:B------:R-:W-:Y:S05]  /*1b800*/  CALL.REL.NOINC `($__internal_82_$__cuda_sm70_shflsync_bfly_p) ;  /* 0x00000e7000007944 */ /* 0x000fea0003c00000 */
[----:B------:R-:W-:Y:S01]  /*1b810*/  FADD.FTZ R4, R205, R5 ;  /* 0x00000005cd047221 */ /* 0x000fe20000010000 */
[----:B------:R-:W-:Y:S02]  /*1b820*/  MOV R5, 0x1 ;  /* 0x0000000100057802 */ /* 0x000fe40000000f00 */
[----:B------:R-:W-:Y:S02]  /*1b830*/  MOV R3, 0x1b860 ;  /* 0x0001b86000037802 */ /* 0x000fe40000000f00 */
[----:B------:R-:W-:Y:S02]  /*1b840*/  MOV R2, R4 ;  /* 0x0000000400027202 */ /* 0x000fe40000000f00 */
[----:B------:R-:W-:Y:S05]  /*1b850*/  CALL.REL.NOINC `($__internal_82_$__cuda_sm70_shflsync_bfly_p) ;  /* 0x00000e2000007944 */ /* 0x000fea0003c00000 */
[----:B------:R-:W-:Y:S01]  /*1b860*/  MOV R3, R5 ;  /* 0x0000000500037202 */ /* 0x000fe20000000f00 */
[----:B------:R-:W-:Y:S05]  /*1b870*/  BRA `(.L_x_4136) ;  /* 0xffff9e7000007947 */ /* 0x000fea000383ffff */
.L_x_4074:
[----:B--234-:R-:W-:Y:S01]  /*1b880*/  IMAD.MOV.U32 R5, RZ, RZ, R15 ;  /* 0x000000ffff057224 */ /* 0x01cfe200078e000f */
[----:B------:R-:W-:Y:S01]  /*1b890*/  MOV R3, RZ ;  /* 0x000000ff00037202 */ /* 0x000fe20000000f00 */
[----:B------:R-:W-:Y:S01]  /*1b8a0*/  IMAD.MOV.U32 R0, RZ, RZ, 0x181f ;  /* 0x0000181fff007424 */ /* 0x000fe200078e00ff */
[----:B------:R-:W-:-:S02]  /*1b8b0*/  MOV R2, 0x1b8d0 ;  /* 0x0001b8d000027802 */ /* 0x000fc40000000f00 */
[----:B-1----:R-:W-:Y:S05]  /*1b8c0*/  CALL.REL.NOINC `($__internal_83_$__cuda_sm70_shflsync_idx_p) ;  /* 0x00000e0000007944 */ /* 0x002fea0003c00000 */
[----:B------:R-:W-:Y:S01]  /*1b8d0*/  MOV R12, R0 ;  /* 0x00000000000c7202 */ /* 0x000fe20000000f00 */
[----:B------:R-:W-:Y:S05]  /*1b8e0*/  BRA `(.L_x_4137) ;  /* 0xffffbaa000007947 */ /* 0x000fea000383ffff */
.L_x_4075:
[----:B------:R-:W-:Y:S01]  /*1b8f0*/  IMAD.MOV.U32 R5, RZ, RZ, R16 ;  /* 0x000000ffff057224 */ /* 0x000fe200078e0010 */
[----:B------:R-:W-:Y:S01]  /*1b900*/  MOV R3, RZ ;  /* 0x000000ff00037202 */ /* 0x000fe20000000f00 */
[----:B------:R-:W-:Y:S01]  /*1b910*/  IMAD.MOV.U32 R0, RZ, RZ, 0x181f ;  /* 0x0000181fff007424 */ /* 0x000fe200078e00ff */
[----:B------:R-:W-:-:S02]  /*1b920*/  MOV R2, 0x1b940 ;  /* 0x0001b94000027802 */ /* 0x000fc40000000f00 */
[----:B-123--:R-:W-:Y:S05]  /*1b930*/  CALL.REL.NOINC `($__internal_83_$__cuda_sm70_shflsync_idx_p) ;  /* 0x00000d9000007944 */ /* 0x00efea0003c00000 */
[----:B------:R-:W-:Y:S05]  /*1b940*/  BRA `(.L_x_4138) ;  /* 0xffffba6000007947 */ /* 0x000fea000383ffff */
.L_x_4078:
[----:B------:R-:W-:Y:S01]  /*1b950*/  IMAD.MOV.U32 R5, RZ, RZ, R15 ;  /* 0x000000ffff057224 */ /* 0x000fe200078e000f */
[----:B--2---:R-:W-:Y:S01]  /*1b960*/  MOV R3, 0x1 ;  /* 0x0000000100037802 */ /* 0x004fe20000000f00 */
[----:B------:R-:W-:Y:S01]  /*1b970*/  IMAD.MOV.U32 R0, RZ, RZ, 0x181f ;  /* 0x0000181fff007424 */ /* 0x000fe200078e00ff */
[----:B------:R-:W-:-:S02]  /*1b980*/  MOV R2, 0x1b9a0 ;  /* 0x0001b9a000027802 */ /* 0x000fc40000000f00 */
[----:B-1-34-:R-:W-:Y:S05]  /*1b990*/  CALL.REL.NOINC `($__internal_83_$__cuda_sm70_shflsync_idx_p) ;  /* 0x00000d3000007944 */ /* 0x01afea0003c00000 */
[----:B------:R-:W-:Y:S01]  /*1b9a0*/  IMAD.MOV.U32 R12, RZ, RZ, R0 ;  /* 0x000000ffff0c7224 */ /* 0x000fe200078e0000 */
[----:B------:R-:W-:Y:S01]  /*1b9b0*/  MOV R3, 0x1 ;  /* 0x0000000100037802 */ /* 0x000fe20000000f00 */
[----:B------:R-:W-:Y:S01]  /*1b9c0*/  IMAD.MOV.U32 R5, RZ, RZ, R16 ;  /* 0x000000ffff057224 */ /* 0x000fe200078e0010 */
[----:B------:R-:W-:-:S02]  /*1b9d0*/  MOV R0, 0x181f ;  /* 0x0000181f00007802 */ /* 0x000fc40000000f00 */
[----:B------:R-:W-:Y:S02]  /*1b9e0*/  MOV R2, 0x1ba00 ;  /* 0x0001ba0000027802 */ /* 0x000fe40000000f00 */
[----:B------:R-:W-:Y:S05]  /*1b9f0*/  CALL.REL.NOINC `($__internal_83_$__cuda_sm70_shflsync_idx_p) ;  /* 0x00000cd000007944 */ /* 0x000fea0003c00000 */
[----:B------:R-:W-:Y:S05]  /*1ba00*/  BRA `(.L_x_4139) ;  /* 0xffffbb7000007947 */ /* 0x000fea000383ffff */
.L_x_4081:
[----:B------:R-:W-:Y:S01]  /*1ba10*/  IMAD.MOV.U32 R5, RZ, RZ, R15 ;  /* 0x000000ffff057224 */ /* 0x000fe200078e000f */
[----:B--2---:R-:W-:Y:S01]  /*1ba20*/  MOV R3, 0x2 ;  /* 0x0000000200037802 */ /* 0x004fe20000000f00 */
[----:B------:R-:W-:Y:S01]  /*1ba30*/  IMAD.MOV.U32 R0, RZ, RZ, 0x181f ;  /* 0x0000181fff007424 */ /* 0x000fe200078e00ff */
[----:B------:R-:W-:Y:S02]  /*1ba40*/  MOV R2, 0x1ba60 ;  /* 0x0001ba6000027802 */ /* 0x000fe40000000f00 */
[----:B-1-34-:R-:W-:Y:S05]  /*1ba50*/  CALL.REL.NOINC `($__internal_83_$__cuda_sm70_shflsync_idx_p) ;  /* 0x00000c7000007944 */ /* 0x01afea0003c00000 */
[----:B------:R-:W-:Y:S01]  /*1ba60*/  MOV R12, R0 ;  /* 0x00000000000c7202 */ /* 0x000fe20000000f00 */
[----:B------:R-:W-:Y:S05]  /*1ba70*/  BRA `(.L_x_4140) ;  /* 0xffffbc7000007947 */ /* 0x000fea000383ffff */
.L_x_4082:
[----:B------:R-:W-:Y:S01]  /*1ba80*/  IMAD.MOV.U32 R5, RZ, RZ, R16 ;  /* 0x000000ffff057224 */ /* 0x000fe200078e0010 */
[----:B--2---:R-:W-:Y:S01]  /*1ba90*/  MOV R3, 0x2 ;  /* 0x0000000200037802 */ /* 0x004fe20000000f00 */
[----:B------:R-:W-:Y:S01]  /*1baa0*/  IMAD.MOV.U32 R0, RZ, RZ, 0x181f ;  /* 0x0000181fff007424 */ /* 0x000fe200078e00ff */
[----:B------:R-:W-:Y:S02]  /*1bab0*/  MOV R2, 0x1bad0 ;  /* 0x0001bad000027802 */ /* 0x000fe40000000f00 */
[----:B-1-34-:R-:W-:Y:S05]  /*1bac0*/  CALL.REL.NOINC `($__internal_83_$__cuda_sm70_shflsync_idx_p) ;  /* 0x00000c0000007944 */ /* 0x01afea0003c00000 */
[----:B------:R-:W-:Y:S05]  /*1bad0*/  BRA `(.L_x_4141) ;  /* 0xffffbc3000007947 */ /* 0x000fea000383ffff */
.L_x_4085:
[----:B------:R-:W-:Y:S01]  /*1bae0*/  IMAD.MOV.U32 R5, RZ, RZ, R15 ;  /* 0x000000ffff057224 */ /* 0x000fe200078e000f */
[----:B---3--:R-:W-:Y:S01]  /*1baf0*/  MOV R3, 0x3 ;  /* 0x0000000300037802 */ /* 0x008fe20000000f00 */
[----:B----4-:R-:W-:Y:S01]  /*1bb00*/  IMAD.MOV.U32 R0, RZ, RZ, 0x181f ;  /* 0x0000181fff007424 */ /* 0x010fe200078e00ff */
[----:B------:R-:W-:-:S02]  /*1bb10*/  MOV R2, 0x1bb30 ;  /* 0x0001bb3000027802 */ /* 0x000fc40000000f00 */
[----:B-12---:R-:W-:Y:S05]  /*1bb20*/  CALL.REL.NOINC `($__internal_83_$__cuda_sm70_shflsync_idx_p) ;  /* 0x00000ba000007944 */ /* 0x006fea0003c00000 */
[----:B------:R-:W-:Y:S01]  /*1bb30*/  IMAD.MOV.U32 R10, RZ, RZ, R0 ;  /* 0x000000ffff0a7224 */ /* 0x000fe200078e0000 */
[----:B------:R-:W-:Y:S01]  /*1bb40*/  MOV R3, 0x3 ;  /* 0x0000000300037802 */ /* 0x000fe20000000f00 */
[----:B------:R-:W-:Y:S01]  /*1bb50*/  IMAD.MOV.U32 R5, RZ, RZ, R16 ;  /* 0x000000ffff057224 */ /* 0x000fe200078e0010 */
[----:B------:R-:W-:-:S02]  /*1bb60*/  MOV R0, 0x181f ;  /* 0x0000181f00007802 */ /* 0x000fc40000000f00 */
[----:B------:R-:W-:Y:S02]  /*1bb70*/  MOV R2, 0x1bb90 ;  /* 0x0001bb9000027802 */ /* 0x000fe40000000f00 */
[----:B------:R-:W-:Y:S05]  /*1bb80*/  CALL.REL.NOINC `($__internal_83_$__cuda_sm70_shflsync_idx_p) ;  /* 0x00000b4000007944 */ /* 0x000fea0003c00000 */
[----:B------:R-:W-:Y:S05]  /*1bb90*/  BRA `(.L_x_4142) ;  /* 0xffffbcf000007947 */ /* 0x000fea000383ffff */
.L_x_4087:
[----:B------:R-:W-:Y:S01]  /*1bba0*/  IMAD.MOV.U32 R5, RZ, RZ, R16 ;  /* 0x000000ffff057224 */ /* 0x000fe200078e0010 */
[----:B------:R-:W-:Y:S01]  /*1bbb0*/  MOV R3, RZ ;  /* 0x000000ff00037202 */ /* 0x000fe20000000f00 */
[----:B------:R-:W-:Y:S01]  /*1bbc0*/  IMAD.MOV.U32 R0, RZ, RZ, 0x1c1f ;  /* 0x00001c1fff007424 */ /* 0x000fe200078e00ff */
[----:B------:R-:W-:Y:S02]  /*1bbd0*/  MOV R2, 0x1bbf0 ;  /* 0x0001bbf000027802 */ /* 0x000fe40000000f00 */
[----:B------:R-:W-:Y:S05]  /*1bbe0*/  CALL.REL.NOINC `($__internal_83_$__cuda_sm70_shflsync_idx_p) ;  /* 0x00000ae000007944 */ /* 0x000fea0003c00000 */
[----:B------:R-:W-:Y:S01]  /*1bbf0*/  MOV R4, R0 ;  /* 0x0000000000047202 */ /* 0x000fe20000000f00 */
[----:B------:R-:W-:Y:S05]  /*1bc00*/  BRA `(.L_x_4143) ;  /* 0xffffc00000007947 */ /* 0x000fea000383ffff */
.L_x_4088:
[----:B------:R-:W-:Y:S01]  /*1bc10*/  IMAD.MOV.U32 R5, RZ, RZ, R17 ;  /* 0x000000ffff057224 */ /* 0x000fe200078e0011 */
[----:B------:R-:W-:Y:S01]  /*1bc20*/  MOV R3, RZ ;  /* 0x000000ff00037202 */ /* 0x000fe20000000f00 */
[----:B------:R-:W-:Y:S01]  /*1bc30*/  IMAD.MOV.U32 R0, RZ, RZ, 0x1c1f ;  /* 0x00001c1fff007424 */ /* 0x000fe200078e00ff */
[----:B------:R-:W-:Y:S02]  /*1bc40*/  MOV R2, 0x1bc60 ;  /* 0x0001bc6000027802 */ /* 0x000fe40000000f00 */
[----:B-12---:R-:W-:Y:S05]  /*1bc50*/  CALL.REL.NOINC `($__internal_83_$__cuda_sm70_shflsync_idx_p) ;  /* 0x00000a7000007944 */ /* 0x006fea0003c00000 */
[----:B------:R-:W-:Y:S05]  /*1bc60*/  BRA `(.L_x_4144) ;  /* 0xffffbfc000007947 */ /* 0x000fea000383ffff */
.L_x_4091:
[----:B------:R-:W-:Y:S01]  /*1bc70*/  IMAD.MOV.U32 R5, RZ, RZ, R16 ;  /* 0x000000ffff057224 */ /* 0x000fe200078e0010 */
[----:B------:R-:W-:Y:S01]  /*1bc80*/  MOV R3, 0x1 ;  /* 0x0000000100037802 */ /* 0x000fe20000000f00 */
[----:B----4-:R-:W-:Y:S01]  /*1bc90*/  IMAD.MOV.U32 R0, RZ, RZ, 0x1c1f ;  /* 0x00001c1fff007424 */ /* 0x010fe200078e00ff */
[----:B------:R-:W-:-:S02]  /*1bca0*/  MOV R2, 0x1bcc0 ;  /* 0x0001bcc000027802 */ /* 0x000fc40000000f00 */
[----:B-123--:R-:W-:Y:S05]  /*1bcb0*/  CALL.REL.NOINC `($__internal_83_$__cuda_sm70_shflsync_idx_p) ;  /* 0x00000a1000007944 */ /* 0x00efea0003c00000 */
[----:B------:R-:W-:Y:S01]  /*1bcc0*/  IMAD.MOV.U32 R4, RZ, RZ, R0 ;  /* 0x000000ffff047224 */ /* 0x000fe200078e0000 */
[----:B------:R-:W-:Y:S01]  /*1bcd0*/  MOV R3, 0x1 ;  /* 0x0000000100037802 */ /* 0x000fe20000000f00 */
[----:B------:R-:W-:Y:S01]  /*1bce0*/  IMAD.MOV.U32 R5, RZ, RZ, R17 ;  /* 0x000000ffff057224 */ /* 0x000fe200078e0011 */
[----:B------:R-:W-:-:S02]  /*1bcf0*/  MOV R0, 0x1c1f ;  /* 0x00001c1f00007802 */ /* 0x000fc40000000f00 */
[----:B------:R-:W-:Y:S02]  /*1bd00*/  MOV R2, 0x1bd20 ;  /* 0x0001bd2000027802 */ /* 0x000fe40000000f00 */
[----:B------:R-:W-:Y:S05]  /*1bd10*/  CALL.REL.NOINC `($__internal_83_$__cuda_sm70_shflsync_idx_p) ;  /* 0x000009b000007944 */ /* 0x000fea0003c00000 */
[----:B------:R-:W-:Y:S05]  /*1bd20*/  BRA `(.L_x_4145) ;  /* 0xffffcbf000007947 */ /* 0x000fea000383ffff */
.L_x_4095:
[----:B------:R-:W-:Y:S01]  /*1bd30*/  IMAD.MOV.U32 R5, RZ, RZ, R13 ;  /* 0x000000ffff057224 */ /* 0x000fe200078e000d */
[----:B------:R-:W-:Y:S01]  /*1bd40*/  MOV R3, RZ ;  /* 0x000000ff00037202 */ /* 0x000fe20000000f00 */
[----:B------:R-:W-:Y:S01]  /*1bd50*/  IMAD.MOV.U32 R0, RZ, RZ, 0x181f ;  /* 0x0000181fff007424 */ /* 0x000fe200078e00ff */
[----:B------:R-:W-:Y:S02]  /*1bd60*/  MOV R2, 0x1bd80 ;  /* 0x0001bd8000027802 */ /* 0x000fe40000000f00 */
[----:B------:R-:W-:Y:S05]  /*1bd70*/  CALL.REL.NOINC `($__internal_83_$__cuda_sm70_shflsync_idx_p) ;  /* 0x0000095000007944 */ /* 0x000fea0003c00000 */
[----:B------:R-:W-:Y:S01]  /*1bd80*/  MOV R12, R0 ;  /* 0x00000000000c7202 */ /* 0x000fe20000000f00 */
[----:B------:R-:W-:Y:S05]  /*1bd90*/  BRA `(.L_x_4146) ;  /* 0xffffdfe000007947 */ /* 0x000fea000383ffff */
.L_x_4096:
[----:B------:R-:W-:Y:S01]  /*1bda0*/  IMAD.MOV.U32 R5, RZ, RZ, R16 ;  /* 0x000000ffff057224 */ /* 0x000fe200078e0010 */
[----:B------:R-:W-:Y:S01]  /*1bdb0*/  MOV R3, RZ ;  /* 0x000000ff00037202 */ /* 0x000fe20000000f00 */
[----:B------:R-:W-:Y:S01]  /*1bdc0*/  IMAD.MOV.U32 R0, RZ, RZ, 0x181f ;  /* 0x0000181fff007424 */ /* 0x000fe200078e00ff */
[----:B------:R-:W-:Y:S02]  /*1bdd0*/  MOV R2, 0x1bdf0 ;  /* 0x0001bdf000027802 */ /* 0x000fe40000000f00 */
[----:B-12---:R-:W-:Y:S05]  /*1bde0*/  CALL.REL.NOINC `($__internal_83_$__cuda_sm70_shflsync_idx_p) ;  /* 0x000008e000007944 */ /* 0x006fea0003c00000 */
[----:B------:R-:W-:Y:S05]  /*1bdf0*/  BRA `(.L_x_4147) ;  /* 0xffffdfa000007947 */ /* 0x000fea000383ffff */
.L_x_4099:
[----:B------:R-:W-:Y:S01]  /*1be00*/  IMAD.MOV.U32 R5, RZ, RZ, R13 ;  /* 0x000000ffff057224 */ /* 0x000fe200078e000d */
[----:B--2---:R-:W-:Y:S01]  /*1be10*/  MOV R3, 0x1 ;  /* 0x0000000100037802 */ /* 0x004fe20000000f00 */
[----:B----4-:R-:W-:Y:S01]  /*1be20*/  IMAD.MOV.U32 R0, RZ, RZ, 0x181f ;  /* 0x0000181fff007424 */ /* 0x010fe200078e00ff */
[----:B------:R-:W-:-:S02]  /*1be30*/  MOV R2, 0x1be50 ;  /* 0x0001be5000027802 */ /* 0x000fc40000000f00 */
[----:B-1-3--:R-:W-:Y:S05]  /*1be40*/  CALL.REL.NOINC `($__internal_83_$__cuda_sm70_shflsync_idx_p) ;  /* 0x0000088000007944 */ /* 0x00afea0003c00000 */
[----:B------:R-:W-:Y:S01]  /*1be50*/  IMAD.MOV.U32 R12, RZ, RZ, R0 ;  /* 0x000000ffff0c7224 */ /* 0x000fe200078e0000 */
[----:B------:R-:W-:Y:S01]  /*1be60*/  MOV R3, 0x1 ;  /* 0x0000000100037802 */ /* 0x000fe20000000f00 */
[----:B------:R-:W-:Y:S01]  /*1be70*/  IMAD.MOV.U32 R5, RZ, RZ, R16 ;  /* 0x000000ffff057224 */ /* 0x000fe200078e0010 */
[----:B------:R-:W-:-:S02]  /*1be80*/  MOV R0, 0x181f ;  /* 0x0000181f00007802 */ /* 0x000fc40000000f00 */
[----:B------:R-:W-:Y:S02]  /*1be90*/  MOV R2, 0x1beb0 ;  /* 0x0001beb000027802 */ /* 0x000fe40000000f00 */
[----:B------:R-:W-:Y:S05]  /*1bea0*/  CALL.REL.NOINC `($__internal_83_$__cuda_sm70_shflsync_idx_p) ;  /* 0x0000082000007944 */ /* 0x000fea0003c00000 */
[----:B------:R-:W-:Y:S05]  /*1beb0*/  BRA `(.L_x_4148) ;  /* 0xffffe0c000007947 */ /* 0x000fea000383ffff */
.L_x_4102:
[----:B------:R-:W-:Y:S01]  /*1bec0*/  IMAD.MOV.U32 R5, RZ, RZ, R13 ;  /* 0x000000ffff057224 */ /* 0x000fe200078e000d */
[----:B-1----:R-:W-:Y:S01]  /*1bed0*/  MOV R3, 0x2 ;  /* 0x0000000200037802 */ /* 0x002fe20000000f00 */
[----:B----4-:R-:W-:Y:S01]  /*1bee0*/  IMAD.MOV.U32 R0, RZ, RZ, 0x181f ;  /* 0x0000181fff007424 */ /* 0x010fe200078e00ff */
[----:B------:R-:W-:Y:S02]  /*1bef0*/  MOV R2, 0x1bf10 ;  /* 0x0001bf1000027802 */ /* 0x000fe40000000f00 */
[----:B--23--:R-:W-:Y:S05]  /*1bf00*/  CALL.REL.NOINC `($__internal_83_$__cuda_sm70_shflsync_idx_p) ;  /* 0x000007c000007944 */ /* 0x00cfea0003c00000 */
[----:B------:R-:W-:Y:S01]  /*1bf10*/  MOV R12, R0 ;  /* 0x00000000000c7202 */ /* 0x000fe20000000f00 */
[----:B------:R-:W-:Y:S05]  /*1bf20*/  BRA `(.L_x_4149) ;  /* 0xffffe1c000007947 */ /* 0x000fea000383ffff */
.L_x_4103:
[----:B------:R-:W-:Y:S01]  /*1bf30*/  IMAD.MOV.U32 R5, RZ, RZ, R16 ;  /* 0x000000ffff057224 */ /* 0x000fe200078e0010 */
[----:B------:R-:W-:Y:S01]  /*1bf40*/  MOV R3, 0x2 ;  /* 0x0000000200037802 */ /* 0x000fe20000000f00 */
[----:B----4-:R-:W-:Y:S01]  /*1bf50*/  IMAD.MOV.U32 R0, RZ, RZ, 0x181f ;  /* 0x0000181fff007424 */ /* 0x010fe200078e00ff */
[----:B------:R-:W-:Y:S02]  /*1bf60*/  MOV R2, 0x1bf80 ;  /* 0x0001bf8000027802 */ /* 0x000fe40000000f00 */
[----:B-123--:R-:W-:Y:S05]  /*1bf70*/  CALL.REL.NOINC `($__internal_83_$__cuda_sm70_shflsync_idx_p) ;  /* 0x0000075000007944 */ /* 0x00efea0003c00000 */
[----:B------:R-:W-:Y:S05]  /*1bf80*/  BRA `(.L_x_4150) ;  /* 0xffffe18000007947 */ /* 0x000fea000383ffff */
.L_x_4106:
[----:B------:R-:W-:Y:S01]  /*1bf90*/  IMAD.MOV.U32 R5, RZ, RZ, R13 ;  /* 0x000000ffff057224 */ /* 0x000fe200078e000d */
[----:B-1----:R-:W-:Y:S01]  /*1bfa0*/  MOV R3, 0x3 ;  /* 0x0000000300037802 */ /* 0x002fe20000000f00 */
[----:B------:R-:W-:Y:S01]  /*1bfb0*/  IMAD.MOV.U32 R0, RZ, RZ, 0x181f ;  /* 0x0000181fff007424 */ /* 0x000fe200078e00ff */
[----:B------:R-:W-:-:S02]  /*1bfc0*/  MOV R2, 0x1bfe0 ;  /* 0x0001bfe000027802 */ /* 0x000fc40000000f00 */
[----:B--234-:R-:W-:Y:S05]  /*1bfd0*/  CALL.REL.NOINC `($__internal_83_$__cuda_sm70_shflsync_idx_p) ;  /* 0x000006f000007944 */ /* 0x01cfea0003c00000 */
[----:B------:R-:W-:Y:S01]  /*1bfe0*/  IMAD.MOV.U32 R12, RZ, RZ, R0 ;  /* 0x000000ffff0c7224 */ /* 0x000fe200078e0000 */
[----:B------:R-:W-:Y:S01]  /*1bff0*/  MOV R3, 0x3 ;  /* 0x0000000300037802 */ /* 0x000fe20000000f00 */
[----:B------:R-:W-:Y:S01]  /*1c000*/  IMAD.MOV.U32 R5, RZ, RZ, R16 ;  /* 0x000000ffff057224 */ /* 0x000fe200078e0010 */
[----:B------:R-:W-:-:S02]  /*1c010*/  MOV R0, 0x181f ;  /* 0x0000181f00007802 */ /* 0x000fc40000000f00 */
[----:B------:R-:W-:Y:S02]  /*1c020*/  MOV R2, 0x1c040 ;  /* 0x0001c04000027802 */ /* 0x000fe40000000f00 */
[----:B------:R-:W-:Y:S05]  /*1c030*/  CALL.REL.NOINC `($__internal_83_$__cuda_sm70_shflsync_idx_p) ;  /* 0x0000069000007944 */ /* 0x000fea0003c00000 */
[----:B------:R-:W-:Y:S05]  /*1c040*/  BRA `(.L_x_4151) ;  /* 0xffffe24000007947 */ /* 0x000fea000383ffff */
.L_x_4108:
[----:B------:R-:W-:Y:S01]  /*1c050*/  IMAD.MOV.U32 R5, RZ, RZ, R114 ;  /* 0x000000ffff057224 */ /* 0x000fe200078e0072 */
[----:B------:R-:W-:Y:S01]  /*1c060*/  MOV R3, RZ ;  /* 0x000000ff00037202 */ /* 0x000fe20000000f00 */
[----:B------:R-:W-:Y:S01]  /*1c070*/  IMAD.MOV.U32 R0, RZ, RZ, 0x1f ;  /* 0x0000001fff007424 */ /* 0x000fe200078e00ff */
[----:B------:R-:W-:Y:S02]  /*1c080*/  MOV R2, 0x1c0a0 ;  /* 0x0001c0a000027802 */ /* 0x000fe40000000f00 */
[----:B---3--:R-:W-:Y:S05]  /*1c090*/  CALL.REL.NOINC `($__internal_83_$__cuda_sm70_shflsync_idx_p) ;  /* 0x0000063000007944 */ /* 0x008fea0003c00000 */
[----:B------:R-:W-:Y:S01]  /*1c0a0*/  MOV R9, R0 ;  /* 0x0000000000097202 */ /* 0x000fe20000000f00 */
[----:B------:R-:W-:Y:S05]  /*1c0b0*/  BRA `(.L_x_4152) ;  /* 0xffffe40000007947 */ /* 0x000fea000383ffff */
.L_x_4109:
[----:B------:R-:W-:Y:S01]  /*1c0c0*/  IMAD.MOV.U32 R5, RZ, RZ, R114 ;  /* 0x000000ffff057224 */ /* 0x000fe200078e0072 */
[----:B------:R-:W-:Y:S01]  /*1c0d0*/  MOV R3, 0x1 ;  /* 0x0000000100037802 */ /* 0x000fe20000000f00 */
[----:B------:R-:W-:Y:S01]  /*1c0e0*/  IMAD.MOV.U32 R0, RZ, RZ, 0x1f ;  /* 0x0000001fff007424 */ /* 0x000fe200078e00ff */
[----:B------:R-:W-:Y:S02]  /*1c0f0*/  MOV R2, 0x1c110 ;  /* 0x0001c11000027802 */ /* 0x000fe40000000f00 */
[----:B-123--:R-:W-:Y:S05]  /*1c100*/  CALL.REL.NOINC `($__internal_83_$__cuda_sm70_shflsync_idx_p) ;  /* 0x000005c000007944 */ /* 0x00efea0003c00000 */
[----:B------:R-:W-:Y:S01]  /*1c110*/  MOV R8, R0 ;  /* 0x0000000000087202 */ /* 0x000fe20000000f00 */
[----:B------:R-:W-:Y:S05]  /*1c120*/  BRA `(.L_x_4153) ;  /* 0xffffe3b000007947 */ /* 0x000fea000383ffff */
.L_x_4110:
[----:B------:R-:W-:Y:S02]  /*1c130*/  MOV R2, 0x1 ;  /* 0x0000000100027802 */ /* 0x000fe40000000f00 */
[----:B------:R-:W-:-:S02]  /*1c140*/  MOV R3, 0x1c160 ;  /* 0x0001c16000037802 */ /* 0x000fc40000000f00 */
[----:B-12-4-:R-:W-:Y:S05]  /*1c150*/  CALL.REL.NOINC `($__internal_84_$__cuda_sm70_shflsync_up_p) ;  /* 0x000005c000007944 */ /* 0x016fea0003c00000 */
[----:B------:R-:W-:Y:S05]  /*1c160*/  BRA `(.L_x_4154) ;  /* 0xffffe4a000007947 */ /* 0x000fea000383ffff */
.L_x_4111:
[----:B------:R-:W-:Y:S02]  /*1c170*/  MOV R2, 0x2 ;  /* 0x0000000200027802 */ /* 0x000fe40000000f00 */
[----:B------:R-:W-:-:S02]  /*1c180*/  MOV R3, 0x1c1a0 ;  /* 0x0001c1a000037802 */ /* 0x000fc40000000f00 */
[----:B-12---:R-:W-:Y:S05]  /*1c190*/  CALL.REL.NOINC `($__internal_84_$__cuda_sm70_shflsync_up_p) ;  /* 0x0000058000007944 */ /* 0x006fea0003c00000 */
        /* <DEDUP_REMOVED lines=23> */
.L_x_4115:
[----:B------:R-:W-:Y:S02]  /*1c310*/  MOV R2, 0x1 ;  /* 0x0000000100027802 */ /* 0x000fe40000000f00 */
[----:B------:R-:W-:Y:S02]  /*1c320*/  MOV R3, 0x1c340 ;  /* 0x0001c34000037802 */ /* 0x000fe40000000f00 */
[----:B------:R-:W-:Y:S05]  /*1c330*/  CALL.REL.NOINC `($__internal_84_$__cuda_sm70_shflsync_up_p) ;  /* 0x000003e000007944 */ /* 0x000fea0003c00000 */
[----:B------:R-:W-:Y:S01]  /*1c340*/  MOV R2, R4 ;  /* 0x0000000400027202 */ /* 0x000fe20000000f00 */
[----:B------:R-:W-:Y:S05]  /*1c350*/  BRA `(.L_x_4156) ;  /* 0xffffe51000007947 */ /* 0x000fea000383ffff */
.L_x_4116:
        /* <DEDUP_REMOVED lines=26> */
.L_x_4118:
[----:B------:R-:W-:Y:S02]  /*1c500*/  SEL R0, RZ, 0x1, P0 ;  /* 0x00000001ff007807 */ /* 0x000fe40000000000 */
[----:B------:R-:W-:Y:S02]  /*1c510*/  MOV R2, 0x1c530 ;  /* 0x0001c53000027802 */ /* 0x000fe40000000f00 */
[----:B---3--:R-:W-:Y:S05]  /*1c520*/  CALL.REL.NOINC `($__internal_85_$__cuda_sm70_votesync_ballot) ;  /* 0x0000026000007944 */ /* 0x008fea0003c00000 */
[----:B------:R-:W-:Y:S01]  /*1c530*/  MOV R8, R0 ;  /* 0x0000000000087202 */ /* 0x000fe20000000f00 */
[----:B------:R-:W-:Y:S05]  /*1c540*/  BRA `(.L_x_4158) ;  /* 0xffffe4b000007947 */ /* 0x000fea000383ffff */
.L_x_4119:
[----:B------:R-:W-:Y:S01]  /*1c550*/  IMAD.MOV.U32 R5, RZ, RZ, R6 ;  /* 0x000000ffff057224 */ /* 0x000fe200078e0006 */
[----:B--2---:R-:W-:Y:S01]  /*1c560*/  MOV R3, R11 ;  /* 0x0000000b00037202 */ /* 0x004fe20000000f00 */
[----:B------:R-:W-:Y:S01]  /*1c570*/  IMAD.MOV.U32 R0, RZ, RZ, 0x1f ;  /* 0x0000001fff007424 */ /* 0x000fe200078e00ff */
[----:B------:R-:W-:Y:S02]  /*1c580*/  MOV R2, 0x1c5a0 ;  /* 0x0001c5a000027802 */ /* 0x000fe40000000f00 */
[----:B-1-3--:R-:W-:Y:S05]  /*1c590*/  CALL.REL.NOINC `($__internal_83_$__cuda_sm70_shflsync_idx_p) ;  /* 0x0000013000007944 */ /* 0x00afea0003c00000 */
[----:B------:R-:W-:Y:S01]  /*1c5a0*/  IMAD.MOV.U32 R6, RZ, RZ, R0 ;  /* 0x000000ffff067224 */ /* 0x000fe200078e0000 */
[----:B------:R-:W-:Y:S01]  /*1c5b0*/  MOV R3, R11 ;  /* 0x0000000b00037202 */ /* 0x000fe20000000f00 */
[----:B------:R-:W-:Y:S01]  /*1c5c0*/  IMAD.MOV.U32 R5, RZ, RZ, R7 ;  /* 0x000000ffff057224 */ /* 0x000fe200078e0007 */
[----:B------:R-:W-:Y:S02]  /*1c5d0*/  MOV R0, 0x1f ;  /* 0x0000001f00007802 */ /* 0x000fe40000000f00 */
[----:B------:R-:W-:-:S02]  /*1c5e0*/  MOV R2, 0x1c600 ;  /* 0x0001c60000027802 */ /* 0x000fc40000000f00 */
[----:B------:R-:W-:Y:S05]  /*1c5f0*/  CALL.REL.NOINC `($__internal_83_$__cuda_sm70_shflsync_idx_p) ;  /* 0x000000d000007944 */ /* 0x000fea0003c00000 */
[----:B------:R-:W-:Y:S01]  /*1c600*/  MOV R7, R0 ;  /* 0x0000000000077202 */ /* 0x000fe20000000f00 */
[----:B------:R-:W-:Y:S05]  /*1c610*/  BRA `(.L_x_4159) ;  /* 0xffffe42000007947 */ /* 0x000fea000383ffff */
.L_x_4122:
[----:B------:R-:W-:Y:S01]  /*1c620*/  IMAD.MOV.U32 R5, RZ, RZ, R4 ;  /* 0x000000ffff057224 */ /* 0x000fe200078e0004 */
[----:B------:R-:W-:-:S02]  /*1c630*/  MOV R0, 0x1f ;  /* 0x0000001f00007802 */ /* 0x000fc40000000f00 */
[----:B------:R-:W-:Y:S02]  /*1c640*/  MOV R2, 0x1c660 ;  /* 0x0001c66000027802 */ /* 0x000fe40000000f00 */
[----:B-1234-:R-:W-:Y:S05]  /*1c650*/  CALL.REL.NOINC `($__internal_83_$__cuda_sm70_shflsync_idx_p) ;  /* 0x0000007000007944 */ /* 0x01efea0003c00000 */
[----:B------:R-:W-:Y:S01]  /*1c660*/  MOV R12, R0 ;  /* 0x00000000000c7202 */ /* 0x000fe20000000f00 */
[----:B------:R-:W-:Y:S05]  /*1c670*/  BRA `(.L_x_4121) ;  /* 0xffffe42000007947 */ /* 0x000fea000383ffff */
        .weak           $__internal_82_$__cuda_sm70_shflsync_bfly_p
        .type           $__internal_82_$__cuda_sm70_shflsync_bfly_p,@function
        .size           $__internal_82_$__cuda_sm70_shflsync_bfly_p,($__internal_83_$__cuda_sm70_shflsync_idx_p - $__internal_82_$__cuda_sm70_shflsync_bfly_p)
$__internal_82_$__cuda_sm70_shflsync_bfly_p:
[----:B------:R-:W-:Y:S04]  /*1c680*/  WARPSYNC R6 ;  /* 0x0000000600007348 */ /* 0x000fe80003800000 */
[----:B------:R1:W2:Y:S02]  /*1c690*/  SHFL.BFLY PT, R5, R2, R5, R7 ;  /* 0x0c00000502057389 */ /* 0x0002a400000e0007 */
[----:B-1----:R-:W-:Y:S02]  /*1c6a0*/  MOV R2, R3 ;  /* 0x0000000300027202 */ /* 0x002fe40000000f00 */
[----:B------:R-:W-:-:S04]  /*1c6b0*/  MOV R3, 0x0 ;  /* 0x0000000000037802 */ /* 0x000fc80000000f00 */
[----:B--2---:R-:W-:Y:S05]  /*1c6c0*/  RET.REL.NODEC R2 `(_ZN7cutlass13device_kernelIN5flash19enable_sm80_to_sm89INS1_16FlashAttnFwdSm80INS1_25CollectiveMainloopFwdSm80ILi8ELi1ELb0EN4cute5tupleIJNS5_1CILi128EEENS7_ILi48EEENS7_ILi256EEEEEELi256ENS_10bfloat16_tEfNS_4arch4Sm80ELb0ELb0ELb0ELb1ELb0ELb1ELb1ELb1EEENS1_21CollectiveEpilogueFwdINS6_IJS8_SA_S9_EEENS6_IJNS7_ILi1EEESI_SI_EEESC_SE_Li256ELb1ELb1ELb1ELb0EEENS1_36VarlenDynamicPersistentTileSchedulerILi128ELi48ELi256ELi256ELb1ELb1ELb0ELb0ELb1ELb1EEEEEEEEEvNT_6ParamsE) ;  /* 0xfffe393002007950 */ /* 0x004fea0003c3ffff */
        .weak           $__internal_83_$__cuda_sm70_shflsync_idx_p
        .type           $__internal_83_$__cuda_sm70_shflsync_idx_p,@function
        .size           $__internal_83_$__cuda_sm70_shflsync_idx_p,($__internal_84_$__cuda_sm70_shflsync_up_p - $__internal_83_$__cuda_sm70_shflsync_idx_p)
$__internal_83_$__cuda_sm70_shflsync_idx_p:
[----:B------:R-:W-:-:S04]  /*1c6d0*/  MOV R115, 0xffffffff ;  /* 0xffffffff00737802 */ /* 0x000fc80000000f00 */
[----:B------:R-:W-:Y:S04]  /*1c6e0*/  WARPSYNC R115 ;  /* 0x0000007300007348 */ /* 0x000fe80003800000 */
[----:B------:R1:W2:Y:S02]  /*1c6f0*/  SHFL.IDX PT, R0, R5, R3, R0 ;  /* 0x0000000305007389 */ /* 0x0002a400000e0000 */
[----:B-1----:R-:W-:-:S04]  /*1c700*/  MOV R3, 0x0 ;  /* 0x0000000000037802 */ /* 0x002fc80000000f00 */
[----:B--2---:R-:W-:Y:S05]  /*1c710*/  RET.REL.NODEC R2 `(_ZN7cutlass13device_kernelIN5flash19enable_sm80_to_sm89INS1_16FlashAttnFwdSm80INS1_25CollectiveMainloopFwdSm80ILi8ELi1ELb0EN4cute5tupleIJNS5_1CILi128EEENS7_ILi48EEENS7_ILi256EEEEEELi256ENS_10bfloat16_tEfNS_4arch4Sm80ELb0ELb0ELb0ELb1ELb0ELb1ELb1ELb1EEENS1_21CollectiveEpilogueFwdINS6_IJS8_SA_S9_EEENS6_IJNS7_ILi1EEESI_SI_EEESC_SE_Li256ELb1ELb1ELb1ELb0EEENS1_36VarlenDynamicPersistentTileSchedulerILi128ELi48ELi256ELi256ELb1ELb1ELb0ELb0ELb1ELb1EEEEEEEEEvNT_6ParamsE) ;  /* 0xfffe38e002007950 */ /* 0x004fea0003c3ffff */
        .weak           $__internal_84_$__cuda_sm70_shflsync_up_p
        .type           $__internal_84_$__cuda_sm70_shflsync_up_p,@function
        .size           $__internal_84_$__cuda_sm70_shflsync_up_p,($__internal_85_$__cuda_sm70_votesync_ballot - $__internal_84_$__cuda_sm70_shflsync_up_p)
$__internal_84_$__cuda_sm70_shflsync_up_p:
[----:B------:R-:W-:Y:S02]  /*1c720*/  IMAD.MOV.U32 R4, RZ, RZ, RZ ;  /* 0x000000ffff047224 */ /* 0x000fe400078e00ff */
[----:B------:R-:W-:-:S04]  /*1c730*/  IMAD.MOV.U32 R10, RZ, RZ, -0x1 ;  /* 0xffffffffff0a7424 */ /* 0x000fc800078e00ff */
[----:B------:R-:W-:Y:S04]  /*1c740*/  WARPSYNC R10 ;  /* 0x0000000a00007348 */ /* 0x000fe80003800000 */
[----:B------:R1:W2:Y:S02]  /*1c750*/  SHFL.UP PT, R4, R0, R2, R4 ;  /* 0x0400000200047389 */ /* 0x0002a400000e0004 */
[----:B-1----:R-:W-:Y:S02]  /*1c760*/  MOV R2, R3 ;  /* 0x0000000300027202 */ /* 0x002fe40000000f00 */
[----:B------:R-:W-:-:S04]  /*1c770*/  MOV R3, 0x0 ;  /* 0x0000000000037802 */ /* 0x000fc80000000f00 */
[----:B--2---:R-:W-:Y:S05]  /*1c780*/  RET.REL.NODEC R2 `(_ZN7cutlass13device_kernelIN5flash19enable_sm80_to_sm89INS1_16FlashAttnFwdSm80INS1_25CollectiveMainloopFwdSm80ILi8ELi1ELb0EN4cute5tupleIJNS5_1CILi128EEENS7_ILi48EEENS7_ILi256EEEEEELi256ENS_10bfloat16_tEfNS_4arch4Sm80ELb0ELb0ELb0ELb1ELb0ELb1ELb1ELb1EEENS1_21CollectiveEpilogueFwdINS6_IJS8_SA_S9_EEENS6_IJNS7_ILi1EEESI_SI_EEESC_SE_Li256ELb1ELb1ELb1ELb0EEENS1_36VarlenDynamicPersistentTileSchedulerILi128ELi48ELi256ELi256ELb1ELb1ELb0ELb0ELb1ELb1EEEEEEEEEvNT_6ParamsE) ;  /* 0xfffe387002007950 */ /* 0x004fea0003c3ffff */
        .weak           $__internal_85_$__cuda_sm70_votesync_ballot
        .type           $__internal_85_$__cuda_sm70_votesync_ballot,@function
        .size           $__internal_85_$__cuda_sm70_votesync_ballot,(.L_x_5280 - $__internal_85_$__cuda_sm70_votesync_ballot)
$__internal_85_$__cuda_sm70_votesync_ballot:
[----:B------:R-:W-:Y:S01]  /*1c790*/  ISETP.NE.U32.AND P0, PT, R0, 0x1, PT ;  /* 0x000000010000780c */ /* 0x000fe20003f05070 */
[----:B------:R-:W-:-:S04]  /*1c7a0*/  IMAD.MOV.U32 R3, RZ, RZ, -0x1 ;  /* 0xffffffffff037424 */ /* 0x000fc800078e00ff */
[----:B------:R-:W-:Y:S08]  /*1c7b0*/  WARPSYNC R3 ;  /* 0x0000000300007348 */ /* 0x000ff00003800000 */
[----:B------:R-:W-:-:S04]  /*1c7c0*/  VOTE.ANY R0, PT, !P0 ;  /* 0x0000000000007806 */ /* 0x000fc800040e0100 */
[----:B------:R-:W-:Y:S01]  /*1c7d0*/  LOP3.LUT R0, R0, R3, RZ, 0xc0, !PT ;  /* 0x0000000300007212 */ /* 0x000fe200078ec0ff */
[----:B------:R-:W-:-:S04]  /*1c7e0*/  IMAD.MOV.U32 R3, RZ, RZ, 0x0 ;  /* 0x00000000ff037424 */ /* 0x000fc800078e00ff */
[----:B------:R-:W-:Y:S05]  /*1c7f0*/  RET.REL.NODEC R2 `(_ZN7cutlass13device_kernelIN5flash19enable_sm80_to_sm89INS1_16FlashAttnFwdSm80INS1_25CollectiveMainloopFwdSm80ILi8ELi1ELb0EN4cute5tupleIJNS5_1CILi128EEENS7_ILi48EEENS7_ILi256EEEEEELi256ENS_10bfloat16_tEfNS_4arch4Sm80ELb0ELb0ELb0ELb1ELb0ELb1ELb1ELb1EEENS1_21CollectiveEpilogueFwdINS6_IJS8_SA_S9_EEENS6_IJNS7_ILi1EEESI_SI_EEESC_SE_Li256ELb1ELb1ELb1ELb0EEENS1_36VarlenDynamicPersistentTileSchedulerILi128ELi48ELi256ELi256ELb1ELb1ELb0ELb0ELb1ELb1EEEEEEEEEvNT_6ParamsE) ;  /* 0xfffe380002007950 */ /* 0x000fea0003c3ffff */
.L_x_4160:
        /* <DEDUP_REMOVED lines=16> */
.L_x_5280:


//--------------------- .text._ZN7cutlass13device_kernelIN5flash19enable_sm80_to_sm89INS1_16FlashAttnFwdSm80INS1_25CollectiveMainloopFwdSm80ILi8ELi1ELb0EN4cute5tupleIJNS5_1CILi128EEENS7_ILi64EEENS7_ILi256EEEEEELi256ENS_10bfloat16_tEfNS_4arch4Sm80ELb0ELb1ELb0ELb0ELb0ELb0ELb1ELb1EEENS1_21CollectiveEpilogueFwdINS6_IJS8_SA_S9_EEENS6_IJNS7_ILi1EEESI_SI_EEESC_SE_Li256ELb0ELb1ELb1ELb0EEENS1_19SingleTileSchedulerILb0ELb1ELb1ELi128EEEEEEEEEvNT_6ParamsE --------------------------
	.section	.text._ZN7cutlass13device_kernelIN5flash19enable_sm80_to_sm89INS1_16FlashAttnFwdSm80INS1_25CollectiveMainloopFwdSm80ILi8ELi1ELb0EN4cute5tupleIJNS5_1CILi128EEENS7_ILi64EEENS7_ILi256EEEEEELi256ENS_10bfloat16_tEfNS_4arch4Sm80ELb0ELb1ELb0ELb0ELb0ELb0ELb1ELb1EEENS1_21CollectiveEpilogueFwdINS6_IJS8_SA_S9_EEENS6_IJNS7_ILi1EEESI_SI_EEESC_SE_Li256ELb0ELb1ELb1ELb0EEENS1_19SingleTileSchedulerILb0ELb1ELb1ELi128EEEEEEEEEvNT_6ParamsE,"ax",@progbits
	.sectioninfo	@"SHI_REGISTERS=255"
	.align	128
.text._ZN7cutlass13device_kernelIN5flash19enable_sm80_to_sm89INS1_16FlashAttnFwdSm80INS1_25CollectiveMainloopFwdSm80ILi8ELi1ELb0EN4cute5tupleIJNS5_1CILi128EEENS7_ILi64EEENS7_ILi256EEEEEELi256ENS_10bfloat16_tEfNS_4arch4Sm80ELb0ELb1ELb0ELb0ELb0ELb0ELb1ELb1EEENS1_21CollectiveEpilogueFwdINS6_IJS8_SA_S9_EEENS6_IJNS7_ILi1EEESI_SI_EEESC_SE_Li256ELb0ELb1ELb1ELb0EEENS1_19SingleTileSchedulerILb0ELb1ELb1ELi128EEEEEEEEEvNT_6ParamsE:
        .type           _ZN7cutlass13device_kernelIN5flash19enable_sm80_to_sm89INS1_16FlashAttnFwdSm80INS1_25CollectiveMainloopFwdSm80ILi8ELi1ELb0EN4cute5tupleIJNS5_1CILi128EEENS7_ILi64EEENS7_ILi256EEEEEELi256ENS_10bfloat16_tEfNS_4arch4Sm80ELb0ELb1ELb0ELb0ELb0ELb0ELb1ELb1EEENS1_21CollectiveEpilogueFwdINS6_IJS8_SA_S9_EEENS6_IJNS7_ILi1EEESI_SI_EEESC_SE_Li256ELb0ELb1ELb1ELb0EEENS1_19SingleTileSchedulerILb0ELb1ELb1ELi128EEEEEEEEEvNT_6ParamsE,@function
        .size           _ZN7cutlass13device_kernelIN5flash19enable_sm80_to_sm89INS1_16FlashAttnFwdSm80INS1_25CollectiveMainloopFwdSm80ILi8ELi1ELb0EN4cute5tupleIJNS5_1CILi128EEENS7_ILi64EEENS7_ILi256EEEEEELi256ENS_10bfloat16_tEfNS_4arch4Sm80ELb0ELb1ELb0ELb0ELb0ELb0ELb1ELb1EEENS1_21CollectiveEpilogueFwdINS6_IJS8_SA_S9_EEENS6_IJNS7_ILi1EEESI_SI_EEESC_SE_Li256ELb0ELb1ELb1ELb0EEENS1_19SingleTileSchedulerILb0ELb1ELb1ELi128EEEEEEEEEvNT_6ParamsE,(.L_x_5285 - _ZN7cutlass13device_kernelIN5flash19enable_sm80_to_sm89INS1_16FlashAttnFwdSm80INS1_25CollectiveMainloopFwdSm80ILi8ELi1ELb0EN4cute5tupleIJNS5_1CILi128EEENS7_ILi64EEENS7_ILi256EEEEEELi256ENS_10bfloat16_tEfNS_4arch4Sm80ELb0ELb1ELb0ELb0ELb0ELb0ELb1ELb1EEENS1_21CollectiveEpilogueFwdINS6_IJS8_SA_S9_EEENS6_IJNS7_ILi1EEESI_SI_EEESC_SE_Li256ELb0ELb1ELb1ELb0EEENS1_19SingleTileSchedulerILb0ELb1ELb1ELi128EEEEEEEEEvNT_6ParamsE)
        .other          _ZN7cutlass13device_kernelIN5flash19enable_sm80_to_sm89INS1_16FlashAttnFwdSm80INS1_25CollectiveMainloopFwdSm80ILi8ELi1ELb0EN4cute5tupleIJNS5_1CILi128EEENS7_ILi64EEENS7_ILi256EEEEEELi256ENS_10bfloat16_tEfNS_4arch4Sm80ELb0ELb1ELb0ELb0ELb0ELb0ELb1ELb1EEENS1_21CollectiveEpilogueFwdINS6_IJS8_SA_S9_EEENS6_IJNS7_ILi1EEESI_SI_EEESC_SE_Li256ELb0ELb1ELb1ELb0EEENS1_19SingleTileSchedulerILb0ELb1ELb1ELi128EEEEEEEEEvNT_6ParamsE,@"STO_CUDA_ENTRY STV_DEFAULT"
_ZN7cutlass13device_kernelIN5flash19enable_sm80_to_sm89INS1_16FlashAttnFwdSm80INS1_25CollectiveMainloopFwdSm80ILi8ELi1ELb0EN4cute5tupleIJNS5_1CILi128EEENS7_ILi64EEENS7_ILi256EEEEEELi256ENS_10bfloat16_tEfNS_4arch4Sm80ELb0ELb1ELb0ELb0ELb0ELb0ELb1ELb1EEENS1_21CollectiveEpilogueFwdINS6_IJS8_SA_S9_EEENS6_IJNS7_ILi1EEESI_SI_EEESC_SE_Li256ELb0ELb1ELb1ELb0EEENS1_19SingleTileSchedulerILb0ELb1ELb1ELi128EEEEEEEEEvNT_6ParamsE:
        /* <DEDUP_REMOVED lines=18> */
.L_x_4161:
[----:B---3--:R-:W-:Y:S02]  /*0120*/  ULDC.64 UR4, c[0x0][0x550] ;  /* 0x0001540000047ab9 */ /* 0x008fe40000000a00 */
[----:B------:R-:W-:Y:S02]  /*0130*/  UISETP.NE.AND UP0, UPT, UR4, 0x1, UPT ;  /* 0x000000010400788c */ /* 0x000fe4000bf05270 */
[----:B------:R-:W-:-:S02]  /*0140*/  UIMAD.WIDE.U32 UR8, UR6, UR5, URZ ;  /* 0x00000005060872a5 */ /* 0x000fc4000f8e003f */
[----:B------:R-:W-:Y:S02]  /*0150*/  ULDC UR4, c[0x0][0x558] ;  /* 0x0001560000047ab9 */ /* 0x000fe40000000800 */
[----:B------:R-:W-:-:S05]  /*0160*/  UMOV UR10, UR6 ;  /* 0x00000006000a7c82 */ /* 0x000fca0008000000 */
[----:B------:R-:W-:-:S03]  /*0170*/  @UP0 USHF.R.U32.HI UR10, URZ, UR4, UR9 ;  /* 0x000000043f0a0299 */ /* 0x000fc60008011609 */
.L_x_4162:
        /* <DEDUP_REMOVED lines=35> */
.L_x_4164:
[----:B------:R-:W-:Y:S02]  /*03b0*/  ULDC UR4, c[0x0][0x32c] ;  /* 0x0000cb0000047ab9 */ /* 0x000fe40000000800 */
[----:B------:R-:W-:-:S03]  /*03c0*/  UISETP.NE.AND UP0, UPT, UR11, UR4, UPT ;  /* 0x000000040b00728c */ /* 0x000fc6000bf05270 */
[----:B------:R-:W-:Y:S02]  /*03d0*/  ULDC.64 UR4, c[0x0][0x330] ;  /* 0x0000cc0000047ab9 */ /* 0x000fe40000000a00 */
[----:B------:R-:W-:-:S06]  /*03e0*/  UIMAD.WIDE.U32 UR14, UR7, UR4, URZ ;  /* 0x00000004070e72a5 */ /* 0x000fcc000f8e003f */
[----:B------:R-:W-:Y:S02]  /*03f0*/  @UP0 USHF.R.U32.HI UR7, URZ, UR5, UR15 ;  /* 0x000000053f070299 */ /* 0x000fe4000801160f */
.L_x_4165:
[----:B------:R-:W-:Y:S02]  /*0400*/  ULDC UR4, c[0x0][0x32c] ;  /* 0x0000cb0000047ab9 */ /* 0x000fe40000000800 */
[----:B------:R-:W-:-:S04]  /*0410*/  UIMAD UR4, UR7, UR4, UR4 ;  /* 0x00000004070472a4 */ /* 0x000fc8000f8e0204 */
[----:B------:R-:W-:-:S04]  /*0420*/  UISETP.LT.AND UP0, UPT, UR6, UR4, UPT ;  /* 0x000000040600728c */ /* 0x000fc8000bf01270 */
[----:B------:R-:W-:-:S03]  /*0430*/  USEL UR6, UR6, UR4, UP0 ;  /* 0x0000000406067287 */ /* 0x000fc60008000000 */
.L_x_4163:
        /* <DEDUP_REMOVED lines=34> */
.L_x_4167:
[----:B------:R-:W-:-:S04]  /*0660*/  MOV R3, c[0x0][0x32c] ;  /* 0x0000cb0000037a02 */ /* 0x000fc80000000f00 */
[----:B------:R-:W-:-:S13]  /*0670*/  ISETP.NE.AND P0, PT, R3, 0x1, PT ;  /* 0x000000010300780c */ /* 0x000fda0003f05270 */
[----:B------:R-:W-:-:S05]  /*0680*/  @P0 IMAD.HI.U32 R3, R0, c[0x0][0x330], RZ ;  /* 0x0000cc0000030a27 */ /* 0x000fca00078e00ff */
[----:B------:R-:W-:-:S05]  /*0690*/  @P0 SHF.R.U32.HI R0, RZ, c[0x0][0x334], R3 ;  /* 0x0000cd00ff000a19 */ /* 0x000fca0000011603 */
.L_x_4168:
[----:B------:R-:W-:-:S05]  /*06a0*/  IMAD R0, R0, c[0x0][0x32c], RZ ;  /* 0x0000cb0000007a24 */ /* 0x000fca00078e02ff */
[----:B------:R-:W-:-:S04]  /*06b0*/  IMNMX R2, R2, R0, !PT ;  /* 0x0000000002027217 */ /* 0x000fc80007800200 */
.L_x_4166:
        /* <DEDUP_REMOVED lines=42> */
.L_x_4169:
        /* <DEDUP_REMOVED lines=113> */
[C---:B------:R-:W-:Y:S02]  /*1070*/  IMAD R4, R28.reuse, 0x20, R22 ;  /* 0x000000201c047824 */ /* 0x040fe400078e0216 */
[----:B------:R-:W-:Y:S02]  /*1080*/  IMAD.IADD R3, R3, 0x1, R5 ;  /* 0x0000000103037824 */ /* 0x000fe400078e0205 */
[----:B------:R-:W-:Y:S01]  /*1090*/  IMAD.SHL.U32 R10, R28, 0x8, RZ ;  /* 0x000000081c0a7824 */ /* 0x000fe200078e00ff */
        /* <DEDUP_REMOVED lines=54> */
[C---:B------:R-:W-:Y:S01]  /*1400*/  IMAD.WIDE.U32 R4, R22.reuse, c[0x0][0x1e0], R10 ;  /* 0x0000780016047a25 */ /* 0x040fe200078e000a */
        /* <DEDUP_REMOVED lines=97> */
.L_x_4172:
[----:B--2---:R-:W-:Y:S05]  /*1a20*/  BSYNC B0 ;  /* 0x0000000000007941 */ /* 0x004fea0003800000 */
.L_x_4171:
        /* <DEDUP_REMOVED lines=32> */
.L_x_4174:
[----:B------:R-:W-:Y:S05]  /*1c30*/  BSYNC B0 ;  /* 0x0000000000007941 */ /* 0x000fea0003800000 */
.L_x_4173:
        /* <DEDUP_REMOVED lines=37> */
.L_x_4176:
[----:B------:R-:W-:Y:S05]  /*1e90*/  BSYNC B0 ;  /* 0x0000000000007941 */ /* 0x000fea0003800000 */
.L_x_4175:
        /* <DEDUP_REMOVED lines=28> */
[----:B------:R-:W-:Y:S01]  /*2060*/  @P6 LEA.HI.X R9, R6, c[0x0][0x1cc], R0, 0x1, P0 ;  /* 0x0000730006096a11 */ /* 0x000fe200000f0c00 */
[----:B------:R-:W-:Y:S01]  /*2070*/  IMAD.SHL.U32 R13, R22, 0x8, RZ ;  /* 0x00000008160d7824 */ /* 0x000fe200078e00ff */
[----:B------:R-:W-:Y:S01]  /*2080*/  @P5 IADD3 R7, P0, R103, R6, RZ ;  /* 0x0000000667075210 */ /* 0x000fe20007f1e0ff */
[----:B------:R-:W-:Y:S01]  /*2090*/  IMAD R3, R96, c[0x0][0x20c], R3 ;  /* 0x0000830060037a24 */ /* 0x000fe200078e0203 */
[----:B------:R-:W-:Y:S01]  /*20a0*/  P2R R19, PR, RZ, 0x8 ;  /* 0x00000008ff137803 */ /* 0x000fe20000000000 */
[----:B------:R-:W-:-:S02]  /*20b0*/  ULDC UR6, c[0x0][0x324] ;  /* 0x0000c90000067ab9 */ /* 0x000fc40000000800 */
        /* <DEDUP_REMOVED lines=65> */
[----:B-1----:R-:W-:Y:S01]  /*24d0*/  LDSM.16.M88.4 R24, [R196+0x8100] ;  /* 0x00810000c418783b */ /* 0x002fe20000000200 */
        /* <DEDUP_REMOVED lines=10> */
[----:B------:R-:W1:Y:S04]  /*2580*/  LDSM.16.M88.4 R12, [R203+0x10100] ;  /* 0x01010000cb0c783b */ /* 0x000e680000000200 */
        /* <DEDUP_REMOVED lines=17> */
[C---:B-1----:R-:W-:Y:S08]  /*26a0*/  HMMA.16816.F32.BF16 R40, R12.reuse, R24, RZ ;  /* 0x000000180c28723c */ /* 0x042ff000000418ff */
[----:B------:R-:W-:Y:S02]  /*26b0*/  HMMA.16816.F32.BF16 R32, R12, R26, RZ ;  /* 0x0000001a0c20723c */ /* 0x000fe400000418ff */
[----:B------:R3:W-:Y:S01]  /*26c0*/  LDGSTS.E.BYPASS.LTC128B.128 [R225+0x6100], [R6.64+0x180], !P3 ;  /* 0x0610018006e17fae */ /* 0x0007e2000d901d4c */
[----:B------:R-:W-:-:S05]  /*26d0*/  ISETP.LT.OR P3, PT, R3, 0x21, P4 ;  /* 0x000000210300780c */ /* 0x000fca0002761670 */
[C---:B------:R-:W-:Y:S08]  /*26e0*/  HMMA.16816.F32.BF16 R28, R12.reuse, R20, RZ ;  /* 0x000000140c1c723c */ /* 0x040ff000000418ff */
[----:B------:R1:W-:Y:S01]  /*26f0*/  LDGSTS.E.BYPASS.LTC128B.128 [R225+0x1100], [R16.64], !P3 ;  /* 0x0110000010e17fae */ /* 0x0003e2000d901d4c */
[----:B------:R-:W-:Y:S01]  /*2700*/  ISETP.NE.AND P3, PT, R19, RZ, PT ;  /* 0x000000ff1300720c */ /* 0x000fe20003f65270 */
[----:B------:R-:W-:Y:S02]  /*2710*/  HMMA.16816.F32.BF16 R24, R12, R22, RZ ;  /* 0x000000160c18723c */ /* 0x000fe400000418ff */
[----:B------:R1:W-:Y:S01]  /*2720*/  LDGSTS.E.BYPASS.LTC128B.128 [R225+0x3100], [R16.64+0x80], !P6 ;  /* 0x0310008010e17fae */ /* 0x0003e2000f101d4c */
[----:B------:R-:W-:-:S03]  /*2730*/  ISETP.GT.AND P6, PT, R96, R233, PT ;  /* 0x000000e96000720c */ /* 0x000fc60003fc4270 */
[----:B------:R1:W-:Y:S01]  /*2740*/  LDGSTS.E.BYPASS.LTC128B.128 [R225+0x5100], [R16.64+0x100], !P5 ;  /* 0x0510010010e17fae */ /* 0x0003e2000e901d4c */
[----:B------:R-:W-:Y:S01]  /*2750*/  PLOP3.LUT P5, PT, PT, PT, UP2, 0x80, 0x0 ;  /* 0x000000000000781c */ /* 0x000fe20003faf028 */
[----:B------:R-:W-:Y:S02]  /*2760*/  HMMA.16816.F32.BF16 R20, R12, R36, RZ ;  /* 0x000000240c14723c */ /* 0x000fe400000418ff */
[----:B------:R1:W-:Y:S01]  /*2770*/  LDGSTS.E.BYPASS.LTC128B.128 [R225+0x7100], [R16.64+0x180], !P0 ;  /* 0x0710018010e17fae */ /* 0x0003e2000c101d4c */
[----:B---3--:R-:W-:-:S03]  /*2780*/  LEA.HI R7, R100, R156, RZ, 0x2 ;  /* 0x0000009c64077211 */ /* 0x008fc600078f10ff */
[----:B------:R-:W-:Y:S02]  /*2790*/  LDSM.16.M88.4 R76, [R202+0x8100] ;  /* 0x00810000ca4c783b */ /* 0x000fe40000000200 */
[C---:B------:R-:W-:Y:S01]  /*27a0*/  HMMA.16816.F32.BF16 R52, R12.reuse, R38, RZ ;  /* 0x000000260c34723c */ /* 0x040fe200000418ff */
[----:B------:R-:W-:Y:S01]  /*27b0*/  @P6 IADD3 R0, R185, -0x2, RZ ;  /* 0xfffffffeb9006810 */ /* 0x000fe20007ffe0ff */
[----:B------:R-:W-:Y:S03]  /*27c0*/  LDSM.16.M88.4 R72, [R202+0x9900] ;  /* 0x00990000ca48783b */ /* 0x000fe60000000200 */
[----:B------:R-:W-:Y:S01]  /*27d0*/  @P6 SHF.R.S32.HI R6, RZ, 0x1f, R0 ;  /* 0x0000001fff066819 */ /* 0x000fe20000011400 */
[----:B------:R-:W-:Y:S01]  /*27e0*/  LDSM.16.M88.4 R88, [R201+0x1000] ;  /* 0x00100000c958783b */ /* 0x000fe20000000200 */
[----:B------:R-:W-:Y:S01]  /*27f0*/  @P6 IMAD R3, R101, R0, RZ ;  /* 0x0000000065036224 */ /* 0x000fe200078e02ff */
[----:B------:R-:W-:Y:S02]  /*2800*/  HMMA.16816.F32.BF16 R36, R12, R48, RZ ;  /* 0x000000300c24723c */ /* 0x000fe400000418ff */
[----:B------:R-:W-:Y:S01]  /*2810*/  LDSM.16.M88.4 R84, [R196+0xa100] ;  /* 0x00a10000c454783b */ /* 0x000fe20000000200 */
[----:B------:R-:W-:-:S03]  /*2820*/  @P6 IMAD R3, R6, R102, R3 ;  /* 0x0000006606036224 */ /* 0x000fc600078e0203 */
[----:B------:R-:W-:Y:S02]  /*2830*/  LDSM.16.M88.4 R80, [R196+0xa900] ;  /* 0x00a90000c450783b */ /* 0x000fe40000000200 */
[----:B------:R-:W-:Y:S02]  /*2840*/  HMMA.16816.F32.BF16 R56, R12, R50, RZ ;  /* 0x000000320c38723c */ /* 0x000fe400000418ff */
[----:B------:R-:W-:Y:S04]  /*2850*/  LDSM.16.M88.4 R92, [R196+0xe100] ;  /* 0x00e10000c45c783b */ /* 0x000fe80000000200 */
[----:B-1----:R-:W1:Y:S02]  /*2860*/  LDSM.16.M88.4 R16, [R206+0x10100] ;  /* 0x01010000ce10783b */ /* 0x002e640000000200 */
[C---:B--2---:R-:W-:Y:S02]  /*2870*/  HMMA.16816.F32.BF16 R12, R8.reuse, R44, R40 ;  /* 0x0000002c080c723c */ /* 0x044fe40000041828 */
[----:B------:R-:W0:Y:S06]  /*2880*/  LDGDEPBAR ;  /* 0x00000000000079af */ /* 0x000e2c0000000000 */
[C---:B------:R-:W-:Y:S01]  /*2890*/  HMMA.16816.F32.BF16 R48, R8.reuse, R46, R32 ;  /* 0x0000002e0830723c */ /* 0x040fe20000041820 */
[----:B------:R-:W2:Y:S07]  /*28a0*/  LDSM.16.M88.4 R32, [R202+0x8900] ;  /* 0x00890000ca20783b */ /* 0x000eae0000000200 */
[C---:B------:R-:W-:Y:S01]  /*28b0*/  HMMA.16816.F32.BF16 R44, R8.reuse, R60, R28 ;  /* 0x0000003c082c723c */ /* 0x040fe2000004181c */
[----:B------:R-:W3:Y:S07]  /*28c0*/  LDSM.16.M88.4 R28, [R202+0x9100] ;  /* 0x00910000ca1c783b */ /* 0x000eee0000000200 */
[C---:B------:R-:W-:Y:S08]  /*28d0*/  HMMA.16816.F32.BF16 R40, R8.reuse, R62, R24 ;  /* 0x0000003e0828723c */ /* 0x040ff00000041818 */
[C---:B------:R-:W-:Y:S08]  /*28e0*/  HMMA.16816.F32.BF16 R24, R8.reuse, R64, R20 ;  /* 0x000000400818723c */ /* 0x040ff00000041814 */
[C---:B------:R-:W-:Y:S08]  /*28f0*/  HMMA.16816.F32.BF16 R20, R8.reuse, R66, R52 ;  /* 0x000000420814723c */ /* 0x040ff00000041834 */
[C---:B------:R-:W-:Y:S08]  /*2900*/  HMMA.16816.F32.BF16 R36, R8.reuse, R68, R36 ;  /* 0x000000440824723c */ /* 0x040ff00000041824 */
[----:B------:R-:W-:Y:S01]  /*2910*/  HMMA.16816.F32.BF16 R64, R8, R70, R56 ;  /* 0x000000460840723c */ /* 0x000fe20000041838 */
[----:B------:R-:W-:Y:S04]  /*2920*/  LDSM.16.M88.4 R68, [R201] ;  /* 0x00000000c944783b */ /* 0x000fe80000000200 */
[----:B------:R-:W-:Y:S03]  /*2930*/  LDSM.16.M88.4 R8, [R203+0x14100] ;  /* 0x01410000cb08783b */ /* 0x000fe60000000200 */
[C---:B-1----:R-:W-:Y:S01]  /*2940*/  HMMA.16816.F32.BF16 R60, R16.reuse, R76, R12 ;  /* 0x0000004c103c723c */ /* 0x042fe2000004180c */
[----:B------:R-:W1:Y:S07]  /*2950*/  LDSM.16.M88.4 R12, [R205+0x10100] ;  /* 0x01010000cd0c783b */ /* 0x000e6e0000000200 */
[C---:B------:R-:W-:Y:S01]  /*2960*/  HMMA.16816.F32.BF16 R56, R16.reuse, R78, R48 ;  /* 0x0000004e1038723c */ /* 0x040fe20000041830 */
[----:B------:R-:W4:Y:S07]  /*2970*/  LDSM.16.M88.4 R76, [R201+0x800] ;  /* 0x00080000c94c783b */ /* 0x000f2e0000000200 */
[C---:B--2---:R-:W-:Y:S08]  /*2980*/  HMMA.16816.F32.BF16 R48, R16.reuse, R32, R44 ;  /* 0x000000201030723c */ /* 0x044ff0000004182c */
[C---:B------:R-:W-:Y:S08]  /*2990*/  HMMA.16816.F32.BF16 R52, R16.reuse, R34, R40 ;  /* 0x000000221034723c */ /* 0x040ff00000041828 */
[C---:B------:R-:W-:Y:S01]  /*29a0*/  HMMA.16816.F32.BF16 R32, R16.reuse, R72, R36 ;  /* 0x000000481020723c */ /* 0x040fe20000041824 */
[----:B------:R-:W2:Y:S07]  /*29b0*/  LDSM.16.M88.4 R36, [R201+0x1800] ;  /* 0x00180000c924783b */ /* 0x000eae0000000200 */
[C---:B---3--:R-:W-:Y:S08]  /*29c0*/  HMMA.16816.F32.BF16 R44, R16.reuse, R28, R24 ;  /* 0x0000001c102c723c */ /* 0x048ff00000041818 */
[C---:B------:R-:W-:Y:S08]  /*29d0*/  HMMA.16816.F32.BF16 R24, R16.reuse, R30, R20 ;  /* 0x0000001e1018723c */ /* 0x040ff00000041814 */
[----:B------:R-:W-:Y:S01]  /*29e0*/  HMMA.16816.F32.BF16 R20, R16, R74, R64 ;  /* 0x0000004a1014723c */ /* 0x000fe20000041840 */
[----:B------:R-:W3:Y:S04]  /*29f0*/  LDSM.16.M88.4 R72, [R196+0xb100] ;  /* 0x00b10000c448783b */ /* 0x000ee80000000200 */
[----:B------:R-:W5:Y:S03]  /*2a00*/  LDSM.16.M88.4 R64, [R196+0xb900] ;  /* 0x00b90000c440783b */ /* 0x000f660000000200 */
[C---:B-1----:R-:W-:Y:S01]  /*2a10*/  HMMA.16816.F32.BF16 R28, R12.reuse, R68, R60 ;  /* 0x000000440c1c723c */ /* 0x042fe2000004183c */
[----:B------:R-:W-:Y:S04]  /*2a20*/  LDSM.16.M88.4 R16, [R204+0x14100] ;  /* 0x01410000cc10783b */ /* 0x000fe80000000200 */
[----:B------:R-:W-:Y:S03]  /*2a30*/  LDSM.16.M88.4 R60, [R207+0x3000] ;  /* 0x00300000cf3c783b */ /* 0x000fe60000000200 */
[C---:B------:R-:W-:Y:S08]  /*2a40*/  HMMA.16816.F32.BF16 R40, R12.reuse, R70, R56 ;  /* 0x000000460c28723c */ /* 0x040ff00000041838 */
[C---:B----4-:R-:W-:Y:S08]  /*2a50*/  HMMA.16816.F32.BF16 R48, R12.reuse, R76, R48 ;  /* 0x0000004c0c30723c */ /* 0x050ff00000041830 */
[C---:B------:R-:W-:Y:S01]  /*2a60*/  HMMA.16816.F32.BF16 R52, R12.reuse, R78, R52 ;  /* 0x0000004e0c34723c */ /* 0x040fe20000041834 */
[----:B------:R-:W1:Y:S07]  /*2a70*/  LDSM.16.M88.4 R76, [R207+0x2000] ;  /* 0x00200000cf4c783b */ /* 0x000e6e0000000200 */
[C---:B------:R-:W-:Y:S08]  /*2a80*/  HMMA.16816.F32.BF16 R56, R12.reuse, R88, R44 ;  /* 0x000000580c38723c */ /* 0x040ff0000004182c */
[C---:B------:R-:W-:Y:S01]  /*2a90*/  HMMA.16816.F32.BF16 R68, R12.reuse, R90, R24 ;  /* 0x0000005a0c44723c */ /* 0x040fe20000041818 */
[----:B------:R-:W-:Y:S07]  /*2aa0*/  LDSM.16.M88.4 R88, [R202+0xb900] ;  /* 0x00b90000ca58783b */ /* 0x000fee0000000200 */
[C---:B--2---:R-:W-:Y:S01]  /*2ab0*/  HMMA.16816.F32.BF16 R44, R12.reuse, R36, R32 ;  /* 0x000000240c2c723c */ /* 0x044fe20000041820 */
[----:B------:R-:W2:Y:S07]  /*2ac0*/  LDSM.16.M88.4 R32, [R207+0x2800] ;  /* 0x00280000cf20783b */ /* 0x000eae0000000200 */
[----:B------:R-:W-:Y:S08]  /*2ad0*/  HMMA.16816.F32.BF16 R20, R12, R38, R20 ;  /* 0x000000260c14723c */ /* 0x000ff00000041814 */
[C---:B------:R-:W-:Y:S08]  /*2ae0*/  HMMA.16816.F32.BF16 R12, R8.reuse, R84, R28 ;  /* 0x00000054080c723c */ /* 0x040ff0000004181c */
[C---:B------:R-:W-:Y:S01]  /*2af0*/  HMMA.16816.F32.BF16 R28, R8.reuse, R86, R40 ;  /* 0x00000056081c723c */ /* 0x040fe20000041828 */
[----:B------:R-:W4:Y:S07]  /*2b00*/  LDSM.16.M88.4 R84, [R207+0x3800] ;  /* 0x00380000cf54783b */ /* 0x000f2e0000000200 */
[C---:B------:R-:W-:Y:S08]  /*2b10*/  HMMA.16816.F32.BF16 R24, R8.reuse, R80, R48 ;  /* 0x000000500818723c */ /* 0x040ff00000041830 */
[C---:B------:R-:W-:Y:S01]  /*2b20*/  HMMA.16816.F32.BF16 R40, R8.reuse, R82, R52 ;  /* 0x000000520828723c */ /* 0x040fe20000041834 */
[----:B------:R-:W-:Y:S04]  /*2b30*/  LDSM.16.M88.4 R52, [R202+0xa100] ;  /* 0x00a10000ca34783b */ /* 0x000fe80000000200 */
[----:B------:R-:W-:Y:S03]  /*2b40*/  LDSM.16.M88.4 R80, [R202+0xb100] ;  /* 0x00b10000ca50783b */ /* 0x000fe60000000200 */
[C---:B---3--:R-:W-:Y:S08]  /*2b50*/  HMMA.16816.F32.BF16 R56, R8.reuse, R72, R56 ;  /* 0x000000480838723c */ /* 0x048ff00000041838 */
[C---:B------:R-:W-:Y:S08]  /*2b60*/  HMMA.16816.F32.BF16 R68, R8.reuse, R74, R68 ;  /* 0x0000004a0844723c */ /* 0x040ff00000041844 */
[----:B-----5:R-:W-:Y:S08]  /*2b70*/  HMMA.16816.F32.BF16 R72, R8, R64, R44 ;  /* 0x000000400848723c */ /* 0x020ff0000004182c */
[C---:B-1----:R-:W-:Y:S01]  /*2b80*/  HMMA.16816.F32.BF16 R48, R16.reuse, R76, R12 ;  /* 0x0000004c1030723c */ /* 0x042fe2000004180c */
[----:B------:R-:W1:Y:S07]  /*2b90*/  LDSM.16.M88.4 R12, [R206+0x14100] ;  /* 0x01410000ce0c783b */ /* 0x000e6e0000000200 */
[----:B------:R-:W-:Y:S01]  /*2ba0*/  HMMA.16816.F32.BF16 R44, R16, R78, R28 ;  /* 0x0000004e102c723c */ /* 0x000fe2000004181c */
[----:B------:R-:W3:Y:S07]  /*2bb0*/  LDSM.16.M88.4 R76, [R202+0xa900] ;  /* 0x00a90000ca4c783b */ /* 0x000eee0000000200 */
[----:B------:R-:W-:Y:S01]  /*2bc0*/  HMMA.16816.F32.BF16 R64, R8, R66, R20 ;  /* 0x000000420840723c */ /* 0x000fe20000041814 */
[----:B------:R-:W-:Y:S07]  /*2bd0*/  LDSM.16.M88.4 R8, [R205+0x14100] ;  /* 0x01410000cd08783b */ /* 0x000fee0000000200 */
[C---:B--2---:R-:W-:Y:S08]  /*2be0*/  HMMA.16816.F32.BF16 R36, R16.reuse, R32, R24 ;  /* 0x000000201024723c */ /* 0x044ff00000041818 */
[C---:B------:R-:W-:Y:S01]  /*2bf0*/  HMMA.16816.F32.BF16 R32, R16.reuse, R34, R40 ;  /* 0x000000221020723c */ /* 0x040fe20000041828 */
[----:B------:R-:W-:Y:S07]  /*2c00*/  LDSM.16.M88.4 R40, [R201+0x3000] ;  /* 0x00300000c928783b */ /* 0x000fee0000000200 */
[C---:B------:R-:W-:Y:S08]  /*2c10*/  HMMA.16816.F32.BF16 R28, R16.reuse, R60, R56 ;  /* 0x0000003c101c723c */ /* 0x040ff00000041838 */
[C---:B------:R-:W-:Y:S01]  /*2c20*/  HMMA.16816.F32.BF16 R24, R16.reuse, R62, R68 ;  /* 0x0000003e1018723c */ /* 0x040fe20000041844 */
[----:B------:R-:W-:Y:S04]  /*2c30*/  LDSM.16.M88.4 R60, [R201+0x2000] ;  /* 0x00200000c93c783b */ /* 0x000fe80000000200 */
[----:B------:R-:W-:Y:S03]  /*2c40*/  LDSM.16.M88.4 R68, [R196+0xc100] ;  /* 0x00c10000c444783b */ /* 0x000fe60000000200 */
[C---:B----4-:R-:W-:Y:S01]  /*2c50*/  HMMA.16816.F32.BF16 R20, R16.reuse, R84, R72 ;  /* 0x000000541014723c */ /* 0x050fe20000041848 */
[----:B------:R-:W2:Y:S07]  /*2c60*/  LDSM.16.M88.4 R72, [R201+0x2800] ;  /* 0x00280000c948783b */ /* 0x000eae0000000200 */
[----:B------:R-:W-:Y:S01]  /*2c70*/  HMMA.16816.F32.BF16 R64, R16, R86, R64 ;  /* 0x000000561040723c */ /* 0x000fe20000041840 */
[----:B------:R-:W-:Y:S07]  /*2c80*/  LDSM.16.M88.4 R84, [R196+0xd100] ;  /* 0x00d10000c454783b */ /* 0x000fee0000000200 */
[C---:B-1----:R-:W-:Y:S08]  /*2c90*/  HMMA.16816.F32.BF16 R16, R12.reuse, R52, R48 ;  /* 0x000000340c10723c */ /* 0x042ff00000041830 */
[C---:B---3--:R-:W-:Y:S01]  /*2ca0*/  HMMA.16816.F32.BF16 R48, R12.reuse, R78, R32 ;  /* 0x0000004e0c30723c */ /* 0x048fe20000041820 */
[----:B------:R-:W1:Y:S07]  /*2cb0*/  LDSM.16.M88.4 R32, [R201+0x3800] ;  /* 0x00380000c920783b */ /* 0x000e6e0000000200 */
[C---:B------:R-:W-:Y:S08]  /*2cc0*/  HMMA.16816.F32.BF16 R56, R12.reuse, R54, R44 ;  /* 0x000000360c38723c */ /* 0x040ff0000004182c */
[C---:B------:R-:W-:Y:S08]  /*2cd0*/  HMMA.16816.F32.BF16 R52, R12.reuse, R76, R36 ;  /* 0x0000004c0c34723c */ /* 0x040ff00000041824 */
[C---:B------:R-:W-:Y:S08]  /*2ce0*/  HMMA.16816.F32.BF16 R44, R12.reuse, R80, R28 ;  /* 0x000000500c2c723c */ /* 0x040ff0000004181c */
[C---:B------:R-:W-:Y:S01]  /*2cf0*/  HMMA.16816.F32.BF16 R36, R12.reuse, R82, R24 ;  /* 0x000000520c24723c */ /* 0x040fe20000041818 */
[----:B------:R-:W-:Y:S07]  /*2d00*/  LDSM.16.M88.4 R80, [R196+0xc900] ;  /* 0x00c90000c450783b */ /* 0x000fee0000000200 */
[C---:B------:R-:W-:Y:S01]  /*2d10*/  HMMA.16816.F32.BF16 R28, R12.reuse, R88, R20 ;  /* 0x000000580c1c723c */ /* 0x040fe20000041814 */
[----:B------:R-:W3:Y:S07]  /*2d20*/  LDSM.16.M88.4 R20, [R203+0x18100] ;  /* 0x01810000cb14783b */ /* 0x000eee0000000200 */
[----:B------:R-:W-:Y:S01]  /*2d30*/  HMMA.16816.F32.BF16 R24, R12, R90, R64 ;  /* 0x0000005a0c18723c */ /* 0x000fe20000041840 */
[----:B------:R-:W4:Y:S07]  /*2d40*/  LDSM.16.M88.4 R88, [R196+0xd900] ;  /* 0x00d90000c458783b */ /* 0x000f2e0000000200 */
[C---:B--2---:R-:W-:Y:S08]  /*2d50*/  HMMA.16816.F32.BF16 R76, R8.reuse, R74, R48 ;  /* 0x0000004a084c723c */ /* 0x044ff00000041830 */
[C---:B------:R-:W-:Y:S08]  /*2d60*/  HMMA.16816.F32.BF16 R16, R8.reuse, R60, R16 ;  /* 0x0000003c0810723c */ /* 0x040ff00000041810 */
[C---:B------:R-:W-:Y:S08]  /*2d70*/  HMMA.16816.F32.BF16 R12, R8.reuse, R62, R56 ;  /* 0x0000003e080c723c */ /* 0x040ff00000041838 */
[C---:B------:R-:W-:Y:S01]  /*2d80*/  HMMA.16816.F32.BF16 R60, R8.reuse, R72, R52 ;  /* 0x00000048083c723c */ /* 0x040fe20000041834 */
[----:B------:R-:W-:Y:S07]  /*2d90*/  LDSM.16.M88.4 R72, [R207+0x5000] ;  /* 0x00500000cf48783b */ /* 0x000fee0000000200 */
[C---:B------:R-:W-:Y:S08]  /*2da0*/  HMMA.16816.F32.BF16 R64, R8.reuse, R40, R44 ;  /* 0x000000280840723c */ /* 0x040ff0000004182c */
[C---:B------:R-:W-:Y:S01]  /*2db0*/  HMMA.16816.F32.BF16 R56, R8.reuse, R42, R36 ;  /* 0x0000002a0838723c */ /* 0x040fe20000041824 */
[----:B------:R-:W-:Y:S04]  /*2dc0*/  LDSM.16.M88.4 R40, [R207+0x4000] ;  /* 0x00400000cf28783b */ /* 0x000fe80000000200 */
[----:B------:R-:W-:Y:S03]  /*2dd0*/  LDSM.16.M88.4 R36, [R207+0x4800] ;  /* 0x00480000cf24783b */ /* 0x000fe60000000200 */
[C---:B-1----:R-:W-:Y:S08]  /*2de0*/  HMMA.16816.F32.BF16 R52, R8.reuse, R32, R28 ;  /* 0x000000200834723c */ /* 0x042ff0000004181c */
[----:B------:R-:W-:Y:S01]  /*2df0*/  HMMA.16816.F32.BF16 R48, R8, R34, R24 ;  /* 0x000000220830723c */ /* 0x000fe20000041818 */
[----:B------:R-:W1:Y:S07]  /*2e00*/  LDSM.16.M88.4 R8, [R204+0x18100] ;  /* 0x01810000cc08783b */ /* 0x000e6e0000000200 */
[C---:B---3--:R-:W-:Y:S01]  /*2e10*/  HMMA.16816.F32.BF16 R24, R20.reuse, R82, R76 ;  /* 0x000000521418723c */ /* 0x048fe2000004184c */
[----:B------:R-:W2:Y:S07]  /*2e20*/  LDSM.16.M88.4 R76, [R207+0x5800] ;  /* 0x00580000cf4c783b */ /* 0x000eae0000000200 */
[C---:B------:R-:W-:Y:S01]  /*2e30*/  HMMA.16816.F32.BF16 R44, R20.reuse, R68, R16 ;  /* 0x00000044142c723c */ /* 0x040fe20000041810 */
[----:B------:R-:W-:Y:S07]  /*2e40*/  LDSM.16.M88.4 R16, [R206+0x18100] ;  /* 0x01810000ce10783b */ /* 0x000fee0000000200 */
[C---:B------:R-:W-:Y:S01]  /*2e50*/  HMMA.16816.F32.BF16 R28, R20.reuse, R80, R60 ;  /* 0x00000050141c723c */ /* 0x040fe2000004183c */
[----:B------:R-:W3:Y:S07]  /*2e60*/  LDSM.16.M88.4 R80, [R202+0xc100] ;  /* 0x00c10000ca50783b */ /* 0x000eee0000000200 */
[C---:B------:R-:W-:Y:S08]  /*2e70*/  HMMA.16816.F32.BF16 R32, R20.reuse, R70, R12 ;  /* 0x000000461420723c */ /* 0x040ff0000004180c */
[C---:B------:R-:W-:Y:S08]  /*2e80*/  HMMA.16816.F32.BF16 R12, R20.reuse, R84, R64 ;  /* 0x00000054140c723c */ /* 0x040ff00000041840 */
[C---:B------:R-:W-:Y:S01]  /*2e90*/  HMMA.16816.F32.BF16 R56, R20.reuse, R86, R56 ;  /* 0x000000561438723c */ /* 0x040fe20000041838 */
[----:B------:R-:W5:Y:S07]  /*2ea0*/  LDSM.16.M88.4 R84, [R202+0xc900] ;  /* 0x00c90000ca54783b */ /* 0x000f6e0000000200 */
[C---:B----4-:R-:W-:Y:S08]  /*2eb0*/  HMMA.16816.F32.BF16 R52, R20.reuse, R88, R52 ;  /* 0x000000581434723c */ /* 0x050ff00000041834 */
[----:B------:R-:W-:Y:S01]  /*2ec0*/  HMMA.16816.F32.BF16 R20, R20, R90, R48 ;  /* 0x0000005a1414723c */ /* 0x000fe20000041830 */
[----:B------:R-:W4:Y:S07]  /*2ed0*/  LDSM.16.M88.4 R88, [R202+0xd100] ;  /* 0x00d10000ca58783b */ /* 0x000f2e0000000200 */
[C---:B-1----:R-:W-:Y:S08]  /*2ee0*/  HMMA.16816.F32.BF16 R68, R8.reuse, R40, R44 ;  /* 0x000000280844723c */ /* 0x042ff0000004182c */
[C---:B------:R-:W-:Y:S08]  /*2ef0*/  HMMA.16816.F32.BF16 R60, R8.reuse, R36, R28 ;  /* 0x00000024083c723c */ /* 0x040ff0000004181c */
[C---:B------:R-:W-:Y:S01]  /*2f00*/  HMMA.16816.F32.BF16 R64, R8.reuse, R42, R32 ;  /* 0x0000002a0840723c */ /* 0x040fe20000041820 */
[----:B------:R-:W-:Y:S07]  /*2f10*/  LDSM.16.M88.4 R40, [R201+0x4000] ;  /* 0x00400000c928783b */ /* 0x000fee0000000200 */
[C---:B------:R-:W-:Y:S01]  /*2f20*/  HMMA.16816.F32.BF16 R48, R8.reuse, R38, R24 ;  /* 0x000000260830723c */ /* 0x040fe20000041818 */
[----:B------:R-:W1:Y:S07]  /*2f30*/  LDSM.16.M88.4 R36, [R202+0xd900] ;  /* 0x00d90000ca24783b */ /* 0x000e6e0000000200 */
[C---:B------:R-:W-:Y:S01]  /*2f40*/  HMMA.16816.F32.BF16 R32, R8.reuse, R72, R12 ;  /* 0x000000480820723c */ /* 0x040fe2000004180c */
[----:B------:R-:W1:Y:S07]  /*2f50*/  LDSM.16.M88.4 R12, [R205+0x18100] ;  /* 0x01810000cd0c783b */ /* 0x000e6e0000000200 */
[C---:B--2---:R-:W-:Y:S08]  /*2f60*/  HMMA.16816.F32.BF16 R44, R8.reuse, R76, R52 ;  /* 0x0000004c082c723c */ /* 0x044ff00000041834 */
[C---:B------:R-:W-:Y:S01]  /*2f70*/  HMMA.16816.F32.BF16 R24, R8.reuse, R78, R20 ;  /* 0x0000004e0818723c */ /* 0x040fe20000041814 */
[----:B------:R-:W2:Y:S07]  /*2f80*/  LDSM.16.M88.4 R76, [R201+0x4800] ;  /* 0x00480000c94c783b */ /* 0x000eae0000000200 */
[----:B------:R-:W-:Y:S01]  /*2f90*/  HMMA.16816.F32.BF16 R28, R8, R74, R56 ;  /* 0x0000004a081c723c */ /* 0x000fe20000041838 */
[----:B------:R-:W-:Y:S07]  /*2fa0*/  LDSM.16.M88.4 R8, [R203+0x1c100] ;  /* 0x01c10000cb08783b */ /* 0x000fee0000000200 */
[C---:B---3--:R-:W-:Y:S08]  /*2fb0*/  HMMA.16816.F32.BF16 R20, R16.reuse, R80, R68 ;  /* 0x000000501014723c */ /* 0x048ff00000041844 */
[C---:B-----5:R-:W-:Y:S08]  /*2fc0*/  HMMA.16816.F32.BF16 R56, R16.reuse, R84, R60 ;  /* 0x000000541038723c */ /* 0x060ff0000004183c */
[C---:B------:R-:W-:Y:S01]  /*2fd0*/  HMMA.16816.F32.BF16 R52, R16.reuse, R82, R64 ;  /* 0x000000521034723c */ /* 0x040fe20000041840 */
[----:B------:R-:W3:Y:S07]  /*2fe0*/  LDSM.16.M88.4 R80, [R201+0x5000] ;  /* 0x00500000c950783b */ /* 0x000eee0000000200 */
[C---:B------:R-:W-:Y:S01]  /*2ff0*/  HMMA.16816.F32.BF16 R60, R16.reuse, R86, R48 ;  /* 0x00000056103c723c */ /* 0x040fe20000041830 */
[----:B------:R-:W5:Y:S07]  /*3000*/  LDSM.16.M88.4 R84, [R201+0x5800] ;  /* 0x00580000c954783b */ /* 0x000f6e0000000200 */
[C---:B----4-:R-:W-:Y:S08]  /*3010*/  HMMA.16816.F32.BF16 R72, R16.reuse, R88, R32 ;  /* 0x000000581048723c */ /* 0x050ff00000041820 */
[C---:B------:R-:W-:Y:S01]  /*3020*/  HMMA.16816.F32.BF16 R68, R16.reuse, R90, R28 ;  /* 0x0000005a1044723c */ /* 0x040fe2000004181c */
[----:B------:R-:W-:Y:S07]  /*3030*/  LDSM.16.M88.4 R88, [R207+0x6000] ;  /* 0x00600000cf58783b */ /* 0x000fee0000000200 */
[C---:B-1----:R-:W-:Y:S01]  /*3040*/  HMMA.16816.F32.BF16 R64, R16.reuse, R36, R44 ;  /* 0x000000241040723c */ /* 0x042fe2000004182c */
[----:B------:R-:W-:Y:S07]  /*3050*/  LDSM.16.M88.4 R44, [R196+0xf100] ;  /* 0x00f10000c42c783b */ /* 0x000fee0000000200 */
[----:B------:R-:W-:Y:S01]  /*3060*/  HMMA.16816.F32.BF16 R48, R16, R38, R24 ;  /* 0x000000261030723c */ /* 0x000fe20000041818 */
[----:B------:R-:W1:Y:S04]  /*3070*/  LDSM.16.M88.4 R36, [R196+0xe900] ;  /* 0x00e90000c424783b */ /* 0x000e680000000200 */
[----:B------:R-:W-:Y:S03]  /*3080*/  LDSM.16.M88.4 R16, [R204+0x1c100] ;  /* 0x01c10000cc10783b */ /* 0x000fe60000000200 */
[C---:B------:R-:W-:Y:S08]  /*3090*/  HMMA.16816.F32.BF16 R32, R12.reuse, R40, R20 ;  /* 0x000000280c20723c */ /* 0x040ff00000041814 */
[C---:B------:R-:W-:Y:S08]  /*30a0*/  HMMA.16816.F32.BF16 R28, R12.reuse, R42, R52 ;  /* 0x0000002a0c1c723c */ /* 0x040ff00000041834 */
[C---:B--2---:R-:W-:Y:S08]  /*30b0*/  HMMA.16816.F32.BF16 R24, R12.reuse, R76, R56 ;  /* 0x0000004c0c18723c */ /* 0x044ff00000041838 */
[C---:B------:R-:W-:Y:S01]  /*30c0*/  HMMA.16816.F32.BF16 R20, R12.reuse, R78, R60 ;  /* 0x0000004e0c14723c */ /* 0x040fe2000004183c */
[----:B------:R-:W2:Y:S07]  /*30d0*/  LDSM.16.M88.4 R76, [R196+0xf900] ;  /* 0x00f90000c44c783b */ /* 0x000eae0000000200 */
[C---:B---3--:R-:W-:Y:S01]  /*30e0*/  HMMA.16816.F32.BF16 R40, R12.reuse, R80, R72 ;  /* 0x000000500c28723c */ /* 0x048fe20000041848 */
[----:B------:R-:W-:Y:S07]  /*30f0*/  LDSM.16.M88.4 R72, [R202+0xf100] ;  /* 0x00f10000ca48783b */ /* 0x000fee0000000200 */
[C---:B------:R-:W-:Y:S01]  /*3100*/  HMMA.16816.F32.BF16 R52, R12.reuse, R82, R68 ;  /* 0x000000520c34723c */ /* 0x040fe20000041844 */
[----:B------:R-:W3:Y:S07]  /*3110*/  LDSM.16.M88.4 R80, [R207+0x6800] ;  /* 0x00680000cf50783b */ /* 0x000eee0000000200 */
[C---:B-----5:R-:W-:Y:S01]  /*3120*/  HMMA.16816.F32.BF16 R56, R12.reuse, R84, R64 ;  /* 0x000000540c38723c */ /* 0x060fe20000041840 */
[----:B------:R-:W-:Y:S07]  /*3130*/  LDSM.16.M88.4 R64, [R202+0xe900] ;  /* 0x00e90000ca40783b */ /* 0x000fee0000000200 */
[----:B------:R-:W-:Y:S01]  /*3140*/  HMMA.16816.F32.BF16 R48, R12, R86, R48 ;  /* 0x000000560c30723c */ /* 0x000fe20000041830 */
[----:B------:R-:W-:Y:S07]  /*3150*/  LDSM.16.M88.4 R84, [R207+0x7000] ;  /* 0x00700000cf54783b */ /* 0x000fee0000000200 */
[C---:B------:R-:W-:Y:S08]  /*3160*/  HMMA.16816.F32.BF16 R32, R8.reuse, R92, R32 ;  /* 0x0000005c0820723c */ /* 0x040ff00000041820 */
[C---:B------:R-:W-:Y:S01]  /*3170*/  HMMA.16816.F32.BF16 R60, R8.reuse, R94, R28 ;  /* 0x0000005e083c723c */ /* 0x040fe2000004181c */
[----:B------:R-:W4:Y:S07]  /*3180*/  LDSM.16.M88.4 R92, [R207+0x7800] ;  /* 0x00780000cf5c783b */ /* 0x000f2e0000000200 */
[C---:B-1----:R-:W-:Y:S08]  /*3190*/  HMMA.16816.F32.BF16 R68, R8.reuse, R36, R24 ;  /* 0x000000240844723c */ /* 0x042ff00000041818 */
[C---:B------:R-:W-:Y:S08]  /*31a0*/  HMMA.16816.F32.BF16 R28, R8.reuse, R38, R20 ;  /* 0x00000026081c723c */ /* 0x040ff00000041814 */
[C---:B------:R-:W-:Y:S08]  /*31b0*/  HMMA.16816.F32.BF16 R24, R8.reuse, R44, R40 ;  /* 0x0000002c0818723c */ /* 0x040ff00000041828 */
[C---:B------:R-:W-:Y:S01]  /*31c0*/  HMMA.16816.F32.BF16 R20, R8.reuse, R46, R52 ;  /* 0x0000002e0814723c */ /* 0x040fe20000041834 */
[----:B------:R-:W-:Y:S07]  /*31d0*/  LDSM.16.M88.4 R44, [R202+0xe100] ;  /* 0x00e10000ca2c783b */ /* 0x000fee0000000200 */
[C---:B--2---:R-:W-:Y:S08]  /*31e0*/  HMMA.16816.F32.BF16 R12, R8.reuse, R76, R56 ;  /* 0x0000004c080c723c */ /* 0x044ff00000041838 */
[----:B------:R-:W-:Y:S01]  /*31f0*/  HMMA.16816.F32.BF16 R36, R8, R78, R48 ;  /* 0x0000004e0824723c */ /* 0x000fe20000041830 */
[----:B------:R-:W1:Y:S04]  /*3200*/  LDSM.16.M88.4 R8, [R206+0x1c100] ;  /* 0x01c10000ce08783b */ /* 0x000e680000000200 */
[----:B------:R-:W2:Y:S03]  /*3210*/  LDSM.16.M88.4 R76, [R202+0xf900] ;  /* 0x00f90000ca4c783b */ /* 0x000ea60000000200 */
[C---:B------:R-:W-:Y:S08]  /*3220*/  HMMA.16816.F32.BF16 R40, R16.reuse, R88, R32 ;  /* 0x000000581028723c */ /* 0x040ff00000041820 */
[C---:B------:R-:W-:Y:S08]  /*3230*/  HMMA.16816.F32.BF16 R52, R16.reuse, R90, R60 ;  /* 0x0000005a1034723c */ /* 0x040ff0000004183c */
[C---:B---3--:R-:W-:Y:S08]  /*3240*/  HMMA.16816.F32.BF16 R56, R16.reuse, R82, R28 ;  /* 0x000000521038723c */ /* 0x048ff0000004181c */
[C---:B------:R-:W-:Y:S01]  /*3250*/  HMMA.16816.F32.BF16 R60, R16.reuse, R80, R68 ;  /* 0x00000050103c723c */ /* 0x040fe20000041844 */
[----:B------:R-:W-:Y:S04]  /*3260*/  LDSM.16.M88.4 R68, [R201+0x6000] ;  /* 0x00600000c944783b */ /* 0x000fe80000000200 */
[----:B------:R-:W-:Y:S03]  /*3270*/  LDSM.16.M88.4 R80, [R201+0x6800] ;  /* 0x00680000c950783b */ /* 0x000fe60000000200 */
[C---:B----4-:R-:W-:Y:S01]  /*3280*/  HMMA.16816.F32.BF16 R28, R16.reuse, R92, R12 ;  /* 0x0000005c101c723c */ /* 0x050fe2000004180c */
[----:B------:R-:W3:Y:S07]  /*3290*/  LDSM.16.M88.4 R12, [R205+0x1c100] ;  /* 0x01c10000cd0c783b */ /* 0x000eee0000000200 */
[C---:B------:R-:W-:Y:S08]  /*32a0*/  HMMA.16816.F32.BF16 R32, R16.reuse, R86, R20 ;  /* 0x000000561020723c */ /* 0x040ff00000041814 */
[C---:B------:R-:W-:Y:S08]  /*32b0*/  HMMA.16816.F32.BF16 R48, R16.reuse, R84, R24 ;  /* 0x000000541030723c */ /* 0x040ff00000041818 */
[----:B------:R-:W-:Y:S08]  /*32c0*/  HMMA.16816.F32.BF16 R20, R16, R94, R36 ;  /* 0x0000005e1014723c */ /* 0x000ff00000041824 */
[C---:B-1----:R-:W-:Y:S08]  /*32d0*/  HMMA.16816.F32.BF16 R16, R8.reuse, R44, R40 ;  /* 0x0000002c0810723c */ /* 0x042ff00000041828 */
[C---:B--2---:R-:W-:Y:S08]  /*32e0*/  HMMA.16816.F32.BF16 R40, R8.reuse, R76, R28 ;  /* 0x0000004c0828723c */ /* 0x044ff0000004181c */
[C---:B------:R-:W-:Y:S08]  /*32f0*/  HMMA.16816.F32.BF16 R24, R8.reuse, R46, R52 ;  /* 0x0000002e0818723c */ /* 0x040ff00000041834 */
[C---:B------:R-:W-:Y:S08]  /*3300*/  HMMA.16816.F32.BF16 R36, R8.reuse, R64, R60 ;  /* 0x000000400824723c */ /* 0x040ff0000004183c */
[C---:B------:R-:W-:Y:S08]  /*3310*/  HMMA.16816.F32.BF16 R56, R8.reuse, R66, R56 ;  /* 0x000000420838723c */ /* 0x040ff00000041838 */
[C---:B------:R-:W-:Y:S08]  /*3320*/  HMMA.16816.F32.BF16 R48, R8.reuse, R72, R48 ;  /* 0x000000480830723c */ /* 0x040ff00000041830 */
[C---:B------:R-:W-:Y:S08]  /*3330*/  HMMA.16816.F32.BF16 R32, R8.reuse, R74, R32 ;  /* 0x0000004a0820723c */ /* 0x040ff00000041820 */
[----:B------:R-:W-:Y:S01]  /*3340*/  HMMA.16816.F32.BF16 R28, R8, R78, R20 ;  /* 0x0000004e081c723c */ /* 0x000fe20000041814 */
[----:B------:R-:W-:Y:S06]  /*3350*/  LDSM.16.M88.4 R20, [R201+0x7000] ;  /* 0x00700000c914783b */ /* 0x000fec0000000200 */
[----:B------:R-:W-:Y:S01]  /*3360*/  @P6 IMAD.WIDE.U32 R8, R0, R102, R106 ;  /* 0x0000006600086225 */ /* 0x000fe200078e006a */
[----:B------:R-:W-:Y:S01]  /*3370*/  LOP3.LUT R0, R99, 0xffffffe0, RZ, 0xc0, !PT ;  /* 0xffffffe063007812 */ /* 0x000fe200078ec0ff */
[----:B---3--:R-:W-:Y:S01]  /*3380*/  HMMA.16816.F32.BF16 R44, R12, R68, R16 ;  /* 0x000000440c2c723c */ /* 0x008fe20000041810 */
[----:B------:R-:W-:Y:S01]  /*3390*/  LOP3.LUT R10, R7, 0xfffffffc, RZ, 0xc0, !PT ;  /* 0xfffffffc070a7812 */ /* 0x000fe200078ec0ff */
[----:B------:R-:W1:Y:S01]  /*33a0*/  LDSM.16.M88.4 R16, [R201+0x7800] ;  /* 0x00780000c910783b */ /* 0x000e620000000200 */
[----:B------:R-:W-:Y:S01]  /*33b0*/  SHF.R.S32.HI R11, RZ, 0x1f, R98 ;  /* 0x0000001fff0b7819 */ /* 0x000fe20000011462 */
[----:B------:R-:W-:Y:S01]  /*33c0*/  IMAD.IADD R0, R156, 0x1, -R0 ;  /* 0x000000019c007824 */ /* 0x000fe200078e0a00 */
[----:B------:R-:W-:Y:S01]  /*33d0*/  @P6 LEA R6, P0, R8, c[0x0][0x1c8], 0x1 ;  /* 0x0000720008066a11 */ /* 0x000fe200078008ff */
[----:B------:R-:W-:Y:S01]  /*33e0*/  @P6 IMAD.IADD R7, R9, 0x1, R3 ;  /* 0x0000000109076824 */ /* 0x000fe200078e0203 */
[----:B------:R-:W-:Y:S01]  /*33f0*/  LEA.HI R3, R11, R98, RZ, 0x3 ;  /* 0x000000620b037211 */ /* 0x000fe200078f18ff */
[----:B------:R-:W-:Y:S01]  /*3400*/  IMAD.IADD R9, R156, 0x1, -R10 ;  /* 0x000000019c097824 */ /* 0x000fe200078e0a0a */
[----:B------:R-:W-:Y:S01]  /*3410*/  SHF.R.S32.HI R11, RZ, 0x1f, R0 ;  /* 0x0000001fff0b7819 */ /* 0x000fe20000011400 */
[----:B------:R-:W-:-:S04]  /*3420*/  DEPBAR.LE SB0, 0x0 ;  /* 0x000080000000791a */ /* 0x000fc80000000000 */
[----:B------:R-:W-:Y:S01]  /*3430*/  @P6 LEA.HI.X R7, R8, c[0x0][0x1cc], R7, 0x1, P0 ;  /* 0x0000730008076a11 */ /* 0x000fe200000f0c07 */
[----:B------:R-:W-:Y:S01]  /*3440*/  BAR.SYNC.DEFER_BLOCKING 0x0 ;  /* 0x0000000000007b1d */ /* 0x000fe20000010000 */
[----:B------:R-:W-:Y:S01]  /*3450*/  LOP3.LUT R10, R3, 0xffffff8, RZ, 0xc0, !PT ;  /* 0x0ffffff8030a7812 */ /* 0x000fe200078ec0ff */
[C---:B------:R-:W-:Y:S01]  /*3460*/  HMMA.16816.F32.BF16 R36, R12.reuse, R80, R36 ;  /* 0x000000500c24723c */ /* 0x040fe20000041824 */
[----:B------:R-:W-:Y:S02]  /*3470*/  LEA.HI R8, R9, R9, RZ, 0x1 ;  /* 0x0000000909087211 */ /* 0x000fe400078f08ff */
[----:B------:R-:W-:Y:S01]  /*3480*/  LEA.HI R3, R11, R0, RZ, 0x2 ;  /* 0x000000000b037211 */ /* 0x000fe200078f10ff */
[----:B------:R-:W-:Y:S01]  /*3490*/  IMAD.IADD R11, R98, 0x1, -R10 ;  /* 0x00000001620b7824 */ /* 0x000fe200078e0a0a */
[----:B------:R-:W-:Y:S02]  /*34a0*/  LOP3.LUT R8, R8, 0x1ffffffe, RZ, 0xc0, !PT ;  /* 0x1ffffffe08087812 */ /* 0x000fe400078ec0ff */
[----:B------:R-:W-:Y:S01]  /*34b0*/  LEA.HI.SX32 R10, R3, UR9, 0x1e ;  /* 0x00000009030a7c11 */ /* 0x000fe2000f8ff2ff */
[----:B------:R-:W-:Y:S01]  /*34c0*/  HMMA.16816.F32.BF16 R24, R12, R70, R24 ;  /* 0x000000460c18723c */ /* 0x000fe20000041818 */
[----:B------:R-:W-:Y:S01]  /*34d0*/  PLOP3.LUT P0, PT, PT, PT, UP2, 0x80, 0x0 ;  /* 0x000000000000781c */ /* 0x000fe20003f0f028 */
[----:B------:R-:W-:Y:S01]  /*34e0*/  IMAD.IADD R9, R9, 0x1, -R8 ;  /* 0x0000000109097824 */ /* 0x000fe200078e0a08 */
[----:B------:R-:W-:Y:S01]  /*34f0*/  LOP3.LUT R3, R3, 0x7ffffffc, RZ, 0xc0, !PT ;  /* 0x7ffffffc03037812 */ /* 0x000fe200078ec0ff */
[----:B------:R-:W-:-:S04]  /*3500*/  IMAD R8, R11, 0x10, R10 ;  /* 0x000000100b087824 */ /* 0x000fc800078e020a */
[----:B------:R-:W-:Y:S01]  /*3510*/  IMAD R52, R9, 0x8, R8 ;  /* 0x0000000809347824 */ /* 0x000fe200078e0208 */
[C---:B------:R-:W-:Y:S01]  /*3520*/  HMMA.16816.F32.BF16 R80, R12.reuse, R82, R56 ;  /* 0x000000520c50723c */ /* 0x040fe20000041838 */
[----:B------:R-:W-:Y:S02]  /*3530*/  IMAD.IADD R3, R0, 0x1, -R3 ;  /* 0x0000000100037824 */ /* 0x000fe400078e0a03 */
[----:B------:R-:W-:Y:S01]  /*3540*/  @P5 IMAD.HI.U32 R9, R52, c[0x0][0x2c8], RZ ;  /* 0x0000b20034095a27 */ /* 0x000fe200078e00ff */
[----:B------:R-:W-:Y:S01]  /*3550*/  @P6 LEA R8, P5, R103, R6, 0x1 ;  /* 0x0000000667086211 */ /* 0x000fe200078a08ff */
[----:B------:R-:W-:Y:S01]  /*3560*/  @!PT LDS RZ, [RZ] ;  /* 0x00000000fffff984 */ /* 0x000fe20000000800 */
[----:B------:R-:W-:Y:S01]  /*3570*/  @!PT LDS RZ, [RZ] ;  /* 0x00000000fffff984 */ /* 0x000fe20000000800 */
[----:B------:R-:W-:Y:S01]  /*3580*/  @!PT LDS RZ, [RZ] ;  /* 0x00000000fffff984 */ /* 0x000fe20000000800 */
[----:B------:R2:W-:Y:S02]  /*3590*/  @P6 LDGSTS.E.BYPASS.LTC128B.128 [R225+0x8100], [R6.64], !P4 ;  /* 0x0810000006e16fae */ /* 0x0005e4000e101d4c */
[----:B------:R-:W-:Y:S01]  /*35a0*/  IMAD.MOV.U32 R10, RZ, RZ, R52 ;  /* 0x000000ffff0a7224 */ /* 0x000fe200078e0034 */
[----:B------:R-:W-:Y:S01]  /*35b0*/  @P0 SHF.R.U32.HI R10, RZ, c[0x0][0x2cc], R9 ;  /* 0x0000b300ff0a0a19 */ /* 0x000fe20000011609 */
[----:B------:R2:W-:Y:S01]  /*35c0*/  @P6 LDGSTS.E.BYPASS.LTC128B.128 [R225+0xa100], [R6.64+0x80], !P3 ;  /* 0x0a10008006e16fae */ /* 0x0005e2000d901d4c */
[----:B-1----:R-:W-:Y:S01]  /*35d0*/  HMMA.16816.F32.BF16 R40, R12, R16, R40 ;  /* 0x000000100c28723c */ /* 0x002fe20000041828 */
[----:B------:R-:W-:Y:S01]  /*35e0*/  IMAD.SHL.U32 R246, R3, 0x2, RZ ;  /* 0x0000000203f67824 */ /* 0x000fe200078e00ff */
[----:B------:R-:W-:Y:S01]  /*35f0*/  PLOP3.LUT P0, PT, PT, PT, UP1, 0x40, 0x0 ;  /* 0x000000000000781c */ /* 0x000fe20003f0e818 */
[----:B------:R2:W-:Y:S01]  /*3600*/  @P6 LDGSTS.E.BYPASS.LTC128B.128 [R225+0xc100], [R6.64+0x100], !P2 ;  /* 0x0c10010006e16fae */ /* 0x0005e2000d101d4c */
[----:B------:R-:W-:-:S03]  /*3610*/  @P6 LEA.HI.X R9, R103, R7, R104, 0x1, P5 ;  /* 0x0000000767096211 */ /* 0x000fc600028f0c68 */
[----:B------:R2:W-:Y:S01]  /*3620*/  @P6 LDGSTS.E.BYPASS.LTC128B.128 [R225+0xe100], [R6.64+0x180], !P1 ;  /* 0x0e10018006e16fae */ /* 0x0005e2000c901d4c */
[----:B------:R-:W-:Y:S01]  /*3630*/  IMAD.MOV.U32 R16, RZ, RZ, 0x1 ;  /* 0x00000001ff107424 */ /* 0x000fe200078e00ff */
[C---:B------:R-:W-:Y:S02]  /*3640*/  HMMA.16816.F32.BF16 R48, R12.reuse, R20, R48 ;  /* 0x000000140c30723c */ /* 0x040fe40000041830 */
[----:B------:R-:W-:Y:S02]  /*3650*/  STL [R1+0x3c], R52 ;  /* 0x00003c3401007387 */ /* 0x000fe40000100800 */
[----:B------:R-:W-:Y:S02]  /*3660*/  IADD3 R0, -R97, c[0x0][0x1d0], R16 ;  /* 0x0000740061007a10 */ /* 0x000fe40007ffe110 */
[----:B------:R1:W-:Y:S02]  /*3670*/  @P6 LDGSTS.E.BYPASS.LTC128B.128 [R225+0x9100], [R8.64], !P4 ;  /* 0x0910000008e16fae */ /* 0x0003e4000e101d4c */
[----:B------:R-:W-:Y:S01]  /*3680*/  IADD3 R0, R0, -c[0x0][0x168], -R246 ;  /* 0x80005a0000007a10 */ /* 0x000fe20007ffe8f6 */
[C---:B------:R-:W-:Y:S01]  /*3690*/  HMMA.16816.F32.BF16 R32, R12.reuse, R22, R32 ;  /* 0x000000160c20723c */ /* 0x040fe20000041820 */
[----:B------:R1:W-:Y:S04]  /*36a0*/  @P6 LDGSTS.E.BYPASS.LTC128B.128 [R225+0xb100], [R8.64+0x80], !P3 ;  /* 0x0b10008008e16fae */ /* 0x0003e8000d901d4c */
[----:B------:R1:W-:Y:S03]  /*36b0*/  @P6 LDGSTS.E.BYPASS.LTC128B.128 [R225+0xd100], [R8.64+0x100], !P2 ;  /* 0x0d10010008e16fae */ /* 0x0003e6000d101d4c */
[----:B------:R-:W-:Y:S01]  /*36c0*/  HMMA.16816.F32.BF16 R28, R12, R18, R28 ;  /* 0x000000120c1c723c */ /* 0x000fe2000004181c */
[----:B------:R1:W-:Y:S04]  /*36d0*/  @P6 LDGSTS.E.BYPASS.LTC128B.128 [R225+0xf100], [R8.64+0x180], !P1 ;  /* 0x0f10018008e16fae */ /* 0x0003e8000c901d4c */
[----:B------:R-:W0:Y:S01]  /*36e0*/  LDGDEPBAR ;  /* 0x00000000000079af */ /* 0x000e220000000000 */
[----:B--2---:R-:W-:-:S03]  /*36f0*/  IADD3 R7, R0, c[0x0][0x328], RZ ;  /* 0x0000ca0000077a10 */ /* 0x004fc60007ffe0ff */
[----:B------:R-:W2:Y:S01]  /*3700*/  SHFL.IDX PT, R6, R10, RZ, 0x1c1f ;  /* 0x001c1fff0a067589 */ /* 0x000ea200000e0000 */
[----:B-1----:R-:W-:Y:S02]  /*3710*/  IADD3 R9, R0, UR6, RZ ;  /* 0x0000000600097c10 */ /* 0x002fe4000fffe0ff */
[----:B------:R-:W-:Y:S01]  /*3720*/  IADD3 R8, -R246, c[0x0][0x1d0], -R97 ;  /* 0x00007400f6087a10 */ /* 0x000fe20007ffe961 */
[--C-:B--2---:R-:W-:Y:S02]  /*3730*/  IMAD.IADD R3, R7, 0x1, R6.reuse ;  /* 0x0000000107037824 */ /* 0x104fe400078e0206 */
[----:B------:R-:W-:-:S03]  /*3740*/  IMAD.IADD R0, R9, 0x1, R6 ;  /* 0x0000000109007824 */ /* 0x000fc600078e0206 */
[----:B------:R-:W-:Y:S01]  /*3750*/  IMNMX R3, R3, R8, PT ;  /* 0x0000000803037217 */ /* 0x000fe20003800200 */
[----:B------:R-:W-:Y:S05]  /*3760*/  @P0 BRA `(.L_x_4177) ;  /* 0x0000014000000947 */ /* 0x000fea0003800000 */
[----:B------:R-:W-:Y:S01]  /*3770*/  IADD3 R6, R6, c[0x0][0x1d0], RZ ;  /* 0x0000740006067a10 */ /* 0x000fe20007ffe0ff */
        /* <DEDUP_REMOVED lines=10> */
.L_x_4179:
[----:B------:R-:W-:-:S13]  /*3820*/  ISETP.NE.AND P0, PT, R16, c[0x0][0x32c], PT ;  /* 0x0000cb0010007a0c */ /* 0x000fda0003f05270 */
[----:B------:R-:W-:-:S05]  /*3830*/  @P0 IMAD.HI.U32 R11, R6, c[0x0][0x330], RZ ;  /* 0x0000cc00060b0a27 */ /* 0x000fca00078e00ff */
[----:B------:R-:W-:Y:S02]  /*3840*/  @P0 SHF.R.U32.HI R6, RZ, c[0x0][0x334], R11 ;  /* 0x0000cd00ff060a19 */ /* 0x000fe4000001160b */
.L_x_4180:
[----:B------:R-:W-:Y:S05]  /*3850*/  BSYNC B0 ;  /* 0x0000000000007941 */ /* 0x000fea0003800000 */
.L_x_4178:
[----:B------:R-:W-:-:S04]  /*3860*/  IMAD R6, R6, c[0x0][0x32c], -R97 ;  /* 0x0000cb0006067a24 */ /* 0x000fc800078e0a61 */
[----:B------:R-:W-:-:S05]  /*3870*/  IMAD.IADD R6, R6, 0x1, -R246 ;  /* 0x0000000106067824 */ /* 0x000fca00078e0af6 */
[----:B------:R-:W-:Y:S02]  /*3880*/  IADD3 R11, R6, c[0x0][0x32c], RZ ;  /* 0x0000cb00060b7a10 */ /* 0x000fe40007ffe0ff */
[----:B------:R-:W-:Y:S02]  /*3890*/  IMNMX R0, R0, R6, !PT ;  /* 0x0000000600007217 */ /* 0x000fe40007800200 */
[----:B------:R-:W-:Y:S02]  /*38a0*/  IMNMX R3, R3, R11, PT ;  /* 0x0000000b03037217 */ /* 0x000fe40003800200 */
.L_x_4177:
[----:B------:R-:W-:Y:S01]  /*38b0*/  ISETP.GT.AND P0, PT, R185, RZ, PT ;  /* 0x000000ffb900720c */ /* 0x000fe20003f04270 */
[----:B------:R-:W1:Y:S03]  /*38c0*/  SHFL.IDX PT, R6, R10, 0x1, 0x1c1f ;  /* 0x003c1f000a067f89 */ /* 0x000e6600000e0000 */
[C---:B------:R-:W-:Y:S02]  /*38d0*/  ISETP.GT.AND P5, PT, R0.reuse, RZ, P0 ;  /* 0x000000ff0000720c */ /* 0x040fe400007a4270 */
[----:B------:R-:W-:-:S02]  /*38e0*/  ISETP.GT.AND P6, PT, R0, 0x1, P0 ;  /* 0x000000010000780c */ /* 0x000fc400007c4270 */
[C---:B------:R-:W-:Y:S02]  /*38f0*/  ISETP.LT.OR P5, PT, R3.reuse, 0x1, P5 ;  /* 0x000000010300780c */ /* 0x040fe40002fa1670 */
[----:B------:R-:W-:Y:S02]  /*3900*/  ISETP.LT.OR P6, PT, R3, 0x2, P6 ;  /* 0x000000020300780c */ /* 0x000fe400037c1670 */
[----:B------:R-:W-:Y:S02]  /*3910*/  FSEL R12, R44, -INF , !P5 ;  /* 0xff8000002c0c7808 */ /* 0x000fe40006800000 */
[----:B------:R-:W-:Y:S02]  /*3920*/  ISETP.GT.AND P5, PT, R0, 0x8, P0 ;  /* 0x000000080000780c */ /* 0x000fe400007a4270 */
[----:B------:R-:W-:Y:S02]  /*3930*/  FSEL R13, R45, -INF , !P6 ;  /* 0xff8000002d0d7808 */ /* 0x000fe40007000000 */
[----:B------:R-:W-:-:S02]  /*3940*/  ISETP.LT.OR P5, PT, R3, 0x9, P5 ;  /* 0x000000090300780c */ /* 0x000fc40002fa1670 */
[----:B------:R-:W-:Y:S02]  /*3950*/  ISETP.GT.AND P6, PT, R0, 0x9, P0 ;  /* 0x000000090000780c */ /* 0x000fe400007c4270 */
[----:B------:R-:W-:Y:S02]  /*3960*/  FSEL R14, R24, -INF , !P5 ;  /* 0xff800000180e7808 */ /* 0x000fe40006800000 */
[----:B------:R-:W-:Y:S02]  /*3970*/  ISETP.GT.AND P5, PT, R0, 0x10, P0 ;  /* 0x000000100000780c */ /* 0x000fe400007a4270 */
[C---:B------:R-:W-:Y:S02]  /*3980*/  ISETP.LT.OR P6, PT, R3.reuse, 0xa, P6 ;  /* 0x0000000a0300780c */ /* 0x040fe400037c1670 */
[----:B------:R-:W-:Y:S02]  /*3990*/  ISETP.LT.OR P5, PT, R3, 0x11, P5 ;  /* 0x000000110300780c */ /* 0x000fe40002fa1670 */
[----:B------:R-:W-:-:S02]  /*39a0*/  FSEL R15, R25, -INF , !P6 ;  /* 0xff800000190f7808 */ /* 0x000fc40007000000 */
[----:B------:R-:W-:Y:S02]  /*39b0*/  FSEL R60, R36, -INF , !P5 ;  /* 0xff800000243c7808 */ /* 0x000fe40006800000 */
[C---:B------:R-:W-:Y:S02]  /*39c0*/  ISETP.GT.AND P5, PT, R0.reuse, 0x18, P0 ;  /* 0x000000180000780c */ /* 0x040fe400007a4270 */
[----:B------:R-:W-:Y:S02]  /*39d0*/  ISETP.GT.AND P6, PT, R0, 0x11, P0 ;  /* 0x000000110000780c */ /* 0x000fe400007c4270 */
[C---:B------:R-:W-:Y:S02]  /*39e0*/  ISETP.LT.OR P5, PT, R3.reuse, 0x19, P5 ;  /* 0x000000190300780c */ /* 0x040fe40002fa1670 */
[----:B------:R-:W-:Y:S02]  /*39f0*/  ISETP.LT.OR P6, PT, R3, 0x12, P6 ;  /* 0x000000120300780c */ /* 0x000fe400037c1670 */
[----:B------:R-:W-:-:S02]  /*3a00*/  FSEL R62, R80, -INF , !P5 ;  /* 0xff800000503e7808 */ /* 0x000fc40006800000 */
[C---:B------:R-:W-:Y:S02]  /*3a10*/  ISETP.GT.AND P5, PT, R0.reuse, 0x20, P0 ;  /* 0x000000200000780c */ /* 0x040fe400007a4270 */
[----:B------:R-:W-:Y:S02]  /*3a20*/  FSEL R61, R37, -INF , !P6 ;  /* 0xff800000253d7808 */ /* 0x000fe40007000000 */
[C---:B------:R-:W-:Y:S02]  /*3a30*/  ISETP.LT.OR P5, PT, R3.reuse, 0x21, P5 ;  /* 0x000000210300780c */ /* 0x040fe40002fa1670 */
[----:B------:R-:W-:Y:S02]  /*3a40*/  ISETP.GT.AND P6, PT, R0, 0x19, P0 ;  /* 0x000000190000780c */ /* 0x000fe400007c4270 */
[----:B------:R-:W-:Y:S02]  /*3a50*/  FSEL R157, R48, -INF , !P5 ;  /* 0xff800000309d7808 */ /* 0x000fe40006800000 */
[----:B------:R-:W-:-:S02]  /*3a60*/  ISETP.LT.OR P6, PT, R3, 0x1a, P6 ;  /* 0x0000001a0300780c */ /* 0x000fc400037c1670 */
        /* <DEDUP_REMOVED lines=18> */
[----:B------:R-:W-:Y:S02]  /*3b90*/  PLOP3.LUT P5, PT, PT, PT, UP1, 0x40, 0x0 ;  /* 0x000000000000781c */ /* 0x000fe40003fae818 */
[----:B------:R-:W-:Y:S02]  /*3ba0*/  FSEL R227, R41, -INF , !P6 ;  /* 0xff80000029e37808 */ /* 0x000fe40007000000 */
[----:B------:R-:W-:Y:S01]  /*3bb0*/  ISETP.GT.AND P6, PT, R0, 0x39, P0 ;  /* 0x000000390000780c */ /* 0x000fe200007c4270 */
[----:B-1----:R-:W-:-:S03]  /*3bc0*/  IMAD.IADD R0, R9, 0x1, R6 ;  /* 0x0000000109007824 */ /* 0x002fc600078e0206 */
[----:B------:R-:W-:Y:S01]  /*3bd0*/  ISETP.LT.OR P6, PT, R3, 0x3a, P6 ;  /* 0x0000003a0300780c */ /* 0x000fe200037c1670 */
[----:B------:R-:W-:-:S03]  /*3be0*/  IMAD.IADD R3, R7, 0x1, R6 ;  /* 0x0000000107037824 */ /* 0x000fc600078e0206 */
[----:B------:R-:W-:Y:S02]  /*3bf0*/  FSEL R234, R29, -INF , !P6 ;  /* 0xff8000001dea7808 */ /* 0x000fe40007000000 */
        /* <DEDUP_REMOVED lines=13> */
.L_x_4183:
[----:B------:R-:W-:-:S13]  /*3cd0*/  ISETP.NE.AND P5, PT, R16, c[0x0][0x32c], PT ;  /* 0x0000cb0010007a0c */ /* 0x000fda0003fa5270 */
[----:B------:R-:W-:-:S05]  /*3ce0*/  @P5 IMAD.HI.U32 R7, R6, c[0x0][0x330], RZ ;  /* 0x0000cc0006075a27 */ /* 0x000fca00078e00ff */
[----:B------:R-:W-:Y:S02]  /*3cf0*/  @P5 SHF.R.U32.HI R6, RZ, c[0x0][0x334], R7 ;  /* 0x0000cd00ff065a19 */ /* 0x000fe40000011607 */
.L_x_4184:
[----:B------:R-:W-:Y:S05]  /*3d00*/  BSYNC B0 ;  /* 0x0000000000007941 */ /* 0x000fea0003800000 */
.L_x_4182:
[----:B------:R-:W-:-:S04]  /*3d10*/  IMAD R6, R6, c[0x0][0x32c], -R97 ;  /* 0x0000cb0006067a24 */ /* 0x000fc800078e0a61 */
[----:B------:R-:W-:-:S05]  /*3d20*/  IMAD.IADD R6, R6, 0x1, -R246 ;  /* 0x0000000106067824 */ /* 0x000fca00078e0af6 */
[----:B------:R-:W-:Y:S02]  /*3d30*/  IADD3 R7, R6, c[0x0][0x32c], RZ ;  /* 0x0000cb0006077a10 */ /* 0x000fe40007ffe0ff */
[----:B------:R-:W-:Y:S02]  /*3d40*/  IMNMX R0, R0, R6, !PT ;  /* 0x0000000600007217 */ /* 0x000fe40007800200 */
[----:B------:R-:W-:Y:S02]  /*3d50*/  IMNMX R3, R3, R7, PT ;  /* 0x0000000703037217 */ /* 0x000fe40003800200 */
.L_x_4181:
[----:B------:R-:W-:Y:S01]  /*3d60*/  ISETP.GT.AND P6, PT, R0, 0x8, P0 ;  /* 0x000000080000780c */ /* 0x000fe200007c4270 */
[----:B------:R-:W-:Y:S01]  /*3d70*/  IMAD.SHL.U32 R197, R5, 0x2, RZ ;  /* 0x0000000205c57824 */ /* 0x000fe200078e00ff */
[----:B------:R-:W-:Y:S01]  /*3d80*/  FMNMX.FTZ R156, R12, R13, !PT ;  /* 0x0000000d0c9c7209 */ /* 0x000fe20007810000 */
[----:B------:R-:W-:Y:S01]  /*3d90*/  @UP2 USHF.L.U32 UR8, UR8, 0x7, URZ ;  /* 0x0000000708082899 */ /* 0x000fe2000800063f */
[----:B------:R-:W-:Y:S01]  /*3da0*/  ISETP.LT.OR P6, PT, R3, 0x9, P6 ;  /* 0x000000090300780c */ /* 0x000fe200037c1670 */
[----:B------:R-:W-:Y:S01]  /*3db0*/  IMAD R200, R2, 0x2, R197 ;  /* 0x0000000202c87824 */ /* 0x000fe200078e02c5 */
[----:B------:R-:W-:Y:S01]  /*3dc0*/  ISETP.GT.AND P5, PT, R0, 0x1, P0 ;  /* 0x000000010000780c */ /* 0x000fe200007a4270 */
[----:B------:R-:W-:Y:S01]  /*3dd0*/  LDSM.16.MT88.4 R52, [R197+0x4100] ;  /* 0x00410000c534783b */ /* 0x000fe20000004200 */
[----:B------:R-:W-:Y:S01]  /*3de0*/  FSEL R11, R26, -INF , !P6 ;  /* 0xff8000001a0b7808 */ /* 0x000fe20007000000 */
[----:B------:R-:W-:Y:S01]  /*3df0*/  ULDC.64 UR4, c[0x0][0x2c8] ;  /* 0x0000b20000047ab9 */ /* 0x000fe20000000a00 */
[----:B------:R-:W-:Y:S01]  /*3e00*/  ISETP.GT.AND P6, PT, R0, 0x10, P0 ;  /* 0x000000100000780c */ /* 0x000fe200007c4270 */
[----:B------:R-:W-:Y:S01]  /*3e10*/  UIMAD.WIDE.U32 UR14, UR8, UR4, URZ ;  /* 0x00000004080e72a5 */ /* 0x000fe2000f8e003f */
[----:B------:R-:W-:-:S02]  /*3e20*/  FMNMX.FTZ R156, R14, R156, !PT ;  /* 0x0000009c0e9c7209 */ /* 0x000fc40007810000 */
[C---:B------:R-:W-:Y:S02]  /*3e30*/  ISETP.LT.OR P5, PT, R3.reuse, 0x2, P5 ;  /* 0x000000020300780c */ /* 0x040fe40002fa1670 */
[----:B------:R-:W-:Y:S02]  /*3e40*/  ISETP.LT.OR P6, PT, R3, 0x11, P6 ;  /* 0x000000110300780c */ /* 0x000fe400037c1670 */
[----:B------:R-:W-:Y:S01]  /*3e50*/  FMNMX.FTZ R156, R15, R156, !PT ;  /* 0x0000009c0f9c7209 */ /* 0x000fe20007810000 */
[----:B------:R-:W-:Y:S01]  /*3e60*/  @UP2 UMOV UR7, UR15 ;  /* 0x0000000f00072c82 */ /* 0x000fe20008000000 */
[----:B------:R-:W-:Y:S01]  /*3e70*/  FSEL R10, R47, -INF , !P5 ;  /* 0xff8000002f0a7808 */ /* 0x000fe20006800000 */
[----:B------:R-:W-:Y:S01]  /*3e80*/  @UP2 USHF.R.U32.HI UR9, URZ, UR5, UR7 ;  /* 0x000000053f092299 */ /* 0x000fe20008011607 */
[----:B------:R-:W-:Y:S02]  /*3e90*/  ISETP.GT.AND P5, PT, R0, 0x9, P0 ;  /* 0x000000090000780c */ /* 0x000fe400007a4270 */
[----:B------:R-:W-:Y:S01]  /*3ea0*/  FSEL R58, R38, -INF , !P6 ;  /* 0xff800000263a7808 */ /* 0x000fe20007000000 */
[----:B------:R-:W-:Y:S01]  /*3eb0*/  UIADD3 UR9, UR11, UR9, URZ ;  /* 0x000000090b097290 */ /* 0x000fe2000fffe03f */
[----:B------:R-:W-:Y:S01]  /*3ec0*/  FMNMX.FTZ R156, R60, R156, !PT ;  /* 0x0000009c3c9c7209 */ /* 0x000fe20007810000 */
[----:B------:R-:W-:Y:S01]  /*3ed0*/  ULDC UR7, c[0x0][0x328] ;  /* 0x0000ca0000077ab9 */ /* 0x000fe20000000800 */
[----:B------:R-:W-:Y:S01]  /*3ee0*/  ISETP.GT.AND P6, PT, R0, RZ, P0 ;  /* 0x000000ff0000720c */ /* 0x000fe200007c4270 */
[----:B------:R-:W-:Y:S01]  /*3ef0*/  UIADD3 UR7, UR9, UR7, URZ ;  /* 0x0000000709077290 */ /* 0x000fe2000fffe03f */
[----:B------:R-:W-:-:S02]  /*3f00*/  ISETP.LT.OR P5, PT, R3, 0xa, P5 ;  /* 0x0000000a0300780c */ /* 0x000fc40002fa1670 */
[----:B------:R-:W-:Y:S02]  /*3f10*/  FMNMX.FTZ R156, R61, R156, !PT ;  /* 0x0000009c3d9c7209 */ /* 0x000fe40007810000 */
[----:B------:R-:W-:Y:S02]  /*3f20*/  ISETP.LT.OR P6, PT, R3, 0x1, P6 ;  /* 0x000000010300780c */ /* 0x000fe400037c1670 */
[----:B------:R-:W-:Y:S02]  /*3f30*/  FSEL R24, R27, -INF , !P5 ;  /* 0xff8000001b187808 */ /* 0x000fe40006800000 */
[----:B------:R-:W-:Y:S02]  /*3f40*/  ISETP.GT.AND P5, PT, R0, 0x11, P0 ;  /* 0x000000110000780c */ /* 0x000fe400007a4270 */
[----:B------:R-:W-:Y:S02]  /*3f50*/  FMNMX.FTZ R156, R62, R156, !PT ;  /* 0x0000009c3e9c7209 */ /* 0x000fe40007810000 */
[----:B------:R-:W-:-:S02]  /*3f60*/  FSEL R9, R46, -INF , !P6 ;  /* 0xff8000002e097808 */ /* 0x000fc40007000000 */
[----:B------:R-:W-:Y:S01]  /*3f70*/  ISETP.LT.OR P5, PT, R3, 0x12, P5 ;  /* 0x000000120300780c */ /* 0x000fe20002fa1670 */
[----:B------:R-:W-:Y:S01]  /*3f80*/  LDSM.16.MT88.4 R44, [R200+0x4100] ;  /* 0x00410000c82c783b */ /* 0x000fe20000004200 */
[----:B------:R-:W-:Y:S02]  /*3f90*/  FMNMX.FTZ R156, R63, R156, !PT ;  /* 0x0000009c3f9c7209 */ /* 0x000fe40007810000 */
[----:B------:R-:W-:Y:S02]  /*3fa0*/  FMNMX.FTZ R6, R9, R10, !PT ;  /* 0x0000000a09067209 */ /* 0x000fe40007810000 */
[----:B------:R-:W-:Y:S02]  /*3fb0*/  FSEL R56, R39, -INF , !P5 ;  /* 0xff80000027387808 */ /* 0x000fe40006800000 */
[----:B------:R-:W-:Y:S02]  /*3fc0*/  FMNMX.FTZ R156, R157, R156, !PT ;  /* 0x0000009c9d9c7209 */ /* 0x000fe40007810000 */
[----:B------:R-:W-:-:S02]  /*3fd0*/  ISETP.GT.AND P5, PT, R0, 0x19, P0 ;  /* 0x000000190000780c */ /* 0x000fc400007a4270 */
[----:B------:R-:W-:Y:S02]  /*3fe0*/  FMNMX.FTZ R6, R11, R6, !PT ;  /* 0x000000060b067209 */ /* 0x000fe40007810000 */
[----:B------:R-:W-:Y:S02]  /*3ff0*/  ISETP.GT.AND P6, PT, R0, 0x18, P0 ;  /* 0x000000180000780c */ /* 0x000fe400007c4270 */
[----:B------:R-:W-:Y:S02]  /*4000*/  FMNMX.FTZ R156, R158, R156, !PT ;  /* 0x0000009c9e9c7209 */ /* 0x000fe40007810000 */
[C---:B------:R-:W-:Y:S02]  /*4010*/  ISETP.LT.OR P5, PT, R3.reuse, 0x1a, P5 ;  /* 0x0000001a0300780c */ /* 0x040fe40002fa1670 */
[----:B------:R-:W-:Y:S02]  /*4020*/  FMNMX.FTZ R6, R24, R6, !PT ;  /* 0x0000000618067209 */ /* 0x000fe40007810000 */
[----:B------:R-:W-:-:S02]  /*4030*/  ISETP.LT.OR P6, PT, R3, 0x19, P6 ;  /* 0x000000190300780c */ /* 0x000fc400037c1670 */
[----:B------:R-:W-:Y:S02]  /*4040*/  FMNMX.FTZ R156, R159, R156, !PT ;  /* 0x0000009c9f9c7209 */ /* 0x000fe40007810000 */
[----:B------:R-:W-:Y:S02]  /*4050*/  FSEL R59, R83, -INF , !P5 ;  /* 0xff800000533b7808 */ /* 0x000fe40006800000 */
[----:B------:R-:W-:Y:S02]  /*4060*/  FMNMX.FTZ R6, R58, R6, !PT ;  /* 0x000000063a067209 */ /* 0x000fe40007810000 */
[----:B------:R-:W-:Y:S02]  /*4070*/  ISETP.GT.AND P5, PT, R0, 0x21, P0 ;  /* 0x000000210000780c */ /* 0x000fe400007a4270 */
[----:B------:R-:W-:Y:S02]  /*4080*/  FSEL R57, R82, -INF , !P6 ;  /* 0xff80000052397808 */ /* 0x000fe40007000000 */
[----:B------:R-:W-:-:S02]  /*4090*/  FMNMX.FTZ R156, R168, R156, !PT ;  /* 0x0000009ca89c7209 */ /* 0x000fc40007810000 */
[----:B------:R-:W-:Y:S02]  /*40a0*/  ISETP.GT.AND P6, PT, R0, 0x20, P0 ;  /* 0x000000200000780c */ /* 0x000fe400007c4270 */
[----:B------:R-:W-:Y:S02]  /*40b0*/  FMNMX.FTZ R6, R56, R6, !PT ;  /* 0x0000000638067209 */ /* 0x000fe40007810000 */
[C---:B------:R-:W-:Y:S02]  /*40c0*/  ISETP.LT.OR P5, PT, R3.reuse, 0x22, P5 ;  /* 0x000000220300780c */ /* 0x040fe40002fa1670 */
[----:B------:R-:W-:Y:S02]  /*40d0*/  FMNMX.FTZ R156, R226, R156, !PT ;  /* 0x0000009ce29c7209 */ /* 0x000fe40007810000 */
[----:B------:R-:W-:Y:S02]  /*40e0*/  ISETP.LT.OR P6, PT, R3, 0x21, P6 ;  /* 0x000000210300780c */ /* 0x000fe400037c1670 */
[----:B------:R-:W-:-:S02]  /*40f0*/  FMNMX.FTZ R6, R57, R6, !PT ;  /* 0x0000000639067209 */ /* 0x000fc40007810000 */
[----:B------:R-:W-:Y:S02]  /*4100*/  FSEL R145, R51, -INF , !P5 ;  /* 0xff80000033917808 */ /* 0x000fe40006800000 */
[----:B------:R-:W-:Y:S02]  /*4110*/  ISETP.GT.AND P5, PT, R0, 0x28, P0 ;  /* 0x000000280000780c */ /* 0x000fe400007a4270 */
[----:B------:R-:W-:Y:S02]  /*4120*/  FMNMX.FTZ R156, R227, R156, !PT ;  /* 0x0000009ce39c7209 */ /* 0x000fe40007810000 */
[----:B------:R-:W-:Y:S02]  /*4130*/  FSEL R144, R50, -INF , !P6 ;  /* 0xff80000032907808 */ /* 0x000fe40007000000 */
[----:B------:R-:W-:Y:S02]  /*4140*/  FMNMX.FTZ R6, R59, R6, !PT ;  /* 0x000000063b067209 */ /* 0x000fe40007810000 */
[----:B------:R-:W-:-:S02]  /*4150*/  ISETP.LT.OR P5, PT, R3, 0x29, P5 ;  /* 0x000000290300780c */ /* 0x000fc40002fa1670 */
[----:B------:R-:W-:Y:S02]  /*4160*/  ISETP.GT.AND P6, PT, R0, 0x29, P0 ;  /* 0x000000290000780c */ /* 0x000fe400007c4270 */
[----:B------:R-:W-:Y:S02]  /*4170*/  FMNMX.FTZ R156, R232, R156, !PT ;  /* 0x0000009ce89c7209 */ /* 0x000fe40007810000 */
[----:B------:R-:W-:Y:S02]  /*4180*/  FMNMX.FTZ R6, R144, R6, !PT ;  /* 0x0000000690067209 */ /* 0x000fe40007810000 */
[----:B------:R-:W-:Y:S02]  /*4190*/  FSEL R147, R34, -INF , !P5 ;  /* 0xff80000022937808 */ /* 0x000fe40006800000 */
[----:B------:R-:W-:Y:S02]  /*41a0*/  ISETP.LT.OR P6, PT, R3, 0x2a, P6 ;  /* 0x0000002a0300780c */ /* 0x000fe400037c1670 */
[----:B------:R-:W-:-:S02]  /*41b0*/  ISETP.GT.AND P5, PT, R0, 0x30, P0 ;  /* 0x000000300000780c */ /* 0x000fc400007a4270 */
[----:B------:R-:W-:Y:S02]  /*41c0*/  FMNMX.FTZ R156, R234, R156, !PT ;  /* 0x0000009cea9c7209 */ /* 0x000fe40007810000 */
[----:B------:R-:W-:Y:S02]  /*41d0*/  FMNMX.FTZ R6, R145, R6, !PT ;  /* 0x0000000691067209 */ /* 0x000fe40007810000 */
[----:B------:R-:W-:Y:S01]  /*41e0*/  FSEL R146, R35, -INF , !P6 ;  /* 0xff80000023927808 */ /* 0x000fe20007000000 */
[----:B------:R-:W1:Y:S01]  /*41f0*/  SHFL.BFLY PT, R7, R156, 0x2, 0x1f ;  /* 0x0c401f009c077f89 */ /* 0x000e6200000e0000 */
[----:B------:R-:W-:Y:S02]  /*4200*/  ISETP.LT.OR P5, PT, R3, 0x31, P5 ;  /* 0x000000310300780c */ /* 0x000fe40002fa1670 */
[----:B------:R-:W-:Y:S01]  /*4210*/  ISETP.GT.AND P6, PT, R0, 0x31, P0 ;  /* 0x000000310000780c */ /* 0x000fe200007c4270 */
[----:B------:R-:W-:Y:S01]  /*4220*/  LDSM.16.MT88.4 R32, [R197+0x2100] ;  /* 0x00210000c520783b */ /* 0x000fe20000004200 */
[----:B------:R-:W-:-:S02]  /*4230*/  FMNMX.FTZ R6, R147, R6, !PT ;  /* 0x0000000693067209 */ /* 0x000fc40007810000 */
[----:B------:R-:W-:Y:S02]  /*4240*/  FSEL R169, R42, -INF , !P5 ;  /* 0xff8000002aa97808 */ /* 0x000fe40006800000 */
[----:B------:R-:W-:Y:S02]  /*4250*/  ISETP.LT.OR P6, PT, R3, 0x32, P6 ;  /* 0x000000320300780c */ /* 0x000fe400037c1670 */
[----:B------:R-:W-:Y:S02]  /*4260*/  ISETP.GT.AND P5, PT, R0, 0x38, P0 ;  /* 0x000000380000780c */ /* 0x000fe400007a4270 */
[----:B------:R-:W-:Y:S02]  /*4270*/  FMNMX.FTZ R6, R146, R6, !PT ;  /* 0x0000000692067209 */ /* 0x000fe40007810000 */
[----:B------:R-:W-:Y:S02]  /*4280*/  ISETP.GT.AND P0, PT, R0, 0x39, P0 ;  /* 0x000000390000780c */ /* 0x000fe40000704270 */
[----:B------:R-:W-:-:S02]  /*4290*/  FSEL R170, R43, -INF , !P6 ;  /* 0xff8000002baa7808 */ /* 0x000fc40007000000 */
[----:B------:R-:W-:Y:S01]  /*42a0*/  ISETP.LT.OR P5, PT, R3, 0x39, P5 ;  /* 0x000000390300780c */ /* 0x000fe20002fa1670 */
[----:B------:R-:W-:Y:S01]  /*42b0*/  LDSM.16.MT88.4 R40, [R197+0x100] ;  /* 0x00010000c528783b */ /* 0x000fe20000004200 */
[----:B------:R-:W-:Y:S02]  /*42c0*/  FMNMX.FTZ R0, R169, R6, !PT ;  /* 0x00000006a9007209 */ /* 0x000fe40007810000 */
[----:B------:R-:W-:Y:S02]  /*42d0*/  ISETP.LT.OR P0, PT, R3, 0x3a, P0 ;  /* 0x0000003a0300780c */ /* 0x000fe40000701670 */
[----:B------:R-:W-:Y:S02]  /*42e0*/  FSEL R224, R30, -INF , !P5 ;  /* 0xff8000001ee07808 */ /* 0x000fe40006800000 */
[----:B------:R-:W-:Y:S02]  /*42f0*/  FMNMX.FTZ R0, R170, R0, !PT ;  /* 0x00000000aa007209 */ /* 0x000fe40007810000 */
[----:B------:R-:W-:-:S02]  /*4300*/  FSEL R171, R31, -INF , !P0 ;  /* 0xff8000001fab7808 */ /* 0x000fc40004000000 */
[----:B------:R-:W-:Y:S02]  /*4310*/  FMNMX.FTZ R0, R224, R0, !PT ;  /* 0x00000000e0007209 */ /* 0x000fe40007810000 */
[----:B-1----:R-:W-:Y:S02]  /*4320*/  FMNMX.FTZ R156, R156, R7, !PT ;  /* 0x000000079c9c7209 */ /* 0x002fe40007810000 */
[----:B------:R-:W-:Y:S02]  /*4330*/  FMNMX.FTZ R0, R171, R0, !PT ;  /* 0x00000000ab007209 */ /* 0x000fe40007810000 */
[----:B------:R-:W-:Y:S01]  /*4340*/  LEA R198, R4, R197, 0x1 ;  /* 0x000000c504c67211 */ /* 0x000fe200078e08ff */
[----:B------:R-:W1:Y:S04]  /*4350*/  SHFL.BFLY PT, R6, R156, 0x1, 0x1f ;  /* 0x0c201f009c067f89 */ /* 0x000e6800000e0000 */
[----:B------:R-:W2:Y:S01]  /*4360*/  SHFL.BFLY PT, R3, R0, 0x2, 0x1f ;  /* 0x0c401f0000037f89 */ /* 0x000ea200000e0000 */
[----:B------:R-:W-:-:S03]  /*4370*/  IMAD R199, R2, 0x2, R198 ;  /* 0x0000000202c77824 */ /* 0x000fc600078e02c6 */
        /* <DEDUP_REMOVED lines=17> */
[C---:B------:R-:W-:Y:S01]  /*4490*/  FSETP.NEU.FTZ.AND P0, PT, R3.reuse, -INF , PT ;  /* 0xff8000000300780b */ /* 0x040fe20003f1d000 */
[----:B------:R-:W1:Y:S01]  /*44a0*/  LDSM.16.MT88.4 R12, [R199+0x100] ;  /* 0x00010000c70c783b */ /* 0x000e620000004200 */
[----:B------:R2:W3:Y:S08]  /*44b0*/  MUFU.EX2 R16, R0 ;  /* 0x0000000000107308 */ /* 0x0004f00000000800 */
[----:B------:R4:W5:Y:S01]  /*44c0*/  MUFU.EX2 R167, R6 ;  /* 0x0000000600a77308 */ /* 0x0009620000000800 */
[----:B--2---:R-:W-:-:S05]  /*44d0*/  FMUL.FTZ R0, R3, c[0x0][0x2d0] ;  /* 0x0000b40003007a20 */ /* 0x004fca0000410000 */
[----:B------:R-:W-:Y:S02]  /*44e0*/  FSEL R0, R0, RZ, P0 ;  /* 0x000000ff00007208 */ /* 0x000fe40000000000 */
[----:B------:R-:W-:-:S03]  /*44f0*/  PLOP3.LUT P0, PT, PT, PT, UP1, 0x40, 0x0 ;  /* 0x000000000000781c */ /* 0x000fc60003f0e818 */
[--C-:B----4-:R-:W-:Y:S02]  /*4500*/  FFMA.FTZ R6, R9, c[0x0][0x2d0], -R0.reuse ;  /* 0x0000b40009067a23 */ /* 0x110fe40000010800 */
[--C-:B------:R-:W-:Y:S02]  /*4510*/  FFMA.FTZ R5, R10, c[0x0][0x2d0], -R0.reuse ;  /* 0x0000b4000a057a23 */ /* 0x100fe40000010800 */
[--C-:B------:R-:W-:Y:S01]  /*4520*/  FFMA.FTZ R4, R11, c[0x0][0x2d0], -R0.reuse ;  /* 0x0000b4000b047a23 */ /* 0x100fe20000010800 */
[----:B------:R5:W-:Y:S01]  /*4530*/  MUFU.EX2 R176, R6 ;  /* 0x0000000600b07308 */ /* 0x000be20000000800 */
[----:B------:R-:W-:Y:S02]  /*4540*/  FFMA.FTZ R2, R24, c[0x0][0x2d0], -R0 ;  /* 0x0000b40018027a23 */ /* 0x000fe40000010800 */
[----:B---3--:R-:W-:Y:S01]  /*4550*/  IMAD.MOV.U32 R9, RZ, RZ, R16 ;  /* 0x000000ffff097224 */ /* 0x008fe200078e0010 */
[----:B------:R-:W-:Y:S04]  /*4560*/  LDSM.16.MT88.4 R24, [R200+0x2100] ;  /* 0x00210000c818783b */ /* 0x000fe80000004200 */
[----:B------:R-:W2:Y:S01]  /*4570*/  MUFU.EX2 R252, R5 ;  /* 0x0000000500fc7308 */ /* 0x000ea20000000800 */
[----:B------:R-:W3:Y:S07]  /*4580*/  LDSM.16.MT88.4 R16, [R200+0x100] ;  /* 0x00010000c810783b */ /* 0x000eee0000004200 */
[----:B------:R4:W-:Y:S01]  /*4590*/  MUFU.EX2 R10, R4 ;  /* 0x00000004000a7308 */ /* 0x0009e20000000800 */
[----:B-----5:R-:W-:-:S07]  /*45a0*/  F2FP.BF16.PACK_AB R6, R167, R9 ;  /* 0x00000009a706723e */ /* 0x020fce00000010ff */
[----:B------:R-:W5:Y:S01]  /*45b0*/  MUFU.EX2 R172, R2 ;  /* 0x0000000200ac7308 */ /* 0x000f620000000800 */
[----:B--2---:R-:W-:Y:S02]  /*45c0*/  F2FP.BF16.PACK_AB R5, R252, R176 ;  /* 0x000000b0fc05723e */ /* 0x004fe400000010ff */
[----:B----4-:R-:W-:Y:S02]  /*45d0*/  F2FP.BF16.PACK_AB R4, R174, R173 ;  /* 0x000000adae04723e */ /* 0x010fe400000010ff */
[----:B-----5:R-:W-:Y:S01]  /*45e0*/  F2FP.BF16.PACK_AB R7, R172, R10 ;  /* 0x0000000aac07723e */ /* 0x020fe200000010ff */
[----:B------:R-:W-:-:S04]  /*45f0*/  FFMA.FTZ R2, R60, c[0x0][0x2d0], -R8 ;  /* 0x0000b4003c027a23 */ /* 0x000fc80000010808 */
[----:B------:R2:W-:Y:S02]  /*4600*/  MUFU.EX2 R175, R2 ;  /* 0x0000000200af7308 */ /* 0x0005e40000000800 */
[C---:B-1----:R-:W-:Y:S08]  /*4610*/  HMMA.16816.F32.BF16 R104, R4.reuse, R12, RZ ;  /* 0x0000000c0468723c */ /* 0x042ff000000418ff */
[----:B------:R-:W-:Y:S01]  /*4620*/  HMMA.16816.F32.BF16 R80, R4, R14, RZ ;  /* 0x0000000e0450723c */ /* 0x000fe200000418ff */
[----:B------:R-:W1:Y:S01]  /*4630*/  LDSM.16.MT88.4 R12, [R199+0x4100] ;  /* 0x00410000c70c783b */ /* 0x000e620000004200 */
[----:B--2---:R-:W-:-:S06]  /*4640*/  FFMA.FTZ R2, R61, c[0x0][0x2d0], -R8 ;  /* 0x0000b4003d027a23 */ /* 0x004fcc0000010808 */
[C---:B------:R-:W-:Y:S01]  /*4650*/  HMMA.16816.F32.BF16 R112, R4.reuse, R20, RZ ;  /* 0x000000140470723c */ /* 0x040fe200000418ff */
[----:B------:R2:W4:Y:S07]  /*4660*/  MUFU.EX2 R177, R2 ;  /* 0x0000000200b17308 */ /* 0x00052e0000000800 */
[C---:B------:R-:W-:Y:S01]  /*4670*/  HMMA.16816.F32.BF16 R84, R4.reuse, R22, RZ ;  /* 0x000000160454723c */ /* 0x040fe200000418ff */
[----:B------:R-:W-:Y:S07]  /*4680*/  LDSM.16.MT88.4 R20, [R200+0x6100] ;  /* 0x00610000c814783b */ /* 0x000fee0000004200 */
[----:B---3--:R-:W-:Y:S01]  /*4690*/  HMMA.16816.F32.BF16 R108, R4, R16, RZ ;  /* 0x00000010046c723c */ /* 0x008fe200000418ff */
[----:B--2---:R-:W-:-:S04]  /*46a0*/  FFMA.FTZ R2, R62, c[0x0][0x2d0], -R8 ;  /* 0x0000b4003e027a23 */ /* 0x004fc80000010808 */
[----:B------:R2:W-:Y:S03]  /*46b0*/  MUFU.EX2 R223, R2 ;  /* 0x0000000200df7308 */ /* 0x0005e60000000800 */
[C---:B------:R-:W-:Y:S01]  /*46c0*/  HMMA.16816.F32.BF16 R124, R4.reuse, R18, RZ ;  /* 0x00000012047c723c */ /* 0x040fe200000418ff */
[----:B------:R-:W-:Y:S07]  /*46d0*/  LDSM.16.MT88.4 R16, [R197+0x6100] ;  /* 0x00610000c510783b */ /* 0x000fee0000004200 */
[----:B------:R-:W-:Y:S01]  /*46e0*/  HMMA.16816.F32.BF16 R100, R4, R24, RZ ;  /* 0x000000180464723c */ /* 0x000fe200000418ff */
[----:B--2---:R-:W-:-:S07]  /*46f0*/  FFMA.FTZ R2, R63, c[0x0][0x2d0], -R8 ;  /* 0x0000b4003f027a23 */ /* 0x004fce0000010808 */
[C---:B-1----:R-:W-:Y:S01]  /*4700*/  HMMA.16816.F32.BF16 R136, R4.reuse, R12, RZ ;  /* 0x0000000c0488723c */ /* 0x042fe200000418ff */
[----:B------:R1:W2:Y:S07]  /*4710*/  MUFU.EX2 R11, R2 ;  /* 0x00000002000b7308 */ /* 0x0002ae0000000800 */
[C---:B------:R-:W-:Y:S01]  /*4720*/  HMMA.16816.F32.BF16 R132, R4.reuse, R14, RZ ;  /* 0x0000000e0484723c */ /* 0x040fe200000418ff */
[----:B------:R-:W3:Y:S07]  /*4730*/  LDSM.16.MT88.4 R12, [R199+0x6100] ;  /* 0x00610000c70c783b */ /* 0x000eee0000004200 */
[----:B------:R-:W-:Y:S01]  /*4740*/  HMMA.16816.F32.BF16 R68, R4, R26, RZ ;  /* 0x0000001a0444723c */ /* 0x000fe200000418ff */
[----:B------:R-:W5:Y:S01]  /*4750*/  LDSM.16.MT88.4 R24, [R198+0x6100] ;  /* 0x00610000c618783b */ /* 0x000f620000004200 */
[----:B-1----:R-:W-:-:S04]  /*4760*/  FFMA.FTZ R2, R58, c[0x0][0x2d0], -R0 ;  /* 0x0000b4003a027a23 */ /* 0x002fc80000010800 */
[----:B------:R1:W-:Y:S02]  /*4770*/  MUFU.EX2 R247, R2 ;  /* 0x0000000200f77308 */ /* 0x0003e40000000800 */
[C---:B------:R-:W-:Y:S08]  /*4780*/  HMMA.16816.F32.BF16 R64, R4.reuse, R32, RZ ;  /* 0x000000200440723c */ /* 0x040ff000000418ff */
[----:B------:R-:W-:Y:S01]  /*4790*/  HMMA.16816.F32.BF16 R76, R4, R34, RZ ;  /* 0x00000022044c723c */ /* 0x000fe200000418ff */
[----:B------:R-:W2:Y:S01]  /*47a0*/  LDSM.16.MT88.4 R32, [R197+0x900] ;  /* 0x00090000c520783b */ /* 0x000ea20000004200 */
[----:B-1----:R-:W-:-:S06]  /*47b0*/  FFMA.FTZ R2, R56, c[0x0][0x2d0], -R0 ;  /* 0x0000b40038027a23 */ /* 0x002fcc0000010800 */
[C---:B------:R-:W-:Y:S01]  /*47c0*/  HMMA.16816.F32.BF16 R116, R4.reuse, R40, RZ ;  /* 0x000000280474723c */ /* 0x040fe200000418ff */
[----:B------:R1:W1:Y:S07]  /*47d0*/  MUFU.EX2 R244, R2 ;  /* 0x0000000200f47308 */ /* 0x00026e0000000800 */
[C---:B------:R-:W-:Y:S08]  /*47e0*/  HMMA.16816.F32.BF16 R128, R4.reuse, R42, RZ ;  /* 0x0000002a0480723c */ /* 0x040ff000000418ff */
[----:B------:R-:W-:Y:S01]  /*47f0*/  HMMA.16816.F32.BF16 R40, R4, R28, RZ ;  /* 0x0000001c0428723c */ /* 0x000fe200000418ff */
[----:B-1----:R-:W-:-:S04]  /*4800*/  FFMA.FTZ R2, R57, c[0x0][0x2d0], -R0 ;  /* 0x0000b40039027a23 */ /* 0x002fc80000010800 */
[----:B------:R1:W-:Y:S03]  /*4810*/  MUFU.EX2 R245, R2 ;  /* 0x0000000200f57308 */ /* 0x0003e60000000800 */
[C---:B------:R-:W-:Y:S01]  /*4820*/  HMMA.16816.F32.BF16 R72, R4.reuse, R30, RZ ;  /* 0x0000001e0448723c */ /* 0x040fe200000418ff */
[----:B------:R-:W2:Y:S07]  /*4830*/  LDSM.16.MT88.4 R28, [R198+0x900] ;  /* 0x00090000c61c783b */ /* 0x000eae0000004200 */
[----:B---3--:R-:W-:Y:S01]  /*4840*/  HMMA.16816.F32.BF16 R188, R4, R14, RZ ;  /* 0x0000000e04bc723c */ /* 0x008fe200000418ff */
[----:B-1----:R-:W-:-:S07]  /*4850*/  FFMA.FTZ R2, R59, c[0x0][0x2d0], -R0 ;  /* 0x0000b4003b027a23 */ /* 0x002fce0000010800 */
[C---:B------:R-:W-:Y:S01]  /*4860*/  HMMA.16816.F32.BF16 R160, R4.reuse, R20, RZ ;  /* 0x0000001404a0723c */ /* 0x040fe200000418ff */
[----:B------:R1:W3:Y:S07]  /*4870*/  MUFU.EX2 R235, R2 ;  /* 0x0000000200eb7308 */ /* 0x0002ee0000000800 */
[C---:B------:R-:W-:Y:S01]  /*4880*/  HMMA.16816.F32.BF16 R56, R4.reuse, R22, RZ ;  /* 0x000000160438723c */ /* 0x040fe200000418ff */
[----:B------:R-:W2:Y:S07]  /*4890*/  LDSM.16.MT88.4 R20, [R200+0x900] ;  /* 0x00090000c814783b */ /* 0x000eae0000004200 */
[----:B------:R-:W-:Y:S01]  /*48a0*/  HMMA.16816.F32.BF16 R140, R4, R16, RZ ;  /* 0x00000010048c723c */ /* 0x000fe200000418ff */
[----:B------:R-:W-:Y:S01]  /*48b0*/  MOV R184, R189 ;  /* 0x000000bd00b87202 */ /* 0x000fe20000000f00 */
[----:B------:R-:W-:Y:S01]  /*48c0*/  IMAD.MOV.U32 R179, RZ, RZ, R190 ;  /* 0x000000ffffb37224 */ /* 0x000fe200078e00be */
[----:B-1----:R-:W-:Y:S01]  /*48d0*/  MOV R2, R188 ;  /* 0x000000bc00027202 */ /* 0x002fe20000000f00 */
[----:B------:R-:W-:-:S04]  /*48e0*/  IMAD.MOV.U32 R178, RZ, RZ, R191 ;  /* 0x000000ffffb27224 */ /* 0x000fc800078e00bf */
[C---:B------:R-:W-:Y:S01]  /*48f0*/  HMMA.16816.F32.BF16 R60, R4.reuse, R18, RZ ;  /* 0x00000012043c723c */ /* 0x040fe200000418ff */
[----:B------:R-:W1:Y:S07]  /*4900*/  LDSM.16.MT88.4 R16, [R199+0x900] ;  /* 0x00090000c710783b */ /* 0x000e6e0000004200 */
[C---:B------:R-:W-:Y:S01]  /*4910*/  HMMA.16816.F32.BF16 R180, R4.reuse, R12, RZ ;  /* 0x0000000c04b4723c */ /* 0x040fe200000418ff */
        /* <DEDUP_REMOVED lines=8> */
[C---:B------:R-:W-:Y:S08]  /*49a0*/  HMMA.16816.F32.BF16 R44, R4.reuse, R46, RZ ;  /* 0x0000002e042c723c */ /* 0x040ff000000418ff */
[C---:B-----5:R-:W-:Y:S08]  /*49b0*/  HMMA.16816.F32.BF16 R148, R4.reuse, R24, RZ ;  /* 0x000000180494723c */ /* 0x060ff000000418ff */
[----:B------:R-:W-:Y:S07]  /*49c0*/  HMMA.16816.F32.BF16 R152, R4, R26, RZ ;  /* 0x0000001a0498723c */ /* 0x000fee00000418ff */
[----:B----4-:R-:W-:-:S02]  /*49d0*/  F2FP.BF16.PACK_AB R4, R177, R175 ;  /* 0x000000afb104723e */ /* 0x010fc400000010ff */
[----:B--2---:R-:W-:Y:S02]  /*49e0*/  F2FP.BF16.PACK_AB R6, R11, R223 ;  /* 0x000000df0b06723e */ /* 0x004fe400000010ff */
[----:B------:R-:W-:Y:S02]  /*49f0*/  F2FP.BF16.PACK_AB R5, R244, R247 ;  /* 0x000000f7f405723e */ /* 0x000fe400000010ff */
[----:B---3--:R-:W-:-:S07]  /*4a00*/  F2FP.BF16.PACK_AB R7, R235, R245 ;  /* 0x000000f5eb07723e */ /* 0x008fce00000010ff */
[C---:B------:R-:W-:Y:S08]  /*4a10*/  HMMA.16816.F32.BF16 R24, R4.reuse, R32, R116 ;  /* 0x000000200418723c */ /* 0x040ff00000041874 */
[C---:B------:R-:W-:Y:S08]  /*4a20*/  HMMA.16816.F32.BF16 R228, R4.reuse, R28, R112 ;  /* 0x0000001c04e4723c */ /* 0x040ff00000041870 */
[C---:B------:R-:W-:Y:S01]  /*4a30*/  HMMA.16816.F32.BF16 R188, R4.reuse, R30, R84 ;  /* 0x0000001e04bc723c */ /* 0x040fe20000041854 */
[----:B------:R-:W2:Y:S07]  /*4a40*/  LDSM.16.MT88.4 R28, [R200+0x2900] ;  /* 0x00290000c81c783b */ /* 0x000eae0000004200 */
[----:B------:R-:W-:Y:S01]  /*4a50*/  HMMA.16816.F32.BF16 R32, R4, R34, R128 ;  /* 0x000000220420723c */ /* 0x000fe20000041880 */
[----:B------:R-:W-:Y:S01]  /*4a60*/  IMAD.MOV.U32 R116, RZ, RZ, R24 ;  /* 0x000000ffff747224 */ /* 0x000fe200078e0018 */
[----:B------:R-:W-:Y:S01]  /*4a70*/  MOV R165, R26 ;  /* 0x0000001a00a57202 */ /* 0x000fe20000000f00 */
[----:B------:R-:W-:-:S02]  /*4a80*/  IMAD.MOV.U32 R166, RZ, RZ, R25 ;  /* 0x000000ffffa67224 */ /* 0x000fc400078e0019 */
[----:B------:R-:W-:Y:S02]  /*4a90*/  IMAD.MOV.U32 R164, RZ, RZ, R27 ;  /* 0x000000ffffa47224 */ /* 0x000fe400078e001b */
[----:B------:R-:W3:Y:S01]  /*4aa0*/  LDSM.16.MT88.4 R24, [R198+0x2900] ;  /* 0x00290000c618783b */ /* 0x000ee20000004200 */
[C---:B------:R-:W-:Y:S08]  /*4ab0*/  HMMA.16816.F32.BF16 R248, R4.reuse, R22, R124 ;  /* 0x0000001604f8723c */ /* 0x040ff0000004187c */
[C---:B-1----:R-:W-:Y:S08]  /*4ac0*/  HMMA.16816.F32.BF16 R124, R4.reuse, R16, R104 ;  /* 0x00000010047c723c */ /* 0x042ff00000041868 */
[----:B------:R-:W-:Y:S01]  /*4ad0*/  HMMA.16816.F32.BF16 R192, R4, R20, R108 ;  /* 0x0000001404c0723c */ /* 0x000fe2000004186c */
[----:B------:R-:W-:Y:S01]  /*4ae0*/  IMAD.MOV.U32 R128, RZ, RZ, R35 ;  /* 0x000000ffff807224 */ /* 0x000fe200078e0023 */
[----:B------:R-:W-:Y:S01]  /*4af0*/  MOV R119, R33 ;  /* 0x0000002100777202 */ /* 0x000fe20000000f00 */
[----:B------:R-:W-:Y:S01]  /*4b00*/  IMAD.MOV.U32 R118, RZ, RZ, R34 ;  /* 0x000000ffff767224 */ /* 0x000fe200078e0022 */
[----:B------:R-:W-:Y:S01]  /*4b10*/  LDSM.16.MT88.4 R20, [R197+0x4900] ;  /* 0x00490000c514783b */ /* 0x000fe20000004200 */
[----:B------:R-:W-:-:S03]  /*4b20*/  IMAD.MOV.U32 R117, RZ, RZ, R32 ;  /* 0x000000ffff757224 */ /* 0x000fc600078e0020 */
[C---:B------:R-:W-:Y:S01]  /*4b30*/  HMMA.16816.F32.BF16 R104, R4.reuse, R18, R80 ;  /* 0x000000120468723c */ /* 0x040fe20000041850 */
[----:B------:R-:W1:Y:S04]  /*4b40*/  LDSM.16.MT88.4 R16, [R198+0x4900] ;  /* 0x00490000c610783b */ /* 0x000e680000004200 */
[----:B------:R-:W-:Y:S02]  /*4b50*/  LDSM.16.MT88.4 R32, [R199+0x2900] ;  /* 0x00290000c720783b */ /* 0x000fe40000004200 */
[----:B------:R-:W-:Y:S01]  /*4b60*/  IMAD.MOV.U32 R80, RZ, RZ, R128 ;  /* 0x000000ffff507224 */ /* 0x000fe200078e0080 */
[----:B------:R-:W-:Y:S01]  /*4b70*/  HMMA.16816.F32.BF16 R108, R4, R12, R64 ;  /* 0x0000000c046c723c */ /* 0x000fe20000041840 */
[----:B------:R-:W-:Y:S01]  /*4b80*/  MOV R83, R179 ;  /* 0x000000b300537202 */ /* 0x000fe20000000f00 */
[----:B------:R-:W-:Y:S01]  /*4b90*/  IMAD.MOV.U32 R82, RZ, RZ, R184 ;  /* 0x000000ffff527224 */ /* 0x000fe200078e00b8 */
[----:B------:R-:W-:-:S04]  /*4ba0*/  MOV R81, R185 ;  /* 0x000000b900517202 */ /* 0x000fc80000000f00 */
[----:B------:R-:W-:Y:S01]  /*4bb0*/  IMAD.MOV.U32 R66, RZ, RZ, R119 ;  /* 0x000000ffff427224 */ /* 0x000fe200078e0077 */
[----:B------:R-:W-:Y:S01]  /*4bc0*/  HMMA.16816.F32.BF16 R112, R4, R14, R76 ;  /* 0x0000000e0470723c */ /* 0x000fe2000004184c */
[----:B------:R-:W4:Y:S01]  /*4bd0*/  LDSM.16.MT88.4 R12, [R200+0x4900] ;  /* 0x00490000c80c783b */ /* 0x000f220000004200 */
[----:B------:R-:W-:Y:S01]  /*4be0*/  IMAD.MOV.U32 R67, RZ, RZ, R118 ;  /* 0x000000ffff437224 */ /* 0x000fe200078e0076 */
[----:B------:R-:W-:Y:S01]  /*4bf0*/  MOV R65, R117 ;  /* 0x0000007500417202 */ /* 0x000fe20000000f00 */
[----:B------:R-:W-:-:S03]  /*4c00*/  IMAD.MOV.U32 R64, RZ, RZ, R178 ;  /* 0x000000ffff407224 */ /* 0x000fc600078e00b2 */
[----:B------:R-:W-:Y:S01]  /*4c10*/  IMAD.MOV.U32 R79, RZ, RZ, R116 ;  /* 0x000000ffff4f7224 */ /* 0x000fe200078e0074 */
[C---:B--2---:R-:W-:Y:S08]  /*4c20*/  HMMA.16816.F32.BF16 R84, R4.reuse, R28, R100 ;  /* 0x0000001c0454723c */ /* 0x044ff00000041864 */
[C---:B---3--:R-:W-:Y:S07]  /*4c30*/  HMMA.16816.F32.BF16 R116, R4.reuse, R24, R40 ;  /* 0x000000180474723c */ /* 0x048fee0000041828 */
[----:B------:R-:W-:Y:S01]  /*4c40*/  IMAD.MOV.U32 R43, RZ, RZ, R173 ;  /* 0x000000ffff2b7224 */ /* 0x000fe200078e00ad */
[----:B------:R-:W-:Y:S01]  /*4c50*/  HMMA.16816.F32.BF16 R240, R4, R26, R72 ;  /* 0x0000001a04f0723c */ /* 0x000fe20000041848 */
[----:B------:R-:W2:Y:S01]  /*4c60*/  LDSM.16.MT88.4 R24, [R199+0x4900] ;  /* 0x00490000c718783b */ /* 0x000ea20000004200 */
[----:B------:R-:W-:Y:S01]  /*4c70*/  MOV R42, R172 ;  /* 0x000000ac002a7202 */ /* 0x000fe20000000f00 */
[----:B------:R-:W-:-:S05]  /*4c80*/  IMAD.MOV.U32 R41, RZ, RZ, R167 ;  /* 0x000000ffff297224 */ /* 0x000fca00078e00a7 */
[C---:B------:R-:W-:Y:S01]  /*4c90*/  HMMA.16816.F32.BF16 R236, R4.reuse, R30, R68 ;  /* 0x0000001e04ec723c */ /* 0x040fe20000041844 */
[----:B------:R-:W3:Y:S01]  /*4ca0*/  LDSM.16.MT88.4 R28, [R197+0x6900] ;  /* 0x00690000c51c783b */ /* 0x000ee20000004200 */
[----:B------:R-:W-:Y:S01]  /*4cb0*/  IMAD.MOV.U32 R101, RZ, RZ, R86 ;  /* 0x000000ffff657224 */ /* 0x000fe200078e0056 */
[----:B------:R-:W-:Y:S01]  /*4cc0*/  MOV R100, R87 ;  /* 0x0000005700647202 */ /* 0x000fe20000000f00 */
[----:B------:R-:W-:Y:S01]  /*4cd0*/  IMAD.MOV.U32 R87, RZ, RZ, R177 ;  /* 0x000000ffff577224 */ /* 0x000fe200078e00b1 */
[----:B------:R-:W-:Y:S01]  /*4ce0*/  MOV R103, R84 ;  /* 0x0000005400677202 */ /* 0x000fe20000000f00 */
[----:B------:R-:W-:Y:S02]  /*4cf0*/  IMAD.MOV.U32 R86, RZ, RZ, R176 ;  /* 0x000000ffff567224 */ /* 0x000fe400078e00b0 */
[----:B-1----:R-:W-:Y:S01]  /*4d00*/  HMMA.16816.F32.BF16 R128, R4, R16, R88 ;  /* 0x000000100480723c */ /* 0x002fe20000041858 */
[----:B------:R-:W-:Y:S01]  /*4d10*/  IMAD.MOV.U32 R102, RZ, RZ, R85 ;  /* 0x000000ffff667224 */ /* 0x000fe200078e0055 */
[----:B------:R-:W-:Y:S01]  /*4d20*/  MOV R85, R175 ;  /* 0x000000af00557202 */ /* 0x000fe20000000f00 */
[----:B------:R-:W-:-:S04]  /*4d30*/  IMAD.MOV.U32 R84, RZ, RZ, R174 ;  /* 0x000000ffff547224 */ /* 0x000fc800078e00ae */
[----:B------:R-:W-:Y:S01]  /*4d40*/  IMAD.MOV.U32 R17, RZ, RZ, R79 ;  /* 0x000000ffff117224 */ /* 0x000fe200078e004f */
[----:B----4-:R-:W-:Y:S01]  /*4d50*/  HMMA.16816.F32.BF16 R88, R4, R12, R36 ;  /* 0x0000000c0458723c */ /* 0x010fe20000041824 */
[----:B------:R-:W-:-:S06]  /*4d60*/  MOV R16, R64 ;  /* 0x0000004000107202 */ /* 0x000fcc0000000f00 */
[----:B------:R-:W-:Y:S01]  /*4d70*/  IMAD.MOV.U32 R39, RZ, RZ, R2 ;  /* 0x000000ffff277224 */ /* 0x000fe200078e0002 */
[C---:B------:R-:W-:Y:S01]  /*4d80*/  HMMA.16816.F32.BF16 R72, R4.reuse, R14, R44 ;  /* 0x0000000e0448723c */ /* 0x040fe2000004182c */
[----:B------:R-:W1:Y:S01]  /*4d90*/  LDSM.16.MT88.4 R12, [R200+0x6900] ;  /* 0x00690000c80c783b */ /* 0x000e620000004200 */
[----:B------:R-:W-:Y:S02]  /*4da0*/  FFMA.FTZ R2, R157, c[0x0][0x2d0], -R8 ;  /* 0x0000b4009d027a23 */ /* 0x000fe40000010808 */
[----:B------:R-:W-:Y:S02]  /*4db0*/  IMAD.MOV.U32 R38, RZ, RZ, R84 ;  /* 0x000000ffff267224 */ /* 0x000fe400078e0054 */
[----:B------:R4:W-:Y:S01]  /*4dc0*/  MUFU.EX2 R40, R2 ;  /* 0x0000000200287308 */ /* 0x0009e20000000800 */
[----:B------:R-:W-:Y:S01]  /*4dd0*/  IMAD.MOV.U32 R44, RZ, RZ, R39 ;  /* 0x000000ffff2c7224 */ /* 0x000fe200078e0027 */
[----:B------:R-:W-:Y:S01]  /*4de0*/  HMMA.16816.F32.BF16 R176, R4, R34, R120 ;  /* 0x0000002204b0723c */ /* 0x000fe20000041878 */
[----:B------:R-:W-:-:S02]  /*4df0*/  IMAD.MOV.U32 R39, RZ, RZ, R85 ;  /* 0x000000ffff277224 */ /* 0x000fc400078e0055 */
[----:B------:R-:W-:-:S04]  /*4e00*/  IMAD.MOV.U32 R47, RZ, RZ, R16 ;  /* 0x000000ffff2f7224 */ /* 0x000fc800078e0010 */
[----:B------:R-:W-:Y:S01]  /*4e10*/  IMAD.MOV.U32 R120, RZ, RZ, R166 ;  /* 0x000000ffff787224 */ /* 0x000fe200078e00a6 */
[----:B------:R-:W-:Y:S01]  /*4e20*/  MOV R121, R165 ;  /* 0x000000a500797202 */ /* 0x000fe20000000f00 */
[----:B------:R-:W-:Y:S01]  /*4e30*/  IMAD.MOV.U32 R122, RZ, RZ, R164 ;  /* 0x000000ffff7a7224 */ /* 0x000fe200078e00a4 */
[----:B------:R-:W-:Y:S01]  /*4e40*/  HMMA.16816.F32.BF16 R172, R4, R20, R92 ;  /* 0x0000001404ac723c */ /* 0x000fe2000004185c */
[----:B------:R-:W-:Y:S02]  /*4e50*/  IMAD.MOV.U32 R123, RZ, RZ, R81 ;  /* 0x000000ffff7b7224 */ /* 0x000fe400078e0051 */
[----:B----4-:R-:W-:-:S05]  /*4e60*/  FFMA.FTZ R2, R158, c[0x0][0x2d0], -R8 ;  /* 0x0000b4009e027a23 */ /* 0x010fca0000010808 */
[C---:B------:R-:W-:Y:S01]  /*4e70*/  HMMA.16816.F32.BF16 R164, R4.reuse, R22, R52 ;  /* 0x0000001604a4723c */ /* 0x040fe20000041834 */
[----:B------:R-:W4:Y:S01]  /*4e80*/  LDSM.16.MT88.4 R20, [R198+0x6900] ;  /* 0x00690000c614783b */ /* 0x000f220000004200 */
[----:B------:R5:W1:Y:S06]  /*4e90*/  MUFU.EX2 R36, R2 ;  /* 0x0000000200247308 */ /* 0x000a6c0000000800 */
[C---:B------:R-:W-:Y:S01]  /*4ea0*/  HMMA.16816.F32.BF16 R184, R4.reuse, R32, R96 ;  /* 0x0000002004b8723c */ /* 0x040fe20000041860 */
[----:B------:R-:W1:Y:S06]  /*4eb0*/  LDSM.16.MT88.4 R32, [R199+0x6900] ;  /* 0x00690000c720783b */ /* 0x000e6c0000004200 */
[----:B------:R-:W-:Y:S01]  /*4ec0*/  IMAD.MOV.U32 R99, RZ, RZ, R80 ;  /* 0x000000ffff637224 */ /* 0x000fe200078e0050 */
[----:B------:R-:W-:Y:S01]  /*4ed0*/  HMMA.16816.F32.BF16 R92, R4, R18, R48 ;  /* 0x00000012045c723c */ /* 0x000fe20000041830 */
[----:B------:R-:W-:Y:S01]  /*4ee0*/  IMAD.MOV.U32 R96, RZ, RZ, R65 ;  /* 0x000000ffff607224 */ /* 0x000fe200078e0041 */
[----:B------:R-:W-:Y:S01]  /*4ef0*/  MOV R98, R67 ;  /* 0x0000004300627202 */ /* 0x000fe20000000f00 */
[----:B-----5:R-:W-:-:S02]  /*4f00*/  FFMA.FTZ R2, R159, c[0x0][0x2d0], -R8 ;  /* 0x0000b4009f027a23 */ /* 0x020fc40000010808 */
[----:B------:R-:W-:Y:S02]  /*4f10*/  IMAD.MOV.U32 R97, RZ, RZ, R66 ;  /* 0x000000ffff617224 */ /* 0x000fe400078e0042 */
[----:B------:R5:W1:Y:S01]  /*4f20*/  MUFU.EX2 R37, R2 ;  /* 0x0000000200257308 */ /* 0x000a620000000800 */
[----:B------:R-:W-:Y:S01]  /*4f30*/  MOV R18, R82 ;  /* 0x0000005200127202 */ /* 0x000fe20000000f00 */
[----:B------:R-:W-:Y:S01]  /*4f40*/  IMAD.MOV.U32 R19, RZ, RZ, R83 ;  /* 0x000000ffff137224 */ /* 0x000fe200078e0053 */
[----:B--2---:R-:W-:Y:S02]  /*4f50*/  HMMA.16816.F32.BF16 R52, R4, R24, R136 ;  /* 0x000000180434723c */ /* 0x004fe40000041888 */
[----:B------:R-:W-:Y:S01]  /*4f60*/  MOV R45, R18 ;  /* 0x00000012002d7202 */ /* 0x000fe20000000f00 */
[----:B------:R-:W-:-:S04]  /*4f70*/  IMAD.MOV.U32 R46, RZ, RZ, R19 ;  /* 0x000000ffff2e7224 */ /* 0x000fc800078e0013 */
[----:B------:R-:W-:Y:S01]  /*4f80*/  IMAD.MOV.U32 R138, RZ, RZ, R38 ;  /* 0x000000ffff8a7224 */ /* 0x000fe200078e0026 */
[----:B------:R-:W-:Y:S01]  /*4f90*/  HMMA.16816.F32.BF16 R80, R4, R26, R132 ;  /* 0x0000001a0450723c */ /* 0x000fe20000041884 */
[----:B------:R-:W2:Y:S01]  /*4fa0*/  LDSM.16.MT88.4 R24, [R197+0x1100] ;  /* 0x00110000c518783b */ /* 0x000ea20000004200 */
[----:B------:R-:W-:Y:S02]  /*4fb0*/  IMAD.MOV.U32 R139, RZ, RZ, R41 ;  /* 0x000000ffff8b7224 */ /* 0x000fe400078e0029 */
[----:B-----5:R-:W-:-:S03]  /*4fc0*/  FFMA.FTZ R2, R168, c[0x0][0x2d0], -R8 ;  /* 0x0000b400a8027a23 */ /* 0x020fc60000010808 */
[----:B------:R-:W-:Y:S01]  /*4fd0*/  IMAD.MOV.U32 R133, RZ, RZ, R120 ;  /* 0x000000ffff857224 */ /* 0x000fe200078e0078 */
[C---:B---3--:R-:W-:Y:S01]  /*4fe0*/  HMMA.16816.F32.BF16 R76, R4.reuse, R30, R60 ;  /* 0x0000001e044c723c */ /* 0x048fe2000004183c */
[----:B------:R3:W5:Y:S01]  /*4ff0*/  MUFU.EX2 R168, R2 ;  /* 0x0000000200a87308 */ /* 0x0007620000000800 */
[----:B------:R-:W-:Y:S01]  /*5000*/  IMAD.MOV.U32 R134, RZ, RZ, R121 ;  /* 0x000000ffff867224 */ /* 0x000fe200078e0079 */
[----:B------:R-:W-:Y:S01]  /*5010*/  MOV R120, R86 ;  /* 0x0000005600787202 */ /* 0x000fe20000000f00 */
[----:B------:R-:W-:Y:S01]  /*5020*/  IMAD.MOV.U32 R121, RZ, RZ, R87 ;  /* 0x000000ffff797224 */ /* 0x000fe200078e0057 */
[----:B------:R-:W-:Y:S01]  /*5030*/  MOV R135, R122 ;  /* 0x0000007a00877202 */ /* 0x000fe20000000f00 */
[----:B------:R-:W-:Y:S01]  /*5040*/  IMAD.MOV.U32 R122, RZ, RZ, R223 ;  /* 0x000000ffff7a7224 */ /* 0x000fe200078e00df */
[----:B------:R-:W-:Y:S01]  /*5050*/  MOV R132, R17 ;  /* 0x0000001100847202 */ /* 0x000fe20000000f00 */
[----:B-1----:R-:W-:Y:S01]  /*5060*/  HMMA.16816.F32.BF16 R60, R4, R12, R160 ;  /* 0x0000000c043c723c */ /* 0x002fe200000418a0 */
[----:B------:R-:W-:Y:S01]  /*5070*/  LDSM.16.MT88.4 R16, [R199+0x1100] ;  /* 0x00110000c710783b */ /* 0x000fe20000004200 */
[----:B------:R-:W-:Y:S01]  /*5080*/  IMAD.MOV.U32 R136, RZ, RZ, R139 ;  /* 0x000000ffff887224 */ /* 0x000fe200078e008b */
[----:B------:R-:W-:-:S05]  /*5090*/  MOV R139, R120 ;  /* 0x00000078008b7202 */ /* 0x000fca0000000f00 */
[C---:B------:R-:W-:Y:S01]  /*50a0*/  HMMA.16816.F32.BF16 R84, R4.reuse, R14, R56 ;  /* 0x0000000e0454723c */ /* 0x040fe20000041838 */
[----:B---3--:R-:W-:Y:S01]  /*50b0*/  FFMA.FTZ R2, R144, c[0x0][0x2d0], -R0 ;  /* 0x0000b40090027a23 */ /* 0x008fe20000010800 */
[----:B------:R-:W1:Y:S01]  /*50c0*/  LDSM.16.MT88.4 R12, [R197+0x3100] ;  /* 0x00310000c50c783b */ /* 0x000e620000004200 */
[----:B------:R-:W-:Y:S02]  /*50d0*/  IMAD.MOV.U32 R144, RZ, RZ, R36 ;  /* 0x000000ffff907224 */ /* 0x000fe400078e0024 */
[----:B------:R3:W-:Y:S01]  /*50e0*/  MUFU.EX2 R223, R2 ;  /* 0x0000000200df7308 */ /* 0x0007e20000000800 */
[----:B------:R-:W-:Y:S02]  /*50f0*/  IMAD.MOV.U32 R36, RZ, RZ, R42 ;  /* 0x000000ffff247224 */ /* 0x000fe400078e002a */
[C---:B----4-:R-:W-:Y:S07]  /*5100*/  HMMA.16816.F32.BF16 R48, R4.reuse, R22, R152 ;  /* 0x000000160430723c */ /* 0x050fee0000041898 */
[----:B------:R-:W-:Y:S01]  /*5110*/  MOV R155, R37 ;  /* 0x00000025009b7202 */ /* 0x000fe20000000f00 */
[----:B------:R-:W-:Y:S01]  /*5120*/  IMAD.MOV.U32 R154, RZ, RZ, R36 ;  /* 0x000000ffff9a7224 */ /* 0x000fe200078e0024 */
[----:B------:R-:W-:Y:S01]  /*5130*/  MOV R37, R43 ;  /* 0x0000002b00257202 */ /* 0x000fe20000000f00 */
[----:B------:R-:W-:Y:S01]  /*5140*/  IMAD.MOV.U32 R153, RZ, RZ, R39 ;  /* 0x000000ffff997224 */ /* 0x000fe200078e0027 */
[----:B------:R-:W-:Y:S01]  /*5150*/  HMMA.16816.F32.BF16 R64, R4, R20, R148 ;  /* 0x000000140440723c */ /* 0x000fe20000041894 */
[----:B------:R-:W-:Y:S01]  /*5160*/  LDSM.16.MT88.4 R20, [R198+0x1100] ;  /* 0x00110000c614783b */ /* 0x000fe20000004200 */
[----:B---3--:R-:W-:Y:S01]  /*5170*/  FFMA.FTZ R2, R145, c[0x0][0x2d0], -R0 ;  /* 0x0000b40091027a23 */ /* 0x008fe20000010800 */
[----:B------:R-:W-:-:S02]  /*5180*/  MOV R137, R37 ;  /* 0x0000002500897202 */ /* 0x000fc40000000f00 */
[----:B------:R-:W3:Y:S01]  /*5190*/  LDSM.16.MT88.4 R36, [R199+0x3100] ;  /* 0x00310000c724783b */ /* 0x000ee20000004200 */
[----:B------:R4:W1:Y:S01]  /*51a0*/  MUFU.EX2 R159, R2 ;  /* 0x00000002009f7308 */ /* 0x0008620000000800 */
[----:B------:R-:W-:Y:S01]  /*51b0*/  MOV R145, R40 ;  /* 0x0000002800917202 */ /* 0x000fe20000000f00 */
[C---:B------:R-:W-:Y:S01]  /*51c0*/  HMMA.16816.F32.BF16 R68, R4.reuse, R28, R140 ;  /* 0x0000001c0444723c */ /* 0x040fe2000004188c */
[----:B------:R-:W2:Y:S04]  /*51d0*/  LDSM.16.MT88.4 R28, [R200+0x3100] ;  /* 0x00310000c81c783b */ /* 0x000ea80000004200 */
[----:B------:R-:W-:Y:S03]  /*51e0*/  LDSM.16.MT88.4 R40, [R200+0x1100] ;  /* 0x00110000c828783b */ /* 0x000fe60000004200 */
[----:B------:R-:W-:Y:S01]  /*51f0*/  HMMA.16816.F32.BF16 R56, R4, R32, R180 ;  /* 0x000000200438723c */ /* 0x000fe200000418b4 */
[----:B----4-:R-:W-:-:S06]  /*5200*/  FFMA.FTZ R2, R147, c[0x0][0x2d0], -R0 ;  /* 0x0000b40093027a23 */ /* 0x010fcc0000010800 */
[----:B------:R-:W-:Y:S01]  /*5210*/  MOV R182, R123 ;  /* 0x0000007b00b67202 */ /* 0x000fe20000000f00 */
[----:B------:R-:W-:Y:S01]  /*5220*/  HMMA.16816.F32.BF16 R44, R4, R34, R44 ;  /* 0x00000022042c723c */ /* 0x000fe2000004182c */
[----:B------:R-:W4:Y:S01]  /*5230*/  LDSM.16.MT88.4 R32, [R198+0x3100] ;  /* 0x00310000c620783b */ /* 0x000f220000004200 */
[----:B------:R3:W-:Y:S01]  /*5240*/  MUFU.EX2 R158, R2 ;  /* 0x00000002009e7308 */ /* 0x0007e20000000800 */
[----:B------:R-:W-:Y:S02]  /*5250*/  IMAD.MOV.U32 R181, RZ, RZ, R121 ;  /* 0x000000ffffb57224 */ /* 0x000fe400078e0079 */
[----:B------:R-:W-:Y:S02]  /*5260*/  IMAD.MOV.U32 R183, RZ, RZ, R122 ;  /* 0x000000ffffb77224 */ /* 0x000fe400078e007a */
[----:B------:R-:W-:Y:S02]  /*5270*/  F2FP.BF16.PACK_AB R4, R144, R145 ;  /* 0x000000919004723e */ /* 0x000fe400000010ff */
[----:B-----5:R-:W-:-:S02]  /*5280*/  F2FP.BF16.PACK_AB R6, R168, R155 ;  /* 0x0000009ba806723e */ /* 0x020fc400000010ff */
[----:B-1----:R-:W-:Y:S01]  /*5290*/  F2FP.BF16.PACK_AB R5, R159, R223 ;  /* 0x000000df9f05723e */ /* 0x002fe200000010ff */
[----:B---3--:R-:W-:-:S04]  /*52a0*/  FFMA.FTZ R2, R146, c[0x0][0x2d0], -R0 ;  /* 0x0000b40092027a23 */ /* 0x008fc80000010800 */
[----:B------:R-:W1:Y:S02]  /*52b0*/  MUFU.EX2 R157, R2 ;  /* 0x00000002009d7308 */ /* 0x000e640000000800 */
[----:B-1----:R-:W-:-:S07]  /*52c0*/  F2FP.BF16.PACK_AB R7, R157, R158 ;  /* 0x0000009e9d07723e */ /* 0x002fce00000010ff */
[C---:B--2---:R-:W-:Y:S08]  /*52d0*/  HMMA.16816.F32.BF16 R160, R4.reuse, R24, R132 ;  /* 0x0000001804a0723c */ /* 0x044ff00000041884 */
[C---:B------:R-:W-:Y:S08]  /*52e0*/  HMMA.16816.F32.BF16 R24, R4.reuse, R26, R96 ;  /* 0x0000001a0418723c */ /* 0x040ff00000041860 */
[C---:B------:R-:W-:Y:S08]  /*52f0*/  HMMA.16816.F32.BF16 R108, R4.reuse, R12, R108 ;  /* 0x0000000c046c723c */ /* 0x040ff0000004186c */
[C---:B------:R-:W-:Y:S01]  /*5300*/  HMMA.16816.F32.BF16 R112, R4.reuse, R14, R112 ;  /* 0x0000000e0470723c */ /* 0x040fe20000041870 */
[----:B------:R-:W1:Y:S07]  /*5310*/  LDSM.16.MT88.4 R12, [R200+0x5100] ;  /* 0x00510000c80c783b */ /* 0x000e6e0000004200 */
[----:B------:R-:W-:Y:S01]  /*5320*/  HMMA.16816.F32.BF16 R184, R4, R36, R184 ;  /* 0x0000002404b8723c */ /* 0x000fe200000418b8 */
[----:B------:R-:W-:Y:S01]  /*5330*/  IMAD.MOV.U32 R2, RZ, RZ, R24 ;  /* 0x000000ffff027224 */ /* 0x000fe200078e0018 */
[----:B------:R-:W-:Y:S01]  /*5340*/  MOV R147, R26 ;  /* 0x0000001a00937202 */ /* 0x000fe20000000f00 */
[----:B------:R-:W-:-:S02]  /*5350*/  IMAD.MOV.U32 R152, RZ, RZ, R25 ;  /* 0x000000ffff987224 */ /* 0x000fc400078e0019 */
[----:B------:R-:W-:Y:S02]  /*5360*/  IMAD.MOV.U32 R146, RZ, RZ, R27 ;  /* 0x000000ffff927224 */ /* 0x000fe400078e001b */
[----:B------:R-:W-:Y:S01]  /*5370*/  LDSM.16.MT88.4 R24, [R197+0x5100] ;  /* 0x00510000c518783b */ /* 0x000fe20000004200 */
[----:B------:R-:W-:Y:S01]  /*5380*/  HMMA.16816.F32.BF16 R148, R4, R16, R124 ;  /* 0x000000100494723c */ /* 0x000fe2000004187c */
[----:B------:R-:W-:Y:S01]  /*5390*/  MOV R37, R182 ;  /* 0x000000b600257202 */ /* 0x000fe20000000f00 */
[----:B------:R-:W-:-:S06]  /*53a0*/  IMAD.MOV.U32 R36, RZ, RZ, R183 ;  /* 0x000000ffff247224 */ /* 0x000fcc00078e00b7 */
[C---:B------:R-:W-:Y:S01]  /*53b0*/  HMMA.16816.F32.BF16 R104, R4.reuse, R18, R104 ;  /* 0x000000120468723c */ /* 0x040fe20000041868 */
[----:B------:R-:W2:Y:S07]  /*53c0*/  LDSM.16.MT88.4 R16, [R198+0x5100] ;  /* 0x00510000c610783b */ /* 0x000eae0000004200 */
[C---:B------:R-:W-:Y:S07]  /*53d0*/  HMMA.16816.F32.BF16 R132, R4.reuse, R20, R228 ;  /* 0x000000140484723c */ /* 0x040fee00000418e4 */
[----:B------:R-:W-:Y:S01]  /*53e0*/  IMAD.MOV.U32 R228, RZ, RZ, R103 ;  /* 0x000000ffffe47224 */ /* 0x000fe200078e0067 */
[----:B------:R-:W-:Y:S01]  /*53f0*/  MOV R229, R102 ;  /* 0x0000006600e57202 */ /* 0x000fe20000000f00 */
[----:B------:R-:W-:Y:S01]  /*5400*/  IMAD.MOV.U32 R230, RZ, RZ, R101 ;  /* 0x000000ffffe67224 */ /* 0x000fe200078e0065 */
[----:B------:R-:W-:Y:S01]  /*5410*/  HMMA.16816.F32.BF16 R236, R4, R30, R236 ;  /* 0x0000001e04ec723c */ /* 0x000fe200000418ec */
[----:B------:R-:W-:-:S07]  /*5420*/  IMAD.MOV.U32 R231, RZ, RZ, R100 ;  /* 0x000000ffffe77224 */ /* 0x000fce00078e0064 */
[C---:B------:R-:W-:Y:S01]  /*5430*/  HMMA.16816.F32.BF16 R124, R4.reuse, R28, R228 ;  /* 0x0000001c047c723c */ /* 0x040fe200000418e4 */
[----:B------:R-:W3:Y:S07]  /*5440*/  LDSM.16.MT88.4 R28, [R197+0x7100] ;  /* 0x00710000c51c783b */ /* 0x000eee0000004200 */
[C---:B------:R-:W-:Y:S01]  /*5450*/  HMMA.16816.F32.BF16 R96, R4.reuse, R22, R188 ;  /* 0x000000160460723c */ /* 0x040fe200000418bc */
[----:B------:R-:W5:Y:S07]  /*5460*/  LDSM.16.MT88.4 R20, [R199+0x5100] ;  /* 0x00510000c714783b */ /* 0x000f6e0000004200 */
[C---:B----4-:R-:W-:Y:S07]  /*5470*/  HMMA.16816.F32.BF16 R116, R4.reuse, R32, R116 ;  /* 0x000000200474723c */ /* 0x050fee0000041874 */
[----:B------:R-:W-:Y:S01]  /*5480*/  IMAD.MOV.U32 R32, RZ, RZ, R185 ;  /* 0x000000ffff207224 */ /* 0x000fe200078e00b9 */
[C---:B------:R-:W-:Y:S07]  /*5490*/  HMMA.16816.F32.BF16 R140, R4.reuse, R40, R192 ;  /* 0x00000028048c723c */ /* 0x040fee00000418c0 */
[----:B------:R-:W-:Y:S01]  /*54a0*/  IMAD.MOV.U32 R40, RZ, RZ, R181 ;  /* 0x000000ffff287224 */ /* 0x000fe200078e00b5 */
[----:B------:R-:W-:Y:S01]  /*54b0*/  HMMA.16816.F32.BF16 R100, R4, R42, R248 ;  /* 0x0000002a0464723c */ /* 0x000fe200000418f8 */
[----:B------:R-:W-:-:S02]  /*54c0*/  MOV R41, R2 ;  /* 0x0000000200297202 */ /* 0x000fc40000000f00 */
[----:B------:R-:W-:-:S04]  /*54d0*/  MOV R2, R186 ;  /* 0x000000ba00027202 */ /* 0x000fc80000000f00 */
[----:B------:R-:W-:Y:S01]  /*54e0*/  IMAD.MOV.U32 R43, RZ, RZ, R187 ;  /* 0x000000ffff2b7224 */ /* 0x000fe200078e00bb */
[----:B------:R-:W-:Y:S01]  /*54f0*/  HMMA.16816.F32.BF16 R180, R4, R38, R176 ;  /* 0x0000002604b4723c */ /* 0x000fe200000418b0 */
[----:B------:R-:W-:-:S06]  /*5500*/  IMAD.MOV.U32 R42, RZ, RZ, R184 ;  /* 0x000000ffff2a7224 */ /* 0x000fcc00078e00b8 */
[----:B------:R-:W-:Y:S01]  /*5510*/  MOV R178, R32 ;  /* 0x0000002000b27202 */ /* 0x000fe20000000f00 */
[----:B-1----:R-:W-:Y:S01]  /*5520*/  HMMA.16816.F32.BF16 R188, R4, R12, R88 ;  /* 0x0000000c04bc723c */ /* 0x002fe20000041858 */
[----:B------:R-:W-:Y:S02]  /*5530*/  IMAD.MOV.U32 R179, RZ, RZ, R2 ;  /* 0x000000ffffb37224 */ /* 0x000fe400078e0002 */
[----:B------:R-:W-:-:S04]  /*5540*/  FFMA.FTZ R2, R226, c[0x0][0x2d0], -R8 ;  /* 0x0000b400e2027a23 */ /* 0x000fc80000010808 */
[----:B------:R-:W-:Y:S01]  /*5550*/  MOV R91, R9 ;  /* 0x00000009005b7202 */ /* 0x000fe20000000f00 */
[----:B------:R-:W-:Y:S01]  /*5560*/  HMMA.16816.F32.BF16 R184, R4, R14, R72 ;  /* 0x0000000e04b8723c */ /* 0x000fe20000041848 */
[----:B------:R-:W-:Y:S01]  /*5570*/  LDSM.16.MT88.4 R12, [R199+0x7100] ;  /* 0x00710000c70c783b */ /* 0x000fe20000004200 */
[----:B------:R-:W-:Y:S01]  /*5580*/  IMAD.MOV.U32 R88, RZ, RZ, R137 ;  /* 0x000000ffff587224 */ /* 0x000fe200078e0089 */
[----:B------:R-:W-:Y:S01]  /*5590*/  MOV R89, R138 ;  /* 0x0000008a00597202 */ /* 0x000fe20000000f00 */
[----:B------:R-:W-:-:S04]  /*55a0*/  IMAD.MOV.U32 R90, RZ, RZ, R139 ;  /* 0x000000ffff5a7224 */ /* 0x000fc800078e008b */
[C---:B------:R-:W-:Y:S01]  /*55b0*/  HMMA.16816.F32.BF16 R120, R4.reuse, R34, R240 ;  /* 0x000000220478723c */ /* 0x040fe200000418f0 */
[----:B------:R-:W1:Y:S01]  /*55c0*/  LDSM.16.MT88.4 R32, [R198+0x7100] ;  /* 0x00710000c620783b */ /* 0x000e620000004200 */
[----:B------:R-:W-:Y:S01]  /*55d0*/  IMAD.MOV.U32 R177, RZ, RZ, R181 ;  /* 0x000000ffffb17224 */ /* 0x000fe200078e00b5 */
[----:B------:R-:W-:Y:S01]  /*55e0*/  MOV R176, R180 ;  /* 0x000000b400b07202 */ /* 0x000fe20000000f00 */
[----:B------:R-:W-:Y:S02]  /*55f0*/  IMAD.MOV.U32 R39, RZ, RZ, R182 ;  /* 0x000000ffff277224 */ /* 0x000fe400078e00b6 */
[----:B------:R-:W-:Y:S02]  /*5600*/  IMAD.MOV.U32 R38, RZ, RZ, R183 ;  /* 0x000000ffff267224 */ /* 0x000fe400078e00b7 */
[C---:B--2---:R-:W-:Y:S01]  /*5610*/  HMMA.16816.F32.BF16 R240, R4.reuse, R16, R128 ;  /* 0x0000001004f0723c */ /* 0x044fe20000041880 */
[----:B------:R2:W-:Y:S06]  /*5620*/  MUFU.EX2 R129, R2 ;  /* 0x0000000200817308 */ /* 0x0005ec0000000800 */
[----:B------:R-:W-:Y:S01]  /*5630*/  MOV R130, R177 ;  /* 0x000000b100827202 */ /* 0x000fe20000000f00 */
[----:B------:R-:W-:Y:S01]  /*5640*/  HMMA.16816.F32.BF16 R248, R4, R24, R172 ;  /* 0x0000001804f8723c */ /* 0x000fe200000418ac */
[----:B------:R-:W-:Y:S01]  /*5650*/  IMAD.MOV.U32 R131, RZ, RZ, R176 ;  /* 0x000000ffff837224 */ /* 0x000fe200078e00b0 */
[----:B------:R-:W-:Y:S01]  /*5660*/  MOV R177, R179 ;  /* 0x000000b300b17202 */ /* 0x000fe20000000f00 */
[----:B------:R-:W-:-:S02]  /*5670*/  IMAD.MOV.U32 R176, RZ, RZ, R178 ;  /* 0x000000ffffb07224 */ /* 0x000fc400078e00b2 */
[----:B------:R-:W-:Y:S01]  /*5680*/  IMAD.MOV.U32 R178, RZ, RZ, R43 ;  /* 0x000000ffffb27224 */ /* 0x000fe200078e002b */
[----:B------:R-:W-:Y:S01]  /*5690*/  MOV R72, R131 ;  /* 0x0000008300487202 */ /* 0x000fe20000000f00 */
[----:B------:R-:W-:Y:S01]  /*56a0*/  IMAD.MOV.U32 R179, RZ, RZ, R42 ;  /* 0x000000ffffb37224 */ /* 0x000fe200078e002a */
[----:B------:R-:W-:Y:S01]  /*56b0*/  MOV R42, R40 ;  /* 0x00000028002a7202 */ /* 0x000fe20000000f00 */
[----:B--2---:R-:W-:Y:S01]  /*56c0*/  FFMA.FTZ R2, R227, c[0x0][0x2d0], -R8 ;  /* 0x0000b400e3027a23 */ /* 0x004fe20000010808 */
[C---:B------:R-:W-:Y:S01]  /*56d0*/  HMMA.16816.F32.BF16 R228, R4.reuse, R26, R164 ;  /* 0x0000001a04e4723c */ /* 0x040fe200000418a4 */
[----:B------:R-:W-:Y:S01]  /*56e0*/  IMAD.MOV.U32 R43, RZ, RZ, R41 ;  /* 0x000000ffff2b7224 */ /* 0x000fe200078e0029 */
[----:B------:R-:W-:Y:S01]  /*56f0*/  MOV R41, R147 ;  /* 0x0000009300297202 */ /* 0x000fe20000000f00 */
[----:B------:R2:W4:Y:S01]  /*5700*/  MUFU.EX2 R175, R2 ;  /* 0x0000000200af7308 */ /* 0x0005220000000800 */
[----:B------:R-:W-:Y:S01]  /*5710*/  IMAD.MOV.U32 R40, RZ, RZ, R152 ;  /* 0x000000ffff287224 */ /* 0x000fe200078e0098 */
[----:B------:R-:W-:Y:S01]  /*5720*/  LDSM.16.MT88.4 R164, [R197+0x1900] ;  /* 0x00190000c5a4783b */ /* 0x000fe20000004200 */
[----:B------:R-:W-:Y:S01]  /*5730*/  MOV R152, R154 ;  /* 0x0000009a00987202 */ /* 0x000fe20000000f00 */
[----:B------:R-:W-:Y:S01]  /*5740*/  IMAD.MOV.U32 R147, RZ, RZ, R153 ;  /* 0x000000ffff937224 */ /* 0x000fe200078e0099 */
[----:B------:R-:W-:Y:S01]  /*5750*/  HMMA.16816.F32.BF16 R192, R4, R18, R92 ;  /* 0x0000001204c0723c */ /* 0x000fe2000004185c */
[----:B------:R-:W1:Y:S01]  /*5760*/  LDSM.16.MT88.4 R16, [R200+0x7100] ;  /* 0x00710000c810783b */ /* 0x000e620000004200 */
[----:B------:R-:W-:Y:S01]  /*5770*/  MOV R154, R11 ;  /* 0x0000000b009a7202 */ /* 0x000fe20000000f00 */
[----:B------:R-:W-:-:S02]  /*5780*/  IMAD.MOV.U32 R153, RZ, RZ, R136 ;  /* 0x000000ffff997224 */ /* 0x000fc400078e0088 */
[----:B------:R-:W-:Y:S02]  /*5790*/  IMAD.MOV.U32 R136, RZ, RZ, R10 ;  /* 0x000000ffff887224 */ /* 0x000fe400078e000a */
[----:B------:R-:W-:Y:S01]  /*57a0*/  IMAD.MOV.U32 R74, RZ, RZ, R152 ;  /* 0x000000ffff4a7224 */ /* 0x000fe200078e0098 */
[C---:B---3--:R-:W-:Y:S01]  /*57b0*/  HMMA.16816.F32.BF16 R24, R4.reuse, R28, R68 ;  /* 0x0000001c0418723c */ /* 0x048fe20000041844 */
[----:B------:R-:W-:Y:S01]  /*57c0*/  MOV R75, R153 ;  /* 0x00000099004b7202 */ /* 0x000fe20000000f00 */
[----:B------:R-:W-:Y:S02]  /*57d0*/  IMAD.MOV.U32 R73, RZ, RZ, R130 ;  /* 0x000000ffff497224 */ /* 0x000fe400078e0082 */
[----:B--2---:R-:W-:Y:S01]  /*57e0*/  FFMA.FTZ R2, R232, c[0x0][0x2d0], -R8 ;  /* 0x0000b400e8027a23 */ /* 0x004fe20000010808 */
[----:B------:R-:W-:Y:S02]  /*57f0*/  MOV R232, R37 ;  /* 0x0000002500e87202 */ /* 0x000fe40000000f00 */
[----:B------:R-:W-:Y:S01]  /*5800*/  IMAD.MOV.U32 R69, RZ, RZ, R154 ;  /* 0x000000ffff457224 */ /* 0x000fe200078e009a */
[----:B------:R2:W-:Y:S01]  /*5810*/  MUFU.EX2 R227, R2 ;  /* 0x0000000200e37308 */ /* 0x0005e20000000800 */
[----:B-----5:R-:W-:Y:S01]  /*5820*/  HMMA.16816.F32.BF16 R180, R4, R22, R80 ;  /* 0x0000001604b4723c */ /* 0x020fe20000041850 */
[----:B------:R-:W-:Y:S01]  /*5830*/  MOV R68, R147 ;  /* 0x0000009300447202 */ /* 0x000fe20000000f00 */
[----:B------:R-:W-:Y:S01]  /*5840*/  IMAD.MOV.U32 R71, RZ, RZ, R145 ;  /* 0x000000ffff477224 */ /* 0x000fe200078e0091 */
[----:B------:R-:W-:-:S04]  /*5850*/  MOV R70, R144 ;  /* 0x0000009000467202 */ /* 0x000fc80000000f00 */
[----:B------:R-:W-:Y:S01]  /*5860*/  IMAD.MOV.U32 R82, RZ, RZ, R42 ;  /* 0x000000ffff527224 */ /* 0x000fe200078e002a */
[C---:B------:R-:W-:Y:S01]  /*5870*/  HMMA.16816.F32.BF16 R28, R4.reuse, R30, R76 ;  /* 0x0000001e041c723c */ /* 0x040fe2000004184c */
[----:B------:R-:W-:Y:S01]  /*5880*/  MOV R80, R155 ;  /* 0x0000009b00507202 */ /* 0x000fe20000000f00 */
[----:B------:R-:W-:Y:S01]  /*5890*/  IMAD.MOV.U32 R81, RZ, RZ, R168 ;  /* 0x000000ffff517224 */ /* 0x000fe200078e00a8 */
[----:B------:R-:W-:Y:S01]  /*58a0*/  MOV R83, R136 ;  /* 0x0000008800537202 */ /* 0x000fe20000000f00 */
[----:B------:R-:W-:Y:S01]  /*58b0*/  LDSM.16.MT88.4 R152, [R199+0x1900] ;  /* 0x00190000c798783b */ /* 0x000fe20000004200 */
[----:B--2---:R-:W-:Y:S02]  /*58c0*/  FFMA.FTZ R2, R234, c[0x0][0x2d0], -R8 ;  /* 0x0000b400ea027a23 */ /* 0x004fe40000010808 */
[----:B------:R-:W-:Y:S01]  /*58d0*/  MOV R76, R43 ;  /* 0x0000002b004c7202 */ /* 0x000fe20000000f00 */
[----:B------:R-:W-:Y:S01]  /*58e0*/  IMAD.MOV.U32 R77, RZ, RZ, R40 ;  /* 0x000000ffff4d7224 */ /* 0x000fe200078e0028 */
[----:B------:R-:W-:Y:S01]  /*58f0*/  MOV R78, R41 ;  /* 0x00000029004e7202 */ /* 0x000fe20000000f00 */
[----:B------:R2:W3:Y:S01]  /*5900*/  MUFU.EX2 R226, R2 ;  /* 0x0000000200e27308 */ /* 0x0004e20000000800 */
[----:B------:R-:W-:Y:S01]  /*5910*/  LDSM.16.MT88.4 R40, [R197+0x3900] ;  /* 0x00390000c528783b */ /* 0x000fe20000004200 */
[----:B------:R-:W-:Y:S01]  /*5920*/  HMMA.16816.F32.BF16 R92, R4, R20, R52 ;  /* 0x00000014045c723c */ /* 0x000fe20000041834 */
[----:B----4-:R-:W-:-:S02]  /*5930*/  IMAD.MOV.U32 R234, RZ, RZ, R175 ;  /* 0x000000ffffea7224 */ /* 0x010fc400078e00af */
[----:B------:R-:W-:Y:S01]  /*5940*/  LDSM.16.MT88.4 R136, [R198+0x1900] ;  /* 0x00190000c688783b */ /* 0x000fe20000004200 */
[----:B------:R-:W-:-:S03]  /*5950*/  IMAD.MOV.U32 R79, RZ, RZ, R146 ;  /* 0x000000ffff4f7224 */ /* 0x000fc600078e0092 */
[----:B------:R-:W-:Y:S01]  /*5960*/  IMAD.MOV.U32 R53, RZ, RZ, R176 ;  /* 0x000000ffff357224 */ /* 0x000fe200078e00b0 */
[----:B------:R-:W-:Y:S01]  /*5970*/  MOV R54, R177 ;  /* 0x000000b100367202 */ /* 0x000fe20000000f00 */
[----:B------:R-:W-:Y:S01]  /*5980*/  IMAD.MOV.U32 R55, RZ, RZ, R178 ;  /* 0x000000ffff377224 */ /* 0x000fe200078e00b2 */
[----:B------:R-:W-:Y:S01]  /*5990*/  MOV R52, R179 ;  /* 0x000000b300347202 */ /* 0x000fe20000000f00 */
[C---:B-1----:R-:W-:Y:S01]  /*59a0*/  HMMA.16816.F32.BF16 R20, R4.reuse, R32, R64 ;  /* 0x000000200414723c */ /* 0x042fe20000041840 */
[----:B------:R-:W-:Y:S01]  /*59b0*/  LDSM.16.MT88.4 R144, [R200+0x1900] ;  /* 0x00190000c890783b */ /* 0x000fe20000004200 */
[--C-:B--2---:R-:W-:Y:S01]  /*59c0*/  FFMA.FTZ R2, R169, c[0x0][0x2d0], -R0.reuse ;  /* 0x0000b400a9027a23 */ /* 0x104fe20000010800 */
[----:B---3--:R-:W-:Y:S02]  /*59d0*/  F2FP.BF16.PACK_AB R130, R226, R227 ;  /* 0x000000e3e282723e */ /* 0x008fe400000010ff */
[----:B------:R-:W-:Y:S01]  /*59e0*/  LDSM.16.MT88.4 R64, [R199+0x3900] ;  /* 0x00390000c740783b */ /* 0x000fe20000004200 */
[----:B------:R1:W-:Y:S02]  /*59f0*/  MUFU.EX2 R11, R2 ;  /* 0x00000002000b7308 */ /* 0x0003e40000000800 */
[C---:B------:R-:W-:Y:S01]  /*5a00*/  HMMA.16816.F32.BF16 R176, R4.reuse, R12, R56 ;  /* 0x0000000c04b0723c */ /* 0x040fe20000041838 */
[----:B------:R-:W2:Y:S07]  /*5a10*/  LDSM.16.MT88.4 R56, [R200+0x3900] ;  /* 0x00390000c838783b */ /* 0x000eae0000004200 */
[----:B------:R-:W-:Y:S01]  /*5a20*/  HMMA.16816.F32.BF16 R32, R4, R34, R48 ;  /* 0x000000220420723c */ /* 0x000fe20000041830 */
[----:B------:R-:W3:Y:S01]  /*5a30*/  LDSM.16.MT88.4 R48, [R198+0x3900] ;  /* 0x00390000c630783b */ /* 0x000ee20000004200 */
[----:B-1----:R-:W-:-:S06]  /*5a40*/  FFMA.FTZ R2, R170, c[0x0][0x2d0], -R0 ;  /* 0x0000b400aa027a23 */ /* 0x002fcc0000010800 */
[C---:B------:R-:W-:Y:S01]  /*5a50*/  HMMA.16816.F32.BF16 R172, R4.reuse, R16, R60 ;  /* 0x0000001004ac723c */ /* 0x040fe2000004183c */
[----:B------:R1:W4:Y:S06]  /*5a60*/  MUFU.EX2 R10, R2 ;  /* 0x00000002000a7308 */ /* 0x00032c0000000800 */
[----:B------:R-:W-:Y:S01]  /*5a70*/  IMAD.MOV.U32 R60, RZ, RZ, R52 ;  /* 0x000000ffff3c7224 */ /* 0x000fe200078e0034 */
[----:B------:R-:W-:Y:S01]  /*5a80*/  MOV R61, R53 ;  /* 0x00000035003d7202 */ /* 0x000fe20000000f00 */
[----:B------:R-:W-:Y:S01]  /*5a90*/  IMAD.MOV.U32 R62, RZ, RZ, R54 ;  /* 0x000000ffff3e7224 */ /* 0x000fe200078e0036 */
[----:B------:R-:W-:Y:S01]  /*5aa0*/  MOV R63, R55 ;  /* 0x00000037003f7202 */ /* 0x000fe20000000f00 */
[--C-:B-1----:R-:W-:Y:S01]  /*5ab0*/  FFMA.FTZ R2, R224, c[0x0][0x2d0], -R0.reuse ;  /* 0x0000b400e0027a23 */ /* 0x102fe20000010800 */
[----:B------:R-:W-:Y:S01]  /*5ac0*/  MOV R224, R129 ;  /* 0x0000008100e07202 */ /* 0x000fe20000000f00 */
[----:B------:R-:W-:Y:S01]  /*5ad0*/  FFMA.FTZ R0, R171, c[0x0][0x2d0], -R0 ;  /* 0x0000b400ab007a23 */ /* 0x000fe20000010800 */
[----:B----4-:R-:W-:Y:S01]  /*5ae0*/  F2FP.BF16.PACK_AB R129, R10, R11 ;  /* 0x0000000b0a81723e */ /* 0x010fe200000010ff */
[----:B------:R1:W-:Y:S01]  /*5af0*/  MUFU.EX2 R9, R2 ;  /* 0x0000000200097308 */ /* 0x0003e20000000800 */
[----:B------:R-:W-:Y:S01]  /*5b00*/  F2FP.BF16.PACK_AB R128, R234, R224 ;  /* 0x000000e0ea80723e */ /* 0x000fe200000010ff */
[C---:B------:R-:W-:Y:S06]  /*5b10*/  HMMA.16816.F32.BF16 R168, R4.reuse, R18, R84 ;  /* 0x0000001204a8723c */ /* 0x040fec0000041854 */
[----:B------:R-:W4:Y:S01]  /*5b20*/  MUFU.EX2 R8, R0 ;  /* 0x0000000000087308 */ /* 0x000f220000000800 */
[----:B------:R-:W-:Y:S01]  /*5b30*/  IMAD.MOV.U32 R86, RZ, RZ, R39 ;  /* 0x000000ffff567224 */ /* 0x000fe200078e0027 */
[----:B------:R-:W-:Y:S01]  /*5b40*/  MOV R87, R38 ;  /* 0x0000002600577202 */ /* 0x000fe20000000f00 */
[----:B------:R-:W-:Y:S01]  /*5b50*/  HMMA.16816.F32.BF16 R16, R4, R14, R44 ;  /* 0x0000000e0410723c */ /* 0x000fe2000004182c */
[----:B------:R-:W-:Y:S01]  /*5b60*/  IMAD.MOV.U32 R84, RZ, RZ, R72 ;  /* 0x000000ffff547224 */ /* 0x000fe200078e0048 */
[----:B------:R-:W-:Y:S01]  /*5b70*/  MOV R85, R73 ;  /* 0x0000004900557202 */ /* 0x000fe20000000f00 */
[----:B------:R-:W-:Y:S01]  /*5b80*/  LDSM.16.MT88.4 R12, [R199+0x7900] ;  /* 0x00790000c70c783b */ /* 0x000fe20000004200 */
[----:B-1----:R-:W-:-:S03]  /*5b90*/  MOV R2, R88 ;  /* 0x0000005800027202 */ /* 0x002fc60000000f00 */
[----:B------:R-:W-:Y:S01]  /*5ba0*/  IMAD.MOV.U32 R4, RZ, RZ, R68 ;  /* 0x000000ffff047224 */ /* 0x000fe200078e0044 */
[----:B------:R-:W-:Y:S01]  /*5bb0*/  MOV R68, R80 ;  /* 0x0000005000447202 */ /* 0x000fe20000000f00 */
[----:B------:R-:W-:Y:S01]  /*5bc0*/  IMAD.MOV.U32 R5, RZ, RZ, R70 ;  /* 0x000000ffff057224 */ /* 0x000fe200078e0046 */
[----:B----4-:R-:W-:-:S03]  /*5bd0*/  F2FP.BF16.PACK_AB R131, R8, R9 ;  /* 0x000000090883723e */ /* 0x010fc600000010ff */
[----:B------:R-:W-:Y:S01]  /*5be0*/  IMAD.MOV.U32 R6, RZ, RZ, R68 ;  /* 0x000000ffff067224 */ /* 0x000fe200078e0044 */
[----:B------:R-:W-:-:S03]  /*5bf0*/  MOV R0, R90 ;  /* 0x0000005a00007202 */ /* 0x000fc60000000f00 */
[----:B------:R-:W-:Y:S02]  /*5c00*/  HMMA.16816.F32.BF16 R160, R128, R164, R160 ;  /* 0x000000a480a0723c */ /* 0x000fe400000418a0 */
[----:B------:R-:W-:-:S06]  /*5c10*/  FADD.FTZ R0, R0, R252 ;  /* 0x000000fc00007221 */ /* 0x000fcc0000010000 */
[C---:B------:R-:W-:Y:S07]  /*5c20*/  HMMA.16816.F32.BF16 R164, R128.reuse, R166, R76 ;  /* 0x000000a680a4723c */ /* 0x040fee000004184c */
[----:B------:R-:W-:Y:S01]  /*5c30*/  IMAD.MOV.U32 R78, RZ, RZ, R36 ;  /* 0x000000ffff4e7224 */ /* 0x000fe200078e0024 */
[----:B--2---:R-:W-:Y:S01]  /*5c40*/  HMMA.16816.F32.BF16 R52, R128, R56, R124 ;  /* 0x000000388034723c */ /* 0x004fe2000004187c */
[----:B------:R-:W-:Y:S01]  /*5c50*/  MOV R77, R82 ;  /* 0x00000052004d7202 */ /* 0x000fe20000000f00 */
[----:B------:R-:W-:-:S05]  /*5c60*/  IMAD.MOV.U32 R79, RZ, RZ, R81 ;  /* 0x000000ffff4f7224 */ /* 0x000fca00078e0051 */
[----:B------:R-:W-:Y:S01]  /*5c70*/  IMAD.MOV.U32 R125, RZ, RZ, R83 ;  /* 0x000000ffff7d7224 */ /* 0x000fe200078e0053 */
[C---:B------:R-:W-:Y:S01]  /*5c80*/  HMMA.16816.F32.BF16 R36, R128.reuse, R40, R108 ;  /* 0x000000288024723c */ /* 0x040fe2000004186c */
[----:B------:R-:W-:Y:S01]  /*5c90*/  LDSM.16.MT88.4 R80, [R198+0x5900] ;  /* 0x00590000c650783b */ /* 0x000fe20000004200 */
[----:B------:R-:W-:Y:S01]  /*5ca0*/  MOV R126, R69 ;  /* 0x00000045007e7202 */ /* 0x000fe20000000f00 */
[----:B------:R-:W-:Y:S01]  /*5cb0*/  FADD.FTZ R0, R125, R0 ;  /* 0x000000007d007221 */ /* 0x000fe20000010000 */
[----:B------:R-:W-:Y:S02]  /*5cc0*/  MOV R127, R71 ;  /* 0x00000047007f7202 */ /* 0x000fe40000000f00 */
[----:B------:R-:W-:Y:S01]  /*5cd0*/  MOV R7, R79 ;  /* 0x0000004f00077202 */ /* 0x000fe20000000f00 */
[----:B------:R-:W-:Y:S01]  /*5ce0*/  IMAD.MOV.U32 R110, RZ, RZ, R89 ;  /* 0x000000ffff6e7224 */ /* 0x000fe200078e0059 */
[----:B---3--:R-:W-:Y:S01]  /*5cf0*/  HMMA.16816.F32.BF16 R44, R128, R48, R116 ;  /* 0x00000030802c723c */ /* 0x008fe20000041874 */
[----:B------:R-:W-:-:S02]  /*5d00*/  IMAD.MOV.U32 R111, RZ, RZ, R91 ;  /* 0x000000ffff6f7224 */ /* 0x000fc400078e005b */
[----:B------:R-:W-:Y:S01]  /*5d10*/  FADD.FTZ R2, R2, R110 ;  /* 0x0000006e02027221 */ /* 0x000fe20000010000 */
[----:B------:R-:W-:Y:S03]  /*5d20*/  LDSM.16.MT88.4 R88, [R200+0x5900] ;  /* 0x00590000c858783b */ /* 0x000fe60000004200 */
[----:B------:R-:W-:Y:S01]  /*5d30*/  MOV R116, R75 ;  /* 0x0000004b00747202 */ /* 0x000fe20000000f00 */
[----:B------:R-:W-:Y:S01]  /*5d40*/  FADD.FTZ R2, R111, R2 ;  /* 0x000000026f027221 */ /* 0x000fe20000010000 */
[----:B------:R-:W-:Y:S01]  /*5d50*/  HMMA.16816.F32.BF16 R132, R128, R136, R132 ;  /* 0x000000888084723c */ /* 0x000fe20000041884 */
[----:B------:R-:W-:Y:S01]  /*5d60*/  IMAD.MOV.U32 R117, RZ, RZ, R74 ;  /* 0x000000ffff757224 */ /* 0x000fe200078e004a */
[----:B------:R-:W-:Y:S01]  /*5d70*/  MOV R118, R77 ;  /* 0x0000004d00767202 */ /* 0x000fe20000000f00 */
[----:B------:R-:W-:Y:S01]  /*5d80*/  FADD.FTZ R2, R116, R2 ;  /* 0x0000000274027221 */ /* 0x000fe20000010000 */
[----:B------:R-:W1:Y:S01]  /*5d90*/  LDSM.16.MT88.4 R72, [R197+0x5900] ;  /* 0x00590000c548783b */ /* 0x000e620000004200 */
[----:B------:R-:W-:-:S02]  /*5da0*/  FADD.FTZ R0, R117, R0 ;  /* 0x0000000075007221 */ /* 0x000fc40000010000 */
[----:B------:R-:W-:Y:S01]  /*5db0*/  FADD.FTZ R4, R4, R2 ;  /* 0x0000000204047221 */ /* 0x000fe20000010000 */
[C---:B------:R-:W-:Y:S01]  /*5dc0*/  HMMA.16816.F32.BF16 R148, R128.reuse, R152, R148 ;  /* 0x000000988094723c */ /* 0x040fe20000041894 */
[----:B------:R-:W-:Y:S02]  /*5dd0*/  FADD.FTZ R2, R247, R0 ;  /* 0x00000000f7027221 */ /* 0x000fe40000010000 */
[----:B------:R-:W-:Y:S02]  /*5de0*/  IMAD.MOV.U32 R119, RZ, RZ, R78 ;  /* 0x000000ffff777224 */ /* 0x000fe400078e004e */
[----:B------:R-:W-:Y:S02]  /*5df0*/  FADD.FTZ R0, R118, R4 ;  /* 0x0000000476007221 */ /* 0x000fe40000010000 */
[----:B------:R-:W-:Y:S01]  /*5e00*/  FADD.FTZ R2, R244, R2 ;  /* 0x00000002f4027221 */ /* 0x000fe20000010000 */
[----:B------:R-:W-:Y:S01]  /*5e10*/  HMMA.16816.F32.BF16 R136, R128, R138, R96 ;  /* 0x0000008a8088723c */ /* 0x000fe20000041860 */
[----:B------:R-:W2:Y:S01]  /*5e20*/  LDSM.16.MT88.4 R96, [R199+0x5900] ;  /* 0x00590000c760783b */ /* 0x000ea20000004200 */
[----:B------:R-:W-:-:S02]  /*5e30*/  FADD.FTZ R0, R119, R0 ;  /* 0x0000000077007221 */ /* 0x000fc40000010000 */
[----:B------:R-:W-:Y:S02]  /*5e40*/  FADD.FTZ R2, R245, R2 ;  /* 0x00000002f5027221 */ /* 0x000fe40000010000 */
[----:B------:R-:W-:Y:S02]  /*5e50*/  FADD.FTZ R0, R126, R0 ;  /* 0x000000007e007221 */ /* 0x000fe40000010000 */
[C---:B------:R-:W-:Y:S01]  /*5e60*/  HMMA.16816.F32.BF16 R152, R128.reuse, R154, R104 ;  /* 0x0000009a8098723c */ /* 0x040fe20000041868 */
[----:B------:R-:W3:Y:S01]  /*5e70*/  LDSM.16.MT88.4 R104, [R197+0x7900] ;  /* 0x00790000c568783b */ /* 0x000ee20000004200 */
[----:B------:R-:W-:Y:S02]  /*5e80*/  FADD.FTZ R2, R235, R2 ;  /* 0x00000002eb027221 */ /* 0x000fe40000010000 */
[----:B------:R-:W-:Y:S02]  /*5e90*/  FADD.FTZ R0, R127, R0 ;  /* 0x000000007f007221 */ /* 0x000fe40000010000 */
[----:B------:R-:W-:Y:S01]  /*5ea0*/  FADD.FTZ R2, R223, R2 ;  /* 0x00000002df027221 */ /* 0x000fe20000010000 */
[----:B------:R-:W-:Y:S01]  /*5eb0*/  IADD3 R223, R232, -0x2, RZ ;  /* 0xfffffffee8df7810 */ /* 0x000fe20007ffe0ff */
[----:B------:R-:W-:Y:S01]  /*5ec0*/  HMMA.16816.F32.BF16 R40, R128, R42, R112 ;  /* 0x0000002a8028723c */ /* 0x000fe20000041870 */
[----:B------:R-:W4:Y:S01]  /*5ed0*/  LDSM.16.MT88.4 R112, [R198+0x7900] ;  /* 0x00790000c670783b */ /* 0x000f220000004200 */
[----:B------:R-:W-:-:S02]  /*5ee0*/  FADD.FTZ R0, R5, R0 ;  /* 0x0000000005007221 */ /* 0x000fc40000010000 */
[----:B------:R-:W-:Y:S02]  /*5ef0*/  FADD.FTZ R2, R159, R2 ;  /* 0x000000029f027221 */ /* 0x000fe40000010000 */
[----:B------:R-:W-:Y:S02]  /*5f00*/  FADD.FTZ R0, R6, R0 ;  /* 0x0000000006007221 */ /* 0x000fe40000010000 */
[----:B------:R-:W-:Y:S01]  /*5f10*/  HMMA.16816.F32.BF16 R48, R128, R50, R120 ;  /* 0x000000328030723c */ /* 0x000fe20000041878 */
[----:B------:R-:W5:Y:S01]  /*5f20*/  LDSM.16.MT88.4 R120, [R200+0x7900] ;  /* 0x00790000c878783b */ /* 0x000f620000004200 */
        /* <DEDUP_REMOVED lines=12> */
[----:B------:R-:W-:-:S03]  /*5ff0*/  FADD.FTZ R245, R8, R0 ;  /* 0x0000000008f57221 */ /* 0x000fc60000010000 */
[C---:B------:R-:W-:Y:S08]  /*6000*/  HMMA.16816.F32.BF16 R144, R128.reuse, R146, R100 ;  /* 0x000000928090723c */ /* 0x040ff00000041864 */
[C---:B------:R-:W-:Y:S08]  /*6010*/  HMMA.16816.F32.BF16 R64, R128.reuse, R66, R84 ;  /* 0x000000428040723c */ /* 0x040ff00000041854 */
[C---:B-1----:R-:W-:Y:S08]  /*6020*/  HMMA.16816.F32.BF16 R68, R128.reuse, R72, R248 ;  /* 0x000000488044723c */ /* 0x042ff000000418f8 */
[C---:B------:R-:W-:Y:S08]  /*6030*/  HMMA.16816.F32.BF16 R76, R128.reuse, R80, R240 ;  /* 0x00000050804c723c */ /* 0x040ff000000418f0 */
[C---:B------:R-:W-:Y:S08]  /*6040*/  HMMA.16816.F32.BF16 R84, R128.reuse, R88, R188 ;  /* 0x000000588054723c */ /* 0x040ff000000418bc */
        /* <DEDUP_REMOVED lines=26> */
.L_x_4186:
[----:B------:R-:W-:-:S13]  /*61f0*/  ISETP.NE.AND P0, PT, R232, c[0x0][0x32c], PT ;  /* 0x0000cb00e8007a0c */ /* 0x000fda0003f05270 */
[----:B------:R-:W-:-:S05]  /*6200*/  @P0 IMAD.HI.U32 R2, R0, c[0x0][0x330], RZ ;  /* 0x0000cc0000020a27 */ /* 0x000fca00078e00ff */
[----:B------:R-:W-:Y:S02]  /*6210*/  @P0 SHF.R.U32.HI R0, RZ, c[0x0][0x334], R2 ;  /* 0x0000cd00ff000a19 */ /* 0x000fe40000011602 */
.L_x_4187:
[----:B------:R-:W-:-:S05]  /*6220*/  MOV R2, c[0x0][0x32c] ;  /* 0x0000cb0000027a02 */ /* 0x000fca0000000f00 */
[----:B------:R-:W-:-:S04]  /*6230*/  IMAD R0, R0, R2, c[0x0][0x32c] ;  /* 0x0000cb0000007624 */ /* 0x000fc800078e0202 */
[----:B------:R-:W1:Y:S02]  /*6240*/  R2UR UR4, R0 ;  /* 0x00000000000473c2 */ /* 0x000e6400000e0000 */
[----:B-1----:R-:W-:-:S04]  /*6250*/  UISETP.LT.AND UP0, UPT, UR7, UR4, UPT ;  /* 0x000000040700728c */ /* 0x002fc8000bf01270 */
[----:B------:R-:W-:-:S03]  /*6260*/  USEL UR7, UR7, UR4, UP0 ;  /* 0x0000000407077287 */ /* 0x000fc60008000000 */
.L_x_4185:
        /* <DEDUP_REMOVED lines=12> */
[----:B------:R-:W4:Y:S01]  /*6330*/  LDL.64 R4, [R1+0x20] ;  /* 0x0000200001047983 */ /* 0x000f220000100a00 */
        /* <DEDUP_REMOVED lines=8> */
[----:B------:R4:W-:Y:S04]  /*63c0*/  STL [R1+0x14], R12 ;  /* 0x0000140c01007387 */ /* 0x0009e80000100800 */
[----:B------:R1:W-:Y:S02]  /*63d0*/  STL [R1+0xc], R2 ;  /* 0x00000c0201007387 */ /* 0x0003e40000100800 */
[----:B------:R-:W-:Y:S01]  /*63e0*/  @P0 SHF.R.U32.HI R0, RZ, c[0x0][0x2cc], R0 ;  /* 0x0000b300ff000a19 */ /* 0x000fe20000011600 */
[----:B----4-:R-:W-:Y:S01]  /*63f0*/  IMAD.X R12, RZ, RZ, R9, P6 ;  /* 0x000000ffff0c7224 */ /* 0x010fe200030e0609 */
[----:B-1----:R-:W-:-:S04]  /*6400*/  IADD3 R2, P6, R10, 0xc0, RZ ;  /* 0x000000c00a027810 */ /* 0x002fc80007fde0ff */
[----:B------:R-:W-:Y:S01]  /*6410*/  STL [R1+0x10], R12 ;  /* 0x0000100c01007387 */ /* 0x000fe20000100800 */
[----:B------:R-:W-:Y:S01]  /*6420*/  IMAD.X R10, RZ, RZ, R9, P5 ;  /* 0x000000ffff0a7224 */ /* 0x000fe200028e0609 */
[C---:B-----5:R-:W-:Y:S02]  /*6430*/  IADD3 R252, P5, R6.reuse, 0x40, RZ ;  /* 0x0000004006fc7810 */ /* 0x060fe40007fbe0ff */
[----:B------:R1:W-:Y:S03]  /*6440*/  STL [R1+0x4], R2 ;  /* 0x0000040201007387 */ /* 0x0003e60000100800 */
[----:B------:R-:W-:Y:S01]  /*6450*/  IMAD.X R251, RZ, RZ, R5, P5 ;  /* 0x000000fffffb7224 */ /* 0x000fe200028e0605 */
[----:B------:R2:W-:Y:S01]  /*6460*/  STL [R1+0x8], R10 ;  /* 0x0000080a01007387 */ /* 0x0005e20000100800 */
[----:B------:R-:W-:-:S05]  /*6470*/  IADD3 R248, P5, R6, 0xc0, RZ ;  /* 0x000000c006f87810 */ /* 0x000fca0007fbe0ff */
[----:B------:R-:W-:Y:S02]  /*6480*/  IMAD.X R247, RZ, RZ, R5, P5 ;  /* 0x000000fffff77224 */ /* 0x000fe400028e0605 */
[----:B-1----:R-:W-:Y:S01]  /*6490*/  IMAD.X R2, RZ, RZ, R9, P6 ;  /* 0x000000ffff027224 */ /* 0x002fe200030e0609 */
[----:B------:R-:W-:-:S04]  /*64a0*/  IADD3 R250, P6, R6, 0x80, RZ ;  /* 0x0000008006fa7810 */ /* 0x000fc80007fde0ff */
[----:B------:R2:W-:Y:S01]  /*64b0*/  STL [R1], R2 ;  /* 0x0000000201007387 */ /* 0x0005e20000100800 */
[----:B------:R-:W-:-:S03]  /*64c0*/  IADD3.X R249, RZ, R5, RZ, P6, !PT ;  /* 0x00000005fff97210 */ /* 0x000fc600037fe4ff */
[----:B------:R2:W-:Y:S04]  /*64d0*/  @P0 STL [R1+0x38], R0 ;  /* 0x0000380001000387 */ /* 0x0005e80000100800 */
.L_x_4197:
[----:B------:R-:W3:Y:S01]  /*64e0*/  LDL.64 R236, [R1+0x30] ;  /* 0x0000300001ec7983 */ /* 0x000ee20000100a00 */
[----:B------:R-:W-:Y:S04]  /*64f0*/  DEPBAR.LE SB0, 0x0 ;  /* 0x000080000000791a */ /* 0x000fe80000000000 */
[----:B------:R-:W4:Y:S01]  /*6500*/  LDL.64 R230, [R1+0x18] ;  /* 0x0000180001e67983 */ /* 0x000f220000100a00 */
[----:B------:R-:W-:Y:S01]  /*6510*/  ISETP.GT.AND P6, PT, R233, R224, PT ;  /* 0x000000e0e900720c */ /* 0x000fe20003fc4270 */
[----:B------:R-:W-:Y:S02]  /*6520*/  IMAD.MOV.U32 R234, RZ, RZ, c[0x0][0x208] ;  /* 0x00008200ffea7624 */ /* 0x000fe400078e00ff */
[----:B------:R-:W5:Y:S01]  /*6530*/  LDL R232, [R1+0x14] ;  /* 0x0000140001e87983 */ /* 0x000f620000100800 */
[----:B------:R-:W-:Y:S03]  /*6540*/  IMAD.MOV.U32 R235, RZ, RZ, c[0x0][0x20c] ;  /* 0x00008300ffeb7624 */ /* 0x000fe600078e00ff */
[----:B--2---:R-:W2:Y:S04]  /*6550*/  LDL R229, [R1+0x10] ;  /* 0x0000100001e57983 */ /* 0x004ea80000100800 */
[----:B------:R-:W2:Y:S02]  /*6560*/  LDL R228, [R1+0xc] ;  /* 0x00000c0001e47983 */ /* 0x000ea40000100800 */
[----:B------:R-:W-:Y:S01]  /*6570*/  @!P6 SHF.R.S32.HI R0, RZ, 0x1f, R224 ;  /* 0x0000001fff00e819 */ /* 0x000fe200000114e0 */
[----:B------:R-:W-:Y:S01]  /*6580*/  @!P6 IMAD.WIDE.U32 R2, R224, c[0x0][0x208], RZ ;  /* 0x00008200e002ea25 */ /* 0x000fe200078e00ff */
[----:B------:R-:W2:Y:S03]  /*6590*/  LDL R226, [R1+0x8] ;  /* 0x0000080001e27983 */ /* 0x000ea60000100800 */
[----:B------:R-:W-:Y:S01]  /*65a0*/  @!P6 IMAD R0, R0, c[0x0][0x208], RZ ;  /* 0x000082000000ea24 */ /* 0x000fe200078e02ff */
[----:B------:R-:W2:Y:S03]  /*65b0*/  LDL R227, [R1+0x4] ;  /* 0x0000040001e37983 */ /* 0x000ea60000100800 */
[----:B------:R-:W-:Y:S01]  /*65c0*/  @!P6 IMAD R20, R224, c[0x0][0x20c], R0 ;  /* 0x00008300e014ea24 */ /* 0x000fe200078e0200 */
[----:B------:R-:W2:Y:S01]  /*65d0*/  LDL R223, [R1] ;  /* 0x0000000001df7983 */ /* 0x000ea20000100800 */
[C---:B------:R-:W-:Y:S02]  /*65e0*/  @!P6 IMAD.SHL.U32 R0, R2.reuse, 0x40, RZ ;  /* 0x000000400200e824 */ /* 0x040fe400078e00ff */
[----:B------:R-:W-:Y:S01]  /*65f0*/  @!P6 IMAD.IADD R28, R3, 0x1, R20 ;  /* 0x00000001031ce824 */ /* 0x000fe200078e0214 */
[----:B------:R-:W-:Y:S04]  /*6600*/  BAR.SYNC.DEFER_BLOCKING 0x0 ;  /* 0x0000000000007b1d */ /* 0x000fe80000010000 */
[----:B------:R-:W-:Y:S02]  /*6610*/  @!P6 SHF.L.U64.HI R2, R2, 0x6, R28 ;  /* 0x000000060202e819 */ /* 0x000fe4000001021c */
[----:B------:R-:W-:Y:S04]  /*6620*/  LDSM.16.M88.4 R32, [R203+0x10100] ;  /* 0x01010000cb20783b */ /* 0x000fe80000000200 */
[----:B------:R-:W1:Y:S04]  /*6630*/  LDSM.16.M88.4 R8, [R196+0x8100] ;  /* 0x00810000c408783b */ /* 0x000e680000000200 */
[----:B------:R-:W1:Y:S04]  /*6640*/  LDSM.16.M88.4 R16, [R196+0x8900] ;  /* 0x00890000c410783b */ /* 0x000e680000000200 */
[----:B------:R-:W1:Y:S04]  /*6650*/  LDSM.16.M88.4 R24, [R196+0x9100] ;  /* 0x00910000c418783b */ /* 0x000e680000000200 */
[----:B------:R-:W3:Y:S04]  /*6660*/  LDSM.16.M88.4 R168, [R196+0x9900] ;  /* 0x00990000c4a8783b */ /* 0x000ee80000000200 */
[----:B------:R-:W-:Y:S04]  /*6670*/  LDSM.16.M88.4 R172, [R204+0x10100] ;  /* 0x01010000ccac783b */ /* 0x000fe80000000200 */
[----:B------:R-:W2:Y:S04]  /*6680*/  LDSM.16.M88.4 R176, [R207] ;  /* 0x00000000cfb0783b */ /* 0x000ea80000000200 */
[----:B------:R-:W2:Y:S04]  /*6690*/  LDSM.16.M88.4 R180, [R222] ;  /* 0x00000000deb4783b */ /* 0x000ea80000000200 */
[----:B------:R-:W2:Y:S04]  /*66a0*/  LDSM.16.M88.4 R184, [R221] ;  /* 0x00000000ddb8783b */ /* 0x000ea80000000200 */
[----:B------:R-:W2:Y:S01]  /*66b0*/  LDSM.16.M88.4 R188, [R220] ;  /* 0x00000000dcbc783b */ /* 0x000ea20000000200 */
[C---:B-1----:R-:W-:Y:S08]  /*66c0*/  HMMA.16816.F32.BF16 R4, R32.reuse, R8, RZ ;  /* 0x000000082004723c */ /* 0x042ff000000418ff */
[C---:B------:R-:W-:Y:S08]  /*66d0*/  HMMA.16816.F32.BF16 R8, R32.reuse, R10, RZ ;  /* 0x0000000a2008723c */ /* 0x040ff000000418ff */
[C---:B------:R-:W-:Y:S08]  /*66e0*/  HMMA.16816.F32.BF16 R12, R32.reuse, R16, RZ ;  /* 0x00000010200c723c */ /* 0x040ff000000418ff */
[C---:B------:R-:W-:Y:S08]  /*66f0*/  HMMA.16816.F32.BF16 R16, R32.reuse, R18, RZ ;  /* 0x000000122010723c */ /* 0x040ff000000418ff */
[C---:B------:R-:W-:Y:S08]  /*6700*/  HMMA.16816.F32.BF16 R20, R32.reuse, R24, RZ ;  /* 0x000000182014723c */ /* 0x040ff000000418ff */
[C---:B------:R-:W-:Y:S01]  /*6710*/  HMMA.16816.F32.BF16 R24, R32.reuse, R26, RZ ;  /* 0x0000001a2018723c */ /* 0x040fe200000418ff */
[----:B---3--:R-:W-:Y:S04]  /*6720*/  @!P6 IADD3 R3, P5, R0, R236, RZ ;  /* 0x000000ec0003e210 */ /* 0x008fe80007fbe0ff */
[C---:B------:R-:W-:Y:S01]  /*6730*/  @!P6 LEA R192, P0, R3.reuse, c[0x0][0x1f8], 0x1 ;  /* 0x00007e0003c0ea11 */ /* 0x040fe200078008ff */
[----:B----4-:R-:W-:Y:S06]  /*6740*/  @!P6 IMAD.X R28, R2, 0x1, R231, P5 ;  /* 0x00000001021ce824 */ /* 0x010fec00028e06e7 */
[----:B------:R-:W-:Y:S02]  /*6750*/  @!P6 LEA.HI.X R193, R3, c[0x0][0x1fc], R28, 0x1, P0 ;  /* 0x00007f0003c1ea11 */ /* 0x000fe400000f0c1c */
[C---:B------:R-:W-:Y:S01]  /*6760*/  HMMA.16816.F32.BF16 R28, R32.reuse, R168, RZ ;  /* 0x000000a8201c723c */ /* 0x040fe200000418ff */
[----:B-----5:R-:W-:Y:S02]  /*6770*/  @!P6 IADD3 R3, P0, R0, R232, RZ ;  /* 0x000000e80003e210 */ /* 0x020fe40007f1e0ff */
[----:B------:R-:W-:Y:S01]  /*6780*/  @!PT LDS RZ, [RZ] ;  /* 0x00000000fffff984 */ /* 0x000fe20000000800 */
[----:B------:R-:W-:Y:S01]  /*6790*/  @!PT LDS RZ, [RZ] ;  /* 0x00000000fffff984 */ /* 0x000fe20000000800 */
[----:B------:R-:W-:Y:S01]  /*67a0*/  @!PT LDS RZ, [RZ] ;  /* 0x00000000fffff984 */ /* 0x000fe20000000800 */
[----:B------:R1:W-:Y:S02]  /*67b0*/  @!P6 LDGSTS.E.BYPASS.LTC128B.128 [R225+0x100], [R192.64], !P4 ;  /* 0x00100000c0e1efae */ /* 0x0003e4000e101d4c */
[C---:B------:R-:W-:Y:S01]  /*67c0*/  @!P6 LEA R194, P5, R3.reuse, c[0x0][0x1f8], 0x1 ;  /* 0x00007e0003c2ea11 */ /* 0x040fe200078a08ff */
[----:B--2---:R-:W-:Y:S01]  /*67d0*/  @!P6 IMAD.X R159, R2, 0x1, R229, P0 ;  /* 0x00000001029fe824 */ /* 0x004fe200000e06e5 */
[----:B------:R-:W-:Y:S01]  /*67e0*/  @!P6 IADD3 R156, P0, R0, R228, RZ ;  /* 0x000000e4009ce210 */ /* 0x000fe20007f1e0ff */
[----:B------:R-:W-:Y:S04]  /*67f0*/  HMMA.16816.F32.BF16 R32, R32, R170, RZ ;  /* 0x000000aa2020723c */ /* 0x000fe800000418ff */
[----:B------:R-:W-:Y:S01]  /*6800*/  @!P6 IMAD.X R169, R2, 0x1, R226, P0 ;  /* 0x0000000102a9e824 */ /* 0x000fe200000e06e2 */
[----:B------:R-:W-:Y:S02]  /*6810*/  @!P6 LEA.HI.X R195, R3, c[0x0][0x1fc], R159, 0x1, P5 ;  /* 0x00007f0003c3ea11 */ /* 0x000fe400028f0c9f */
[C---:B------:R-:W-:Y:S01]  /*6820*/  @!P6 LEA R168, P0, R156.reuse, c[0x0][0x1f8], 0x1 ;  /* 0x00007e009ca8ea11 */ /* 0x040fe200078008ff */
[C---:B------:R-:W-:Y:S02]  /*6830*/  HMMA.16816.F32.BF16 R4, R172.reuse, R176, R4 ;  /* 0x000000b0ac04723c */ /* 0x040fe40000041804 */
[----:B------:R2:W-:Y:S03]  /*6840*/  @!P6 LDGSTS.E.BYPASS.LTC128B.128 [R225+0x2100], [R194.64], !P3 ;  /* 0x02100000c2e1efae */ /* 0x0005e6000d901d4c */
[----:B------:R-:W-:Y:S02]  /*6850*/  @!P6 LEA.HI.X R169, R156, c[0x0][0x1fc], R169, 0x1, P0 ;  /* 0x00007f009ca9ea11 */ /* 0x000fe400000f0ca9 */
[-C--:B------:R-:W-:Y:S01]  /*6860*/  @!P6 IADD3 R3, P5, R0, R227.reuse, RZ ;  /* 0x000000e30003e210 */ /* 0x080fe20007fbe0ff */
[C---:B------:R-:W-:Y:S02]  /*6870*/  HMMA.16816.F32.BF16 R8, R172.reuse, R178, R8 ;  /* 0x000000b2ac08723c */ /* 0x040fe40000041808 */
[----:B------:R3:W-:Y:S02]  /*6880*/  @!P6 LDGSTS.E.BYPASS.LTC128B.128 [R225+0x4100], [R168.64], !P2 ;  /* 0x04100000a8e1efae */ /* 0x0007e4000d101d4c */
[----:B------:R-:W-:Y:S01]  /*6890*/  @!P6 IMAD.X R159, R2, 0x1, R223, P5 ;  /* 0x00000001029fe824 */ /* 0x000fe200028e06df */
[----:B------:R-:W-:Y:S02]  /*68a0*/  @!P6 LEA R0, P0, R234, R0, 0x5 ;  /* 0x00000000ea00e211 */ /* 0x000fe400078028ff */
[C---:B-1----:R-:W-:Y:S01]  /*68b0*/  @!P6 LEA R192, P5, R3.reuse, c[0x0][0x1f8], 0x1 ;  /* 0x00007e0003c0ea11 */ /* 0x042fe200078a08ff */
[C---:B------:R-:W-:Y:S04]  /*68c0*/  HMMA.16816.F32.BF16 R12, R172.reuse, R180, R12 ;  /* 0x000000b4ac0c723c */ /* 0x040fe8000004180c */
[----:B------:R-:W-:Y:S02]  /*68d0*/  @!P6 LEA.HI.X R193, R3, c[0x0][0x1fc], R159, 0x1, P5 ;  /* 0x00007f0003c1ea11 */ /* 0x000fe400028f0c9f */
[----:B------:R-:W-:Y:S02]  /*68e0*/  @!P6 IADD3 R156, P5, R0, R236, RZ ;  /* 0x000000ec009ce210 */ /* 0x000fe40007fbe0ff */
[C---:B------:R-:W-:Y:S01]  /*68f0*/  HMMA.16816.F32.BF16 R16, R172.reuse, R182, R16 ;  /* 0x000000b6ac10723c */ /* 0x040fe20000041810 */
[----:B------:R2:W-:Y:S03]  /*6900*/  @!P6 LDGSTS.E.BYPASS.LTC128B.128 [R225+0x6100], [R192.64], !P1 ;  /* 0x06100000c0e1efae */ /* 0x0005e6000c901d4c */
[----:B------:R-:W-:Y:S02]  /*6910*/  @!P6 LEA.HI.X R2, R234, R2, R235, 0x5, P0 ;  /* 0x00000002ea02e211 */ /* 0x000fe400000f2ceb */
[----:B------:R-:W-:Y:S02]  /*6920*/  @!P6 IADD3 R3, P0, R0, R232, RZ ;  /* 0x000000e80003e210 */ /* 0x000fe40007f1e0ff */
[C---:B------:R-:W-:Y:S04]  /*6930*/  HMMA.16816.F32.BF16 R20, R172.reuse, R184, R20 ;  /* 0x000000b8ac14723c */ /* 0x040fe80000041814 */
[----:B------:R-:W-:Y:S01]  /*6940*/  @!P6 IMAD.X R159, R2, 0x1, R231, P5 ;  /* 0x00000001029fe824 */ /* 0x000fe200028e06e7 */
[----:B------:R-:W-:Y:S01]  /*6950*/  @!P6 LEA R176, P5, R156, c[0x0][0x1f8], 0x1 ;  /* 0x00007e009cb0ea11 */ /* 0x000fe200078a08ff */
[----:B---3--:R-:W-:Y:S01]  /*6960*/  @!P6 IMAD.X R168, R2, 0x1, R229, P0 ;  /* 0x0000000102a8e824 */ /* 0x008fe200000e06e5 */
[C---:B------:R-:W-:Y:S01]  /*6970*/  @!P6 LEA R170, P0, R3.reuse, c[0x0][0x1f8], 0x1 ;  /* 0x00007e0003aaea11 */ /* 0x040fe200078008ff */
[C---:B------:R-:W-:Y:S01]  /*6980*/  HMMA.16816.F32.BF16 R24, R172.reuse, R186, R24 ;  /* 0x000000baac18723c */ /* 0x040fe20000041818 */
[----:B------:R-:W3:Y:S03]  /*6990*/  LDL.64 R230, [R1+0x28] ;  /* 0x0000280001e67983 */ /* 0x000ee60000100a00 */
[----:B------:R-:W-:Y:S01]  /*69a0*/  @!P6 LEA.HI.X R177, R156, c[0x0][0x1fc], R159, 0x1, P5 ;  /* 0x00007f009cb1ea11 */ /* 0x000fe200028f0c9f */
[----:B------:R-:W-:Y:S01]  /*69b0*/  IMAD.MOV.U32 R229, RZ, RZ, 0x5 ;  /* 0x00000005ffe57424 */ /* 0x000fe200078e00ff */
[----:B------:R-:W-:Y:S02]  /*69c0*/  @!P6 LEA.HI.X R171, R3, c[0x0][0x1fc], R168, 0x1, P0 ;  /* 0x00007f0003abea11 */ /* 0x000fe400000f0ca8 */
[C---:B------:R-:W-:Y:S01]  /*69d0*/  HMMA.16816.F32.BF16 R28, R172.reuse, R188, R28 ;  /* 0x000000bcac1c723c */ /* 0x040fe2000004181c */
[----:B------:R1:W-:Y:S03]  /*69e0*/  @!P6 LDGSTS.E.BYPASS.LTC128B.128 [R225+0x1100], [R176.64], !P4 ;  /* 0x01100000b0e1efae */ /* 0x0003e6000e101d4c */
[C---:B------:R-:W-:Y:S01]  /*69f0*/  @!P6 IADD3 R3, P5, R0.reuse, R228, RZ ;  /* 0x000000e40003e210 */ /* 0x040fe20007fbe0ff */
[----:B------:R4:W-:Y:S01]  /*6a00*/  @!P6 LDGSTS.E.BYPASS.LTC128B.128 [R225+0x3100], [R170.64], !P3 ;  /* 0x03100000aae1efae */ /* 0x0009e2000d901d4c */
[----:B------:R-:W-:Y:S01]  /*6a10*/  @!P6 IADD3 R0, P0, R0, R227, RZ ;  /* 0x000000e30000e210 */ /* 0x000fe20007f1e0ff */
[----:B------:R-:W-:Y:S01]  /*6a20*/  IMAD.MOV.U32 R228, RZ, RZ, c[0x0][0x1e0] ;  /* 0x00007800ffe47624 */ /* 0x000fe200078e00ff */
[----:B------:R-:W-:Y:S04]  /*6a30*/  HMMA.16816.F32.BF16 R32, R172, R190, R32 ;  /* 0x000000beac20723c */ /* 0x000fe80000041820 */
[C---:B------:R-:W-:Y:S01]  /*6a40*/  @!P6 IMAD.X R159, R2.reuse, 0x1, R226, P5 ;  /* 0x00000001029fe824 */ /* 0x040fe200028e06e2 */
[C---:B------:R-:W-:Y:S01]  /*6a50*/  @!P6 LEA R168, P5, R3.reuse, c[0x0][0x1f8], 0x1 ;  /* 0x00007e0003a8ea11 */ /* 0x040fe200078a08ff */
[----:B------:R-:W-:Y:S01]  /*6a60*/  @!P6 IMAD.X R156, R2, 0x1, R223, P0 ;  /* 0x00000001029ce824 */ /* 0x000fe200000e06df */
[C---:B------:R-:W-:Y:S01]  /*6a70*/  @!P6 LEA R2, P0, R0.reuse, c[0x0][0x1f8], 0x1 ;  /* 0x00007e000002ea11 */ /* 0x040fe200078008ff */
[----:B------:R-:W5:Y:S01]  /*6a80*/  LDL.64 R226, [R1+0x20] ;  /* 0x0000200001e27983 */ /* 0x000f620000100a00 */
[----:B------:R-:W-:Y:S03]  /*6a90*/  @!P6 LEA.HI.X R169, R3, c[0x0][0x1fc], R159, 0x1, P5 ;  /* 0x00007f0003a9ea11 */ /* 0x000fe600028f0c9f */
[----:B------:R-:W-:Y:S01]  /*6aa0*/  @!P6 LEA.HI.X R3, R0, c[0x0][0x1fc], R156, 0x1, P0 ;  /* 0x00007f000003ea11 */ /* 0x000fe200000f0c9c */
[----:B------:R-:W-:Y:S01]  /*6ab0*/  IMAD.MOV.U32 R223, RZ, RZ, c[0x0][0x1e0] ;  /* 0x00007800ffdf7624 */ /* 0x000fe200078e00ff */
[----:B------:R4:W-:Y:S01]  /*6ac0*/  @!P6 LDGSTS.E.BYPASS.LTC128B.128 [R225+0x5100], [R168.64], !P2 ;  /* 0x05100000a8e1efae */ /* 0x0009e2000d101d4c */
[----:B------:R-:W-:Y:S02]  /*6ad0*/  SHF.L.U64.HI R228, R228, R229, c[0x0][0x1e4] ;  /* 0x00007900e4e47619 */ /* 0x000fe400000102e5 */
[----:B------:R-:W-:Y:S01]  /*6ae0*/  IMAD.SHL.U32 R223, R223, 0x20, RZ ;  /* 0x00000020dfdf7824 */ /* 0x000fe200078e00ff */
[----:B------:R4:W-:Y:S01]  /*6af0*/  @!P6 LDGSTS.E.BYPASS.LTC128B.128 [R225+0x7100], [R2.64], !P1 ;  /* 0x0710000002e1efae */ /* 0x0009e2000c901d4c */
[C---:B------:R-:W-:Y:S03]  /*6b00*/  ISETP.GT.AND P6, PT, R224.reuse, R233, PT ;  /* 0x000000e9e000720c */ /* 0x040fe60003fc4270 */
[----:B--2---:R-:W-:Y:S04]  /*6b10*/  LDSM.16.M88.4 R192, [R202+0x8100] ;  /* 0x00810000cac0783b */ /* 0x004fe80000000200 */
[----:B-1----:R-:W-:Y:S04]  /*6b20*/  LDSM.16.M88.4 R176, [R202+0x8900] ;  /* 0x00890000cab0783b */ /* 0x002fe80000000200 */
[----:B------:R-:W-:Y:S04]  /*6b30*/  LDSM.16.M88.4 R180, [R202+0x9100] ;  /* 0x00910000cab4783b */ /* 0x000fe80000000200 */
[----:B------:R-:W-:Y:S04]  /*6b40*/  LDSM.16.M88.4 R172, [R202+0x9900] ;  /* 0x00990000caac783b */ /* 0x000fe80000000200 */
[----:B------:R-:W-:Y:S04]  /*6b50*/  LDSM.16.M88.4 R184, [R205+0x10100] ;  /* 0x01010000cdb8783b */ /* 0x000fe80000000200 */
[----:B----4-:R-:W1:Y:S01]  /*6b60*/  LDSM.16.M88.4 R168, [R206+0x10100] ;  /* 0x01010000cea8783b */ /* 0x010e620000000200 */
[----:B------:R-:W-:Y:S03]  /*6b70*/  @P6 IADD3 R2, R224, -0x1, RZ ;  /* 0xffffffffe0026810 */ /* 0x000fe60007ffe0ff */
[----:B------:R-:W0:Y:S01]  /*6b80*/  LDGDEPBAR ;  /* 0x00000000000079af */ /* 0x000e220000000000 */
[----:B------:R-:W-:Y:S03]  /*6b90*/  @P6 SHF.R.S32.HI R0, RZ, 0x1f, R2 ;  /* 0x0000001fff006819 */ /* 0x000fe60000011402 */
[----:B------:R-:W2:Y:S02]  /*6ba0*/  LDSM.16.M88.4 R188, [R201] ;  /* 0x00000000c9bc783b */ /* 0x000ea40000000200 */
[----:B------:R-:W-:Y:S04]  /*6bb0*/  @P6 IMAD R0, R0, c[0x0][0x1e0], RZ ;  /* 0x0000780000006a24 */ /* 0x000fe800078e02ff */
[C---:B------:R-:W-:Y:S02]  /*6bc0*/  @P6 IMAD R0, R2.reuse, c[0x0][0x1e4], R0 ;  /* 0x0000790002006a24 */ /* 0x040fe400078e0200 */
[----:B------:R-:W-:Y:S04]  /*6bd0*/  @P6 IMAD.WIDE.U32 R2, R2, c[0x0][0x1e0], RZ ;  /* 0x0000780002026a25 */ /* 0x000fe800078e00ff */
[----:B------:R-:W-:Y:S02]  /*6be0*/  @P6 IMAD.IADD R3, R3, 0x1, R0 ;  /* 0x0000000103036824 */ /* 0x000fe400078e0200 */
[C---:B------:R-:W-:Y:S03]  /*6bf0*/  @P6 IMAD.SHL.U32 R0, R2.reuse, 0x40, RZ ;  /* 0x0000004002006824 */ /* 0x040fe600078e00ff */
[----:B------:R-:W-:Y:S02]  /*6c00*/  @P6 SHF.L.U64.HI R2, R2, 0x6, R3 ;  /* 0x0000000602026819 */ /* 0x000fe40000010203 */
[C---:B------:R-:W-:Y:S01]  /*6c10*/  @P6 IADD3 R159, P5, R0.reuse, R252, RZ ;  /* 0x000000fc009f6210 */ /* 0x040fe20007fbe0ff */
[C---:B-1----:R-:W-:Y:S08]  /*6c20*/  HMMA.16816.F32.BF16 R4, R168.reuse, R192, R4 ;  /* 0x000000c0a804723c */ /* 0x042ff00000041804 */
[C---:B------:R-:W-:Y:S01]  /*6c30*/  HMMA.16816.F32.BF16 R8, R168.reuse, R194, R8 ;  /* 0x000000c2a808723c */ /* 0x040fe20000041808 */
[----:B------:R-:W1:Y:S07]  /*6c40*/  LDSM.16.M88.4 R192, [R201+0x800] ;  /* 0x00080000c9c0783b */ /* 0x000e6e0000000200 */
[C---:B------:R-:W-:Y:S08]  /*6c50*/  HMMA.16816.F32.BF16 R12, R168.reuse, R176, R12 ;  /* 0x000000b0a80c723c */ /* 0x040ff0000004180c */
[C---:B------:R-:W-:Y:S01]  /*6c60*/  HMMA.16816.F32.BF16 R16, R168.reuse, R178, R16 ;  /* 0x000000b2a810723c */ /* 0x040fe20000041810 */
[----:B------:R-:W4:Y:S07]  /*6c70*/  LDSM.16.M88.4 R176, [R201+0x1000] ;  /* 0x00100000c9b0783b */ /* 0x000f2e0000000200 */
[C---:B------:R-:W-:Y:S08]  /*6c80*/  HMMA.16816.F32.BF16 R20, R168.reuse, R180, R20 ;  /* 0x000000b4a814723c */ /* 0x040ff00000041814 */
[C---:B------:R-:W-:Y:S01]  /*6c90*/  HMMA.16816.F32.BF16 R24, R168.reuse, R182, R24 ;  /* 0x000000b6a818723c */ /* 0x040fe20000041818 */
[----:B------:R-:W-:Y:S07]  /*6ca0*/  LDSM.16.M88.4 R180, [R196+0xa100] ;  /* 0x00a10000c4b4783b */ /* 0x000fee0000000200 */
[C---:B------:R-:W-:Y:S08]  /*6cb0*/  HMMA.16816.F32.BF16 R28, R168.reuse, R172, R28 ;  /* 0x000000aca81c723c */ /* 0x040ff0000004181c */
[----:B------:R-:W-:Y:S01]  /*6cc0*/  HMMA.16816.F32.BF16 R32, R168, R174, R32 ;  /* 0x000000aea820723c */ /* 0x000fe20000041820 */
[----:B------:R-:W4:Y:S04]  /*6cd0*/  LDSM.16.M88.4 R168, [R201+0x1800] ;  /* 0x00180000c9a8783b */ /* 0x000f280000000200 */
[----:B------:R-:W4:Y:S03]  /*6ce0*/  LDSM.16.M88.4 R172, [R203+0x14100] ;  /* 0x01410000cbac783b */ /* 0x000f260000000200 */
[C---:B--2---:R-:W-:Y:S08]  /*6cf0*/  HMMA.16816.F32.BF16 R4, R184.reuse, R188, R4 ;  /* 0x000000bcb804723c */ /* 0x044ff00000041804 */
[C---:B------:R-:W-:Y:S01]  /*6d00*/  HMMA.16816.F32.BF16 R8, R184.reuse, R190, R8 ;  /* 0x000000beb808723c */ /* 0x040fe20000041808 */
[----:B------:R-:W2:Y:S07]  /*6d10*/  LDSM.16.M88.4 R188, [R196+0xa900] ;  /* 0x00a90000c4bc783b */ /* 0x000eae0000000200 */
[C---:B-1----:R-:W-:Y:S08]  /*6d20*/  HMMA.16816.F32.BF16 R12, R184.reuse, R192, R12 ;  /* 0x000000c0b80c723c */ /* 0x042ff0000004180c */
[C---:B------:R-:W-:Y:S01]  /*6d30*/  HMMA.16816.F32.BF16 R16, R184.reuse, R194, R16 ;  /* 0x000000c2b810723c */ /* 0x040fe20000041810 */
[----:B------:R-:W1:Y:S07]  /*6d40*/  LDSM.16.M88.4 R192, [R196+0xb100] ;  /* 0x00b10000c4c0783b */ /* 0x000e6e0000000200 */
[C---:B----4-:R-:W-:Y:S08]  /*6d50*/  HMMA.16816.F32.BF16 R20, R184.reuse, R176, R20 ;  /* 0x000000b0b814723c */ /* 0x050ff00000041814 */
[C---:B------:R-:W-:Y:S01]  /*6d60*/  HMMA.16816.F32.BF16 R24, R184.reuse, R178, R24 ;  /* 0x000000b2b818723c */ /* 0x040fe20000041818 */
[----:B------:R-:W4:Y:S07]  /*6d70*/  LDSM.16.M88.4 R176, [R196+0xb900] ;  /* 0x00b90000c4b0783b */ /* 0x000f2e0000000200 */
[C---:B------:R-:W-:Y:S08]  /*6d80*/  HMMA.16816.F32.BF16 R28, R184.reuse, R168, R28 ;  /* 0x000000a8b81c723c */ /* 0x040ff0000004181c */
[----:B------:R-:W-:Y:S01]  /*6d90*/  HMMA.16816.F32.BF16 R32, R184, R170, R32 ;  /* 0x000000aab820723c */ /* 0x000fe20000041820 */
[----:B------:R-:W-:Y:S04]  /*6da0*/  LDSM.16.M88.4 R168, [R204+0x14100] ;  /* 0x01410000cca8783b */ /* 0x000fe80000000200 */
[----:B------:R-:W-:Y:S03]  /*6db0*/  LDSM.16.M88.4 R184, [R218] ;  /* 0x00000000dab8783b */ /* 0x000fe60000000200 */
        /* <DEDUP_REMOVED lines=9> */
[C---:B----4-:R-:W-:Y:S08]  /*6e50*/  HMMA.16816.F32.BF16 R28, R172.reuse, R176, R28 ;  /* 0x000000b0ac1c723c */ /* 0x050ff0000004181c */
[----:B------:R-:W-:Y:S01]  /*6e60*/  HMMA.16816.F32.BF16 R32, R172, R178, R32 ;  /* 0x000000b2ac20723c */ /* 0x000fe20000041820 */
[----:B------:R-:W-:Y:S04]  /*6e70*/  LDSM.16.M88.4 R172, [R206+0x14100] ;  /* 0x01410000ceac783b */ /* 0x000fe80000000200 */
[----:B------:R-:W4:Y:S03]  /*6e80*/  LDSM.16.M88.4 R176, [R202+0xa100] ;  /* 0x00a10000cab0783b */ /* 0x000f260000000200 */
[C---:B------:R-:W-:Y:S08]  /*6e90*/  HMMA.16816.F32.BF16 R4, R168.reuse, R180, R4 ;  /* 0x000000b4a804723c */ /* 0x040ff00000041804 */
[C---:B------:R-:W-:Y:S01]  /*6ea0*/  HMMA.16816.F32.BF16 R8, R168.reuse, R182, R8 ;  /* 0x000000b6a808723c */ /* 0x040fe20000041808 */
[----:B------:R-:W4:Y:S03]  /*6eb0*/  LDSM.16.M88.4 R180, [R202+0xa900] ;  /* 0x00a90000cab4783b */ /* 0x000f260000000200 */
[----:B---3--:R-:W-:Y:S04]  /*6ec0*/  @P6 IADD3 R3, P0, R0, R230, RZ ;  /* 0x000000e600036210 */ /* 0x008fe80007f1e0ff */
[C---:B------:R-:W-:Y:S08]  /*6ed0*/  HMMA.16816.F32.BF16 R12, R168.reuse, R184, R12 ;  /* 0x000000b8a80c723c */ /* 0x040ff0000004180c */
[C---:B------:R-:W-:Y:S01]  /*6ee0*/  HMMA.16816.F32.BF16 R16, R168.reuse, R186, R16 ;  /* 0x000000baa810723c */ /* 0x040fe20000041810 */
[----:B------:R-:W3:Y:S07]  /*6ef0*/  LDSM.16.M88.4 R184, [R202+0xb100] ;  /* 0x00b10000cab8783b */ /* 0x000eee0000000200 */
[C---:B--2---:R-:W-:Y:S04]  /*6f00*/  HMMA.16816.F32.BF16 R20, R168.reuse, R188, R20 ;  /* 0x000000bca814723c */ /* 0x044fe80000041814 */
[----:B-----5:R-:W-:Y:S04]  /*6f10*/  @P6 IMAD.X R156, R2, 0x1, R227, P0 ;  /* 0x00000001029c6824 */ /* 0x020fe800000e06e3 */
[C---:B------:R-:W-:Y:S01]  /*6f20*/  HMMA.16816.F32.BF16 R24, R168.reuse, R190, R24 ;  /* 0x000000bea818723c */ /* 0x040fe20000041818 */
[----:B------:R-:W2:Y:S07]  /*6f30*/  LDSM.16.M88.4 R188, [R202+0xb900] ;  /* 0x00b90000cabc783b */ /* 0x000eae0000000200 */
[C---:B-1----:R-:W-:Y:S08]  /*6f40*/  HMMA.16816.F32.BF16 R28, R168.reuse, R192, R28 ;  /* 0x000000c0a81c723c */ /* 0x042ff0000004181c */
[----:B------:R-:W-:Y:S01]  /*6f50*/  HMMA.16816.F32.BF16 R32, R168, R194, R32 ;  /* 0x000000c2a820723c */ /* 0x000fe20000041820 */
[----:B------:R-:W-:Y:S04]  /*6f60*/  LDSM.16.M88.4 R168, [R205+0x14100] ;  /* 0x01410000cda8783b */ /* 0x000fe80000000200 */
[----:B------:R-:W1:Y:S03]  /*6f70*/  LDSM.16.M88.4 R192, [R201+0x2000] ;  /* 0x00200000c9c0783b */ /* 0x000e660000000200 */
[C---:B----4-:R-:W-:Y:S08]  /*6f80*/  HMMA.16816.F32.BF16 R4, R172.reuse, R176, R4 ;  /* 0x000000b0ac04723c */ /* 0x050ff00000041804 */
[C---:B------:R-:W-:Y:S01]  /*6f90*/  HMMA.16816.F32.BF16 R8, R172.reuse, R178, R8 ;  /* 0x000000b2ac08723c */ /* 0x040fe20000041808 */
[----:B------:R-:W4:Y:S07]  /*6fa0*/  LDSM.16.M88.4 R176, [R201+0x2800] ;  /* 0x00280000c9b0783b */ /* 0x000f2e0000000200 */
[C---:B------:R-:W-:Y:S08]  /*6fb0*/  HMMA.16816.F32.BF16 R12, R172.reuse, R180, R12 ;  /* 0x000000b4ac0c723c */ /* 0x040ff0000004180c */
[C---:B------:R-:W-:Y:S01]  /*6fc0*/  HMMA.16816.F32.BF16 R16, R172.reuse, R182, R16 ;  /* 0x000000b6ac10723c */ /* 0x040fe20000041810 */
[----:B------:R-:W5:Y:S07]  /*6fd0*/  LDSM.16.M88.4 R180, [R201+0x3000] ;  /* 0x00300000c9b4783b */ /* 0x000f6e0000000200 */
[C---:B---3--:R-:W-:Y:S08]  /*6fe0*/  HMMA.16816.F32.BF16 R20, R172.reuse, R184, R20 ;  /* 0x000000b8ac14723c */ /* 0x048ff00000041814 */
        /* <DEDUP_REMOVED lines=8> */
[----:B------:R-:W1:Y:S07]  /*7070*/  LDSM.16.M88.4 R192, [R196+0xc900] ;  /* 0x00c90000c4c0783b */ /* 0x000e6e0000000200 */
[C---:B----4-:R-:W-:Y:S08]  /*7080*/  HMMA.16816.F32.BF16 R12, R168.reuse, R176, R12 ;  /* 0x000000b0a80c723c */ /* 0x050ff0000004180c */
[C---:B------:R-:W-:Y:S01]  /*7090*/  HMMA.16816.F32.BF16 R16, R168.reuse, R178, R16 ;  /* 0x000000b2a810723c */ /* 0x040fe20000041810 */
[----:B------:R-:W4:Y:S07]  /*70a0*/  LDSM.16.M88.4 R176, [R196+0xd100] ;  /* 0x00d10000c4b0783b */ /* 0x000f2e0000000200 */
[C---:B-----5:R-:W-:Y:S08]  /*70b0*/  HMMA.16816.F32.BF16 R20, R168.reuse, R180, R20 ;  /* 0x000000b4a814723c */ /* 0x060ff00000041814 */
[C---:B------:R-:W-:Y:S01]  /*70c0*/  HMMA.16816.F32.BF16 R24, R168.reuse, R182, R24 ;  /* 0x000000b6a818723c */ /* 0x040fe20000041818 */
[----:B------:R-:W-:Y:S07]  /*70d0*/  LDSM.16.M88.4 R180, [R215] ;  /* 0x00000000d7b4783b */ /* 0x000fee0000000200 */
[C---:B--2---:R-:W-:Y:S08]  /*70e0*/  HMMA.16816.F32.BF16 R28, R168.reuse, R172, R28 ;  /* 0x000000aca81c723c */ /* 0x044ff0000004181c */
[----:B------:R-:W-:Y:S01]  /*70f0*/  HMMA.16816.F32.BF16 R32, R168, R174, R32 ;  /* 0x000000aea820723c */ /* 0x000fe20000041820 */
[----:B------:R-:W2:Y:S04]  /*7100*/  LDSM.16.M88.4 R168, [R196+0xd900] ;  /* 0x00d90000c4a8783b */ /* 0x000ea80000000200 */
[----:B------:R-:W5:Y:S03]  /*7110*/  LDSM.16.M88.4 R172, [R204+0x18100] ;  /* 0x01810000ccac783b */ /* 0x000f660000000200 */
[C---:B---3--:R-:W-:Y:S08]  /*7120*/  HMMA.16816.F32.BF16 R4, R184.reuse, R188, R4 ;  /* 0x000000bcb804723c */ /* 0x048ff00000041804 */
[C---:B------:R-:W-:Y:S01]  /*7130*/  HMMA.16816.F32.BF16 R8, R184.reuse, R190, R8 ;  /* 0x000000beb808723c */ /* 0x040fe20000041808 */
[----:B------:R-:W3:Y:S07]  /*7140*/  LDSM.16.M88.4 R188, [R214] ;  /* 0x00000000d6bc783b */ /* 0x000eee0000000200 */
[C---:B-1----:R-:W-:Y:S08]  /*7150*/  HMMA.16816.F32.BF16 R12, R184.reuse, R192, R12 ;  /* 0x000000c0b80c723c */ /* 0x042ff0000004180c */
[C---:B------:R-:W-:Y:S01]  /*7160*/  HMMA.16816.F32.BF16 R16, R184.reuse, R194, R16 ;  /* 0x000000c2b810723c */ /* 0x040fe20000041810 */
[----:B------:R-:W1:Y:S07]  /*7170*/  LDSM.16.M88.4 R192, [R213] ;  /* 0x00000000d5c0783b */ /* 0x000e6e0000000200 */
[C---:B----4-:R-:W-:Y:S08]  /*7180*/  HMMA.16816.F32.BF16 R20, R184.reuse, R176, R20 ;  /* 0x000000b0b814723c */ /* 0x050ff00000041814 */
[C---:B------:R-:W-:Y:S01]  /*7190*/  HMMA.16816.F32.BF16 R24, R184.reuse, R178, R24 ;  /* 0x000000b2b818723c */ /* 0x040fe20000041818 */
[----:B------:R-:W4:Y:S07]  /*71a0*/  LDSM.16.M88.4 R176, [R212] ;  /* 0x00000000d4b0783b */ /* 0x000f2e0000000200 */
[C---:B--2---:R-:W-:Y:S08]  /*71b0*/  HMMA.16816.F32.BF16 R28, R184.reuse, R168, R28 ;  /* 0x000000a8b81c723c */ /* 0x044ff0000004181c */
[----:B------:R-:W-:Y:S01]  /*71c0*/  HMMA.16816.F32.BF16 R32, R184, R170, R32 ;  /* 0x000000aab820723c */ /* 0x000fe20000041820 */
[----:B------:R-:W-:Y:S04]  /*71d0*/  LDSM.16.M88.4 R168, [R206+0x18100] ;  /* 0x01810000cea8783b */ /* 0x000fe80000000200 */
[----:B------:R-:W-:Y:S03]  /*71e0*/  LDSM.16.M88.4 R184, [R202+0xc900] ;  /* 0x00c90000cab8783b */ /* 0x000fe60000000200 */
[C---:B-----5:R-:W-:Y:S08]  /*71f0*/  HMMA.16816.F32.BF16 R4, R172.reuse, R180, R4 ;  /* 0x000000b4ac04723c */ /* 0x060ff00000041804 */
        /* <DEDUP_REMOVED lines=8> */
[C---:B----4-:R-:W-:Y:S08]  /*7280*/  HMMA.16816.F32.BF16 R28, R172.reuse, R176, R28 ;  /* 0x000000b0ac1c723c */ /* 0x050ff0000004181c */
[----:B------:R-:W-:Y:S01]  /*7290*/  HMMA.16816.F32.BF16 R32, R172, R178, R32 ;  /* 0x000000b2ac20723c */ /* 0x000fe20000041820 */
[----:B------:R-:W-:Y:S04]  /*72a0*/  LDSM.16.M88.4 R172, [R205+0x18100] ;  /* 0x01810000cdac783b */ /* 0x000fe80000000200 */
[----:B------:R-:W4:Y:S03]  /*72b0*/  LDSM.16.M88.4 R176, [R201+0x4000] ;  /* 0x00400000c9b0783b */ /* 0x000f260000000200 */
[C---:B--2---:R-:W-:Y:S08]  /*72c0*/  HMMA.16816.F32.BF16 R4, R168.reuse, R180, R4 ;  /* 0x000000b4a804723c */ /* 0x044ff00000041804 */
[C---:B------:R-:W-:Y:S01]  /*72d0*/  HMMA.16816.F32.BF16 R8, R168.reuse, R182, R8 ;  /* 0x000000b6a808723c */ /* 0x040fe20000041808 */
[----:B------:R-:W2:Y:S07]  /*72e0*/  LDSM.16.M88.4 R180, [R201+0x4800] ;  /* 0x00480000c9b4783b */ /* 0x000eae0000000200 */
        /* <DEDUP_REMOVED lines=8> */
[----:B------:R-:W-:Y:S04]  /*7370*/  LDSM.16.M88.4 R168, [R203+0x1c100] ;  /* 0x01c10000cba8783b */ /* 0x000fe80000000200 */
[----:B------:R-:W1:Y:S03]  /*7380*/  LDSM.16.M88.4 R192, [R196+0xe100] ;  /* 0x00e10000c4c0783b */ /* 0x000e660000000200 */
[C---:B----4-:R-:W-:Y:S08]  /*7390*/  HMMA.16816.F32.BF16 R4, R172.reuse, R176, R4 ;  /* 0x000000b0ac04723c */ /* 0x050ff00000041804 */
[C---:B------:R-:W-:Y:S01]  /*73a0*/  HMMA.16816.F32.BF16 R8, R172.reuse, R178, R8 ;  /* 0x000000b2ac08723c */ /* 0x040fe20000041808 */
[----:B------:R-:W4:Y:S07]  /*73b0*/  LDSM.16.M88.4 R176, [R196+0xe900] ;  /* 0x00e90000c4b0783b */ /* 0x000f2e0000000200 */
[C---:B--2---:R-:W-:Y:S08]  /*73c0*/  HMMA.16816.F32.BF16 R12, R172.reuse, R180, R12 ;  /* 0x000000b4ac0c723c */ /* 0x044ff0000004180c */
[C---:B------:R-:W-:Y:S01]  /*73d0*/  HMMA.16816.F32.BF16 R16, R172.reuse, R182, R16 ;  /* 0x000000b6ac10723c */ /* 0x040fe20000041810 */
[----:B------:R-:W2:Y:S07]  /*73e0*/  LDSM.16.M88.4 R180, [R196+0xf100] ;  /* 0x00f10000c4b4783b */ /* 0x000eae0000000200 */
[C---:B-----5:R-:W-:Y:S08]  /*73f0*/  HMMA.16816.F32.BF16 R20, R172.reuse, R184, R20 ;  /* 0x000000b8ac14723c */ /* 0x060ff00000041814 */
[C---:B------:R-:W-:Y:S01]  /*7400*/  HMMA.16816.F32.BF16 R24, R172.reuse, R186, R24 ;  /* 0x000000baac18723c */ /* 0x040fe20000041818 */
[----:B------:R-:W-:Y:S07]  /*7410*/  LDSM.16.M88.4 R184, [R204+0x1c100] ;  /* 0x01c10000ccb8783b */ /* 0x000fee0000000200 */
[C---:B---3--:R-:W-:Y:S08]  /*7420*/  HMMA.16816.F32.BF16 R28, R172.reuse, R188, R28 ;  /* 0x000000bcac1c723c */ /* 0x048ff0000004181c */
[----:B------:R-:W-:Y:S01]  /*7430*/  HMMA.16816.F32.BF16 R32, R172, R190, R32 ;  /* 0x000000beac20723c */ /* 0x000fe20000041820 */
[----:B------:R-:W3:Y:S04]  /*7440*/  LDSM.16.M88.4 R172, [R196+0xf900] ;  /* 0x00f90000c4ac783b */ /* 0x000ee80000000200 */
[----:B------:R-:W5:Y:S03]  /*7450*/  LDSM.16.M88.4 R188, [R211] ;  /* 0x00000000d3bc783b */ /* 0x000f660000000200 */
[C---:B-1----:R-:W-:Y:S08]  /*7460*/  HMMA.16816.F32.BF16 R4, R168.reuse, R192, R4 ;  /* 0x000000c0a804723c */ /* 0x042ff00000041804 */
[C---:B------:R-:W-:Y:S01]  /*7470*/  HMMA.16816.F32.BF16 R8, R168.reuse, R194, R8 ;  /* 0x000000c2a808723c */ /* 0x040fe20000041808 */
[----:B------:R-:W1:Y:S07]  /*7480*/  LDSM.16.M88.4 R192, [R210] ;  /* 0x00000000d2c0783b */ /* 0x000e6e0000000200 */
[C---:B----4-:R-:W-:Y:S08]  /*7490*/  HMMA.16816.F32.BF16 R12, R168.reuse, R176, R12 ;  /* 0x000000b0a80c723c */ /* 0x050ff0000004180c */
[C---:B------:R-:W-:Y:S01]  /*74a0*/  HMMA.16816.F32.BF16 R16, R168.reuse, R178, R16 ;  /* 0x000000b2a810723c */ /* 0x040fe20000041810 */
[----:B------:R-:W4:Y:S07]  /*74b0*/  LDSM.16.M88.4 R176, [R209] ;  /* 0x00000000d1b0783b */ /* 0x000f2e0000000200 */
[C---:B--2---:R-:W-:Y:S08]  /*74c0*/  HMMA.16816.F32.BF16 R20, R168.reuse, R180, R20 ;  /* 0x000000b4a814723c */ /* 0x044ff00000041814 */
[C---:B------:R-:W-:Y:S01]  /*74d0*/  HMMA.16816.F32.BF16 R24, R168.reuse, R182, R24 ;  /* 0x000000b6a818723c */ /* 0x040fe20000041818 */
[----:B------:R-:W-:Y:S07]  /*74e0*/  LDSM.16.M88.4 R180, [R202+0xe100] ;  /* 0x00e10000cab4783b */ /* 0x000fee0000000200 */
[C---:B---3--:R-:W-:Y:S08]  /*74f0*/  HMMA.16816.F32.BF16 R28, R168.reuse, R172, R28 ;  /* 0x000000aca81c723c */ /* 0x048ff0000004181c */
[----:B------:R-:W-:Y:S01]  /*7500*/  HMMA.16816.F32.BF16 R32, R168, R174, R32 ;  /* 0x000000aea820723c */ /* 0x000fe20000041820 */
[----:B------:R-:W2:Y:S04]  /*7510*/  LDSM.16.M88.4 R168, [R208] ;  /* 0x00000000d0a8783b */ /* 0x000ea80000000200 */
[----:B------:R-:W3:Y:S03]  /*7520*/  LDSM.16.M88.4 R172, [R206+0x1c100] ;  /* 0x01c10000ceac783b */ /* 0x000ee60000000200 */
[C---:B-----5:R-:W-:Y:S08]  /*7530*/  HMMA.16816.F32.BF16 R4, R184.reuse, R188, R4 ;  /* 0x000000bcb804723c */ /* 0x060ff00000041804 */
[C---:B------:R-:W-:Y:S01]  /*7540*/  HMMA.16816.F32.BF16 R8, R184.reuse, R190, R8 ;  /* 0x000000beb808723c */ /* 0x040fe20000041808 */
[----:B------:R-:W5:Y:S07]  /*7550*/  LDSM.16.M88.4 R188, [R202+0xe900] ;  /* 0x00e90000cabc783b */ /* 0x000f6e0000000200 */
[C---:B-1----:R-:W-:Y:S08]  /*7560*/  HMMA.16816.F32.BF16 R12, R184.reuse, R192, R12 ;  /* 0x000000c0b80c723c */ /* 0x042ff0000004180c */
[C---:B------:R-:W-:Y:S01]  /*7570*/  HMMA.16816.F32.BF16 R16, R184.reuse, R194, R16 ;  /* 0x000000c2b810723c */ /* 0x040fe20000041810 */
[----:B------:R-:W1:Y:S07]  /*7580*/  LDSM.16.M88.4 R192, [R202+0xf100] ;  /* 0x00f10000cac0783b */ /* 0x000e6e0000000200 */
[C---:B----4-:R-:W-:Y:S08]  /*7590*/  HMMA.16816.F32.BF16 R20, R184.reuse, R176, R20 ;  /* 0x000000b0b814723c */ /* 0x050ff00000041814 */
[C---:B------:R-:W-:Y:S01]  /*75a0*/  HMMA.16816.F32.BF16 R24, R184.reuse, R178, R24 ;  /* 0x000000b2b818723c */ /* 0x040fe20000041818 */
[----:B------:R-:W4:Y:S07]  /*75b0*/  LDSM.16.M88.4 R176, [R202+0xf900] ;  /* 0x00f90000cab0783b */ /* 0x000f2e0000000200 */
[C---:B--2---:R-:W-:Y:S08]  /*75c0*/  HMMA.16816.F32.BF16 R28, R184.reuse, R168, R28 ;  /* 0x000000a8b81c723c */ /* 0x044ff0000004181c */
[----:B------:R-:W-:Y:S01]  /*75d0*/  HMMA.16816.F32.BF16 R32, R184, R170, R32 ;  /* 0x000000aab820723c */ /* 0x000fe20000041820 */
[----:B------:R-:W-:Y:S04]  /*75e0*/  LDSM.16.M88.4 R168, [R205+0x1c100] ;  /* 0x01c10000cda8783b */ /* 0x000fe80000000200 */
[----:B------:R-:W-:Y:S03]  /*75f0*/  LDSM.16.M88.4 R184, [R201+0x6800] ;  /* 0x00680000c9b8783b */ /* 0x000fe60000000200 */
[C---:B---3--:R-:W-:Y:S08]  /*7600*/  HMMA.16816.F32.BF16 R4, R172.reuse, R180, R4 ;  /* 0x000000b4ac04723c */ /* 0x048ff00000041804 */
[C---:B------:R-:W-:Y:S01]  /*7610*/  HMMA.16816.F32.BF16 R8, R172.reuse, R182, R8 ;  /* 0x000000b6ac08723c */ /* 0x040fe20000041808 */
[----:B------:R-:W2:Y:S07]  /*7620*/  LDSM.16.M88.4 R180, [R201+0x6000] ;  /* 0x00600000c9b4783b */ /* 0x000eae0000000200 */
[C---:B-----5:R-:W-:Y:S08]  /*7630*/  HMMA.16816.F32.BF16 R12, R172.reuse, R188, R12 ;  /* 0x000000bcac0c723c */ /* 0x060ff0000004180c */
[C---:B------:R-:W-:Y:S08]  /*7640*/  HMMA.16816.F32.BF16 R16, R172.reuse, R190, R16 ;  /* 0x000000beac10723c */ /* 0x040ff00000041810 */
[C---:B-1----:R-:W-:Y:S08]  /*7650*/  HMMA.16816.F32.BF16 R20, R172.reuse, R192, R20 ;  /* 0x000000c0ac14723c */ /* 0x042ff00000041814 */
[C---:B------:R-:W-:Y:S07]  /*7660*/  HMMA.16816.F32.BF16 R24, R172.reuse, R194, R24 ;  /* 0x000000c2ac18723c */ /* 0x040fee0000041818 */
[C---:B------:R-:W-:Y:S01]  /*7670*/  @P6 LEA R194, P0, R3.reuse, c[0x0][0x1c8], 0x1 ;  /* 0x0000720003c26a11 */ /* 0x040fe200078008ff */
[C---:B----4-:R-:W-:Y:S04]  /*7680*/  HMMA.16816.F32.BF16 R28, R172.reuse, R176, R28 ;  /* 0x000000b0ac1c723c */ /* 0x050fe8000004181c */
[----:B------:R-:W-:Y:S02]  /*7690*/  @P6 LEA.HI.X R195, R3, c[0x0][0x1cc], R156, 0x1, P0 ;  /* 0x0000730003c36a11 */ /* 0x000fe400000f0c9c */
[----:B------:R-:W-:Y:S01]  /*76a0*/  @P6 IADD3 R156, P0, R0, R250, RZ ;  /* 0x000000fa009c6210 */ /* 0x000fe20007f1e0ff */
[C---:B------:R-:W-:Y:S01]  /*76b0*/  @P6 IMAD.X R176, R2.reuse, 0x1, R251, P5 ;  /* 0x0000000102b06824 */ /* 0x040fe200028e06fb */
[----:B------:R-:W-:Y:S01]  /*76c0*/  HMMA.16816.F32.BF16 R32, R172, R178, R32 ;  /* 0x000000b2ac20723c */ /* 0x000fe20000041820 */
[----:B------:R-:W1:Y:S03]  /*76d0*/  LDSM.16.M88.4 R172, [R201+0x7000] ;  /* 0x00700000c9ac783b */ /* 0x000e660000000200 */
[C---:B------:R-:W-:Y:S04]  /*76e0*/  @P6 LEA R192, P5, R159.reuse, c[0x0][0x1c8], 0x1 ;  /* 0x000072009fc06a11 */ /* 0x040fe800078a08ff */
[C---:B--2---:R-:W-:Y:S05]  /*76f0*/  HMMA.16816.F32.BF16 R4, R168.reuse, R180, R4 ;  /* 0x000000b4a804723c */ /* 0x044fea0000041804 */
[----:B------:R-:W-:Y:S01]  /*7700*/  @P6 LEA.HI.X R193, R159, c[0x0][0x1cc], R176, 0x1, P5 ;  /* 0x000073009fc16a11 */ /* 0x000fe200028f0cb0 */
[----:B------:R-:W-:Y:S01]  /*7710*/  @P6 IMAD.X R159, R2, 0x1, R249, P0 ;  /* 0x00000001029f6824 */ /* 0x000fe200000e06f9 */
[----:B------:R-:W-:Y:S01]  /*7720*/  @P6 IADD3 R3, P5, R0, R248, RZ ;  /* 0x000000f800036210 */ /* 0x000fe20007fbe0ff */
[C---:B------:R-:W-:Y:S04]  /*7730*/  HMMA.16816.F32.BF16 R8, R168.reuse, R182, R8 ;  /* 0x000000b6a808723c */ /* 0x040fe80000041808 */
[----:B------:R-:W-:Y:S01]  /*7740*/  @P6 LEA R190, P0, R156, c[0x0][0x1c8], 0x1 ;  /* 0x000072009cbe6a11 */ /* 0x000fe200078008ff */
[----:B------:R-:W-:Y:S01]  /*7750*/  @P6 IMAD.X R176, R2, 0x1, R247, P5 ;  /* 0x0000000102b06824 */ /* 0x000fe200028e06f7 */
[----:B------:R-:W-:Y:S02]  /*7760*/  @P6 LEA R188, P5, R3, c[0x0][0x1c8], 0x1 ;  /* 0x0000720003bc6a11 */ /* 0x000fe400078a08ff */
[----:B------:R-:W-:Y:S01]  /*7770*/  @P6 LEA.HI.X R191, R156, c[0x0][0x1cc], R159, 0x1, P0 ;  /* 0x000073009cbf6a11 */ /* 0x000fe200000f0c9f */
[C---:B------:R-:W-:Y:S03]  /*7780*/  HMMA.16816.F32.BF16 R12, R168.reuse, R184, R12 ;  /* 0x000000b8a80c723c */ /* 0x040fe6000004180c */
[----:B------:R-:W-:Y:S02]  /*7790*/  @P6 IADD3 R0, P0, R223, R0, RZ ;  /* 0x00000000df006210 */ /* 0x000fe40007f1e0ff */
[----:B------:R-:W2:Y:S01]  /*77a0*/  LDL R223, [R1+0x38] ;  /* 0x0000380001df7983 */ /* 0x000ea20000100800 */
[----:B------:R-:W-:Y:S02]  /*77b0*/  @P6 LEA.HI.X R189, R3, c[0x0][0x1cc], R176, 0x1, P5 ;  /* 0x0000730003bd6a11 */ /* 0x000fe400028f0cb0 */
[----:B------:R-:W-:Y:S01]  /*77c0*/  @P6 IADD3 R156, P5, R0, R230, RZ ;  /* 0x000000e6009c6210 */ /* 0x000fe20007fbe0ff */
[----:B------:R-:W3:Y:S01]  /*77d0*/  LDSM.16.M88.4 R176, [R201+0x7800] ;  /* 0x00780000c9b0783b */ /* 0x000ee20000000200 */
[----:B------:R-:W-:Y:S04]  /*77e0*/  DEPBAR.LE SB0, 0x0 ;  /* 0x000080000000791a */ /* 0x000fe80000000000 */
[----:B------:R-:W-:Y:S01]  /*77f0*/  BAR.SYNC.DEFER_BLOCKING 0x0 ;  /* 0x0000000000007b1d */ /* 0x000fe20000010000 */
[----:B------:R-:W-:Y:S01]  /*7800*/  @P6 IMAD.X R2, R228, 0x1, R2, P0 ;  /* 0x00000001e4026824 */ /* 0x000fe200000e0602 */
[----:B------:R-:W-:Y:S01]  /*7810*/  @P6 IADD3 R3, P0, R0, R252, RZ ;  /* 0x000000fc00036210 */ /* 0x000fe20007f1e0ff */
[C---:B------:R-:W-:Y:S05]  /*7820*/  HMMA.16816.F32.BF16 R16, R168.reuse, R186, R16 ;  /* 0x000000baa810723c */ /* 0x040fea0000041810 */
[----:B------:R-:W-:Y:S01]  /*7830*/  @P6 IMAD.X R159, R2, 0x1, R227, P5 ;  /* 0x00000001029f6824 */ /* 0x000fe200028e06e3 */
[----:B------:R-:W-:Y:S01]  /*7840*/  @P6 LEA R182, P5, R156, c[0x0][0x1c8], 0x1 ;  /* 0x000072009cb66a11 */ /* 0x000fe200078a08ff */
[----:B------:R-:W-:Y:S01]  /*7850*/  @P6 IMAD.X R180, R2, 0x1, R251, P0 ;  /* 0x0000000102b46824 */ /* 0x000fe200000e06fb */
[C---:B------:R-:W-:Y:S01]  /*7860*/  @P6 LEA R184, P0, R3.reuse, c[0x0][0x1c8], 0x1 ;  /* 0x0000720003b86a11 */ /* 0x040fe200078008ff */
[C---:B-1----:R-:W-:Y:S03]  /*7870*/  HMMA.16816.F32.BF16 R20, R168.reuse, R172, R20 ;  /* 0x000000aca814723c */ /* 0x042fe60000041814 */
[----:B------:R-:W-:Y:S02]  /*7880*/  @P6 LEA.HI.X R183, R156, c[0x0][0x1cc], R159, 0x1, P5 ;  /* 0x000073009cb76a11 */ /* 0x000fe400028f0c9f */
[----:B------:R1:W2:Y:S01]  /*7890*/  LDL R159, [R1+0x3c] ;  /* 0x00003c00019f7983 */ /* 0x0002a20000100800 */
[----:B------:R-:W-:Y:S02]  /*78a0*/  @P6 LEA.HI.X R185, R3, c[0x0][0x1cc], R180, 0x1, P0 ;  /* 0x0000730003b96a11 */ /* 0x000fe400000f0cb4 */
[C---:B------:R-:W-:Y:S01]  /*78b0*/  @P6 IADD3 R156, P5, R0.reuse, R250, RZ ;  /* 0x000000fa009c6210 */ /* 0x040fe20007fbe0ff */
[C---:B------:R-:W-:Y:S01]  /*78c0*/  HMMA.16816.F32.BF16 R24, R168.reuse, R174, R24 ;  /* 0x000000aea818723c */ /* 0x040fe20000041818 */
[----:B------:R-:W-:Y:S01]  /*78d0*/  @!PT LDS RZ, [RZ] ;  /* 0x00000000fffff984 */ /* 0x000fe20000000800 */
[----:B------:R-:W-:Y:S01]  /*78e0*/  @!PT LDS RZ, [RZ] ;  /* 0x00000000fffff984 */ /* 0x000fe20000000800 */
[----:B------:R-:W-:Y:S01]  /*78f0*/  @!PT LDS RZ, [RZ] ;  /* 0x00000000fffff984 */ /* 0x000fe20000000800 */
[----:B------:R1:W-:Y:S02]  /*7900*/  @P6 LDGSTS.E.BYPASS.LTC128B.128 [R225+0x8100], [R194.64], !P4 ;  /* 0x08100000c2e16fae */ /* 0x0003e4000e101d4c */
[----:B------:R-:W-:Y:S01]  /*7910*/  @P6 IADD3 R0, P0, R0, R248, RZ ;  /* 0x000000f800006210 */ /* 0x000fe20007f1e0ff */
[----:B------:R-:W-:Y:S01]  /*7920*/  @P6 IMAD.X R3, R2, 0x1, R249, P5 ;  /* 0x0000000102036824 */ /* 0x000fe200028e06f9 */
[----:B------:R-:W-:Y:S01]  /*7930*/  @P6 LEA R180, P5, R156, c[0x0][0x1c8], 0x1 ;  /* 0x000072009cb46a11 */ /* 0x000fe200078a08ff */
[----:B------:R1:W-:Y:S02]  /*7940*/  @P6 LDGSTS.E.BYPASS.LTC128B.128 [R225+0xa100], [R192.64], !P3 ;  /* 0x0a100000c0e16fae */ /* 0x0003e4000d901d4c */
[----:B------:R-:W-:Y:S02]  /*7950*/  @P6 IMAD.X R2, R2, 0x1, R247, P0 ;  /* 0x0000000102026824 */ /* 0x000fe400000e06f7 */
[----:B------:R1:W-:Y:S02]  /*7960*/  @P6 LDGSTS.E.BYPASS.LTC128B.128 [R225+0xc100], [R190.64], !P2 ;  /* 0x0c100000bee16fae */ /* 0x0003e4000d101d4c */
[----:B------:R-:W-:Y:S02]  /*7970*/  @P6 LEA R172, P0, R0, c[0x0][0x1c8], 0x1 ;  /* 0x0000720000ac6a11 */ /* 0x000fe400078008ff */
[----:B------:R-:W-:Y:S01]  /*7980*/  @P6 LEA.HI.X R181, R156, c[0x0][0x1cc], R3, 0x1, P5 ;  /* 0x000073009cb56a11 */ /* 0x000fe200028f0c03 */
[----:B------:R1:W-:Y:S01]  /*7990*/  @P6 LDGSTS.E.BYPASS.LTC128B.128 [R225+0xe100], [R188.64], !P1 ;  /* 0x0e100000bce16fae */ /* 0x0003e2000c901d4c */
[----:B------:R-:W-:Y:S01]  /*79a0*/  @P6 LEA.HI.X R173, R0, c[0x0][0x1cc], R2, 0x1, P0 ;  /* 0x0000730000ad6a11 */ /* 0x000fe200000f0c02 */
[C---:B---3--:R-:W-:Y:S01]  /*79b0*/  HMMA.16816.F32.BF16 R28, R168.reuse, R176, R28 ;  /* 0x000000b0a81c723c */ /* 0x048fe2000004181c */
[----:B------:R-:W-:Y:S01]  /*79c0*/  PLOP3.LUT P0, PT, PT, PT, UP2, 0x80, 0x0 ;  /* 0x000000000000781c */ /* 0x000fe20003f0f028 */
[----:B------:R1:W-:Y:S01]  /*79d0*/  @P6 LDGSTS.E.BYPASS.LTC128B.128 [R225+0x9100], [R182.64], !P4 ;  /* 0x09100000b6e16fae */ /* 0x0003e2000e101d4c */
[----:B------:R-:W-:Y:S03]  /*79e0*/  IMAD.SHL.U32 R156, R224, 0x40, RZ ;  /* 0x00000040e09c7824 */ /* 0x000fe600078e00ff */
[----:B------:R1:W-:Y:S02]  /*79f0*/  @P6 LDGSTS.E.BYPASS.LTC128B.128 [R225+0xb100], [R184.64], !P3 ;  /* 0x0b100000b8e16fae */ /* 0x0003e4000d901d4c */
[----:B------:R-:W-:Y:S02]  /*7a00*/  HMMA.16816.F32.BF16 R32, R168, R178, R32 ;  /* 0x000000b2a820723c */ /* 0x000fe40000041820 */
[----:B------:R1:W-:Y:S02]  /*7a10*/  @P6 LDGSTS.E.BYPASS.LTC128B.128 [R225+0xd100], [R180.64], !P2 ;  /* 0x0d100000b4e16fae */ /* 0x0003e4000d101d4c */
[----:B------:R-:W-:Y:S02]  /*7a20*/  IADD3 R0, -R246, 0x1, -R156 ;  /* 0x00000001f6007810 */ /* 0x000fe40007ffe99c */
[----:B------:R1:W-:Y:S02]  /*7a30*/  @P6 LDGSTS.E.BYPASS.LTC128B.128 [R225+0xf100], [R172.64], !P1 ;  /* 0x0f100000ace16fae */ /* 0x0003e4000c901d4c */
[----:B------:R-:W-:Y:S02]  /*7a40*/  IADD3 R0, R0, c[0x0][0x1d0], RZ ;  /* 0x0000740000007a10 */ /* 0x000fe40007ffe0ff */
[----:B------:R-:W0:Y:S02]  /*7a50*/  LDGDEPBAR ;  /* 0x00000000000079af */ /* 0x000e240000000000 */
[----:B------:R-:W-:Y:S04]  /*7a60*/  IADD3 R0, R0, -c[0x0][0x168], RZ ;  /* 0x80005a0000007a10 */ /* 0x000fe80007ffe0ff */
[C---:B------:R-:W-:Y:S02]  /*7a70*/  IADD3 R169, R0.reuse, c[0x0][0x328], RZ ;  /* 0x0000ca0000a97a10 */ /* 0x040fe40007ffe0ff */
[----:B------:R-:W-:Y:S01]  /*7a80*/  IADD3 R168, R0, UR6, RZ ;  /* 0x0000000600a87c10 */ /* 0x000fe2000fffe0ff */
[----:B--2---:R-:W-:Y:S01]  /*7a90*/  @P0 IMAD.MOV.U32 R159, RZ, RZ, R223 ;  /* 0x000000ffff9f0224 */ /* 0x004fe200078e00df */
[----:B------:R-:W-:Y:S04]  /*7aa0*/  PLOP3.LUT P0, PT, PT, PT, UP1, 0x40, 0x0 ;  /* 0x000000000000781c */ /* 0x000fe80003f0e818 */
[----:B------:R-:W2:Y:S02]  /*7ab0*/  SHFL.IDX PT, R3, R159, RZ, 0x1c1f ;  /* 0x001c1fff9f037589 */ /* 0x000ea400000e0000 */
[--C-:B--2---:R-:W-:Y:S02]  /*7ac0*/  IMAD.IADD R2, R169, 0x1, R3.reuse ;  /* 0x00000001a9027824 */ /* 0x104fe400078e0203 */
[----:B------:R-:W-:Y:S05]  /*7ad0*/  IMAD.IADD R0, R168, 0x1, R3 ;  /* 0x00000001a8007824 */ /* 0x000fea00078e0203 */
[----:B------:R-:W-:-:S05]  /*7ae0*/  @P0 BRA `(.L_x_4189) ;  /* 0x0000019000000947 */ /* 0x000fca0003800000 */
[----:B-1----:R-:W-:Y:S01]  /*7af0*/  IADD3 R3, R3, c[0x0][0x1d0], RZ ;  /* 0x0000740003037a10 */ /* 0x002fe20007ffe0ff */
        /* <DEDUP_REMOVED lines=13> */
.L_x_4191:
[----:B------:R-:W-:Y:S04]  /*7bd0*/  MOV R170, c[0x0][0x32c] ;  /* 0x0000cb0000aa7a02 */ /* 0x000fe80000000f00 */
[----:B------:R-:W-:Y:S11]  /*7be0*/  ISETP.NE.AND P0, PT, R170, 0x1, PT ;  /* 0x00000001aa00780c */ /* 0x000ff60003f05270 */
[----:B------:R-:W-:Y:S02]  /*7bf0*/  @!UPT UIADD3 URZ, URZ, URZ, URZ ;  /* 0x0000003f3f3ff290 */ /* 0x000fe4000fffe03f */
[----:B------:R-:W-:Y:S05]  /*7c00*/  @P0 IMAD.HI.U32 R170, R3, c[0x0][0x330], RZ ;  /* 0x0000cc0003aa0a27 */ /* 0x000fea00078e00ff */
[----:B------:R-:W-:Y:S02]  /*7c10*/  @P0 SHF.R.U32.HI R3, RZ, c[0x0][0x334], R170 ;  /* 0x0000cd00ff030a19 */ /* 0x000fe400000116aa */
.L_x_4192:
[----:B------:R-:W-:Y:S05]  /*7c20*/  BSYNC B0 ;  /* 0x0000000000007941 */ /* 0x000fea0003800000 */
.L_x_4190:
[----:B------:R-:W-:Y:S04]  /*7c30*/  IMAD R3, R3, c[0x0][0x32c], -R156 ;  /* 0x0000cb0003037a24 */ /* 0x000fe800078e0a9c */
[----:B------:R-:W-:Y:S05]  /*7c40*/  IMAD.IADD R3, R3, 0x1, -R246 ;  /* 0x0000000103037824 */ /* 0x000fea00078e0af6 */
[----:B------:R-:W-:Y:S02]  /*7c50*/  IADD3 R170, R3, c[0x0][0x32c], RZ ;  /* 0x0000cb0003aa7a10 */ /* 0x000fe40007ffe0ff */
[----:B------:R-:W-:Y:S02]  /*7c60*/  IMNMX R0, R0, R3, !PT ;  /* 0x0000000300007217 */ /* 0x000fe40007800200 */
[----:B------:R-:W-:Y:S02]  /*7c70*/  IMNMX R2, R2, R170, PT ;  /* 0x000000aa02027217 */ /* 0x000fe40003800200 */
.L_x_4189:
[----:B-1----:R-:W-:Y:S01]  /*7c80*/  ISETP.GT.AND P0, PT, R224, -0x1, PT ;  /* 0xffffffffe000780c */ /* 0x002fe20003f04270 */
        /* <DEDUP_REMOVED lines=67> */
.L_x_4195:
[----:B------:R-:W-:Y:S04]  /*80c0*/  MOV R12, c[0x0][0x32c] ;  /* 0x0000cb00000c7a02 */ /* 0x000fe80000000f00 */
[----:B------:R-:W-:Y:S11]  /*80d0*/  ISETP.NE.AND P5, PT, R12, 0x1, PT ;  /* 0x000000010c00780c */ /* 0x000ff60003fa5270 */
[----:B------:R-:W-:Y:S02]  /*80e0*/  @!UPT UIADD3 URZ, URZ, URZ, URZ ;  /* 0x0000003f3f3ff290 */ /* 0x000fe4000fffe03f */
[----:B------:R-:W-:Y:S05]  /*80f0*/  @P5 IMAD.HI.U32 R12, R3, c[0x0][0x330], RZ ;  /* 0x0000cc00030c5a27 */ /* 0x000fea00078e00ff */
[----:B------:R-:W-:Y:S02]  /*8100*/  @P5 SHF.R.U32.HI R3, RZ, c[0x0][0x334], R12 ;  /* 0x0000cd00ff035a19 */ /* 0x000fe4000001160c */
.L_x_4196:
[----:B------:R-:W-:Y:S05]  /*8110*/  BSYNC B0 ;  /* 0x0000000000007941 */ /* 0x000fea0003800000 */
.L_x_4194:
[----:B------:R-:W-:Y:S04]  /*8120*/  IMAD R156, R3, c[0x0][0x32c], -R156 ;  /* 0x0000cb00039c7a24 */ /* 0x000fe800078e0a9c */
[----:B------:R-:W-:Y:S05]  /*8130*/  IMAD.IADD R156, R156, 0x1, -R246 ;  /* 0x000000019c9c7824 */ /* 0x000fea00078e0af6 */
[----:B------:R-:W-:Y:S02]  /*8140*/  IADD3 R3, R156, c[0x0][0x32c], RZ ;  /* 0x0000cb009c037a10 */ /* 0x000fe40007ffe0ff */
[----:B------:R-:W-:Y:S02]  /*8150*/  IMNMX R0, R0, R156, !PT ;  /* 0x0000009c00007217 */ /* 0x000fe40007800200 */
[----:B------:R-:W-:Y:S02]  /*8160*/  IMNMX R2, R2, R3, PT ;  /* 0x0000000302027217 */ /* 0x000fe40003800200 */
.L_x_4193:
[----:B------:R-:W-:Y:S02]  /*8170*/  FMNMX.FTZ R3, R4, R157, !PT ;  /* 0x0000009d04037209 */ /* 0x000fe40007810000 */
[C---:B------:R-:W-:Y:S02]  /*8180*/  ISETP.GT.AND P6, PT, R0.reuse, RZ, P0 ;  /* 0x000000ff0000720c */ /* 0x040fe400007c4270 */
[----:B------:R-:W-:Y:S02]  /*8190*/  FMNMX.FTZ R3, R5, R3, !PT ;  /* 0x0000000305037209 */ /* 0x000fe40007810000 */
[----:B------:R-:W-:Y:S02]  /*81a0*/  ISETP.GT.AND P5, PT, R0, 0x1, P0 ;  /* 0x000000010000780c */ /* 0x000fe400007a4270 */
[----:B------:R-:W-:Y:S02]  /*81b0*/  FMNMX.FTZ R3, R8, R3, !PT ;  /* 0x0000000308037209 */ /* 0x000fe40007810000 */
[C---:B------:R-:W-:Y:S02]  /*81c0*/  ISETP.LT.OR P6, PT, R2.reuse, 0x1, P6 ;  /* 0x000000010200780c */ /* 0x040fe400037c1670 */
[----:B------:R-:W-:Y:S02]  /*81d0*/  FMNMX.FTZ R3, R9, R3, !PT ;  /* 0x0000000309037209 */ /* 0x000fe40007810000 */
[----:B------:R-:W-:Y:S02]  /*81e0*/  ISETP.LT.OR P5, PT, R2, 0x2, P5 ;  /* 0x000000020200780c */ /* 0x000fe40002fa1670 */
[----:B------:R-:W-:Y:S02]  /*81f0*/  FMNMX.FTZ R3, R173, R3, !PT ;  /* 0x00000003ad037209 */ /* 0x000fe40007810000 */
[----:B------:R-:W-:Y:S02]  /*8200*/  FSEL R6, R6, -INF , !P6 ;  /* 0xff80000006067808 */ /* 0x000fe40007000000 */
[----:B------:R-:W-:Y:S02]  /*8210*/  FMNMX.FTZ R3, R175, R3, !PT ;  /* 0x00000003af037209 */ /* 0x000fe40007810000 */
[----:B------:R-:W-:Y:S02]  /*8220*/  FSEL R7, R7, -INF , !P5 ;  /* 0xff80000007077808 */ /* 0x000fe40006800000 */
[----:B------:R-:W-:Y:S02]  /*8230*/  FMNMX.FTZ R3, R178, R3, !PT ;  /* 0x00000003b2037209 */ /* 0x000fe40007810000 */
[----:B------:R-:W-:Y:S02]  /*8240*/  ISETP.GT.AND P6, PT, R0, 0x8, P0 ;  /* 0x000000080000780c */ /* 0x000fe400007c4270 */
[----:B------:R-:W-:Y:S02]  /*8250*/  FMNMX.FTZ R3, R180, R3, !PT ;  /* 0x00000003b4037209 */ /* 0x000fe40007810000 */
[----:B------:R-:W-:Y:S02]  /*8260*/  ISETP.GT.AND P5, PT, R0, 0x9, P0 ;  /* 0x000000090000780c */ /* 0x000fe400007a4270 */
[----:B------:R-:W-:Y:S02]  /*8270*/  FMNMX.FTZ R3, R184, R3, !PT ;  /* 0x00000003b8037209 */ /* 0x000fe40007810000 */
[----:B------:R-:W-:Y:S02]  /*8280*/  FMNMX.FTZ R12, R6, R158, !PT ;  /* 0x0000009e060c7209 */ /* 0x000fe40007810000 */
[----:B------:R-:W-:Y:S02]  /*8290*/  FMNMX.FTZ R3, R186, R3, !PT ;  /* 0x00000003ba037209 */ /* 0x000fe40007810000 */
[C---:B------:R-:W-:Y:S02]  /*82a0*/  ISETP.LT.OR P6, PT, R2.reuse, 0x9, P6 ;  /* 0x000000090200780c */ /* 0x040fe400037c1670 */
[----:B------:R-:W-:Y:S02]  /*82b0*/  ISETP.LT.OR P5, PT, R2, 0xa, P5 ;  /* 0x0000000a0200780c */ /* 0x000fe40002fa1670 */
[----:B------:R-:W-:Y:S02]  /*82c0*/  FMNMX.FTZ R3, R187, R3, !PT ;  /* 0x00000003bb037209 */ /* 0x000fe40007810000 */
[----:B------:R-:W-:Y:S02]  /*82d0*/  FSEL R10, R10, -INF , !P6 ;  /* 0xff8000000a0a7808 */ /* 0x000fe40007000000 */
[----:B------:R-:W-:Y:S02]  /*82e0*/  FSEL R11, R11, -INF , !P5 ;  /* 0xff8000000b0b7808 */ /* 0x000fe40006800000 */
[C---:B------:R-:W-:Y:S02]  /*82f0*/  ISETP.GT.AND P6, PT, R0.reuse, 0x10, P0 ;  /* 0x000000100000780c */ /* 0x040fe400007c4270 */
[----:B------:R-:W-:Y:S02]  /*8300*/  ISETP.GT.AND P5, PT, R0, 0x11, P0 ;  /* 0x000000110000780c */ /* 0x000fe400007a4270 */
[----:B------:R-:W-:Y:S02]  /*8310*/  FMNMX.FTZ R12, R7, R12, !PT ;  /* 0x0000000c070c7209 */ /* 0x000fe40007810000 */
[C---:B------:R-:W-:Y:S02]  /*8320*/  ISETP.LT.OR P6, PT, R2.reuse, 0x11, P6 ;  /* 0x000000110200780c */ /* 0x040fe400037c1670 */
[----:B------:R-:W-:Y:S02]  /*8330*/  ISETP.LT.OR P5, PT, R2, 0x12, P5 ;  /* 0x000000120200780c */ /* 0x000fe40002fa1670 */
[----:B------:R-:W-:Y:S02]  /*8340*/  FMNMX.FTZ R12, R10, R12, !PT ;  /* 0x0000000c0a0c7209 */ /* 0x000fe40007810000 */
[----:B------:R-:W-:Y:S02]  /*8350*/  FMNMX.FTZ R3, R188, R3, !PT ;  /* 0x00000003bc037209 */ /* 0x000fe40007810000 */
[----:B------:R-:W-:Y:S02]  /*8360*/  FSEL R174, R14, -INF , !P6 ;  /* 0xff8000000eae7808 */ /* 0x000fe40007000000 */
[----:B------:R-:W-:Y:S02]  /*8370*/  FSEL R176, R15, -INF , !P5 ;  /* 0xff8000000fb07808 */ /* 0x000fe40006800000 */
[----:B------:R-:W-:Y:S02]  /*8380*/  FMNMX.FTZ R156, R223, R3, !PT ;  /* 0x00000003df9c7209 */ /* 0x000fe40007810000 */
[----:B------:R-:W-:Y:S02]  /*8390*/  FMNMX.FTZ R3, R11, R12, !PT ;  /* 0x0000000c0b037209 */ /* 0x000fe40007810000 */
[C---:B------:R-:W-:Y:S02]  /*83a0*/  ISETP.GT.AND P6, PT, R0.reuse, 0x18, P0 ;  /* 0x000000180000780c */ /* 0x040fe400007c4270 */
[----:B------:R-:W-:Y:S02]  /*83b0*/  ISETP.GT.AND P5, PT, R0, 0x19, P0 ;  /* 0x000000190000780c */ /* 0x000fe400007a4270 */
[----:B------:R-:W-:Y:S02]  /*83c0*/  FMNMX.FTZ R3, R174, R3, !PT ;  /* 0x00000003ae037209 */ /* 0x000fe40007810000 */
[C---:B------:R-:W-:Y:S02]  /*83d0*/  ISETP.LT.OR P6, PT, R2.reuse, 0x19, P6 ;  /* 0x000000190200780c */ /* 0x040fe400037c1670 */
[----:B------:R-:W-:Y:S02]  /*83e0*/  ISETP.LT.OR P5, PT, R2, 0x1a, P5 ;  /* 0x0000001a0200780c */ /* 0x000fe40002fa1670 */
[----:B------:R-:W-:Y:S02]  /*83f0*/  FSEL R177, R18, -INF , !P6 ;  /* 0xff80000012b17808 */ /* 0x000fe40007000000 */
[----:B------:R-:W-:Y:S02]  /*8400*/  FSEL R179, R19, -INF , !P5 ;  /* 0xff80000013b37808 */ /* 0x000fe40006800000 */
[----:B------:R-:W-:Y:S02]  /*8410*/  FMNMX.FTZ R3, R176, R3, !PT ;  /* 0x00000003b0037209 */ /* 0x000fe40007810000 */
[C---:B------:R-:W-:Y:S02]  /*8420*/  ISETP.GT.AND P6, PT, R0.reuse, 0x20, P0 ;  /* 0x000000200000780c */ /* 0x040fe400007c4270 */
[----:B------:R-:W-:Y:S02]  /*8430*/  ISETP.GT.AND P5, PT, R0, 0x21, P0 ;  /* 0x000000210000780c */ /* 0x000fe400007a4270 */
[C---:B------:R-:W-:Y:S02]  /*8440*/  ISETP.LT.OR P6, PT, R2.reuse, 0x21, P6 ;  /* 0x000000210200780c */ /* 0x040fe400037c1670 */
[----:B------:R-:W-:Y:S02]  /*8450*/  ISETP.LT.OR P5, PT, R2, 0x22, P5 ;  /* 0x000000220200780c */ /* 0x000fe40002fa1670 */
[----:B------:R-:W-:Y:S02]  /*8460*/  FMNMX.FTZ R3, R177, R3, !PT ;  /* 0x00000003b1037209 */ /* 0x000fe40007810000 */
[----:B------:R-:W-:Y:S02]  /*8470*/  FMNMX.FTZ R156, R226, R156, !PT ;  /* 0x0000009ce29c7209 */ /* 0x000fe40007810000 */
[----:B------:R-:W-:Y:S02]  /*8480*/  FSEL R181, R22, -INF , !P6 ;  /* 0xff80000016b57808 */ /* 0x000fe40007000000 */
[----:B------:R-:W-:Y:S02]  /*8490*/  FSEL R182, R23, -INF , !P5 ;  /* 0xff80000017b67808 */ /* 0x000fe40006800000 */
[----:B------:R-:W-:Y:S01]  /*84a0*/  FMNMX.FTZ R3, R179, R3, !PT ;  /* 0x00000003b3037209 */ /* 0x000fe20007810000 */
[----:B------:R-:W-:Y:S01]  /*84b0*/  LDSM.16.MT88.4 R20, [R198+0x100] ;  /* 0x00010000c614783b */ /* 0x000fe20000004200 */
[----:B------:R-:W-:Y:S02]  /*84c0*/  ISETP.GT.AND P5, PT, R0, 0x28, P0 ;  /* 0x000000280000780c */ /* 0x000fe400007a4270 */
[----:B------:R-:W-:Y:S02]  /*84d0*/  FMNMX.FTZ R156, R227, R156, !PT ;  /* 0x0000009ce39c7209 */ /* 0x000fe40007810000 */
[----:B------:R-:W-:Y:S02]  /*84e0*/  FMNMX.FTZ R3, R181, R3, !PT ;  /* 0x00000003b5037209 */ /* 0x000fe40007810000 */
[----:B------:R-:W-:Y:S02]  /*84f0*/  ISETP.LT.OR P5, PT, R2, 0x29, P5 ;  /* 0x000000290200780c */ /* 0x000fe40002fa1670 */
[----:B------:R-:W-:Y:S02]  /*8500*/  ISETP.GT.AND P6, PT, R0, 0x29, P0 ;  /* 0x000000290000780c */ /* 0x000fe400007c4270 */
[----:B------:R-:W-:Y:S02]  /*8510*/  FMNMX.FTZ R156, R228, R156, !PT ;  /* 0x0000009ce49c7209 */ /* 0x000fe40007810000 */
[----:B------:R-:W-:Y:S02]  /*8520*/  FSEL R183, R26, -INF , !P5 ;  /* 0xff8000001ab77808 */ /* 0x000fe40006800000 */
[----:B------:R-:W-:Y:S01]  /*8530*/  FMNMX.FTZ R3, R182, R3, !PT ;  /* 0x00000003b6037209 */ /* 0x000fe20007810000 */
[----:B------:R-:W-:Y:S01]  /*8540*/  SHFL.BFLY PT, R12, R156, 0x2, 0x1f ;  /* 0x0c401f009c0c7f89 */ /* 0x000fe200000e0000 */
[----:B------:R-:W-:Y:S02]  /*8550*/  ISETP.LT.OR P6, PT, R2, 0x2a, P6 ;  /* 0x0000002a0200780c */ /* 0x000fe400037c1670 */
[----:B------:R-:W-:Y:S02]  /*8560*/  ISETP.GT.AND P5, PT, R0, 0x30, P0 ;  /* 0x000000300000780c */ /* 0x000fe400007a4270 */
[----:B------:R-:W-:Y:S02]  /*8570*/  FSEL R185, R27, -INF , !P6 ;  /* 0xff8000001bb97808 */ /* 0x000fe40007000000 */
[----:B------:R-:W-:Y:S02]  /*8580*/  ISETP.LT.OR P5, PT, R2, 0x31, P5 ;  /* 0x000000310200780c */ /* 0x000fe40002fa1670 */
[----:B------:R-:W-:Y:S02]  /*8590*/  ISETP.GT.AND P6, PT, R0, 0x31, P0 ;  /* 0x000000310000780c */ /* 0x000fe400007c4270 */
[----:B------:R-:W-:Y:S02]  /*85a0*/  FMNMX.FTZ R3, R183, R3, !PT ;  /* 0x00000003b7037209 */ /* 0x000fe40007810000 */
[----:B------:R-:W-:Y:S02]  /*85b0*/  FSEL R193, R30, -INF , !P5 ;  /* 0xff8000001ec17808 */ /* 0x000fe40006800000 */
[----:B------:R-:W-:Y:S02]  /*85c0*/  ISETP.LT.OR P6, PT, R2, 0x32, P6 ;  /* 0x000000320200780c */ /* 0x000fe400037c1670 */
[----:B------:R-:W-:Y:S02]  /*85d0*/  FMNMX.FTZ R3, R185, R3, !PT ;  /* 0x00000003b9037209 */ /* 0x000fe40007810000 */
[----:B------:R-:W-:Y:S02]  /*85e0*/  ISETP.GT.AND P5, PT, R0, 0x38, P0 ;  /* 0x000000380000780c */ /* 0x000fe400007a4270 */
[----:B------:R-:W-:Y:S02]  /*85f0*/  FSEL R194, R31, -INF , !P6 ;  /* 0xff8000001fc27808 */ /* 0x000fe40007000000 */
[----:B------:R-:W-:Y:S01]  /*8600*/  ISETP.LT.OR P5, PT, R2, 0x39, P5 ;  /* 0x000000390200780c */ /* 0x000fe20002fa1670 */
[----:B------:R-:W-:Y:S01]  /*8610*/  LDSM.16.MT88.4 R28, [R200+0x100] ;  /* 0x00010000c81c783b */ /* 0x000fe20000004200 */
[----:B------:R-:W-:Y:S02]  /*8620*/  ISETP.GT.AND P0, PT, R0, 0x39, P0 ;  /* 0x000000390000780c */ /* 0x000fe40000704270 */
[----:B------:R-:W-:Y:S02]  /*8630*/  FMNMX.FTZ R0, R193, R3, !PT ;  /* 0x00000003c1007209 */ /* 0x000fe40007810000 */
[----:B------:R-:W-:Y:S02]  /*8640*/  FSEL R195, R34, -INF , !P5 ;  /* 0xff80000022c37808 */ /* 0x000fe40006800000 */
[----:B------:R-:W-:Y:S02]  /*8650*/  ISETP.LT.OR P0, PT, R2, 0x3a, P0 ;  /* 0x0000003a0200780c */ /* 0x000fe40000701670 */
[----:B------:R-:W-:Y:S02]  /*8660*/  FMNMX.FTZ R0, R194, R0, !PT ;  /* 0x00000000c2007209 */ /* 0x000fe40007810000 */
[----:B------:R-:W-:Y:S02]  /*8670*/  FSEL R159, R35, -INF , !P0 ;  /* 0xff800000239f7808 */ /* 0x000fe40004000000 */
[----:B------:R-:W-:Y:S04]  /*8680*/  FMNMX.FTZ R0, R195, R0, !PT ;  /* 0x00000000c3007209 */ /* 0x000fe80007810000 */
[----:B------:R-:W-:Y:S05]  /*8690*/  FMNMX.FTZ R0, R159, R0, !PT ;  /* 0x000000009f007209 */ /* 0x000fea0007810000 */
[----:B------:R-:W1:Y:S02]  /*86a0*/  SHFL.BFLY PT, R2, R0, 0x2, 0x1f ;  /* 0x0c401f0000027f89 */ /* 0x000e6400000e0000 */
[----:B-1----:R-:W-:Y:S02]  /*86b0*/  FMNMX.FTZ R2, R0, R2, !PT ;  /* 0x0000000200027209 */ /* 0x002fe40007810000 */
[----:B------:R-:W-:Y:S04]  /*86c0*/  FMNMX.FTZ R156, R156, R12, !PT ;  /* 0x0000000c9c9c7209 */ /* 0x000fe80007810000 */
[----:B------:R-:W-:Y:S08]  /*86d0*/  LDSM.16.MT88.4 R12, [R197+0x100] ;  /* 0x00010000c50c783b */ /* 0x000ff00000004200 */
[----:B------:R-:W1:Y:S02]  /*86e0*/  SHFL.BFLY PT, R3, R156, 0x1, 0x1f ;  /* 0x0c201f009c037f89 */ /* 0x000e6400000e0000 */
[----:B-1----:R-:W-:Y:S06]  /*86f0*/  FMNMX.FTZ R156, R156, R3, !PT ;  /* 0x000000039c9c7209 */ /* 0x002fec0007810000 */
        /* <DEDUP_REMOVED lines=17> */
[----:B------:R3:W-:Y:S02]  /*8810*/  MUFU.EX2 R242, R8 ;  /* 0x0000000800f27308 */ /* 0x0007e40000000800 */
[--C-:B------:R-:W-:Y:S02]  /*8820*/  FFMA.FTZ R10, R10, c[0x0][0x2d0], -R157.reuse ;  /* 0x0000b4000a0a7a23 */ /* 0x100fe4000001089d */
[--C-:B------:R-:W-:Y:S02]  /*8830*/  FFMA.FTZ R11, R11, c[0x0][0x2d0], -R157.reuse ;  /* 0x0000b4000b0b7a23 */ /* 0x100fe4000001089d */
[--C-:B------:R-:W-:Y:S02]  /*8840*/  FFMA.FTZ R6, R6, c[0x0][0x2d0], -R157.reuse ;  /* 0x0000b40006067a23 */ /* 0x100fe4000001089d */
[--C-:B------:R-:W-:Y:S02]  /*8850*/  FFMA.FTZ R7, R7, c[0x0][0x2d0], -R157.reuse ;  /* 0x0000b40007077a23 */ /* 0x100fe4000001089d */
[----:B------:R-:W4:Y:S01]  /*8860*/  MUFU.EX2 R241, R9 ;  /* 0x0000000900f17308 */ /* 0x000f220000000800 */
[----:B-1----:R-:W-:Y:S01]  /*8870*/  FSEL R0, R3, RZ, P0 ;  /* 0x000000ff03007208 */ /* 0x002fe20000000000 */
[----:B--2---:R-:W-:Y:S01]  /*8880*/  FMUL.FTZ R4, R2, R160 ;  /* 0x000000a002047220 */ /* 0x004fe20000410000 */
[----:B------:R-:W-:Y:S01]  /*8890*/  ISETP.GT.AND P0, PT, R224, UR4, PT ;  /* 0x00000004e0007c0c */ /* 0x000fe2000bf04270 */
[----:B------:R-:W-:Y:S02]  /*88a0*/  FMUL.FTZ R16, R2, R136 ;  /* 0x0000008802107220 */ /* 0x000fe40000410000 */
[----:B------:R-:W-:Y:S04]  /*88b0*/  FADD.FTZ R0, -R0, R158 ;  /* 0x0000009e00007221 */ /* 0x000fe80000010100 */
[----:B------:R-:W-:Y:S01]  /*88c0*/  MUFU.EX2 R230, R10 ;  /* 0x0000000a00e67308 */ /* 0x000fe20000000800 */
[----:B------:R-:W-:Y:S02]  /*88d0*/  FMUL.FTZ R17, R2, R137 ;  /* 0x0000008902117220 */ /* 0x000fe40000410000 */
[----:B------:R-:W-:Y:S02]  /*88e0*/  FMUL.FTZ R0, R0, c[0x0][0x2d0] ;  /* 0x0000b40000007a20 */ /* 0x000fe40000410000 */
[C---:B---3--:R-:W-:Y:S02]  /*88f0*/  FMUL.FTZ R8, R2.reuse, R164 ;  /* 0x000000a402087220 */ /* 0x048fe40000410000 */
[C---:B------:R-:W-:Y:S02]  /*8900*/  FMUL.FTZ R24, R2.reuse, R144 ;  /* 0x0000009002187220 */ /* 0x040fe40000410000 */
[C---:B------:R-:W-:Y:S01]  /*8910*/  FMUL.FTZ R25, R2.reuse, R145 ;  /* 0x0000009102197220 */ /* 0x040fe20000410000 */
[----:B------:R-:W1:Y:S01]  /*8920*/  MUFU.EX2 R229, R11 ;  /* 0x0000000b00e57308 */ /* 0x000e620000000800 */
[C---:B------:R-:W-:Y:S02]  /*8930*/  FMUL.FTZ R32, R2.reuse, R152 ;  /* 0x0000009802207220 */ /* 0x040fe40000410000 */
[C---:B------:R-:W-:Y:S01]  /*8940*/  FMUL.FTZ R33, R2.reuse, R153 ;  /* 0x0000009902217220 */ /* 0x040fe20000410000 */
[----:B----4-:R-:W-:Y:S01]  /*8950*/  F2FP.BF16.PACK_AB R170, R241, R242 ;  /* 0x000000f2f1aa723e */ /* 0x010fe200000010ff */
        /* <DEDUP_REMOVED lines=9> */
[----:B------:R-:W3:Y:S01]  /*89f0*/  MUFU.EX2 R243, R5 ;  /* 0x0000000500f37308 */ /* 0x000ee20000000800 */
[C---:B------:R-:W-:Y:S02]  /*8a00*/  FMUL.FTZ R49, R2.reuse, R49 ;  /* 0x0000003102317220 */ /* 0x040fe40000410000 */
[C---:B------:R-:W-:Y:S01]  /*8a10*/  FMUL.FTZ R52, R2.reuse, R52 ;  /* 0x0000003402347220 */ /* 0x040fe20000410000 */
[----:B-1----:R-:W-:Y:S01]  /*8a20*/  F2FP.BF16.PACK_AB R171, R229, R230 ;  /* 0x000000e6e5ab723e */ /* 0x002fe200000010ff */
        /* <DEDUP_REMOVED lines=9> */
[----:B------:R-:W2:Y:S01]  /*8ac0*/  MUFU.EX2 R231, R7 ;  /* 0x0000000700e77308 */ /* 0x000ea20000000800 */
[C---:B------:R-:W-:Y:S01]  /*8ad0*/  FMUL.FTZ R19, R0.reuse, R139 ;  /* 0x0000008b00137220 */ /* 0x040fe20000410000 */
[----:B------:R-:W-:Y:S01]  /*8ae0*/  LDSM.16.MT88.4 R164, [R197+0x1900] ;  /* 0x00190000c5a4783b */ /* 0x000fe20000004200 */
[----:B------:R-:W-:Y:S01]  /*8af0*/  FMUL.FTZ R26, R0, R146 ;  /* 0x00000092001a7220 */ /* 0x000fe20000410000 */
[----:B---3--:R-:W-:Y:S01]  /*8b00*/  F2FP.BF16.PACK_AB R168, R243, R240 ;  /* 0x000000f0f3a8723e */ /* 0x008fe200000010ff */
[----:B------:R-:W-:Y:S02]  /*8b10*/  FMUL.FTZ R5, R2, R161 ;  /* 0x000000a102057220 */ /* 0x000fe40000410000 */
[C---:B------:R-:W-:Y:S02]  /*8b20*/  FMUL.FTZ R27, R0.reuse, R147 ;  /* 0x00000093001b7220 */ /* 0x040fe40000410000 */
[C---:B------:R-:W-:Y:S01]  /*8b30*/  FMUL.FTZ R34, R0.reuse, R154 ;  /* 0x0000009a00227220 */ /* 0x040fe20000410000 */
[----:B------:R-:W-:Y:S01]  /*8b40*/  LDSM.16.MT88.4 R136, [R197+0x2100] ;  /* 0x00210000c588783b */ /* 0x000fe20000004200 */
[C---:B------:R-:W-:Y:S02]  /*8b50*/  FMUL.FTZ R35, R0.reuse, R155 ;  /* 0x0000009b00237220 */ /* 0x040fe40000410000 */
[C---:B------:R-:W-:Y:S02]  /*8b60*/  FMUL.FTZ R38, R0.reuse, R38 ;  /* 0x0000002600267220 */ /* 0x040fe40000410000 */
[C---:B-1----:R-:W-:Y:S02]  /*8b70*/  FMUL.FTZ R6, R0.reuse, R162 ;  /* 0x000000a200067220 */ /* 0x042fe40000410000 */
[C---:B------:R-:W-:Y:S01]  /*8b80*/  FMUL.FTZ R39, R0.reuse, R39 ;  /* 0x0000002700277220 */ /* 0x040fe20000410000 */
[----:B------:R-:W-:Y:S01]  /*8b90*/  LDSM.16.MT88.4 R144, [R200+0x900] ;  /* 0x00090000c890783b */ /* 0x000fe20000004200 */
[C---:B------:R-:W-:Y:S02]  /*8ba0*/  FMUL.FTZ R42, R0.reuse, R42 ;  /* 0x0000002a002a7220 */ /* 0x040fe40000410000 */
[C---:B------:R-:W-:Y:S02]  /*8bb0*/  FMUL.FTZ R43, R0.reuse, R43 ;  /* 0x0000002b002b7220 */ /* 0x040fe40000410000 */
[C---:B------:R-:W-:Y:S01]  /*8bc0*/  FMUL.FTZ R46, R0.reuse, R46 ;  /* 0x0000002e002e7220 */ /* 0x040fe20000410000 */
[----:B--2---:R-:W-:Y:S01]  /*8bd0*/  F2FP.BF16.PACK_AB R169, R231, R232 ;  /* 0x000000e8e7a9723e */ /* 0x004fe200000010ff */
[C---:B------:R-:W-:Y:S01]  /*8be0*/  FMUL.FTZ R7, R0.reuse, R163 ;  /* 0x000000a300077220 */ /* 0x040fe20000410000 */
[----:B------:R-:W-:Y:S01]  /*8bf0*/  LDSM.16.MT88.4 R152, [R197+0x2900] ;  /* 0x00290000c598783b */ /* 0x000fe20000004200 */
[C---:B------:R-:W-:Y:S02]  /*8c00*/  FMUL.FTZ R47, R0.reuse, R47 ;  /* 0x0000002f002f7220 */ /* 0x040fe40000410000 */
[C---:B------:R-:W-:Y:S02]  /*8c10*/  FMUL.FTZ R50, R0.reuse, R50 ;  /* 0x0000003200327220 */ /* 0x040fe40000410000 */
[C---:B------:R-:W-:Y:S01]  /*8c20*/  FMUL.FTZ R51, R0.reuse, R51 ;  /* 0x0000003300337220 */ /* 0x040fe20000410000 */
[C---:B------:R-:W-:Y:S05]  /*8c30*/  HMMA.16816.F32.BF16 R4, R168.reuse, R12, R4 ;  /* 0x0000000ca804723c */ /* 0x040fea0000041804 */
[----:B------:R-:W-:Y:S02]  /*8c40*/  FMUL.FTZ R54, R0, R54 ;  /* 0x0000003600367220 */ /* 0x000fe40000410000 */
[C---:B------:R-:W-:Y:S01]  /*8c50*/  FMUL.FTZ R12, R2.reuse, R132 ;  /* 0x00000084020c7220 */ /* 0x040fe20000410000 */
[C---:B------:R-:W-:Y:S04]  /*8c60*/  HMMA.16816.F32.BF16 R8, R168.reuse, R14, R8 ;  /* 0x0000000ea808723c */ /* 0x040fe80000041808 */
[----:B------:R-:W-:Y:S02]  /*8c70*/  FMUL.FTZ R13, R2, R133 ;  /* 0x00000085020d7220 */ /* 0x000fe40000410000 */
[C---:B------:R-:W-:Y:S02]  /*8c80*/  FMUL.FTZ R55, R0.reuse, R55 ;  /* 0x0000003700377220 */ /* 0x040fe40000410000 */
[C---:B------:R-:W-:Y:S04]  /*8c90*/  FMUL.FTZ R14, R0.reuse, R134 ;  /* 0x00000086000e7220 */ /* 0x040fe80000410000 */
[C---:B------:R-:W-:Y:S02]  /*8ca0*/  FMUL.FTZ R15, R0.reuse, R135 ;  /* 0x00000087000f7220 */ /* 0x040fe40000410000 */
[----:B------:R-:W1:Y:S01]  /*8cb0*/  LDSM.16.MT88.4 R132, [R199+0x100] ;  /* 0x00010000c784783b */ /* 0x000e620000004200 */
[C---:B------:R-:W-:Y:S02]  /*8cc0*/  FMUL.FTZ R58, R0.reuse, R58 ;  /* 0x0000003a003a7220 */ /* 0x040fe40000410000 */
[C---:B------:R-:W-:Y:S02]  /*8cd0*/  FMUL.FTZ R59, R0.reuse, R59 ;  /* 0x0000003b003b7220 */ /* 0x040fe40000410000 */
[C---:B------:R-:W-:Y:S03]  /*8ce0*/  HMMA.16816.F32.BF16 R12, R168.reuse, R20, R12 ;  /* 0x00000014a80c723c */ /* 0x040fe6000004180c */
[C---:B------:R-:W-:Y:S02]  /*8cf0*/  FMUL.FTZ R62, R0.reuse, R62 ;  /* 0x0000003e003e7220 */ /* 0x040fe40000410000 */
[----:B------:R-:W-:Y:S02]  /*8d00*/  FMUL.FTZ R63, R0, R63 ;  /* 0x0000003f003f7220 */ /* 0x000fe40000410000 */
[C---:B------:R-:W-:Y:S01]  /*8d10*/  FMUL.FTZ R20, R2.reuse, R140 ;  /* 0x0000008c02147220 */ /* 0x040fe20000410000 */
[C---:B------:R-:W-:Y:S04]  /*8d20*/  HMMA.16816.F32.BF16 R16, R168.reuse, R22, R16 ;  /* 0x00000016a810723c */ /* 0x040fe80000041810 */
[C---:B------:R-:W-:Y:S02]  /*8d30*/  FMUL.FTZ R21, R2.reuse, R141 ;  /* 0x0000008d02157220 */ /* 0x040fe40000410000 */
[----:B------:R-:W-:Y:S02]  /*8d40*/  FMUL.FTZ R64, R2, R64 ;  /* 0x0000004002407220 */ /* 0x000fe40000410000 */
[C---:B------:R-:W-:Y:S04]  /*8d50*/  FMUL.FTZ R22, R0.reuse, R142 ;  /* 0x0000008e00167220 */ /* 0x040fe80000410000 */
[----:B------:R-:W-:Y:S02]  /*8d60*/  FMUL.FTZ R23, R0, R143 ;  /* 0x0000008f00177220 */ /* 0x000fe40000410000 */
[----:B------:R-:W2:Y:S01]  /*8d70*/  LDSM.16.MT88.4 R140, [R198+0x2100] ;  /* 0x00210000c68c783b */ /* 0x000ea20000004200 */
[----:B------:R-:W-:Y:S02]  /*8d80*/  FMUL.FTZ R65, R2, R65 ;  /* 0x0000004102417220 */ /* 0x000fe40000410000 */
[C---:B------:R-:W-:Y:S02]  /*8d90*/  FMUL.FTZ R66, R0.reuse, R66 ;  /* 0x0000004200427220 */ /* 0x040fe40000410000 */
[C---:B------:R-:W-:Y:S03]  /*8da0*/  HMMA.16816.F32.BF16 R20, R168.reuse, R28, R20 ;  /* 0x0000001ca814723c */ /* 0x040fe60000041814 */
[----:B------:R-:W-:Y:S02]  /*8db0*/  FMUL.FTZ R67, R0, R67 ;  /* 0x0000004300437220 */ /* 0x000fe40000410000 */
[C---:B------:R-:W-:Y:S02]  /*8dc0*/  FMUL.FTZ R68, R2.reuse, R68 ;  /* 0x0000004402447220 */ /* 0x040fe40000410000 */
[C---:B------:R-:W-:Y:S01]  /*8dd0*/  FMUL.FTZ R28, R2.reuse, R148 ;  /* 0x00000094021c7220 */ /* 0x040fe20000410000 */
[C---:B------:R-:W-:Y:S04]  /*8de0*/  HMMA.16816.F32.BF16 R24, R168.reuse, R30, R24 ;  /* 0x0000001ea818723c */ /* 0x040fe80000041818 */
[C---:B------:R-:W-:Y:S02]  /*8df0*/  FMUL.FTZ R29, R2.reuse, R149 ;  /* 0x00000095021d7220 */ /* 0x040fe40000410000 */
[----:B------:R-:W-:Y:S02]  /*8e00*/  FMUL.FTZ R69, R2, R69 ;  /* 0x0000004502457220 */ /* 0x000fe40000410000 */
[C---:B------:R-:W-:Y:S04]  /*8e10*/  FMUL.FTZ R30, R0.reuse, R150 ;  /* 0x00000096001e7220 */ /* 0x040fe80000410000 */
[C---:B------:R-:W-:Y:S02]  /*8e20*/  FMUL.FTZ R31, R0.reuse, R151 ;  /* 0x00000097001f7220 */ /* 0x040fe40000410000 */
[----:B------:R-:W-:Y:S01]  /*8e30*/  LDSM.16.MT88.4 R148, [R199+0x900] ;  /* 0x00090000c794783b */ /* 0x000fe20000004200 */
[C---:B------:R-:W-:Y:S02]  /*8e40*/  FMUL.FTZ R70, R0.reuse, R70 ;  /* 0x0000004600467220 */ /* 0x040fe40000410000 */
[----:B------:R-:W-:Y:S02]  /*8e50*/  FMUL.FTZ R71, R0, R71 ;  /* 0x0000004700477220 */ /* 0x000fe40000410000 */
        /* <DEDUP_REMOVED lines=60> */
[C---:B--2---:R-:W-:Y:S01]  /*9220*/  HMMA.16816.F32.BF16 R92, R168.reuse, R140, R92 ;  /* 0x0000008ca85c723c */ /* 0x044fe2000004185c */
[----:B------:R2:W-:Y:S03]  /*9230*/  MUFU.EX2 R239, R136 ;  /* 0x0000008800ef7308 */ /* 0x0005e60000000800 */
[C---:B------:R-:W-:Y:S02]  /*9240*/  FMUL.FTZ R108, R2.reuse, R108 ;  /* 0x0000006c026c7220 */ /* 0x040fe40000410000 */
[----:B------:R-:W-:Y:S02]  /*9250*/  FMUL.FTZ R109, R2, R109 ;  /* 0x0000006d026d7220 */ /* 0x000fe40000410000 */
[C---:B------:R-:W-:Y:S04]  /*9260*/  HMMA.16816.F32.BF16 R96, R168.reuse, R142, R96 ;  /* 0x0000008ea860723c */ /* 0x040fe80000041860 */
[--C-:B------:R-:W-:Y:S02]  /*9270*/  FFMA.FTZ R140, R175, c[0x0][0x2d0], -R172.reuse ;  /* 0x0000b400af8c7a23 */ /* 0x100fe400000108ac */
[C---:B------:R-:W-:Y:S02]  /*9280*/  FMUL.FTZ R110, R0.reuse, R110 ;  /* 0x0000006e006e7220 */ /* 0x040fe40000410000 */
[----:B------:R3:W4:Y:S01]  /*9290*/  MUFU.EX2 R238, R140 ;  /* 0x0000008c00ee7308 */ /* 0x0007220000000800 */
[C---:B-1----:R-:W-:Y:S03]  /*92a0*/  HMMA.16816.F32.BF16 R100, R168.reuse, R132, R100 ;  /* 0x00000084a864723c */ /* 0x042fe60000041864 */
[----:B------:R-:W-:Y:S02]  /*92b0*/  FMUL.FTZ R111, R0, R111 ;  /* 0x0000006f006f7220 */ /* 0x000fe40000410000 */
[----:B------:R-:W-:Y:S02]  /*92c0*/  FMUL.FTZ R112, R2, R112 ;  /* 0x0000007002707220 */ /* 0x000fe40000410000 */
[--C-:B------:R-:W-:Y:S01]  /*92d0*/  FFMA.FTZ R132, R180, c[0x0][0x2d0], -R172.reuse ;  /* 0x0000b400b4847a23 */ /* 0x100fe200000108ac */
[C---:B------:R-:W-:Y:S01]  /*92e0*/  HMMA.16816.F32.BF16 R104, R168.reuse, R134, R104 ;  /* 0x00000086a868723c */ /* 0x040fe20000041868 */
[----:B--2---:R-:W1:Y:S02]  /*92f0*/  LDSM.16.MT88.4 R136, [R198+0x6100] ;  /* 0x00610000c688783b */ /* 0x004e640000004200 */
[----:B------:R2:W-:Y:S01]  /*9300*/  MUFU.EX2 R236, R132 ;  /* 0x0000008400ec7308 */ /* 0x0005e20000000800 */
[----:B------:R-:W-:Y:S02]  /*9310*/  FMUL.FTZ R113, R2, R113 ;  /* 0x0000007102717220 */ /* 0x000fe40000410000 */
[C---:B------:R-:W-:Y:S02]  /*9320*/  FMUL.FTZ R114, R0.reuse, R114 ;  /* 0x0000007200727220 */ /* 0x040fe40000410000 */
[----:B------:R-:W-:Y:S04]  /*9330*/  FMUL.FTZ R115, R0, R115 ;  /* 0x0000007300737220 */ /* 0x000fe80000410000 */
[C---:B------:R-:W-:Y:S02]  /*9340*/  FMUL.FTZ R116, R2.reuse, R116 ;  /* 0x0000007402747220 */ /* 0x040fe40000410000 */
[----:B------:R-:W-:Y:S02]  /*9350*/  FMUL.FTZ R117, R2, R117 ;  /* 0x0000007502757220 */ /* 0x000fe40000410000 */
[--C-:B---3--:R-:W-:Y:S02]  /*9360*/  FFMA.FTZ R140, R178, c[0x0][0x2d0], -R172.reuse ;  /* 0x0000b400b28c7a23 */ /* 0x108fe400000108ac */
[C---:B------:R-:W-:Y:S02]  /*9370*/  FMUL.FTZ R118, R0.reuse, R118 ;  /* 0x0000007600767220 */ /* 0x040fe40000410000 */
[----:B------:R3:W-:Y:S01]  /*9380*/  MUFU.EX2 R237, R140 ;  /* 0x0000008c00ed7308 */ /* 0x0007e20000000800 */
[----:B------:R-:W-:Y:S02]  /*9390*/  FMUL.FTZ R119, R0, R119 ;  /* 0x0000007700777220 */ /* 0x000fe40000410000 */
[C---:B------:R-:W-:Y:S02]  /*93a0*/  FMUL.FTZ R120, R2.reuse, R120 ;  /* 0x0000007802787220 */ /* 0x040fe40000410000 */
[----:B------:R-:W-:Y:S02]  /*93b0*/  FMUL.FTZ R121, R2, R121 ;  /* 0x0000007902797220 */ /* 0x000fe40000410000 */
[--C-:B--2---:R-:W-:Y:S02]  /*93c0*/  FFMA.FTZ R132, R174, c[0x0][0x2d0], -R157.reuse ;  /* 0x0000b400ae847a23 */ /* 0x104fe4000001089d */
[C---:B------:R-:W-:Y:S02]  /*93d0*/  FMUL.FTZ R122, R0.reuse, R122 ;  /* 0x0000007a007a7220 */ /* 0x040fe40000410000 */
[----:B------:R2:W-:Y:S01]  /*93e0*/  MUFU.EX2 R192, R132 ;  /* 0x0000008400c07308 */ /* 0x0005e20000000800 */
[----:B------:R-:W-:Y:S02]  /*93f0*/  FMUL.FTZ R123, R0, R123 ;  /* 0x0000007b007b7220 */ /* 0x000fe40000410000 */
[C---:B------:R-:W-:Y:S02]  /*9400*/  FMUL.FTZ R124, R2.reuse, R124 ;  /* 0x0000007c027c7220 */ /* 0x040fe40000410000 */
[----:B------:R-:W-:Y:S02]  /*9410*/  FMUL.FTZ R125, R2, R125 ;  /* 0x0000007d027d7220 */ /* 0x000fe40000410000 */
[C---:B------:R-:W-:Y:S02]  /*9420*/  FMUL.FTZ R126, R0.reuse, R126 ;  /* 0x0000007e007e7220 */ /* 0x040fe40000410000 */
[----:B------:R-:W-:Y:S01]  /*9430*/  FMUL.FTZ R127, R0, R127 ;  /* 0x0000007f007f7220 */ /* 0x000fe20000410000 */
[C---:B-1----:R-:W-:Y:S01]  /*9440*/  HMMA.16816.F32.BF16 R108, R168.reuse, R136, R108 ;  /* 0x00000088a86c723c */ /* 0x042fe2000004186c */
[----:B---3--:R-:W1:Y:S02]  /*9450*/  LDSM.16.MT88.4 R140, [R200+0x6100] ;  /* 0x00610000c88c783b */ /* 0x008e640000004200 */
[C---:B------:R-:W-:Y:S02]  /*9460*/  FMUL.FTZ R128, R2.reuse, R128 ;  /* 0x0000008002807220 */ /* 0x040fe40000410000 */
[----:B------:R-:W-:Y:S03]  /*9470*/  FMUL.FTZ R129, R2, R129 ;  /* 0x0000008102817220 */ /* 0x000fe60000410000 */
[C---:B------:R-:W-:Y:S04]  /*9480*/  HMMA.16816.F32.BF16 R112, R168.reuse, R138, R112 ;  /* 0x0000008aa870723c */ /* 0x040fe80000041870 */
[--C-:B------:R-:W-:Y:S01]  /*9490*/  FFMA.FTZ R136, R176, c[0x0][0x2d0], -R157.reuse ;  /* 0x0000b400b0887a23 */ /* 0x100fe2000001089d */
[----:B--2---:R-:W2:Y:S01]  /*94a0*/  LDSM.16.MT88.4 R132, [R199+0x6100] ;  /* 0x00610000c784783b */ /* 0x004ea20000004200 */
[C---:B------:R-:W-:Y:S02]  /*94b0*/  FMUL.FTZ R130, R0.reuse, R130 ;  /* 0x0000008200827220 */ /* 0x040fe40000410000 */
[----:B------:R3:W5:Y:S01]  /*94c0*/  MUFU.EX2 R191, R136 ;  /* 0x0000008800bf7308 */ /* 0x0007620000000800 */
[----:B------:R-:W-:Y:S03]  /*94d0*/  FMUL.FTZ R131, R0, R131 ;  /* 0x0000008300837220 */ /* 0x000fe60000410000 */
[--C-:B---3--:R-:W-:Y:S01]  /*94e0*/  FFMA.FTZ R136, R177, c[0x0][0x2d0], -R157.reuse ;  /* 0x0000b400b1887a23 */ /* 0x108fe2000001089d */
[C---:B-1----:R-:W-:Y:S05]  /*94f0*/  HMMA.16816.F32.BF16 R116, R168.reuse, R140, R116 ;  /* 0x0000008ca874723c */ /* 0x042fea0000041874 */
[----:B------:R1:W-:Y:S02]  /*9500*/  MUFU.EX2 R190, R136 ;  /* 0x0000008800be7308 */ /* 0x0003e40000000800 */
[--C-:B------:R-:W-:Y:S01]  /*9510*/  FFMA.FTZ R140, R179, c[0x0][0x2d0], -R157.reuse ;  /* 0x0000b400b38c7a23 */ /* 0x100fe2000001089d */
[C---:B------:R-:W-:Y:S07]  /*9520*/  HMMA.16816.F32.BF16 R120, R168.reuse, R142, R120 ;  /* 0x0000008ea878723c */ /* 0x040fee0000041878 */
[----:B------:R3:W3:Y:S01]  /*9530*/  MUFU.EX2 R189, R140 ;  /* 0x0000008c00bd7308 */ /* 0x0006e20000000800 */
[C---:B--2---:R-:W-:Y:S07]  /*9540*/  HMMA.16816.F32.BF16 R124, R168.reuse, R132, R124 ;  /* 0x00000084a87c723c */ /* 0x044fee000004187c */
[----:B----4-:R-:W-:Y:S01]  /*9550*/  F2FP.BF16.PACK_AB R132, R238, R239 ;  /* 0x000000efee84723e */ /* 0x010fe200000010ff */
[----:B------:R-:W-:Y:S01]  /*9560*/  HMMA.16816.F32.BF16 R128, R168, R134, R128 ;  /* 0x00000086a880723c */ /* 0x000fe20000041880 */
[----:B-1----:R-:W1:Y:S03]  /*9570*/  LDSM.16.MT88.4 R136, [R197+0x900] ;  /* 0x00090000c588783b */ /* 0x002e660000004200 */
[----:B-----5:R-:W-:Y:S03]  /*9580*/  F2FP.BF16.PACK_AB R133, R191, R192 ;  /* 0x000000c0bf85723e */ /* 0x020fe600000010ff */
[----:B------:R-:W-:Y:S02]  /*9590*/  F2FP.BF16.PACK_AB R134, R236, R237 ;  /* 0x000000edec86723e */ /* 0x000fe400000010ff */
[----:B---3--:R-:W2:Y:S03]  /*95a0*/  LDSM.16.MT88.4 R140, [R198+0x900] ;  /* 0x00090000c68c783b */ /* 0x008ea60000004200 */
        /* <DEDUP_REMOVED lines=26> */
[--C-:B------:R-:W-:Y:S01]  /*9750*/  FFMA.FTZ R148, R184, c[0x0][0x2d0], -R172.reuse ;  /* 0x0000b400b8947a23 */ /* 0x100fe200000108ac */
[C---:B------:R-:W-:Y:S03]  /*9760*/  HMMA.16816.F32.BF16 R72, R132.reuse, R150, R72 ;  /* 0x000000968448723c */ /* 0x040fe60000041848 */
[----:B------:R4:W-:Y:S05]  /*9770*/  MUFU.EX2 R235, R148 ;  /* 0x0000009400eb7308 */ /* 0x0009ea0000000800 */
[C---:B-----5:R-:W-:Y:S07]  /*9780*/  HMMA.16816.F32.BF16 R76, R132.reuse, R152, R76 ;  /* 0x00000098844c723c */ /* 0x060fee000004184c */
[--C-:B------:R-:W-:Y:S01]  /*9790*/  FFMA.FTZ R152, R181, c[0x0][0x2d0], -R157.reuse ;  /* 0x0000b400b5987a23 */ /* 0x100fe2000001089d */
[C---:B------:R-:W-:Y:S03]  /*97a0*/  HMMA.16816.F32.BF16 R80, R132.reuse, R154, R80 ;  /* 0x0000009a8450723c */ /* 0x040fe60000041850 */
[----:B------:R5:W-:Y:S05]  /*97b0*/  MUFU.EX2 R181, R152 ;  /* 0x0000009800b57308 */ /* 0x000bea0000000800 */
[C---:B-1----:R-:W-:Y:S01]  /*97c0*/  HMMA.16816.F32.BF16 R84, R132.reuse, R136, R84 ;  /* 0x000000888454723c */ /* 0x042fe20000041854 */
[----:B----4-:R-:W1:Y:S06]  /*97d0*/  LDSM.16.MT88.4 R148, [R198+0x6900] ;  /* 0x00690000c694783b */ /* 0x010e6c0000004200 */
[--C-:B------:R-:W-:Y:S01]  /*97e0*/  FFMA.FTZ R136, R186, c[0x0][0x2d0], -R172.reuse ;  /* 0x0000b400ba887a23 */ /* 0x100fe200000108ac */
[C---:B------:R-:W-:Y:S03]  /*97f0*/  HMMA.16816.F32.BF16 R88, R132.reuse, R138, R88 ;  /* 0x0000008a8458723c */ /* 0x040fe60000041858 */
[----:B------:R4:W1:Y:S05]  /*9800*/  MUFU.EX2 R234, R136 ;  /* 0x0000008800ea7308 */ /* 0x00086a0000000800 */
[C---:B--2---:R-:W-:Y:S01]  /*9810*/  HMMA.16816.F32.BF16 R92, R132.reuse, R140, R92 ;  /* 0x0000008c845c723c */ /* 0x044fe2000004185c */
[----:B-----5:R-:W-:Y:S06]  /*9820*/  LDSM.16.MT88.4 R152, [R200+0x1100] ;  /* 0x00110000c898783b */ /* 0x020fec0000004200 */
[--C-:B------:R-:W-:Y:S01]  /*9830*/  FFMA.FTZ R140, R188, c[0x0][0x2d0], -R172.reuse ;  /* 0x0000b400bc8c7a23 */ /* 0x100fe200000108ac */
[C---:B------:R-:W-:Y:S03]  /*9840*/  HMMA.16816.F32.BF16 R96, R132.reuse, R142, R96 ;  /* 0x0000008e8460723c */ /* 0x040fe60000041860 */
[----:B------:R2:W-:Y:S05]  /*9850*/  MUFU.EX2 R186, R140 ;  /* 0x0000008c00ba7308 */ /* 0x0005ea0000000800 */
[C---:B---3--:R-:W-:Y:S04]  /*9860*/  HMMA.16816.F32.BF16 R100, R132.reuse, R144, R100 ;  /* 0x000000908464723c */ /* 0x048fe80000041864 */
[--C-:B----4-:R-:W-:Y:S03]  /*9870*/  FFMA.FTZ R136, R187, c[0x0][0x2d0], -R172.reuse ;  /* 0x0000b400bb887a23 */ /* 0x110fe600000108ac */
[--C-:B------:R-:W-:Y:S01]  /*9880*/  FFMA.FTZ R144, R182, c[0x0][0x2d0], -R157.reuse ;  /* 0x0000b400b6907a23 */ /* 0x100fe2000001089d */
[C---:B------:R-:W-:Y:S01]  /*9890*/  HMMA.16816.F32.BF16 R104, R132.reuse, R146, R104 ;  /* 0x000000928468723c */ /* 0x040fe20000041868 */
[----:B------:R3:W4:Y:S07]  /*98a0*/  MUFU.EX2 R187, R136 ;  /* 0x0000008800bb7308 */ /* 0x00072e0000000800 */
[C---:B-1----:R-:W-:Y:S03]  /*98b0*/  HMMA.16816.F32.BF16 R108, R132.reuse, R148, R108 ;  /* 0x00000094846c723c */ /* 0x042fe6000004186c */
[----:B------:R1:W5:Y:S01]  /*98c0*/  MUFU.EX2 R180, R144 ;  /* 0x0000009000b47308 */ /* 0x0003620000000800 */
[----:B--2---:R-:W-:Y:S03]  /*98d0*/  LDSM.16.MT88.4 R140, [R199+0x6900] ;  /* 0x00690000c78c783b */ /* 0x004fe60000004200 */
[--C-:B------:R-:W-:Y:S01]  /*98e0*/  FFMA.FTZ R148, R185, c[0x0][0x2d0], -R157.reuse ;  /* 0x0000b400b9947a23 */ /* 0x100fe2000001089d */
[C---:B------:R-:W-:Y:S05]  /*98f0*/  HMMA.16816.F32.BF16 R112, R132.reuse, R150, R112 ;  /* 0x000000968470723c */ /* 0x040fea0000041870 */
[----:B------:R2:W-:Y:S01]  /*9900*/  MUFU.EX2 R178, R148 ;  /* 0x0000009400b27308 */ /* 0x0005e20000000800 */
[----:B---3--:R-:W3:Y:S01]  /*9910*/  LDSM.16.MT88.4 R136, [R200+0x6900] ;  /* 0x00690000c888783b */ /* 0x008ee20000004200 */
[--C-:B-1----:R-:W-:Y:S08]  /*9920*/  FFMA.FTZ R144, R183, c[0x0][0x2d0], -R157.reuse ;  /* 0x0000b400b7907a23 */ /* 0x102ff0000001089d */
[----:B------:R1:W1:Y:S01]  /*9930*/  MUFU.EX2 R179, R144 ;  /* 0x0000009000b37308 */ /* 0x0002620000000800 */
[----:B--2---:R-:W-:Y:S08]  /*9940*/  LDSM.16.MT88.4 R148, [R198+0x1100] ;  /* 0x00110000c694783b */ /* 0x004ff00000004200 */
[----:B-1----:R-:W1:Y:S01]  /*9950*/  LDSM.16.MT88.4 R144, [R197+0x1100] ;  /* 0x00110000c590783b */ /* 0x002e620000004200 */
[C---:B---3--:R-:W-:Y:S08]  /*9960*/  HMMA.16816.F32.BF16 R116, R132.reuse, R136, R116 ;  /* 0x000000888474723c */ /* 0x048ff00000041874 */
[C---:B------:R-:W-:Y:S01]  /*9970*/  HMMA.16816.F32.BF16 R120, R132.reuse, R138, R120 ;  /* 0x0000008a8478723c */ /* 0x040fe20000041878 */
[----:B------:R-:W2:Y:S07]  /*9980*/  LDSM.16.MT88.4 R136, [R199+0x1100] ;  /* 0x00110000c788783b */ /* 0x000eae0000004200 */
[C---:B------:R-:W-:Y:S08]  /*9990*/  HMMA.16816.F32.BF16 R124, R132.reuse, R140, R124 ;  /* 0x0000008c847c723c */ /* 0x040ff0000004187c */
[----:B------:R-:W-:Y:S01]  /*99a0*/  HMMA.16816.F32.BF16 R128, R132, R142, R128 ;  /* 0x0000008e8480723c */ /* 0x000fe20000041880 */
[----:B------:R-:W3:Y:S06]  /*99b0*/  LDSM.16.MT88.4 R140, [R197+0x3100] ;  /* 0x00310000c58c783b */ /* 0x000eec0000004200 */
[----:B------:R-:W-:Y:S02]  /*99c0*/  F2FP.BF16.PACK_AB R132, R234, R235 ;  /* 0x000000ebea84723e */ /* 0x000fe400000010ff */
[----:B----4-:R-:W-:Y:S03]  /*99d0*/  F2FP.BF16.PACK_AB R134, R186, R187 ;  /* 0x000000bbba86723e */ /* 0x010fe600000010ff */
[----:B-----5:R-:W-:Y:S02]  /*99e0*/  F2FP.BF16.PACK_AB R133, R180, R181 ;  /* 0x000000b5b485723e */ /* 0x020fe400000010ff */
[----:B------:R-:W-:Y:S07]  /*99f0*/  F2FP.BF16.PACK_AB R135, R178, R179 ;  /* 0x000000b3b287723e */ /* 0x000fee00000010ff */
[C---:B-1----:R-:W-:Y:S08]  /*9a00*/  HMMA.16816.F32.BF16 R4, R132.reuse, R144, R4 ;  /* 0x000000908404723c */ /* 0x042ff00000041804 */
[C---:B------:R-:W-:Y:S01]  /*9a10*/  HMMA.16816.F32.BF16 R8, R132.reuse, R146, R8 ;  /* 0x000000928408723c */ /* 0x040fe20000041808 */
[----:B------:R-:W1:Y:S07]  /*9a20*/  LDSM.16.MT88.4 R144, [R198+0x3100] ;  /* 0x00310000c690783b */ /* 0x000e6e0000004200 */
        /* <DEDUP_REMOVED lines=21> */
[C---:B------:R-:W-:Y:S07]  /*9b80*/  HMMA.16816.F32.BF16 R68, R132.reuse, R152, R68 ;  /* 0x000000988444723c */ /* 0x040fee0000041844 */
[--C-:B------:R-:W-:Y:S01]  /*9b90*/  FFMA.FTZ R152, R194, c[0x0][0x2d0], -R157.reuse ;  /* 0x0000b400c2987a23 */ /* 0x100fe2000001089d */
[C---:B------:R-:W-:Y:S03]  /*9ba0*/  HMMA.16816.F32.BF16 R72, R132.reuse, R154, R72 ;  /* 0x0000009a8448723c */ /* 0x040fe60000041848 */
[----:B------:R5:W-:Y:S05]  /*9bb0*/  MUFU.EX2 R176, R152 ;  /* 0x0000009800b07308 */ /* 0x000bea0000000800 */
[C---:B---3--:R-:W-:Y:S07]  /*9bc0*/  HMMA.16816.F32.BF16 R76, R132.reuse, R140, R76 ;  /* 0x0000008c844c723c */ /* 0x048fee000004184c */
[--C-:B------:R-:W-:Y:S01]  /*9bd0*/  FFMA.FTZ R140, R223, c[0x0][0x2d0], -R172.reuse ;  /* 0x0000b400df8c7a23 */ /* 0x100fe200000108ac */
[C---:B------:R-:W-:Y:S03]  /*9be0*/  HMMA.16816.F32.BF16 R80, R132.reuse, R142, R80 ;  /* 0x0000008e8450723c */ /* 0x040fe60000041850 */
[----:B------:R3:W-:Y:S01]  /*9bf0*/  MUFU.EX2 R185, R140 ;  /* 0x0000008c00b97308 */ /* 0x0007e20000000800 */
[----:B------:R-:W-:Y:S04]  /*9c00*/  IADD3 R223, R224, -0x1, RZ ;  /* 0xffffffffe0df7810 */ /* 0x000fe80007ffe0ff */
[C---:B-1----:R-:W-:Y:S01]  /*9c10*/  HMMA.16816.F32.BF16 R84, R132.reuse, R144, R84 ;  /* 0x000000908454723c */ /* 0x042fe20000041854 */
[----:B-----5:R-:W-:Y:S03]  /*9c20*/  LDSM.16.MT88.4 R152, [R200+0x1900] ;  /* 0x00190000c898783b */ /* 0x020fe60000004200 */
[----:B------:R-:W-:Y:S03]  /*9c30*/  MOV R224, R223 ;  /* 0x000000df00e07202 */ /* 0x000fe60000000f00 */
[--C-:B------:R-:W-:Y:S01]  /*9c40*/  FFMA.FTZ R144, R227, c[0x0][0x2d0], -R172.reuse ;  /* 0x0000b400e3907a23 */ /* 0x100fe200000108ac */
[C---:B------:R-:W-:Y:S03]  /*9c50*/  HMMA.16816.F32.BF16 R88, R132.reuse, R146, R88 ;  /* 0x000000928458723c */ /* 0x040fe60000041858 */
[----:B------:R1:W-:Y:S05]  /*9c60*/  MUFU.EX2 R183, R144 ;  /* 0x0000009000b77308 */ /* 0x0003ea0000000800 */
[C---:B----4-:R-:W-:Y:S04]  /*9c70*/  HMMA.16816.F32.BF16 R92, R132.reuse, R148, R92 ;  /* 0x00000094845c723c */ /* 0x050fe8000004185c */
[--C-:B---3--:R-:W-:Y:S02]  /*9c80*/  FFMA.FTZ R140, R226, c[0x0][0x2d0], -R172.reuse ;  /* 0x0000b400e28c7a23 */ /* 0x108fe400000108ac */
[----:B------:R-:W-:Y:S02]  /*9c90*/  FFMA.FTZ R172, R228, c[0x0][0x2d0], -R172 ;  /* 0x0000b400e4ac7a23 */ /* 0x000fe400000108ac */
[C---:B------:R-:W-:Y:S01]  /*9ca0*/  HMMA.16816.F32.BF16 R96, R132.reuse, R150, R96 ;  /* 0x000000968460723c */ /* 0x040fe20000041860 */
[----:B------:R3:W4:Y:S01]  /*9cb0*/  MUFU.EX2 R184, R140 ;  /* 0x0000008c00b87308 */ /* 0x0007220000000800 */
[----:B------:R-:W-:Y:S06]  /*9cc0*/  LDSM.16.MT88.4 R148, [R199+0x7100] ;  /* 0x00710000c794783b */ /* 0x000fec0000004200 */
[C---:B--2---:R-:W-:Y:S03]  /*9cd0*/  HMMA.16816.F32.BF16 R100, R132.reuse, R136, R100 ;  /* 0x000000888464723c */ /* 0x044fe60000041864 */
[----:B------:R2:W5:Y:S01]  /*9ce0*/  MUFU.EX2 R182, R172 ;  /* 0x000000ac00b67308 */ /* 0x0005620000000800 */
[--C-:B-1----:R-:W-:Y:S03]  /*9cf0*/  FFMA.FTZ R144, R193, c[0x0][0x2d0], -R157.reuse ;  /* 0x0000b400c1907a23 */ /* 0x102fe6000001089d */
[--C-:B------:R-:W-:Y:S01]  /*9d00*/  FFMA.FTZ R136, R195, c[0x0][0x2d0], -R157.reuse ;  /* 0x0000b400c3887a23 */ /* 0x100fe2000001089d */
[C---:B------:R-:W-:Y:S04]  /*9d10*/  HMMA.16816.F32.BF16 R104, R132.reuse, R138, R104 ;  /* 0x0000008a8468723c */ /* 0x040fe80000041868 */
[----:B------:R-:W-:Y:S01]  /*9d20*/  FFMA.FTZ R157, R159, c[0x0][0x2d0], -R157 ;  /* 0x0000b4009f9d7a23 */ /* 0x000fe2000001089d */
[----:B------:R1:W1:Y:S01]  /*9d30*/  MUFU.EX2 R177, R144 ;  /* 0x0000009000b17308 */ /* 0x0002620000000800 */
[----:B---3--:R-:W3:Y:S01]  /*9d40*/  LDSM.16.MT88.4 R140, [R198+0x7100] ;  /* 0x00710000c68c783b */ /* 0x008ee20000004200 */
[----:B----4-:R-:W-:Y:S08]  /*9d50*/  F2FP.BF16.PACK_AB R168, R184, R185 ;  /* 0x000000b9b8a8723e */ /* 0x010ff000000010ff */
[----:B------:R4:W-:Y:S01]  /*9d60*/  MUFU.EX2 R158, R136 ;  /* 0x00000088009e7308 */ /* 0x0009e20000000800 */
[----:B--2---:R-:W-:Y:S01]  /*9d70*/  LDSM.16.MT88.4 R172, [R199+0x1900] ;  /* 0x00190000c7ac783b */ /* 0x004fe20000004200 */
[----:B-----5:R-:W-:Y:S08]  /*9d80*/  F2FP.BF16.PACK_AB R170, R182, R183 ;  /* 0x000000b7b6aa723e */ /* 0x020ff000000010ff */
[----:B------:R-:W2:Y:S01]  /*9d90*/  MUFU.EX2 R157, R157 ;  /* 0x0000009d009d7308 */ /* 0x000ea20000000800 */
[----:B-1----:R-:W1:Y:S01]  /*9da0*/  LDSM.16.MT88.4 R144, [R200+0x7100] ;  /* 0x00710000c890783b */ /* 0x002e620000004200 */
[----:B------:R-:W-:Y:S07]  /*9db0*/  F2FP.BF16.PACK_AB R169, R176, R177 ;  /* 0x000000b1b0a9723e */ /* 0x000fee00000010ff */
[----:B----4-:R-:W4:Y:S01]  /*9dc0*/  LDSM.16.MT88.4 R136, [R198+0x1900] ;  /* 0x00190000c688783b */ /* 0x010f220000004200 */
[C---:B---3--:R-:W-:Y:S03]  /*9dd0*/  HMMA.16816.F32.BF16 R108, R132.reuse, R140, R108 ;  /* 0x0000008c846c723c */ /* 0x048fe6000004186c */
[----:B--2---:R-:W-:Y:S05]  /*9de0*/  F2FP.BF16.PACK_AB R171, R157, R158 ;  /* 0x0000009e9dab723e */ /* 0x004fea00000010ff */
[C---:B------:R-:W-:Y:S08]  /*9df0*/  HMMA.16816.F32.BF16 R112, R132.reuse, R142, R112 ;  /* 0x0000008e8470723c */ /* 0x040ff00000041870 */
[C---:B-1----:R-:W-:Y:S08]  /*9e00*/  HMMA.16816.F32.BF16 R116, R132.reuse, R144, R116 ;  /* 0x000000908474723c */ /* 0x042ff00000041874 */
[C---:B------:R-:W-:Y:S08]  /*9e10*/  HMMA.16816.F32.BF16 R120, R132.reuse, R146, R120 ;  /* 0x000000928478723c */ /* 0x040ff00000041878 */
[C---:B------:R-:W-:Y:S08]  /*9e20*/  HMMA.16816.F32.BF16 R124, R132.reuse, R148, R124 ;  /* 0x00000094847c723c */ /* 0x040ff0000004187c */
[----:B------:R-:W-:Y:S08]  /*9e30*/  HMMA.16816.F32.BF16 R128, R132, R150, R128 ;  /* 0x000000968480723c */ /* 0x000ff00000041880 */
[C---:B------:R-:W-:Y:S01]  /*9e40*/  HMMA.16816.F32.BF16 R160, R168.reuse, R164, R4 ;  /* 0x000000a4a8a0723c */ /* 0x040fe20000041804 */
[----:B------:R-:W1:Y:S07]  /*9e50*/  LDSM.16.MT88.4 R4, [R197+0x3900] ;  /* 0x00390000c504783b */ /* 0x000e6e0000004200 */
[C---:B------:R-:W-:Y:S01]  /*9e60*/  HMMA.16816.F32.BF16 R164, R168.reuse, R166, R8 ;  /* 0x000000a6a8a4723c */ /* 0x040fe20000041808 */
[----:B------:R-:W2:Y:S07]  /*9e70*/  LDSM.16.MT88.4 R8, [R198+0x3900] ;  /* 0x00390000c608783b */ /* 0x000eae0000004200 */
[C---:B----4-:R-:W-:Y:S01]  /*9e80*/  HMMA.16816.F32.BF16 R132, R168.reuse, R136, R12 ;  /* 0x00000088a884723c */ /* 0x050fe2000004180c */
        /* <DEDUP_REMOVED lines=74> */
.L_x_4188:
        /* <DEDUP_REMOVED lines=25> */
.L_x_4199:
[----:B------:R-:W-:-:S04]  /*a4c0*/  MOV R4, c[0x0][0x32c] ;  /* 0x0000cb0000047a02 */ /* 0x000fc80000000f00 */
[----:B------:R-:W-:-:S13]  /*a4d0*/  ISETP.NE.AND P0, PT, R4, 0x1, PT ;  /* 0x000000010400780c */ /* 0x000fda0003f05270 */
[----:B------:R-:W-:-:S05]  /*a4e0*/  @P0 IMAD.HI.U32 R4, R0, c[0x0][0x330], RZ ;  /* 0x0000cc0000040a27 */ /* 0x000fca00078e00ff */
[----:B------:R-:W-:-:S05]  /*a4f0*/  @P0 SHF.R.U32.HI R0, RZ, c[0x0][0x334], R4 ;  /* 0x0000cd00ff000a19 */ /* 0x000fca0000011604 */
.L_x_4200:
[----:B------:R-:W-:-:S05]  /*a500*/  IMAD R0, R0, c[0x0][0x32c], RZ ;  /* 0x0000cb0000007a24 */ /* 0x000fca00078e02ff */
[----:B------:R-:W-:-:S04]  /*a510*/  IMNMX R2, R2, R0, !PT ;  /* 0x0000000002027217 */ /* 0x000fc80007800200 */
.L_x_4198:
[----:B------:R-:W-:-:S04]  /*a520*/  IADD3 R2, R2, 0x3f, RZ ;  /* 0x0000003f02027810 */ /* 0x000fc80007ffe0ff */
[----:B------:R-:W-:-:S04]  /*a530*/  SHF.R.S32.HI R0, RZ, 0x1f, R2 ;  /* 0x0000001fff007819 */ /* 0x000fc80000011402 */
[----:B------:R-:W-:-:S04]  /*a540*/  LEA.HI R0, R0, R2, RZ, 0x6 ;  /* 0x0000000200007211 */ /* 0x000fc800078f30ff */
[----:B------:R-:W-:-:S04]  /*a550*/  SHF.R.S32.HI R0, RZ, 0x6, R0 ;  /* 0x00000006ff007819 */ /* 0x000fc80000011400 */
[----:B------:R-:W-:-:S04]  /*a560*/  IMNMX R240, R233, R0, !PT ;  /* 0x00000000e9f07217 */ /* 0x000fc80007800200 */
[----:B------:R-:W-:-:S13]  /*a570*/  ISETP.GE.AND P0, PT, R223, R240, PT ;  /* 0x000000f0df00720c */ /* 0x000fda0003f06270 */
[----:B------:R-:W-:Y:S05]  /*a580*/  @!P0 BRA `(.L_x_4201) ;  /* 0x0000341000008947 */ /* 0x000fea0003800000 */
[----:B------:R-:W2:Y:S04]  /*a590*/  LDL.64 R10, [R1+0x30] ;  /* 0x00003000010a7983 */ /* 0x000ea80000100a00 */
[----:B------:R-:W3:Y:S04]  /*a5a0*/  LDL.64 R8, [R1+0x18] ;  /* 0x0000180001087983 */ /* 0x000ee80000100a00 */
[----:B------:R-:W4:Y:S04]  /*a5b0*/  LDL.64 R6, [R1+0x28] ;  /* 0x0000280001067983 */ /* 0x000f280000100a00 */
[----:B------:R-:W5:Y:S01]  /*a5c0*/  LDL.64 R4, [R1+0x20] ;  /* 0x0000200001047983 */ /* 0x000f620000100a00 */
[----:B------:R-:W-:Y:S01]  /*a5d0*/  IMAD.MOV.U32 R158, RZ, RZ, R3 ;  /* 0x000000ffff9e7224 */ /* 0x000fe200078e0003 */
[----:B------:R-:W-:Y:S01]  /*a5e0*/  MOV R224, R223 ;  /* 0x000000df00e07202 */ /* 0x000fe20000000f00 */
[----:B------:R-:W-:Y:S01]  /*a5f0*/  IMAD.MOV.U32 R157, RZ, RZ, R156 ;  /* 0x000000ffff9d7224 */ /* 0x000fe200078e009c */
[----:B------:R-:W-:Y:S01]  /*a600*/  MOV R242, c[0x0][0x20c] ;  /* 0x0000830000f27a02 */ /* 0x000fe20000000f00 */
[----:B------:R-:W-:Y:S01]  /*a610*/  IMAD.MOV.U32 R241, RZ, RZ, c[0x0][0x208] ;  /* 0x00008200fff17624 */ /* 0x000fe200078e00ff */
[----:B--2---:R-:W-:-:S02]  /*a620*/  IADD3 R239, P6, R10, 0x40, RZ ;  /* 0x000000400aef7810 */ /* 0x004fc40007fde0ff */
[C---:B------:R-:W-:Y:S02]  /*a630*/  IADD3 R237, P5, R10.reuse, 0x80, RZ ;  /* 0x000000800aed7810 */ /* 0x040fe40007fbe0ff */
[----:B------:R-:W-:Y:S01]  /*a640*/  IADD3 R235, P0, R10, 0xc0, RZ ;  /* 0x000000c00aeb7810 */ /* 0x000fe20007f1e0ff */
[--C-:B---3--:R-:W-:Y:S02]  /*a650*/  IMAD.X R238, RZ, RZ, R9.reuse, P6 ;  /* 0x000000ffffee7224 */ /* 0x108fe400030e0609 */
[----:B------:R-:W-:Y:S01]  /*a660*/  IMAD.X R236, RZ, RZ, R9, P5 ;  /* 0x000000ffffec7224 */ /* 0x000fe200028e0609 */
[C---:B----4-:R-:W-:Y:S02]  /*a670*/  IADD3 R232, P6, R6.reuse, 0x40, RZ ;  /* 0x0000004006e87810 */ /* 0x050fe40007fde0ff */
[----:B------:R-:W-:Y:S02]  /*a680*/  IADD3 R230, P5, R6, 0x80, RZ ;  /* 0x0000008006e67810 */ /* 0x000fe40007fbe0ff */
[----:B------:R-:W-:-:S02]  /*a690*/  IADD3.X R234, RZ, R9, RZ, P0, !PT ;  /* 0x00000009ffea7210 */ /* 0x000fc400007fe4ff */
[----:B------:R-:W-:Y:S01]  /*a6a0*/  IADD3 R228, P0, R6, 0xc0, RZ ;  /* 0x000000c006e47810 */ /* 0x000fe20007f1e0ff */
[--C-:B-----5:R-:W-:Y:S02]  /*a6b0*/  IMAD.X R231, RZ, RZ, R5.reuse, P6 ;  /* 0x000000ffffe77224 */ /* 0x120fe400030e0605 */
[----:B------:R-:W-:Y:S01]  /*a6c0*/  IMAD.X R229, RZ, RZ, R5, P5 ;  /* 0x000000ffffe57224 */ /* 0x000fe200028e0605 */
[----:B------:R-:W-:Y:S02]  /*a6d0*/  IADD3.X R227, RZ, R5, RZ, P0, !PT ;  /* 0x00000005ffe37210 */ /* 0x000fe400007fe4ff */
.L_x_4202:
[----:B------:R-:W2:Y:S01]  /*a6e0*/  LDL.64 R250, [R1+0x30] ;  /* 0x0000300001fa7983 */ /* 0x000ea20000100a00 */
[----:B------:R-:W-:Y:S05]  /*a6f0*/  DEPBAR.LE SB0, 0x0 ;  /* 0x000080000000791a */ /* 0x000fea0000000000 */
[----:B------:R-:W-:Y:S01]  /*a700*/  BAR.SYNC.DEFER_BLOCKING 0x0 ;  /* 0x0000000000007b1d */ /* 0x000fe20000010000 */
[----:B------:R-:W-:Y:S02]  /*a710*/  ISETP.GT.AND P6, PT, R233, R224, PT ;  /* 0x000000e0e900720c */ /* 0x000fe40003fc4270 */
[C---:B------:R-:W-:Y:S02]  /*a720*/  IADD3 R223, R224.reuse, -0x1, RZ ;  /* 0xffffffffe0df7810 */ /* 0x040fe40007ffe0ff */
[----:B------:R-:W-:Y:S02]  /*a730*/  MOV R247, 0x5 ;  /* 0x0000000500f77802 */ /* 0x000fe40000000f00 */
[----:B------:R-:W-:Y:S04]  /*a740*/  MOV R243, c[0x0][0x1e0] ;  /* 0x0000780000f37a02 */ /* 0x000fe80000000f00 */
[----:B------:R-:W-:Y:S03]  /*a750*/  SHF.L.U32 R243, R243, 0x5, RZ ;  /* 0x00000005f3f37819 */ /* 0x000fe600000006ff */
[----:B------:R-:W-:Y:S01]  /*a760*/  @!P6 SHF.R.S32.HI R0, RZ, 0x1f, R224 ;  /* 0x0000001fff00e819 */ /* 0x000fe200000114e0 */
[----:B------:R-:W-:Y:S04]  /*a770*/  @!P6 IMAD.WIDE.U32 R20, R224, c[0x0][0x208], RZ ;  /* 0x00008200e014ea25 */ /* 0x000fe800078e00ff */
[----:B------:R-:W-:Y:S01]  /*a780*/  @!P6 IMAD R0, R0, c[0x0][0x208], RZ ;  /* 0x000082000000ea24 */ /* 0x000fe200078e02ff */
[----:B------:R-:W-:Y:S03]  /*a790*/  @!P6 SHF.L.U32 R2, R20, 0x6, RZ ;  /* 0x000000061402e819 */ /* 0x000fe600000006ff */
[----:B------:R-:W-:Y:S01]  /*a7a0*/  @!P6 IMAD R0, R224, c[0x0][0x20c], R0 ;  /* 0x00008300e000ea24 */ /* 0x000fe200078e0200 */
[----:B------:R-:W3:Y:S04]  /*a7b0*/  LDL.64 R248, [R1+0x18] ;  /* 0x0000180001f87983 */ /* 0x000ee80000100a00 */
[----:B------:R-:W-:Y:S02]  /*a7c0*/  @!P6 IADD3 R0, R21, R0, RZ ;  /* 0x000000001500e210 */ /* 0x000fe40007ffe0ff */
[----:B------:R-:W-:Y:S02]  /*a7d0*/  LDSM.16.M88.4 R32, [R203+0x10100] ;  /* 0x01010000cb20783b */ /* 0x000fe40000000200 */
[----:B------:R-:W-:Y:S04]  /*a7e0*/  @!P6 SHF.L.U64.HI R0, R20, 0x6, R0 ;  /* 0x000000061400e819 */ /* 0x000fe80000010200 */
[----:B------:R-:W1:Y:S06]  /*a7f0*/  LDSM.16.M88.4 R8, [R196+0x8100] ;  /* 0x00810000c408783b */ /* 0x000e6c0000000200 */
[----:B------:R-:W4:Y:S06]  /*a800*/  LDSM.16.M88.4 R16, [R196+0x8900] ;  /* 0x00890000c410783b */ /* 0x000f2c0000000200 */
[----:B------:R-:W5:Y:S06]  /*a810*/  LDSM.16.M88.4 R24, [R196+0x9100] ;  /* 0x00910000c418783b */ /* 0x000f6c0000000200 */
        /* <DEDUP_REMOVED lines=8> */
[C---:B----4-:R-:W-:Y:S08]  /*a8a0*/  HMMA.16816.F32.BF16 R12, R32.reuse, R16, RZ ;  /* 0x00000010200c723c */ /* 0x050ff000000418ff */
[C---:B------:R-:W-:Y:S08]  /*a8b0*/  HMMA.16816.F32.BF16 R16, R32.reuse, R18, RZ ;  /* 0x000000122010723c */ /* 0x040ff000000418ff */
[C---:B-----5:R-:W-:Y:S01]  /*a8c0*/  HMMA.16816.F32.BF16 R20, R32.reuse, R24, RZ ;  /* 0x000000182014723c */ /* 0x060fe200000418ff */
[----:B--2---:R-:W-:Y:S04]  /*a8d0*/  @!P6 IADD3 R3, P5, R2, R250, RZ ;  /* 0x000000fa0203e210 */ /* 0x004fe80007fbe0ff */
[C---:B------:R-:W-:Y:S02]  /*a8e0*/  @!P6 LEA R192, P0, R3.reuse, c[0x0][0x1f8], 0x1 ;  /* 0x00007e0003c0ea11 */ /* 0x040fe400078008ff */
[----:B---3--:R-:W-:Y:S05]  /*a8f0*/  @!P6 IADD3.X R24, R0, R249, RZ, P5, !PT ;  /* 0x000000f90018e210 */ /* 0x008fea0002ffe4ff */
[----:B------:R-:W-:Y:S02]  /*a900*/  @!P6 LEA.HI.X R193, R3, c[0x0][0x1fc], R24, 0x1, P0 ;  /* 0x00007f0003c1ea11 */ /* 0x000fe400000f0c18 */
[C---:B------:R-:W-:Y:S01]  /*a910*/  HMMA.16816.F32.BF16 R24, R32.reuse, R26, RZ ;  /* 0x0000001a2018723c */ /* 0x040fe200000418ff */
[----:B------:R-:W-:Y:S02]  /*a920*/  @!P6 IADD3 R3, P0, R2, R239, RZ ;  /* 0x000000ef0203e210 */ /* 0x000fe40007f1e0ff */
[----:B------:R-:W-:Y:S01]  /*a930*/  @!PT LDS RZ, [RZ] ;  /* 0x00000000fffff984 */ /* 0x000fe20000000800 */
[----:B------:R-:W-:Y:S01]  /*a940*/  @!PT LDS RZ, [RZ] ;  /* 0x00000000fffff984 */ /* 0x000fe20000000800 */
[----:B------:R-:W-:Y:S01]  /*a950*/  @!PT LDS RZ, [RZ] ;  /* 0x00000000fffff984 */ /* 0x000fe20000000800 */
[----:B------:R2:W-:Y:S02]  /*a960*/  @!P6 LDGSTS.E.BYPASS.LTC128B.128 [R225+0x100], [R192.64], !P4 ;  /* 0x00100000c0e1efae */ /* 0x0005e4000e101d4c */
[C---:B------:R-:W-:Y:S02]  /*a970*/  @!P6 LEA R194, P5, R3.reuse, c[0x0][0x1f8], 0x1 ;  /* 0x00007e0003c2ea11 */ /* 0x040fe400078a08ff */
[----:B------:R-:W-:Y:S01]  /*a980*/  @!P6 IADD3.X R159, R0, R238, RZ, P0, !PT ;  /* 0x000000ee009fe210 */ /* 0x000fe200007fe4ff */
[C---:B------:R-:W-:Y:S01]  /*a990*/  HMMA.16816.F32.BF16 R28, R32.reuse, R168, RZ ;  /* 0x000000a8201c723c */ /* 0x040fe200000418ff */
[----:B------:R-:W-:Y:S03]  /*a9a0*/  @!P6 IADD3 R156, P0, R2, R237, RZ ;  /* 0x000000ed029ce210 */ /* 0x000fe60007f1e0ff */
[----:B------:R-:W-:Y:S02]  /*a9b0*/  @!P6 LEA.HI.X R195, R3, c[0x0][0x1fc], R159, 0x1, P5 ;  /* 0x00007f0003c3ea11 */ /* 0x000fe400028f0c9f */
[----:B------:R-:W-:Y:S02]  /*a9c0*/  @!P6 IADD3.X R159, R0, R236, RZ, P0, !PT ;  /* 0x000000ec009fe210 */ /* 0x000fe400007fe4ff */
[----:B------:R-:W-:Y:S01]  /*a9d0*/  HMMA.16816.F32.BF16 R32, R32, R170, RZ ;  /* 0x000000aa2020723c */ /* 0x000fe200000418ff */
[----:B------:R-:W-:Y:S01]  /*a9e0*/  @!P6 LEA R168, P5, R156, c[0x0][0x1f8], 0x1 ;  /* 0x00007e009ca8ea11 */ /* 0x000fe200078a08ff */
[----:B------:R2:W-:Y:S02]  /*a9f0*/  @!P6 LDGSTS.E.BYPASS.LTC128B.128 [R225+0x2100], [R194.64], !P3 ;  /* 0x02100000c2e1efae */ /* 0x0005e4000d901d4c */
[----:B------:R-:W-:Y:S02]  /*aa00*/  @!P6 IADD3 R3, P0, R2, R235, RZ ;  /* 0x000000eb0203e210 */ /* 0x000fe40007f1e0ff */
[----:B------:R-:W-:Y:S02]  /*aa10*/  @!P6 LEA.HI.X R169, R156, c[0x0][0x1fc], R159, 0x1, P5 ;  /* 0x00007f009ca9ea11 */ /* 0x000fe400028f0c9f */
[C---:B------:R-:W-:Y:S03]  /*aa20*/  HMMA.16816.F32.BF16 R4, R172.reuse, R176, R4 ;  /* 0x000000b0ac04723c */ /* 0x040fe60000041804 */
[----:B------:R3:W-:Y:S02]  /*aa30*/  @!P6 LDGSTS.E.BYPASS.LTC128B.128 [R225+0x4100], [R168.64], !P2 ;  /* 0x04100000a8e1efae */ /* 0x0007e4000d101d4c */
[----:B------:R-:W-:Y:S02]  /*aa40*/  @!P6 LEA R170, P5, R3, c[0x0][0x1f8], 0x1 ;  /* 0x00007e0003aaea11 */ /* 0x000fe400078a08ff */
[----:B------:R-:W-:Y:S01]  /*aa50*/  @!P6 IADD3.X R156, R0, R234, RZ, P0, !PT ;  /* 0x000000ea009ce210 */ /* 0x000fe200007fe4ff */
[C---:B------:R-:W-:Y:S04]  /*aa60*/  HMMA.16816.F32.BF16 R8, R172.reuse, R178, R8 ;  /* 0x000000b2ac08723c */ /* 0x040fe80000041808 */
[----:B------:R-:W-:Y:S02]  /*aa70*/  @!P6 LEA R2, P0, R241, R2, 0x5 ;  /* 0x00000002f102e211 */ /* 0x000fe400078028ff */
[----:B------:R-:W-:Y:S02]  /*aa80*/  @!P6 LEA.HI.X R171, R3, c[0x0][0x1fc], R156, 0x1, P5 ;  /* 0x00007f0003abea11 */ /* 0x000fe400028f0c9c */
[C---:B------:R-:W-:Y:S03]  /*aa90*/  HMMA.16816.F32.BF16 R12, R172.reuse, R180, R12 ;  /* 0x000000b4ac0c723c */ /* 0x040fe6000004180c */
[----:B------:R4:W-:Y:S01]  /*aaa0*/  @!P6 LDGSTS.E.BYPASS.LTC128B.128 [R225+0x6100], [R170.64], !P1 ;  /* 0x06100000aae1efae */ /* 0x0009e2000c901d4c */
[----:B------:R-:W-:Y:S02]  /*aab0*/  @!P6 IADD3 R156, P5, R2, R250, RZ ;  /* 0x000000fa029ce210 */ /* 0x000fe40007fbe0ff */
[----:B------:R-:W-:Y:S02]  /*aac0*/  @!P6 LEA.HI.X R0, R241, R0, R242, 0x5, P0 ;  /* 0x00000000f100e211 */ /* 0x000fe400000f2cf2 */
[C---:B------:R-:W-:Y:S01]  /*aad0*/  HMMA.16816.F32.BF16 R16, R172.reuse, R182, R16 ;  /* 0x000000b6ac10723c */ /* 0x040fe20000041810 */
[----:B------:R-:W5:Y:S03]  /*aae0*/  LDL.64 R250, [R1+0x28] ;  /* 0x0000280001fa7983 */ /* 0x000f660000100a00 */
[----:B------:R-:W-:Y:S02]  /*aaf0*/  @!P6 IADD3.X R159, R0, R249, RZ, P5, !PT ;  /* 0x000000f9009fe210 */ /* 0x000fe40002ffe4ff */
[C---:B---3--:R-:W-:Y:S01]  /*ab00*/  @!P6 LEA R168, P5, R156.reuse, c[0x0][0x1f8], 0x1 ;  /* 0x00007e009ca8ea11 */ /* 0x048fe200078a08ff */
[----:B------:R-:W3:Y:S01]  /*ab10*/  LDL.64 R248, [R1+0x20] ;  /* 0x0000200001f87983 */ /* 0x000ee20000100a00 */
[C---:B-1----:R-:W-:Y:S04]  /*ab20*/  HMMA.16816.F32.BF16 R20, R172.reuse, R184, R20 ;  /* 0x000000b8ac14723c */ /* 0x042fe80000041814 */
[----:B------:R-:W-:Y:S02]  /*ab30*/  @!P6 LEA.HI.X R169, R156, c[0x0][0x1fc], R159, 0x1, P5 ;  /* 0x00007f009ca9ea11 */ /* 0x000fe400028f0c9f */
[C---:B------:R-:W-:Y:S02]  /*ab40*/  @!P6 IADD3 R3, P0, R2.reuse, R239, RZ ;  /* 0x000000ef0203e210 */ /* 0x040fe40007f1e0ff */
[C---:B------:R-:W-:Y:S01]  /*ab50*/  HMMA.16816.F32.BF16 R24, R172.reuse, R186, R24 ;  /* 0x000000baac18723c */ /* 0x040fe20000041818 */
[----:B------:R1:W-:Y:S03]  /*ab60*/  @!P6 LDGSTS.E.BYPASS.LTC128B.128 [R225+0x1100], [R168.64], !P4 ;  /* 0x01100000a8e1efae */ /* 0x0003e6000e101d4c */
[----:B------:R-:W-:Y:S02]  /*ab70*/  @!P6 IADD3 R156, P5, R2, R237, RZ ;  /* 0x000000ed029ce210 */ /* 0x000fe40007fbe0ff */
[C---:B----4-:R-:W-:Y:S02]  /*ab80*/  @!P6 IADD3.X R171, R0.reuse, R238, RZ, P0, !PT ;  /* 0x000000ee00abe210 */ /* 0x050fe400007fe4ff */
[C---:B------:R-:W-:Y:S04]  /*ab90*/  HMMA.16816.F32.BF16 R28, R172.reuse, R188, R28 ;  /* 0x000000bcac1c723c */ /* 0x040fe8000004181c */
[C---:B------:R-:W-:Y:S02]  /*aba0*/  @!P6 LEA R170, P0, R3.reuse, c[0x0][0x1f8], 0x1 ;  /* 0x00007e0003aaea11 */ /* 0x040fe400078008ff */
[----:B------:R-:W-:Y:S02]  /*abb0*/  @!P6 IADD3.X R159, R0, R236, RZ, P5, !PT ;  /* 0x000000ec009fe210 */ /* 0x000fe40002ffe4ff */
[----:B------:R-:W-:Y:S04]  /*abc0*/  HMMA.16816.F32.BF16 R32, R172, R190, R32 ;  /* 0x000000beac20723c */ /* 0x000fe80000041820 */
[----:B------:R-:W-:Y:S02]  /*abd0*/  @!P6 LEA.HI.X R171, R3, c[0x0][0x1fc], R171, 0x1, P0 ;  /* 0x00007f0003abea11 */ /* 0x000fe400000f0cab */
[----:B------:R-:W-:Y:S03]  /*abe0*/  @!P6 IADD3 R3, P0, R2, R235, RZ ;  /* 0x000000eb0203e210 */ /* 0x000fe60007f1e0ff */
[----:B------:R4:W-:Y:S03]  /*abf0*/  @!P6 LDGSTS.E.BYPASS.LTC128B.128 [R225+0x3100], [R170.64], !P3 ;  /* 0x03100000aae1efae */ /* 0x0009e6000d901d4c */
[----:B-1----:R-:W-:Y:S02]  /*ac00*/  @!P6 LEA R168, P5, R156, c[0x0][0x1f8], 0x1 ;  /* 0x00007e009ca8ea11 */ /* 0x002fe400078a08ff */
[----:B------:R-:W-:Y:S02]  /*ac10*/  @!P6 IADD3.X R0, R0, R234, RZ, P0, !PT ;  /* 0x000000ea0000e210 */ /* 0x000fe400007fe4ff */
[----:B------:R-:W-:Y:S02]  /*ac20*/  @!P6 LEA.HI.X R169, R156, c[0x0][0x1fc], R159, 0x1, P5 ;  /* 0x00007f009ca9ea11 */ /* 0x000fe400028f0c9f */
[C---:B------:R-:W-:Y:S03]  /*ac30*/  @!P6 LEA R2, P0, R3.reuse, c[0x0][0x1f8], 0x1 ;  /* 0x00007e000302ea11 */ /* 0x040fe600078008ff */
[----:B------:R4:W-:Y:S01]  /*ac40*/  @!P6 LDGSTS.E.BYPASS.LTC128B.128 [R225+0x5100], [R168.64], !P2 ;  /* 0x05100000a8e1efae */ /* 0x0009e2000d101d4c */
[----:B------:R-:W-:Y:S05]  /*ac50*/  @!P6 LEA.HI.X R3, R3, c[0x0][0x1fc], R0, 0x1, P0 ;  /* 0x00007f000303ea11 */ /* 0x000fea00000f0c00 */
[----:B------:R1:W-:Y:S01]  /*ac60*/  @!P6 LDGSTS.E.BYPASS.LTC128B.128 [R225+0x7100], [R2.64], !P1 ;  /* 0x0710000002e1efae */ /* 0x0003e2000c901d4c */
[----:B------:R-:W-:Y:S05]  /*ac70*/  ISETP.GT.AND P6, PT, R224, R233, PT ;  /* 0x000000e9e000720c */ /* 0x000fea0003fc4270 */
[----:B--2---:R-:W-:Y:S06]  /*ac80*/  LDSM.16.M88.4 R192, [R202+0x8100] ;  /* 0x00810000cac0783b */ /* 0x004fec0000000200 */
[----:B------:R-:W-:Y:S06]  /*ac90*/  LDSM.16.M88.4 R176, [R202+0x8900] ;  /* 0x00890000cab0783b */ /* 0x000fec0000000200 */
[----:B------:R-:W-:Y:S06]  /*aca0*/  LDSM.16.M88.4 R180, [R202+0x9100] ;  /* 0x00910000cab4783b */ /* 0x000fec0000000200 */
[----:B----4-:R-:W2:Y:S06]  /*acb0*/  LDSM.16.M88.4 R168, [R206+0x10100] ;  /* 0x01010000cea8783b */ /* 0x010eac0000000200 */
[----:B------:R-:W0:Y:S06]  /*acc0*/  LDGDEPBAR ;  /* 0x00000000000079af */ /* 0x000e2c0000000000 */
[----:B------:R-:W4:Y:S06]  /*acd0*/  LDSM.16.M88.4 R172, [R202+0x9900] ;  /* 0x00990000caac783b */ /* 0x000f2c0000000200 */
[----:B------:R-:W-:Y:S06]  /*ace0*/  LDSM.16.M88.4 R184, [R205+0x10100] ;  /* 0x01010000cdb8783b */ /* 0x000fec0000000200 */
[----:B------:R-:W1:Y:S01]  /*acf0*/  LDSM.16.M88.4 R188, [R201] ;  /* 0x00000000c9bc783b */ /* 0x000e620000000200 */
[C---:B--2---:R-:W-:Y:S08]  /*ad00*/  HMMA.16816.F32.BF16 R4, R168.reuse, R192, R4 ;  /* 0x000000c0a804723c */ /* 0x044ff00000041804 */
[C---:B------:R-:W-:Y:S01]  /*ad10*/  HMMA.16816.F32.BF16 R8, R168.reuse, R194, R8 ;  /* 0x000000c2a808723c */ /* 0x040fe20000041808 */
[----:B------:R-:W2:Y:S07]  /*ad20*/  LDSM.16.M88.4 R192, [R201+0x800] ;  /* 0x00080000c9c0783b */ /* 0x000eae0000000200 */
[C---:B------:R-:W-:Y:S08]  /*ad30*/  HMMA.16816.F32.BF16 R12, R168.reuse, R176, R12 ;  /* 0x000000b0a80c723c */ /* 0x040ff0000004180c */
[C---:B------:R-:W-:Y:S01]  /*ad40*/  HMMA.16816.F32.BF16 R16, R168.reuse, R178, R16 ;  /* 0x000000b2a810723c */ /* 0x040fe20000041810 */
[----:B------:R-:W2:Y:S07]  /*ad50*/  LDSM.16.M88.4 R176, [R201+0x1000] ;  /* 0x00100000c9b0783b */ /* 0x000eae0000000200 */
[C---:B------:R-:W-:Y:S08]  /*ad60*/  HMMA.16816.F32.BF16 R20, R168.reuse, R180, R20 ;  /* 0x000000b4a814723c */ /* 0x040ff00000041814 */
[C---:B------:R-:W-:Y:S01]  /*ad70*/  HMMA.16816.F32.BF16 R24, R168.reuse, R182, R24 ;  /* 0x000000b6a818723c */ /* 0x040fe20000041818 */
[----:B------:R-:W2:Y:S07]  /*ad80*/  LDSM.16.M88.4 R180, [R201+0x1800] ;  /* 0x00180000c9b4783b */ /* 0x000eae0000000200 */
[C---:B----4-:R-:W-:Y:S08]  /*ad90*/  HMMA.16816.F32.BF16 R28, R168.reuse, R172, R28 ;  /* 0x000000aca81c723c */ /* 0x050ff0000004181c */
[----:B------:R-:W-:Y:S01]  /*ada0*/  HMMA.16816.F32.BF16 R32, R168, R174, R32 ;  /* 0x000000aea820723c */ /* 0x000fe20000041820 */
[----:B------:R-:W-:Y:S06]  /*adb0*/  LDSM.16.M88.4 R168, [R203+0x14100] ;  /* 0x01410000cba8783b */ /* 0x000fec0000000200 */
[----:B------:R-:W4:Y:S01]  /*adc0*/  LDSM.16.M88.4 R172, [R196+0xa100] ;  /* 0x00a10000c4ac783b */ /* 0x000f220000000200 */
        /* <DEDUP_REMOVED lines=9> */
[C---:B------:R-:W-:Y:S08]  /*ae60*/  HMMA.16816.F32.BF16 R28, R184.reuse, R180, R28 ;  /* 0x000000b4b81c723c */ /* 0x040ff0000004181c */
[----:B------:R-:W-:Y:S01]  /*ae70*/  HMMA.16816.F32.BF16 R32, R184, R182, R32 ;  /* 0x000000b6b820723c */ /* 0x000fe20000041820 */
[----:B------:R-:W-:Y:S06]  /*ae80*/  LDSM.16.M88.4 R180, [R204+0x14100] ;  /* 0x01410000ccb4783b */ /* 0x000fec0000000200 */
[----:B------:R-:W3:Y:S01]  /*ae90*/  LDSM.16.M88.4 R184, [R219] ;  /* 0x00000000dbb8783b */ /* 0x000ee20000000200 */
        /* <DEDUP_REMOVED lines=8> */
[----:B------:R-:W2:Y:S07]  /*af20*/  LDSM.16.M88.4 R192, [R216] ;  /* 0x00000000d8c0783b */ /* 0x000eae0000000200 */
[C---:B------:R-:W-:Y:S08]  /*af30*/  HMMA.16816.F32.BF16 R28, R168.reuse, R176, R28 ;  /* 0x000000b0a81c723c */ /* 0x040ff0000004181c */
[----:B------:R-:W-:Y:S01]  /*af40*/  HMMA.16816.F32.BF16 R32, R168, R178, R32 ;  /* 0x000000b2a820723c */ /* 0x000fe20000041820 */
[----:B------:R-:W-:Y:S06]  /*af50*/  LDSM.16.M88.4 R168, [R206+0x14100] ;  /* 0x01410000cea8783b */ /* 0x000fec0000000200 */
[----:B------:R-:W2:Y:S01]  /*af60*/  LDSM.16.M88.4 R176, [R202+0xa100] ;  /* 0x00a10000cab0783b */ /* 0x000ea20000000200 */
        /* <DEDUP_REMOVED lines=15> */
[----:B------:R-:W2:Y:S07]  /*b060*/  LDSM.16.M88.4 R176, [R201+0x2800] ;  /* 0x00280000c9b0783b */ /* 0x000eae0000000200 */
[C---:B---3--:R-:W-:Y:S08]  /*b070*/  HMMA.16816.F32.BF16 R12, R168.reuse, R184, R12 ;  /* 0x000000b8a80c723c */ /* 0x048ff0000004180c */
[C---:B------:R-:W-:Y:S01]  /*b080*/  HMMA.16816.F32.BF16 R16, R168.reuse, R186, R16 ;  /* 0x000000baa810723c */ /* 0x040fe20000041810 */
[----:B------:R-:W3:Y:S07]  /*b090*/  LDSM.16.M88.4 R184, [R201+0x3000] ;  /* 0x00300000c9b8783b */ /* 0x000eee0000000200 */
[C---:B----4-:R-:W-:Y:S08]  /*b0a0*/  HMMA.16816.F32.BF16 R20, R168.reuse, R172, R20 ;  /* 0x000000aca814723c */ /* 0x050ff00000041814 */
[C---:B------:R-:W-:Y:S01]  /*b0b0*/  HMMA.16816.F32.BF16 R24, R168.reuse, R174, R24 ;  /* 0x000000aea818723c */ /* 0x040fe20000041818 */
[----:B------:R-:W-:Y:S07]  /*b0c0*/  LDSM.16.M88.4 R172, [R203+0x18100] ;  /* 0x01810000cbac783b */ /* 0x000fee0000000200 */
[C---:B-1----:R-:W-:Y:S08]  /*b0d0*/  HMMA.16816.F32.BF16 R28, R168.reuse, R180, R28 ;  /* 0x000000b4a81c723c */ /* 0x042ff0000004181c */
[----:B------:R-:W-:Y:S01]  /*b0e0*/  HMMA.16816.F32.BF16 R32, R168, R182, R32 ;  /* 0x000000b6a820723c */ /* 0x000fe20000041820 */
[----:B------:R-:W1:Y:S06]  /*b0f0*/  LDSM.16.M88.4 R168, [R201+0x3800] ;  /* 0x00380000c9a8783b */ /* 0x000e6c0000000200 */
[----:B------:R-:W4:Y:S01]  /*b100*/  LDSM.16.M88.4 R180, [R196+0xc100] ;  /* 0x00c10000c4b4783b */ /* 0x000f220000000200 */
[C---:B--2---:R-:W-:Y:S08]  /*b110*/  HMMA.16816.F32.BF16 R4, R188.reuse, R192, R4 ;  /* 0x000000c0bc04723c */ /* 0x044ff00000041804 */
[C---:B------:R-:W-:Y:S01]  /*b120*/  HMMA.16816.F32.BF16 R8, R188.reuse, R194, R8 ;  /* 0x000000c2bc08723c */ /* 0x040fe20000041808 */
[----:B------:R-:W2:Y:S07]  /*b130*/  LDSM.16.M88.4 R192, [R196+0xc900] ;  /* 0x00c90000c4c0783b */ /* 0x000eae0000000200 */
[C---:B------:R-:W-:Y:S08]  /*b140*/  HMMA.16816.F32.BF16 R12, R188.reuse, R176, R12 ;  /* 0x000000b0bc0c723c */ /* 0x040ff0000004180c */
[C---:B------:R-:W-:Y:S01]  /*b150*/  HMMA.16816.F32.BF16 R16, R188.reuse, R178, R16 ;  /* 0x000000b2bc10723c */ /* 0x040fe20000041810 */
[----:B------:R-:W2:Y:S07]  /*b160*/  LDSM.16.M88.4 R176, [R196+0xd100] ;  /* 0x00d10000c4b0783b */ /* 0x000eae0000000200 */
[C---:B---3--:R-:W-:Y:S08]  /*b170*/  HMMA.16816.F32.BF16 R20, R188.reuse, R184, R20 ;  /* 0x000000b8bc14723c */ /* 0x048ff00000041814 */
[C---:B------:R-:W-:Y:S01]  /*b180*/  HMMA.16816.F32.BF16 R24, R188.reuse, R186, R24 ;  /* 0x000000babc18723c */ /* 0x040fe20000041818 */
[----:B------:R-:W3:Y:S07]  /*b190*/  LDSM.16.M88.4 R184, [R196+0xd900] ;  /* 0x00d90000c4b8783b */ /* 0x000eee0000000200 */
[C---:B-1----:R-:W-:Y:S08]  /*b1a0*/  HMMA.16816.F32.BF16 R28, R188.reuse, R168, R28 ;  /* 0x000000a8bc1c723c */ /* 0x042ff0000004181c */
[----:B------:R-:W-:Y:S01]  /*b1b0*/  HMMA.16816.F32.BF16 R32, R188, R170, R32 ;  /* 0x000000aabc20723c */ /* 0x000fe20000041820 */
[----:B------:R-:W-:Y:S06]  /*b1c0*/  LDSM.16.M88.4 R168, [R204+0x18100] ;  /* 0x01810000cca8783b */ /* 0x000fec0000000200 */
[----:B------:R-:W-:Y:S01]  /*b1d0*/  LDSM.16.M88.4 R188, [R214] ;  /* 0x00000000d6bc783b */ /* 0x000fe20000000200 */
[C---:B----4-:R-:W-:Y:S08]  /*b1e0*/  HMMA.16816.F32.BF16 R4, R172.reuse, R180, R4 ;  /* 0x000000b4ac04723c */ /* 0x050ff00000041804 */
[C---:B------:R-:W-:Y:S01]  /*b1f0*/  HMMA.16816.F32.BF16 R8, R172.reuse, R182, R8 ;  /* 0x000000b6ac08723c */ /* 0x040fe20000041808 */
[----:B------:R-:W1:Y:S07]  /*b200*/  LDSM.16.M88.4 R180, [R215] ;  /* 0x00000000d7b4783b */ /* 0x000e6e0000000200 */
[C---:B--2---:R-:W-:Y:S08]  /*b210*/  HMMA.16816.F32.BF16 R12, R172.reuse, R192, R12 ;  /* 0x000000c0ac0c723c */ /* 0x044ff0000004180c */
[C---:B------:R-:W-:Y:S01]  /*b220*/  HMMA.16816.F32.BF16 R16, R172.reuse, R194, R16 ;  /* 0x000000c2ac10723c */ /* 0x040fe20000041810 */
[----:B------:R-:W2:Y:S07]  /*b230*/  LDSM.16.M88.4 R192, [R213] ;  /* 0x00000000d5c0783b */ /* 0x000eae0000000200 */
[C---:B------:R-:W-:Y:S08]  /*b240*/  HMMA.16816.F32.BF16 R20, R172.reuse, R176, R20 ;  /* 0x000000b0ac14723c */ /* 0x040ff00000041814 */
[C---:B------:R-:W-:Y:S01]  /*b250*/  HMMA.16816.F32.BF16 R24, R172.reuse, R178, R24 ;  /* 0x000000b2ac18723c */ /* 0x040fe20000041818 */
[----:B------:R-:W-:Y:S07]  /*b260*/  LDSM.16.M88.4 R176, [R206+0x18100] ;  /* 0x01810000ceb0783b */ /* 0x000fee0000000200 */
[C---:B---3--:R-:W-:Y:S08]  /*b270*/  HMMA.16816.F32.BF16 R28, R172.reuse, R184, R28 ;  /* 0x000000b8ac1c723c */ /* 0x048ff0000004181c */
[----:B------:R-:W-:Y:S01]  /*b280*/  HMMA.16816.F32.BF16 R32, R172, R186, R32 ;  /* 0x000000baac20723c */ /* 0x000fe20000041820 */
[----:B------:R-:W3:Y:S06]  /*b290*/  LDSM.16.M88.4 R172, [R212] ;  /* 0x00000000d4ac783b */ /* 0x000eec0000000200 */
[----:B------:R-:W4:Y:S01]  /*b2a0*/  LDSM.16.M88.4 R184, [R202+0xc100] ;  /* 0x00c10000cab8783b */ /* 0x000f220000000200 */
[C---:B-1----:R-:W-:Y:S08]  /*b2b0*/  HMMA.16816.F32.BF16 R4, R168.reuse, R180, R4 ;  /* 0x000000b4a804723c */ /* 0x042ff00000041804 */
[C---:B------:R-:W-:Y:S01]  /*b2c0*/  HMMA.16816.F32.BF16 R8, R168.reuse, R182, R8 ;  /* 0x000000b6a808723c */ /* 0x040fe20000041808 */
[----:B------:R-:W1:Y:S07]  /*b2d0*/  LDSM.16.M88.4 R180, [R202+0xc900] ;  /* 0x00c90000cab4783b */ /* 0x000e6e0000000200 */
        /* <DEDUP_REMOVED lines=8> */
[----:B------:R-:W-:Y:S06]  /*b360*/  LDSM.16.M88.4 R168, [R205+0x18100] ;  /* 0x01810000cda8783b */ /* 0x000fec0000000200 */
[----:B------:R-:W3:Y:S01]  /*b370*/  LDSM.16.M88.4 R172, [R201+0x4000] ;  /* 0x00400000c9ac783b */ /* 0x000ee20000000200 */
        /* <DEDUP_REMOVED lines=8> */
[----:B------:R-:W-:Y:S07]  /*b400*/  LDSM.16.M88.4 R188, [R203+0x1c100] ;  /* 0x01c10000cbbc783b */ /* 0x000fee0000000200 */
[C---:B--2---:R-:W-:Y:S08]  /*b410*/  HMMA.16816.F32.BF16 R28, R176.reuse, R192, R28 ;  /* 0x000000c0b01c723c */ /* 0x044ff0000004181c */
[----:B------:R-:W-:Y:S01]  /*b420*/  HMMA.16816.F32.BF16 R32, R176, R194, R32 ;  /* 0x000000c2b020723c */ /* 0x000fe20000041820 */
[----:B------:R-:W2:Y:S06]  /*b430*/  LDSM.16.M88.4 R176, [R201+0x5800] ;  /* 0x00580000c9b0783b */ /* 0x000eac0000000200 */
        /* <DEDUP_REMOVED lines=9> */
[----:B------:R-:W-:Y:S07]  /*b4d0*/  LDSM.16.M88.4 R180, [R211] ;  /* 0x00000000d3b4783b */ /* 0x000fee0000000200 */
[C---:B--2---:R-:W-:Y:S08]  /*b4e0*/  HMMA.16816.F32.BF16 R28, R168.reuse, R176, R28 ;  /* 0x000000b0a81c723c */ /* 0x044ff0000004181c */
[----:B------:R-:W-:Y:S01]  /*b4f0*/  HMMA.16816.F32.BF16 R32, R168, R178, R32 ;  /* 0x000000b2a820723c */ /* 0x000fe20000041820 */
[----:B------:R-:W1:Y:S06]  /*b500*/  LDSM.16.M88.4 R168, [R196+0xf900] ;  /* 0x00f90000c4a8783b */ /* 0x000e6c0000000200 */
[----:B------:R-:W2:Y:S01]  /*b510*/  LDSM.16.M88.4 R176, [R204+0x1c100] ;  /* 0x01c10000ccb0783b */ /* 0x000ea20000000200 */
[C---:B------:R-:W-:Y:S08]  /*b520*/  HMMA.16816.F32.BF16 R4, R188.reuse, R192, R4 ;  /* 0x000000c0bc04723c */ /* 0x040ff00000041804 */
[C---:B------:R-:W-:Y:S01]  /*b530*/  HMMA.16816.F32.BF16 R8, R188.reuse, R194, R8 ;  /* 0x000000c2bc08723c */ /* 0x040fe20000041808 */
[----:B------:R-:W-:Y:S07]  /*b540*/  LDSM.16.M88.4 R192, [R209] ;  /* 0x00000000d1c0783b */ /* 0x000fee0000000200 */
[C---:B---3--:R-:W-:Y:S08]  /*b550*/  HMMA.16816.F32.BF16 R12, R188.reuse, R172, R12 ;  /* 0x000000acbc0c723c */ /* 0x048ff0000004180c */
[C---:B------:R-:W-:Y:S01]  /*b560*/  HMMA.16816.F32.BF16 R16, R188.reuse, R174, R16 ;  /* 0x000000aebc10723c */ /* 0x040fe20000041810 */
[----:B------:R-:W3:Y:S07]  /*b570*/  LDSM.16.M88.4 R172, [R210] ;  /* 0x00000000d2ac783b */ /* 0x000eee0000000200 */
[C---:B----4-:R-:W-:Y:S08]  /*b580*/  HMMA.16816.F32.BF16 R20, R188.reuse, R184, R20 ;  /* 0x000000b8bc14723c */ /* 0x050ff00000041814 */
[C---:B------:R-:W-:Y:S01]  /*b590*/  HMMA.16816.F32.BF16 R24, R188.reuse, R186, R24 ;  /* 0x000000babc18723c */ /* 0x040fe20000041818 */
[----:B------:R-:W4:Y:S07]  /*b5a0*/  LDSM.16.M88.4 R184, [R208] ;  /* 0x00000000d0b8783b */ /* 0x000f2e0000000200 */
[C---:B-1----:R-:W-:Y:S08]  /*b5b0*/  HMMA.16816.F32.BF16 R28, R188.reuse, R168, R28 ;  /* 0x000000a8bc1c723c */ /* 0x042ff0000004181c */
[----:B------:R-:W-:Y:S01]  /*b5c0*/  HMMA.16816.F32.BF16 R32, R188, R170, R32 ;  /* 0x000000aabc20723c */ /* 0x000fe20000041820 */
[----:B------:R-:W-:Y:S06]  /*b5d0*/  LDSM.16.M88.4 R168, [R206+0x1c100] ;  /* 0x01c10000cea8783b */ /* 0x000fec0000000200 */
[----:B------:R-:W-:Y:S01]  /*b5e0*/  LDSM.16.M88.4 R188, [R202+0xf100] ;  /* 0x00f10000cabc783b */ /* 0x000fe20000000200 */
        /* <DEDUP_REMOVED lines=20> */
[C---:B------:R-:W-:Y:S08]  /*b730*/  HMMA.16816.F32.BF16 R24, R168.reuse, R190, R24 ;  /* 0x000000bea818723c */ /* 0x040ff00000041818 */
[C---:B---3--:R-:W-:Y:S08]  /*b740*/  HMMA.16816.F32.BF16 R28, R168.reuse, R192, R28 ;  /* 0x000000c0a81c723c */ /* 0x048ff0000004181c */
[----:B------:R-:W-:Y:S01]  /*b750*/  HMMA.16816.F32.BF16 R32, R168, R194, R32 ;  /* 0x000000c2a820723c */ /* 0x000fe20000041820 */
[----:B------:R-:W3:Y:S01]  /*b760*/  LDSM.16.M88.4 R168, [R201+0x7800] ;  /* 0x00780000c9a8783b */ /* 0x000ee20000000200 */
[----:B------:R-:W-:Y:S05]  /*b770*/  DEPBAR.LE SB0, 0x0 ;  /* 0x000080000000791a */ /* 0x000fea0000000000 */
[----:B------:R-:W-:Y:S01]  /*b780*/  BAR.SYNC.DEFER_BLOCKING 0x0 ;  /* 0x0000000000007b1d */ /* 0x000fe20000010000 */
[C---:B----4-:R-:W-:Y:S08]  /*b790*/  HMMA.16816.F32.BF16 R4, R176.reuse, R184, R4 ;  /* 0x000000b8b004723c */ /* 0x050ff00000041804 */
[C---:B------:R-:W-:Y:S08]  /*b7a0*/  HMMA.16816.F32.BF16 R8, R176.reuse, R186, R8 ;  /* 0x000000bab008723c */ /* 0x040ff00000041808 */
[C---:B-1----:R-:W-:Y:S08]  /*b7b0*/  HMMA.16816.F32.BF16 R12, R176.reuse, R180, R12 ;  /* 0x000000b4b00c723c */ /* 0x042ff0000004180c */
[C---:B------:R-:W-:Y:S04]  /*b7c0*/  HMMA.16816.F32.BF16 R16, R176.reuse, R182, R16 ;  /* 0x000000b6b010723c */ /* 0x040fe80000041810 */
[----:B------:R-:W-:Y:S02]  /*b7d0*/  FMNMX.FTZ R0, R4, R157, !PT ;  /* 0x0000009d04007209 */ /* 0x000fe40007810000 */
[----:B------:R-:W-:Y:S02]  /*b7e0*/  FMNMX.FTZ R2, R6, R158, !PT ;  /* 0x0000009e06027209 */ /* 0x000fe40007810000 */
[C---:B--2---:R-:W-:Y:S04]  /*b7f0*/  HMMA.16816.F32.BF16 R20, R176.reuse, R172, R20 ;  /* 0x000000acb014723c */ /* 0x044fe80000041814 */
        /* <DEDUP_REMOVED lines=10> */
[----:B------:R-:W-:Y:S01]  /*b8a0*/  FMNMX.FTZ R2, R14, R2, !PT ;  /* 0x000000020e027209 */ /* 0x000fe20007810000 */
[----:B------:R-:W-:Y:S01]  /*b8b0*/  @P6 IMAD.WIDE.U32 R170, R223, c[0x0][0x1e0], RZ ;  /* 0x00007800dfaa6a25 */ /* 0x000fe200078e00ff */
        /* <DEDUP_REMOVED lines=21> */
[----:B------:R-:W-:Y:S01]  /*ba10*/  @P6 SHF.R.S32.HI R168, RZ, 0x1f, R223 ;  /* 0x0000001fffa86819 */ /* 0x000fe200000114df */
[----:B------:R-:W1:Y:S01]  /*ba20*/  SHFL.BFLY PT, R3, R156, 0x2, 0x1f ;  /* 0x0c401f009c037f89 */ /* 0x000e6200000e0000 */
[----:B------:R-:W-:Y:S03]  /*ba30*/  FMNMX.FTZ R0, R35, R0, !PT ;  /* 0x0000000023007209 */ /* 0x000fe60007810000 */
[----:B------:R-:W-:Y:S02]  /*ba40*/  @P6 IMAD R168, R168, c[0x0][0x1e0], RZ ;  /* 0x00007800a8a86a24 */ /* 0x000fe400078e02ff */
[----:B------:R-:W2:Y:S02]  /*ba50*/  SHFL.BFLY PT, R2, R0, 0x2, 0x1f ;  /* 0x0c401f0000027f89 */ /* 0x000ea400000e0000 */
[----:B------:R-:W-:Y:S01]  /*ba60*/  @P6 IMAD R168, R223, c[0x0][0x1e4], R168 ;  /* 0x00007900dfa86a24 */ /* 0x000fe200078e02a8 */
[----:B-1----:R-:W-:Y:S05]  /*ba70*/  FMNMX.FTZ R156, R156, R3, !PT ;  /* 0x000000039c9c7209 */ /* 0x002fea0007810000 */
[----:B------:R-:W1:Y:S01]  /*ba80*/  SHFL.BFLY PT, R159, R156, 0x1, 0x1f ;  /* 0x0c201f009c9f7f89 */ /* 0x000e6200000e0000 */
[----:B--2---:R-:W-:Y:S05]  /*ba90*/  FMNMX.FTZ R0, R0, R2, !PT ;  /* 0x0000000200007209 */ /* 0x004fea0007810000 */
[----:B------:R-:W2:Y:S01]  /*baa0*/  SHFL.BFLY PT, R3, R0, 0x1, 0x1f ;  /* 0x0c201f0000037f89 */ /* 0x000ea200000e0000 */
[----:B-1----:R-:W-:Y:S02]  /*bab0*/  FMNMX.FTZ R156, R156, R159, !PT ;  /* 0x0000009f9c9c7209 */ /* 0x002fe40007810000 */
[----:B------:R-:W-:Y:S03]  /*bac0*/  @P6 SHF.L.U32 R159, R170, 0x6, RZ ;  /* 0x00000006aa9f6819 */ /* 0x000fe600000006ff */
[----:B------:R-:W-:Y:S01]  /*bad0*/  FADD.FTZ R2, -R156, R157 ;  /* 0x0000009d9c027221 */ /* 0x000fe20000010100 */
[----:B--2---:R-:W-:Y:S01]  /*bae0*/  FMNMX.FTZ R3, R0, R3, !PT ;  /* 0x0000000300037209 */ /* 0x004fe20007810000 */
[----:B------:R-:W-:Y:S01]  /*baf0*/  FMUL.FTZ R181, R156, c[0x0][0x2d0] ;  /* 0x0000b4009cb57a20 */ /* 0x000fe20000410000 */
[----:B------:R-:W-:Y:S01]  /*bb00*/  @P6 IADD3 R157, R171, R168, RZ ;  /* 0x000000a8ab9d6210 */ /* 0x000fe20007ffe0ff */
[----:B------:R-:W-:Y:S01]  /*bb10*/  FMUL.FTZ R0, R2, c[0x0][0x2d0] ;  /* 0x0000b40002007a20 */ /* 0x000fe20000410000 */
[----:B-----5:R-:W-:Y:S01]  /*bb20*/  @P6 IADD3 R168, P5, R159, R250, RZ ;  /* 0x000000fa9fa86210 */ /* 0x020fe20007fbe0ff */
[----:B------:R-:W-:Y:S01]  /*bb30*/  FFMA.FTZ R4, R4, c[0x0][0x2d0], -R181 ;  /* 0x0000b40004047a23 */ /* 0x000fe200000108b5 */
[----:B------:R-:W-:Y:S01]  /*bb40*/  @P6 SHF.L.U64.HI R157, R170, 0x6, R157 ;  /* 0x00000006aa9d6819 */ /* 0x000fe2000001029d */
[----:B------:R1:W2:Y:S01]  /*bb50*/  MUFU.EX2 R2, R0 ;  /* 0x0000000000027308 */ /* 0x0002a20000000800 */
[----:B------:R-:W-:Y:S01]  /*bb60*/  @P6 LEA R178, P0, R168, c[0x0][0x1c8], 0x1 ;  /* 0x00007200a8b26a11 */ /* 0x000fe200078008ff */
[--C-:B------:R-:W-:Y:S02]  /*bb70*/  FFMA.FTZ R8, R8, c[0x0][0x2d0], -R181.reuse ;  /* 0x0000b40008087a23 */ /* 0x100fe400000108b5 */
[--C-:B------:R-:W-:Y:S02]  /*bb80*/  FFMA.FTZ R9, R9, c[0x0][0x2d0], -R181.reuse ;  /* 0x0000b40009097a23 */ /* 0x100fe400000108b5 */
        /* <DEDUP_REMOVED lines=8> */
[----:B------:R-:W-:Y:S01]  /*bc10*/  MUFU.EX2 R194, R8 ;  /* 0x0000000800c27308 */ /* 0x000fe20000000800 */
[--C-:B------:R-:W-:Y:S02]  /*bc20*/  FFMA.FTZ R25, R25, c[0x0][0x2d0], -R181.reuse ;  /* 0x0000b40019197a23 */ /* 0x100fe400000108b5 */
[----:B------:R-:W-:Y:S02]  /*bc30*/  FFMA.FTZ R28, R28, c[0x0][0x2d0], -R181 ;  /* 0x0000b4001c1c7a23 */ /* 0x000fe400000108b5 */
[----:B-1----:R-:W-:Y:S01]  /*bc40*/  FADD.FTZ R0, -R3, R158 ;  /* 0x0000009e03007221 */ /* 0x002fe20000010100 */
[----:B------:R-:W-:Y:S01]  /*bc50*/  @P6 IADD3.X R158, R157, R249, RZ, P5, !PT ;  /* 0x000000f99d9e6210 */ /* 0x000fe20002ffe4ff */
[----:B--2---:R-:W-:Y:S02]  /*bc60*/  FMUL.FTZ R132, R2, R132 ;  /* 0x0000008402847220 */ /* 0x004fe40000410000 */
[----:B------:R-:W-:Y:S01]  /*bc70*/  FMUL.FTZ R0, R0, c[0x0][0x2d0] ;  /* 0x0000b40000007a20 */ /* 0x000fe20000410000 */
[----:B------:R-:W-:Y:S01]  /*bc80*/  @P6 LEA.HI.X R179, R168, c[0x0][0x1cc], R158, 0x1, P0 ;  /* 0x00007300a8b36a11 */ /* 0x000fe200000f0c9e */
[----:B------:R-:W-:Y:S01]  /*bc90*/  MUFU.EX2 R193, R9 ;  /* 0x0000000900c17308 */ /* 0x000fe20000000800 */
[C---:B------:R-:W-:Y:S01]  /*bca0*/  @P6 IADD3 R168, P0, R159.reuse, R232, RZ ;  /* 0x000000e89fa86210 */ /* 0x040fe20007f1e0ff */
[C---:B------:R-:W-:Y:S01]  /*bcb0*/  FMUL.FTZ R133, R2.reuse, R133 ;  /* 0x0000008502857220 */ /* 0x040fe20000410000 */
[----:B------:R-:W-:Y:S01]  /*bcc0*/  @P6 IADD3 R158, P5, R159, R230, RZ ;  /* 0x000000e69f9e6210 */ /* 0x000fe20007fbe0ff */
[----:B------:R1:W-:Y:S01]  /*bcd0*/  @P6 LDGSTS.E.BYPASS.LTC128B.128 [R225+0x8100], [R178.64], !P4 ;  /* 0x08100000b2e16fae */ /* 0x0003e2000e101d4c */
[C---:B------:R-:W-:Y:S01]  /*bce0*/  @P6 IADD3.X R169, R157.reuse, R231, RZ, P0, !PT ;  /* 0x000000e79da96210 */ /* 0x040fe200007fe4ff */
[----:B------:R-:W-:Y:S01]  /*bcf0*/  FMUL.FTZ R136, R2, R136 ;  /* 0x0000008802887220 */ /* 0x000fe20000410000 */
[----:B------:R-:W-:Y:S01]  /*bd00*/  @P6 LEA R176, P0, R168, c[0x0][0x1c8], 0x1 ;  /* 0x00007200a8b06a11 */ /* 0x000fe200078008ff */
[----:B------:R-:W-:Y:S01]  /*bd10*/  FMUL.FTZ R137, R2, R137 ;  /* 0x0000008902897220 */ /* 0x000fe20000410000 */
[----:B------:R-:W-:Y:S01]  /*bd20*/  @P6 IADD3.X R170, R157, R229, RZ, P5, !PT ;  /* 0x000000e59daa6210 */ /* 0x000fe20002ffe4ff */
[----:B------:R-:W2:Y:S01]  /*bd30*/  MUFU.EX2 R0, R0 ;  /* 0x0000000000007308 */ /* 0x000ea20000000800 */
[----:B------:R-:W-:Y:S01]  /*bd40*/  @P6 LEA R174, P5, R158, c[0x0][0x1c8], 0x1 ;  /* 0x000072009eae6a11 */ /* 0x000fe200078a08ff */
[----:B------:R-:W-:Y:S01]  /*bd50*/  FMUL.FTZ R140, R2, R140 ;  /* 0x0000008c028c7220 */ /* 0x000fe20000410000 */
[----:B------:R-:W-:Y:S01]  /*bd60*/  @P6 LEA.HI.X R177, R168, c[0x0][0x1cc], R169, 0x1, P0 ;  /* 0x00007300a8b16a11 */ /* 0x000fe200000f0ca9 */
[----:B------:R-:W-:Y:S01]  /*bd70*/  FMUL.FTZ R141, R2, R141 ;  /* 0x0000008d028d7220 */ /* 0x000fe20000410000 */
[----:B------:R-:W-:Y:S01]  /*bd80*/  @P6 LEA.HI.X R175, R158, c[0x0][0x1cc], R170, 0x1, P5 ;  /* 0x000073009eaf6a11 */ /* 0x000fe200028f0caa */
[C---:B------:R-:W-:Y:S01]  /*bd90*/  FMUL.FTZ R144, R2.reuse, R144 ;  /* 0x0000009002907220 */ /* 0x040fe20000410000 */
[----:B------:R-:W-:Y:S01]  /*bda0*/  @P6 IADD3 R168, P0, R159, R228, RZ ;  /* 0x000000e49fa86210 */ /* 0x000fe20007f1e0ff */
[----:B------:R1:W-:Y:S01]  /*bdb0*/  @P6 LDGSTS.E.BYPASS.LTC128B.128 [R225+0xa100], [R176.64], !P3 ;  /* 0x0a100000b0e16fae */ /* 0x0003e2000d901d4c */
[----:B---3--:R-:W-:Y:S01]  /*bdc0*/  @P6 IADD3 R4, P5, R243, R159, RZ ;  /* 0x0000009ff3046210 */ /* 0x008fe20007fbe0ff */
[--C-:B------:R-:W-:Y:S01]  /*bdd0*/  FFMA.FTZ R159, R5, c[0x0][0x2d0], -R181.reuse ;  /* 0x0000b400059f7a23 */ /* 0x100fe200000108b5 */
[----:B------:R-:W-:Y:S01]  /*bde0*/  MOV R243, c[0x0][0x1e0] ;  /* 0x0000780000f37a02 */ /* 0x000fe20000000f00 */
[----:B------:R-:W-:Y:S01]  /*bdf0*/  FMUL.FTZ R145, R2, R145 ;  /* 0x0000009102917220 */ /* 0x000fe20000410000 */
[----:B------:R-:W-:Y:S01]  /*be00*/  @P6 IADD3.X R158, R157, R227, RZ, P0, !PT ;  /* 0x000000e39d9e6210 */ /* 0x000fe200007fe4ff */
[----:B------:R3:W4:Y:S01]  /*be10*/  MUFU.EX2 R195, R159 ;  /* 0x0000009f00c37308 */ /* 0x0007220000000800 */
[----:B------:R-:W-:Y:S01]  /*be20*/  SHF.L.U64.HI R243, R243, R247, c[0x0][0x1e4] ;  /* 0x00007900f3f37619 */ /* 0x000fe200000102f7 */
[----:B------:R5:W-:Y:S01]  /*be30*/  @P6 LDGSTS.E.BYPASS.LTC128B.128 [R225+0xc100], [R174.64], !P2 ;  /* 0x0c100000aee16fae */ /* 0x000be2000d101d4c */
[----:B------:R-:W-:Y:S01]  /*be40*/  @P6 LEA R170, P0, R168, c[0x0][0x1c8], 0x1 ;  /* 0x00007200a8aa6a11 */ /* 0x000fe200078008ff */
[----:B------:R-:W-:Y:S01]  /*be50*/  FFMA.FTZ R29, R29, c[0x0][0x2d0], -R181 ;  /* 0x0000b4001d1d7a23 */ /* 0x000fe200000108b5 */
[----:B------:R-:W-:Y:S01]  /*be60*/  @P6 IADD3.X R157, R243, R157, RZ, P5, !PT ;  /* 0x0000009df39d6210 */ /* 0x000fe20002ffe4ff */
[----:B------:R-:W-:Y:S01]  /*be70*/  FMUL.FTZ R148, R2, R148 ;  /* 0x0000009402947220 */ /* 0x000fe20000410000 */
[----:B------:R-:W-:Y:S01]  /*be80*/  @P6 IADD3 R5, P5, R4, R250, RZ ;  /* 0x000000fa04056210 */ /* 0x000fe20007fbe0ff */
[----:B------:R-:W-:Y:S01]  /*be90*/  FMUL.FTZ R149, R2, R149 ;  /* 0x0000009502957220 */ /* 0x000fe20000410000 */
[----:B------:R-:W-:Y:S01]  /*bea0*/  @P6 LEA.HI.X R171, R168, c[0x0][0x1cc], R158, 0x1, P0 ;  /* 0x00007300a8ab6a11 */ /* 0x000fe200000f0c9e */
[C---:B--2---:R-:W-:Y:S01]  /*beb0*/  FMUL.FTZ R134, R0.reuse, R134 ;  /* 0x0000008600867220 */ /* 0x044fe20000410000 */
[----:B------:R-:W-:Y:S01]  /*bec0*/  @P6 LEA R168, P0, R5, c[0x0][0x1c8], 0x1 ;  /* 0x0000720005a86a11 */ /* 0x000fe200078008ff */
[C---:B------:R-:W-:Y:S01]  /*bed0*/  FMUL.FTZ R135, R0.reuse, R135 ;  /* 0x0000008700877220 */ /* 0x040fe20000410000 */
[----:B------:R-:W-:Y:S01]  /*bee0*/  @P6 IADD3.X R158, R157, R249, RZ, P5, !PT ;  /* 0x000000f99d9e6210 */ /* 0x000fe20002ffe4ff */
[----:B------:R2:W-:Y:S01]  /*bef0*/  @P6 LDGSTS.E.BYPASS.LTC128B.128 [R225+0xe100], [R170.64], !P1 ;  /* 0x0e100000aae16fae */ /* 0x0005e2000c901d4c */
[C---:B------:R-:W-:Y:S01]  /*bf00*/  FMUL.FTZ R138, R0.reuse, R138 ;  /* 0x0000008a008a7220 */ /* 0x040fe20000410000 */
[----:B------:R-:W-:Y:S01]  /*bf10*/  MUFU.EX2 R192, R12 ;  /* 0x0000000c00c07308 */ /* 0x000fe20000000800 */
[----:B------:R-:W-:Y:S01]  /*bf20*/  @P6 LEA.HI.X R169, R5, c[0x0][0x1cc], R158, 0x1, P0 ;  /* 0x0000730005a96a11 */ /* 0x000fe200000f0c9e */
[C---:B------:R-:W-:Y:S02]  /*bf30*/  FMUL.FTZ R139, R0.reuse, R139 ;  /* 0x0000008b008b7220 */ /* 0x040fe40000410000 */
[C---:B------:R-:W-:Y:S02]  /*bf40*/  FMUL.FTZ R142, R0.reuse, R142 ;  /* 0x0000008e008e7220 */ /* 0x040fe40000410000 */
[----:B------:R2:W-:Y:S01]  /*bf50*/  @P6 LDGSTS.E.BYPASS.LTC128B.128 [R225+0x9100], [R168.64], !P4 ;  /* 0x09100000a8e16fae */ /* 0x0005e2000e101d4c */
[----:B------:R-:W-:Y:S01]  /*bf60*/  FMUL.FTZ R143, R0, R143 ;  /* 0x0000008f008f7220 */ /* 0x000fe20000410000 */
[----:B---3--:R-:W-:Y:S01]  /*bf70*/  @P6 IADD3 R159, P5, R4, R232, RZ ;  /* 0x000000e8049f6210 */ /* 0x008fe20007fbe0ff */
[C---:B------:R-:W-:Y:S01]  /*bf80*/  FMUL.FTZ R146, R0.reuse, R146 ;  /* 0x0000009200927220 */ /* 0x040fe20000410000 */
[----:B------:R-:W-:Y:S01]  /*bf90*/  MUFU.EX2 R191, R13 ;  /* 0x0000000d00bf7308 */ /* 0x000fe20000000800 */
[C---:B------:R-:W-:Y:S01]  /*bfa0*/  FMUL.FTZ R147, R0.reuse, R147 ;  /* 0x0000009300937220 */ /* 0x040fe20000410000 */
[----:B------:R-:W-:Y:S01]  /*bfb0*/  @P6 LEA R158, P0, R159, c[0x0][0x1c8], 0x1 ;  /* 0x000072009f9e6a11 */ /* 0x000fe200078008ff */
[C---:B------:R-:W-:Y:S01]  /*bfc0*/  FMUL.FTZ R150, R0.reuse, R150 ;  /* 0x0000009600967220 */ /* 0x040fe20000410000 */
[----:B------:R-:W-:Y:S01]  /*bfd0*/  @P6 IADD3.X R5, R157, R231, RZ, P5, !PT ;  /* 0x000000e79d056210 */ /* 0x000fe20002ffe4ff */
[----:B------:R-:W-:Y:S01]  /*bfe0*/  FMUL.FTZ R151, R0, R151 ;  /* 0x0000009700977220 */ /* 0x000fe20000410000 */
[----:B------:R-:W-:Y:S01]  /*bff0*/  @P6 IADD3 R172, P5, R4, R230, RZ ;  /* 0x000000e604ac6210 */ /* 0x000fe20007fbe0ff */
[C---:B------:R-:W-:Y:S01]  /*c000*/  FMUL.FTZ R152, R2.reuse, R152 ;  /* 0x0000009802987220 */ /* 0x040fe20000410000 */
[----:B------:R-:W-:Y:S01]  /*c010*/  @P6 LEA.HI.X R159, R159, c[0x0][0x1cc], R5, 0x1, P0 ;  /* 0x000073009f9f6a11 */ /* 0x000fe200000f0c05 */
[----:B------:R-:W-:Y:S01]  /*c020*/  FMUL.FTZ R153, R2, R153 ;  /* 0x0000009902997220 */ /* 0x000fe20000410000 */
[C---:B------:R-:W-:Y:S01]  /*c030*/  @P6 IADD3.X R180, R157.reuse, R229, RZ, P5, !PT ;  /* 0x000000e59db46210 */ /* 0x040fe20002ffe4ff */
[----:B------:R-:W-:Y:S01]  /*c040*/  MUFU.EX2 R190, R16 ;  /* 0x0000001000be7308 */ /* 0x000fe20000000800 */
[----:B------:R-:W-:Y:S01]  /*c050*/  @P6 LEA R8, P5, R172, c[0x0][0x1c8], 0x1 ;  /* 0x00007200ac086a11 */ /* 0x000fe200078a08ff */
[----:B------:R3:W-:Y:S01]  /*c060*/  @P6 LDGSTS.E.BYPASS.LTC128B.128 [R225+0xb100], [R158.64], !P3 ;  /* 0x0b1000009ee16fae */ /* 0x0007e2000d901d4c */
[----:B------:R-:W-:Y:S01]  /*c070*/  @P6 IADD3 R5, P0, R4, R228, RZ ;  /* 0x000000e404056210 */ /* 0x000fe20007f1e0ff */
[----:B------:R-:W-:Y:S01]  /*c080*/  FMUL.FTZ R154, R0, R154 ;  /* 0x0000009a009a7220 */ /* 0x000fe20000410000 */
[----:B------:R-:W-:Y:S01]  /*c090*/  @P6 LEA.HI.X R9, R172, c[0x0][0x1cc], R180, 0x1, P5 ;  /* 0x00007300ac096a11 */ /* 0x000fe200028f0cb4 */
[----:B------:R-:W-:Y:S01]  /*c0a0*/  FMUL.FTZ R155, R0, R155 ;  /* 0x0000009b009b7220 */ /* 0x000fe20000410000 */
[----:B------:R-:W-:Y:S01]  /*c0b0*/  @P6 IADD3.X R173, R157, R227, RZ, P0, !PT ;  /* 0x000000e39dad6210 */ /* 0x000fe200007fe4ff */
[----:B------:R-:W-:Y:S01]  /*c0c0*/  FMUL.FTZ R157, R3, c[0x0][0x2d0] ;  /* 0x0000b400039d7a20 */ /* 0x000fe20000410000 */
[C---:B------:R-:W-:Y:S01]  /*c0d0*/  @P6 LEA R4, P0, R5.reuse, c[0x0][0x1c8], 0x1 ;  /* 0x0000720005046a11 */ /* 0x040fe200078008ff */
[----:B------:R4:W-:Y:S01]  /*c0e0*/  @P6 LDGSTS.E.BYPASS.LTC128B.128 [R225+0xd100], [R8.64], !P2 ;  /* 0x0d10000008e16fae */ /* 0x0009e2000d101d4c */
[----:B------:R-:W-:Y:S01]  /*c0f0*/  MUFU.EX2 R189, R17 ;  /* 0x0000001100bd7308 */ /* 0x000fe20000000800 */
[----:B------:R-:W-:Y:S01]  /*c100*/  FFMA.FTZ R10, R10, c[0x0][0x2d0], -R157 ;  /* 0x0000b4000a0a7a23 */ /* 0x000fe2000001089d */
[----:B------:R-:W-:Y:S01]  /*c110*/  @P6 LEA.HI.X R5, R5, c[0x0][0x1cc], R173, 0x1, P0 ;  /* 0x0000730005056a11 */ /* 0x000fe200000f0cad */
[--C-:B------:R-:W-:Y:S01]  /*c120*/  FFMA.FTZ R11, R11, c[0x0][0x2d0], -R157.reuse ;  /* 0x0000b4000b0b7a23 */ /* 0x100fe2000001089d */
[----:B------:R-:W-:Y:S01]  /*c130*/  ISETP.GT.AND P0, PT, R224, R240, PT ;  /* 0x000000f0e000720c */ /* 0x000fe20003f04270 */
[--C-:B------:R-:W-:Y:S01]  /*c140*/  FFMA.FTZ R6, R6, c[0x0][0x2d0], -R157.reuse ;  /* 0x0000b40006067a23 */ /* 0x100fe2000001089d */
[----:B------:R-:W-:Y:S01]  /*c150*/  MOV R224, R223 ;  /* 0x000000df00e07202 */ /* 0x000fe20000000f00 */
[----:B------:R4:W-:Y:S01]  /*c160*/  @P6 LDGSTS.E.BYPASS.LTC128B.128 [R225+0xf100], [R4.64], !P1 ;  /* 0x0f10000004e16fae */ /* 0x0009e2000c901d4c */
[--C-:B------:R-:W-:Y:S02]  /*c170*/  FFMA.FTZ R7, R7, c[0x0][0x2d0], -R157.reuse ;  /* 0x0000b40007077a23 */ /* 0x100fe4000001089d */
[----:B------:R4:W-:Y:S01]  /*c180*/  MUFU.EX2 R185, R6 ;  /* 0x0000000600b97308 */ /* 0x0009e20000000800 */
[--C-:B------:R-:W-:Y:S02]  /*c190*/  FFMA.FTZ R14, R14, c[0x0][0x2d0], -R157.reuse ;  /* 0x0000b4000e0e7a23 */ /* 0x100fe4000001089d */
[----:B--2---:R-:W2:Y:S01]  /*c1a0*/  LDSM.16.MT88.4 R168, [R197+0x100] ;  /* 0x00010000c5a8783b */ /* 0x004ea20000004200 */
[--C-:B------:R-:W-:Y:S02]  /*c1b0*/  FFMA.FTZ R15, R15, c[0x0][0x2d0], -R157.reuse ;  /* 0x0000b4000f0f7a23 */ /* 0x100fe4000001089d */
[--C-:B------:R-:W-:Y:S02]  /*c1c0*/  FFMA.FTZ R18, R18, c[0x0][0x2d0], -R157.reuse ;  /* 0x0000b40012127a23 */ /* 0x100fe4000001089d */
[--C-:B---3--:R-:W-:Y:S01]  /*c1d0*/  FFMA.FTZ R158, R19, c[0x0][0x2d0], -R157.reuse ;  /* 0x0000b400139e7a23 */ /* 0x108fe2000001089d */
[----:B-----5:R-:W3:Y:S01]  /*c1e0*/  LDSM.16.MT88.4 R172, [R198+0x100] ;  /* 0x00010000c6ac783b */ /* 0x020ee20000004200 */
[----:B------:R-:W5:Y:S01]  /*c1f0*/  MUFU.EX2 R184, R7 ;  /* 0x0000000700b87308 */ /* 0x000f620000000800 */
[--C-:B------:R-:W-:Y:S02]  /*c200*/  FFMA.FTZ R22, R22, c[0x0][0x2d0], -R157.reuse ;  /* 0x0000b40016167a23 */ /* 0x100fe4000001089d */
[--C-:B------:R-:W-:Y:S02]  /*c210*/  FFMA.FTZ R23, R23, c[0x0][0x2d0], -R157.reuse ;  /* 0x0000b40017177a23 */ /* 0x100fe4000001089d */
[----:B-1----:R-:W1:Y:S01]  /*c220*/  LDSM.16.MT88.4 R176, [R200+0x100] ;  /* 0x00010000c8b0783b */ /* 0x002e620000004200 */
[C---:B----4-:R-:W-:Y:S02]  /*c230*/  FMUL.FTZ R8, R2.reuse, R164 ;  /* 0x000000a402087220 */ /* 0x050fe40000410000 */
[----:B------:R-:W-:Y:S02]  /*c240*/  FMUL.FTZ R9, R2, R165 ;  /* 0x000000a502097220 */ /* 0x000fe40000410000 */
[----:B------:R4:W-:Y:S01]  /*c250*/  MUFU.EX2 R183, R10 ;  /* 0x0000000a00b77308 */ /* 0x0009e20000000800 */
[----:B------:R-:W0:Y:S01]  /*c260*/  LDGDEPBAR ;  /* 0x00000000000079af */ /* 0x000e220000000000 */
[--C-:B------:R-:W-:Y:S02]  /*c270*/  FFMA.FTZ R26, R26, c[0x0][0x2d0], -R157.reuse ;  /* 0x0000b4001a1a7a23 */ /* 0x100fe4000001089d */
[C---:B------:R-:W-:Y:S01]  /*c280*/  FMUL.FTZ R4, R2.reuse, R160 ;  /* 0x000000a002047220 */ /* 0x040fe20000410000 */
[----:B------:R-:W-:Y:S01]  /*c290*/  F2FP.BF16.PACK_AB R160, R195, R226 ;  /* 0x000000e2c3a0723e */ /* 0x000fe200000010ff */
[----:B------:R-:W-:Y:S02]  /*c2a0*/  FMUL.FTZ R5, R2, R161 ;  /* 0x000000a102057220 */ /* 0x000fe40000410000 */
[----:B------:R-:W-:Y:S01]  /*c2b0*/  FMUL.FTZ R6, R0, R162 ;  /* 0x000000a200067220 */ /* 0x000fe20000410000 */
[----:B------:R-:W-:Y:S01]  /*c2c0*/  F2FP.BF16.PACK_AB R162, R193, R194 ;  /* 0x000000c2c1a2723e */ /* 0x000fe200000010ff */
[----:B------:R-:W2:Y:S01]  /*c2d0*/  MUFU.EX2 R182, R11 ;  /* 0x0000000b00b67308 */ /* 0x000ea20000000800 */
[--C-:B------:R-:W-:Y:S02]  /*c2e0*/  FFMA.FTZ R27, R27, c[0x0][0x2d0], -R157.reuse ;  /* 0x0000b4001b1b7a23 */ /* 0x100fe4000001089d */
[--C-:B------:R-:W-:Y:S01]  /*c2f0*/  FFMA.FTZ R30, R30, c[0x0][0x2d0], -R157.reuse ;  /* 0x0000b4001e1e7a23 */ /* 0x100fe2000001089d */
[----:B-----5:R-:W-:Y:S01]  /*c300*/  F2FP.BF16.PACK_AB R161, R184, R185 ;  /* 0x000000b9b8a1723e */ /* 0x020fe200000010ff */
[----:B------:R-:W-:Y:S02]  /*c310*/  FMUL.FTZ R7, R0, R163 ;  /* 0x000000a300077220 */ /* 0x000fe40000410000 */
[----:B------:R-:W-:Y:S02]  /*c320*/  FFMA.FTZ R31, R31, c[0x0][0x2d0], -R157 ;  /* 0x0000b4001f1f7a23 */ /* 0x000fe4000001089d */
[C---:B------:R-:W-:Y:S01]  /*c330*/  FMUL.FTZ R36, R2.reuse, R36 ;  /* 0x0000002402247220 */ /* 0x040fe20000410000 */
[----:B------:R-:W-:Y:S01]  /*c340*/  MUFU.EX2 R180, R14 ;  /* 0x0000000e00b47308 */ /* 0x000fe20000000800 */
[----:B------:R-:W-:Y:S02]  /*c350*/  FMUL.FTZ R37, R2, R37 ;  /* 0x0000002502257220 */ /* 0x000fe40000410000 */
[C---:B------:R-:W-:Y:S02]  /*c360*/  FMUL.FTZ R38, R0.reuse, R38 ;  /* 0x0000002600267220 */ /* 0x040fe40000410000 */
[C---:B----4-:R-:W-:Y:S02]  /*c370*/  FMUL.FTZ R10, R0.reuse, R166 ;  /* 0x000000a6000a7220 */ /* 0x050fe40000410000 */
[----:B------:R-:W-:Y:S02]  /*c380*/  FMUL.FTZ R39, R0, R39 ;  /* 0x0000002700277220 */ /* 0x000fe40000410000 */
[C---:B------:R-:W-:Y:S01]  /*c390*/  FMUL.FTZ R40, R2.reuse, R40 ;  /* 0x0000002802287220 */ /* 0x040fe20000410000 */
[----:B------:R-:W-:Y:S01]  /*c3a0*/  MUFU.EX2 R188, R20 ;  /* 0x0000001400bc7308 */ /* 0x000fe20000000800 */
[----:B------:R-:W-:Y:S02]  /*c3b0*/  FMUL.FTZ R41, R2, R41 ;  /* 0x0000002902297220 */ /* 0x000fe40000410000 */
[----:B------:R-:W-:Y:S01]  /*c3c0*/  FMUL.FTZ R42, R0, R42 ;  /* 0x0000002a002a7220 */ /* 0x000fe20000410000 */
[----:B--2---:R-:W-:Y:S01]  /*c3d0*/  F2FP.BF16.PACK_AB R163, R182, R183 ;  /* 0x000000b7b6a3723e */ /* 0x004fe200000010ff */
[C---:B------:R-:W-:Y:S02]  /*c3e0*/  FMUL.FTZ R11, R0.reuse, R167 ;  /* 0x000000a7000b7220 */ /* 0x040fe40000410000 */
[----:B------:R-:W2:Y:S01]  /*c3f0*/  LDSM.16.MT88.4 R164, [R199+0x100] ;  /* 0x00010000c7a4783b */ /* 0x000ea20000004200 */
[----:B------:R-:W-:Y:S02]  /*c400*/  FMUL.FTZ R43, R0, R43 ;  /* 0x0000002b002b7220 */ /* 0x000fe40000410000 */
[----:B------:R-:W-:Y:S01]  /*c410*/  MUFU.EX2 R187, R21 ;  /* 0x0000001500bb7308 */ /* 0x000fe20000000800 */
[C---:B------:R-:W-:Y:S05]  /*c420*/  HMMA.16816.F32.BF16 R4, R160.reuse, R168, R4 ;  /* 0x000000a8a004723c */ /* 0x040fea0000041804 */
[C---:B------:R-:W-:Y:S02]  /*c430*/  FMUL.FTZ R44, R2.reuse, R44 ;  /* 0x0000002c022c7220 */ /* 0x040fe40000410000 */
[----:B------:R-:W-:Y:S01]  /*c440*/  FMUL.FTZ R45, R2, R45 ;  /* 0x0000002d022d7220 */ /* 0x000fe20000410000 */
[C---:B------:R-:W-:Y:S01]  /*c450*/  HMMA.16816.F32.BF16 R8, R160.reuse, R170, R8 ;  /* 0x000000aaa008723c */ /* 0x040fe20000041808 */
[----:B------:R-:W4:Y:S01]  /*c460*/  LDSM.16.MT88.4 R168, [R197+0x2100] ;  /* 0x00210000c5a8783b */ /* 0x000f220000004200 */
[----:B------:R-:W-:Y:S02]  /*c470*/  MUFU.EX2 R186, R24 ;  /* 0x0000001800ba7308 */ /* 0x000fe40000000800 */
[C---:B------:R-:W-:Y:S02]  /*c480*/  FMUL.FTZ R46, R0.reuse, R46 ;  /* 0x0000002e002e7220 */ /* 0x040fe40000410000 */
[----:B------:R-:W-:Y:S02]  /*c490*/  FMUL.FTZ R47, R0, R47 ;  /* 0x0000002f002f7220 */ /* 0x000fe40000410000 */
[C---:B---3--:R-:W-:Y:S04]  /*c4a0*/  HMMA.16816.F32.BF16 R132, R160.reuse, R172, R132 ;  /* 0x000000aca084723c */ /* 0x048fe80000041884 */
[----:B------:R-:W-:Y:S01]  /*c4b0*/  MUFU.EX2 R159, R30 ;  /* 0x0000001e009f7308 */ /* 0x000fe20000000800 */
[C---:B------:R-:W-:Y:S02]  /*c4c0*/  FMUL.FTZ R48, R2.reuse, R48 ;  /* 0x0000003002307220 */ /* 0x040fe40000410000 */
[----:B------:R-:W-:Y:S01]  /*c4d0*/  FMUL.FTZ R49, R2, R49 ;  /* 0x0000003102317220 */ /* 0x000fe20000410000 */
[C---:B------:R-:W-:Y:S01]  /*c4e0*/  HMMA.16816.F32.BF16 R136, R160.reuse, R174, R136 ;  /* 0x000000aea088723c */ /* 0x040fe20000041888 */
[----:B------:R-:W3:Y:S03]  /*c4f0*/  LDSM.16.MT88.4 R172, [R198+0x2100] ;  /* 0x00210000c6ac783b */ /* 0x000ee60000004200 */
[C---:B------:R-:W-:Y:S02]  /*c500*/  FMUL.FTZ R50, R0.reuse, R50 ;  /* 0x0000003200327220 */ /* 0x040fe40000410000 */
[----:B------:R-:W-:Y:S02]  /*c510*/  FMUL.FTZ R51, R0, R51 ;  /* 0x0000003300337220 */ /* 0x000fe40000410000 */
[C---:B-1----:R-:W-:Y:S01]  /*c520*/  HMMA.16816.F32.BF16 R140, R160.reuse, R176, R140 ;  /* 0x000000b0a08c723c */ /* 0x042fe2000004188c */
[----:B------:R-:W-:Y:S03]  /*c530*/  MUFU.EX2 R176, R22 ;  /* 0x0000001600b07308 */ /* 0x000fe60000000800 */
[C---:B------:R-:W-:Y:S02]  /*c540*/  FMUL.FTZ R52, R2.reuse, R52 ;  /* 0x0000003402347220 */ /* 0x040fe40000410000 */
[----:B------:R-:W-:Y:S02]  /*c550*/  FMUL.FTZ R53, R2, R53 ;  /* 0x0000003502357220 */ /* 0x000fe40000410000 */
[C---:B------:R-:W-:Y:S03]  /*c560*/  HMMA.16816.F32.BF16 R144, R160.reuse, R178, R144 ;  /* 0x000000b2a090723c */ /* 0x040fe60000041890 */
[----:B------:R1:W5:Y:S01]  /*c570*/  MUFU.EX2 R179, R15 ;  /* 0x0000000f00b37308 */ /* 0x0003620000000800 */
[C---:B------:R-:W-:Y:S02]  /*c580*/  FMUL.FTZ R54, R0.reuse, R54 ;  /* 0x0000003600367220 */ /* 0x040fe40000410000 */
[----:B------:R-:W-:Y:S02]  /*c590*/  FMUL.FTZ R55, R0, R55 ;  /* 0x0000003700377220 */ /* 0x000fe40000410000 */
[C---:B--2---:R-:W-:Y:S04]  /*c5a0*/  HMMA.16816.F32.BF16 R148, R160.reuse, R164, R148 ;  /* 0x000000a4a094723c */ /* 0x044fe80000041894 */
[C---:B------:R-:W-:Y:S01]  /*c5b0*/  FMUL.FTZ R56, R2.reuse, R56 ;  /* 0x0000003802387220 */ /* 0x040fe20000410000 */
[----:B------:R2:W-:Y:S01]  /*c5c0*/  MUFU.EX2 R178, R18 ;  /* 0x0000001200b27308 */ /* 0x0005e20000000800 */
[----:B------:R-:W-:Y:S02]  /*c5d0*/  FMUL.FTZ R57, R2, R57 ;  /* 0x0000003902397220 */ /* 0x000fe40000410000 */
[C---:B------:R-:W-:Y:S01]  /*c5e0*/  HMMA.16816.F32.BF16 R152, R160.reuse, R166, R152 ;  /* 0x000000a6a098723c */ /* 0x040fe20000041898 */
[----:B------:R-:W5:Y:S03]  /*c5f0*/  LDSM.16.MT88.4 R164, [R200+0x2100] ;  /* 0x00210000c8a4783b */ /* 0x000f660000004200 */
[C---:B------:R-:W-:Y:S02]  /*c600*/  FMUL.FTZ R58, R0.reuse, R58 ;  /* 0x0000003a003a7220 */ /* 0x040fe40000410000 */
[----:B------:R-:W-:Y:S01]  /*c610*/  FMUL.FTZ R59, R0, R59 ;  /* 0x0000003b003b7220 */ /* 0x000fe20000410000 */
[----:B------:R-:W5:Y:S01]  /*c620*/  MUFU.EX2 R177, R158 ;  /* 0x0000009e00b17308 */ /* 0x000f620000000800 */
[C---:B----4-:R-:W-:Y:S01]  /*c630*/  HMMA.16816.F32.BF16 R36, R160.reuse, R168, R36 ;  /* 0x000000a8a024723c */ /* 0x050fe20000041824 */
[----:B-1----:R-:W-:Y:S03]  /*c640*/  LDSM.16.MT88.4 R12, [R199+0x6100] ;  /* 0x00610000c70c783b */ /* 0x002fe60000004200 */
[C---:B------:R-:W-:Y:S02]  /*c650*/  FMUL.FTZ R60, R2.reuse, R60 ;  /* 0x0000003c023c7220 */ /* 0x040fe40000410000 */
[----:B------:R-:W-:Y:S02]  /*c660*/  FMUL.FTZ R61, R2, R61 ;  /* 0x0000003d023d7220 */ /* 0x000fe40000410000 */
[C---:B------:R-:W-:Y:S01]  /*c670*/  HMMA.16816.F32.BF16 R40, R160.reuse, R170, R40 ;  /* 0x000000aaa028723c */ /* 0x040fe20000041828 */
[----:B------:R-:W1:Y:S01]  /*c680*/  LDSM.16.MT88.4 R168, [R199+0x2100] ;  /* 0x00210000c7a8783b */ /* 0x000e620000004200 */
[----:B------:R-:W-:Y:S02]  /*c690*/  MUFU.EX2 R158, R31 ;  /* 0x0000001f009e7308 */ /* 0x000fe40000000800 */
[C---:B------:R-:W-:Y:S02]  /*c6a0*/  FMUL.FTZ R62, R0.reuse, R62 ;  /* 0x0000003e003e7220 */ /* 0x040fe40000410000 */
[----:B------:R-:W-:Y:S01]  /*c6b0*/  FMUL.FTZ R63, R0, R63 ;  /* 0x0000003f003f7220 */ /* 0x000fe20000410000 */
[----:B--2---:R-:W-:Y:S01]  /*c6c0*/  LDSM.16.MT88.4 R16, [R198+0x900] ;  /* 0x00090000c610783b */ /* 0x004fe20000004200 */
[C---:B---3--:R-:W-:Y:S04]  /*c6d0*/  HMMA.16816.F32.BF16 R44, R160.reuse, R172, R44 ;  /* 0x000000aca02c723c */ /* 0x048fe8000004182c */
[C---:B------:R-:W-:Y:S02]  /*c6e0*/  FMUL.FTZ R64, R2.reuse, R64 ;  /* 0x0000004002407220 */ /* 0x040fe40000410000 */
[----:B------:R-:W-:Y:S02]  /*c6f0*/  FMUL.FTZ R65, R2, R65 ;  /* 0x0000004102417220 */ /* 0x000fe40000410000 */
[C---:B------:R-:W-:Y:S01]  /*c700*/  HMMA.16816.F32.BF16 R48, R160.reuse, R174, R48 ;  /* 0x000000aea030723c */ /* 0x040fe20000041830 */
[----:B------:R-:W2:Y:S03]  /*c710*/  LDSM.16.MT88.4 R172, [R197+0x4100] ;  /* 0x00410000c5ac783b */ /* 0x000ea60000004200 */
        /* <DEDUP_REMOVED lines=26> */
[C---:B---3--:R-:W-:Y:S03]  /*c8c0*/  HMMA.16816.F32.BF16 R76, R160.reuse, R164, R76 ;  /* 0x000000a4a04c723c */ /* 0x048fe6000004184c */
[----:B------:R-:W-:Y:S02]  /*c8d0*/  FMUL.FTZ R83, R0, R83 ;  /* 0x0000005300537220 */ /* 0x000fe40000410000 */
[C---:B------:R-:W-:Y:S02]  /*c8e0*/  FMUL.FTZ R84, R2.reuse, R84 ;  /* 0x0000005402547220 */ /* 0x040fe40000410000 */
[----:B------:R-:W-:Y:S02]  /*c8f0*/  FMUL.FTZ R85, R2, R85 ;  /* 0x0000005502557220 */ /* 0x000fe40000410000 */
[C---:B------:R-:W-:Y:S01]  /*c900*/  FMUL.FTZ R86, R0.reuse, R86 ;  /* 0x0000005600567220 */ /* 0x040fe20000410000 */
[C---:B------:R-:W-:Y:S01]  /*c910*/  HMMA.16816.F32.BF16 R80, R160.reuse, R166, R80 ;  /* 0x000000a6a050723c */ /* 0x040fe20000041850 */
[----:B------:R-:W3:Y:S02]  /*c920*/  LDSM.16.MT88.4 R164, [R197+0x6100] ;  /* 0x00610000c5a4783b */ /* 0x000ee40000004200 */
[----:B------:R-:W-:Y:S02]  /*c930*/  FMUL.FTZ R87, R0, R87 ;  /* 0x0000005700577220 */ /* 0x000fe40000410000 */
[C---:B------:R-:W-:Y:S02]  /*c940*/  FMUL.FTZ R88, R2.reuse, R88 ;  /* 0x0000005802587220 */ /* 0x040fe40000410000 */
[----:B------:R-:W-:Y:S02]  /*c950*/  FMUL.FTZ R89, R2, R89 ;  /* 0x0000005902597220 */ /* 0x000fe40000410000 */
[C---:B------:R-:W-:Y:S01]  /*c960*/  FMUL.FTZ R90, R0.reuse, R90 ;  /* 0x0000005a005a7220 */ /* 0x040fe20000410000 */
[C---:B-1----:R-:W-:Y:S03]  /*c970*/  HMMA.16816.F32.BF16 R84, R160.reuse, R168, R84 ;  /* 0x000000a8a054723c */ /* 0x042fe60000041854 */
[----:B------:R-:W-:Y:S02]  /*c980*/  FMUL.FTZ R91, R0, R91 ;  /* 0x0000005b005b7220 */ /* 0x000fe40000410000 */
[C---:B------:R-:W-:Y:S02]  /*c990*/  FMUL.FTZ R92, R2.reuse, R92 ;  /* 0x0000005c025c7220 */ /* 0x040fe40000410000 */
[----:B------:R-:W-:Y:S02]  /*c9a0*/  FMUL.FTZ R93, R2, R93 ;  /* 0x0000005d025d7220 */ /* 0x000fe40000410000 */
[C---:B------:R-:W-:Y:S01]  /*c9b0*/  FMUL.FTZ R94, R0.reuse, R94 ;  /* 0x0000005e005e7220 */ /* 0x040fe20000410000 */
[C---:B------:R-:W-:Y:S01]  /*c9c0*/  HMMA.16816.F32.BF16 R88, R160.reuse, R170, R88 ;  /* 0x000000aaa058723c */ /* 0x040fe20000041858 */
[----:B------:R-:W1:Y:S02]  /*c9d0*/  LDSM.16.MT88.4 R168, [R198+0x6100] ;  /* 0x00610000c6a8783b */ /* 0x000e640000004200 */
[----:B------:R-:W-:Y:S02]  /*c9e0*/  FMUL.FTZ R95, R0, R95 ;  /* 0x0000005f005f7220 */ /* 0x000fe40000410000 */
[C---:B------:R-:W-:Y:S02]  /*c9f0*/  FMUL.FTZ R96, R2.reuse, R96 ;  /* 0x0000006002607220 */ /* 0x040fe40000410000 */
[----:B------:R-:W-:Y:S02]  /*ca00*/  FMUL.FTZ R97, R2, R97 ;  /* 0x0000006102617220 */ /* 0x000fe40000410000 */
[C---:B------:R-:W-:Y:S01]  /*ca10*/  FMUL.FTZ R98, R0.reuse, R98 ;  /* 0x0000006200627220 */ /* 0x040fe20000410000 */
[C---:B--2---:R-:W-:Y:S03]  /*ca20*/  HMMA.16816.F32.BF16 R92, R160.reuse, R172, R92 ;  /* 0x000000aca05c723c */ /* 0x044fe6000004185c */
[----:B------:R-:W-:Y:S02]  /*ca30*/  FMUL.FTZ R99, R0, R99 ;  /* 0x0000006300637220 */ /* 0x000fe40000410000 */
[C---:B------:R-:W-:Y:S02]  /*ca40*/  FMUL.FTZ R100, R2.reuse, R100 ;  /* 0x0000006402647220 */ /* 0x040fe40000410000 */
[----:B------:R-:W-:Y:S02]  /*ca50*/  FMUL.FTZ R101, R2, R101 ;  /* 0x0000006502657220 */ /* 0x000fe40000410000 */
[C---:B------:R-:W-:Y:S01]  /*ca60*/  FMUL.FTZ R102, R0.reuse, R102 ;  /* 0x0000006600667220 */ /* 0x040fe20000410000 */
[C---:B------:R-:W-:Y:S01]  /*ca70*/  HMMA.16816.F32.BF16 R96, R160.reuse, R174, R96 ;  /* 0x000000aea060723c */ /* 0x040fe20000041860 */
[----:B------:R-:W2:Y:S02]  /*ca80*/  LDSM.16.MT88.4 R172, [R200+0x6100] ;  /* 0x00610000c8ac783b */ /* 0x000ea40000004200 */
[----:B------:R-:W-:Y:S02]  /*ca90*/  FMUL.FTZ R103, R0, R103 ;  /* 0x0000006700677220 */ /* 0x000fe40000410000 */
        /* <DEDUP_REMOVED lines=31> */
[----:B------:R-:W-:Y:S02]  /*cc90*/  LDSM.16.MT88.4 R172, [R198+0x2900] ;  /* 0x00290000c6ac783b */ /* 0x000fe40000004200 */
[----:B------:R-:W-:Y:S02]  /*cca0*/  FMUL.FTZ R127, R0, R127 ;  /* 0x0000007f007f7220 */ /* 0x000fe40000410000 */
[C---:B------:R-:W-:Y:S02]  /*ccb0*/  FMUL.FTZ R128, R2.reuse, R128 ;  /* 0x0000008002807220 */ /* 0x040fe40000410000 */
[----:B------:R-:W-:Y:S02]  /*ccc0*/  FMUL.FTZ R129, R2, R129 ;  /* 0x0000008102817220 */ /* 0x000fe40000410000 */
[C---:B------:R-:W-:Y:S01]  /*ccd0*/  FMUL.FTZ R130, R0.reuse, R130 ;  /* 0x0000008200827220 */ /* 0x040fe20000410000 */
[C---:B------:R-:W-:Y:S03]  /*cce0*/  HMMA.16816.F32.BF16 R124, R160.reuse, R12, R124 ;  /* 0x0000000ca07c723c */ /* 0x040fe6000004187c */
[----:B------:R-:W-:Y:S02]  /*ccf0*/  FMUL.FTZ R131, R0, R131 ;  /* 0x0000008300837220 */ /* 0x000fe40000410000 */
[--C-:B------:R-:W-:Y:S02]  /*cd00*/  FFMA.FTZ R32, R32, c[0x0][0x2d0], -R181.reuse ;  /* 0x0000b40020207a23 */ /* 0x100fe400000108b5 */
[----:B------:R-:W-:Y:S01]  /*cd10*/  F2FP.BF16.PACK_AB R12, R191, R192 ;  /* 0x000000c0bf0c723e */ /* 0x000fe200000010ff */
[----:B------:R-:W-:Y:S01]  /*cd20*/  FFMA.FTZ R33, R33, c[0x0][0x2d0], -R181 ;  /* 0x0000b40021217a23 */ /* 0x000fe200000108b5 */
[----:B------:R-:W-:Y:S01]  /*cd30*/  F2FP.BF16.PACK_AB R13, R179, R180 ;  /* 0x000000b4b30d723e */ /* 0x000fe200000010ff */
[----:B------:R-:W-:Y:S01]  /*cd40*/  HMMA.16816.F32.BF16 R128, R160, R14, R128 ;  /* 0x0000000ea080723c */ /* 0x000fe20000041880 */
[----:B------:R-:W2:Y:S01]  /*cd50*/  LDSM.16.MT88.4 R160, [R199+0x900] ;  /* 0x00090000c7a0783b */ /* 0x000ea20000004200 */
[----:B------:R-:W-:Y:S01]  /*cd60*/  MUFU.EX2 R32, R32 ;  /* 0x0000002000207308 */ /* 0x000fe20000000800 */
[--C-:B------:R-:W-:Y:S02]  /*cd70*/  FFMA.FTZ R34, R34, c[0x0][0x2d0], -R157.reuse ;  /* 0x0000b40022227a23 */ /* 0x100fe4000001089d */
[----:B------:R-:W-:Y:S02]  /*cd80*/  FFMA.FTZ R157, R35, c[0x0][0x2d0], -R157 ;  /* 0x0000b400239d7a23 */ /* 0x000fe4000001089d */
[----:B------:R-:W-:Y:S01]  /*cd90*/  F2FP.BF16.PACK_AB R14, R189, R190 ;  /* 0x000000bebd0e723e */ /* 0x000fe200000010ff */
[----:B------:R-:W-:Y:S01]  /*cda0*/  FFMA.FTZ R2, R2, R244, R226 ;  /* 0x000000f402027223 */ /* 0x000fe200000100e2 */
[----:B------:R-:W-:Y:S03]  /*cdb0*/  F2FP.BF16.PACK_AB R15, R177, R178 ;  /* 0x000000b2b10f723e */ /* 0x000fe600000010ff */
[----:B------:R-:W-:Y:S01]  /*cdc0*/  MUFU.EX2 R33, R33 ;  /* 0x0000002100217308 */ /* 0x000fe20000000800 */
[----:B------:R-:W-:Y:S02]  /*cdd0*/  FFMA.FTZ R0, R0, R245, R185 ;  /* 0x000000f500007223 */ /* 0x000fe400000100b9 */
[----:B------:R-:W-:Y:S01]  /*cde0*/  FADD.FTZ R2, R195, R2 ;  /* 0x00000002c3027221 */ /* 0x000fe20000010000 */
[C---:B---3--:R-:W-:Y:S05]  /*cdf0*/  HMMA.16816.F32.BF16 R4, R12.reuse, R164, R4 ;  /* 0x000000a40c04723c */ /* 0x048fea0000041804 */
[----:B------:R-:W-:Y:S01]  /*ce00*/  FADD.FTZ R0, R184, R0 ;  /* 0x00000000b8007221 */ /* 0x000fe20000010000 */
[----:B------:R-:W-:Y:S01]  /*ce10*/  MUFU.EX2 R34, R34 ;  /* 0x0000002200227308 */ /* 0x000fe20000000800 */
[----:B------:R-:W-:Y:S01]  /*ce20*/  FADD.FTZ R2, R194, R2 ;  /* 0x00000002c2027221 */ /* 0x000fe20000010000 */
[C---:B------:R-:W-:Y:S01]  /*ce30*/  HMMA.16816.F32.BF16 R8, R12.reuse, R166, R8 ;  /* 0x000000a60c08723c */ /* 0x040fe20000041808 */
[----:B------:R-:W3:Y:S03]  /*ce40*/  LDSM.16.MT88.4 R164, [R197+0x2900] ;  /* 0x00290000c5a4783b */ /* 0x000ee60000004200 */
[----:B------:R-:W-:Y:S02]  /*ce50*/  FADD.FTZ R0, R183, R0 ;  /* 0x00000000b7007221 */ /* 0x000fe40000010000 */
[----:B------:R-:W-:Y:S02]  /*ce60*/  FADD.FTZ R2, R193, R2 ;  /* 0x00000002c1027221 */ /* 0x000fe40000010000 */
[C---:B------:R-:W-:Y:S01]  /*ce70*/  HMMA.16816.F32.BF16 R132, R12.reuse, R16, R132 ;  /* 0x000000100c84723c */ /* 0x040fe20000041884 */
[----:B------:R-:W-:Y:S03]  /*ce80*/  MUFU.EX2 R157, R157 ;  /* 0x0000009d009d7308 */ /* 0x000fe60000000800 */
        /* <DEDUP_REMOVED lines=20> */
[C---:B---3--:R-:W-:Y:S04]  /*cfd0*/  HMMA.16816.F32.BF16 R36, R12.reuse, R164, R36 ;  /* 0x000000a40c24723c */ /* 0x048fe80000041824 */
[----:B------:R-:W-:Y:S04]  /*cfe0*/  FADD.FTZ R2, R186, R2 ;  /* 0x00000002ba027221 */ /* 0x000fe80000010000 */
[C---:B------:R-:W-:Y:S01]  /*cff0*/  HMMA.16816.F32.BF16 R40, R12.reuse, R166, R40 ;  /* 0x000000a60c28723c */ /* 0x040fe20000041828 */
[----:B------:R-:W3:Y:S07]  /*d000*/  LDSM.16.MT88.4 R164, [R198+0x4900] ;  /* 0x00490000c6a4783b */ /* 0x000eee0000004200 */
[C---:B------:R-:W-:Y:S08]  /*d010*/  HMMA.16816.F32.BF16 R44, R12.reuse, R172, R44 ;  /* 0x000000ac0c2c723c */ /* 0x040ff0000004182c */
[C---:B------:R-:W-:Y:S01]  /*d020*/  HMMA.16816.F32.BF16 R48, R12.reuse, R174, R48 ;  /* 0x000000ae0c30723c */ /* 0x040fe20000041830 */
[----:B------:R-:W5:Y:S07]  /*d030*/  LDSM.16.MT88.4 R172, [R200+0x4900] ;  /* 0x00490000c8ac783b */ /* 0x000f6e0000004200 */
[C---:B----4-:R-:W-:Y:S08]  /*d040*/  HMMA.16816.F32.BF16 R52, R12.reuse, R16, R52 ;  /* 0x000000100c34723c */ /* 0x050ff00000041834 */
        /* <DEDUP_REMOVED lines=11> */
[C---:B-----5:R-:W-:Y:S01]  /*d100*/  HMMA.16816.F32.BF16 R84, R12.reuse, R172, R84 ;  /* 0x000000ac0c54723c */ /* 0x060fe20000041854 */
[----:B------:R-:W-:Y:S07]  /*d110*/  MUFU.EX2 R173, R26 ;  /* 0x0000001a00ad7308 */ /* 0x000fee0000000800 */
[C---:B------:R-:W-:Y:S03]  /*d120*/  HMMA.16816.F32.BF16 R88, R12.reuse, R174, R88 ;  /* 0x000000ae0c58723c */ /* 0x040fe60000041858 */
[----:B------:R3:W5:Y:S05]  /*d130*/  MUFU.EX2 R174, R23 ;  /* 0x0000001700ae7308 */ /* 0x00076a0000000800 */
[C---:B----4-:R-:W-:Y:S05]  /*d140*/  HMMA.16816.F32.BF16 R92, R12.reuse, R16, R92 ;  /* 0x000000100c5c723c */ /* 0x050fea000004185c */
[----:B------:R-:W4:Y:S03]  /*d150*/  MUFU.EX2 R175, R25 ;  /* 0x0000001900af7308 */ /* 0x000f260000000800 */
[C---:B------:R-:W-:Y:S01]  /*d160*/  HMMA.16816.F32.BF16 R96, R12.reuse, R18, R96 ;  /* 0x000000120c60723c */ /* 0x040fe20000041860 */
[----:B------:R-:W-:Y:S06]  /*d170*/  LDSM.16.MT88.4 R16, [R199+0x6900] ;  /* 0x00690000c710783b */ /* 0x000fec0000004200 */
[----:B------:R2:W2:Y:S01]  /*d180*/  MUFU.EX2 R172, R27 ;  /* 0x0000001b00ac7308 */ /* 0x0004a20000000800 */
[C---:B-1----:R-:W-:Y:S01]  /*d190*/  HMMA.16816.F32.BF16 R100, R12.reuse, R160, R100 ;  /* 0x000000a00c64723c */ /* 0x042fe20000041864 */
[----:B---3--:R-:W1:Y:S03]  /*d1a0*/  LDSM.16.MT88.4 R20, [R200+0x6900] ;  /* 0x00690000c814783b */ /* 0x008e660000004200 */
[----:B-----5:R-:W-:Y:S04]  /*d1b0*/  FADD.FTZ R0, R174, R0 ;  /* 0x00000000ae007221 */ /* 0x020fe80000010000 */
[C---:B------:R-:W-:Y:S01]  /*d1c0*/  HMMA.16816.F32.BF16 R104, R12.reuse, R162, R104 ;  /* 0x000000a20c68723c */ /* 0x040fe20000041868 */
[----:B------:R-:W3:Y:S03]  /*d1d0*/  LDSM.16.MT88.4 R160, [R197+0x1100] ;  /* 0x00110000c5a0783b */ /* 0x000ee60000004200 */
[----:B------:R-:W-:Y:S02]  /*d1e0*/  FADD.FTZ R0, R173, R0 ;  /* 0x00000000ad007221 */ /* 0x000fe40000010000 */
[----:B----4-:R-:W-:Y:S02]  /*d1f0*/  FADD.FTZ R2, R175, R2 ;  /* 0x00000002af027221 */ /* 0x010fe40000010000 */
[C---:B--2---:R-:W-:Y:S01]  /*d200*/  HMMA.16816.F32.BF16 R108, R12.reuse, R164, R108 ;  /* 0x000000a40c6c723c */ /* 0x044fe2000004186c */
[----:B------:R-:W2:Y:S07]  /*d210*/  LDSM.16.MT88.4 R24, [R200+0x1100] ;  /* 0x00110000c818783b */ /* 0x000eae0000004200 */
[C---:B------:R-:W-:Y:S04]  /*d220*/  HMMA.16816.F32.BF16 R112, R12.reuse, R166, R112 ;  /* 0x000000a60c70723c */ /* 0x040fe80000041870 */
[----:B------:R-:W-:Y:S01]  /*d230*/  FADD.FTZ R0, R172, R0 ;  /* 0x00000000ac007221 */ /* 0x000fe20000010000 */
[----:B------:R-:W-:Y:S03]  /*d240*/  LDSM.16.MT88.4 R164, [R200+0x3100] ;  /* 0x00310000c8a4783b */ /* 0x000fe60000004200 */
[C---:B-1----:R-:W-:Y:S08]  /*d250*/  HMMA.16816.F32.BF16 R116, R12.reuse, R20, R116 ;  /* 0x000000140c74723c */ /* 0x042ff00000041874 */
[C---:B------:R-:W-:Y:S01]  /*d260*/  HMMA.16816.F32.BF16 R120, R12.reuse, R22, R120 ;  /* 0x000000160c78723c */ /* 0x040fe20000041878 */
[----:B------:R-:W-:Y:S07]  /*d270*/  LDSM.16.MT88.4 R20, [R197+0x3100] ;  /* 0x00310000c514783b */ /* 0x000fee0000004200 */
[C---:B------:R-:W-:Y:S08]  /*d280*/  HMMA.16816.F32.BF16 R124, R12.reuse, R16, R124 ;  /* 0x000000100c7c723c */ /* 0x040ff0000004187c */
[----:B------:R-:W-:Y:S01]  /*d290*/  HMMA.16816.F32.BF16 R128, R12, R18, R128 ;  /* 0x000000120c80723c */ /* 0x000fe20000041880 */
[----:B------:R-:W1:Y:S06]  /*d2a0*/  LDSM.16.MT88.4 R16, [R199+0x1100] ;  /* 0x00110000c710783b */ /* 0x000e6c0000004200 */
[----:B------:R-:W-:Y:S02]  /*d2b0*/  F2FP.BF16.PACK_AB R12, R187, R188 ;  /* 0x000000bcbb0c723e */ /* 0x000fe400000010ff */
[----:B------:R-:W-:Y:S03]  /*d2c0*/  F2FP.BF16.PACK_AB R13, R174, R176 ;  /* 0x000000b0ae0d723e */ /* 0x000fe600000010ff */
[----:B------:R-:W-:Y:S02]  /*d2d0*/  F2FP.BF16.PACK_AB R14, R175, R186 ;  /* 0x000000baaf0e723e */ /* 0x000fe400000010ff */
[----:B------:R-:W-:Y:S07]  /*d2e0*/  F2FP.BF16.PACK_AB R15, R172, R173 ;  /* 0x000000adac0f723e */ /* 0x000fee00000010ff */
[C---:B---3--:R-:W-:Y:S08]  /*d2f0*/  HMMA.16816.F32.BF16 R4, R12.reuse, R160, R4 ;  /* 0x000000a00c04723c */ /* 0x048ff00000041804 */
[C---:B------:R-:W-:Y:S01]  /*d300*/  HMMA.16816.F32.BF16 R8, R12.reuse, R162, R8 ;  /* 0x000000a20c08723c */ /* 0x040fe20000041808 */
[----:B------:R-:W3:Y:S07]  /*d310*/  LDSM.16.MT88.4 R160, [R198+0x3100] ;  /* 0x00310000c6a0783b */ /* 0x000eee0000004200 */
[C---:B------:R-:W-:Y:S01]  /*d320*/  HMMA.16816.F32.BF16 R132, R12.reuse, R168, R132 ;  /* 0x000000a80c84723c */ /* 0x040fe20000041884 */
[----:B------:R-:W4:Y:S07]  /*d330*/  MUFU.EX2 R169, R28 ;  /* 0x0000001c00a97308 */ /* 0x000f2e0000000800 */
[C---:B------:R-:W-:Y:S03]  /*d340*/  HMMA.16816.F32.BF16 R136, R12.reuse, R170, R136 ;  /* 0x000000aa0c88723c */ /* 0x040fe60000041888 */
[----:B------:R5:W3:Y:S05]  /*d350*/  MUFU.EX2 R168, R29 ;  /* 0x0000001d00a87308 */ /* 0x000aea0000000800 */
[C---:B--2---:R-:W-:Y:S08]  /*d360*/  HMMA.16816.F32.BF16 R140, R12.reuse, R24, R140 ;  /* 0x000000180c8c723c */ /* 0x044ff0000004188c */
[C---:B------:R-:W-:Y:S01]  /*d370*/  HMMA.16816.F32.BF16 R144, R12.reuse, R26, R144 ;  /* 0x0000001a0c90723c */ /* 0x040fe20000041890 */
[----:B------:R-:W2:Y:S03]  /*d380*/  LDSM.16.MT88.4 R24, [R199+0x3100] ;  /* 0x00310000c718783b */ /* 0x000ea60000004200 */
[----:B----4-:R-:W-:Y:S04]  /*d390*/  FADD.FTZ R2, R169, R2 ;  /* 0x00000002a9027221 */ /* 0x010fe80000010000 */
[C---:B-1----:R-:W-:Y:S01]  /*d3a0*/  HMMA.16816.F32.BF16 R148, R12.reuse, R16, R148 ;  /* 0x000000100c94723c */ /* 0x042fe20000041894 */
[----:B-----5:R-:W-:Y:S07]  /*d3b0*/  LDSM.16.MT88.4 R28, [R199+0x7100] ;  /* 0x00710000c71c783b */ /* 0x020fee0000004200 */
[C---:B------:R-:W-:Y:S01]  /*d3c0*/  HMMA.16816.F32.BF16 R152, R12.reuse, R18, R152 ;  /* 0x000000120c98723c */ /* 0x040fe20000041898 */
[----:B------:R-:W1:Y:S07]  /*d3d0*/  LDSM.16.MT88.4 R16, [R197+0x5100] ;  /* 0x00510000c510783b */ /* 0x000e6e0000004200 */
        /* <DEDUP_REMOVED lines=8> */
[----:B------:R-:W5:Y:S07]  /*d460*/  LDSM.16.MT88.4 R164, [R199+0x5100] ;  /* 0x00510000c7a4783b */ /* 0x000f6e0000004200 */
[C---:B--2---:R-:W-:Y:S08]  /*d470*/  HMMA.16816.F32.BF16 R60, R12.reuse, R24, R60 ;  /* 0x000000180c3c723c */ /* 0x044ff0000004183c */
[C---:B------:R-:W-:Y:S01]  /*d480*/  HMMA.16816.F32.BF16 R64, R12.reuse, R26, R64 ;  /* 0x0000001a0c40723c */ /* 0x040fe20000041840 */
[----:B------:R-:W-:Y:S07]  /*d490*/  LDSM.16.MT88.4 R24, [R200+0x7100] ;  /* 0x00710000c818783b */ /* 0x000fee0000004200 */
[C---:B-1----:R-:W-:Y:S08]  /*d4a0*/  HMMA.16816.F32.BF16 R68, R12.reuse, R16, R68 ;  /* 0x000000100c44723c */ /* 0x042ff00000041844 */
[C---:B------:R-:W-:Y:S01]  /*d4b0*/  HMMA.16816.F32.BF16 R72, R12.reuse, R18, R72 ;  /* 0x000000120c48723c */ /* 0x040fe20000041848 */
[----:B------:R-:W1:Y:S07]  /*d4c0*/  LDSM.16.MT88.4 R16, [R197+0x7100] ;  /* 0x00710000c510783b */ /* 0x000e6e0000004200 */
[C---:B----4-:R-:W-:Y:S08]  /*d4d0*/  HMMA.16816.F32.BF16 R76, R12.reuse, R20, R76 ;  /* 0x000000140c4c723c */ /* 0x050ff0000004184c */
[C---:B------:R-:W-:Y:S01]  /*d4e0*/  HMMA.16816.F32.BF16 R80, R12.reuse, R22, R80 ;  /* 0x000000160c50723c */ /* 0x040fe20000041850 */
[----:B------:R-:W2:Y:S07]  /*d4f0*/  LDSM.16.MT88.4 R20, [R198+0x7100] ;  /* 0x00710000c614783b */ /* 0x000eae0000004200 */
[C---:B---3--:R-:W-:Y:S08]  /*d500*/  HMMA.16816.F32.BF16 R84, R12.reuse, R160, R84 ;  /* 0x000000a00c54723c */ /* 0x048ff00000041854 */
[C---:B------:R-:W-:Y:S08]  /*d510*/  HMMA.16816.F32.BF16 R88, R12.reuse, R162, R88 ;  /* 0x000000a20c58723c */ /* 0x040ff00000041858 */
        /* <DEDUP_REMOVED lines=12> */
[C---:B------:R-:W-:Y:S08]  /*d5e0*/  HMMA.16816.F32.BF16 R124, R12.reuse, R28, R124 ;  /* 0x0000001c0c7c723c */ /* 0x040ff0000004187c */
[----:B------:R-:W-:Y:S07]  /*d5f0*/  HMMA.16816.F32.BF16 R128, R12, R30, R128 ;  /* 0x0000001e0c80723c */ /* 0x000fee0000041880 */
[----:B------:R-:W-:Y:S02]  /*d600*/  F2FP.BF16.PACK_AB R12, R168, R169 ;  /* 0x000000a9a80c723e */ /* 0x000fe400000010ff */
[----:B------:R-:W-:Y:S03]  /*d610*/  F2FP.BF16.PACK_AB R13, R158, R159 ;  /* 0x0000009f9e0d723e */ /* 0x000fe600000010ff */
[----:B------:R-:W-:Y:S02]  /*d620*/  F2FP.BF16.PACK_AB R14, R33, R32 ;  /* 0x00000020210e723e */ /* 0x000fe400000010ff */
[----:B------:R-:W-:Y:S07]  /*d630*/  F2FP.BF16.PACK_AB R15, R157, R34 ;  /* 0x000000229d0f723e */ /* 0x000fee00000010ff */
[C---:B---3--:R-:W-:Y:S01]  /*d640*/  HMMA.16816.F32.BF16 R160, R12.reuse, R164, R4 ;  /* 0x000000a40ca0723c */ /* 0x048fe20000041804 */
[----:B------:R-:W3:Y:S07]  /*d650*/  LDSM.16.MT88.4 R4, [R197+0x3900] ;  /* 0x00390000c504783b */ /* 0x000eee0000004200 */
        /* <DEDUP_REMOVED lines=11> */
[C---:B---3--:R-:W-:Y:S08]  /*d710*/  HMMA.16816.F32.BF16 R36, R12.reuse, R4, R36 ;  /* 0x000000040c24723c */ /* 0x048ff00000041824 */
[C---:B------:R-:W-:Y:S01]  /*d720*/  HMMA.16816.F32.BF16 R40, R12.reuse, R6, R40 ;  /* 0x000000060c28723c */ /* 0x040fe20000041828 */
[----:B------:R-:W3:Y:S07]  /*d730*/  LDSM.16.MT88.4 R4, [R198+0x5900] ;  /* 0x00590000c604783b */ /* 0x000eee0000004200 */
        /* <DEDUP_REMOVED lines=19> */
[C---:B------:R-:W-:Y:S08]  /*d870*/  HMMA.16816.F32.BF16 R96, R12.reuse, R18, R96 ;  /* 0x000000120c60723c */ /* 0x040ff00000041860 */
[C---:B--2---:R-:W-:Y:S08]  /*d880*/  HMMA.16816.F32.BF16 R100, R12.reuse, R20, R100 ;  /* 0x000000140c64723c */ /* 0x044ff00000041864 */
[C---:B------:R-:W-:Y:S08]  /*d890*/  HMMA.16816.F32.BF16 R104, R12.reuse, R22, R104 ;  /* 0x000000160c68723c */ /* 0x040ff00000041868 */
[C---:B----4-:R-:W-:Y:S08]  /*d8a0*/  HMMA.16816.F32.BF16 R108, R12.reuse, R24, R108 ;  /* 0x000000180c6c723c */ /* 0x050ff0000004186c */
[C---:B------:R-:W-:Y:S08]  /*d8b0*/  HMMA.16816.F32.BF16 R112, R12.reuse, R26, R112 ;  /* 0x0000001a0c70723c */ /* 0x040ff00000041870 */
[C---:B---3--:R-:W-:Y:S07]  /*d8c0*/  HMMA.16816.F32.BF16 R116, R12.reuse, R4, R116 ;  /* 0x000000040c74723c */ /* 0x048fee0000041874 */
[----:B------:R-:W-:Y:S01]  /*d8d0*/  FADD.FTZ R4, R159, R0 ;  /* 0x000000009f047221 */ /* 0x000fe20000010000 */
[C---:B------:R-:W-:Y:S04]  /*d8e0*/  HMMA.16816.F32.BF16 R120, R12.reuse, R6, R120 ;  /* 0x000000060c78723c */ /* 0x040fe80000041878 */
[----:B------:R-:W-:Y:S02]  /*d8f0*/  FADD.FTZ R0, R168, R2 ;  /* 0x00000002a8007221 */ /* 0x000fe40000010000 */
[----:B------:R-:W-:Y:S01]  /*d900*/  FADD.FTZ R4, R158, R4 ;  /* 0x000000049e047221 */ /* 0x000fe20000010000 */
[----:B------:R-:W-:Y:S01]  /*d910*/  MOV R158, R3 ;  /* 0x00000003009e7202 */ /* 0x000fe20000000f00 */
[C---:B-----5:R-:W-:Y:S04]  /*d920*/  HMMA.16816.F32.BF16 R124, R12.reuse, R8, R124 ;  /* 0x000000080c7c723c */ /* 0x060fe8000004187c */
[----:B------:R-:W-:Y:S02]  /*d930*/  FADD.FTZ R2, R32, R0 ;  /* 0x0000000020027221 */ /* 0x000fe40000010000 */
[----:B------:R-:W-:Y:S02]  /*d940*/  FADD.FTZ R0, R34, R4 ;  /* 0x0000000422007221 */ /* 0x000fe40000010000 */
[----:B------:R-:W-:Y:S04]  /*d950*/  HMMA.16816.F32.BF16 R128, R12, R10, R128 ;  /* 0x0000000a0c80723c */ /* 0x000fe80000041880 */
[----:B------:R-:W-:Y:S02]  /*d960*/  FADD.FTZ R244, R33, R2 ;  /* 0x0000000221f47221 */ /* 0x000fe40000010000 */
[----:B------:R-:W-:Y:S01]  /*d970*/  FADD.FTZ R245, R157, R0 ;  /* 0x000000009df57221 */ /* 0x000fe20000010000 */
[----:B------:R-:W-:Y:S01]  /*d980*/  MOV R157, R156 ;  /* 0x0000009c009d7202 */ /* 0x000fe20000000f00 */
[----:B------:R-:W-:-:S05]  /*d990*/  @P0 BRA `(.L_x_4202) ;  /* 0xffffcd4000000947 */ /* 0x000fca000383ffff */
.L_x_4201:
[----:B------:R-:W-:-:S13]  /*d9a0*/  ISETP.GE.AND P0, PT, R223, R233, PT ;  /* 0x000000e9df00720c */ /* 0x000fda0003f06270 */
[----:B------:R-:W-:Y:S05]  /*d9b0*/  @!P0 BRA `(.L_x_4203) ;  /* 0x00003f5000008947 */ /* 0x000fea0003800000 */
[----:B------:R-:W2:Y:S01]  /*d9c0*/  LDL.64 R6, [R1+0x30] ;  /* 0x0000300001067983 */ /* 0x000ea20000100a00 */
[----:B------:R-:W-:-:S03]  /*d9d0*/  ULDC.64 UR4, c[0x0][0x208] ;  /* 0x0000820000047ab9 */ /* 0x000fc60000000a00 */
[----:B------:R-:W2:Y:S04]  /*d9e0*/  LDL.64 R4, [R1+0x18] ;  /* 0x0000180001047983 */ /* 0x000ea80000100a00 */
[----:B------:R-:W3:Y:S04]  /*d9f0*/  LDL.64 R10, [R1+0x28] ;  /* 0x00002800010a7983 */ /* 0x000ee80000100a00 */
[----:B------:R-:W4:Y:S01]  /*da00*/  LDL.64 R8, [R1+0x20] ;  /* 0x0000200001087983 */ /* 0x000f220000100a00 */
[----:B------:R-:W-:Y:S01]  /*da10*/  MOV R158, R3 ;  /* 0x00000003009e7202 */ /* 0x000fe20000000f00 */
[----:B------:R-:W-:Y:S01]  /*da20*/  IMAD.MOV.U32 R157, RZ, RZ, R156 ;  /* 0x000000ffff9d7224 */ /* 0x000fe200078e009c */
[----:B------:R-:W-:-:S02]  /*da30*/  USHF.L.U64.HI UR5, UR4, 0x5, UR5 ;  /* 0x0000000504057899 */ /* 0x000fc40008010205 */
[----:B------:R-:W-:Y:S01]  /*da40*/  USHF.L.U32 UR4, UR4, 0x5, URZ ;  /* 0x0000000504047899 */ /* 0x000fe2000800063f */
[----:B--2---:R-:W-:-:S05]  /*da50*/  MOV R4, R6 ;  /* 0x0000000600047202 */ /* 0x004fca0000000f00 */
[----:B------:R1:W-:Y:S01]  /*da60*/  STL.64 [R1+0x18], R4 ;  /* 0x0000180401007387 */ /* 0x0003e20000100a00 */
[C---:B------:R-:W-:Y:S02]  /*da70*/  IADD3 R230, P6, R6.reuse, 0x40, RZ ;  /* 0x0000004006e67810 */ /* 0x040fe40007fde0ff */
[C---:B------:R-:W-:Y:S02]  /*da80*/  IADD3 R226, P0, R6.reuse, 0xc0, RZ ;  /* 0x000000c006e27810 */ /* 0x040fe40007f1e0ff */
[----:B------:R-:W-:Y:S01]  /*da90*/  IADD3 R228, P5, R6, 0x80, RZ ;  /* 0x0000008006e47810 */ /* 0x000fe20007fbe0ff */
[--C-:B------:R-:W-:Y:S01]  /*daa0*/  IMAD.X R231, RZ, RZ, R5.reuse, P6 ;  /* 0x000000ffffe77224 */ /* 0x100fe200030e0605 */
[C---:B---3--:R-:W-:Y:S01]  /*dab0*/  IADD3 R248, P6, R10.reuse, 0x40, RZ ;  /* 0x000000400af87810 */ /* 0x048fe20007fde0ff */
[--C-:B------:R-:W-:Y:S01]  /*dac0*/  IMAD.X R227, RZ, RZ, R5.reuse, P0 ;  /* 0x000000ffffe37224 */ /* 0x100fe200000e0605 */
[C---:B------:R-:W-:Y:S01]  /*dad0*/  IADD3 R241, P0, R10.reuse, 0xc0, RZ ;  /* 0x000000c00af17810 */ /* 0x040fe20007f1e0ff */
[----:B------:R-:W-:Y:S01]  /*dae0*/  IMAD.X R229, RZ, RZ, R5, P5 ;  /* 0x000000ffffe57224 */ /* 0x000fe200028e0605 */
[----:B------:R-:W-:Y:S01]  /*daf0*/  IADD3 R243, P5, R10, 0x80, RZ ;  /* 0x000000800af37810 */ /* 0x000fe20007fbe0ff */
[----:B----4-:R-:W-:-:S02]  /*db00*/  IMAD.X R247, RZ, RZ, R9, P6 ;  /* 0x000000fffff77224 */ /* 0x010fc400030e0609 */
[----:B------:R-:W-:Y:S01]  /*db10*/  IMAD.X R240, RZ, RZ, R9, P0 ;  /* 0x000000fffff07224 */ /* 0x000fe200000e0609 */
[----:B------:R-:W-:Y:S02]  /*db20*/  IADD3.X R242, RZ, R9, RZ, P5, !PT ;  /* 0x00000009fff27210 */ /* 0x000fe40002ffe4ff */
.L_x_4212:
[----:B------:R-:W2:Y:S01]  /*db30*/  LDL.64 R24, [R1+0x18] ;  /* 0x0000180001187983 */ /* 0x000ea20000100a00 */
[----:B------:R-:W-:Y:S04]  /*db40*/  DEPBAR.LE SB0, 0x0 ;  /* 0x000080000000791a */ /* 0x000fe80000000000 */
[----:B------:R-:W3:Y:S01]  /*db50*/  LDL.64 R16, [R1+0x30] ;  /* 0x0000300001107983 */ /* 0x000ee20000100a00 */
[----:B------:R-:W-:Y:S01]  /*db60*/  IMAD.MOV.U32 R2, RZ, RZ, 0x6 ;  /* 0x00000006ff027424 */ /* 0x000fe200078e00ff */
[----:B-1----:R-:W-:Y:S01]  /*db70*/  SHF.R.S32.HI R4, RZ, 0x1f, R223 ;  /* 0x0000001fff047819 */ /* 0x002fe200000114df */
[----:B------:R-:W-:Y:S02]  /*db80*/  IMAD.MOV.U32 R0, RZ, RZ, c[0x0][0x208] ;  /* 0x00008200ff007624 */ /* 0x000fe400078e00ff */
[----:B------:R-:W-:Y:S01]  /*db90*/  BAR.SYNC.DEFER_BLOCKING 0x0 ;  /* 0x0000000000007b1d */ /* 0x000fe20000010000 */
[----:B------:R-:W-:Y:S02]  /*dba0*/  IMAD.MOV.U32 R18, RZ, RZ, c[0x0][0x208] ;  /* 0x00008200ff127624 */ /* 0x000fe400078e00ff */
[----:B------:R-:W-:Y:S01]  /*dbb0*/  SHF.L.U64.HI R0, R0, R2, c[0x0][0x20c] ;  /* 0x0000830000007619 */ /* 0x000fe20000010202 */
[----:B------:R-:W-:Y:S02]  /*dbc0*/  IMAD.MOV.U32 R238, RZ, RZ, c[0x0][0x1e0] ;  /* 0x00007800ffee7624 */ /* 0x000fe400078e00ff */
[----:B------:R-:W-:Y:S02]  /*dbd0*/  IMAD.SHL.U32 R18, R18, 0x40, RZ ;  /* 0x0000004012127824 */ /* 0x000fe400078e00ff */
[----:B------:R-:W-:Y:S02]  /*dbe0*/  IMAD R0, R0, R223, RZ ;  /* 0x000000df00007224 */ /* 0x000fe400078e02ff */
[CC--:B------:R-:W-:Y:S04]  /*dbf0*/  IMAD.WIDE.U32 R12, R223.reuse, R18.reuse, UR4 ;  /* 0x00000004df0c7e25 */ /* 0x0c0fe8000f8e0012 */
[-C--:B------:R-:W-:Y:S02]  /*dc00*/  IMAD R0, R4, R18.reuse, R0 ;  /* 0x0000001204007224 */ /* 0x080fe400078e0200 */
[CC--:B------:R-:W-:Y:S04]  /*dc10*/  IMAD.WIDE.U32 R4, R223.reuse, R18.reuse, R230 ;  /* 0x00000012df047225 */ /* 0x0c0fe800078e00e6 */
[C---:B------:R-:W-:Y:S01]  /*dc20*/  IMAD.WIDE.U32 R6, R223.reuse, R18, R228 ;  /* 0x00000012df067225 */ /* 0x040fe200078e00e4 */
[----:B------:R-:W-:Y:S03]  /*dc30*/  LDSM.16.M88.4 R32, [R203+0x10100] ;  /* 0x01010000cb20783b */ /* 0x000fe60000000200 */
[----:B------:R-:W-:Y:S01]  /*dc40*/  IMAD.IADD R7, R0, 0x1, R7 ;  /* 0x0000000100077824 */ /* 0x000fe200078e0207 */
[----:B------:R-:W-:Y:S01]  /*dc50*/  LEA R22, P6, R6, c[0x0][0x1f8], 0x1 ;  /* 0x00007e0006167a11 */ /* 0x000fe200078c08ff */
[----:B------:R-:W-:Y:S01]  /*dc60*/  IMAD.SHL.U32 R238, R238, 0x20, RZ ;  /* 0x00000020eeee7824 */ /* 0x000fe200078e00ff */
[----:B------:R-:W1:Y:S02]  /*dc70*/  LDSM.16.M88.4 R8, [R196+0x8100] ;  /* 0x00810000c408783b */ /* 0x000e640000000200 */
[----:B------:R-:W-:Y:S01]  /*dc80*/  LEA.HI.X R23, R6, c[0x0][0x1fc], R7, 0x1, P6 ;  /* 0x00007f0006177a11 */ /* 0x000fe200030f0c07 */
[----:B------:R-:W-:Y:S02]  /*dc90*/  IMAD.MOV.U32 R232, RZ, RZ, 0x5 ;  /* 0x00000005ffe87424 */ /* 0x000fe400078e00ff */
[----:B------:R-:W-:Y:S01]  /*dca0*/  IMAD.MOV.U32 R224, RZ, RZ, c[0x0][0x1e0] ;  /* 0x00007800ffe07624 */ /* 0x000fe200078e00ff */
[----:B------:R-:W-:Y:S04]  /*dcb0*/  LDSM.16.M88.4 R168, [R196+0x9900] ;  /* 0x00990000c4a8783b */ /* 0x000fe80000000200 */
[----:B------:R-:W-:Y:S01]  /*dcc0*/  SHF.L.U64.HI R224, R224, R232, c[0x0][0x1e4] ;  /* 0x00007900e0e07619 */ /* 0x000fe200000102e8 */
[----:B------:R-:W-:Y:S05]  /*dcd0*/  LDSM.16.M88.4 R172, [R204+0x10100] ;  /* 0x01010000ccac783b */ /* 0x000fea0000000200 */
[----:B------:R-:W-:Y:S05]  /*dce0*/  LDSM.16.M88.4 R176, [R207] ;  /* 0x00000000cfb0783b */ /* 0x000fea0000000200 */
[----:B------:R-:W-:Y:S05]  /*dcf0*/  LDSM.16.M88.4 R180, [R222] ;  /* 0x00000000deb4783b */ /* 0x000fea0000000200 */
[----:B------:R-:W-:Y:S05]  /*dd00*/  LDSM.16.M88.4 R184, [R221] ;  /* 0x00000000ddb8783b */ /* 0x000fea0000000200 */
[----:B------:R-:W-:Y:S05]  /*dd10*/  LDSM.16.M88.4 R188, [R220] ;  /* 0x00000000dcbc783b */ /* 0x000fea0000000200 */
[----:B------:R-:W4:Y:S05]  /*dd20*/  LDL R159, [R1+0x3c] ;  /* 0x00003c00019f7983 */ /* 0x000f2a0000100800 */
[----:B------:R-:W5:Y:S05]  /*dd30*/  LDL.64 R234, [R1+0x20] ;  /* 0x0000200001ea7983 */ /* 0x000f6a0000100a00 */
[----:B------:R-:W5:Y:S01]  /*dd40*/  LDL.64 R236, [R1+0x28] ;  /* 0x0000280001ec7983 */ /* 0x000f620000100a00 */
[-C--:B--2---:R-:W-:Y:S04]  /*dd50*/  IMAD.WIDE.U32 R2, R223, R18.reuse, R24 ;  /* 0x00000012df027225 */ /* 0x084fe800078e0018 */
[----:B------:R-:W-:Y:S01]  /*dd60*/  IMAD.IADD R3, R3, 0x1, R0 ;  /* 0x0000000103037824 */ /* 0x000fe200078e0200 */
[C---:B------:R-:W-:Y:S04]  /*dd70*/  LEA R20, P0, R2.reuse, c[0x0][0x1f8], 0x1 ;  /* 0x00007e0002147a11 */ /* 0x040fe800078008ff */
[----:B------:R-:W-:Y:S01]  /*dd80*/  LEA.HI.X R21, R2, c[0x0][0x1fc], R3, 0x1, P0 ;  /* 0x00007f0002157a11 */ /* 0x000fe200000f0c03 */
[----:B------:R-:W-:Y:S01]  /*dd90*/  IMAD.IADD R2, R0, 0x1, R5 ;  /* 0x0000000100027824 */ /* 0x000fe200078e0205 */
[C---:B------:R-:W-:Y:S04]  /*dda0*/  LEA R14, P0, R4.reuse, c[0x0][0x1f8], 0x1 ;  /* 0x00007e00040e7a11 */ /* 0x040fe800078008ff */
[----:B------:R-:W-:Y:S01]  /*ddb0*/  LEA.HI.X R15, R4, c[0x0][0x1fc], R2, 0x1, P0 ;  /* 0x00007f00040f7a11 */ /* 0x000fe200000f0c02 */
[----:B------:R-:W-:Y:S01]  /*ddc0*/  IMAD.WIDE.U32 R4, R223, R18, R226 ;  /* 0x00000012df047225 */ /* 0x000fe200078e00e2 */
[-C--:B---3--:R-:W-:Y:S02]  /*ddd0*/  IADD3 R3, P0, R16, R12.reuse, RZ ;  /* 0x0000000c10037210 */ /* 0x088fe40007f1e0ff */
[----:B------:R-:W2:Y:S01]  /*dde0*/  LDSM.16.M88.4 R16, [R196+0x8900] ;  /* 0x00890000c410783b */ /* 0x000ea20000000200 */
[----:B------:R-:W-:Y:S01]  /*ddf0*/  IMAD.IADD R2, R0, 0x1, R13 ;  /* 0x0000000100027824 */ /* 0x000fe200078e020d */
[----:B------:R-:W-:Y:S01]  /*de00*/  LEA R28, P5, R4, c[0x0][0x1f8], 0x1 ;  /* 0x00007e00041c7a11 */ /* 0x000fe200078a08ff */
[----:B------:R-:W-:Y:S02]  /*de10*/  IMAD.IADD R0, R0, 0x1, R5 ;  /* 0x0000000100007824 */ /* 0x000fe400078e0205 */
[----:B------:R-:W-:Y:S01]  /*de20*/  IMAD.X R5, R2, 0x1, R25, P0 ;  /* 0x0000000102057824 */ /* 0x000fe200000e0619 */
[C---:B------:R-:W-:Y:S01]  /*de30*/  LEA R192, P0, R3.reuse, c[0x0][0x1f8], 0x1 ;  /* 0x00007e0003c07a11 */ /* 0x040fe200078008ff */
[----:B------:R-:W3:Y:S01]  /*de40*/  LDSM.16.M88.4 R24, [R196+0x9100] ;  /* 0x00910000c418783b */ /* 0x000ee20000000200 */
[----:B------:R-:W-:Y:S02]  /*de50*/  LEA.HI.X R29, R4, c[0x0][0x1fc], R0, 0x1, P5 ;  /* 0x00007f00041d7a11 */ /* 0x000fe400028f0c00 */
[----:B------:R-:W-:Y:S02]  /*de60*/  LEA.HI.X R193, R3, c[0x0][0x1fc], R5, 0x1, P0 ;  /* 0x00007f0003c17a11 */ /* 0x000fe400000f0c05 */
[----:B------:R-:W-:Y:S01]  /*de70*/  @!PT LDS RZ, [RZ] ;  /* 0x00000000fffff984 */ /* 0x000fe20000000800 */
[----:B------:R-:W-:Y:S01]  /*de80*/  @!PT LDS RZ, [RZ] ;  /* 0x00000000fffff984 */ /* 0x000fe20000000800 */
[----:B------:R-:W-:Y:S01]  /*de90*/  @!PT LDS RZ, [RZ] ;  /* 0x00000000fffff984 */ /* 0x000fe20000000800 */
[----:B------:R3:W-:Y:S01]  /*dea0*/  LDGSTS.E.BYPASS.LTC128B.128 [R225+0x100], [R20.64], !P4 ;  /* 0x0010000014e17fae */ /* 0x0007e2000e101d4c */
[-C--:B------:R-:W-:Y:S02]  /*deb0*/  IADD3 R0, P6, R230, R12.reuse, RZ ;  /* 0x0000000ce6007210 */ /* 0x080fe40007fde0ff */
[-C--:B------:R-:W-:Y:S02]  /*dec0*/  IADD3 R3, P5, R228, R12.reuse, RZ ;  /* 0x0000000ce4037210 */ /* 0x080fe40007fbe0ff */
[----:B------:R-:W-:Y:S01]  /*ded0*/  IADD3 R12, P0, R226, R12, RZ ;  /* 0x0000000ce20c7210 */ /* 0x000fe20007f1e0ff */
[----:B------:R2:W-:Y:S01]  /*dee0*/  LDGSTS.E.BYPASS.LTC128B.128 [R225+0x2100], [R14.64], !P3 ;  /* 0x021000000ee17fae */ /* 0x0005e2000d901d4c */
[----:B------:R-:W-:Y:S01]  /*def0*/  IMAD.X R5, R2, 0x1, R231, P6 ;  /* 0x0000000102057824 */ /* 0x000fe200030e06e7 */
[----:B------:R-:W-:Y:S01]  /*df00*/  LEA R30, P6, R0, c[0x0][0x1f8], 0x1 ;  /* 0x00007e00001e7a11 */ /* 0x000fe200078c08ff */
[C---:B------:R-:W-:Y:S01]  /*df10*/  IMAD.X R6, R2.reuse, 0x1, R229, P5 ;  /* 0x0000000102067824 */ /* 0x040fe200028e06e5 */
[C---:B------:R-:W-:Y:S01]  /*df20*/  LEA R194, P5, R3.reuse, c[0x0][0x1f8], 0x1 ;  /* 0x00007e0003c27a11 */ /* 0x040fe200078a08ff */
[----:B------:R-:W-:Y:S01]  /*df30*/  IMAD.X R4, R2, 0x1, R227, P0 ;  /* 0x0000000102047824 */ /* 0x000fe200000e06e3 */
        /* <DEDUP_REMOVED lines=8> */
[----:B------:R-:W-:Y:S01]  /*dfc0*/  ISETP.GT.AND P6, PT, R223, R233, PT ;  /* 0x000000e9df00720c */ /* 0x000fe20003fc4270 */
[----:B------:R1:W-:Y:S01]  /*dfd0*/  LDGSTS.E.BYPASS.LTC128B.128 [R225+0x1100], [R192.64], !P4 ;  /* 0x01100000c0e17fae */ /* 0x0003e2000e101d4c */
[----:B------:R-:W-:Y:S03]  /*dfe0*/  PLOP3.LUT P0, PT, PT, PT, UP2, 0x80, 0x0 ;  /* 0x000000000000781c */ /* 0x000fe60003f0f028 */
[C---:B------:R-:W-:Y:S01]  /*dff0*/  HMMA.16816.F32.BF16 R8, R32.reuse, R10, RZ ;  /* 0x0000000a2008723c */ /* 0x040fe200000418ff */
[----:B------:R1:W-:Y:S05]  /*e000*/  LDGSTS.E.BYPASS.LTC128B.128 [R225+0x3100], [R30.64], !P3 ;  /* 0x031000001ee17fae */ /* 0x0003ea000d901d4c */
[----:B------:R1:W-:Y:S02]  /*e010*/  LDGSTS.E.BYPASS.LTC128B.128 [R225+0x5100], [R194.64], !P2 ;  /* 0x05100000c2e17fae */ /* 0x0003e4000d101d4c */
[C---:B--2---:R-:W-:Y:S03]  /*e020*/  HMMA.16816.F32.BF16 R12, R32.reuse, R16, RZ ;  /* 0x00000010200c723c */ /* 0x044fe600000418ff */
[----:B------:R2:W-:Y:S01]  /*e030*/  LDGSTS.E.BYPASS.LTC128B.128 [R225+0x7100], [R2.64], !P1 ;  /* 0x0710000002e17fae */ /* 0x0005e2000c901d4c */
[----:B----4-:R-:W-:Y:S04]  /*e040*/  @P5 IMAD.HI.U32 R156, R159, c[0x0][0x2c8], RZ ;  /* 0x0000b2009f9c5a27 */ /* 0x010fe800078e00ff */
[C---:B------:R-:W-:Y:S01]  /*e050*/  HMMA.16816.F32.BF16 R16, R32.reuse, R18, RZ ;  /* 0x000000122010723c */ /* 0x040fe200000418ff */
[----:B------:R-:W0:Y:S03]  /*e060*/  LDGDEPBAR ;  /* 0x00000000000079af */ /* 0x000e260000000000 */
[----:B------:R-:W-:Y:S04]  /*e070*/  @P0 SHF.R.U32.HI R159, RZ, c[0x0][0x2cc], R156 ;  /* 0x0000b300ff9f0a19 */ /* 0x000fe8000001169c */
[C---:B---3--:R-:W-:Y:S08]  /*e080*/  HMMA.16816.F32.BF16 R20, R32.reuse, R24, RZ ;  /* 0x000000182014723c */ /* 0x048ff000000418ff */
[C---:B------:R-:W-:Y:S08]  /*e090*/  HMMA.16816.F32.BF16 R24, R32.reuse, R26, RZ ;  /* 0x0000001a2018723c */ /* 0x040ff000000418ff */
[C---:B-1----:R-:W-:Y:S08]  /*e0a0*/  HMMA.16816.F32.BF16 R28, R32.reuse, R168, RZ ;  /* 0x000000a8201c723c */ /* 0x042ff000000418ff */
[----:B------:R-:W-:Y:S01]  /*e0b0*/  HMMA.16816.F32.BF16 R32, R32, R170, RZ ;  /* 0x000000aa2020723c */ /* 0x000fe200000418ff */
[----:B------:R-:W-:Y:S07]  /*e0c0*/  LDSM.16.M88.4 R168, [R206+0x10100] ;  /* 0x01010000cea8783b */ /* 0x000fee0000000200 */
[C---:B------:R-:W-:Y:S08]  /*e0d0*/  HMMA.16816.F32.BF16 R4, R172.reuse, R176, R4 ;  /* 0x000000b0ac04723c */ /* 0x040ff00000041804 */
        /* <DEDUP_REMOVED lines=9> */
[----:B------:R-:W-:Y:S01]  /*e170*/  HMMA.16816.F32.BF16 R32, R172, R190, R32 ;  /* 0x000000beac20723c */ /* 0x000fe20000041820 */
[----:B------:R-:W2:Y:S05]  /*e180*/  LDSM.16.M88.4 R172, [R202+0x9900] ;  /* 0x00990000caac783b */ /* 0x000eaa0000000200 */
[----:B------:R-:W-:Y:S02]  /*e190*/  LDSM.16.M88.4 R188, [R201+0x1000] ;  /* 0x00100000c9bc783b */ /* 0x000fe40000000200 */
[C---:B-1----:R-:W-:Y:S08]  /*e1a0*/  HMMA.16816.F32.BF16 R4, R168.reuse, R176, R4 ;  /* 0x000000b0a804723c */ /* 0x042ff00000041804 */
[C---:B------:R-:W-:Y:S01]  /*e1b0*/  HMMA.16816.F32.BF16 R8, R168.reuse, R178, R8 ;  /* 0x000000b2a808723c */ /* 0x040fe20000041808 */
[----:B------:R-:W-:Y:S07]  /*e1c0*/  LDSM.16.M88.4 R176, [R205+0x10100] ;  /* 0x01010000cdb0783b */ /* 0x000fee0000000200 */
[C---:B---3--:R-:W-:Y:S08]  /*e1d0*/  HMMA.16816.F32.BF16 R12, R168.reuse, R180, R12 ;  /* 0x000000b4a80c723c */ /* 0x048ff0000004180c */
[C---:B------:R-:W-:Y:S01]  /*e1e0*/  HMMA.16816.F32.BF16 R16, R168.reuse, R182, R16 ;  /* 0x000000b6a810723c */ /* 0x040fe20000041810 */
[----:B------:R-:W1:Y:S07]  /*e1f0*/  LDSM.16.M88.4 R180, [R201] ;  /* 0x00000000c9b4783b */ /* 0x000e6e0000000200 */
[C---:B----4-:R-:W-:Y:S08]  /*e200*/  HMMA.16816.F32.BF16 R20, R168.reuse, R184, R20 ;  /* 0x000000b8a814723c */ /* 0x050ff00000041814 */
[C---:B------:R-:W-:Y:S01]  /*e210*/  HMMA.16816.F32.BF16 R24, R168.reuse, R186, R24 ;  /* 0x000000baa818723c */ /* 0x040fe20000041818 */
[----:B------:R-:W3:Y:S07]  /*e220*/  LDSM.16.M88.4 R184, [R201+0x800] ;  /* 0x00080000c9b8783b */ /* 0x000eee0000000200 */
[C---:B--2---:R-:W-:Y:S08]  /*e230*/  HMMA.16816.F32.BF16 R28, R168.reuse, R172, R28 ;  /* 0x000000aca81c723c */ /* 0x044ff0000004181c */
[----:B------:R-:W-:Y:S01]  /*e240*/  HMMA.16816.F32.BF16 R32, R168, R174, R32 ;  /* 0x000000aea820723c */ /* 0x000fe20000041820 */
[----:B------:R-:W2:Y:S05]  /*e250*/  LDSM.16.M88.4 R168, [R201+0x1800] ;  /* 0x00180000c9a8783b */ /* 0x000eaa0000000200 */
[----:B------:R-:W-:Y:S02]  /*e260*/  LDSM.16.M88.4 R172, [R203+0x14100] ;  /* 0x01410000cbac783b */ /* 0x000fe40000000200 */
[C---:B-1----:R-:W-:Y:S08]  /*e270*/  HMMA.16816.F32.BF16 R4, R176.reuse, R180, R4 ;  /* 0x000000b4b004723c */ /* 0x042ff00000041804 */
[C---:B------:R-:W-:Y:S01]  /*e280*/  HMMA.16816.F32.BF16 R8, R176.reuse, R182, R8 ;  /* 0x000000b6b008723c */ /* 0x040fe20000041808 */
[----:B------:R-:W1:Y:S07]  /*e290*/  LDSM.16.M88.4 R180, [R196+0xa100] ;  /* 0x00a10000c4b4783b */ /* 0x000e6e0000000200 */
[C---:B---3--:R-:W-:Y:S08]  /*e2a0*/  HMMA.16816.F32.BF16 R12, R176.reuse, R184, R12 ;  /* 0x000000b8b00c723c */ /* 0x048ff0000004180c */
[C---:B------:R-:W-:Y:S01]  /*e2b0*/  HMMA.16816.F32.BF16 R16, R176.reuse, R186, R16 ;  /* 0x000000bab010723c */ /* 0x040fe20000041810 */
[----:B------:R-:W3:Y:S07]  /*e2c0*/  LDSM.16.M88.4 R184, [R196+0xa900] ;  /* 0x00a90000c4b8783b */ /* 0x000eee0000000200 */
[C---:B------:R-:W-:Y:S08]  /*e2d0*/  HMMA.16816.F32.BF16 R20, R176.reuse, R188, R20 ;  /* 0x000000bcb014723c */ /* 0x040ff00000041814 */
[C---:B------:R-:W-:Y:S01]  /*e2e0*/  HMMA.16816.F32.BF16 R24, R176.reuse, R190, R24 ;  /* 0x000000beb018723c */ /* 0x040fe20000041818 */
[----:B------:R-:W4:Y:S07]  /*e2f0*/  LDSM.16.M88.4 R188, [R196+0xb100] ;  /* 0x00b10000c4bc783b */ /* 0x000f2e0000000200 */
[C---:B--2---:R-:W-:Y:S08]  /*e300*/  HMMA.16816.F32.BF16 R28, R176.reuse, R168, R28 ;  /* 0x000000a8b01c723c */ /* 0x044ff0000004181c */
[----:B------:R-:W-:Y:S01]  /*e310*/  HMMA.16816.F32.BF16 R32, R176, R170, R32 ;  /* 0x000000aab020723c */ /* 0x000fe20000041820 */
[----:B------:R-:W2:Y:S05]  /*e320*/  LDSM.16.M88.4 R168, [R196+0xb900] ;  /* 0x00b90000c4a8783b */ /* 0x000eaa0000000200 */
[----:B------:R-:W-:Y:S02]  /*e330*/  LDSM.16.M88.4 R176, [R204+0x14100] ;  /* 0x01410000ccb0783b */ /* 0x000fe40000000200 */
[C---:B-1----:R-:W-:Y:S08]  /*e340*/  HMMA.16816.F32.BF16 R4, R172.reuse, R180, R4 ;  /* 0x000000b4ac04723c */ /* 0x042ff00000041804 */
[C---:B------:R-:W-:Y:S01]  /*e350*/  HMMA.16816.F32.BF16 R8, R172.reuse, R182, R8 ;  /* 0x000000b6ac08723c */ /* 0x040fe20000041808 */
[----:B------:R-:W1:Y:S07]  /*e360*/  LDSM.16.M88.4 R180, [R219] ;  /* 0x00000000dbb4783b */ /* 0x000e6e0000000200 */
[C---:B---3--:R-:W-:Y:S08]  /*e370*/  HMMA.16816.F32.BF16 R12, R172.reuse, R184, R12 ;  /* 0x000000b8ac0c723c */ /* 0x048ff0000004180c */
[C---:B------:R-:W-:Y:S01]  /*e380*/  HMMA.16816.F32.BF16 R16, R172.reuse, R186, R16 ;  /* 0x000000baac10723c */ /* 0x040fe20000041810 */
[----:B------:R-:W3:Y:S07]  /*e390*/  LDSM.16.M88.4 R184, [R218] ;  /* 0x00000000dab8783b */ /* 0x000eee0000000200 */
[C---:B----4-:R-:W-:Y:S08]  /*e3a0*/  HMMA.16816.F32.BF16 R20, R172.reuse, R188, R20 ;  /* 0x000000bcac14723c */ /* 0x050ff00000041814 */
[C---:B------:R-:W-:Y:S01]  /*e3b0*/  HMMA.16816.F32.BF16 R24, R172.reuse, R190, R24 ;  /* 0x000000beac18723c */ /* 0x040fe20000041818 */
[----:B------:R-:W4:Y:S07]  /*e3c0*/  LDSM.16.M88.4 R188, [R217] ;  /* 0x00000000d9bc783b */ /* 0x000f2e0000000200 */
[C---:B--2---:R-:W-:Y:S08]  /*e3d0*/  HMMA.16816.F32.BF16 R28, R172.reuse, R168, R28 ;  /* 0x000000a8ac1c723c */ /* 0x044ff0000004181c */
[----:B------:R-:W-:Y:S01]  /*e3e0*/  HMMA.16816.F32.BF16 R32, R172, R170, R32 ;  /* 0x000000aaac20723c */ /* 0x000fe20000041820 */
[----:B------:R-:W2:Y:S05]  /*e3f0*/  LDSM.16.M88.4 R168, [R216] ;  /* 0x00000000d8a8783b */ /* 0x000eaa0000000200 */
[----:B------:R-:W-:Y:S02]  /*e400*/  LDSM.16.M88.4 R172, [R206+0x14100] ;  /* 0x01410000ceac783b */ /* 0x000fe40000000200 */
[C---:B-1----:R-:W-:Y:S08]  /*e410*/  HMMA.16816.F32.BF16 R4, R176.reuse, R180, R4 ;  /* 0x000000b4b004723c */ /* 0x042ff00000041804 */
        /* <DEDUP_REMOVED lines=123> */
[C---:B------:R-:W-:Y:S08]  /*ebd0*/  HMMA.16816.F32.BF16 R24, R172.reuse, R190, R24 ;  /* 0x000000beac18723c */ /* 0x040ff00000041818 */
[C---:B--2---:R-:W-:Y:S07]  /*ebe0*/  HMMA.16816.F32.BF16 R28, R172.reuse, R168, R28 ;  /* 0x000000a8ac1c723c */ /* 0x044fee000004181c */
[----:B------:R-:W-:Y:S01]  /*ebf0*/  @P6 IADD3 R168, R223, -0x1, RZ ;  /* 0xffffffffdfa86810 */ /* 0x000fe20007ffe0ff */
[----:B------:R-:W-:Y:S04]  /*ec00*/  HMMA.16816.F32.BF16 R32, R172, R170, R32 ;  /* 0x000000aaac20723c */ /* 0x000fe80000041820 */
[----:B------:R-:W-:Y:S04]  /*ec10*/  @P6 SHF.R.S32.HI R0, RZ, 0x1f, R168 ;  /* 0x0000001fff006819 */ /* 0x000fe800000114a8 */
[C---:B-1----:R-:W-:Y:S05]  /*ec20*/  HMMA.16816.F32.BF16 R4, R176.reuse, R180, R4 ;  /* 0x000000b4b004723c */ /* 0x042fea0000041804 */
[----:B------:R-:W-:Y:S03]  /*ec30*/  @P6 IMAD R0, R0, c[0x0][0x1e0], RZ ;  /* 0x0000780000006a24 */ /* 0x000fe600078e02ff */
[C---:B------:R-:W-:Y:S04]  /*ec40*/  HMMA.16816.F32.BF16 R8, R176.reuse, R182, R8 ;  /* 0x000000b6b008723c */ /* 0x040fe80000041808 */
[C---:B------:R-:W-:Y:S02]  /*ec50*/  @P6 IMAD R0, R168.reuse, c[0x0][0x1e4], R0 ;  /* 0x00007900a8006a24 */ /* 0x040fe400078e0200 */
[----:B------:R-:W-:Y:S02]  /*ec60*/  @P6 IMAD.WIDE.U32 R168, R168, c[0x0][0x1e0], RZ ;  /* 0x00007800a8a86a25 */ /* 0x000fe400078e00ff */
[C---:B---3--:R-:W-:Y:S04]  /*ec70*/  HMMA.16816.F32.BF16 R12, R176.reuse, R184, R12 ;  /* 0x000000b8b00c723c */ /* 0x048fe8000004180c */
[----:B------:R-:W-:Y:S02]  /*ec80*/  @P6 IMAD.IADD R0, R169, 0x1, R0 ;  /* 0x00000001a9006824 */ /* 0x000fe400078e0200 */
[C---:B------:R-:W-:Y:S02]  /*ec90*/  @P6 IMAD.SHL.U32 R2, R168.reuse, 0x40, RZ ;  /* 0x00000040a8026824 */ /* 0x040fe400078e00ff */
[C---:B------:R-:W-:Y:S04]  /*eca0*/  HMMA.16816.F32.BF16 R16, R176.reuse, R186, R16 ;  /* 0x000000bab010723c */ /* 0x040fe80000041810 */
[----:B------:R-:W-:Y:S02]  /*ecb0*/  @P6 SHF.L.U64.HI R0, R168, 0x6, R0 ;  /* 0x00000006a8006819 */ /* 0x000fe40000010200 */
[----:B------:R-:W1:Y:S01]  /*ecc0*/  LDSM.16.M88.4 R168, [R201+0x7000] ;  /* 0x00700000c9a8783b */ /* 0x000e620000000200 */
[C---:B-----5:R-:W-:Y:S02]  /*ecd0*/  @P6 IADD3 R3, P5, R2.reuse, R236, RZ ;  /* 0x000000ec02036210 */ /* 0x060fe40007fbe0ff */
[----:B------:R-:W-:Y:S03]  /*ece0*/  @P6 IADD3 R156, P0, R2, R248, RZ ;  /* 0x000000f8029c6210 */ /* 0x000fe60007f1e0ff */
[C---:B------:R-:W-:Y:S01]  /*ecf0*/  @P6 IMAD.X R172, R0.reuse, 0x1, R235, P5 ;  /* 0x0000000100ac6824 */ /* 0x040fe200028e06eb */
[C---:B------:R-:W-:Y:S01]  /*ed00*/  @P6 LEA R180, P5, R3.reuse, c[0x0][0x1c8], 0x1 ;  /* 0x0000720003b46a11 */ /* 0x040fe200078a08ff */
[----:B------:R-:W-:Y:S01]  /*ed10*/  @P6 IMAD.X R183, R0, 0x1, R247, P0 ;  /* 0x0000000100b76824 */ /* 0x000fe200000e06f7 */
[C---:B------:R-:W-:Y:S02]  /*ed20*/  @P6 LEA R182, P0, R156.reuse, c[0x0][0x1c8], 0x1 ;  /* 0x000072009cb66a11 */ /* 0x040fe400078008ff */
[----:B------:R-:W-:Y:S02]  /*ed30*/  @P6 LEA.HI.X R181, R3, c[0x0][0x1cc], R172, 0x1, P5 ;  /* 0x0000730003b56a11 */ /* 0x000fe400028f0cac */
[----:B------:R-:W2:Y:S01]  /*ed40*/  LDSM.16.M88.4 R172, [R201+0x7800] ;  /* 0x00780000c9ac783b */ /* 0x000ea20000000200 */
[----:B------:R-:W-:Y:S04]  /*ed50*/  DEPBAR.LE SB0, 0x0 ;  /* 0x000080000000791a */ /* 0x000fe80000000000 */
[----:B------:R-:W-:Y:S01]  /*ed60*/  BAR.SYNC.DEFER_BLOCKING 0x0 ;  /* 0x0000000000007b1d */ /* 0x000fe20000010000 */
[----:B------:R-:W-:Y:S02]  /*ed70*/  @P6 LEA.HI.X R183, R156, c[0x0][0x1cc], R183, 0x1, P0 ;  /* 0x000073009cb76a11 */ /* 0x000fe400000f0cb7 */
[C---:B------:R-:W-:Y:S02]  /*ed80*/  @P6 IADD3 R3, P5, R2.reuse, R243, RZ ;  /* 0x000000f302036210 */ /* 0x040fe40007fbe0ff */
[----:B------:R-:W-:Y:S01]  /*ed90*/  @P6 IADD3 R156, P0, R2, R241, RZ ;  /* 0x000000f1029c6210 */ /* 0x000fe20007f1e0ff */
[C---:B-1----:R-:W-:Y:S01]  /*eda0*/  HMMA.16816.F32.BF16 R20, R176.reuse, R168, R20 ;  /* 0x000000a8b014723c */ /* 0x042fe20000041814 */
[----:B------:R-:W-:Y:S01]  /*edb0*/  @!PT LDS RZ, [RZ] ;  /* 0x00000000fffff984 */ /* 0x000fe20000000800 */
[----:B------:R-:W-:Y:S01]  /*edc0*/  @!PT LDS RZ, [RZ] ;  /* 0x00000000fffff984 */ /* 0x000fe20000000800 */
[----:B------:R-:W-:Y:S01]  /*edd0*/  @!PT LDS RZ, [RZ] ;  /* 0x00000000fffff984 */ /* 0x000fe20000000800 */
[----:B------:R1:W-:Y:S05]  /*ede0*/  @P6 LDGSTS.E.BYPASS.LTC128B.128 [R225+0x8100], [R180.64], !P4 ;  /* 0x08100000b4e16fae */ /* 0x0003ea000e101d4c */
[----:B------:R3:W-:Y:S02]  /*edf0*/  @P6 LDGSTS.E.BYPASS.LTC128B.128 [R225+0xa100], [R182.64], !P3 ;  /* 0x0a100000b6e16fae */ /* 0x0007e4000d901d4c */
[C---:B------:R-:W-:Y:S08]  /*ee00*/  HMMA.16816.F32.BF16 R24, R176.reuse, R170, R24 ;  /* 0x000000aab018723c */ /* 0x040ff00000041818 */
[C---:B--2---:R-:W-:Y:S08]  /*ee10*/  HMMA.16816.F32.BF16 R28, R176.reuse, R172, R28 ;  /* 0x000000acb01c723c */ /* 0x044ff0000004181c */
[----:B------:R-:W-:Y:S04]  /*ee20*/  HMMA.16816.F32.BF16 R32, R176, R174, R32 ;  /* 0x000000aeb020723c */ /* 0x000fe80000041820 */
[C---:B-1----:R-:W-:Y:S01]  /*ee30*/  @P6 IMAD.X R180, R0.reuse, 0x1, R242, P5 ;  /* 0x0000000100b46824 */ /* 0x042fe200028e06f2 */
[C---:B------:R-:W-:Y:S04]  /*ee40*/  @P6 LEA R188, P5, R3.reuse, c[0x0][0x1c8], 0x1 ;  /* 0x0000720003bc6a11 */ /* 0x040fe800078a08ff */
[----:B------:R-:W-:Y:S03]  /*ee50*/  @P6 LEA.HI.X R189, R3, c[0x0][0x1cc], R180, 0x1, P5 ;  /* 0x0000730003bd6a11 */ /* 0x000fe600028f0cb4 */
[----:B------:R-:W-:Y:S01]  /*ee60*/  @P6 IMAD.X R3, R0, 0x1, R240, P0 ;  /* 0x0000000100036824 */ /* 0x000fe200000e06f0 */
[----:B------:R-:W-:Y:S02]  /*ee70*/  @P6 LEA R184, P5, R156, c[0x0][0x1c8], 0x1 ;  /* 0x000072009cb86a11 */ /* 0x000fe400078a08ff */
[----:B------:R-:W-:Y:S01]  /*ee80*/  @P6 IADD3 R2, P0, R238, R2, RZ ;  /* 0x00000002ee026210 */ /* 0x000fe20007f1e0ff */
[----:B------:R1:W-:Y:S01]  /*ee90*/  @P6 LDGSTS.E.BYPASS.LTC128B.128 [R225+0xc100], [R188.64], !P2 ;  /* 0x0c100000bce16fae */ /* 0x0003e2000d101d4c */
[----:B------:R-:W-:Y:S02]  /*eea0*/  @P6 LEA.HI.X R185, R156, c[0x0][0x1cc], R3, 0x1, P5 ;  /* 0x000073009cb96a11 */ /* 0x000fe400028f0c03 */
[----:B------:R-:W-:Y:S01]  /*eeb0*/  @P6 IADD3 R156, P5, R2, R236, RZ ;  /* 0x000000ec029c6210 */ /* 0x000fe20007fbe0ff */
[----:B------:R-:W-:Y:S01]  /*eec0*/  @P6 IMAD.X R0, R224, 0x1, R0, P0 ;  /* 0x00000001e0006824 */ /* 0x000fe200000e0600 */
[----:B------:R-:W-:Y:S01]  /*eed0*/  @P6 IADD3 R3, P0, R2, R248, RZ ;  /* 0x000000f802036210 */ /* 0x000fe20007f1e0ff */
[----:B------:R1:W-:Y:S02]  /*eee0*/  @P6 LDGSTS.E.BYPASS.LTC128B.128 [R225+0xe100], [R184.64], !P1 ;  /* 0x0e100000b8e16fae */ /* 0x0003e4000c901d4c */
[----:B------:R-:W-:Y:S01]  /*eef0*/  @P6 IMAD.X R168, R0, 0x1, R235, P5 ;  /* 0x0000000100a86824 */ /* 0x000fe200028e06eb */
[----:B------:R-:W-:Y:S01]  /*ef00*/  @P6 LEA R180, P5, R156, c[0x0][0x1c8], 0x1 ;  /* 0x000072009cb46a11 */ /* 0x000fe200078a08ff */
[----:B------:R-:W-:Y:S01]  /*ef10*/  @P6 IMAD.X R169, R0, 0x1, R247, P0 ;  /* 0x0000000100a96824 */ /* 0x000fe200000e06f7 */
[C---:B---3--:R-:W-:Y:S02]  /*ef20*/  @P6 LEA R182, P0, R3.reuse, c[0x0][0x1c8], 0x1 ;  /* 0x0000720003b66a11 */ /* 0x048fe400078008ff */
[----:B------:R-:W-:Y:S02]  /*ef30*/  @P6 LEA.HI.X R181, R156, c[0x0][0x1cc], R168, 0x1, P5 ;  /* 0x000073009cb56a11 */ /* 0x000fe400028f0ca8 */
[C---:B------:R-:W-:Y:S02]  /*ef40*/  @P6 IADD3 R156, P5, R2.reuse, R243, RZ ;  /* 0x000000f3029c6210 */ /* 0x040fe40007fbe0ff */
[----:B------:R-:W-:Y:S01]  /*ef50*/  @P6 LEA.HI.X R183, R3, c[0x0][0x1cc], R169, 0x1, P0 ;  /* 0x0000730003b76a11 */ /* 0x000fe200000f0ca9 */
[----:B------:R1:W-:Y:S01]  /*ef60*/  @P6 LDGSTS.E.BYPASS.LTC128B.128 [R225+0x9100], [R180.64], !P4 ;  /* 0x09100000b4e16fae */ /* 0x0003e2000e101d4c */
[----:B------:R-:W-:Y:S01]  /*ef70*/  @P6 IADD3 R2, P0, R2, R241, RZ ;  /* 0x000000f102026210 */ /* 0x000fe20007f1e0ff */
[----:B------:R-:W-:Y:S01]  /*ef80*/  @P6 IMAD.X R3, R0, 0x1, R242, P5 ;  /* 0x0000000100036824 */ /* 0x000fe200028e06f2 */
[----:B------:R-:W-:Y:S02]  /*ef90*/  @P6 LEA R170, P5, R156, c[0x0][0x1c8], 0x1 ;  /* 0x000072009caa6a11 */ /* 0x000fe400078a08ff */
[----:B------:R1:W-:Y:S01]  /*efa0*/  @P6 LDGSTS.E.BYPASS.LTC128B.128 [R225+0xb100], [R182.64], !P3 ;  /* 0x0b100000b6e16fae */ /* 0x0003e2000d901d4c */
[----:B------:R-:W-:Y:S01]  /*efb0*/  @P6 IMAD.X R0, R0, 0x1, R240, P0 ;  /* 0x0000000100006824 */ /* 0x000fe200000e06f0 */
[----:B------:R-:W-:Y:S01]  /*efc0*/  @P6 LEA.HI.X R171, R156, c[0x0][0x1cc], R3, 0x1, P5 ;  /* 0x000073009cab6a11 */ /* 0x000fe200028f0c03 */
[----:B------:R-:W-:Y:S01]  /*efd0*/  IMAD.SHL.U32 R156, R223, 0x40, RZ ;  /* 0x00000040df9c7824 */ /* 0x000fe200078e00ff */
[C---:B------:R-:W-:Y:S01]  /*efe0*/  @P6 LEA R168, P0, R2.reuse, c[0x0][0x1c8], 0x1 ;  /* 0x0000720002a86a11 */ /* 0x040fe200078008ff */
[----:B------:R-:W2:Y:S03]  /*eff0*/  SHFL.IDX PT, R3, R159, RZ, 0x1c1f ;  /* 0x001c1fff9f037589 */ /* 0x000ea600000e0000 */
[----:B------:R-:W-:Y:S02]  /*f000*/  @P6 LEA.HI.X R169, R2, c[0x0][0x1cc], R0, 0x1, P0 ;  /* 0x0000730002a96a11 */ /* 0x000fe400000f0c00 */
[----:B------:R1:W-:Y:S01]  /*f010*/  @P6 LDGSTS.E.BYPASS.LTC128B.128 [R225+0xd100], [R170.64], !P2 ;  /* 0x0d100000aae16fae */ /* 0x0003e2000d101d4c */
[----:B------:R-:W-:Y:S02]  /*f020*/  IADD3 R0, -R246, 0x1, -R156 ;  /* 0x00000001f6007810 */ /* 0x000fe40007ffe99c */
[----:B------:R-:W-:Y:S02]  /*f030*/  PLOP3.LUT P0, PT, PT, PT, UP1, 0x40, 0x0 ;  /* 0x000000000000781c */ /* 0x000fe40003f0e818 */
[----:B------:R3:W-:Y:S01]  /*f040*/  @P6 LDGSTS.E.BYPASS.LTC128B.128 [R225+0xf100], [R168.64], !P1 ;  /* 0x0f100000a8e16fae */ /* 0x0007e2000c901d4c */
[----:B------:R-:W-:Y:S04]  /*f050*/  IADD3 R0, R0, c[0x0][0x1d0], RZ ;  /* 0x0000740000007a10 */ /* 0x000fe80007ffe0ff */
[----:B------:R-:W-:Y:S01]  /*f060*/  IADD3 R0, R0, -c[0x0][0x168], RZ ;  /* 0x80005a0000007a10 */ /* 0x000fe20007ffe0ff */
[----:B------:R-:W0:Y:S03]  /*f070*/  LDGDEPBAR ;  /* 0x00000000000079af */ /* 0x000e260000000000 */
[C---:B---3--:R-:W-:Y:S02]  /*f080*/  IADD3 R169, R0.reuse, c[0x0][0x328], RZ ;  /* 0x0000ca0000a97a10 */ /* 0x048fe40007ffe0ff */
[----:B------:R-:W-:Y:S03]  /*f090*/  IADD3 R168, R0, UR6, RZ ;  /* 0x0000000600a87c10 */ /* 0x000fe6000fffe0ff */
[--C-:B--2---:R-:W-:Y:S02]  /*f0a0*/  IMAD.IADD R2, R169, 0x1, R3.reuse ;  /* 0x00000001a9027824 */ /* 0x104fe400078e0203 */
[----:B------:R-:W-:Y:S01]  /*f0b0*/  IMAD.IADD R0, R168, 0x1, R3 ;  /* 0x00000001a8007824 */ /* 0x000fe200078e0203 */
        /* <DEDUP_REMOVED lines=15> */
.L_x_4206:
[----:B------:R-:W-:Y:S04]  /*f1b0*/  MOV R170, c[0x0][0x32c] ;  /* 0x0000cb0000aa7a02 */ /* 0x000fe80000000f00 */
[----:B------:R-:W-:Y:S11]  /*f1c0*/  ISETP.NE.AND P0, PT, R170, 0x1, PT ;  /* 0x00000001aa00780c */ /* 0x000ff60003f05270 */
[----:B------:R-:W-:Y:S02]  /*f1d0*/  @!UPT UIADD3 URZ, URZ, URZ, URZ ;  /* 0x0000003f3f3ff290 */ /* 0x000fe4000fffe03f */
[----:B------:R-:W-:Y:S05]  /*f1e0*/  @P0 IMAD.HI.U32 R170, R3, c[0x0][0x330], RZ ;  /* 0x0000cc0003aa0a27 */ /* 0x000fea00078e00ff */
[----:B------:R-:W-:Y:S02]  /*f1f0*/  @P0 SHF.R.U32.HI R3, RZ, c[0x0][0x334], R170 ;  /* 0x0000cd00ff030a19 */ /* 0x000fe400000116aa */
.L_x_4207:
[----:B------:R-:W-:Y:S05]  /*f200*/  BSYNC B0 ;  /* 0x0000000000007941 */ /* 0x000fea0003800000 */
.L_x_4205:
[----:B------:R-:W-:Y:S04]  /*f210*/  IMAD R3, R3, c[0x0][0x32c], -R156 ;  /* 0x0000cb0003037a24 */ /* 0x000fe800078e0a9c */
[----:B------:R-:W-:Y:S05]  /*f220*/  IMAD.IADD R3, R3, 0x1, -R246 ;  /* 0x0000000103037824 */ /* 0x000fea00078e0af6 */
[----:B------:R-:W-:Y:S02]  /*f230*/  IADD3 R170, R3, c[0x0][0x32c], RZ ;  /* 0x0000cb0003aa7a10 */ /* 0x000fe40007ffe0ff */
[----:B------:R-:W-:Y:S02]  /*f240*/  IMNMX R0, R0, R3, !PT ;  /* 0x0000000300007217 */ /* 0x000fe40007800200 */
[----:B------:R-:W-:Y:S02]  /*f250*/  IMNMX R2, R2, R170, PT ;  /* 0x000000aa02027217 */ /* 0x000fe40003800200 */
.L_x_4204:
        /* <DEDUP_REMOVED lines=68> */
.L_x_4210:
[----:B------:R-:W-:Y:S04]  /*f6a0*/  MOV R12, c[0x0][0x32c] ;  /* 0x0000cb00000c7a02 */ /* 0x000fe80000000f00 */
[----:B------:R-:W-:Y:S11]  /*f6b0*/  ISETP.NE.AND P5, PT, R12, 0x1, PT ;  /* 0x000000010c00780c */ /* 0x000ff60003fa5270 */
[----:B------:R-:W-:Y:S02]  /*f6c0*/  @!UPT UIADD3 URZ, URZ, URZ, URZ ;  /* 0x0000003f3f3ff290 */ /* 0x000fe4000fffe03f */
[----:B------:R-:W-:Y:S05]  /*f6d0*/  @P5 IMAD.HI.U32 R12, R3, c[0x0][0x330], RZ ;  /* 0x0000cc00030c5a27 */ /* 0x000fea00078e00ff */
[----:B------:R-:W-:Y:S02]  /*f6e0*/  @P5 SHF.R.U32.HI R3, RZ, c[0x0][0x334], R12 ;  /* 0x0000cd00ff035a19 */ /* 0x000fe4000001160c */
.L_x_4211:
[----:B------:R-:W-:Y:S05]  /*f6f0*/  BSYNC B0 ;  /* 0x0000000000007941 */ /* 0x000fea0003800000 */
.L_x_4209:
[----:B------:R-:W-:Y:S04]  /*f700*/  IMAD R156, R3, c[0x0][0x32c], -R156 ;  /* 0x0000cb00039c7a24 */ /* 0x000fe800078e0a9c */
[----:B------:R-:W-:Y:S05]  /*f710*/  IMAD.IADD R156, R156, 0x1, -R246 ;  /* 0x000000019c9c7824 */ /* 0x000fea00078e0af6 */
[----:B------:R-:W-:Y:S02]  /*f720*/  IADD3 R3, R156, c[0x0][0x32c], RZ ;  /* 0x0000cb009c037a10 */ /* 0x000fe40007ffe0ff */
[----:B------:R-:W-:Y:S02]  /*f730*/  IMNMX R0, R0, R156, !PT ;  /* 0x0000009c00007217 */ /* 0x000fe40007800200 */
[----:B------:R-:W-:Y:S02]  /*f740*/  IMNMX R2, R2, R3, PT ;  /* 0x0000000302027217 */ /* 0x000fe40003800200 */
.L_x_4208:
        /* <DEDUP_REMOVED lines=13> */
[C---:B------:R-:W-:Y:S02]  /*f820*/  ISETP.GT.AND P6, PT, R0.reuse, 0x8, P0 ;  /* 0x000000080000780c */ /* 0x040fe400007c4270 */
[----:B------:R-:W-:Y:S02]  /*f830*/  FMNMX.FTZ R3, R173, R3, !PT ;  /* 0x00000003ad037209 */ /* 0x000fe40007810000 */
[----:B------:R-:W-:Y:S02]  /*f840*/  ISETP.GT.AND P5, PT, R0, 0x9, P0 ;  /* 0x000000090000780c */ /* 0x000fe400007a4270 */
[----:B------:R-:W-:Y:S02]  /*f850*/  FMNMX.FTZ R3, R177, R3, !PT ;  /* 0x00000003b1037209 */ /* 0x000fe40007810000 */
[----:B------:R-:W-:Y:S02]  /*f860*/  ISETP.LT.OR P6, PT, R2, 0x9, P6 ;  /* 0x000000090200780c */ /* 0x000fe400037c1670 */
[----:B------:R-:W-:Y:S02]  /*f870*/  FMNMX.FTZ R3, R178, R3, !PT ;  /* 0x00000003b2037209 */ /* 0x000fe40007810000 */
[----:B------:R-:W-:Y:S02]  /*f880*/  ISETP.LT.OR P5, PT, R2, 0xa, P5 ;  /* 0x0000000a0200780c */ /* 0x000fe40002fa1670 */
[----:B------:R-:W-:Y:S02]  /*f890*/  FMNMX.FTZ R12, R6, R158, !PT ;  /* 0x0000009e060c7209 */ /* 0x000fe40007810000 */
[----:B------:R-:W-:Y:S02]  /*f8a0*/  FSEL R10, R10, -INF , !P6 ;  /* 0xff8000000a0a7808 */ /* 0x000fe40007000000 */
[----:B------:R-:W-:Y:S02]  /*f8b0*/  FSEL R11, R11, -INF , !P5 ;  /* 0xff8000000b0b7808 */ /* 0x000fe40006800000 */
[C---:B------:R-:W-:Y:S02]  /*f8c0*/  ISETP.GT.AND P6, PT, R0.reuse, 0x10, P0 ;  /* 0x000000100000780c */ /* 0x040fe400007c4270 */
[----:B------:R-:W-:Y:S02]  /*f8d0*/  ISETP.GT.AND P5, PT, R0, 0x11, P0 ;  /* 0x000000110000780c */ /* 0x000fe400007a4270 */
[----:B------:R-:W-:Y:S02]  /*f8e0*/  FMNMX.FTZ R3, R179, R3, !PT ;  /* 0x00000003b3037209 */ /* 0x000fe40007810000 */
        /* <DEDUP_REMOVED lines=26> */
[----:B------:R-:W-:Y:S01]  /*fa90*/  FSEL R174, R23, -INF , !P5 ;  /* 0xff80000017ae7808 */ /* 0x000fe20006800000 */
[----:B------:R-:W1:Y:S01]  /*faa0*/  SHFL.BFLY PT, R12, R156, 0x2, 0x1f ;  /* 0x0c401f009c0c7f89 */ /* 0x000e6200000e0000 */
[----:B------:R-:W-:Y:S02]  /*fab0*/  ISETP.GT.AND P5, PT, R0, 0x28, P0 ;  /* 0x000000280000780c */ /* 0x000fe400007a4270 */
[----:B------:R-:W-:Y:S02]  /*fac0*/  FMNMX.FTZ R3, R168, R3, !PT ;  /* 0x00000003a8037209 */ /* 0x000fe40007810000 */
[----:B------:R-:W-:Y:S02]  /*fad0*/  ISETP.LT.OR P5, PT, R2, 0x29, P5 ;  /* 0x000000290200780c */ /* 0x000fe40002fa1670 */
[----:B------:R-:W-:Y:S01]  /*fae0*/  ISETP.GT.AND P6, PT, R0, 0x29, P0 ;  /* 0x000000290000780c */ /* 0x000fe200007c4270 */
[----:B------:R-:W-:Y:S01]  /*faf0*/  LDSM.16.MT88.4 R20, [R197+0x100] ;  /* 0x00010000c514783b */ /* 0x000fe20000004200 */
[----:B------:R-:W-:Y:S02]  /*fb00*/  FMNMX.FTZ R3, R169, R3, !PT ;  /* 0x00000003a9037209 */ /* 0x000fe40007810000 */
[----:B------:R-:W-:Y:S02]  /*fb10*/  FSEL R175, R26, -INF , !P5 ;  /* 0xff8000001aaf7808 */ /* 0x000fe40006800000 */
[----:B------:R-:W-:Y:S02]  /*fb20*/  ISETP.LT.OR P6, PT, R2, 0x2a, P6 ;  /* 0x0000002a0200780c */ /* 0x000fe400037c1670 */
[----:B------:R-:W-:Y:S02]  /*fb30*/  ISETP.GT.AND P5, PT, R0, 0x30, P0 ;  /* 0x000000300000780c */ /* 0x000fe400007a4270 */
[----:B------:R-:W-:Y:S02]  /*fb40*/  FMNMX.FTZ R3, R174, R3, !PT ;  /* 0x00000003ae037209 */ /* 0x000fe40007810000 */
[----:B------:R-:W-:Y:S02]  /*fb50*/  FSEL R176, R27, -INF , !P6 ;  /* 0xff8000001bb07808 */ /* 0x000fe40007000000 */
[----:B------:R-:W-:Y:S01]  /*fb60*/  ISETP.LT.OR P5, PT, R2, 0x31, P5 ;  /* 0x000000310200780c */ /* 0x000fe20002fa1670 */
[----:B------:R-:W-:Y:S01]  /*fb70*/  LDSM.16.MT88.4 R24, [R198+0x100] ;  /* 0x00010000c618783b */ /* 0x000fe20000004200 */
[----:B------:R-:W-:Y:S02]  /*fb80*/  ISETP.GT.AND P6, PT, R0, 0x31, P0 ;  /* 0x000000310000780c */ /* 0x000fe400007c4270 */
        /* <DEDUP_REMOVED lines=12> */
[----:B------:R-:W-:Y:S04]  /*fc50*/  FMNMX.FTZ R0, R184, R0, !PT ;  /* 0x00000000b8007209 */ /* 0x000fe80007810000 */
[----:B------:R-:W-:Y:S02]  /*fc60*/  FMNMX.FTZ R0, R185, R0, !PT ;  /* 0x00000000b9007209 */ /* 0x000fe40007810000 */
[----:B-1----:R-:W-:Y:S02]  /*fc70*/  FMNMX.FTZ R156, R156, R12, !PT ;  /* 0x0000000c9c9c7209 */ /* 0x002fe40007810000 */
[----:B------:R-:W-:Y:S03]  /*fc80*/  FSEL R12, R35, -INF , !P0 ;  /* 0xff800000230c7808 */ /* 0x000fe60004000000 */
[----:B------:R-:W1:Y:S01]  /*fc90*/  SHFL.BFLY PT, R3, R156, 0x1, 0x1f ;  /* 0x0c201f009c037f89 */ /* 0x000e6200000e0000 */
[----:B------:R-:W-:Y:S07]  /*fca0*/  FMNMX.FTZ R0, R12, R0, !PT ;  /* 0x000000000c007209 */ /* 0x000fee0007810000 */
[----:B------:R-:W2:Y:S01]  /*fcb0*/  SHFL.BFLY PT, R2, R0, 0x2, 0x1f ;  /* 0x0c401f0000027f89 */ /* 0x000ea200000e0000 */
[----:B-1----:R-:W-:Y:S04]  /*fcc0*/  FMNMX.FTZ R156, R156, R3, !PT ;  /* 0x000000039c9c7209 */ /* 0x002fe80007810000 */
[C---:B------:R-:W-:Y:S01]  /*fcd0*/  FSETP.NEU.FTZ.AND P0, PT, R156.reuse, -INF , PT ;  /* 0xff8000009c00780b */ /* 0x040fe20003f1d000 */
[----:B------:R-:W-:Y:S01]  /*fce0*/  FMUL.FTZ R13, R156, c[0x0][0x2d0] ;  /* 0x0000b4009c0d7a20 */ /* 0x000fe20000410000 */
[----:B--2---:R-:W-:Y:S02]  /*fcf0*/  FMNMX.FTZ R2, R0, R2, !PT ;  /* 0x0000000200027209 */ /* 0x004fe40007810000 */
[----:B------:R-:W-:Y:S02]  /*fd00*/  FSEL R0, R156, RZ, P0 ;  /* 0x000000ff9c007208 */ /* 0x000fe40000000000 */
[----:B------:R-:W-:Y:S01]  /*fd10*/  FSEL R13, R13, RZ, P0 ;  /* 0x000000ff0d0d7208 */ /* 0x000fe20000000000 */
[----:B------:R-:W1:Y:S02]  /*fd20*/  SHFL.BFLY PT, R3, R2, 0x1, 0x1f ;  /* 0x0c201f0002037f89 */ /* 0x000e6400000e0000 */
[----:B------:R-:W-:Y:S02]  /*fd30*/  FADD.FTZ R0, -R0, R157 ;  /* 0x0000009d00007221 */ /* 0x000fe40000010100 */
[--C-:B------:R-:W-:Y:S02]  /*fd40*/  FFMA.FTZ R8, R8, c[0x0][0x2d0], -R13.reuse ;  /* 0x0000b40008087a23 */ /* 0x100fe4000001080d */
[----:B------:R-:W-:Y:S02]  /*fd50*/  FMUL.FTZ R0, R0, c[0x0][0x2d0] ;  /* 0x0000b40000007a20 */ /* 0x000fe40000410000 */
[--C-:B------:R-:W-:Y:S01]  /*fd60*/  FFMA.FTZ R9, R9, c[0x0][0x2d0], -R13.reuse ;  /* 0x0000b40009097a23 */ /* 0x100fe2000001080d */
[----:B------:R-:W-:Y:S01]  /*fd70*/  MUFU.EX2 R238, R8 ;  /* 0x0000000800ee7308 */ /* 0x000fe20000000800 */
[--C-:B------:R-:W-:Y:S02]  /*fd80*/  FFMA.FTZ R4, R4, c[0x0][0x2d0], -R13.reuse ;  /* 0x0000b40004047a23 */ /* 0x100fe4000001080d */
[--C-:B------:R-:W-:Y:S02]  /*fd90*/  FFMA.FTZ R5, R5, c[0x0][0x2d0], -R13.reuse ;  /* 0x0000b40005057a23 */ /* 0x100fe4000001080d */
[--C-:B------:R-:W-:Y:S05]  /*fda0*/  FFMA.FTZ R15, R170, c[0x0][0x2d0], -R13.reuse ;  /* 0x0000b400aa0f7a23 */ /* 0x100fea000001080d */
[----:B------:R-:W2:Y:S01]  /*fdb0*/  MUFU.EX2 R237, R9 ;  /* 0x0000000900ed7308 */ /* 0x000ea20000000800 */
[----:B-1----:R-:W-:Y:S04]  /*fdc0*/  FMNMX.FTZ R3, R2, R3, !PT ;  /* 0x0000000302037209 */ /* 0x002fe80007810000 */
[C---:B------:R-:W-:Y:S05]  /*fdd0*/  FSETP.NEU.FTZ.AND P0, PT, R3.reuse, -INF , PT ;  /* 0xff8000000300780b */ /* 0x040fea0003f1d000 */
[----:B------:R1:W3:Y:S01]  /*fde0*/  MUFU.EX2 R2, R0 ;  /* 0x0000000000027308 */ /* 0x0002e20000000800 */
[----:B------:R-:W-:Y:S05]  /*fdf0*/  FMUL.FTZ R14, R3, c[0x0][0x2d0] ;  /* 0x0000b400030e7a20 */ /* 0x000fea0000410000 */
[----:B------:R-:W-:Y:S04]  /*fe00*/  FSEL R14, R14, RZ, P0 ;  /* 0x000000ff0e0e7208 */ /* 0x000fe80000000000 */
[----:B------:R4:W-:Y:S01]  /*fe10*/  MUFU.EX2 R236, R4 ;  /* 0x0000000400ec7308 */ /* 0x0009e20000000800 */
[--C-:B------:R-:W-:Y:S02]  /*fe20*/  FFMA.FTZ R10, R10, c[0x0][0x2d0], -R14.reuse ;  /* 0x0000b4000a0a7a23 */ /* 0x100fe4000001080e */
[--C-:B------:R-:W-:Y:S01]  /*fe30*/  FFMA.FTZ R11, R11, c[0x0][0x2d0], -R14.reuse ;  /* 0x0000b4000b0b7a23 */ /* 0x100fe2000001080e */
[----:B--2---:R-:W-:Y:S01]  /*fe40*/  F2FP.BF16.PACK_AB R18, R237, R238 ;  /* 0x000000eeed12723e */ /* 0x004fe200000010ff */
[--C-:B------:R-:W-:Y:S02]  /*fe50*/  FFMA.FTZ R6, R6, c[0x0][0x2d0], -R14.reuse ;  /* 0x0000b40006067a23 */ /* 0x100fe4000001080e */
[----:B------:R-:W-:Y:S03]  /*fe60*/  FFMA.FTZ R7, R7, c[0x0][0x2d0], -R14 ;  /* 0x0000b40007077a23 */ /* 0x000fe6000001080e */
[----:B------:R-:W-:Y:S01]  /*fe70*/  MUFU.EX2 R191, R10 ;  /* 0x0000000a00bf7308 */ /* 0x000fe20000000800 */
[----:B-1----:R-:W-:Y:S01]  /*fe80*/  FSEL R0, R3, RZ, P0 ;  /* 0x000000ff03007208 */ /* 0x002fe20000000000 */
[C---:B---3--:R-:W-:Y:S01]  /*fe90*/  FMUL.FTZ R8, R2.reuse, R164 ;  /* 0x000000a402087220 */ /* 0x048fe20000410000 */
[----:B------:R-:W-:Y:S01]  /*fea0*/  ISETP.GT.AND P0, PT, R223, R233, PT ;  /* 0x000000e9df00720c */ /* 0x000fe20003f04270 */
[----:B------:R-:W-:Y:S02]  /*feb0*/  FMUL.FTZ R9, R2, R165 ;  /* 0x000000a502097220 */ /* 0x000fe40000410000 */
[----:B------:R-:W-:Y:S04]  /*fec0*/  FADD.FTZ R0, -R0, R158 ;  /* 0x0000009e00007221 */ /* 0x000fe80000010100 */
[----:B------:R-:W1:Y:S01]  /*fed0*/  MUFU.EX2 R190, R11 ;  /* 0x0000000b00be7308 */ /* 0x000e620000000800 */
[----:B------:R-:W-:Y:S02]  /*fee0*/  FMUL.FTZ R132, R2, R132 ;  /* 0x0000008402847220 */ /* 0x000fe40000410000 */
[----:B------:R-:W-:Y:S02]  /*fef0*/  FMUL.FTZ R0, R0, c[0x0][0x2d0] ;  /* 0x0000b40000007a20 */ /* 0x000fe40000410000 */
[C---:B----4-:R-:W-:Y:S02]  /*ff00*/  FMUL.FTZ R4, R2.reuse, R160 ;  /* 0x000000a002047220 */ /* 0x050fe40000410000 */
        /* <DEDUP_REMOVED lines=29> */
[----:B------:R3:W-:Y:S01]  /*100e0*/  MUFU.EX2 R235, R15 ;  /* 0x0000000f00eb7308 */ /* 0x0007e20000000800 */
        /* <DEDUP_REMOVED lines=8> */
[C---:B------:R-:W-:Y:S02]  /*10170*/  FMUL.FTZ R7, R0.reuse, R163 ;  /* 0x000000a300077220 */ /* 0x040fe40000410000 */
[C---:B------:R-:W-:Y:S02]  /*10180*/  FMUL.FTZ R155, R0.reuse, R155 ;  /* 0x0000009b009b7220 */ /* 0x040fe40000410000 */
[C---:B------:R-:W-:Y:S02]  /*10190*/  FMUL.FTZ R38, R0.reuse, R38 ;  /* 0x0000002600267220 */ /* 0x040fe40000410000 */
[----:B------:R-:W-:Y:S01]  /*101a0*/  FMUL.FTZ R39, R0, R39 ;  /* 0x0000002700277220 */ /* 0x000fe20000410000 */
[C---:B------:R-:W-:Y:S05]  /*101b0*/  HMMA.16816.F32.BF16 R4, R16.reuse, R20, R4 ;  /* 0x000000141004723c */ /* 0x040fea0000041804 */
        /* <DEDUP_REMOVED lines=17> */
[----:B------:R-:W4:Y:S03]  /*102d0*/  LDSM.16.MT88.4 R28, [R198+0x2100] ;  /* 0x00210000c61c783b */ /* 0x000f260000004200 */
        /* <DEDUP_REMOVED lines=9> */
[--C-:B---3--:R-:W-:Y:S02]  /*10370*/  FFMA.FTZ R15, R171, c[0x0][0x2d0], -R13.reuse ;  /* 0x0000b400ab0f7a23 */ /* 0x108fe4000001080d */
[----:B------:R-:W-:Y:S02]  /*10380*/  FMUL.FTZ R57, R2, R57 ;  /* 0x0000003902397220 */ /* 0x000fe40000410000 */
[C---:B--2---:R-:W-:Y:S01]  /*10390*/  HMMA.16816.F32.BF16 R36, R16.reuse, R24, R36 ;  /* 0x000000181024723c */ /* 0x044fe20000041824 */
[----:B------:R2:W3:Y:S03]  /*103a0*/  MUFU.EX2 R234, R15 ;  /* 0x0000000f00ea7308 */ /* 0x0004e60000000800 */
[C---:B------:R-:W-:Y:S02]  /*103b0*/  FMUL.FTZ R58, R0.reuse, R58 ;  /* 0x0000003a003a7220 */ /* 0x040fe40000410000 */
[----:B------:R-:W-:Y:S02]  /*103c0*/  FMUL.FTZ R59, R0, R59 ;  /* 0x0000003b003b7220 */ /* 0x000fe40000410000 */
[C---:B------:R-:W-:Y:S01]  /*103d0*/  HMMA.16816.F32.BF16 R40, R16.reuse, R26, R40 ;  /* 0x0000001a1028723c */ /* 0x040fe20000041828 */
[----:B------:R-:W5:Y:S03]  /*103e0*/  LDSM.16.MT88.4 R24, [R199+0x2100] ;  /* 0x00210000c718783b */ /* 0x000f660000004200 */
[C---:B------:R-:W-:Y:S02]  /*103f0*/  FMUL.FTZ R60, R2.reuse, R60 ;  /* 0x0000003c023c7220 */ /* 0x040fe40000410000 */
[----:B------:R-:W-:Y:S02]  /*10400*/  FMUL.FTZ R61, R2, R61 ;  /* 0x0000003d023d7220 */ /* 0x000fe40000410000 */
[C---:B----4-:R-:W-:Y:S04]  /*10410*/  HMMA.16816.F32.BF16 R44, R16.reuse, R28, R44 ;  /* 0x0000001c102c723c */ /* 0x050fe8000004182c */
[C---:B------:R-:W-:Y:S02]  /*10420*/  FMUL.FTZ R62, R0.reuse, R62 ;  /* 0x0000003e003e7220 */ /* 0x040fe40000410000 */
[----:B------:R-:W-:Y:S02]  /*10430*/  FMUL.FTZ R63, R0, R63 ;  /* 0x0000003f003f7220 */ /* 0x000fe40000410000 */
[C---:B------:R-:W-:Y:S01]  /*10440*/  HMMA.16816.F32.BF16 R48, R16.reuse, R30, R48 ;  /* 0x0000001e1030723c */ /* 0x040fe20000041830 */
[----:B------:R-:W4:Y:S03]  /*10450*/  LDSM.16.MT88.4 R28, [R197+0x4100] ;  /* 0x00410000c51c783b */ /* 0x000f260000004200 */
[--C-:B--2---:R-:W-:Y:S02]  /*10460*/  FFMA.FTZ R15, R172, c[0x0][0x2d0], -R13.reuse ;  /* 0x0000b400ac0f7a23 */ /* 0x104fe4000001080d */
[C---:B------:R-:W-:Y:S02]  /*10470*/  FMUL.FTZ R64, R2.reuse, R64 ;  /* 0x0000004002407220 */ /* 0x040fe40000410000 */
[----:B------:R2:W-:Y:S01]  /*10480*/  MUFU.EX2 R232, R15 ;  /* 0x0000000f00e87308 */ /* 0x0005e20000000800 */
        /* <DEDUP_REMOVED lines=8> */
[C---:B-----5:R-:W-:Y:S04]  /*10510*/  HMMA.16816.F32.BF16 R60, R16.reuse, R24, R60 ;  /* 0x00000018103c723c */ /* 0x060fe8000004183c */
[C---:B------:R-:W-:Y:S02]  /*10520*/  FMUL.FTZ R70, R0.reuse, R70 ;  /* 0x0000004600467220 */ /* 0x040fe40000410000 */
[----:B------:R-:W-:Y:S02]  /*10530*/  FMUL.FTZ R71, R0, R71 ;  /* 0x0000004700477220 */ /* 0x000fe40000410000 */
[C---:B------:R-:W-:Y:S01]  /*10540*/  HMMA.16816.F32.BF16 R64, R16.reuse, R26, R64 ;  /* 0x0000001a1040723c */ /* 0x040fe20000041840 */
[----:B------:R-:W5:Y:S03]  /*10550*/  LDSM.16.MT88.4 R24, [R200+0x4100] ;  /* 0x00410000c818783b */ /* 0x000f660000004200 */
[--C-:B--2---:R-:W-:Y:S02]  /*10560*/  FFMA.FTZ R15, R173, c[0x0][0x2d0], -R13.reuse ;  /* 0x0000b400ad0f7a23 */ /* 0x104fe4000001080d */
[C---:B------:R-:W-:Y:S02]  /*10570*/  FMUL.FTZ R72, R2.reuse, R72 ;  /* 0x0000004802487220 */ /* 0x040fe40000410000 */
[C---:B----4-:R-:W-:Y:S01]  /*10580*/  HMMA.16816.F32.BF16 R68, R16.reuse, R28, R68 ;  /* 0x0000001c1044723c */ /* 0x050fe20000041844 */
[----:B------:R2:W4:Y:S03]  /*10590*/  MUFU.EX2 R224, R15 ;  /* 0x0000000f00e07308 */ /* 0x0005260000000800 */
[----:B------:R-:W-:Y:S02]  /*105a0*/  FMUL.FTZ R73, R2, R73 ;  /* 0x0000004902497220 */ /* 0x000fe40000410000 */
[C---:B------:R-:W-:Y:S02]  /*105b0*/  FMUL.FTZ R74, R0.reuse, R74 ;  /* 0x0000004a004a7220 */ /* 0x040fe40000410000 */
[----:B------:R-:W-:Y:S04]  /*105c0*/  FMUL.FTZ R75, R0, R75 ;  /* 0x0000004b004b7220 */ /* 0x000fe80000410000 */
[C---:B------:R-:W-:Y:S02]  /*105d0*/  FMUL.FTZ R76, R2.reuse, R76 ;  /* 0x0000004c024c7220 */ /* 0x040fe40000410000 */
[----:B------:R-:W-:Y:S01]  /*105e0*/  FMUL.FTZ R77, R2, R77 ;  /* 0x0000004d024d7220 */ /* 0x000fe20000410000 */
[C---:B------:R-:W-:Y:S01]  /*105f0*/  HMMA.16816.F32.BF16 R72, R16.reuse, R30, R72 ;  /* 0x0000001e1048723c */ /* 0x040fe20000041848 */
[----:B------:R-:W3:Y:S02]  /*10600*/  LDSM.16.MT88.4 R28, [R199+0x4100] ;  /* 0x00410000c71c783b */ /* 0x000ee40000004200 */
[C---:B------:R-:W-:Y:S02]  /*10610*/  FMUL.FTZ R78, R0.reuse, R78 ;  /* 0x0000004e004e7220 */ /* 0x040fe40000410000 */
[----:B------:R-:W-:Y:S02]  /*10620*/  FMUL.FTZ R79, R0, R79 ;  /* 0x0000004f004f7220 */ /* 0x000fe40000410000 */
[C---:B------:R-:W-:Y:S02]  /*10630*/  FMUL.FTZ R80, R2.reuse, R80 ;  /* 0x0000005002507220 */ /* 0x040fe40000410000 */
[----:B------:R-:W-:Y:S03]  /*10640*/  FMUL.FTZ R81, R2, R81 ;  /* 0x0000005102517220 */ /* 0x000fe60000410000 */
[C---:B-1----:R-:W-:Y:S03]  /*10650*/  HMMA.16816.F32.BF16 R76, R16.reuse, R20, R76 ;  /* 0x00000014104c723c */ /* 0x042fe6000004184c */
[--C-:B--2---:R-:W-:Y:S02]  /*10660*/  FFMA.FTZ R15, R32, c[0x0][0x2d0], -R14.reuse ;  /* 0x0000b400200f7a23 */ /* 0x104fe4000001080e */
[C---:B------:R-:W-:Y:S02]  /*10670*/  FMUL.FTZ R82, R0.reuse, R82 ;  /* 0x0000005200527220 */ /* 0x040fe40000410000 */
[----:B------:R-:W-:Y:S01]  /*10680*/  FMUL.FTZ R83, R0, R83 ;  /* 0x0000005300537220 */ /* 0x000fe20000410000 */
[----:B------:R1:W-:Y:S01]  /*10690*/  MUFU.EX2 R182, R15 ;  /* 0x0000000f00b67308 */ /* 0x0003e20000000800 */
[C---:B------:R-:W-:Y:S03]  /*106a0*/  FMUL.FTZ R84, R2.reuse, R84 ;  /* 0x0000005402547220 */ /* 0x040fe60000410000 */
[----:B------:R-:W-:Y:S02]  /*106b0*/  FMUL.FTZ R85, R2, R85 ;  /* 0x0000005502557220 */ /* 0x000fe40000410000 */
[C---:B------:R-:W-:Y:S01]  /*106c0*/  HMMA.16816.F32.BF16 R80, R16.reuse, R22, R80 ;  /* 0x000000161050723c */ /* 0x040fe20000041850 */
[----:B------:R-:W2:Y:S02]  /*106d0*/  LDSM.16.MT88.4 R20, [R197+0x6100] ;  /* 0x00610000c514783b */ /* 0x000ea40000004200 */
[C---:B------:R-:W-:Y:S02]  /*106e0*/  FMUL.FTZ R86, R0.reuse, R86 ;  /* 0x0000005600567220 */ /* 0x040fe40000410000 */
[----:B------:R-:W-:Y:S02]  /*106f0*/  FMUL.FTZ R87, R0, R87 ;  /* 0x0000005700577220 */ /* 0x000fe40000410000 */
[C---:B------:R-:W-:Y:S02]  /*10700*/  FMUL.FTZ R88, R2.reuse, R88 ;  /* 0x0000005802587220 */ /* 0x040fe40000410000 */
[----:B------:R-:W-:Y:S03]  /*10710*/  FMUL.FTZ R89, R2, R89 ;  /* 0x0000005902597220 */ /* 0x000fe60000410000 */
[C---:B-----5:R-:W-:Y:S03]  /*10720*/  HMMA.16816.F32.BF16 R84, R16.reuse, R24, R84 ;  /* 0x000000181054723c */ /* 0x060fe60000041854 */
[C---:B------:R-:W-:Y:S02]  /*10730*/  FMUL.FTZ R90, R0.reuse, R90 ;  /* 0x0000005a005a7220 */ /* 0x040fe40000410000 */
[----:B------:R-:W-:Y:S02]  /*10740*/  FMUL.FTZ R91, R0, R91 ;  /* 0x0000005b005b7220 */ /* 0x000fe40000410000 */
[--C-:B-1----:R-:W-:Y:S02]  /*10750*/  FFMA.FTZ R15, R33, c[0x0][0x2d0], -R14.reuse ;  /* 0x0000b400210f7a23 */ /* 0x102fe4000001080e */
[----:B------:R-:W-:Y:S02]  /*10760*/  LDSM.16.MT88.4 R32, [R200+0x900] ;  /* 0x00090000c820783b */ /* 0x000fe40000004200 */
[----:B------:R1:W5:Y:S01]  /*10770*/  MUFU.EX2 R181, R15 ;  /* 0x0000000f00b57308 */ /* 0x0003620000000800 */
[C---:B------:R-:W-:Y:S03]  /*10780*/  HMMA.16816.F32.BF16 R88, R16.reuse, R26, R88 ;  /* 0x0000001a1058723c */ /* 0x040fe60000041858 */
[C---:B------:R-:W-:Y:S02]  /*10790*/  FMUL.FTZ R92, R2.reuse, R92 ;  /* 0x0000005c025c7220 */ /* 0x040fe40000410000 */
[----:B------:R-:W4:Y:S01]  /*107a0*/  LDSM.16.MT88.4 R24, [R198+0x6100] ;  /* 0x00610000c618783b */ /* 0x000f220000004200 */
[----:B------:R-:W-:Y:S02]  /*107b0*/  FMUL.FTZ R93, R2, R93 ;  /* 0x0000005d025d7220 */ /* 0x000fe40000410000 */
[C---:B------:R-:W-:Y:S04]  /*107c0*/  FMUL.FTZ R94, R0.reuse, R94 ;  /* 0x0000005e005e7220 */ /* 0x040fe80000410000 */
        /* <DEDUP_REMOVED lines=15> */
[C---:B--2---:R-:W-:Y:S03]  /*108c0*/  HMMA.16816.F32.BF16 R100, R16.reuse, R20, R100 ;  /* 0x000000141064723c */ /* 0x044fe60000041864 */
[----:B------:R-:W-:Y:S02]  /*108d0*/  FMUL.FTZ R107, R0, R107 ;  /* 0x0000006b006b7220 */ /* 0x000fe40000410000 */
[--C-:B-1----:R-:W-:Y:S02]  /*108e0*/  FFMA.FTZ R15, R159, c[0x0][0x2d0], -R14.reuse ;  /* 0x0000b4009f0f7a23 */ /* 0x102fe4000001080e */
[C---:B------:R-:W-:Y:S02]  /*108f0*/  FMUL.FTZ R108, R2.reuse, R108 ;  /* 0x0000006c026c7220 */ /* 0x040fe40000410000 */
[----:B------:R-:W-:Y:S01]  /*10900*/  FMUL.FTZ R109, R2, R109 ;  /* 0x0000006d026d7220 */ /* 0x000fe20000410000 */
[C---:B------:R-:W-:Y:S01]  /*10910*/  HMMA.16816.F32.BF16 R104, R16.reuse, R22, R104 ;  /* 0x000000161068723c */ /* 0x040fe20000041868 */
[----:B------:R-:W1:Y:S01]  /*10920*/  LDSM.16.MT88.4 R20, [R199+0x6100] ;  /* 0x00610000c714783b */ /* 0x000e620000004200 */
[----:B------:R2:W-:Y:S01]  /*10930*/  MUFU.EX2 R173, R15 ;  /* 0x0000000f00ad7308 */ /* 0x0005e20000000800 */
[C---:B------:R-:W-:Y:S02]  /*10940*/  FMUL.FTZ R110, R0.reuse, R110 ;  /* 0x0000006e006e7220 */ /* 0x040fe40000410000 */
[----:B------:R-:W-:Y:S02]  /*10950*/  FMUL.FTZ R111, R0, R111 ;  /* 0x0000006f006f7220 */ /* 0x000fe40000410000 */
[C---:B------:R-:W-:Y:S02]  /*10960*/  FMUL.FTZ R112, R2.reuse, R112 ;  /* 0x0000007002707220 */ /* 0x040fe40000410000 */
[----:B------:R-:W-:Y:S03]  /*10970*/  FMUL.FTZ R113, R2, R113 ;  /* 0x0000007102717220 */ /* 0x000fe60000410000 */
        /* <DEDUP_REMOVED lines=11> */
[C---:B---3--:R-:W-:Y:S03]  /*10a30*/  HMMA.16816.F32.BF16 R116, R16.reuse, R28, R116 ;  /* 0x0000001c1074723c */ /* 0x048fe60000041874 */
[C---:B------:R-:W-:Y:S02]  /*10a40*/  FMUL.FTZ R122, R0.reuse, R122 ;  /* 0x0000007a007a7220 */ /* 0x040fe40000410000 */
[----:B------:R-:W-:Y:S02]  /*10a50*/  FMUL.FTZ R123, R0, R123 ;  /* 0x0000007b007b7220 */ /* 0x000fe40000410000 */
[--C-:B--2---:R-:W-:Y:S02]  /*10a60*/  FFMA.FTZ R15, R168, c[0x0][0x2d0], -R14.reuse ;  /* 0x0000b400a80f7a23 */ /* 0x104fe4000001080e */
[C---:B------:R-:W-:Y:S02]  /*10a70*/  FMUL.FTZ R124, R2.reuse, R124 ;  /* 0x0000007c027c7220 */ /* 0x040fe40000410000 */
[----:B------:R2:W3:Y:S01]  /*10a80*/  MUFU.EX2 R172, R15 ;  /* 0x0000000f00ac7308 */ /* 0x0004e20000000800 */
[C---:B------:R-:W-:Y:S01]  /*10a90*/  HMMA.16816.F32.BF16 R120, R16.reuse, R30, R120 ;  /* 0x0000001e1078723c */ /* 0x040fe20000041878 */
[----:B------:R-:W4:Y:S02]  /*10aa0*/  LDSM.16.MT88.4 R28, [R198+0x900] ;  /* 0x00090000c61c783b */ /* 0x000f240000004200 */
        /* <DEDUP_REMOVED lines=8> */
[--C-:B--2---:R-:W-:Y:S05]  /*10b30*/  FFMA.FTZ R15, R177, c[0x0][0x2d0], -R13.reuse ;  /* 0x0000b400b10f7a23 */ /* 0x104fea000001080d */
[----:B------:R-:W-:Y:S01]  /*10b40*/  HMMA.16816.F32.BF16 R128, R16, R22, R128 ;  /* 0x000000161080723c */ /* 0x000fe20000041880 */
[----:B------:R-:W1:Y:S01]  /*10b50*/  LDSM.16.MT88.4 R20, [R199+0x900] ;  /* 0x00090000c714783b */ /* 0x000e620000004200 */
[----:B------:R2:W-:Y:S05]  /*10b60*/  MUFU.EX2 R195, R15 ;  /* 0x0000000f00c37308 */ /* 0x0005ea0000000800 */
[----:B------:R-:W-:Y:S02]  /*10b70*/  F2FP.BF16.PACK_AB R16, R234, R235 ;  /* 0x000000ebea10723e */ /* 0x000fe400000010ff */
[----:B------:R-:W-:Y:S03]  /*10b80*/  F2FP.BF16.PACK_AB R18, R224, R232 ;  /* 0x000000e8e012723e */ /* 0x000fe600000010ff */
[----:B-----5:R-:W-:Y:S02]  /*10b90*/  F2FP.BF16.PACK_AB R17, R181, R182 ;  /* 0x000000b6b511723e */ /* 0x020fe400000010ff */
[----:B---3--:R-:W-:Y:S07]  /*10ba0*/  F2FP.BF16.PACK_AB R19, R172, R173 ;  /* 0x000000adac13723e */ /* 0x008fee00000010ff */
[C---:B----4-:R-:W-:Y:S03]  /*10bb0*/  HMMA.16816.F32.BF16 R4, R16.reuse, R24, R4 ;  /* 0x000000181004723c */ /* 0x050fe60000041804 */
[--C-:B--2---:R-:W-:Y:S05]  /*10bc0*/  FFMA.FTZ R15, R178, c[0x0][0x2d0], -R13.reuse ;  /* 0x0000b400b20f7a23 */ /* 0x104fea000001080d */
[C---:B------:R-:W-:Y:S01]  /*10bd0*/  HMMA.16816.F32.BF16 R8, R16.reuse, R26, R8 ;  /* 0x0000001a1008723c */ /* 0x040fe20000041808 */
[----:B------:R-:W2:Y:S01]  /*10be0*/  LDSM.16.MT88.4 R24, [R197+0x2900] ;  /* 0x00290000c518783b */ /* 0x000ea20000004200 */
        /* <DEDUP_REMOVED lines=9> */
[C---:B-1----:R-:W-:Y:S08]  /*10c80*/  HMMA.16816.F32.BF16 R148, R16.reuse, R20, R148 ;  /* 0x000000141094723c */ /* 0x042ff00000041894 */
[C---:B------:R-:W-:Y:S01]  /*10c90*/  HMMA.16816.F32.BF16 R152, R16.reuse, R22, R152 ;  /* 0x000000161098723c */ /* 0x040fe20000041898 */
[----:B------:R-:W1:Y:S07]  /*10ca0*/  LDSM.16.MT88.4 R20, [R199+0x2900] ;  /* 0x00290000c714783b */ /* 0x000e6e0000004200 */
[C---:B--2---:R-:W-:Y:S04]  /*10cb0*/  HMMA.16816.F32.BF16 R36, R16.reuse, R24, R36 ;  /* 0x000000181024723c */ /* 0x044fe80000041824 */
[--C-:B----4-:R-:W-:Y:S04]  /*10cc0*/  FFMA.FTZ R15, R180, c[0x0][0x2d0], -R13.reuse ;  /* 0x0000b400b40f7a23 */ /* 0x110fe8000001080d */
[C---:B------:R-:W-:Y:S01]  /*10cd0*/  HMMA.16816.F32.BF16 R40, R16.reuse, R26, R40 ;  /* 0x0000001a1028723c */ /* 0x040fe20000041828 */
[----:B------:R-:W2:Y:S01]  /*10ce0*/  LDSM.16.MT88.4 R24, [R197+0x4900] ;  /* 0x00490000c518783b */ /* 0x000ea20000004200 */
        /* <DEDUP_REMOVED lines=42> */
[----:B------:R-:W-:Y:S01]  /*10f90*/  HMMA.16816.F32.BF16 R128, R16, R22, R128 ;  /* 0x000000161080723c */ /* 0x000fe20000041880 */
[----:B------:R-:W1:Y:S06]  /*10fa0*/  LDSM.16.MT88.4 R20, [R199+0x1100] ;  /* 0x00110000c714783b */ /* 0x000e6c0000004200 */
[----:B------:R-:W-:Y:S02]  /*10fb0*/  F2FP.BF16.PACK_AB R16, R194, R195 ;  /* 0x000000c3c210723e */ /* 0x000fe400000010ff */
[----:B------:R-:W-:Y:S03]  /*10fc0*/  F2FP.BF16.PACK_AB R18, R178, R179 ;  /* 0x000000b3b212723e */ /* 0x000fe600000010ff */
[----:B------:R-:W-:Y:S01]  /*10fd0*/  F2FP.BF16.PACK_AB R17, R170, R171 ;  /* 0x000000abaa11723e */ /* 0x000fe200000010ff */
[--C-:B----4-:R-:W-:Y:S01]  /*10fe0*/  FFMA.FTZ R15, R187, c[0x0][0x2d0], -R13.reuse ;  /* 0x0000b400bb0f7a23 */ /* 0x110fe2000001080d */
[----:B------:R-:W-:Y:S03]  /*10ff0*/  F2FP.BF16.PACK_AB R19, R168, R169 ;  /* 0x000000a9a813723e */ /* 0x000fe600000010ff */
[----:B------:R4:W1:Y:S04]  /*11000*/  MUFU.EX2 R176, R15 ;  /* 0x0000000f00b07308 */ /* 0x0008680000000800 */
[C---:B--2---:R-:W-:Y:S08]  /*11010*/  HMMA.16816.F32.BF16 R4, R16.reuse, R24, R4 ;  /* 0x000000181004723c */ /* 0x044ff00000041804 */
[C---:B------:R-:W-:Y:S01]  /*11020*/  HMMA.16816.F32.BF16 R8, R16.reuse, R26, R8 ;  /* 0x0000001a1008723c */ /* 0x040fe20000041808 */
[----:B------:R-:W2:Y:S07]  /*11030*/  LDSM.16.MT88.4 R24, [R197+0x3100] ;  /* 0x00310000c518783b */ /* 0x000eae0000004200 */
[C---:B-----5:R-:W-:Y:S04]  /*11040*/  HMMA.16816.F32.BF16 R132, R16.reuse, R28, R132 ;  /* 0x0000001c1084723c */ /* 0x060fe80000041884 */
[--C-:B----4-:R-:W-:Y:S02]  /*11050*/  FFMA.FTZ R15, R188, c[0x0][0x2d0], -R13.reuse ;  /* 0x0000b400bc0f7a23 */ /* 0x110fe4000001080d */
[----:B------:R-:W-:Y:S02]  /*11060*/  FFMA.FTZ R13, R189, c[0x0][0x2d0], -R13 ;  /* 0x0000b400bd0d7a23 */ /* 0x000fe4000001080d */
[C---:B------:R-:W-:Y:S01]  /*11070*/  HMMA.16816.F32.BF16 R136, R16.reuse, R30, R136 ;  /* 0x0000001e1088723c */ /* 0x040fe20000041888 */
[----:B------:R-:W4:Y:S01]  /*11080*/  LDSM.16.MT88.4 R28, [R198+0x3100] ;  /* 0x00310000c61c783b */ /* 0x000f220000004200 */
[----:B------:R5:W-:Y:S06]  /*11090*/  MUFU.EX2 R174, R13 ;  /* 0x0000000d00ae7308 */ /* 0x000bec0000000800 */
[C---:B---3--:R-:W-:Y:S04]  /*110a0*/  HMMA.16816.F32.BF16 R140, R16.reuse, R32, R140 ;  /* 0x00000020108c723c */ /* 0x048fe8000004188c */
[----:B------:R-:W-:Y:S04]  /*110b0*/  MUFU.EX2 R175, R15 ;  /* 0x0000000f00af7308 */ /* 0x000fe80000000800 */
[C---:B------:R-:W-:Y:S01]  /*110c0*/  HMMA.16816.F32.BF16 R144, R16.reuse, R34, R144 ;  /* 0x000000221090723c */ /* 0x040fe20000041890 */
[----:B------:R-:W3:Y:S07]  /*110d0*/  LDSM.16.MT88.4 R32, [R200+0x3100] ;  /* 0x00310000c820783b */ /* 0x000eee0000004200 */
[C---:B-1----:R-:W-:Y:S04]  /*110e0*/  HMMA.16816.F32.BF16 R148, R16.reuse, R20, R148 ;  /* 0x000000141094723c */ /* 0x042fe80000041894 */
[--C-:B-----5:R-:W-:Y:S04]  /*110f0*/  FFMA.FTZ R13, R183, c[0x0][0x2d0], -R14.reuse ;  /* 0x0000b400b70d7a23 */ /* 0x120fe8000001080e */
[C---:B------:R-:W-:Y:S01]  /*11100*/  HMMA.16816.F32.BF16 R152, R16.reuse, R22, R152 ;  /* 0x000000161098723c */ /* 0x040fe20000041898 */
[----:B------:R-:W1:Y:S01]  /*11110*/  LDSM.16.MT88.4 R20, [R199+0x3100] ;  /* 0x00310000c714783b */ /* 0x000e620000004200 */
[----:B------:R5:W-:Y:S06]  /*11120*/  MUFU.EX2 R159, R13 ;  /* 0x0000000d009f7308 */ /* 0x000bec0000000800 */
[C---:B--2---:R-:W-:Y:S08]  /*11130*/  HMMA.16816.F32.BF16 R36, R16.reuse, R24, R36 ;  /* 0x000000181024723c */ /* 0x044ff00000041824 */
[C---:B------:R-:W-:Y:S01]  /*11140*/  HMMA.16816.F32.BF16 R40, R16.reuse, R26, R40 ;  /* 0x0000001a1028723c */ /* 0x040fe20000041828 */
[----:B------:R-:W2:Y:S07]  /*11150*/  LDSM.16.MT88.4 R24, [R197+0x5100] ;  /* 0x00510000c518783b */ /* 0x000eae0000004200 */
[C---:B----4-:R-:W-:Y:S04]  /*11160*/  HMMA.16816.F32.BF16 R44, R16.reuse, R28, R44 ;  /* 0x0000001c102c723c */ /* 0x050fe8000004182c */
[--C-:B-----5:R-:W-:Y:S04]  /*11170*/  FFMA.FTZ R13, R184, c[0x0][0x2d0], -R14.reuse ;  /* 0x0000b400b80d7a23 */ /* 0x120fe8000001080e */
[C---:B------:R-:W-:Y:S01]  /*11180*/  HMMA.16816.F32.BF16 R48, R16.reuse, R30, R48 ;  /* 0x0000001e1030723c */ /* 0x040fe20000041830 */
[----:B------:R-:W4:Y:S01]  /*11190*/  LDSM.16.MT88.4 R28, [R198+0x5100] ;  /* 0x00510000c61c783b */ /* 0x000f220000004200 */
[----:B------:R5:W2:Y:S06]  /*111a0*/  MUFU.EX2 R158, R13 ;  /* 0x0000000d009e7308 */ /* 0x000aac0000000800 */
[C---:B---3--:R-:W-:Y:S08]  /*111b0*/  HMMA.16816.F32.BF16 R52, R16.reuse, R32, R52 ;  /* 0x000000201034723c */ /* 0x048ff00000041834 */
[C---:B------:R-:W-:Y:S01]  /*111c0*/  HMMA.16816.F32.BF16 R56, R16.reuse, R34, R56 ;  /* 0x000000221038723c */ /* 0x040fe20000041838 */
[----:B------:R-:W3:Y:S07]  /*111d0*/  LDSM.16.MT88.4 R32, [R200+0x5100] ;  /* 0x00510000c820783b */ /* 0x000eee0000004200 */
[C---:B-1----:R-:W-:Y:S04]  /*111e0*/  HMMA.16816.F32.BF16 R60, R16.reuse, R20, R60 ;  /* 0x00000014103c723c */ /* 0x042fe8000004183c */
[--C-:B-----5:R-:W-:Y:S02]  /*111f0*/  FFMA.FTZ R13, R185, c[0x0][0x2d0], -R14.reuse ;  /* 0x0000b400b90d7a23 */ /* 0x120fe4000001080e */
[----:B------:R-:W-:Y:S01]  /*11200*/  FFMA.FTZ R14, R12, c[0x0][0x2d0], -R14 ;  /* 0x0000b4000c0e7a23 */ /* 0x000fe2000001080e */
[----:B------:R-:W-:Y:S01]  /*11210*/  F2FP.BF16.PACK_AB R12, R176, R177 ;  /* 0x000000b1b00c723e */ /* 0x000fe200000010ff */
[C---:B------:R-:W-:Y:S01]  /*11220*/  HMMA.16816.F32.BF16 R64, R16.reuse, R22, R64 ;  /* 0x000000161040723c */ /* 0x040fe20000041840 */
[----:B------:R-:W1:Y:S01]  /*11230*/  LDSM.16.MT88.4 R20, [R199+0x5100] ;  /* 0x00510000c714783b */ /* 0x000e620000004200 */
[----:B------:R5:W-:Y:S06]  /*11240*/  MUFU.EX2 R157, R13 ;  /* 0x0000000d009d7308 */ /* 0x000bec0000000800 */
[C---:B--2---:R-:W-:Y:S08]  /*11250*/  HMMA.16816.F32.BF16 R68, R16.reuse, R24, R68 ;  /* 0x000000181044723c */ /* 0x044ff00000041844 */
[C---:B------:R-:W-:Y:S01]  /*11260*/  HMMA.16816.F32.BF16 R72, R16.reuse, R26, R72 ;  /* 0x0000001a1048723c */ /* 0x040fe20000041848 */
[----:B------:R-:W2:Y:S07]  /*11270*/  LDSM.16.MT88.4 R24, [R197+0x7100] ;  /* 0x00710000c518783b */ /* 0x000eae0000004200 */
[C---:B----4-:R-:W-:Y:S04]  /*11280*/  HMMA.16816.F32.BF16 R76, R16.reuse, R28, R76 ;  /* 0x0000001c104c723c */ /* 0x050fe8000004184c */
[----:B-----5:R-:W-:Y:S04]  /*11290*/  F2FP.BF16.PACK_AB R13, R158, R159 ;  /* 0x0000009f9e0d723e */ /* 0x020fe800000010ff */
[C---:B------:R-:W-:Y:S01]  /*112a0*/  HMMA.16816.F32.BF16 R80, R16.reuse, R30, R80 ;  /* 0x0000001e1050723c */ /* 0x040fe20000041850 */
[----:B------:R-:W4:Y:S07]  /*112b0*/  LDSM.16.MT88.4 R28, [R198+0x7100] ;  /* 0x00710000c61c783b */ /* 0x000f2e0000004200 */
        /* <DEDUP_REMOVED lines=9> */
[C---:B----4-:R-:W-:Y:S01]  /*11350*/  HMMA.16816.F32.BF16 R108, R16.reuse, R28, R108 ;  /* 0x0000001c106c723c */ /* 0x050fe2000004186c */
[----:B------:R4:W5:Y:S07]  /*11360*/  MUFU.EX2 R28, R14 ;  /* 0x0000000e001c7308 */ /* 0x00096e0000000800 */
[C---:B------:R-:W-:Y:S08]  /*11370*/  HMMA.16816.F32.BF16 R112, R16.reuse, R30, R112 ;  /* 0x0000001e1070723c */ /* 0x040ff00000041870 */
[C---:B---3--:R-:W-:Y:S08]  /*11380*/  HMMA.16816.F32.BF16 R116, R16.reuse, R32, R116 ;  /* 0x000000201074723c */ /* 0x048ff00000041874 */
[C---:B------:R-:W-:Y:S04]  /*11390*/  HMMA.16816.F32.BF16 R120, R16.reuse, R34, R120 ;  /* 0x000000221078723c */ /* 0x040fe80000041878 */
[----:B----4-:R-:W-:Y:S02]  /*113a0*/  F2FP.BF16.PACK_AB R14, R174, R175 ;  /* 0x000000afae0e723e */ /* 0x010fe400000010ff */
[----:B-----5:R-:W-:Y:S02]  /*113b0*/  F2FP.BF16.PACK_AB R15, R28, R157 ;  /* 0x0000009d1c0f723e */ /* 0x020fe400000010ff */
[C---:B-1----:R-:W-:Y:S08]  /*113c0*/  HMMA.16816.F32.BF16 R124, R16.reuse, R20, R124 ;  /* 0x00000014107c723c */ /* 0x042ff0000004187c */
[----:B------:R-:W-:Y:S01]  /*113d0*/  HMMA.16816.F32.BF16 R128, R16, R22, R128 ;  /* 0x000000161080723c */ /* 0x000fe20000041880 */
[----:B------:R-:W1:Y:S07]  /*113e0*/  LDSM.16.MT88.4 R16, [R200+0x1900] ;  /* 0x00190000c810783b */ /* 0x000e6e0000004200 */
[C---:B------:R-:W-:Y:S01]  /*113f0*/  HMMA.16816.F32.BF16 R160, R12.reuse, R164, R4 ;  /* 0x000000a40ca0723c */ /* 0x040fe20000041804 */
[----:B------:R-:W3:Y:S07]  /*11400*/  LDSM.16.MT88.4 R4, [R199+0x1900] ;  /* 0x00190000c704783b */ /* 0x000eee0000004200 */
[C---:B------:R-:W-:Y:S01]  /*11410*/  HMMA.16816.F32.BF16 R164, R12.reuse, R166, R8 ;  /* 0x000000a60ca4723c */ /* 0x040fe20000041808 */
[----:B------:R-:W4:Y:S07]  /*11420*/  LDSM.16.MT88.4 R8, [R197+0x3900] ;  /* 0x00390000c508783b */ /* 0x000f2e0000004200 */
[C---:B--2---:R-:W-:Y:S01]  /*11430*/  HMMA.16816.F32.BF16 R132, R12.reuse, R24, R132 ;  /* 0x000000180c84723c */ /* 0x044fe20000041884 */
[----:B------:R-:W2:Y:S07]  /*11440*/  LDSM.16.MT88.4 R20, [R198+0x3900] ;  /* 0x00390000c614783b */ /* 0x000eae0000004200 */
        /* <DEDUP_REMOVED lines=68> */
[----:B------:R-:W-:Y:S02]  /*11890*/  FADD.FTZ R4, R175, R2 ;  /* 0x00000002af047221 */ /* 0x000fe40000010000 */
[----:B------:R-:W-:Y:S01]  /*118a0*/  FADD.FTZ R2, R157, R0 ;  /* 0x000000009d027221 */ /* 0x000fe20000010000 */
[----:B------:R-:W-:Y:S01]  /*118b0*/  IADD3 R0, R223, -0x1, RZ ;  /* 0xffffffffdf007810 */ /* 0x000fe20007ffe0ff */
[----:B------:R-:W-:Y:S01]  /*118c0*/  FADD.FTZ R244, R174, R4 ;  /* 0x00000004aef47221 */ /* 0x000fe20000010000 */
[----:B------:R-:W-:Y:S01]  /*118d0*/  MOV R157, R156 ;  /* 0x0000009c009d7202 */ /* 0x000fe20000000f00 */
[----:B------:R-:W-:Y:S01]  /*118e0*/  FADD.FTZ R245, R28, R2 ;  /* 0x000000021cf57221 */ /* 0x000fe20000010000 */
[----:B------:R-:W-:Y:S01]  /*118f0*/  MOV R223, R0 ;  /* 0x0000000000df7202 */ /* 0x000fe20000000f00 */
[----:B------:R-:W-:-:S05]  /*11900*/  @P0 BRA `(.L_x_4212) ;  /* 0xffffc22000000947 */ /* 0x000fca000383ffff */
.L_x_4203:
[----:B------:R-:W1:Y:S01]  /*11910*/  SHFL.BFLY PT, R6, R244, 0x2, 0x1f ;  /* 0x0c401f00f4067f89 */ /* 0x000e6200000e0000 */
[----:B------:R-:W-:-:S02]  /*11920*/  MOV R17, 0xff800000 ;  /* 0xff80000000117802 */ /* 0x000fc40000000f00 */
[----:B------:R-:W-:Y:S01]  /*11930*/  MOV R18, 0xff800000 ;  /* 0xff80000000127802 */ /* 0x000fe20000000f00 */
[----:B------:R-:W2:Y:S01]  /*11940*/  SHFL.BFLY PT, R7, R245, 0x2, 0x1f ;  /* 0x0c401f00f5077f89 */ /* 0x000ea200000e0000 */
[----:B------:R-:W-:Y:S01]  /*11950*/  PLOP3.LUT P2, PT, PT, PT, PT, 0x8, 0x0 ;  /* 0x000000000000781c */ /* 0x000fe20003f4e170 */
        /* <DEDUP_REMOVED lines=150> */
.L_x_4170:
        /* <DEDUP_REMOVED lines=310> */
.L_x_4215:
[----:B------:R-:W-:Y:S05]  /*13620*/  BSYNC B0 ;  /* 0x0000000000007941 */ /* 0x000fea0003800000 */
.L_x_4214:
        /* <DEDUP_REMOVED lines=194> */
.L_x_4213:
        /* <DEDUP_REMOVED lines=50> */
.L_x_4216:
        /* <DEDUP_REMOVED lines=9> */
.L_x_5285:


//--------------------- .text._ZN7cutlass13device_kernelIN5flash19enable_sm80_to_sm89INS1_16FlashAttnFwdSm80INS1_25CollectiveMainloopFwdSm80ILi8ELi1ELb0EN4cute5tupleIJNS5_1CILi128EEENS7_ILi64EEENS7_ILi256EEEEEELi256ENS_10bfloat16_tEfNS_4arch4Sm80ELb0ELb1ELb0ELb1ELb0ELb0ELb1ELb1EEENS1_21CollectiveEpilogueFwdINS6_IJS8_SA_S9_EEENS6_IJNS7_ILi1EEESI_SI_EEESC_SE_Li256ELb1ELb1ELb1ELb0EEENS1_36VarlenDynamicPersistentTileSchedulerILi128ELi64ELi256ELi256ELb1ELb1ELb0ELb1ELb0ELb1EEEEEEEEEvNT_6ParamsE --------------------------
	.section	.text._ZN7cutlass13device_kernelIN5flash19enable_sm80_to_sm89INS1_16FlashAttnFwdSm80INS1_25CollectiveMainloopFwdSm80ILi8ELi1ELb0EN4cute5tupleIJNS5_1CILi128EEENS7_ILi64EEENS7_ILi256EEEEEELi256ENS_10bfloat16_tEfNS_4arch4Sm80ELb0ELb1ELb0ELb1ELb0ELb0ELb1ELb1EEENS1_21CollectiveEpilogueFwdINS6_IJS8_SA_S9_EEENS6_IJNS7_ILi1EEESI_SI_EEESC_SE_Li256ELb1ELb1ELb1ELb0EEENS1_36VarlenDynamicPersistentTileSchedulerILi128ELi64ELi256ELi256ELb1ELb1ELb0ELb1ELb0ELb1EEEEEEEEEvNT_6ParamsE,"ax",@progbits
	.sectioninfo	@"SHI_REGISTERS=255"
	.align	128
.text._ZN7cutlass13device_kernelIN5flash19enable_sm80_to_sm89INS1_16FlashAttnFwdSm80INS1_25CollectiveMainloopFwdSm80ILi8ELi1ELb0EN4cute5tupleIJNS5_1CILi128EEENS7_ILi64EEENS7_ILi256EEEEEELi256ENS_10bfloat16_tEfNS_4arch4Sm80ELb0ELb1ELb0ELb1ELb0ELb0ELb1ELb1EEENS1_21CollectiveEpilogueFwdINS6_IJS8_SA_S9_EEENS6_IJNS7_ILi1EEESI_SI_EEESC_SE_Li256ELb1ELb1ELb1ELb0EEENS1_36VarlenDynamicPersistentTileSchedulerILi128ELi64ELi256ELi256ELb1ELb1ELb0ELb1ELb0ELb1EEEEEEEEEvNT_6ParamsE:
        .type           _ZN7cutlass13device_kernelIN5flash19enable_sm80_to_sm89INS1_16FlashAttnFwdSm80INS1_25CollectiveMainloopFwdSm80ILi8ELi1ELb0EN4cute5tupleIJNS5_1CILi128EEENS7_ILi64EEENS7_ILi256EEEEEELi256ENS_10bfloat16_tEfNS_4arch4Sm80ELb0ELb1ELb0ELb1ELb0ELb0ELb1ELb1EEENS1_21CollectiveEpilogueFwdINS6_IJS8_SA_S9_EEENS6_IJNS7_ILi1EEESI_SI_EEESC_SE_Li256ELb1ELb1ELb1ELb0EEENS1_36VarlenDynamicPersistentTileSchedulerILi128ELi64ELi256ELi256ELb1ELb1ELb0ELb1ELb0ELb1EEEEEEEEEvNT_6ParamsE,@function
        .size           _ZN7cutlass13device_kernelIN5flash19enable_sm80_to_sm89INS1_16FlashAttnFwdSm80INS1_25CollectiveMainloopFwdSm80ILi8ELi1ELb0EN4cute5tupleIJNS5_1CILi128EEENS7_ILi64EEENS7_ILi256EEEEEELi256ENS_10bfloat16_tEfNS_4arch4Sm80ELb0ELb1ELb0ELb1ELb0ELb0ELb1ELb1EEENS1_21CollectiveEpilogueFwdINS6_IJS8_SA_S9_EEENS6_IJNS7_ILi1EEESI_SI_EEESC_SE_Li256ELb1ELb1ELb1ELb0EEENS1_36VarlenDynamicPersistentTileSchedulerILi128ELi64ELi256ELi256ELb1ELb1ELb0ELb1ELb0ELb1EEEEEEEEEvNT_6ParamsE,(.L_x_5286 - _ZN7cutlass13device_kernelIN5flash19enable_sm80_to_sm89INS1_16FlashAttnFwdSm80INS1_25CollectiveMainloopFwdSm80ILi8ELi1ELb0EN4cute5tupleIJNS5_1CILi128EEENS7_ILi64EEENS7_ILi256EEEEEELi256ENS_10bfloat16_tEfNS_4arch4Sm80ELb0ELb1ELb0ELb1ELb0ELb0ELb1ELb1EEENS1_21CollectiveEpilogueFwdINS6_IJS8_SA_S9_EEENS6_IJNS7_ILi1EEESI_SI_EEESC_SE_Li256ELb1ELb1ELb1ELb0EEENS1_36VarlenDynamicPersistentTileSchedulerILi128ELi64ELi256ELi256ELb1ELb1ELb0ELb1ELb0ELb1EEEEEEEEEvNT_6ParamsE)
        .other          _ZN7cutlass13device_kernelIN5flash19enable_sm80_to_sm89INS1_16FlashAttnFwdSm80INS1_25CollectiveMainloopFwdSm80ILi8ELi1ELb0EN4cute5tupleIJNS5_1CILi128EEENS7_ILi64EEENS7_ILi256EEEEEELi256ENS_10bfloat16_tEfNS_4arch4Sm80ELb0ELb1ELb0ELb1ELb0ELb0ELb1ELb1EEENS1_21CollectiveEpilogueFwdINS6_IJS8_SA_S9_EEENS6_IJNS7_ILi1EEESI_SI_EEESC_SE_Li256ELb1ELb1ELb1ELb0EEENS1_36VarlenDynamicPersistentTileSchedulerILi128ELi64ELi256ELi256ELb1ELb1ELb0ELb1ELb0ELb1EEEEEEEEEvNT_6ParamsE,@"STO_CUDA_ENTRY STV_DEFAULT"
_ZN7cutlass13device_kernelIN5flash19enable_sm80_to_sm89INS1_16FlashAttnFwdSm80INS1_25CollectiveMainloopFwdSm80ILi8ELi1ELb0EN4cute5tupleIJNS5_1CILi128EEENS7_ILi64EEENS7_ILi256EEEEEELi256ENS_10bfloat16_tEfNS_4arch4Sm80ELb0ELb1ELb0ELb1ELb0ELb0ELb1ELb1EEENS1_21CollectiveEpilogueFwdINS6_IJS8_SA_S9_EEENS6_IJNS7_ILi1EEESI_SI_EEESC_SE_Li256ELb1ELb1ELb1ELb0EEENS1_36VarlenDynamicPersistentTileSchedulerILi128ELi64ELi256ELi256ELb1ELb1ELb0ELb1ELb0ELb1EEEEEEEEEvNT_6ParamsE:
[----:B------:R-:W-:Y:S02]  /*0000*/  MOV R1, c[0x0][0x28] ;  /* 0x00000a0000017a02 */ /* 0x000fe40000000f00 */
[----:B------:R-:W1:Y:S01]  /*0010*/  S2R R2, SR_TID.X ;  /* 0x0000000000027919 */ /* 0x000e620000002100 */
[----:B------:R-:W-:Y:S01]  /*0020*/  ULDC.64 UR6, c[0x0][0x118] ;  /* 0x0000460000067ab9 */ /* 0x000fe20000000a00 */
[----:B------:R-:W-:Y:S02]  /*0030*/  IADD3 R1, R1, -0x58, RZ ;  /* 0xffffffa801017810 */ /* 0x000fe40007ffe0ff */
[----:B-1----:R-:W-:-:S06]  /*0040*/  SHF.R.U32.HI R0, RZ, 0x5, R2 ;  /* 0x00000005ff007819 */ /* 0x002fcc0000011602 */
[----:B------:R-:W1:Y:S02]  /*0050*/  SHFL.IDX PT, R0, R0, RZ, 0x1f ;  /* 0x00001fff00007589 */ /* 0x000e6400000e0000 */
[----:B-1----:R-:W1:Y:S02]  /*0060*/  R2UR UR5, R0 ;  /* 0x00000000000573c2 */ /* 0x002e6400000e0000 */
[----:B-1----:R-:W-:-:S13]  /*0070*/  ISETP.NE.AND P0, PT, RZ, UR5, PT ;  /* 0x00000005ff007c0c */ /* 0x002fda000bf05270 */
[----:B------:R-:W-:Y:S06]  /*0080*/  @P0 BAR.SYNC.DEFER_BLOCKING 0x5, 0x100 ;  /* 0x0144000000000b1d */ /* 0x000fec0000010000 */
[----:B------:R-:W1:Y:S04]  /*0090*/  @P0 LDS.128 R244, [0x20100] ;  /* 0x02010000fff40984 */ /* 0x000e680000000c00 */
[----:B------:R-:W-:Y:S06]  /*00a0*/  @P0 BAR.ARV 0x4, 0x100 ;  /* 0x0104000000000b1d */ /* 0x000fec0000002000 */
[----:B------:R-:W-:Y:S05]  /*00b0*/  @P0 BRA `(.L_x_4217) ;  /* 0x00000f1000000947 */ /* 0x000fea0003800000 */
[----:B------:R-:W-:Y:S01]  /*00c0*/  LOP3.LUT R12, R2, 0x1f, RZ, 0xc0, !PT ;  /* 0x0000001f020c7812 */ /* 0x000fe200078ec0ff */
[----:B------:R-:W-:-:S03]  /*00d0*/  CS2R R8, SRZ ;  /* 0x0000000000087805 */ /* 0x000fc6000001ff00 */
        /* <DEDUP_REMOVED lines=9> */
[----:B------:R-:W3:Y:S01]  /*0170*/  S2UR UR4, SR_CTAID.X ;  /* 0x00000000000479c3 */ /* 0x000ee20000002500 */
        /* <DEDUP_REMOVED lines=24> */
[----:B---3--:R-:W-:-:S13]  /*0300*/  ISETP.GT.AND P0, PT, R7, UR4, PT ;  /* 0x0000000407007c0c */ /* 0x008fda000bf04270 */
[----:B------:R-:W-:Y:S05]  /*0310*/  @P0 BRA `(.L_x_4218) ;  /* 0x0000026000000947 */ /* 0x000fea0003800000 */
[----:B------:R-:W-:Y:S02]  /*0320*/  MOV R7, R0 ;  /* 0x0000000000077202 */ /* 0x000fe40000000f00 */
[----:B------:R-:W-:-:S04]  /*0330*/  MOV R6, RZ ;  /* 0x000000ff00067202 */ /* 0x000fc80000000f00 */
.L_x_4222:
        /* <DEDUP_REMOVED lines=15> */
[----:B------:R2:W3:Y:S02]  /*0430*/  SHFL.UP PT, R0, R5, 0x1, RZ ;  /* 0x0420000005007989 */ /* 0x0004e400000e00ff */
.L_x_4361:
[----:B---3--:R-:W-:-:S04]  /*0440*/  SEL R0, R0, RZ, P5 ;  /* 0x000000ff00007207 */ /* 0x008fc80002800000 */
        /* <DEDUP_REMOVED lines=14> */
[----:B------:R2:W3:Y:S02]  /*0530*/  SHFL.IDX PT, R0, R4, 0x1f, 0x1f ;  /* 0x03e01f0004007f89 */ /* 0x0004e400000e0000 */
.L_x_4362:
[----:B---3--:R-:W-:-:S05]  /*0540*/  IMAD R0, R0, c[0x0][0x538], RZ ;  /* 0x00014e0000007a24 */ /* 0x008fca00078e02ff */
[----:B------:R-:W-:-:S04]  /*0550*/  IADD3 R7, R0, R7, RZ ;  /* 0x0000000700077210 */ /* 0x000fc80007ffe0ff */
[----:B------:R-:W-:-:S13]  /*0560*/  ISETP.GT.AND P0, PT, R7, UR4, PT ;  /* 0x0000000407007c0c */ /* 0x000fda000bf04270 */
[----:B-12---:R-:W-:Y:S05]  /*0570*/  @!P0 BRA `(.L_x_4222) ;  /* 0xfffffdc000008947 */ /* 0x006fea000383ffff */
.L_x_4218:
[----:B------:R-:W-:-:S05]  /*0580*/  IADD3 R11, -R0, R7, RZ ;  /* 0x00000007000b7210 */ /* 0x000fca0007ffe1ff */
[----:B------:R-:W-:-:S05]  /*0590*/  IMAD R0, R4, c[0x0][0x538], R11 ;  /* 0x00014e0004007a24 */ /* 0x000fca00078e020b */
[----:B------:R-:W-:Y:S01]  /*05a0*/  ISETP.GT.AND P0, PT, R0, UR4, PT ;  /* 0x0000000400007c0c */ /* 0x000fe2000bf04270 */
[----:B------:R-:W-:-:S12]  /*05b0*/  BRA.DIV ~URZ, `(.L_x_4223) ;  /* 0x00017e627f007947 */ /* 0x000fd8000b800000 */
[----:B------:R-:W-:-:S04]  /*05c0*/  VOTE.ANY R10, PT, !P0 ;  /* 0x00000000000a7806 */ /* 0x000fc800040e0100 */
.L_x_4363:
[----:B------:R-:W2:Y:S02]  /*05d0*/  POPC R7, R10 ;  /* 0x0000000a00077309 */ /* 0x000ea40000000000 */
[----:B-12---:R-:W-:Y:S01]  /*05e0*/  IADD3 R247, R7, R6, RZ ;  /* 0x0000000607f77210 */ /* 0x006fe20007ffe0ff */
[----:B------:R-:W-:Y:S05]  /*05f0*/  BRA.DIV ~URZ, `(.L_x_4224) ;  /* 0x00017e727f007947 */ /* 0x000fea000b800000 */
[----:B------:R1:W2:Y:S01]  /*0600*/  SHFL.IDX PT, R245, R9, R7, 0x1f ;  /* 0x00001f0709f57589 */ /* 0x0002a200000e0000 */
[----:B------:R-:W-:-:S03]  /*0610*/  MOV R6, RZ ;  /* 0x000000ff00067202 */ /* 0x000fc60000000f00 */
[----:B------:R1:W3:Y:S04]  /*0620*/  SHFL.IDX PT, R9, R8, R7, 0x1f ;  /* 0x00001f0708097589 */ /* 0x0002e800000e0000 */
.L_x_4364:
[----:B------:R-:W-:Y:S01]  /*0630*/  ISETP.NE.AND P0, PT, R10, RZ, PT ;  /* 0x000000ff0a00720c */ /* 0x000fe20003f05270 */
[----:B------:R-:W-:-:S12]  /*0640*/  BSSY B0, `(.L_x_4225) ;  /* 0x0000005000007945 */ /* 0x000fd80003800000 */
[----:B------:R-:W-:Y:S05]  /*0650*/  @!P0 BRA `(.L_x_4226) ;  /* 0x0000003000008947 */ /* 0x000fea0003800000 */
[----:B------:R-:W-:Y:S01]  /*0660*/  IADD3 R3, R7, -0x1, RZ ;  /* 0xffffffff07037810 */ /* 0x000fe20007ffe0ff */
[----:B------:R-:W-:Y:S05]  /*0670*/  BRA.DIV ~URZ, `(.L_x_4227) ;  /* 0x00017ed27f007947 */ /* 0x000fea000b800000 */
[----:B------:R4:W1:Y:S02]  /*0680*/  SHFL.IDX PT, R6, R4, R3, 0x1f ;  /* 0x00001f0304067589 */ /* 0x00086400000e0000 */
.L_x_4226:
[----:B------:R-:W-:Y:S05]  /*0690*/  BSYNC B0 ;  /* 0x0000000000007941 */ /* 0x000fea0003800000 */
.L_x_4225:
        /* <DEDUP_REMOVED lines=67> */
.L_x_4229:
        /* <DEDUP_REMOVED lines=68> */
.L_x_4230:
[----:B------:R-:W-:Y:S05]  /*0f10*/  BSYNC B0 ;  /* 0x0000000000007941 */ /* 0x000fea0003800000 */
.L_x_4228:
[----:B------:R-:W-:-:S04]  /*0f20*/  LOP3.LUT R0, RZ, R0, RZ, 0x33, !PT ;  /* 0x00000000ff007212 */ /* 0x000fc800078e33ff */
[----:B------:R-:W-:Y:S01]  /*0f30*/  IADD3 R245, R0, R245, RZ ;  /* 0x000000f500f57210 */ /* 0x000fe20007ffe0ff */
[----:B------:R-:W-:Y:S05]  /*0f40*/  BRA `(.L_x_4231) ;  /* 0x0000004000007947 */ /* 0x000fea0003800000 */
.L_x_4219:
[----:B-1----:R-:W-:Y:S01]  /*0f50*/  IMAD.MOV.U32 R245, RZ, RZ, RZ ;  /* 0x000000fffff57224 */ /* 0x002fe200078e00ff */
[----:B------:R-:W-:Y:S01]  /*0f60*/  MOV R246, RZ ;  /* 0x000000ff00f67202 */ /* 0x000fe20000000f00 */
[----:B------:R-:W-:Y:S01]  /*0f70*/  IMAD.U32 R244, RZ, RZ, UR4 ;  /* 0x00000004fff47e24 */ /* 0x000fe2000f8e00ff */
[----:B------:R-:W-:Y:S02]  /*0f80*/  MOV R247, c[0x0][0x53c] ;  /* 0x00014f0000f77a02 */ /* 0x000fe40000000f00 */
.L_x_4231:
[----:B------:R-:W-:Y:S01]  /*0f90*/  ISETP.NE.AND P0, PT, R12, RZ, PT ;  /* 0x000000ff0c00720c */ /* 0x000fe20003f05270 */
[----:B------:R-:W-:-:S12]  /*0fa0*/  WARPSYNC 0xffffffff ;  /* 0xffffffff00007948 */ /* 0x000fd80003800000 */
[----:B------:R1:W-:Y:S04]  /*0fb0*/  @!P0 STS.128 [0x20100], R244 ;  /* 0x020100f4ff008388 */ /* 0x0003e80000000c00 */
[----:B------:R-:W-:Y:S06]  /*0fc0*/  BAR.ARV 0x5, 0x100 ;  /* 0x0144000000007b1d */ /* 0x000fec0000002000 */
.L_x_4217:
[----:B-1----:R-:W-:-:S13]  /*0fd0*/  ISETP.GE.AND P0, PT, R247, c[0x0][0x53c], PT ;  /* 0x00014f00f7007a0c */ /* 0x002fda0003f06270 */
        /* <DEDUP_REMOVED lines=86> */
[----:B------:R-:W-:Y:S01]  /*1540*/  STL.64 [R1], R18 ;  /* 0x0000001201007387 */ /* 0x000fe20000100a00 */
        /* <DEDUP_REMOVED lines=14> */
[C---:B------:R-:W-:Y:S01]  /*1630*/  IMAD.IADD R197, R159.reuse, 0x1, R2 ;  /* 0x000000019fc57824 */ /* 0x040fe200078e0202 */
[----:B-1----:R-:W-:Y:S01]  /*1640*/  LOP3.LUT R3, R12, 0x7ffffffc, RZ, 0xc0, !PT ;  /* 0x7ffffffc0c037812 */ /* 0x002fe200078ec0ff */
[----:B------:R-:W-:Y:S01]  /*1650*/  IMAD.IADD R201, R198, 0x1, R0 ;  /* 0x00000001c6c97824 */ /* 0x000fe200078e0200 */
[----:B------:R-:W-:-:S02]  /*1660*/  @P4 IADD3 R202, R159, -0x20, RZ ;  /* 0xffffffe09fca4810 */ /* 0x000fc40007ffe0ff */
[----:B------:R-:W-:Y:S01]  /*1670*/  LEA R192, R5, 0x100, 0x1 ;  /* 0x0000010005c07811 */ /* 0x000fe200078e08ff */
[----:B------:R-:W-:Y:S01]  /*1680*/  IMAD.IADD R3, R17, 0x1, -R3 ;  /* 0x0000000111037824 */ /* 0x000fe200078e0a03 */
[----:B------:R-:W-:Y:S01]  /*1690*/  IADD3 R217, R202, 0x800, RZ ;  /* 0x00000800cad97810 */ /* 0x000fe20007ffe0ff */
[----:B------:R-:W-:Y:S01]  /*16a0*/  IMAD.IADD R194, R2, 0x1, R202 ;  /* 0x0000000102c27824 */ /* 0x000fe200078e02ca */
[----:B------:R-:W-:Y:S01]  /*16b0*/  IADD3 R216, R202, 0x1000, RZ ;  /* 0x00001000cad87810 */ /* 0x000fe20007ffe0ff */
[----:B------:R-:W-:Y:S01]  /*16c0*/  IMAD.SHL.U32 R238, R3, 0x2, RZ ;  /* 0x0000000203ee7824 */ /* 0x000fe200078e00ff */
[----:B------:R-:W-:Y:S01]  /*16d0*/  SEL R3, R13, 0xffffffe0, !P6 ;  /* 0xffffffe00d037807 */ /* 0x000fe20007000000 */
[----:B------:R-:W-:Y:S01]  /*16e0*/  IMAD.IADD R196, R0, 0x1, R192 ;  /* 0x0000000100c47824 */ /* 0x000fe200078e02c0 */
[----:B--2---:R-:W-:Y:S02]  /*16f0*/  SHF.R.S32.HI R8, RZ, 0x1f, R8 ;  /* 0x0000001fff087819 */ /* 0x004fe40000011408 */
[----:B------:R-:W-:Y:S01]  /*1700*/  IADD3 R14, R238, 0x8, RZ ;  /* 0x00000008ee0e7810 */ /* 0x000fe20007ffe0ff */
[----:B------:R-:W-:Y:S01]  /*1710*/  IMAD.IADD R199, R198, 0x1, R3 ;  /* 0x00000001c6c77824 */ /* 0x000fe200078e0203 */
[----:B---3--:R-:W-:Y:S01]  /*1720*/  IADD3 R10, R238, 0x10, RZ ;  /* 0x00000010ee0a7810 */ /* 0x008fe20007ffe0ff */
[----:B------:R1:W-:Y:S01]  /*1730*/  STL [R1+0x20], R8 ;  /* 0x0000200801007387 */ /* 0x0003e20000100800 */
[----:B------:R-:W-:Y:S01]  /*1740*/  LEA R10, R7, 0x80, 0x1 ;  /* 0x00000080070a7811 */ /* 0x000fe200078e08ff */
[----:B------:R-:W-:Y:S01]  /*1750*/  IMAD.IADD R193, R3, 0x1, R192 ;  /* 0x0000000103c17824 */ /* 0x000fe200078e02c0 */
[----:B----4-:R-:W-:Y:S01]  /*1760*/  SHF.R.S32.HI R6, RZ, 0x1f, R6 ;  /* 0x0000001fff067819 */ /* 0x010fe20000011406 */
[----:B------:R-:W-:Y:S01]  /*1770*/  IMAD.IADD R200, R199, 0x1, R0 ;  /* 0x00000001c7c87824 */ /* 0x000fe200078e0200 */
[----:B------:R-:W-:Y:S01]  /*1780*/  SHF.R.S32.HI R7, RZ, 0x1f, R14 ;  /* 0x0000001fff077819 */ /* 0x000fe2000001140e */
[----:B------:R-:W-:Y:S01]  /*1790*/  IMAD.IADD R195, R0, 0x1, R193 ;  /* 0x0000000100c37824 */ /* 0x000fe200078e02c1 */
[----:B------:R-:W-:Y:S01]  /*17a0*/  IADD3 R12, R238, 0xe8, RZ ;  /* 0x000000e8ee0c7810 */ /* 0x000fe20007ffe0ff */
[----:B------:R2:W-:Y:S01]  /*17b0*/  STL [R1+0x1c], R6 ;  /* 0x00001c0601007387 */ /* 0x0005e20000100800 */
[----:B------:R-:W-:-:S02]  /*17c0*/  IADD3 R215, R202, 0x1800, RZ ;  /* 0x00001800cad77810 */ /* 0x000fc40007ffe0ff */
[----:B------:R-:W-:Y:S01]  /*17d0*/  SHF.R.S32.HI R12, RZ, 0x1f, R12 ;  /* 0x0000001fff0c7819 */ /* 0x000fe2000001140c */
[----:B------:R3:W-:Y:S01]  /*17e0*/  STL [R1+0x14], R9 ;  /* 0x0000140901007387 */ /* 0x0007e20000100800 */
[C---:B------:R-:W-:Y:S02]  /*17f0*/  IADD3 R214, R202.reuse, 0x2000, RZ ;  /* 0x00002000cad67810 */ /* 0x040fe40007ffe0ff */
[C---:B------:R-:W-:Y:S01]  /*1800*/  IADD3 R213, R202.reuse, 0x2800, RZ ;  /* 0x00002800cad57810 */ /* 0x040fe20007ffe0ff */
[----:B------:R-:W-:Y:S01]  /*1810*/  STL [R1+0x28], R10 ;  /* 0x0000280a01007387 */ /* 0x000fe20000100800 */
[C---:B------:R-:W-:Y:S02]  /*1820*/  IADD3 R212, R202.reuse, 0x3000, RZ ;  /* 0x00003000cad47810 */ /* 0x040fe40007ffe0ff */
[C---:B------:R-:W-:Y:S02]  /*1830*/  IADD3 R211, R202.reuse, 0x3800, RZ ;  /* 0x00003800cad37810 */ /* 0x040fe40007ffe0ff */
[----:B------:R-:W-:-:S02]  /*1840*/  IADD3 R210, R202, 0x4000, RZ ;  /* 0x00004000cad27810 */ /* 0x000fc40007ffe0ff */
[----:B------:R-:W-:Y:S02]  /*1850*/  IADD3 R209, R202, 0x4800, RZ ;  /* 0x00004800cad17810 */ /* 0x000fe40007ffe0ff */
[----:B-1----:R-:W-:Y:S02]  /*1860*/  SEL R8, R13, 0xffffffe0, !P1 ;  /* 0xffffffe00d087807 */ /* 0x002fe40004800000 */
[----:B------:R-:W-:Y:S02]  /*1870*/  IADD3 R13, R238, 0xe0, RZ ;  /* 0x000000e0ee0d7810 */ /* 0x000fe40007ffe0ff */
[----:B------:R-:W-:Y:S02]  /*1880*/  IADD3 R208, R202, 0x5000, RZ ;  /* 0x00005000cad07810 */ /* 0x000fe40007ffe0ff */
[----:B------:R-:W-:Y:S02]  /*1890*/  SHF.R.S32.HI R13, RZ, 0x1f, R13 ;  /* 0x0000001fff0d7819 */ /* 0x000fe4000001140d */
[----:B--2---:R-:W-:-:S02]  /*18a0*/  SEL R6, R11, 0xffffffc0, !P2 ;  /* 0xffffffc00b067807 */ /* 0x004fc40005000000 */
[C---:B------:R-:W-:Y:S02]  /*18b0*/  IADD3 R11, R238.reuse, 0xf0, RZ ;  /* 0x000000f0ee0b7810 */ /* 0x040fe40007ffe0ff */
[----:B---3--:R-:W-:Y:S02]  /*18c0*/  SHF.R.S32.HI R9, RZ, 0x1f, R238 ;  /* 0x0000001fff097819 */ /* 0x008fe400000114ee */
[C---:B------:R-:W-:Y:S02]  /*18d0*/  IADD3 R9, R238.reuse, 0xd8, RZ ;  /* 0x000000d8ee097810 */ /* 0x040fe40007ffe0ff */
[----:B------:R-:W-:Y:S02]  /*18e0*/  IADD3 R9, R238, 0xf8, RZ ;  /* 0x000000f8ee097810 */ /* 0x000fe40007ffe0ff */
[----:B------:R-:W-:Y:S01]  /*18f0*/  SHF.R.S32.HI R7, RZ, 0x1f, R11 ;  /* 0x0000001fff077819 */ /* 0x000fe2000001140b */
[C---:B------:R-:W-:Y:S01]  /*1900*/  IMAD.IADD R11, R10.reuse, 0x1, R6 ;  /* 0x000000010a0b7824 */ /* 0x040fe200078e0206 */
[----:B------:R-:W-:Y:S01]  /*1910*/  SHF.R.S32.HI R9, RZ, 0x1f, R9 ;  /* 0x0000001fff097819 */ /* 0x000fe20000011409 */
[C---:B------:R-:W-:Y:S01]  /*1920*/  IMAD.IADD R9, R10.reuse, 0x1, R8 ;  /* 0x000000010a097824 */ /* 0x040fe200078e0208 */
[----:B------:R-:W-:-:S02]  /*1930*/  IADD3 R7, R10, -0x10, RZ ;  /* 0xfffffff00a077810 */ /* 0x000fc40007ffe0ff */
[----:B------:R-:W-:Y:S01]  /*1940*/  @P0 IADD3 R7, R10, 0x10, RZ ;  /* 0x000000100a070810 */ /* 0x000fe20007ffe0ff */
[----:B------:R-:W-:Y:S01]  /*1950*/  IMAD.IADD R2, R9, 0x1, R6 ;  /* 0x0000000109027824 */ /* 0x000fe200078e0206 */
[----:B------:R-:W-:Y:S01]  /*1960*/  STL [R1+0x44], R11 ;  /* 0x0000440b01007387 */ /* 0x000fe20000100800 */
[----:B------:R-:W-:Y:S02]  /*1970*/  IADD3 R207, R202, 0x5800, RZ ;  /* 0x00005800cacf7810 */ /* 0x000fe40007ffe0ff */
[----:B------:R-:W-:Y:S01]  /*1980*/  IMAD.IADD R4, R6, 0x1, R7 ;  /* 0x0000000106047824 */ /* 0x000fe200078e0207 */
[----:B------:R-:W-:Y:S01]  /*1990*/  STL [R1+0x34], R9 ;  /* 0x0000340901007387 */ /* 0x000fe20000100800 */
[C---:B------:R-:W-:Y:S02]  /*19a0*/  IADD3 R206, R202.reuse, 0x6000, RZ ;  /* 0x00006000cace7810 */ /* 0x040fe40007ffe0ff */
[C---:B------:R-:W-:Y:S01]  /*19b0*/  IADD3 R205, R202.reuse, 0x6800, RZ ;  /* 0x00006800cacd7810 */ /* 0x040fe20007ffe0ff */
[----:B------:R1:W-:Y:S01]  /*19c0*/  STL [R1+0x40], R2 ;  /* 0x0000400201007387 */ /* 0x0003e20000100800 */
[----:B------:R-:W-:-:S02]  /*19d0*/  IADD3 R204, R202, 0x7000, RZ ;  /* 0x00007000cacc7810 */ /* 0x000fc40007ffe0ff */
[----:B------:R-:W-:Y:S01]  /*19e0*/  IADD3 R203, R202, 0x7800, RZ ;  /* 0x00007800cacb7810 */ /* 0x000fe20007ffe0ff */
[----:B------:R-:W-:Y:S04]  /*19f0*/  STL [R1+0x2c], R7 ;  /* 0x00002c0701007387 */ /* 0x000fe80000100800 */
[----:B------:R-:W-:Y:S01]  /*1a00*/  STL [R1+0x3c], R4 ;  /* 0x00003c0401007387 */ /* 0x000fe20000100800 */
[----:B-1----:R-:W-:-:S05]  /*1a10*/  IMAD.IADD R2, R8, 0x1, R7 ;  /* 0x0000000108027824 */ /* 0x002fca00078e0207 */
[----:B------:R1:W-:Y:S02]  /*1a20*/  STL [R1+0x30], R2 ;  /* 0x0000300201007387 */ /* 0x0003e40000100800 */
[----:B-1----:R-:W-:-:S05]  /*1a30*/  IMAD.IADD R2, R2, 0x1, R6 ;  /* 0x0000000102027824 */ /* 0x002fca00078e0206 */
[----:B------:R1:W-:Y:S02]  /*1a40*/  STL [R1+0x38], R2 ;  /* 0x0000380201007387 */ /* 0x0003e40000100800 */
.L_x_4360:
[----:B------:R-:W-:Y:S01]  /*1a50*/  ISETP.NE.U32.AND P0, PT, RZ, c[0x0][0x370], PT ;  /* 0x0000dc00ff007a0c */ /* 0x000fe20003f05070 */
[----:B------:R-:W-:Y:S01]  /*1a60*/  IMAD.MOV.U32 R14, RZ, RZ, 0x4 ;  /* 0x00000004ff0e7424 */ /* 0x000fe200078e00ff */
[----:B------:R-:W-:Y:S01]  /*1a70*/  ISETP.NE.U32.AND P2, PT, RZ, c[0x0][0x360], PT ;  /* 0x0000d800ff007a0c */ /* 0x000fe20003f45070 */
[----:B------:R-:W-:Y:S01]  /*1a80*/  CS2R R4, SRZ ;  /* 0x0000000000047805 */ /* 0x000fe2000001ff00 */
[----:B------:R-:W-:Y:S01]  /*1a90*/  ISETP.NE.AND.EX P1, PT, RZ, c[0x0][0x374], PT, P0 ;  /* 0x0000dd00ff007a0c */ /* 0x000fe20003f25300 */
[----:B------:R-:W-:Y:S01]  /*1aa0*/  IMAD.MOV.U32 R12, RZ, RZ, RZ ;  /* 0x000000ffff0c7224 */ /* 0x000fe200078e00ff */
[----:B------:R-:W-:Y:S01]  /*1ab0*/  ISETP.NE.AND.EX P0, PT, RZ, c[0x0][0x364], PT, P2 ;  /* 0x0000d900ff007a0c */ /* 0x000fe20003f05320 */
[CC--:B------:R-:W-:Y:S01]  /*1ac0*/  IMAD.WIDE R6, R247.reuse, R14.reuse, c[0x0][0x348] ;  /* 0x0000d200f7067625 */ /* 0x0c0fe200078e020e */
[----:B------:R-:W-:Y:S02]  /*1ad0*/  ISETP.NE.U32.AND P3, PT, RZ, c[0x0][0x348], PT ;  /* 0x0000d200ff007a0c */ /* 0x000fe40003f65070 */
[----:B------:R-:W-:Y:S01]  /*1ae0*/  ISETP.NE.U32.AND P6, PT, RZ, c[0x0][0x350], PT ;  /* 0x0000d400ff007a0c */ /* 0x000fe20003fc5070 */
[----:B-1----:R-:W-:Y:S01]  /*1af0*/  IMAD.WIDE R2, R247, R14, c[0x0][0x350] ;  /* 0x0000d400f7027625 */ /* 0x002fe200078e020e */
[----:B------:R-:W-:-:S02]  /*1b00*/  ISETP.NE.AND.EX P3, PT, RZ, c[0x0][0x34c], PT, P3 ;  /* 0x0000d300ff007a0c */ /* 0x000fc40003f65330 */
[----:B------:R-:W-:-:S03]  /*1b10*/  ISETP.NE.AND.EX P6, PT, RZ, c[0x0][0x354], PT, P6 ;  /* 0x0000d500ff007a0c */ /* 0x000fc60003fc5360 */
[----:B------:R-:W-:-:S04]  /*1b20*/  @P1 IMAD.WIDE R10, R247, R14, c[0x0][0x370] ;  /* 0x0000dc00f70a1625 */ /* 0x000fc800078e020e */
[----:B------:R-:W-:Y:S01]  /*1b30*/  @P0 IMAD.WIDE R8, R247, R14, c[0x0][0x360] ;  /* 0x0000d800f7080625 */ /* 0x000fe200078e020e */
[----:B------:R1:W5:Y:S04]  /*1b40*/  @P1 LDG.E R4, [R10.64] ;  /* 0x000000060a041981 */ /* 0x000368000c1e1900 */
[----:B------:R1:W5:Y:S04]  /*1b50*/  @P0 LDG.E R241, [R8.64] ;  /* 0x0000000608f10981 */ /* 0x000368000c1e1900 */
[----:B------:R1:W5:Y:S04]  /*1b60*/  @P3 LDG.E R12, [R6.64] ;  /* 0x00000006060c3981 */ /* 0x000368000c1e1900 */
[----:B------:R1:W5:Y:S01]  /*1b70*/  @P6 LDG.E R5, [R2.64] ;  /* 0x0000000602056981 */ /* 0x000362000c1e1900 */
[----:B------:R-:W-:Y:S01]  /*1b80*/  LOP3.LUT R122, R246, 0xffff, RZ, 0xc0, !PT ;  /* 0x0000fffff67a7812 */ /* 0x000fe200078ec0ff */
[----:B------:R-:W-:Y:S04]  /*1b90*/  YIELD ;  /* 0x0000000000007946 */ /* 0x000fe80003800000 */
[----:B------:R1:W-:Y:S01]  /*1ba0*/  STL [R1+0x18], R122 ;  /* 0x0000187a01007387 */ /* 0x0003e20000100800 */
[----:B------:R-:W-:Y:S05]  /*1bb0*/  @P0 BRA `(.L_x_4232) ;  /* 0x0000005000000947 */ /* 0x000fea0003800000 */
[----:B-----5:R-:W-:Y:S01]  /*1bc0*/  MOV R241, c[0x0][0x168] ;  /* 0x00005a0000f17a02 */ /* 0x020fe20000000f00 */
[----:B------:R-:W-:Y:S05]  /*1bd0*/  @!P3 BRA `(.L_x_4232) ;  /* 0x000000300000b947 */ /* 0x000fea0003800000 */
[----:B-1----:R-:W2:Y:S04]  /*1be0*/  LDG.E R8, [R6.64] ;  /* 0x0000000606087981 */ /* 0x002ea8000c1e1900 */
[----:B------:R-:W2:Y:S02]  /*1bf0*/  LDG.E R0, [R6.64+0x4] ;  /* 0x0000040606007981 */ /* 0x000ea4000c1e1900 */
[----:B--2---:R-:W-:-:S02]  /*1c00*/  IADD3 R241, -R8, R0, RZ ;  /* 0x0000000008f17210 */ /* 0x004fc40007ffe1ff */
.L_x_4232:
[----:B------:R-:W-:-:S04]  /*1c10*/  ISETP.NE.U32.AND P0, PT, RZ, c[0x0][0x368], PT ;  /* 0x0000da00ff007a0c */ /* 0x000fc80003f05070 */
[----:B------:R-:W-:-:S13]  /*1c20*/  ISETP.NE.AND.EX P0, PT, RZ, c[0x0][0x36c], PT, P0 ;  /* 0x0000db00ff007a0c */ /* 0x000fda0003f05300 */
[----:B------:R-:W-:Y:S05]  /*1c30*/  @!P0 BRA `(.L_x_4233) ;  /* 0x0000003000008947 */ /* 0x000fea0003800000 */
[----:B-1----:R-:W-:-:S05]  /*1c40*/  IMAD.WIDE R2, R247, R14, c[0x0][0x368] ;  /* 0x0000da00f7027625 */ /* 0x002fca00078e020e */
[----:B------:R1:W5:Y:S01]  /*1c50*/  LDG.E R0, [R2.64] ;  /* 0x0000000602007981 */ /* 0x000362000c1e1900 */
[----:B------:R-:W-:Y:S05]  /*1c60*/  BRA `(.L_x_4234) ;  /* 0x0000005000007947 */ /* 0x000fea0003800000 */
.L_x_4233:
[----:B------:R-:W-:Y:S01]  /*1c70*/  MOV R0, c[0x0][0x1d0] ;  /* 0x0000740000007a02 */ /* 0x000fe20000000f00 */
[----:B------:R-:W-:Y:S05]  /*1c80*/  @!P6 BRA `(.L_x_4234) ;  /* 0x000000300000e947 */ /* 0x000fea0003800000 */
[----:B-1----:R-:W2:Y:S04]  /*1c90*/  LDG.E R6, [R2.64] ;  /* 0x0000000602067981 */ /* 0x002ea8000c1e1900 */
[----:B------:R-:W2:Y:S02]  /*1ca0*/  LDG.E R0, [R2.64+0x4] ;  /* 0x0000040602007981 */ /* 0x000ea4000c1e1900 */
[----:B--2---:R-:W-:Y:S02]  /*1cb0*/  IADD3 R0, -R6, R0, RZ ;  /* 0x0000000006007210 */ /* 0x004fe40007ffe1ff */
.L_x_4234:
[----:B-1----:R-:W-:Y:S01]  /*1cc0*/  IMAD.MOV.U32 R2, RZ, RZ, c[0x0][0x2c4] ;  /* 0x0000b100ff027624 */ /* 0x002fe200078e00ff */
[----:B------:R-:W-:Y:S01]  /*1cd0*/  LOP3.LUT R252, R252, 0xfffffff7, RZ, 0xc0, !PT ;  /* 0xfffffff7fcfc7812 */ /* 0x000fe200078ec0ff */
[----:B------:R-:W-:-:S02]  /*1ce0*/  IMAD.SHL.U32 R243, R245, 0x80, RZ ;  /* 0x00000080f5f37824 */ /* 0x000fc400078e00ff */
[----:B------:R-:W-:Y:S01]  /*1cf0*/  IMAD.MOV.U32 R8, RZ, RZ, c[0x0][0x32c] ;  /* 0x0000cb00ff087624 */ /* 0x000fe200078e00ff */
[----:B------:R-:W-:Y:S01]  /*1d00*/  ISETP.NE.AND P4, PT, R2, 0x1, PT ;  /* 0x000000010200780c */ /* 0x000fe20003f85270 */
[--C-:B-----5:R-:W-:Y:S01]  /*1d10*/  IMAD.IADD R240, R0, 0x1, -R4.reuse ;  /* 0x0000000100f07824 */ /* 0x120fe200078e0a04 */
[----:B------:R-:W-:Y:S01]  /*1d20*/  IADD3 R2, R243, 0x7f, RZ ;  /* 0x0000007ff3027810 */ /* 0x000fe20007ffe0ff */
[----:B------:R-:W-:Y:S01]  /*1d30*/  IMAD.IADD R13, R5, 0x1, R4 ;  /* 0x00000001050d7824 */ /* 0x000fe200078e0204 */
[----:B------:R-:W-:-:S03]  /*1d40*/  ISETP.GE.AND P1, PT, R8, 0x1, PT ;  /* 0x000000010800780c */ /* 0x000fc60003f26270 */
[----:B------:R-:W-:-:S06]  /*1d50*/  IMAD.MOV.U32 R0, RZ, RZ, R2 ;  /* 0x000000ffff007224 */ /* 0x000fcc00078e0002 */
[----:B------:R-:W-:Y:S01]  /*1d60*/  @P4 IMAD.HI.U32 R3, R2, c[0x0][0x2c8], RZ ;  /* 0x0000b20002034a27 */ /* 0x000fe200078e00ff */
[----:B------:R-:W-:Y:S02]  /*1d70*/  IADD3 R2, R240, 0x1, -R241 ;  /* 0x00000001f0027810 */ /* 0x000fe40007ffe8f1 */
[----:B------:R-:W-:Y:S02]  /*1d80*/  @P4 LOP3.LUT R252, R252, 0x8, RZ, 0xfc, !PT ;  /* 0x00000008fcfc4812 */ /* 0x000fe400078efcff */
[----:B------:R-:W-:Y:S02]  /*1d90*/  @P4 SHF.R.U32.HI R0, RZ, c[0x0][0x2cc], R3 ;  /* 0x0000b300ff004a19 */ /* 0x000fe40000011603 */
[----:B------:R-:W-:-:S03]  /*1da0*/  LOP3.LUT R252, R252, 0xffffffef, RZ, 0xc0, !PT ;  /* 0xffffffeffcfc7812 */ /* 0x000fc600078ec0ff */
[----:B------:R-:W-:Y:S01]  /*1db0*/  IMAD.IADD R0, R2, 0x1, R0 ;  /* 0x0000000102007824 */ /* 0x000fe200078e0200 */
[----:B------:R-:W-:-:S04]  /*1dc0*/  @P1 LOP3.LUT R252, R252, 0x10, RZ, 0xfc, !PT ;  /* 0x00000010fcfc1812 */ /* 0x000fc800078efcff */
        /* <DEDUP_REMOVED lines=12> */
.L_x_4237:
[----:B------:R-:W-:-:S13]  /*1e90*/  ISETP.NE.AND P0, PT, R8, 0x1, PT ;  /* 0x000000010800780c */ /* 0x000fda0003f05270 */
[----:B------:R-:W-:-:S05]  /*1ea0*/  @P0 IMAD.HI.U32 R0, R2, c[0x0][0x330], RZ ;  /* 0x0000cc0002000a27 */ /* 0x000fca00078e00ff */
[----:B------:R-:W-:Y:S02]  /*1eb0*/  @P0 SHF.R.U32.HI R2, RZ, c[0x0][0x334], R0 ;  /* 0x0000cd00ff020a19 */ /* 0x000fe40000011600 */
.L_x_4238:
[----:B------:R-:W-:Y:S05]  /*1ec0*/  BSYNC B0 ;  /* 0x0000000000007941 */ /* 0x000fea0003800000 */
.L_x_4236:
[----:B------:R-:W-:-:S05]  /*1ed0*/  IMAD R2, R2, R8, c[0x0][0x32c] ;  /* 0x0000cb0002027624 */ /* 0x000fca00078e0208 */
[----:B------:R-:W-:-:S04]  /*1ee0*/  IMNMX R3, R3, R2, PT ;  /* 0x0000000203037217 */ /* 0x000fc80003800200 */
.L_x_4235:
        /* <DEDUP_REMOVED lines=12> */
[----:B------:R-:W-:Y:S02]  /*1fb0*/  SHF.R.S32.HI R7, RZ, 0x6, R2 ;  /* 0x00000006ff077819 */ /* 0x000fe40000011402 */
        /* <DEDUP_REMOVED lines=12> */
.L_x_4241:
[----:B------:R-:W-:-:S13]  /*2080*/  ISETP.NE.AND P0, PT, R8, 0x1, PT ;  /* 0x000000010800780c */ /* 0x000fda0003f05270 */
[----:B------:R-:W-:-:S05]  /*2090*/  @P0 IMAD.HI.U32 R3, R0, c[0x0][0x330], RZ ;  /* 0x0000cc0000030a27 */ /* 0x000fca00078e00ff */
[----:B------:R-:W-:Y:S02]  /*20a0*/  @P0 SHF.R.U32.HI R0, RZ, c[0x0][0x334], R3 ;  /* 0x0000cd00ff000a19 */ /* 0x000fe40000011603 */
.L_x_4242:
[----:B------:R-:W-:Y:S05]  /*20b0*/  BSYNC B0 ;  /* 0x0000000000007941 */ /* 0x000fea0003800000 */
.L_x_4240:
[----:B------:R-:W-:-:S05]  /*20c0*/  IMAD R0, R0, c[0x0][0x32c], RZ ;  /* 0x0000cb0000007a24 */ /* 0x000fca00078e02ff */
[----:B------:R-:W-:-:S04]  /*20d0*/  IMNMX R2, R2, R0, !PT ;  /* 0x0000000002027217 */ /* 0x000fc80007800200 */
.L_x_4239:
[----:B------:R-:W-:Y:S01]  /*20e0*/  SHF.R.S32.HI R0, RZ, 0x1f, R2 ;  /* 0x0000001fff007819 */ /* 0x000fe20000011402 */
[----:B------:R-:W-:Y:S01]  /*20f0*/  BSSY B0, `(.L_x_4243) ;  /* 0x000002e000007945 */ /* 0x000fe20003800000 */
[----:B------:R-:W-:Y:S02]  /*2100*/  LOP3.LUT R3, R246, 0xff000000, RZ, 0xc0, !PT ;  /* 0xff000000f6037812 */ /* 0x000fe400078ec0ff */
        /* <DEDUP_REMOVED lines=44> */
.L_x_4244:
[----:B------:R-:W-:Y:S05]  /*23d0*/  BSYNC B0 ;  /* 0x0000000000007941 */ /* 0x000fea0003800000 */
.L_x_4243:
        /* <DEDUP_REMOVED lines=73> */
[----:B------:R-:W3:Y:S01]  /*2870*/  LDL.64 R118, [R1] ;  /* 0x0000000001767983 */ /* 0x000ee20000100a00 */
[----:B------:R-:W-:-:S03]  /*2880*/  ISETP.NE.AND.EX P0, PT, RZ, c[0x0][0x344], PT, P0 ;  /* 0x0000d100ff007a0c */ /* 0x000fc60003f05300 */
[----:B------:R-:W4:Y:S04]  /*2890*/  LDL R114, [R1+0xc] ;  /* 0x00000c0001727983 */ /* 0x000f280000100800 */
[----:B------:R-:W5:Y:S04]  /*28a0*/  LDL R19, [R1+0x8] ;  /* 0x0000080001137983 */ /* 0x000f680000100800 */
[----:B------:R-:W5:Y:S02]  /*28b0*/  LDL R18, [R1+0x10] ;  /* 0x0000100001127983 */ /* 0x000f640000100800 */
[----:B------:R-:W-:-:S05]  /*28c0*/  @P0 IMAD.WIDE R2, R247, R14, c[0x0][0x340] ;  /* 0x0000d000f7020625 */ /* 0x000fca00078e020e */
[----:B-1----:R1:W5:Y:S01]  /*28d0*/  @P0 LDG.E R15, [R2.64] ;  /* 0x00000006020f0981 */ /* 0x002362000c1e1900 */
[----:B------:R-:W-:Y:S02]  /*28e0*/  SHF.R.S32.HI R0, RZ, 0x1f, R12 ;  /* 0x0000001fff007819 */ /* 0x000fe4000001140c */
        /* <DEDUP_REMOVED lines=23> */
[----:B------:R-:W-:Y:S01]  /*2a60*/  IMAD R17, R2, c[0x0][0x20c], R3 ;  /* 0x0000830002117a24 */ /* 0x000fe200078e0203 */
[----:B------:R-:W-:Y:S02]  /*2a70*/  IADD3 R3, R5, R11, RZ ;  /* 0x0000000b05037210 */ /* 0x000fe40007ffe0ff */
[----:B------:R-:W-:Y:S02]  /*2a80*/  LOP3.LUT R252, R252, 0xfffffffb, RZ, 0xc0, !PT ;  /* 0xfffffffbfcfc7812 */ /* 0x000fe400078ec0ff */
[----:B------:R-:W-:-:S02]  /*2a90*/  IADD3 R88, R222, -0x1, RZ ;  /* 0xffffffffde587810 */ /* 0x000fc40007ffe0ff */
[----:B--2---:R-:W-:-:S05]  /*2aa0*/  IADD3 R6, R9, R243, RZ ;  /* 0x000000f309067210 */ /* 0x004fca0007ffe0ff */
[----:B------:R-:W-:-:S04]  /*2ab0*/  @P4 IMAD.HI.U32 R8, R6, c[0x0][0x2c8], RZ ;  /* 0x0000b20006084a27 */ /* 0x000fc800078e00ff */
[----:B------:R-:W-:Y:S01]  /*2ac0*/  IMAD.MOV.U32 R0, RZ, RZ, R6 ;  /* 0x000000ffff007224 */ /* 0x000fe200078e0006 */
[----:B------:R-:W-:Y:S01]  /*2ad0*/  @P4 SHF.R.U32.HI R0, RZ, c[0x0][0x2cc], R8 ;  /* 0x0000b300ff004a19 */ /* 0x000fe20000011608 */
[----:B---3--:R-:W-:Y:S01]  /*2ae0*/  IMAD.WIDE.U32 R8, R2, c[0x0][0x1e0], R118 ;  /* 0x0000780002087a25 */ /* 0x008fe200078e0076 */
[----:B----4-:R-:W-:-:S03]  /*2af0*/  ISETP.GE.AND P4, PT, R114, c[0x0][0x1d4], PT ;  /* 0x0000750072007a0c */ /* 0x010fc60003f86270 */
[----:B------:R-:W-:Y:S01]  /*2b00*/  IMAD.WIDE.U32 R12, R2, c[0x0][0x208], R118 ;  /* 0x00008200020c7a25 */ /* 0x000fe200078e0076 */
[----:B------:R-:W-:-:S03]  /*2b10*/  SHF.R.S32.HI R2, RZ, 0x1f, R0 ;  /* 0x0000001fff027819 */ /* 0x000fc60000011400 */
[----:B------:R-:W-:Y:S02]  /*2b20*/  IMAD.MOV R7, RZ, RZ, -R0 ;  /* 0x000000ffff077224 */ /* 0x000fe400078e0a00 */
[----:B------:R-:W-:Y:S02]  /*2b30*/  IMAD R5, R2, c[0x0][0x1b0], RZ ;  /* 0x00006c0002057a24 */ /* 0x000fe400078e02ff */
[----:B------:R-:W-:Y:S01]  /*2b40*/  IMAD R10, R7, c[0x0][0x2c4], R6 ;  /* 0x0000b100070a7a24 */ /* 0x000fe200078e0206 */
[----:B------:R-:W-:Y:S01]  /*2b50*/  SEL R6, RZ, 0xffffffff, P4 ;  /* 0xffffffffff067807 */ /* 0x000fe20002000000 */
[----:B------:R-:W-:Y:S01]  /*2b60*/  IMAD.MOV.U32 R2, RZ, RZ, R4 ;  /* 0x000000ffff027224 */ /* 0x000fe200078e0004 */
[----:B------:R-:W-:Y:S01]  /*2b70*/  ISETP.GE.AND P5, PT, R118, c[0x0][0x1d4], PT ;  /* 0x0000750076007a0c */ /* 0x000fe20003fa6270 */
[C---:B------:R-:W-:Y:S02]  /*2b80*/  IMAD R5, R0.reuse, c[0x0][0x1b4], R5 ;  /* 0x00006d0000057a24 */ /* 0x040fe400078e0205 */
[----:B------:R-:W-:Y:S01]  /*2b90*/  IMAD.WIDE.U32 R2, R0, c[0x0][0x1b0], R2 ;  /* 0x00006c0000027a25 */ /* 0x000fe200078e0002 */
[----:B------:R-:W-:-:S02]  /*2ba0*/  SHF.R.S32.HI R0, RZ, 0x1f, R10 ;  /* 0x0000001fff007819 */ /* 0x000fc4000001140a */
[----:B------:R-:W-:Y:S01]  /*2bb0*/  SEL R4, RZ, 0x1, P5 ;  /* 0x00000001ff047807 */ /* 0x000fe20002800000 */
[----:B------:R-:W-:Y:S01]  /*2bc0*/  IMAD.SHL.U32 R6, R6, 0x2, RZ ;  /* 0x0000000206067824 */ /* 0x000fe200078e00ff */
[----:B------:R-:W-:Y:S01]  /*2bd0*/  IADD3 R9, R9, R16, RZ ;  /* 0x0000001009097210 */ /* 0x000fe20007ffe0ff */
[----:B------:R-:W-:Y:S01]  /*2be0*/  IMAD.IADD R5, R3, 0x1, R5 ;  /* 0x0000000103057824 */ /* 0x000fe200078e0205 */
[--C-:B-----5:R-:W-:Y:S01]  /*2bf0*/  @P0 SHF.R.S32.HI R3, RZ, 0x1f, R15.reuse ;  /* 0x0000001fff030819 */ /* 0x120fe2000001140f */
[----:B------:R-:W-:Y:S01]  /*2c00*/  IMAD R0, R0, c[0x0][0x1a8], RZ ;  /* 0x00006a0000007a24 */ /* 0x000fe200078e02ff */
[----:B------:R-:W-:Y:S01]  /*2c10*/  LOP3.LUT R16, R6, 0x2, R4, 0xe2, !PT ;  /* 0x0000000206107812 */ /* 0x000fe200078ee204 */
[----:B------:R-:W-:Y:S01]  /*2c20*/  IMAD.MOV.U32 R4, RZ, RZ, R2 ;  /* 0x000000ffff047224 */ /* 0x000fe200078e0002 */
[----:B------:R-:W-:Y:S01]  /*2c30*/  MOV R6, R12 ;  /* 0x0000000c00067202 */ /* 0x000fe20000000f00 */
[----:B------:R-:W-:Y:S01]  /*2c40*/  @P0 IMAD.MOV.U32 R2, RZ, RZ, R15 ;  /* 0x000000ffff020224 */ /* 0x000fe200078e000f */
[----:B------:R-:W-:Y:S01]  /*2c50*/  @!P0 MOV R2, R247 ;  /* 0x000000f700028202 */ /* 0x000fe20000000f00 */
[----:B------:R-:W-:-:S02]  /*2c60*/  @!P0 IMAD.MOV.U32 R3, RZ, RZ, R14 ;  /* 0x000000ffff038224 */ /* 0x000fc400078e000e */
[----:B------:R-:W-:Y:S02]  /*2c70*/  IMAD.IADD R7, R13, 0x1, R17 ;  /* 0x000000010d077824 */ /* 0x000fe400078e0211 */
        /* <DEDUP_REMOVED lines=9> */
[C---:B------:R-:W-:Y:S01]  /*2d10*/  ISETP.GE.AND P1, PT, R19.reuse, c[0x0][0x198], PT ;  /* 0x0000660013007a0c */ /* 0x040fe20003f26270 */
[----:B------:R-:W-:Y:S01]  /*2d20*/  IMAD.WIDE.U32 R4, R122, c[0x0][0x1e8], R8 ;  /* 0x00007a007a047a25 */ /* 0x000fe200078e0008 */
[----:B------:R-:W-:-:S03]  /*2d30*/  ISETP.GE.AND P3, PT, R19, c[0x0][0x1d4], PT ;  /* 0x0000750013007a0c */ /* 0x000fc60003f66270 */
[----:B------:R-:W-:-:S06]  /*2d40*/  IMAD R6, R0, c[0x0][0x1f0], RZ ;  /* 0x00007c0000067a24 */ /* 0x000fcc00078e02ff */
[----:B------:R-:W-:Y:S02]  /*2d50*/  @P0 LOP3.LUT R252, R252, 0x4, RZ, 0xfc, !PT ;  /* 0x00000004fcfc0812 */ /* 0x000fe400078efcff */
[----:B------:R-:W-:Y:S02]  /*2d60*/  ISETP.GE.AND P0, PT, R18, c[0x0][0x198], PT ;  /* 0x0000660012007a0c */ /* 0x000fe40003f06270 */
[----:B------:R-:W-:Y:S01]  /*2d70*/  LOP3.LUT R252, R252, 0xfffffffe, RZ, 0xc0, !PT ;  /* 0xfffffffefcfc7812 */ /* 0x000fe200078ec0ff */
[----:B------:R-:W-:Y:S01]  /*2d80*/  IMAD R3, R122, c[0x0][0x214], R3 ;  /* 0x000085007a037a24 */ /* 0x000fe200078e0203 */
[----:B------:R-:W-:Y:S01]  /*2d90*/  ISETP.GE.AND P2, PT, R18, c[0x0][0x1d4], PT ;  /* 0x0000750012007a0c */ /* 0x000fe20003f46270 */
[----:B------:R-:W-:Y:S01]  /*2da0*/  IMAD R0, R0, c[0x0][0x218], RZ ;  /* 0x0000860000007a24 */ /* 0x000fe200078e02ff */
[----:B------:R-:W-:Y:S01]  /*2db0*/  LOP3.LUT R252, R252, 0xfffffffd, RZ, 0xc0, !PT ;  /* 0xfffffffdfcfc7812 */ /* 0x000fe200078ec0ff */
[----:B------:R-:W-:Y:S01]  /*2dc0*/  IMAD R5, R122, c[0x0][0x1ec], R5 ;  /* 0x00007b007a057a24 */ /* 0x000fe200078e0205 */
[----:B------:R-:W-:Y:S01]  /*2dd0*/  SEL R8, RZ, 0x4, P3 ;  /* 0x00000004ff087807 */ /* 0x000fe20001800000 */
[----:B------:R-:W-:Y:S01]  /*2de0*/  IMAD.WIDE.U32 R232, R12, c[0x0][0x218], R2 ;  /* 0x000086000ce87a25 */ /* 0x000fe200078e0002 */
[----:B------:R-:W-:-:S02]  /*2df0*/  SEL R7, RZ, 0x8, P2 ;  /* 0x00000008ff077807 */ /* 0x000fc40001000000 */
[----:B------:R-:W-:Y:S01]  /*2e00*/  @P1 LOP3.LUT R252, R252, 0x2, RZ, 0xfc, !PT ;  /* 0x00000002fcfc1812 */ /* 0x000fe200078efcff */
[C---:B------:R-:W-:Y:S02]  /*2e10*/  IMAD R0, R12.reuse, c[0x0][0x21c], R0 ;  /* 0x000087000c007a24 */ /* 0x040fe400078e0200 */
[----:B------:R-:W-:-:S04]  /*2e20*/  IMAD.WIDE.U32 R230, R12, c[0x0][0x1f0], R4 ;  /* 0x00007c000ce67a25 */ /* 0x000fc800078e0004 */
[----:B------:R-:W-:Y:S01]  /*2e30*/  IMAD R2, R12, c[0x0][0x1f4], R6 ;  /* 0x00007d000c027a24 */ /* 0x000fe200078e0206 */
[----:B------:R-:W-:Y:S02]  /*2e40*/  LOP3.LUT R32, R7, R16, R8, 0xfe, !PT ;  /* 0x0000001007207212 */ /* 0x000fe400078efe08 */
[----:B------:R-:W-:Y:S01]  /*2e50*/  ISETP.GE.AND P6, PT, R118, c[0x0][0x198], PT ;  /* 0x0000660076007a0c */ /* 0x000fe20003fc6270 */
[----:B------:R-:W-:Y:S01]  /*2e60*/  IMAD.IADD R229, R231, 0x1, R2 ;  /* 0x00000001e7e57824 */ /* 0x000fe200078e0202 */
[----:B------:R-:W-:Y:S02]  /*2e70*/  IADD3 R12, R115, R243, RZ ;  /* 0x000000f3730c7210 */ /* 0x000fe40007ffe0ff */
[----:B------:R-:W-:Y:S02]  /*2e80*/  IADD3 R234, R233, R0, RZ ;  /* 0x00000000e9ea7210 */ /* 0x000fe40007ffe0ff */
[----:B------:R-:W-:Y:S01]  /*2e90*/  @P0 LOP3.LUT R252, R252, 0x1, RZ, 0xfc, !PT ;  /* 0x00000001fcfc0812 */ /* 0x000fe200078efcff */
[----:B------:R-:W-:Y:S05]  /*2ea0*/  BRA.DIV ~URZ, `(.L_x_4246) ;  /* 0x000157027f007947 */ /* 0x000fea000b800000 */
[----:B------:R1:W2:Y:S02]  /*2eb0*/  SHFL.IDX PT, R4, R14, RZ, 0x181f ;  /* 0x00181fff0e047589 */ /* 0x0002a400000e0000 */
.L_x_4365:
[----:B------:R-:W-:Y:S05]  /*2ec0*/  BRA.DIV ~URZ, `(.L_x_4247) ;  /* 0x000157527f007947 */ /* 0x000fea000b800000 */
[----:B------:R3:W4:Y:S02]  /*2ed0*/  SHFL.IDX PT, R0, R15, RZ, 0x181f ;  /* 0x00181fff0f007589 */ /* 0x00072400000e0000 */
.L_x_4366:
        /* <DEDUP_REMOVED lines=9> */
[----:B------:R-:W2:Y:S04]  /*2f70*/  LDL R16, [R1+0x10] ;  /* 0x0000100001107983 */ /* 0x000ea80000100800 */
[----:B------:R-:W2:Y:S01]  /*2f80*/  LDL R17, [R1+0x1c] ;  /* 0x00001c0001117983 */ /* 0x000ea20000100800 */
[----:B------:R-:W-:-:S02]  /*2f90*/  P2R R5, PR, RZ, 0x4 ;  /* 0x00000004ff057803 */ /* 0x000fc40000000000 */
[C---:B------:R-:W-:Y:S02]  /*2fa0*/  LOP3.LUT P2, RZ, R252.reuse, 0x4, RZ, 0xc0, !PT ;  /* 0x00000004fcff7812 */ /* 0x040fe4000784c0ff */
[----:B------:R-:W-:Y:S02]  /*2fb0*/  LOP3.LUT P1, RZ, R252, 0x1, RZ, 0xc0, !PT ;  /* 0x00000001fcff7812 */ /* 0x000fe4000782c0ff */
        /* <DEDUP_REMOVED lines=8> */
[----:B--2---:R-:W-:-:S03]  /*3040*/  LEA R6, P0, R2, R0, 0x1 ;  /* 0x0000000002067211 */ /* 0x004fc600078008ff */
[----:B------:R3:W-:Y:S01]  /*3050*/  LDGSTS.E.BYPASS.LTC128B.128 [R223+0x14100], [R8.64], !P2 ;  /* 0x1410000008df7fae */ /* 0x0007e2000d101d46 */
[----:B------:R-:W-:Y:S02]  /*3060*/  LEA.HI.X R7, R2, R4, R3, 0x1, P0 ;  /* 0x0000000402077211 */ /* 0x000fe400000f0c03 */
[----:B------:R-:W-:-:S04]  /*3070*/  LEA R2, P0, R16, R0, 0x1 ;  /* 0x0000000010027211 */ /* 0x000fc800078008ff */
[----:B------:R-:W-:Y:S02]  /*3080*/  LEA.HI.X R3, R16, R4, R17, 0x1, P0 ;  /* 0x0000000410037211 */ /* 0x000fe400000f0c11 */
[----:B------:R-:W-:-:S13]  /*3090*/  LOP3.LUT P0, RZ, R252, 0x2, RZ, 0xc0, !PT ;  /* 0x00000002fcff7812 */ /* 0x000fda000780c0ff */
[----:B------:R3:W-:Y:S04]  /*30a0*/  LDGSTS.E.BYPASS.LTC128B.128 [R223+0x18100], [R6.64], !P0 ;  /* 0x1810000006df7fae */ /* 0x0007e8000c101d46 */
[----:B------:R3:W-:Y:S01]  /*30b0*/  LDGSTS.E.BYPASS.LTC128B.128 [R223+0x1c100], [R2.64], !P1 ;  /* 0x1c10000002df7fae */ /* 0x0007e2000c901d46 */
[----:B------:R-:W-:-:S08]  /*30c0*/  ISETP.NE.AND P2, PT, R5, RZ, PT ;  /* 0x000000ff0500720c */ /* 0x000fd00003f45270 */
.L_x_4249:
[----:B------:R-:W-:Y:S05]  /*30d0*/  BSYNC B0 ;  /* 0x0000000000007941 */ /* 0x000fea0003800000 */
.L_x_4248:
[----:B------:R-:W-:Y:S05]  /*30e0*/  BRA.DIV ~URZ, `(.L_x_4250) ;  /* 0x000155927f007947 */ /* 0x000fea000b800000 */
[----:B--2---:R2:W1:Y:S04]  /*30f0*/  SHFL.IDX PT, R4, R14, 0x1, 0x181f ;  /* 0x00381f000e047f89 */ /* 0x00446800000e0000 */
[----:B----4-:R2:W4:Y:S02]  /*3100*/  SHFL.IDX PT, R0, R15, 0x1, 0x181f ;  /* 0x00381f000f007f89 */ /* 0x01052400000e0000 */
.L_x_4367:
        /* <DEDUP_REMOVED lines=9> */
[----:B------:R-:W4:Y:S04]  /*31a0*/  LDL R16, [R1+0x10] ;  /* 0x0000100001107983 */ /* 0x000f280000100800 */
[----:B------:R-:W4:Y:S01]  /*31b0*/  LDL R17, [R1+0x1c] ;  /* 0x00001c0001117983 */ /* 0x000f220000100800 */
[----:B------:R-:W-:-:S02]  /*31c0*/  P2R R5, PR, RZ, 0x4 ;  /* 0x00000004ff057803 */ /* 0x000fc40000000000 */
[C---:B------:R-:W-:Y:S02]  /*31d0*/  LOP3.LUT P2, RZ, R252.reuse, 0x4, RZ, 0xc0, !PT ;  /* 0x00000004fcff7812 */ /* 0x040fe4000784c0ff */
[----:B------:R-:W-:Y:S02]  /*31e0*/  LOP3.LUT P1, RZ, R252, 0x1, RZ, 0xc0, !PT ;  /* 0x00000001fcff7812 */ /* 0x000fe4000782c0ff */
        /* <DEDUP_REMOVED lines=8> */
[----:B----4-:R-:W-:-:S03]  /*3270*/  LEA R6, P0, R3, R0, 0x1 ;  /* 0x0000000003067211 */ /* 0x010fc600078008ff */
        /* <DEDUP_REMOVED lines=8> */
.L_x_4252:
[----:B------:R-:W-:Y:S05]  /*3300*/  BSYNC B0 ;  /* 0x0000000000007941 */ /* 0x000fea0003800000 */
.L_x_4251:
[----:B------:R-:W-:Y:S05]  /*3310*/  BRA.DIV ~URZ, `(.L_x_4253) ;  /* 0x000154227f007947 */ /* 0x000fea000b800000 */
[----:B-1----:R1:W3:Y:S02]  /*3320*/  SHFL.IDX PT, R4, R14, 0x2, 0x181f ;  /* 0x00581f000e047f89 */ /* 0x0022e400000e0000 */
.L_x_4368:
[----:B------:R-:W-:Y:S05]  /*3330*/  BRA.DIV ~URZ, `(.L_x_4254) ;  /* 0x000154727f007947 */ /* 0x000fea000b800000 */
[----:B----4-:R4:W1:Y:S02]  /*3340*/  SHFL.IDX PT, R0, R15, 0x2, 0x181f ;  /* 0x00581f000f007f89 */ /* 0x01086400000e0000 */
.L_x_4369:
        /* <DEDUP_REMOVED lines=9> */
[----:B------:R-:W3:Y:S04]  /*33e0*/  LDL R16, [R1+0x10] ;  /* 0x0000100001107983 */ /* 0x000ee80000100800 */
[----:B------:R-:W3:Y:S01]  /*33f0*/  LDL R17, [R1+0x1c] ;  /* 0x00001c0001117983 */ /* 0x000ee20000100800 */
[----:B------:R-:W-:-:S02]  /*3400*/  P2R R5, PR, RZ, 0x4 ;  /* 0x00000004ff057803 */ /* 0x000fc40000000000 */
[C---:B------:R-:W-:Y:S02]  /*3410*/  LOP3.LUT P2, RZ, R252.reuse, 0x4, RZ, 0xc0, !PT ;  /* 0x00000004fcff7812 */ /* 0x040fe4000784c0ff */
[----:B------:R-:W-:Y:S02]  /*3420*/  LOP3.LUT P1, RZ, R252, 0x1, RZ, 0xc0, !PT ;  /* 0x00000001fcff7812 */ /* 0x000fe4000782c0ff */
        /* <DEDUP_REMOVED lines=8> */
[----:B---3--:R-:W-:-:S03]  /*34b0*/  LEA R6, P0, R3, R0, 0x1 ;  /* 0x0000000003067211 */ /* 0x008fc600078008ff */
        /* <DEDUP_REMOVED lines=8> */
.L_x_4256:
[----:B------:R-:W-:Y:S05]  /*3540*/  BSYNC B0 ;  /* 0x0000000000007941 */ /* 0x000fea0003800000 */
.L_x_4255:
[----:B------:R-:W-:Y:S05]  /*3550*/  BRA.DIV ~URZ, `(.L_x_4257) ;  /* 0x000152b27f007947 */ /* 0x000fea000b800000 */
[----:B---3--:R3:W2:Y:S04]  /*3560*/  SHFL.IDX PT, R4, R14, 0x3, 0x181f ;  /* 0x00781f000e047f89 */ /* 0x0086a800000e0000 */
[----:B-1----:R3:W1:Y:S02]  /*3570*/  SHFL.IDX PT, R0, R15, 0x3, 0x181f ;  /* 0x00781f000f007f89 */ /* 0x00266400000e0000 */
.L_x_4370:
[----:B------:R-:W5:Y:S04]  /*3580*/  LDL.64 R8, [R1] ;  /* 0x0000000001087983 */ /* 0x000f680000100a00 */
[----:B---3--:R-:W3:Y:S04]  /*3590*/  LDL R6, [R1+0xc] ;  /* 0x00000c0001067983 */ /* 0x008ee80000100800 */
[----:B----4-:R-:W4:Y:S04]  /*35a0*/  LDL R7, [R1+0x24] ;  /* 0x0000240001077983 */ /* 0x010f280000100800 */
[----:B--2---:R-:W2:Y:S04]  /*35b0*/  LDL R14, [R1+0x8] ;  /* 0x00000800010e7983 */ /* 0x004ea80000100800 */
[----:B------:R-:W2:Y:S04]  /*35c0*/  LDL R15, [R1+0x20] ;  /* 0x00002000010f7983 */ /* 0x000ea80000100800 */
[----:B------:R-:W2:Y:S04]  /*35d0*/  LDL R10, [R1+0x10] ;  /* 0x00001000010a7983 */ /* 0x000ea80000100800 */
[----:B------:R-:W2:Y:S01]  /*35e0*/  LDL R11, [R1+0x1c] ;  /* 0x00001c00010b7983 */ /* 0x000ea20000100800 */
[----:B------:R-:W-:-:S04]  /*35f0*/  IADD3 R2, R12, 0x60, RZ ;  /* 0x000000600c027810 */ /* 0x000fc80007ffe0ff */
[----:B------:R-:W-:Y:S02]  /*3600*/  ISETP.GE.AND P0, PT, R2, R13, PT ;  /* 0x0000000d0200720c */ /* 0x000fe40003f06270 */
[----:B------:R-:W-:Y:S02]  /*3610*/  P2R R5, PR, RZ, 0x4 ;  /* 0x00000004ff057803 */ /* 0x000fe40000000000 */
[----:B------:R-:W-:Y:S01]  /*3620*/  LOP3.LUT P2, RZ, R252, 0x4, RZ, 0xc0, !PT ;  /* 0x00000004fcff7812 */ /* 0x000fe2000784c0ff */
[----:B------:R-:W-:-:S04]  /*3630*/  IMAD.SHL.U32 R89, R88, 0x40, RZ ;  /* 0x0000004058597824 */ /* 0x000fc800078e00ff */
[----:B------:R-:W-:-:S04]  /*3640*/  IMAD.IADD R90, R240, 0x1, -R89 ;  /* 0x00000001f05a7824 */ /* 0x000fc800078e0a59 */
        /* <DEDUP_REMOVED lines=8> */
[----:B--2---:R-:W-:Y:S02]  /*36d0*/  @!P0 LEA R6, P1, R14, R0, 0x1 ;  /* 0x000000000e068211 */ /* 0x004fe400078208ff */
[----:B------:R-:W-:Y:S01]  /*36e0*/  LOP3.LUT P6, RZ, R252, 0x1, RZ, 0xc0, !PT ;  /* 0x00000001fcff7812 */ /* 0x000fe200078cc0ff */
[----:B------:R2:W-:Y:S01]  /*36f0*/  @!P0 LDGSTS.E.BYPASS.LTC128B.128 [R223+0x17100], [R8.64], !P2 ;  /* 0x1710000008df8fae */ /* 0x0005e2000d101d46 */
[----:B------:R-:W-:Y:S02]  /*3700*/  @!P0 LEA.HI.X R7, R14, R4, R15, 0x1, P1 ;  /* 0x000000040e078211 */ /* 0x000fe400008f0c0f */
[----:B-1----:R-:W-:-:S04]  /*3710*/  @!P0 LEA R2, P1, R10, R0, 0x1 ;  /* 0x000000000a028211 */ /* 0x002fc800078208ff */
[----:B------:R-:W-:Y:S02]  /*3720*/  @!P0 LEA.HI.X R3, R10, R4, R11, 0x1, P1 ;  /* 0x000000040a038211 */ /* 0x000fe400008f0c0b */
[----:B------:R-:W1:Y:S01]  /*3730*/  S2R R11, SR_TID.X ;  /* 0x00000000000b7919 */ /* 0x000e620000002100 */
[----:B------:R-:W-:Y:S02]  /*3740*/  LOP3.LUT P1, RZ, R252, 0x2, RZ, 0xc0, !PT ;  /* 0x00000002fcff7812 */ /* 0x000fe4000782c0ff */
[----:B------:R-:W-:Y:S01]  /*3750*/  ISETP.NE.AND P2, PT, R5, RZ, PT ;  /* 0x000000ff0500720c */ /* 0x000fe20003f45270 */
[----:B------:R-:W-:-:S10]  /*3760*/  IMAD.WIDE.U32 R4, R88, c[0x0][0x1e0], RZ ;  /* 0x0000780058047a25 */ /* 0x000fd400078e00ff */
[----:B------:R3:W-:Y:S04]  /*3770*/  @!P0 LDGSTS.E.BYPASS.LTC128B.128 [R223+0x1b100], [R6.64], !P1 ;  /* 0x1b10000006df8fae */ /* 0x0007e8000c901d46 */
[----:B------:R4:W-:Y:S04]  /*3780*/  @!P0 LDGSTS.E.BYPASS.LTC128B.128 [R223+0x1f100], [R2.64], !P6 ;  /* 0x1f10000002df8fae */ /* 0x0009e8000f101d46 */
[----:B------:R-:W0:Y:S01]  /*3790*/  LDGDEPBAR ;  /* 0x00000000000079af */ /* 0x000e220000000000 */
[----:B-1----:R-:W-:-:S04]  /*37a0*/  SHF.R.S32.HI R10, RZ, 0x1f, R11 ;  /* 0x0000001fff0a7819 */ /* 0x002fc8000001140b */
[----:B------:R-:W-:Y:S02]  /*37b0*/  LEA.HI R10, R10, R11, RZ, 0x3 ;  /* 0x0000000b0a0a7211 */ /* 0x000fe400078f18ff */
[----:B---3--:R-:W-:-:S05]  /*37c0*/  SHF.R.S32.HI R7, RZ, 0x1f, R88 ;  /* 0x0000001fff077819 */ /* 0x008fca0000011458 */
[----:B------:R-:W-:Y:S01]  /*37d0*/  IMAD R0, R7, c[0x0][0x1e0], RZ ;  /* 0x0000780007007a24 */ /* 0x000fe200078e02ff */
[----:B------:R-:W-:-:S03]  /*37e0*/  SHF.R.S32.HI R10, RZ, 0x3, R10 ;  /* 0x00000003ff0a7819 */ /* 0x000fc6000001140a */
[----:B----4-:R-:W-:Y:S01]  /*37f0*/  IMAD R2, R88, c[0x0][0x1e4], R0 ;  /* 0x0000790058027a24 */ /* 0x010fe200078e0200 */
        /* <DEDUP_REMOVED lines=40> */
[----:B------:R-:W-:Y:S02]  /*3a80*/  LEA.HI.X R3, R0, c[0x0][0x1fc], R3, 0x1, P0 ;  /* 0x00007f0000037a11 */ /* 0x000fe400000f0c03 */
        /* <DEDUP_REMOVED lines=36> */
[C---:B------:R-:W-:Y:S01]  /*3cd0*/  HMMA.16816.F32.BF16 R28, R4.reuse, R30, RZ ;  /* 0x0000001e041c723c */ /* 0x040fe200000418ff */
[----:B------:R1:W-:Y:S04]  /*3ce0*/  LDGSTS.E.BYPASS.LTC128B.128 [R223+0x6100], [R2.64+0x180], !P4 ;  /* 0x0610018002df7fae */ /* 0x0003e8000e101d46 */
[----:B------:R1:W-:Y:S03]  /*3cf0*/  LDGSTS.E.BYPASS.LTC128B.128 [R223+0x1100], [R12.64], !P5 ;  /* 0x011000000cdf7fae */ /* 0x0003e6000e901d46 */
[C---:B--2---:R-:W-:Y:S01]  /*3d00*/  HMMA.16816.F32.BF16 R36, R4.reuse, R24, RZ ;  /* 0x000000180424723c */ /* 0x044fe200000418ff */
[----:B------:R1:W-:Y:S04]  /*3d10*/  LDGSTS.E.BYPASS.LTC128B.128 [R223+0x3100], [R12.64+0x80], !P6 ;  /* 0x031000800cdf7fae */ /* 0x0003e8000f101d46 */
[----:B------:R1:W-:Y:S03]  /*3d20*/  LDGSTS.E.BYPASS.LTC128B.128 [R223+0x5100], [R12.64+0x100], !P1 ;  /* 0x051001000cdf7fae */ /* 0x0003e6000c901d46 */
[C---:B------:R-:W-:Y:S01]  /*3d30*/  HMMA.16816.F32.BF16 R40, R4.reuse, R26, RZ ;  /* 0x0000001a0428723c */ /* 0x040fe200000418ff */
[----:B------:R1:W-:Y:S04]  /*3d40*/  LDGSTS.E.BYPASS.LTC128B.128 [R223+0x7100], [R12.64+0x180], !P0 ;  /* 0x071001800cdf7fae */ /* 0x0003e8000c101d46 */
[----:B------:R-:W-:Y:S03]  /*3d50*/  LDSM.16.M88.4 R64, [R197] ;  /* 0x00000000c540783b */ /* 0x000fe60000000200 */
[C---:B---3--:R-:W-:Y:S01]  /*3d60*/  HMMA.16816.F32.BF16 R44, R4.reuse, R20, RZ ;  /* 0x00000014042c723c */ /* 0x048fe200000418ff */
[----:B------:R-:W-:Y:S04]  /*3d70*/  LDSM.16.M88.4 R76, [R197+0x800] ;  /* 0x00080000c54c783b */ /* 0x000fe80000000200 */
[----:B------:R-:W-:Y:S03]  /*3d80*/  LDSM.16.M88.4 R80, [R197+0x1000] ;  /* 0x00100000c550783b */ /* 0x000fe60000000200 */
[C---:B------:R-:W-:Y:S01]  /*3d90*/  HMMA.16816.F32.BF16 R48, R4.reuse, R22, RZ ;  /* 0x000000160430723c */ /* 0x040fe200000418ff */
[----:B------:R-:W-:Y:S07]  /*3da0*/  LDSM.16.M88.4 R84, [R197+0x1800] ;  /* 0x00180000c554783b */ /* 0x000fee0000000200 */
[C---:B----4-:R-:W-:Y:S01]  /*3db0*/  HMMA.16816.F32.BF16 R56, R4.reuse, R16, RZ ;  /* 0x000000100438723c */ /* 0x050fe200000418ff */
[----:B------:R-:W-:Y:S01]  /*3dc0*/  ISETP.NE.AND P4, PT, R15, RZ, PT ;  /* 0x000000ff0f00720c */ /* 0x000fe20003f85270 */
[----:B------:R-:W0:Y:S06]  /*3dd0*/  LDGDEPBAR ;  /* 0x00000000000079af */ /* 0x000e2c0000000000 */
[----:B------:R-:W-:Y:S01]  /*3de0*/  HMMA.16816.F32.BF16 R16, R4, R18, RZ ;  /* 0x000000120410723c */ /* 0x000fe200000418ff */
[----:B------:R-:W2:Y:S01]  /*3df0*/  LDSM.16.M88.4 R4, [R201] ;  /* 0x00000000c904783b */ /* 0x000ea20000000200 */
[----:B------:R-:W-:-:S06]  /*3e00*/  ISETP.NE.AND P5, PT, R14, RZ, PT ;  /* 0x000000ff0e00720c */ /* 0x000fcc0003fa5270 */
[C---:B-----5:R-:W-:Y:S08]  /*3e10*/  HMMA.16816.F32.BF16 R20, R8.reuse, R52, R32 ;  /* 0x000000340814723c */ /* 0x060ff00000041820 */
[C---:B------:R-:W-:Y:S01]  /*3e20*/  HMMA.16816.F32.BF16 R24, R8.reuse, R54, R28 ;  /* 0x000000360818723c */ /* 0x040fe2000004181c */
[----:B------:R-:W-:Y:S07]  /*3e30*/  LDSM.16.M88.4 R52, [R159+0x2000] ;  /* 0x002000009f34783b */ /* 0x000fee0000000200 */
[C---:B------:R-:W-:Y:S08]  /*3e40*/  HMMA.16816.F32.BF16 R28, R8.reuse, R60, R36 ;  /* 0x0000003c081c723c */ /* 0x040ff00000041824 */
[C---:B------:R-:W-:Y:S01]  /*3e50*/  HMMA.16816.F32.BF16 R32, R8.reuse, R62, R40 ;  /* 0x0000003e0820723c */ /* 0x040fe20000041828 */
[----:B------:R-:W-:Y:S07]  /*3e60*/  LDSM.16.M88.4 R60, [R159+0x2800] ;  /* 0x002800009f3c783b */ /* 0x000fee0000000200 */
[C---:B------:R-:W-:Y:S08]  /*3e70*/  HMMA.16816.F32.BF16 R36, R8.reuse, R68, R44 ;  /* 0x000000440824723c */ /* 0x040ff0000004182c */
[C---:B------:R-:W-:Y:S01]  /*3e80*/  HMMA.16816.F32.BF16 R40, R8.reuse, R70, R48 ;  /* 0x000000460828723c */ /* 0x040fe20000041830 */
[----:B------:R-:W-:Y:S04]  /*3e90*/  LDSM.16.M88.4 R48, [R194] ;  /* 0x00000000c230783b */ /* 0x000fe80000000200 */
[----:B------:R-:W-:Y:S03]  /*3ea0*/  LDSM.16.M88.4 R68, [R194+0x1000] ;  /* 0x00100000c244783b */ /* 0x000fe60000000200 */
[C---:B------:R-:W-:Y:S01]  /*3eb0*/  HMMA.16816.F32.BF16 R44, R8.reuse, R72, R56 ;  /* 0x00000048082c723c */ /* 0x040fe20000041838 */
[----:B------:R-:W-:Y:S07]  /*3ec0*/  LDSM.16.M88.4 R56, [R194+0x800] ;  /* 0x00080000c238783b */ /* 0x000fee0000000200 */
[----:B-1----:R-:W-:Y:S01]  /*3ed0*/  HMMA.16816.F32.BF16 R12, R8, R74, R16 ;  /* 0x0000004a080c723c */ /* 0x002fe20000041810 */
[----:B------:R-:W1:Y:S04]  /*3ee0*/  LDSM.16.M88.4 R8, [R200] ;  /* 0x00000000c808783b */ /* 0x000e680000000200 */
[----:B------:R-:W3:Y:S03]  /*3ef0*/  LDSM.16.M88.4 R72, [R194+0x1800] ;  /* 0x00180000c248783b */ /* 0x000ee60000000200 */
[C---:B--2---:R-:W-:Y:S01]  /*3f00*/  HMMA.16816.F32.BF16 R16, R4.reuse, R64, R20 ;  /* 0x000000400410723c */ /* 0x044fe20000041814 */
[----:B------:R-:W-:Y:S07]  /*3f10*/  LDSM.16.M88.4 R20, [R214] ;  /* 0x00000000d614783b */ /* 0x000fee0000000200 */
        /* <DEDUP_REMOVED lines=22> */
[----:B------:R-:W1:Y:S04]  /*4080*/  LDSM.16.M88.4 R8, [R199+0x4000] ;  /* 0x00400000c708783b */ /* 0x000e680000000200 */
[----:B------:R-:W3:Y:S03]  /*4090*/  LDSM.16.M88.4 R72, [R211] ;  /* 0x00000000d348783b */ /* 0x000ee60000000200 */
        /* <DEDUP_REMOVED lines=36> */
[----:B------:R-:W2:Y:S04]  /*42e0*/  LDSM.16.M88.4 R4, [R198+0x8000] ;  /* 0x00800000c604783b */ /* 0x000ea80000000200 */
[----:B------:R-:W-:Y:S03]  /*42f0*/  LDSM.16.M88.4 R76, [R207] ;  /* 0x00000000cf4c783b */ /* 0x000fe60000000200 */
        /* <DEDUP_REMOVED lines=9> */
[C---:B---3--:R-:W-:Y:S08]  /*4390*/  HMMA.16816.F32.BF16 R44, R8.reuse, R72, R44 ;  /* 0x00000048082c723c */ /* 0x048ff0000004182c */
        /* <DEDUP_REMOVED lines=44> */
[----:B------:R-:W-:Y:S07]  /*4660*/  LDSM.16.M88.4 R48, [R206] ;  /* 0x00000000ce30783b */ /* 0x000fee0000000200 */
[C---:B------:R-:W-:Y:S08]  /*4670*/  HMMA.16816.F32.BF16 R28, R8.reuse, R56, R24 ;  /* 0x00000038081c723c */ /* 0x040ff00000041818 */
[C---:B------:R-:W-:Y:S01]  /*4680*/  HMMA.16816.F32.BF16 R24, R8.reuse, R58, R20 ;  /* 0x0000003a0818723c */ /* 0x040fe20000041814 */
[----:B------:R-:W-:Y:S07]  /*4690*/  LDSM.16.M88.4 R56, [R197+0x6000] ;  /* 0x00600000c538783b */ /* 0x000fee0000000200 */
[C---:B------:R-:W-:Y:S08]  /*46a0*/  HMMA.16816.F32.BF16 R20, R8.reuse, R68, R16 ;  /* 0x000000440814723c */ /* 0x040ff00000041810 */
[C---:B------:R-:W-:Y:S01]  /*46b0*/  HMMA.16816.F32.BF16 R16, R8.reuse, R70, R40 ;  /* 0x000000460810723c */ /* 0x040fe20000041828 */
[----:B------:R-:W-:Y:S07]  /*46c0*/  LDSM.16.M88.4 R68, [R204] ;  /* 0x00000000cc44783b */ /* 0x000fee0000000200 */
[C---:B----4-:R-:W-:Y:S08]  /*46d0*/  HMMA.16816.F32.BF16 R44, R8.reuse, R76, R44 ;  /* 0x0000004c082c723c */ /* 0x050ff0000004182c */
[----:B------:R-:W-:Y:S01]  /*46e0*/  HMMA.16816.F32.BF16 R8, R8, R78, R12 ;  /* 0x0000004e0808723c */ /* 0x000fe2000004180c */
[----:B------:R-:W1:Y:S04]  /*46f0*/  LDSM.16.M88.4 R12, [R199+0xc000] ;  /* 0x00c00000c70c783b */ /* 0x000e680000000200 */
[----:B------:R-:W4:Y:S03]  /*4700*/  LDSM.16.M88.4 R76, [R203] ;  /* 0x00000000cb4c783b */ /* 0x000f260000000200 */
        /* <DEDUP_REMOVED lines=9> */
[C---:B---3--:R-:W-:Y:S01]  /*47a0*/  HMMA.16816.F32.BF16 R16, R4.reuse, R80, R44 ;  /* 0x000000500410723c */ /* 0x048fe2000004182c */
[----:B------:R-:W-:Y:S07]  /*47b0*/  LDSM.16.M88.4 R44, [R194+0x7000] ;  /* 0x00700000c22c783b */ /* 0x000fee0000000200 */
        /* <DEDUP_REMOVED lines=10> */
[C---:B------:R-:W-:Y:S08]  /*4860*/  HMMA.16816.F32.BF16 R20, R12.reuse, R70, R20 ;  /* 0x000000460c14723c */ /* 0x040ff00000041814 */
[C---:B----4-:R-:W-:Y:S08]  /*4870*/  HMMA.16816.F32.BF16 R16, R12.reuse, R76, R16 ;  /* 0x0000004c0c10723c */ /* 0x050ff00000041810 */
[----:B------:R-:W-:Y:S01]  /*4880*/  HMMA.16816.F32.BF16 R12, R12, R78, R4 ;  /* 0x0000004e0c0c723c */ /* 0x000fe20000041804 */
[----:B------:R-:W1:Y:S01]  /*4890*/  LDSM.16.M88.4 R4, [R200+0xc000] ;  /* 0x00c00000c804783b */ /* 0x000e620000000200 */
[----:B------:R-:W-:Y:S01]  /*48a0*/  ISETP.GT.AND P0, PT, R88, R228, PT ;  /* 0x000000e45800720c */ /* 0x000fe20003f04270 */
[----:B------:R-:W-:-:S05]  /*48b0*/  DEPBAR.LE SB0, 0x0 ;  /* 0x000080000000791a */ /* 0x000fca0000000000 */
        /* <DEDUP_REMOVED lines=8> */
[----:B------:R-:W-:Y:S07]  /*4940*/  BSSY B0, `(.L_x_4258) ;  /* 0x0000025000007945 */ /* 0x000fee0003800000 */
        /* <DEDUP_REMOVED lines=11> */
[----:B------:R-:W-:Y:S01]  /*4a00*/  IADD3 R0, R222, -0x2, RZ ;  /* 0xfffffffede007810 */ /* 0x000fe20007ffe0ff */
[----:B------:R-:W-:-:S02]  /*4a10*/  IMAD.MOV.U32 R5, RZ, RZ, c[0x0][0x1e0] ;  /* 0x00007800ff057624 */ /* 0x000fc400078e00ff */
        /* <DEDUP_REMOVED lines=23> */
.L_x_4259:
[----:B------:R-:W-:Y:S05]  /*4b90*/  BSYNC B0 ;  /* 0x0000000000007941 */ /* 0x000fea0003800000 */
.L_x_4258:
[----:B------:R-:W2:Y:S01]  /*4ba0*/  LDL R0, [R1+0x14] ;  /* 0x0000140001007983 */ /* 0x000ea20000100800 */
[----:B-1----:R-:W-:-:S03]  /*4bb0*/  IMAD.MOV.U32 R2, RZ, RZ, c[0x0][0x2c4] ;  /* 0x0000b100ff027624 */ /* 0x002fc600078e00ff */
[----:B------:R-:W0:Y:S02]  /*4bc0*/  LDGDEPBAR ;  /* 0x00000000000079af */ /* 0x000e240000000000 */
[----:B------:R-:W-:Y:S01]  /*4bd0*/  ISETP.NE.AND P0, PT, R2, 0x1, PT ;  /* 0x000000010200780c */ /* 0x000fe20003f05270 */
[----:B------:R-:W-:Y:S01]  /*4be0*/  IMAD.MOV.U32 R8, RZ, RZ, c[0x0][0x32c] ;  /* 0x0000cb00ff087624 */ /* 0x000fe200078e00ff */
[----:B------:R-:W-:-:S04]  /*4bf0*/  ULDC UR4, c[0x0][0x324] ;  /* 0x0000c90000047ab9 */ /* 0x000fc80000000800 */
[----:B------:R-:W-:Y:S01]  /*4c00*/  ISETP.GE.AND P6, PT, R8, 0x1, PT ;  /* 0x000000010800780c */ /* 0x000fe20003fc6270 */
[----:B------:R-:W-:Y:S01]  /*4c10*/  ULOP3.LUT UR4, URZ, UR4, URZ, 0x33, !UPT ;  /* 0x000000043f047292 */ /* 0x000fe2000f8e333f */
[----:B------:R-:W-:Y:S02]  /*4c20*/  IMAD.IADD R7, R90, 0x1, -R238 ;  /* 0x000000015a077824 */ /* 0x000fe400078e0aee */
[----:B--2---:R-:W-:-:S04]  /*4c30*/  IMAD.IADD R0, R0, 0x1, R243 ;  /* 0x0000000100007824 */ /* 0x004fc800078e02f3 */
[----:B------:R-:W-:-:S04]  /*4c40*/  @P0 IMAD.HI.U32 R2, R0, c[0x0][0x2c8], RZ ;  /* 0x0000b20000020a27 */ /* 0x000fc800078e00ff */
[----:B------:R-:W-:Y:S01]  /*4c50*/  IMAD.MOV.U32 R4, RZ, RZ, R0 ;  /* 0x000000ffff047224 */ /* 0x000fe200078e0000 */
[----:B------:R-:W-:-:S05]  /*4c60*/  @P0 SHF.R.U32.HI R4, RZ, c[0x0][0x2cc], R2 ;  /* 0x0000b300ff040a19 */ /* 0x000fca0000011602 */
[----:B------:R-:W1:Y:S01]  /*4c70*/  SHFL.IDX PT, R3, R4, RZ, 0x1c1f ;  /* 0x001c1fff04037589 */ /* 0x000e6200000e0000 */
[----:B------:R-:W-:-:S04]  /*4c80*/  IADD3 R0, R240, 0x1, -R89 ;  /* 0x00000001f0007810 */ /* 0x000fc80007ffe859 */
[----:B------:R-:W-:-:S04]  /*4c90*/  IADD3 R0, -R241, R0, -R238 ;  /* 0x00000000f1007210 */ /* 0x000fc80007ffe9ee */
        /* <DEDUP_REMOVED lines=17> */
.L_x_4262:
[----:B------:R-:W-:-:S04]  /*4db0*/  MOV R8, c[0x0][0x32c] ;  /* 0x0000cb0000087a02 */ /* 0x000fc80000000f00 */
[----:B------:R-:W-:-:S13]  /*4dc0*/  ISETP.NE.AND P0, PT, R8, 0x1, PT ;  /* 0x000000010800780c */ /* 0x000fda0003f05270 */
[----:B------:R-:W-:-:S05]  /*4dd0*/  @P0 IMAD.HI.U32 R8, R3, c[0x0][0x330], RZ ;  /* 0x0000cc0003080a27 */ /* 0x000fca00078e00ff */
[----:B------:R-:W-:Y:S02]  /*4de0*/  @P0 SHF.R.U32.HI R3, RZ, c[0x0][0x334], R8 ;  /* 0x0000cd00ff030a19 */ /* 0x000fe40000011608 */
.L_x_4263:
[----:B------:R-:W-:Y:S05]  /*4df0*/  BSYNC B0 ;  /* 0x0000000000007941 */ /* 0x000fea0003800000 */
.L_x_4261:
[----:B------:R-:W-:-:S04]  /*4e00*/  IMAD R3, R3, c[0x0][0x32c], -R89 ;  /* 0x0000cb0003037a24 */ /* 0x000fc800078e0a59 */
[----:B------:R-:W-:-:S05]  /*4e10*/  IMAD.IADD R3, R3, 0x1, -R238 ;  /* 0x0000000103037824 */ /* 0x000fca00078e0aee */
[----:B------:R-:W-:Y:S02]  /*4e20*/  IADD3 R8, R3, c[0x0][0x32c], RZ ;  /* 0x0000cb0003087a10 */ /* 0x000fe40007ffe0ff */
[----:B------:R-:W-:Y:S02]  /*4e30*/  IMNMX R0, R0, R3, !PT ;  /* 0x0000000300007217 */ /* 0x000fe40007800200 */
[----:B------:R-:W-:Y:S02]  /*4e40*/  IMNMX R2, R2, R8, PT ;  /* 0x0000000802027217 */ /* 0x000fe40003800200 */
.L_x_4260:
        /* <DEDUP_REMOVED lines=65> */
.L_x_4266:
[----:B------:R-:W-:-:S04]  /*5260*/  MOV R4, c[0x0][0x32c] ;  /* 0x0000cb0000047a02 */ /* 0x000fc80000000f00 */
[----:B------:R-:W-:-:S13]  /*5270*/  ISETP.NE.AND P0, PT, R4, 0x1, PT ;  /* 0x000000010400780c */ /* 0x000fda0003f05270 */
[----:B------:R-:W-:-:S05]  /*5280*/  @P0 IMAD.HI.U32 R4, R3, c[0x0][0x330], RZ ;  /* 0x0000cc0003040a27 */ /* 0x000fca00078e00ff */
[----:B------:R-:W-:Y:S02]  /*5290*/  @P0 SHF.R.U32.HI R3, RZ, c[0x0][0x334], R4 ;  /* 0x0000cd00ff030a19 */ /* 0x000fe40000011604 */
.L_x_4267:
[----:B------:R-:W-:Y:S05]  /*52a0*/  BSYNC B0 ;  /* 0x0000000000007941 */ /* 0x000fea0003800000 */
.L_x_4265:
[----:B------:R-:W-:-:S04]  /*52b0*/  IMAD R3, R3, c[0x0][0x32c], -R89 ;  /* 0x0000cb0003037a24 */ /* 0x000fc800078e0a59 */
[----:B------:R-:W-:-:S05]  /*52c0*/  IMAD.IADD R3, R3, 0x1, -R238 ;  /* 0x0000000103037824 */ /* 0x000fca00078e0aee */
[----:B------:R-:W-:Y:S02]  /*52d0*/  IADD3 R4, R3, c[0x0][0x32c], RZ ;  /* 0x0000cb0003047a10 */ /* 0x000fe40007ffe0ff */
[----:B------:R-:W-:Y:S02]  /*52e0*/  IMNMX R0, R0, R3, !PT ;  /* 0x0000000300007217 */ /* 0x000fe40007800200 */
[----:B------:R-:W-:Y:S02]  /*52f0*/  IMNMX R2, R2, R4, PT ;  /* 0x0000000402027217 */ /* 0x000fe40003800200 */
.L_x_4264:
[----:B------:R-:W-:Y:S01]  /*5300*/  ISETP.GT.AND P0, PT, R0, RZ, P1 ;  /* 0x000000ff0000720c */ /* 0x000fe20000f04270 */
[----:B------:R-:W-:Y:S01]  /*5310*/  LDSM.16.MT88.4 R64, [R193+0x2000] ;  /* 0x00200000c140783b */ /* 0x000fe20000004200 */
[----:B------:R-:W-:Y:S02]  /*5320*/  FMNMX.FTZ R3, R8, R9, !PT ;  /* 0x0000000908037209 */ /* 0x000fe40007810000 */
[----:B------:R-:W-:Y:S01]  /*5330*/  ISETP.LT.OR P0, PT, R2, 0x1, P0 ;  /* 0x000000010200780c */ /* 0x000fe20000701670 */
[----:B------:R-:W-:Y:S01]  /*5340*/  LDSM.16.MT88.4 R68, [R196+0x2000] ;  /* 0x00200000c444783b */ /* 0x000fe20000004200 */
[----:B------:R-:W-:-:S02]  /*5350*/  FMNMX.FTZ R3, R10, R3, !PT ;  /* 0x000000030a037209 */ /* 0x000fc40007810000 */
[----:B------:R-:W-:Y:S01]  /*5360*/  FSEL R6, R42, -INF , !P0 ;  /* 0xff8000002a067808 */ /* 0x000fe20004000000 */
[----:B------:R-:W-:Y:S01]  /*5370*/  LDSM.16.MT88.4 R72, [R195+0x800] ;  /* 0x00080000c348783b */ /* 0x000fe20000004200 */
        /* <DEDUP_REMOVED lines=26> */
[----:B------:R-:W-:Y:S02]  /*5520*/  ISETP.GT.AND P0, PT, R0, 0x11, P1 ;  /* 0x000000110000780c */ /* 0x000fe40000f04270 */
        /* <DEDUP_REMOVED lines=25> */
[----:B------:R-:W-:Y:S01]  /*56c0*/  ISETP.GT.AND P0, PT, R0, 0x28, P1 ;  /* 0x000000280000780c */ /* 0x000fe20000f04270 */
[----:B------:R-:W-:Y:S01]  /*56d0*/  LDSM.16.MT88.4 R32, [R195] ;  /* 0x00000000c320783b */ /* 0x000fe20000004200 */
[----:B------:R-:W-:-:S02]  /*56e0*/  FMNMX.FTZ R3, R106, R3, !PT ;  /* 0x000000036a037209 */ /* 0x000fc40007810000 */
[----:B------:R-:W-:Y:S02]  /*56f0*/  ISETP.LT.OR P0, PT, R2, 0x29, P0 ;  /* 0x000000290200780c */ /* 0x000fe40000701670 */
[----:B------:R-:W-:Y:S01]  /*5700*/  FMNMX.FTZ R4, R22, R4, !PT ;  /* 0x0000000416047209 */ /* 0x000fe20007810000 */
[----:B------:R-:W1:Y:S01]  /*5710*/  SHFL.BFLY PT, R5, R3, 0x2, 0x1f ;  /* 0x0c401f0003057f89 */ /* 0x000e6200000e0000 */
[----:B------:R-:W-:Y:S02]  /*5720*/  FSEL R89, R46, -INF , !P0 ;  /* 0xff8000002e597808 */ /* 0x000fe40004000000 */
[----:B------:R-:W-:Y:S02]  /*5730*/  ISETP.GT.AND P0, PT, R0, 0x29, P1 ;  /* 0x000000290000780c */ /* 0x000fe40000f04270 */
[----:B------:R-:W-:Y:S02]  /*5740*/  FMNMX.FTZ R4, R87, R4, !PT ;  /* 0x0000000457047209 */ /* 0x000fe40007810000 */
[----:B------:R-:W-:-:S02]  /*5750*/  ISETP.LT.OR P0, PT, R2, 0x2a, P0 ;  /* 0x0000002a0200780c */ /* 0x000fc40000701670 */
[----:B------:R-:W-:Y:S02]  /*5760*/  FMNMX.FTZ R4, R88, R4, !PT ;  /* 0x0000000458047209 */ /* 0x000fe40007810000 */
[----:B------:R-:W-:Y:S02]  /*5770*/  FSEL R90, R47, -INF , !P0 ;  /* 0xff8000002f5a7808 */ /* 0x000fe40004000000 */
[----:B------:R-:W-:Y:S01]  /*5780*/  ISETP.GT.AND P0, PT, R0, 0x30, P1 ;  /* 0x000000300000780c */ /* 0x000fe20000f04270 */
[----:B------:R-:W-:Y:S01]  /*5790*/  LDSM.16.MT88.4 R44, [R196] ;  /* 0x00000000c42c783b */ /* 0x000fe20000004200 */
[----:B------:R-:W-:Y:S02]  /*57a0*/  FMNMX.FTZ R4, R89, R4, !PT ;  /* 0x0000000459047209 */ /* 0x000fe40007810000 */
[----:B------:R-:W-:Y:S02]  /*57b0*/  ISETP.LT.OR P0, PT, R2, 0x31, P0 ;  /* 0x000000310200780c */ /* 0x000fe40000701670 */
[----:B------:R-:W-:-:S02]  /*57c0*/  FMNMX.FTZ R4, R90, R4, !PT ;  /* 0x000000045a047209 */ /* 0x000fc40007810000 */
[----:B------:R-:W-:Y:S02]  /*57d0*/  FSEL R105, R30, -INF , !P0 ;  /* 0xff8000001e697808 */ /* 0x000fe40004000000 */
[----:B------:R-:W-:Y:S02]  /*57e0*/  ISETP.GT.AND P0, PT, R0, 0x31, P1 ;  /* 0x000000310000780c */ /* 0x000fe40000f04270 */
[----:B-1----:R-:W-:Y:S02]  /*57f0*/  FMNMX.FTZ R3, R3, R5, !PT ;  /* 0x0000000503037209 */ /* 0x002fe40007810000 */
[----:B------:R-:W-:-:S03]  /*5800*/  ISETP.LT.OR P0, PT, R2, 0x32, P0 ;  /* 0x000000320200780c */ /* 0x000fc60000701670 */
[----:B------:R-:W1:Y:S01]  /*5810*/  SHFL.BFLY PT, R5, R3, 0x1, 0x1f ;  /* 0x0c201f0003057f89 */ /* 0x000e6200000e0000 */
[----:B------:R-:W-:Y:S02]  /*5820*/  FSEL R104, R31, -INF , !P0 ;  /* 0xff8000001f687808 */ /* 0x000fe40004000000 */
[----:B------:R-:W-:Y:S01]  /*5830*/  ISETP.GT.AND P0, PT, R0, 0x38, P1 ;  /* 0x000000380000780c */ /* 0x000fe20000f04270 */
[----:B------:R-:W-:Y:S03]  /*5840*/  LDSM.16.MT88.4 R28, [R193] ;  /* 0x00000000c11c783b */ /* 0x000fe60000004200 */
[----:B------:R-:W-:-:S04]  /*5850*/  ISETP.LT.OR P0, PT, R2, 0x39, P0 ;  /* 0x000000390200780c */ /* 0x000fc80000701670 */
[----:B------:R-:W-:Y:S02]  /*5860*/  FSEL R91, R26, -INF , !P0 ;  /* 0xff8000001a5b7808 */ /* 0x000fe40004000000 */
[----:B------:R-:W-:Y:S02]  /*5870*/  ISETP.GT.AND P0, PT, R0, 0x39, P1 ;  /* 0x000000390000780c */ /* 0x000fe40000f04270 */
[----:B------:R-:W-:Y:S02]  /*5880*/  FMNMX.FTZ R0, R105, R4, !PT ;  /* 0x0000000469007209 */ /* 0x000fe40007810000 */
[----:B------:R-:W-:Y:S02]  /*5890*/  ISETP.LT.OR P0, PT, R2, 0x3a, P0 ;  /* 0x0000003a0200780c */ /* 0x000fe40000701670 */
[----:B------:R-:W-:Y:S02]  /*58a0*/  FMNMX.FTZ R0, R104, R0, !PT ;  /* 0x0000000068007209 */ /* 0x000fe40007810000 */
[----:B------:R-:W-:-:S02]  /*58b0*/  FSEL R86, R27, -INF , !P0 ;  /* 0xff8000001b567808 */ /* 0x000fc40004000000 */
[----:B------:R-:W-:Y:S01]  /*58c0*/  FMNMX.FTZ R0, R91, R0, !PT ;  /* 0x000000005b007209 */ /* 0x000fe20007810000 */
[----:B------:R-:W-:Y:S01]  /*58d0*/  LDSM.16.MT88.4 R24, [R192+0x800] ;  /* 0x00080000c018783b */ /* 0x000fe20000004200 */
[----:B-1----:R-:W-:Y:S02]  /*58e0*/  FMNMX.FTZ R156, R3, R5, !PT ;  /* 0x00000005039c7209 */ /* 0x002fe40007810000 */
[----:B------:R-:W-:Y:S02]  /*58f0*/  FMNMX.FTZ R0, R86, R0, !PT ;  /* 0x0000000056007209 */ /* 0x000fe40007810000 */
[C---:B------:R-:W-:Y:S01]  /*5900*/  FSETP.NEU.FTZ.AND P0, PT, R156.reuse, -INF , PT ;  /* 0xff8000009c00780b */ /* 0x040fe20003f1d000 */
[----:B------:R-:W-:Y:S02]  /*5910*/  FMUL.FTZ R2, R156, c[0x0][0x2d0] ;  /* 0x0000b4009c027a20 */ /* 0x000fe40000410000 */
[----:B------:R-:W1:Y:S03]  /*5920*/  SHFL.BFLY PT, R4, R0, 0x2, 0x1f ;  /* 0x0c401f0000047f89 */ /* 0x000e6600000e0000 */
[----:B------:R-:W-:-:S05]  /*5930*/  FSEL R2, R2, RZ, P0 ;  /* 0x000000ff02027208 */ /* 0x000fca0000000000 */
[----:B------:R-:W-:-:S04]  /*5940*/  FFMA.FTZ R3, R8, c[0x0][0x2d0], -R2 ;  /* 0x0000b40008037a23 */ /* 0x000fc80000010802 */
[----:B------:R2:W-:Y:S01]  /*5950*/  MUFU.EX2 R157, R3 ;  /* 0x00000003009d7308 */ /* 0x0005e20000000800 */
[----:B-1----:R-:W-:Y:S01]  /*5960*/  FMNMX.FTZ R0, R0, R4, !PT ;  /* 0x0000000400007209 */ /* 0x002fe20007810000 */
[----:B--2---:R-:W-:-:S04]  /*5970*/  FFMA.FTZ R3, R9, c[0x0][0x2d0], -R2 ;  /* 0x0000b40009037a23 */ /* 0x004fc80000010802 */
[----:B------:R-:W1:Y:S02]  /*5980*/  SHFL.BFLY PT, R4, R0, 0x1, 0x1f ;  /* 0x0c201f0000047f89 */ /* 0x000e6400000e0000 */
[----:B------:R2:W3:Y:S02]  /*5990*/  MUFU.EX2 R115, R3 ;  /* 0x0000000300737308 */ /* 0x0004e40000000800 */
[----:B--2---:R-:W-:Y:S01]  /*59a0*/  FFMA.FTZ R3, R10, c[0x0][0x2d0], -R2 ;  /* 0x0000b4000a037a23 */ /* 0x004fe20000010802 */
[----:B---3--:R-:W-:-:S05]  /*59b0*/  F2FP.BF16.PACK_AB R8, R115, R157 ;  /* 0x0000009d7308723e */ /* 0x008fca00000010ff */
[----:B------:R2:W-:Y:S02]  /*59c0*/  MUFU.EX2 R114, R3 ;  /* 0x0000000300727308 */ /* 0x0005e40000000800 */
[--C-:B--2---:R-:W-:Y:S01]  /*59d0*/  FFMA.FTZ R3, R12, c[0x0][0x2d0], -R2.reuse ;  /* 0x0000b4000c037a23 */ /* 0x104fe20000010802 */
[----:B-1----:R-:W-:Y:S01]  /*59e0*/  FMNMX.FTZ R12, R0, R4, !PT ;  /* 0x00000004000c7209 */ /* 0x002fe20007810000 */
[----:B------:R-:W-:-:S04]  /*59f0*/  FFMA.FTZ R0, R17, c[0x0][0x2d0], -R2 ;  /* 0x0000b40011007a23 */ /* 0x000fc80000010802 */
[----:B------:R1:W2:Y:S01]  /*5a00*/  MUFU.EX2 R235, R3 ;  /* 0x0000000300eb7308 */ /* 0x0002a20000000800 */
[----:B------:R-:W-:-:S07]  /*5a10*/  FSETP.NEU.FTZ.AND P0, PT, R12, -INF , PT ;  /* 0xff8000000c00780b */ /* 0x000fce0003f1d000 */
[----:B------:R3:W-:Y:S01]  /*5a20*/  MUFU.EX2 R246, R0 ;  /* 0x0000000000f67308 */ /* 0x0007e20000000800 */
[----:B-1----:R-:W-:Y:S01]  /*5a30*/  FFMA.FTZ R3, R14, c[0x0][0x2d0], -R2 ;  /* 0x0000b4000e037a23 */ /* 0x002fe20000010802 */
[----:B--2---:R-:W-:-:S06]  /*5a40*/  F2FP.BF16.PACK_AB R10, R235, R114 ;  /* 0x00000072eb0a723e */ /* 0x004fcc00000010ff */
[----:B------:R1:W-:Y:S01]  /*5a50*/  MUFU.EX2 R237, R3 ;  /* 0x0000000300ed7308 */ /* 0x0003e20000000800 */
[----:B---3--:R-:W-:-:S05]  /*5a60*/  FMUL.FTZ R0, R12, c[0x0][0x2d0] ;  /* 0x0000b4000c007a20 */ /* 0x008fca0000410000 */
[----:B------:R-:W-:Y:S01]  /*5a70*/  FSEL R0, R0, RZ, P0 ;  /* 0x000000ff00007208 */ /* 0x000fe20000000000 */
[----:B-1----:R-:W-:-:S04]  /*5a80*/  FFMA.FTZ R3, R16, c[0x0][0x2d0], -R2 ;  /* 0x0000b40010037a23 */ /* 0x002fc80000010802 */
[----:B------:R1:W2:Y:S02]  /*5a90*/  MUFU.EX2 R236, R3 ;  /* 0x0000000300ec7308 */ /* 0x0002a40000000800 */
[----:B-1----:R-:W-:Y:S01]  /*5aa0*/  FFMA.FTZ R3, R18, c[0x0][0x2d0], -R2 ;  /* 0x0000b40012037a23 */ /* 0x002fe20000010802 */
[----:B--2---:R-:W-:Y:S01]  /*5ab0*/  F2FP.BF16.PACK_AB R4, R236, R237 ;  /* 0x000000edec04723e */ /* 0x004fe200000010ff */
[----:B------:R-:W1:Y:S04]  /*5ac0*/  LDSM.16.MT88.4 R16, [R192] ;  /* 0x00000000c010783b */ /* 0x000e680000004200 */
        /* <DEDUP_REMOVED lines=9> */
[--C-:B--2---:R-:W-:Y:S02]  /*5b60*/  FFMA.FTZ R3, R13, c[0x0][0x2d0], -R0.reuse ;  /* 0x0000b4000d037a23 */ /* 0x104fe40000010800 */
[----:B------:R-:W-:-:S04]  /*5b70*/  FFMA.FTZ R13, R104, c[0x0][0x2d0], -R0 ;  /* 0x0000b400680d7a23 */ /* 0x000fc80000010800 */
[----:B------:R2:W3:Y:S02]  /*5b80*/  MUFU.EX2 R158, R3 ;  /* 0x00000003009e7308 */ /* 0x0004e40000000800 */
[--C-:B--2---:R-:W-:Y:S01]  /*5b90*/  FFMA.FTZ R3, R15, c[0x0][0x2d0], -R0.reuse ;  /* 0x0000b4000f037a23 */ /* 0x104fe20000010800 */
[----:B---3--:R-:W-:Y:S01]  /*5ba0*/  F2FP.BF16.PACK_AB R11, R158, R85 ;  /* 0x000000559e0b723e */ /* 0x008fe200000010ff */
[----:B------:R-:W-:-:S04]  /*5bb0*/  FFMA.FTZ R15, R91, c[0x0][0x2d0], -R0 ;  /* 0x0000b4005b0f7a23 */ /* 0x000fc80000010800 */
[----:B------:R2:W-:Y:S02]  /*5bc0*/  MUFU.EX2 R220, R3 ;  /* 0x0000000300dc7308 */ /* 0x0005e40000000800 */
[----:B------:R-:W-:Y:S06]  /*5bd0*/  HMMA.16816.F32.BF16 R36, R8, R28, RZ ;  /* 0x0000001c0824723c */ /* 0x000fec00000418ff */
[----:B------:R-:W-:Y:S01]  /*5be0*/  MUFU.EX2 R15, R15 ;  /* 0x0000000f000f7308 */ /* 0x000fe20000000800 */
[----:B--2---:R-:W-:-:S07]  /*5bf0*/  FFMA.FTZ R3, R20, c[0x0][0x2d0], -R0 ;  /* 0x0000b40014037a23 */ /* 0x004fce0000010800 */
        /* <DEDUP_REMOVED lines=8> */
[----:B-1----:R-:W-:Y:S01]  /*5c80*/  F2FP.BF16.PACK_AB R7, R221, R218 ;  /* 0x000000dadd07723e */ /* 0x002fe200000010ff */
[----:B------:R-:W-:-:S02]  /*5c90*/  FFMA.FTZ R3, R111, c[0x0][0x2d0], -R2 ;  /* 0x0000b4006f037a23 */ /* 0x000fc40000010802 */
[----:B------:R-:W-:Y:S02]  /*5ca0*/  IMAD.MOV.U32 R111, RZ, RZ, R237 ;  /* 0x000000ffff6f7224 */ /* 0x000fe400078e00ed */
[----:B------:R1:W-:Y:S10]  /*5cb0*/  MUFU.EX2 R237, R3 ;  /* 0x0000000300ed7308 */ /* 0x0003f40000000800 */
[C---:B------:R-:W-:Y:S08]  /*5cc0*/  HMMA.16816.F32.BF16 R160, R4.reuse, R24, R20 ;  /* 0x0000001804a0723c */ /* 0x040ff00000041814 */
[----:B------:R-:W-:Y:S01]  /*5cd0*/  HMMA.16816.F32.BF16 R248, R4, R26, R16 ;  /* 0x0000001a04f8723c */ /* 0x000fe20000041810 */
[----:B-1----:R-:W-:-:S07]  /*5ce0*/  FFMA.FTZ R3, R110, c[0x0][0x2d0], -R2 ;  /* 0x0000b4006e037a23 */ /* 0x002fce0000010802 */
[C---:B------:R-:W-:Y:S01]  /*5cf0*/  HMMA.16816.F32.BF16 R24, R8.reuse, R30, RZ ;  /* 0x0000001e0818723c */ /* 0x040fe200000418ff */
[----:B------:R-:W1:Y:S01]  /*5d00*/  LDSM.16.MT88.4 R28, [R192+0x2000] ;  /* 0x00200000c01c783b */ /* 0x000e620000004200 */
[----:B------:R-:W-:Y:S02]  /*5d10*/  IMAD.MOV.U32 R110, RZ, RZ, R236 ;  /* 0x000000ffff6e7224 */ /* 0x000fe400078e00ec */
[----:B------:R2:W3:Y:S04]  /*5d20*/  MUFU.EX2 R236, R3 ;  /* 0x0000000300ec7308 */ /* 0x0004e80000000800 */
[C---:B------:R-:W-:Y:S08]  /*5d30*/  HMMA.16816.F32.BF16 R20, R8.reuse, R44, RZ ;  /* 0x0000002c0814723c */ /* 0x040ff000000418ff */
[----:B------:R-:W-:Y:S01]  /*5d40*/  HMMA.16816.F32.BF16 R16, R8, R46, RZ ;  /* 0x0000002e0810723c */ /* 0x000fe200000418ff */
[----:B--2---:R-:W-:-:S07]  /*5d50*/  FFMA.FTZ R3, R109, c[0x0][0x2d0], -R2 ;  /* 0x0000b4006d037a23 */ /* 0x004fce0000010802 */
[C---:B------:R-:W-:Y:S01]  /*5d60*/  HMMA.16816.F32.BF16 R132, R4.reuse, R48, R36 ;  /* 0x000000300484723c */ /* 0x040fe20000041824 */
[----:B------:R2:W-:Y:S07]  /*5d70*/  MUFU.EX2 R242, R3 ;  /* 0x0000000300f27308 */ /* 0x0005ee0000000800 */
[----:B------:R-:W-:Y:S08]  /*5d80*/  HMMA.16816.F32.BF16 R140, R4, R50, R24 ;  /* 0x00000032048c723c */ /* 0x000ff00000041818 */
[----:B------:R-:W-:Y:S01]  /*5d90*/  HMMA.16816.F32.BF16 R48, R8, R32, RZ ;  /* 0x000000200830723c */ /* 0x000fe200000418ff */
[----:B--2---:R-:W-:-:S04]  /*5da0*/  FFMA.FTZ R3, R108, c[0x0][0x2d0], -R2 ;  /* 0x0000b4006c037a23 */ /* 0x004fc80000010802 */
[----:B------:R2:W4:Y:S03]  /*5db0*/  MUFU.EX2 R239, R3 ;  /* 0x0000000300ef7308 */ /* 0x0005260000000800 */
[C---:B------:R-:W-:Y:S08]  /*5dc0*/  HMMA.16816.F32.BF16 R224, R4.reuse, R40, R20 ;  /* 0x0000002804e0723c */ /* 0x040ff00000041814 */
[----:B------:R-:W-:Y:S01]  /*5dd0*/  HMMA.16816.F32.BF16 R188, R4, R42, R16 ;  /* 0x0000002a04bc723c */ /* 0x000fe20000041810 */
[----:B--2---:R-:W-:-:S07]  /*5de0*/  FFMA.FTZ R3, R87, c[0x0][0x2d0], -R0 ;  /* 0x0000b40057037a23 */ /* 0x004fce0000010800 */
[C---:B------:R-:W-:Y:S08]  /*5df0*/  HMMA.16816.F32.BF16 R44, R8.reuse, R34, RZ ;  /* 0x00000022082c723c */ /* 0x040ff000000418ff */
[C---:B-1----:R-:W-:Y:S08]  /*5e00*/  HMMA.16816.F32.BF16 R40, R8.reuse, R28, RZ ;  /* 0x0000001c0828723c */ /* 0x042ff000000418ff */
[C---:B------:R-:W-:Y:S08]  /*5e10*/  HMMA.16816.F32.BF16 R36, R8.reuse, R30, RZ ;  /* 0x0000001e0824723c */ /* 0x040ff000000418ff */
[C---:B------:R-:W-:Y:S08]  /*5e20*/  HMMA.16816.F32.BF16 R32, R8.reuse, R64, RZ ;  /* 0x000000400820723c */ /* 0x040ff000000418ff */
[C---:B------:R-:W-:Y:S01]  /*5e30*/  HMMA.16816.F32.BF16 R28, R8.reuse, R66, RZ ;  /* 0x00000042081c723c */ /* 0x040fe200000418ff */
[----:B------:R-:W1:Y:S07]  /*5e40*/  LDSM.16.MT88.4 R64, [R192+0x4000] ;  /* 0x00400000c040783b */ /* 0x000e6e0000004200 */
[C---:B------:R-:W-:Y:S08]  /*5e50*/  HMMA.16816.F32.BF16 R24, R8.reuse, R68, RZ ;  /* 0x000000440818723c */ /* 0x040ff000000418ff */
[----:B------:R-:W-:Y:S08]  /*5e60*/  HMMA.16816.F32.BF16 R20, R8, R70, RZ ;  /* 0x000000460814723c */ /* 0x000ff000000418ff */
[----:B------:R-:W-:Y:S01]  /*5e70*/  HMMA.16816.F32.BF16 R148, R4, R72, R48 ;  /* 0x000000480494723c */ /* 0x000fe20000041830 */
[----:B------:R-:W2:Y:S07]  /*5e80*/  LDSM.16.MT88.4 R48, [R193+0x4000] ;  /* 0x00400000c130783b */ /* 0x000eae0000004200 */
[----:B------:R-:W-:Y:S08]  /*5e90*/  HMMA.16816.F32.BF16 R16, R8, R76, RZ ;  /* 0x0000004c0810723c */ /* 0x000ff000000418ff */
[C---:B------:R-:W-:Y:S01]  /*5ea0*/  HMMA.16816.F32.BF16 R172, R4.reuse, R52, R24 ;  /* 0x0000003404ac723c */ /* 0x040fe20000041818 */
[----:B------:R-:W5:Y:S07]  /*5eb0*/  LDSM.16.MT88.4 R24, [R192+0x4800] ;  /* 0x00480000c018783b */ /* 0x000f6e0000004200 */
[C---:B------:R-:W-:Y:S01]  /*5ec0*/  HMMA.16816.F32.BF16 R184, R4.reuse, R60, R40 ;  /* 0x0000003c04b8723c */ /* 0x040fe20000041828 */
[----:B------:R-:W1:Y:S07]  /*5ed0*/  LDSM.16.MT88.4 R40, [R193+0x4800] ;  /* 0x00480000c128783b */ /* 0x000e6e0000004200 */
[C---:B------:R-:W-:Y:S01]  /*5ee0*/  HMMA.16816.F32.BF16 R152, R4.reuse, R54, R20 ;  /* 0x000000360498723c */ /* 0x040fe20000041814 */
[----:B------:R-:W1:Y:S07]  /*5ef0*/  LDSM.16.MT88.4 R52, [R195+0x4000] ;  /* 0x00400000c334783b */ /* 0x000e6e0000004200 */
[C---:B------:R-:W-:Y:S01]  /*5f00*/  HMMA.16816.F32.BF16 R72, R4.reuse, R74, R44 ;  /* 0x0000004a0448723c */ /* 0x040fe2000004182c */
[----:B------:R-:W2:Y:S07]  /*5f10*/  LDSM.16.MT88.4 R44, [R196+0x4000] ;  /* 0x00400000c42c783b */ /* 0x000eae0000004200 */
[C---:B------:R-:W-:Y:S01]  /*5f20*/  HMMA.16816.F32.BF16 R68, R4.reuse, R62, R36 ;  /* 0x0000003e0444723c */ /* 0x040fe20000041824 */
[----:B------:R-:W2:Y:S07]  /*5f30*/  LDSM.16.MT88.4 R60, [R192+0x6000] ;  /* 0x00600000c03c783b */ /* 0x000eae0000004200 */
[C---:B------:R-:W-:Y:S08]  /*5f40*/  HMMA.16816.F32.BF16 R168, R4.reuse, R80, R16 ;  /* 0x0000005004a8723c */ /* 0x040ff00000041810 */
[C---:B------:R-:W-:Y:S08]  /*5f50*/  HMMA.16816.F32.BF16 R180, R4.reuse, R56, R32 ;  /* 0x0000003804b4723c */ /* 0x040ff00000041820 */
[----:B------:R-:W-:Y:S01]  /*5f60*/  HMMA.16816.F32.BF16 R164, R4, R58, R28 ;  /* 0x0000003a04a4723c */ /* 0x000fe2000004181c */
[----:B------:R-:W-:Y:S07]  /*5f70*/  LDSM.16.MT88.4 R56, [R196+0x4800] ;  /* 0x00480000c438783b */ /* 0x000fee0000004200 */
[C---:B-1----:R-:W-:Y:S08]  /*5f80*/  HMMA.16816.F32.BF16 R16, R8.reuse, R64, RZ ;  /* 0x000000400810723c */ /* 0x042ff000000418ff */
[C---:B------:R-:W-:Y:S08]  /*5f90*/  HMMA.16816.F32.BF16 R36, R8.reuse, R66, RZ ;  /* 0x000000420824723c */ /* 0x040ff000000418ff */
[C---:B--2---:R-:W-:Y:S08]  /*5fa0*/  HMMA.16816.F32.BF16 R32, R8.reuse, R48, RZ ;  /* 0x000000300820723c */ /* 0x044ff000000418ff */
[C---:B------:R-:W-:Y:S01]  /*5fb0*/  HMMA.16816.F32.BF16 R28, R8.reuse, R50, RZ ;  /* 0x00000032081c723c */ /* 0x040fe200000418ff */
[----:B------:R-:W1:Y:S07]  /*5fc0*/  LDSM.16.MT88.4 R48, [R195+0x4800] ;  /* 0x00480000c330783b */ /* 0x000e6e0000004200 */
[----:B------:R-:W-:Y:S08]  /*5fd0*/  HMMA.16816.F32.BF16 R20, R8, R78, RZ ;  /* 0x0000004e0814723c */ /* 0x000ff000000418ff */
[C---:B-----5:R-:W-:Y:S08]  /*5fe0*/  HMMA.16816.F32.BF16 R176, R4.reuse, R24, R16 ;  /* 0x0000001804b0723c */ /* 0x060ff00000041810 */
[C---:B------:R-:W-:Y:S01]  /*5ff0*/  HMMA.16816.F32.BF16 R124, R4.reuse, R26, R36 ;  /* 0x0000001a047c723c */ /* 0x040fe20000041824 */
[----:B------:R-:W2:Y:S07]  /*6000*/  LDSM.16.MT88.4 R36, [R192+0x6800] ;  /* 0x00680000c024783b */ /* 0x000eae0000004200 */
[C---:B------:R-:W-:Y:S08]  /*6010*/  HMMA.16816.F32.BF16 R136, R4.reuse, R40, R32 ;  /* 0x000000280488723c */ /* 0x040ff00000041820 */
[----:B------:R-:W-:Y:S01]  /*6020*/  HMMA.16816.F32.BF16 R120, R4, R42, R28 ;  /* 0x0000002a0478723c */ /* 0x000fe2000004181c */
[----:B------:R-:W5:Y:S07]  /*6030*/  LDSM.16.MT88.4 R40, [R193+0x6000] ;  /* 0x00600000c128783b */ /* 0x000f6e0000004200 */
[C---:B------:R-:W-:Y:S08]  /*6040*/  HMMA.16816.F32.BF16 R24, R8.reuse, R54, RZ ;  /* 0x000000360818723c */ /* 0x040ff000000418ff */
[----:B------:R-:W-:Y:S08]  /*6050*/  HMMA.16816.F32.BF16 R16, R8, R44, RZ ;  /* 0x0000002c0810723c */ /* 0x000ff000000418ff */
[----:B------:R-:W-:Y:S08]  /*6060*/  HMMA.16816.F32.BF16 R144, R4, R82, R20 ;  /* 0x000000520490723c */ /* 0x000ff00000041814 */
[C---:B------:R-:W-:Y:S08]  /*6070*/  HMMA.16816.F32.BF16 R20, R8.reuse, R60, RZ ;  /* 0x0000003c0814723c */ /* 0x040ff000000418ff */
[----:B------:R-:W-:Y:S08]  /*6080*/  HMMA.16816.F32.BF16 R28, R8, R52, RZ ;  /* 0x00000034081c723c */ /* 0x000ff000000418ff */
[C---:B-1----:R-:W-:Y:S01]  /*6090*/  HMMA.16816.F32.BF16 R96, R4.reuse, R50, R24 ;  /* 0x000000320460723c */ /* 0x042fe20000041818 */
[----:B------:R-:W1:Y:S07]  /*60a0*/  LDSM.16.MT88.4 R24, [R193+0x6800] ;  /* 0x00680000c118783b */ /* 0x000e6e0000004200 */
[----:B------:R-:W-:Y:S08]  /*60b0*/  HMMA.16816.F32.BF16 R128, R4, R56, R16 ;  /* 0x000000380480723c */ /* 0x000ff00000041810 */
[----:B------:R-:W-:Y:S08]  /*60c0*/  HMMA.16816.F32.BF16 R16, R8, R62, RZ ;  /* 0x0000003e0810723c */ /* 0x000ff000000418ff */
[C---:B--2---:R-:W-:Y:S08]  /*60d0*/  HMMA.16816.F32.BF16 R92, R4.reuse, R36, R20 ;  /* 0x00000024045c723c */ /* 0x044ff00000041814 */
[----:B------:R-:W-:Y:S01]  /*60e0*/  HMMA.16816.F32.BF16 R100, R4, R48, R28 ;  /* 0x000000300464723c */ /* 0x000fe2000004181c */
[----:B------:R-:W2:Y:S07]  /*60f0*/  LDSM.16.MT88.4 R28, [R196+0x6000] ;  /* 0x00600000c41c783b */ /* 0x000eae0000004200 */
[C---:B-----5:R-:W-:Y:S08]  /*6100*/  HMMA.16816.F32.BF16 R20, R8.reuse, R40, RZ ;  /* 0x000000280814723c */ /* 0x060ff000000418ff */
[----:B------:R-:W-:Y:S08]  /*6110*/  HMMA.16816.F32.BF16 R32, R8, R46, RZ ;  /* 0x0000002e0820723c */ /* 0x000ff000000418ff */
[----:B------:R-:W-:Y:S08]  /*6120*/  HMMA.16816.F32.BF16 R76, R4, R38, R16 ;  /* 0x00000026044c723c */ /* 0x000ff00000041810 */
[----:B------:R-:W-:Y:S08]  /*6130*/  HMMA.16816.F32.BF16 R16, R8, R42, RZ ;  /* 0x0000002a0810723c */ /* 0x000ff000000418ff */
[C---:B-1----:R-:W-:Y:S01]  /*6140*/  HMMA.16816.F32.BF16 R60, R4.reuse, R24, R20 ;  /* 0x00000018043c723c */ /* 0x042fe20000041814 */
[----:B------:R-:W1:Y:S07]  /*6150*/  LDSM.16.MT88.4 R20, [R196+0x6800] ;  /* 0x00680000c414783b */ /* 0x000e6e0000004200 */
[C---:B------:R-:W-:Y:S08]  /*6160*/  HMMA.16816.F32.BF16 R116, R4.reuse, R58, R32 ;  /* 0x0000003a0474723c */ /* 0x040ff00000041820 */
[----:B------:R-:W-:Y:S08]  /*6170*/  HMMA.16816.F32.BF16 R56, R4, R26, R16 ;  /* 0x0000001a0438723c */ /* 0x000ff00000041810 */
[----:B--2---:R-:W-:Y:S11]  /*6180*/  HMMA.16816.F32.BF16 R16, R8, R28, RZ ;  /* 0x0000001c0810723c */ /* 0x004ff600000418ff */
[----:B------:R-:W-:Y:S11]  /*6190*/  @!UPT UIADD3 URZ, URZ, URZ, URZ ;  /* 0x0000003f3f3ff290 */ /* 0x000ff6000fffe03f */
[----:B------:R-:W-:Y:S02]  /*61a0*/  @!UPT UIADD3 URZ, URZ, URZ, URZ ;  /* 0x0000003f3f3ff290 */ /* 0x000fe4000fffe03f */
        /* <DEDUP_REMOVED lines=9> */
[----:B------:R-:W-:Y:S11]  /*6240*/  @!UPT UIADD3 URZ, URZ, URZ, URZ ;  /* 0x0000003f3f3ff290 */ /* 0x000ff6000fffe03f */
[----:B------:R-:W-:Y:S01]  /*6250*/  @!UPT UIADD3 URZ, URZ, URZ, URZ ;  /* 0x0000003f3f3ff290 */ /* 0x000fe2000fffe03f */
[C---:B-1----:R-:W-:Y:S01]  /*6260*/  HMMA.16816.F32.BF16 R24, R4.reuse, R18, R8 ;  /* 0x000000120418723c */ /* 0x042fe20000041808 */
[----:B------:R-:W1:Y:S06]  /*6270*/  LDSM.16.MT88.4 R8, [R192+0x1000] ;  /* 0x00100000c008783b */ /* 0x000e6c0000004200 */
[--C-:B------:R-:W-:Y:S01]  /*6280*/  FFMA.FTZ R19, R113, c[0x0][0x2d0], -R2.reuse ;  /* 0x0000b40071137a23 */ /* 0x100fe20000010802 */
[----:B------:R-:W-:Y:S01]  /*6290*/  HMMA.16816.F32.BF16 R32, R4, R16, R20 ;  /* 0x000000100420723c */ /* 0x000fe20000041814 */
[--C-:B------:R-:W-:Y:S01]  /*62a0*/  FFMA.FTZ R18, R112, c[0x0][0x2d0], -R2.reuse ;  /* 0x0000b40070127a23 */ /* 0x100fe20000010802 */
[----:B------:R2:W-:Y:S05]  /*62b0*/  MUFU.EX2 R22, R3 ;  /* 0x0000000300167308 */ /* 0x0005ea0000000800 */
[--C-:B------:R-:W-:Y:S01]  /*62c0*/  FFMA.FTZ R20, R107, c[0x0][0x2d0], -R2.reuse ;  /* 0x0000b4006b147a23 */ /* 0x100fe20000010802 */
[----:B---3--:R-:W-:Y:S01]  /*62d0*/  F2FP.BF16.PACK_AB R4, R236, R237 ;  /* 0x000000edec04723e */ /* 0x008fe200000010ff */
[----:B------:R-:W-:Y:S01]  /*62e0*/  FFMA.FTZ R17, R106, c[0x0][0x2d0], -R2 ;  /* 0x0000b4006a117a23 */ /* 0x000fe20000010802 */
[----:B----4-:R-:W-:Y:S01]  /*62f0*/  F2FP.BF16.PACK_AB R6, R239, R242 ;  /* 0x000000f2ef06723e */ /* 0x010fe200000010ff */
[--C-:B------:R-:W-:Y:S01]  /*6300*/  FFMA.FTZ R2, R88, c[0x0][0x2d0], -R0.reuse ;  /* 0x0000b40058027a23 */ /* 0x100fe20000010800 */
[----:B------:R-:W-:Y:S01]  /*6310*/  MUFU.EX2 R19, R19 ;  /* 0x0000001300137308 */ /* 0x000fe20000000800 */
[----:B------:R-:W-:-:S02]  /*6320*/  FFMA.FTZ R16, R86, c[0x0][0x2d0], -R0 ;  /* 0x0000b40056107a23 */ /* 0x000fc40000010800 */
[----:B--2---:R-:W-:-:S05]  /*6330*/  FADD.FTZ R3, R157, R115 ;  /* 0x000000739d037221 */ /* 0x004fca0000010000 */
[----:B------:R2:W3:Y:S01]  /*6340*/  MUFU.EX2 R21, R2 ;  /* 0x0000000200157308 */ /* 0x0004e20000000800 */
[----:B------:R-:W-:-:S07]  /*6350*/  FADD.FTZ R3, R114, R3 ;  /* 0x0000000372037221 */ /* 0x000fce0000010000 */
[----:B------:R-:W-:Y:S01]  /*6360*/  MUFU.EX2 R20, R20 ;  /* 0x0000001400147308 */ /* 0x000fe20000000800 */
[----:B--2---:R-:W-:Y:S01]  /*6370*/  FFMA.FTZ R2, R89, c[0x0][0x2d0], -R0 ;  /* 0x0000b40059027a23 */ /* 0x004fe20000010800 */
[----:B---3--:R-:W-:-:S06]  /*6380*/  F2FP.BF16.PACK_AB R5, R21, R22 ;  /* 0x000000161505723e */ /* 0x008fcc00000010ff */
[----:B------:R-:W-:Y:S08]  /*6390*/  MUFU.EX2 R18, R18 ;  /* 0x0000001200127308 */ /* 0x000ff00000000800 */
[----:B------:R2:W-:Y:S08]  /*63a0*/  MUFU.EX2 R23, R2 ;  /* 0x0000000200177308 */ /* 0x0005f00000000800 */
[----:B------:R-:W-:Y:S01]  /*63b0*/  MUFU.EX2 R17, R17 ;  /* 0x0000001100117308 */ /* 0x000fe20000000800 */
[----:B--2---:R-:W-:-:S07]  /*63c0*/  FFMA.FTZ R2, R90, c[0x0][0x2d0], -R0 ;  /* 0x0000b4005a027a23 */ /* 0x004fce0000010800 */
[----:B------:R-:W2:Y:S02]  /*63d0*/  MUFU.EX2 R157, R2 ;  /* 0x00000002009d7308 */ /* 0x000ea40000000800 */
[----:B--2---:R-:W-:Y:S01]  /*63e0*/  F2FP.BF16.PACK_AB R7, R157, R23 ;  /* 0x000000179d07723e */ /* 0x004fe200000010ff */
[----:B------:R-:W-:Y:S02]  /*63f0*/  FADD.FTZ R2, R84, R14 ;  /* 0x0000000e54027221 */ /* 0x000fe40000010000 */
[----:B------:R-:W-:Y:S02]  /*6400*/  FFMA.FTZ R14, R105, c[0x0][0x2d0], -R0 ;  /* 0x0000b400690e7a23 */ /* 0x000fe40000010800 */
[----:B------:R-:W-:Y:S02]  /*6410*/  FADD.FTZ R2, R85, R2 ;  /* 0x0000000255027221 */ /* 0x000fe40000010000 */
[----:B-1----:R-:W-:Y:S01]  /*6420*/  HMMA.16816.F32.BF16 R160, R4, R8, R160 ;  /* 0x0000000804a0723c */ /* 0x002fe200000418a0 */
[----:B------:R-:W-:-:S02]  /*6430*/  FADD.FTZ R0, R235, R3 ;  /* 0x00000003eb007221 */ /* 0x000fc40000010000 */
[----:B------:R-:W-:Y:S02]  /*6440*/  IMAD.MOV.U32 R235, RZ, RZ, R110 ;  /* 0x000000ffffeb7224 */ /* 0x000fe400078e006e */
[----:B------:R-:W-:-:S03]  /*6450*/  FADD.FTZ R2, R158, R2 ;  /* 0x000000029e027221 */ /* 0x000fc60000010000 */
[----:B------:R-:W-:Y:S01]  /*6460*/  HMMA.16816.F32.BF16 R28, R4, R10, R248 ;  /* 0x0000000a041c723c */ /* 0x000fe200000418f8 */
[----:B------:R-:W1:Y:S01]  /*6470*/  LDSM.16.MT88.4 R8, [R193+0x1000] ;  /* 0x00100000c108783b */ /* 0x000e620000004200 */
[----:B------:R-:W-:-:S04]  /*6480*/  FADD.FTZ R2, R220, R2 ;  /* 0x00000002dc027221 */ /* 0x000fc80000010000 */
        /* <DEDUP_REMOVED lines=15> */
[----:B------:R-:W1:Y:S04]  /*6580*/  LDSM.16.MT88.4 R8, [R196+0x3000] ;  /* 0x00300000c408783b */ /* 0x000e680000004200 */
[----:B------:R-:W-:Y:S03]  /*6590*/  LDSM.16.MT88.4 R164, [R192+0x1800] ;  /* 0x00180000c0a4783b */ /* 0x000fe60000004200 */
[C---:B-1----:R-:W-:Y:S08]  /*65a0*/  HMMA.16816.F32.BF16 R84, R4.reuse, R8, R172 ;  /* 0x000000080454723c */ /* 0x042ff000000418ac */
[----:B------:R-:W-:Y:S01]  /*65b0*/  HMMA.16816.F32.BF16 R88, R4, R10, R152 ;  /* 0x0000000a0458723c */ /* 0x000fe20000041898 */
[----:B------:R-:W1:Y:S06]  /*65c0*/  LDSM.16.MT88.4 R8, [R195+0x3000] ;  /* 0x00300000c308783b */ /* 0x000e6c0000004200 */
[----:B------:R-:W-:-:S04]  /*65d0*/  IMAD.MOV.U32 R155, RZ, RZ, R111 ;  /* 0x000000ffff9b7224 */ /* 0x000fc800078e006f */
[----:B------:R-:W-:-:S04]  /*65e0*/  FADD.FTZ R0, R155, R0 ;  /* 0x000000009b007221 */ /* 0x000fc80000010000 */
[----:B------:R-:W-:Y:S02]  /*65f0*/  FADD.FTZ R0, R235, R0 ;  /* 0x00000000eb007221 */ /* 0x000fe40000010000 */
[----:B------:R-:W-:Y:S02]  /*6600*/  IMAD.MOV.U32 R235, RZ, RZ, c[0x0][0x2c4] ;  /* 0x0000b100ffeb7624 */ /* 0x000fe400078e00ff */
[----:B------:R-:W-:-:S03]  /*6610*/  FADD.FTZ R0, R246, R0 ;  /* 0x00000000f6007221 */ /* 0x000fc60000010000 */
[----:B------:R-:W-:Y:S01]  /*6620*/  ISETP.NE.AND P1, PT, R235, 0x1, PT ;  /* 0x00000001eb00780c */ /* 0x000fe20003f25270 */
[C---:B-1----:R-:W-:Y:S08]  /*6630*/  HMMA.16816.F32.BF16 R168, R4.reuse, R8, R168 ;  /* 0x0000000804a8723c */ /* 0x042ff000000418a8 */
[----:B------:R-:W-:Y:S01]  /*6640*/  HMMA.16816.F32.BF16 R188, R4, R10, R144 ;  /* 0x0000000a04bc723c */ /* 0x000fe20000041890 */
[----:B------:R-:W1:Y:S04]  /*6650*/  LDSM.16.MT88.4 R8, [R192+0x5000] ;  /* 0x00500000c008783b */ /* 0x000e680000004200 */
[----:B------:R-:W-:Y:S11]  /*6660*/  LDSM.16.MT88.4 R144, [R196+0x1800] ;  /* 0x00180000c490783b */ /* 0x000ff60000004200 */
[----:B------:R-:W-:-:S02]  /*6670*/  IMAD.MOV.U32 R154, RZ, RZ, R168 ;  /* 0x000000ffff9a7224 */ /* 0x000fc400078e00a8 */
[----:B------:R-:W-:Y:S02]  /*6680*/  IMAD.MOV.U32 R153, RZ, RZ, R169 ;  /* 0x000000ffff997224 */ /* 0x000fe400078e00a9 */
[----:B------:R-:W-:Y:S02]  /*6690*/  IMAD.MOV.U32 R152, RZ, RZ, R170 ;  /* 0x000000ffff987224 */ /* 0x000fe400078e00aa */
[----:B------:R-:W-:Y:S01]  /*66a0*/  IMAD.MOV.U32 R3, RZ, RZ, R171 ;  /* 0x000000ffff037224 */ /* 0x000fe200078e00ab */
[C---:B-1----:R-:W-:Y:S08]  /*66b0*/  HMMA.16816.F32.BF16 R176, R4.reuse, R8, R176 ;  /* 0x0000000804b0723c */ /* 0x042ff000000418b0 */
[C---:B------:R-:W-:Y:S01]  /*66c0*/  HMMA.16816.F32.BF16 R104, R4.reuse, R10, R124 ;  /* 0x0000000a0468723c */ /* 0x040fe2000004187c */
[----:B------:R-:W1:Y:S07]  /*66d0*/  LDSM.16.MT88.4 R8, [R193+0x5000] ;  /* 0x00500000c108783b */ /* 0x000e6e0000004200 */
[C---:B-1----:R-:W-:Y:S01]  /*66e0*/  HMMA.16816.F32.BF16 R108, R4.reuse, R8, R136 ;  /* 0x00000008046c723c */ /* 0x042fe20000041888 */
[----:B------:R-:W-:Y:S07]  /*66f0*/  LDSM.16.MT88.4 R136, [R193+0x1800] ;  /* 0x00180000c188783b */ /* 0x000fee0000004200 */
[C---:B------:R-:W-:Y:S01]  /*6700*/  HMMA.16816.F32.BF16 R112, R4.reuse, R10, R120 ;  /* 0x0000000a0470723c */ /* 0x040fe20000041878 */
[----:B------:R-:W1:Y:S07]  /*6710*/  LDSM.16.MT88.4 R8, [R196+0x5000] ;  /* 0x00500000c408783b */ /* 0x000e6e0000004200 */
[C---:B-1----:R-:W-:Y:S07]  /*6720*/  HMMA.16816.F32.BF16 R248, R4.reuse, R8, R128 ;  /* 0x0000000804f8723c */ /* 0x042fee0000041880 */
[----:B------:R-:W-:Y:S01]  /*6730*/  F2FP.BF16.PACK_AB R128, R19, R20 ;  /* 0x000000141380723e */ /* 0x000fe200000010ff */
[----:B------:R-:W-:Y:S01]  /*6740*/  HMMA.16816.F32.BF16 R184, R4, R10, R116 ;  /* 0x0000000a04b8723c */ /* 0x000fe20000041874 */
[----:B------:R-:W1:Y:S01]  /*6750*/  LDSM.16.MT88.4 R8, [R195+0x5000] ;  /* 0x00500000c308783b */ /* 0x000e620000004200 */
[----:B------:R-:W-:-:S06]  /*6760*/  F2FP.BF16.PACK_AB R130, R17, R18 ;  /* 0x000000121182723e */ /* 0x000fcc00000010ff */
[C---:B-1----:R-:W-:Y:S08]  /*6770*/  HMMA.16816.F32.BF16 R172, R4.reuse, R8, R100 ;  /* 0x0000000804ac723c */ /* 0x042ff00000041864 */
[----:B------:R-:W-:Y:S01]  /*6780*/  HMMA.16816.F32.BF16 R120, R4, R10, R96 ;  /* 0x0000000a0478723c */ /* 0x000fe20000041860 */
[----:B------:R-:W1:Y:S06]  /*6790*/  LDSM.16.MT88.4 R8, [R192+0x7000] ;  /* 0x00700000c008783b */ /* 0x000e6c0000004200 */
[----:B------:R-:W-:-:S02]  /*67a0*/  IMAD.MOV.U32 R96, RZ, RZ, R154 ;  /* 0x000000ffff607224 */ /* 0x000fc400078e009a */
[----:B------:R-:W-:Y:S02]  /*67b0*/  IMAD.MOV.U32 R97, RZ, RZ, R153 ;  /* 0x000000ffff617224 */ /* 0x000fe400078e0099 */
[----:B------:R-:W-:Y:S02]  /*67c0*/  IMAD.MOV.U32 R98, RZ, RZ, R152 ;  /* 0x000000ffff627224 */ /* 0x000fe400078e0098 */
[----:B------:R-:W-:Y:S01]  /*67d0*/  IMAD.MOV.U32 R99, RZ, RZ, R3 ;  /* 0x000000ffff637224 */ /* 0x000fe200078e0003 */
[----:B------:R-:W-:Y:S01]  /*67e0*/  LDSM.16.MT88.4 R152, [R195+0x1800] ;  /* 0x00180000c398783b */ /* 0x000fe20000004200 */
[----:B------:R-:W-:Y:S02]  /*67f0*/  FADD.FTZ R3, R245, R0 ;  /* 0x00000000f5037221 */ /* 0x000fe40000010000 */
[----:B------:R-:W-:Y:S01]  /*6800*/  FADD.FTZ R0, R218, R2 ;  /* 0x00000002da007221 */ /* 0x000fe20000010000 */
[----:B------:R-:W-:Y:S01]  /*6810*/  IADD3 R218, R222, -0x2, RZ ;  /* 0xfffffffededa7810 */ /* 0x000fe20007ffe0ff */
        /* <DEDUP_REMOVED lines=10> */
[C---:B-1----:R-:W-:Y:S08]  /*68c0*/  HMMA.16816.F32.BF16 R100, R4.reuse, R8, R92 ;  /* 0x000000080464723c */ /* 0x042ff0000004185c */
[C---:B------:R-:W-:Y:S01]  /*68d0*/  HMMA.16816.F32.BF16 R116, R4.reuse, R10, R76 ;  /* 0x0000000a0474723c */ /* 0x040fe2000004184c */
[----:B------:R-:W1:Y:S07]  /*68e0*/  LDSM.16.MT88.4 R8, [R193+0x7000] ;  /* 0x00700000c108783b */ /* 0x000e6e0000004200 */
[C---:B-1----:R-:W-:Y:S08]  /*68f0*/  HMMA.16816.F32.BF16 R224, R4.reuse, R8, R60 ;  /* 0x0000000804e0723c */ /* 0x042ff0000004183c */
[C---:B------:R-:W-:Y:S01]  /*6900*/  HMMA.16816.F32.BF16 R180, R4.reuse, R10, R56 ;  /* 0x0000000a04b4723c */ /* 0x040fe20000041838 */
[----:B------:R-:W1:Y:S04]  /*6910*/  LDSM.16.MT88.4 R8, [R196+0x7000] ;  /* 0x00700000c408783b */ /* 0x000e680000004200 */
[----:B------:R-:W-:Y:S03]  /*6920*/  LDSM.16.MT88.4 R56, [R196+0x3800] ;  /* 0x00380000c438783b */ /* 0x000fe60000004200 */
[C---:B-1----:R-:W-:Y:S01]  /*6930*/  HMMA.16816.F32.BF16 R168, R4.reuse, R8, R48 ;  /* 0x0000000804a8723c */ /* 0x042fe20000041830 */
[----:B------:R-:W-:Y:S07]  /*6940*/  LDSM.16.MT88.4 R48, [R193+0x3800] ;  /* 0x00380000c130783b */ /* 0x000fee0000004200 */
[C---:B------:R-:W-:Y:S01]  /*6950*/  HMMA.16816.F32.BF16 R124, R4.reuse, R10, R40 ;  /* 0x0000000a047c723c */ /* 0x040fe20000041828 */
[----:B------:R-:W1:Y:S04]  /*6960*/  LDSM.16.MT88.4 R8, [R195+0x7000] ;  /* 0x00700000c308783b */ /* 0x000e680000004200 */
[----:B------:R-:W2:Y:S03]  /*6970*/  LDSM.16.MT88.4 R40, [R192+0x3800] ;  /* 0x00380000c028783b */ /* 0x000ea60000004200 */
[C---:B-1----:R-:W-:Y:S08]  /*6980*/  HMMA.16816.F32.BF16 R32, R4.reuse, R8, R32 ;  /* 0x000000080420723c */ /* 0x042ff00000041820 */
[----:B------:R-:W-:Y:S01]  /*6990*/  HMMA.16816.F32.BF16 R24, R4, R10, R24 ;  /* 0x0000000a0418723c */ /* 0x000fe20000041818 */
[----:B------:R-:W1:Y:S01]  /*69a0*/  MUFU.EX2 R4, R14 ;  /* 0x0000000e00047308 */ /* 0x000e620000000800 */
[----:B------:R-:W-:Y:S05]  /*69b0*/  LDSM.16.MT88.4 R8, [R195+0x7800] ;  /* 0x00780000c308783b */ /* 0x000fea0000004200 */
[----:B------:R-:W-:-:S02]  /*69c0*/  FADD.FTZ R5, R19, R3 ;  /* 0x0000000313057221 */ /* 0x000fc40000010000 */
[----:B------:R-:W3:Y:S08]  /*69d0*/  MUFU.EX2 R6, R13 ;  /* 0x0000000d00067308 */ /* 0x000ef00000000800 */
[----:B------:R-:W4:Y:S01]  /*69e0*/  MUFU.EX2 R7, R16 ;  /* 0x0000001000077308 */ /* 0x000f220000000800 */
[----:B-1----:R-:W-:Y:S02]  /*69f0*/  FADD.FTZ R2, R4, R0 ;  /* 0x0000000004027221 */ /* 0x002fe40000010000 */
[----:B------:R-:W-:Y:S01]  /*6a00*/  IMAD.MOV.U32 R0, RZ, RZ, R243 ;  /* 0x000000ffff007224 */ /* 0x000fe200078e00f3 */
[----:B---3--:R-:W-:Y:S01]  /*6a10*/  F2FP.BF16.PACK_AB R129, R6, R4 ;  /* 0x000000040681723e */ /* 0x008fe200000010ff */
[----:B------:R-:W-:-:S04]  /*6a20*/  @P1 IMAD.HI.U32 R4, R243, c[0x0][0x2c8], RZ ;  /* 0x0000b200f3041a27 */ /* 0x000fc800078e00ff */
[----:B------:R-:W-:Y:S01]  /*6a30*/  FADD.FTZ R3, R6, R2 ;  /* 0x0000000206037221 */ /* 0x000fe20000010000 */
[----:B------:R-:W-:Y:S01]  /*6a40*/  @P1 SHF.R.U32.HI R0, RZ, c[0x0][0x2cc], R4 ;  /* 0x0000b300ff001a19 */ /* 0x000fe20000011604 */
[----:B------:R-:W-:Y:S01]  /*6a50*/  IMAD.IADD R2, R240, 0x1, -R241 ;  /* 0x00000001f0027824 */ /* 0x000fe200078e0af1 */
[----:B----4-:R-:W-:Y:S01]  /*6a60*/  F2FP.BF16.PACK_AB R131, R7, R15 ;  /* 0x0000000f0783723e */ /* 0x010fe200000010ff */
[----:B------:R-:W-:Y:S02]  /*6a70*/  FADD.FTZ R4, R18, R5 ;  /* 0x0000000512047221 */ /* 0x000fe40000010000 */
[----:B------:R-:W-:Y:S02]  /*6a80*/  IMAD.IADD R2, R2, 0x1, R0 ;  /* 0x0000000102027824 */ /* 0x000fe400078e0200 */
[----:B------:R-:W-:Y:S02]  /*6a90*/  FADD.FTZ R3, R15, R3 ;  /* 0x000000030f037221 */ /* 0x000fe40000010000 */
[----:B------:R-:W-:Y:S01]  /*6aa0*/  HMMA.16816.F32.BF16 R132, R128, R136, R132 ;  /* 0x000000888084723c */ /* 0x000fe20000041884 */
[----:B------:R-:W-:Y:S01]  /*6ab0*/  FADD.FTZ R237, R17, R4 ;  /* 0x0000000411ed7221 */ /* 0x000fe20000010000 */
[----:B------:R-:W-:Y:S01]  /*6ac0*/  IADD3 R0, R2, c[0x0][0x328], RZ ;  /* 0x0000ca0002007a10 */ /* 0x000fe20007ffe0ff */
[----:B------:R-:W-:-:S05]  /*6ad0*/  FADD.FTZ R239, R7, R3 ;  /* 0x0000000307ef7221 */ /* 0x000fca0000010000 */
[C---:B------:R-:W-:Y:S08]  /*6ae0*/  HMMA.16816.F32.BF16 R136, R128.reuse, R138, R36 ;  /* 0x0000008a8088723c */ /* 0x040ff00000041824 */
[C---:B--2---:R-:W-:Y:S01]  /*6af0*/  HMMA.16816.F32.BF16 R36, R128.reuse, R40, R64 ;  /* 0x000000288024723c */ /* 0x044fe20000041840 */
[----:B------:R-:W1:Y:S07]  /*6b00*/  LDSM.16.MT88.4 R64, [R195+0x3800] ;  /* 0x00380000c340783b */ /* 0x000e6e0000004200 */
[C---:B------:R-:W-:Y:S08]  /*6b10*/  HMMA.16816.F32.BF16 R140, R128.reuse, R144, R140 ;  /* 0x00000090808c723c */ /* 0x040ff0000004188c */
[C---:B------:R-:W-:Y:S08]  /*6b20*/  HMMA.16816.F32.BF16 R144, R128.reuse, R146, R44 ;  /* 0x000000928090723c */ /* 0x040ff0000004182c */
[C---:B------:R-:W-:Y:S01]  /*6b30*/  HMMA.16816.F32.BF16 R44, R128.reuse, R48, R72 ;  /* 0x00000030802c723c */ /* 0x040fe20000041848 */
[----:B------:R-:W2:Y:S07]  /*6b40*/  LDSM.16.MT88.4 R72, [R192+0x5800] ;  /* 0x00580000c048783b */ /* 0x000eae0000004200 */
[C---:B------:R-:W-:Y:S01]  /*6b50*/  HMMA.16816.F32.BF16 R48, R128.reuse, R50, R80 ;  /* 0x000000328030723c */ /* 0x040fe20000041850 */
[----:B------:R-:W-:Y:S07]  /*6b60*/  LDSM.16.MT88.4 R80, [R193+0x5800] ;  /* 0x00580000c150783b */ /* 0x000fee0000004200 */
[C---:B------:R-:W-:Y:S08]  /*6b70*/  HMMA.16816.F32.BF16 R40, R128.reuse, R42, R68 ;  /* 0x0000002a8028723c */ /* 0x040ff00000041844 */
[C---:B-1----:R-:W-:Y:S01]  /*6b80*/  HMMA.16816.F32.BF16 R60, R128.reuse, R64, R96 ;  /* 0x00000040803c723c */ /* 0x042fe20000041860 */
[----:B------:R-:W1:Y:S07]  /*6b90*/  LDSM.16.MT88.4 R96, [R195+0x5800] ;  /* 0x00580000c360783b */ /* 0x000e6e0000004200 */
[C---:B------:R-:W-:Y:S08]  /*6ba0*/  HMMA.16816.F32.BF16 R148, R128.reuse, R152, R148 ;  /* 0x000000988094723c */ /* 0x040ff00000041894 */
[C---:B------:R-:W-:Y:S08]  /*6bb0*/  HMMA.16816.F32.BF16 R152, R128.reuse, R154, R52 ;  /* 0x0000009a8098723c */ /* 0x040ff00000041834 */
[C---:B--2---:R-:W-:Y:S08]  /*6bc0*/  HMMA.16816.F32.BF16 R68, R128.reuse, R72, R176 ;  /* 0x000000488044723c */ /* 0x044ff000000418b0 */
[C---:B------:R-:W-:Y:S01]  /*6bd0*/  HMMA.16816.F32.BF16 R72, R128.reuse, R74, R104 ;  /* 0x0000004a8048723c */ /* 0x040fe20000041868 */
[----:B------:R-:W2:Y:S07]  /*6be0*/  LDSM.16.MT88.4 R104, [R192+0x7800] ;  /* 0x00780000c068783b */ /* 0x000eae0000004200 */
[C---:B------:R-:W-:Y:S08]  /*6bf0*/  HMMA.16816.F32.BF16 R52, R128.reuse, R56, R84 ;  /* 0x000000388034723c */ /* 0x040ff00000041854 */
[C---:B-1----:R-:W-:Y:S08]  /*6c00*/  HMMA.16816.F32.BF16 R92, R128.reuse, R96, R172 ;  /* 0x00000060805c723c */ /* 0x042ff000000418ac */
[C---:B------:R-:W-:Y:S08]  /*6c10*/  HMMA.16816.F32.BF16 R76, R128.reuse, R80, R108 ;  /* 0x00000050804c723c */ /* 0x040ff0000004186c */
[C---:B------:R-:W-:Y:S01]  /*6c20*/  HMMA.16816.F32.BF16 R96, R128.reuse, R98, R120 ;  /* 0x000000628060723c */ /* 0x040fe20000041878 */
[----:B------:R-:W1:Y:S07]  /*6c30*/  LDSM.16.MT88.4 R120, [R196+0x7800] ;  /* 0x00780000c478783b */ /* 0x000e6e0000004200 */
[C---:B------:R-:W-:Y:S01]  /*6c40*/  HMMA.16816.F32.BF16 R56, R128.reuse, R58, R88 ;  /* 0x0000003a8038723c */ /* 0x040fe20000041858 */
[----:B------:R-:W3:Y:S07]  /*6c50*/  LDSM.16.MT88.4 R88, [R196+0x5800] ;  /* 0x00580000c458783b */ /* 0x000eee0000004200 */
[C---:B------:R-:W-:Y:S01]  /*6c60*/  HMMA.16816.F32.BF16 R80, R128.reuse, R82, R112 ;  /* 0x000000528050723c */ /* 0x040fe20000041870 */
[----:B------:R-:W4:Y:S07]  /*6c70*/  LDSM.16.MT88.4 R112, [R193+0x7800] ;  /* 0x00780000c170783b */ /* 0x000f2e0000004200 */
[C---:B--2---:R-:W-:Y:S08]  /*6c80*/  HMMA.16816.F32.BF16 R100, R128.reuse, R104, R100 ;  /* 0x000000688064723c */ /* 0x044ff00000041864 */
[C---:B------:R-:W-:Y:S08]  /*6c90*/  HMMA.16816.F32.BF16 R104, R128.reuse, R106, R116 ;  /* 0x0000006a8068723c */ /* 0x040ff00000041874 */
[C---:B------:R-:W-:Y:S08]  /*6ca0*/  HMMA.16816.F32.BF16 R160, R128.reuse, R164, R160 ;  /* 0x000000a480a0723c */ /* 0x040ff000000418a0 */
[C---:B-1----:R-:W-:Y:S08]  /*6cb0*/  HMMA.16816.F32.BF16 R116, R128.reuse, R120, R168 ;  /* 0x000000788074723c */ /* 0x042ff000000418a8 */
        /* <DEDUP_REMOVED lines=21> */
.L_x_4270:
[----:B------:R-:W-:-:S13]  /*6e10*/  ISETP.NE.AND P0, PT, R4, 0x1, PT ;  /* 0x000000010400780c */ /* 0x000fda0003f05270 */
[----:B------:R-:W-:-:S05]  /*6e20*/  @P0 IMAD.HI.U32 R2, R3, c[0x0][0x330], RZ ;  /* 0x0000cc0003020a27 */ /* 0x000fca00078e00ff */
[----:B------:R-:W-:Y:S02]  /*6e30*/  @P0 SHF.R.U32.HI R3, RZ, c[0x0][0x334], R2 ;  /* 0x0000cd00ff030a19 */ /* 0x000fe40000011602 */
.L_x_4271:
[----:B------:R-:W-:Y:S05]  /*6e40*/  BSYNC B0 ;  /* 0x0000000000007941 */ /* 0x000fea0003800000 */
.L_x_4269:
[----:B------:R-:W-:-:S05]  /*6e50*/  IMAD R3, R3, R4, c[0x0][0x32c] ;  /* 0x0000cb0003037624 */ /* 0x000fca00078e0204 */
[----:B------:R-:W-:-:S04]  /*6e60*/  IMNMX R0, R0, R3, PT ;  /* 0x0000000300007217 */ /* 0x000fc80003800200 */
.L_x_4268:
        /* <DEDUP_REMOVED lines=9> */
.L_x_4281:
[----:B------:R-:W-:Y:S01]  /*6f00*/  ISETP.GT.AND P0, PT, R228, R222, PT ;  /* 0x000000dee400720c */ /* 0x000fe20003f04270 */
[----:B------:R-:W-:Y:S04]  /*6f10*/  DEPBAR.LE SB0, 0x0 ;  /* 0x000080000000791a */ /* 0x000fe80000000000 */
[----:B------:R-:W-:Y:S01]  /*6f20*/  WARPSYNC 0xffffffff ;  /* 0xffffffff00007948 */ /* 0x000fe20003800000 */
[----:B------:R-:W-:Y:S01]  /*6f30*/  BAR.SYNC.DEFER_BLOCKING 0x0 ;  /* 0x0000000000007b1d */ /* 0x000fe20000010000 */
[----:B------:R-:W-:Y:S05]  /*6f40*/  IMAD.MOV.U32 R227, RZ, RZ, c[0x0][0x2c4] ;  /* 0x0000b100ffe37624 */ /* 0x000fea00078e00ff */
[----:B------:R-:W-:Y:S01]  /*6f50*/  ISETP.NE.AND P6, PT, R227, 0x1, PT ;  /* 0x00000001e300780c */ /* 0x000fe20003fc5270 */
[----:B------:R-:W-:Y:S01]  /*6f60*/  @!P0 IMAD.WIDE.U32 R4, R222, c[0x0][0x208], RZ ;  /* 0x00008200de048a25 */ /* 0x000fe200078e00ff */
[----:B------:R-:W-:Y:S02]  /*6f70*/  @!P0 SHF.R.S32.HI R0, RZ, 0x1f, R222 ;  /* 0x0000001fff008819 */ /* 0x000fe400000114de */
        /* <DEDUP_REMOVED lines=39> */
[----:B------:R-:W-:Y:S05]  /*71f0*/  @!P0 IADD3 R3, P1, R3, R7, RZ ;  /* 0x0000000703038210 */ /* 0x000fea0007f3e0ff */
[--C-:B------:R-:W-:Y:S01]  /*7200*/  @!P0 IMAD.X R0, R0, 0x1, R9.reuse, P1 ;  /* 0x0000000100008824 */ /* 0x100fe200008e0609 */
[C---:B------:R-:W-:Y:S04]  /*7210*/  @!P0 LEA R22, P1, R3.reuse, c[0x0][0x1f8], 0x1 ;  /* 0x00007e0003168a11 */ /* 0x040fe800078208ff */
[----:B------:R-:W-:Y:S02]  /*7220*/  @!P0 LEA.HI.X R23, R3, c[0x0][0x1fc], R0, 0x1, P1 ;  /* 0x00007f0003178a11 */ /* 0x000fe400008f0c00 */
[C---:B------:R-:W-:Y:S05]  /*7230*/  @!P0 IADD3 R3, P1, R5.reuse, R11, RZ ;  /* 0x0000000b05038210 */ /* 0x040fea0007f3e0ff */
[C---:B------:R-:W-:Y:S01]  /*7240*/  @!P0 IMAD.X R11, R4.reuse, 0x1, R12, P1 ;  /* 0x00000001040b8824 */ /* 0x040fe200008e060c */
[C---:B------:R-:W-:Y:S05]  /*7250*/  @!P0 IADD3 R6, P1, R5.reuse, R8, RZ ;  /* 0x0000000805068210 */ /* 0x040fea0007f3e0ff */
[C---:B------:R-:W-:Y:S01]  /*7260*/  @!P0 IMAD.X R10, R4.reuse, 0x1, R10, P1 ;  /* 0x00000001040a8824 */ /* 0x040fe200008e060a */
        /* <DEDUP_REMOVED lines=12> */
[----:B------:R-:W1:Y:S05]  /*7330*/  LDSM.16.M88.4 R8, [R159] ;  /* 0x000000009f08783b */ /* 0x000e6a0000000200 */
        /* <DEDUP_REMOVED lines=8> */
[----:B------:R3:W-:Y:S05]  /*73c0*/  @!P0 LDGSTS.E.BYPASS.LTC128B.128 [R223+0x3100], [R20.64], !P4 ;  /* 0x0310000014df8fae */ /* 0x0007ea000e101d46 */
[----:B------:R4:W-:Y:S01]  /*73d0*/  @!P0 LDGSTS.E.BYPASS.LTC128B.128 [R223+0x5100], [R30.64], !P3 ;  /* 0x051000001edf8fae */ /* 0x0009e2000d901d46 */
[C---:B-1----:R-:W-:Y:S04]  /*73e0*/  HMMA.16816.F32.BF16 R4, R32.reuse, R8, RZ ;  /* 0x000000082004723c */ /* 0x042fe800000418ff */
[----:B------:R1:W-:Y:S01]  /*73f0*/  @!P0 LDGSTS.E.BYPASS.LTC128B.128 [R223+0x7100], [R220.64], !P2 ;  /* 0x07100000dcdf8fae */ /* 0x0003e2000d101d46 */
[C---:B------:R-:W-:Y:S04]  /*7400*/  ISETP.GT.AND P0, PT, R222.reuse, R228, PT ;  /* 0x000000e4de00720c */ /* 0x040fe80003f04270 */
[----:B------:R-:W0:Y:S01]  /*7410*/  LDGDEPBAR ;  /* 0x00000000000079af */ /* 0x000e220000000000 */
[C---:B------:R-:W-:Y:S08]  /*7420*/  HMMA.16816.F32.BF16 R8, R32.reuse, R10, RZ ;  /* 0x0000000a2008723c */ /* 0x040ff000000418ff */
[C---:B-----5:R-:W-:Y:S01]  /*7430*/  HMMA.16816.F32.BF16 R12, R32.reuse, R16, RZ ;  /* 0x00000010200c723c */ /* 0x060fe200000418ff */
[----:B------:R-:W-:Y:S03]  /*7440*/  @P0 IADD3 R0, R222, -0x1, RZ ;  /* 0xffffffffde000810 */ /* 0x000fe60007ffe0ff */
[----:B------:R-:W-:Y:S01]  /*7450*/  @P0 IMAD.MOV.U32 R158, RZ, RZ, c[0x0][0x1e4] ;  /* 0x00007900ff9e0624 */ /* 0x000fe200078e00ff */
[----:B------:R-:W-:Y:S03]  /*7460*/  @P0 SHF.R.S32.HI R3, RZ, 0x1f, R0 ;  /* 0x0000001fff030819 */ /* 0x000fe60000011400 */
[C---:B------:R-:W-:Y:S04]  /*7470*/  HMMA.16816.F32.BF16 R16, R32.reuse, R18, RZ ;  /* 0x000000122010723c */ /* 0x040fe800000418ff */
[----:B------:R-:W-:Y:S04]  /*7480*/  @P0 IMAD R3, R3, c[0x0][0x1e0], RZ ;  /* 0x0000780003030a24 */ /* 0x000fe800078e02ff */
[C---:B---3--:R-:W-:Y:S01]  /*7490*/  HMMA.16816.F32.BF16 R20, R32.reuse, R24, RZ ;  /* 0x000000182014723c */ /* 0x048fe200000418ff */
[C---:B------:R-:W-:Y:S07]  /*74a0*/  @P0 IMAD R3, R0.reuse, c[0x0][0x1e4], R3 ;  /* 0x0000790000030a24 */ /* 0x040fee00078e0203 */
[C---:B------:R-:W-:Y:S08]  /*74b0*/  HMMA.16816.F32.BF16 R24, R32.reuse, R26, RZ ;  /* 0x0000001a2018723c */ /* 0x040ff000000418ff */
[C---:B----4-:R-:W-:Y:S07]  /*74c0*/  HMMA.16816.F32.BF16 R28, R32.reuse, R168, RZ ;  /* 0x000000a8201c723c */ /* 0x050fee00000418ff */
[----:B------:R-:W-:Y:S01]  /*74d0*/  @P0 IMAD.WIDE.U32 R168, R0, c[0x0][0x1e0], RZ ;  /* 0x0000780000a80a25 */ /* 0x000fe200078e00ff */
[----:B------:R-:W-:Y:S04]  /*74e0*/  HMMA.16816.F32.BF16 R32, R32, R170, RZ ;  /* 0x000000aa2020723c */ /* 0x000fe800000418ff */
[----:B------:R-:W-:Y:S02]  /*74f0*/  @P0 IMAD.IADD R3, R169, 0x1, R3 ;  /* 0x00000001a9030824 */ /* 0x000fe400078e0203 */
[C---:B------:R-:W-:Y:S02]  /*7500*/  @P0 IMAD.SHL.U32 R156, R168.reuse, 0x40, RZ ;  /* 0x00000040a89c0824 */ /* 0x040fe400078e00ff */
[C---:B------:R-:W-:Y:S05]  /*7510*/  HMMA.16816.F32.BF16 R4, R172.reuse, R176, R4 ;  /* 0x000000b0ac04723c */ /* 0x040fea0000041804 */
[----:B------:R-:W-:Y:S02]  /*7520*/  @P0 SHF.L.U64.HI R218, R168, 0x6, R3 ;  /* 0x00000006a8da0819 */ /* 0x000fe40000010203 */
[----:B------:R-:W-:Y:S01]  /*7530*/  LDSM.16.M88.4 R168, [R201] ;  /* 0x00000000c9a8783b */ /* 0x000fe20000000200 */
[C---:B------:R-:W-:Y:S04]  /*7540*/  HMMA.16816.F32.BF16 R8, R172.reuse, R178, R8 ;  /* 0x000000b2ac08723c */ /* 0x040fe80000041808 */
[----:B------:R-:W-:Y:S01]  /*7550*/  LDSM.16.M88.4 R176, [R197+0x800] ;  /* 0x00080000c5b0783b */ /* 0x000fe20000000200 */
[----:B------:R-:W-:Y:S03]  /*7560*/  @P0 IADD3 R0, P1, R156, R230, RZ ;  /* 0x000000e69c000210 */ /* 0x000fe60007f3e0ff */
[C---:B------:R-:W-:Y:S04]  /*7570*/  HMMA.16816.F32.BF16 R12, R172.reuse, R180, R12 ;  /* 0x000000b4ac0c723c */ /* 0x040fe8000004180c */
[----:B------:R-:W-:Y:S01]  /*7580*/  @P0 IMAD.X R3, R218, 0x1, R229, P1 ;  /* 0x00000001da030824 */ /* 0x000fe200008e06e5 */
[C---:B-1----:R-:W-:Y:S03]  /*7590*/  @P0 LEA R220, P1, R0.reuse, c[0x0][0x1c8], 0x1 ;  /* 0x0000720000dc0a11 */ /* 0x042fe600078208ff */
[C---:B------:R-:W-:Y:S04]  /*75a0*/  HMMA.16816.F32.BF16 R16, R172.reuse, R182, R16 ;  /* 0x000000b6ac10723c */ /* 0x040fe80000041810 */
[----:B------:R-:W-:Y:S02]  /*75b0*/  @P0 LEA.HI.X R221, R0, c[0x0][0x1cc], R3, 0x1, P1 ;  /* 0x0000730000dd0a11 */ /* 0x000fe400008f0c03 */
[----:B------:R-:W-:Y:S02]  /*75c0*/  @P0 IADD3 R219, P1, R230, 0x40, RZ ;  /* 0x00000040e6db0810 */ /* 0x000fe40007f3e0ff */
[C---:B------:R-:W-:Y:S04]  /*75d0*/  HMMA.16816.F32.BF16 R20, R172.reuse, R184, R20 ;  /* 0x000000b8ac14723c */ /* 0x040fe80000041814 */
[----:B------:R-:W-:Y:S01]  /*75e0*/  @P0 IMAD.X R224, RZ, RZ, R229, P1 ;  /* 0x000000ffffe00224 */ /* 0x000fe200008e06e5 */
[-C--:B------:R-:W-:Y:S03]  /*75f0*/  @P0 IADD3 R0, P1, R156, R219.reuse, RZ ;  /* 0x000000db9c000210 */ /* 0x080fe60007f3e0ff */
[C---:B------:R-:W-:Y:S04]  /*7600*/  HMMA.16816.F32.BF16 R24, R172.reuse, R186, R24 ;  /* 0x000000baac18723c */ /* 0x040fe80000041818 */
[----:B------:R-:W-:Y:S01]  /*7610*/  @P0 IMAD.X R3, R218, 0x1, R224, P1 ;  /* 0x00000001da030824 */ /* 0x000fe200008e06e0 */
[C---:B------:R-:W-:Y:S03]  /*7620*/  @P0 LEA R182, P1, R0.reuse, c[0x0][0x1c8], 0x1 ;  /* 0x0000720000b60a11 */ /* 0x040fe600078208ff */
[C---:B------:R-:W-:Y:S04]  /*7630*/  HMMA.16816.F32.BF16 R28, R172.reuse, R188, R28 ;  /* 0x000000bcac1c723c */ /* 0x040fe8000004181c */
[----:B------:R-:W-:Y:S02]  /*7640*/  @P0 LEA.HI.X R183, R0, c[0x0][0x1cc], R3, 0x1, P1 ;  /* 0x0000730000b70a11 */ /* 0x000fe400008f0c03 */
[----:B------:R-:W-:Y:S02]  /*7650*/  @P0 IADD3 R180, P1, R230, 0x80, RZ ;  /* 0x00000080e6b40810 */ /* 0x000fe40007f3e0ff */
[----:B------:R-:W-:Y:S01]  /*7660*/  HMMA.16816.F32.BF16 R32, R172, R190, R32 ;  /* 0x000000beac20723c */ /* 0x000fe20000041820 */
[----:B------:R-:W1:Y:S03]  /*7670*/  LDSM.16.M88.4 R172, [R197] ;  /* 0x00000000c5ac783b */ /* 0x000e660000000200 */
[----:B------:R-:W-:Y:S01]  /*7680*/  @P0 IMAD.X R181, RZ, RZ, R229, P1 ;  /* 0x000000ffffb50224 */ /* 0x000fe200008e06e5 */
[----:B------:R-:W-:Y:S07]  /*7690*/  @P0 IADD3 R0, P1, R156, R180, RZ ;  /* 0x000000b49c000210 */ /* 0x000fee0007f3e0ff */
[----:B------:R-:W-:Y:S01]  /*76a0*/  @P0 IMAD.X R3, R218, 0x1, R181, P1 ;  /* 0x00000001da030824 */ /* 0x000fe200008e06b5 */
[C---:B------:R-:W-:Y:S04]  /*76b0*/  @P0 LEA R188, P1, R0.reuse, c[0x0][0x1c8], 0x1 ;  /* 0x0000720000bc0a11 */ /* 0x040fe800078208ff */
[----:B------:R-:W-:Y:S01]  /*76c0*/  @P0 LEA.HI.X R189, R0, c[0x0][0x1cc], R3, 0x1, P1 ;  /* 0x0000730000bd0a11 */ /* 0x000fe200008f0c03 */
[----:B------:R-:W-:Y:S05]  /*76d0*/  @P0 IMAD.MOV.U32 R0, RZ, RZ, c[0x0][0x1e0] ;  /* 0x00007800ff000624 */ /* 0x000fea00078e00ff */
[C---:B------:R-:W-:Y:S04]  /*76e0*/  @P0 LEA R3, P1, R0.reuse, R156, 0x5 ;  /* 0x0000009c00030211 */ /* 0x040fe800078228ff */
[----:B------:R-:W-:Y:S02]  /*76f0*/  @P0 LEA.HI.X R0, R0, R218, R158, 0x5, P1 ;  /* 0x000000da00000211 */ /* 0x000fe400008f2c9e */
[----:B------:R-:W-:Y:S01]  /*7700*/  @P0 IADD3 R158, P1, R230, 0xc0, RZ ;  /* 0x000000c0e69e0810 */ /* 0x000fe20007f3e0ff */
[C---:B-1----:R-:W-:Y:S08]  /*7710*/  HMMA.16816.F32.BF16 R4, R168.reuse, R172, R4 ;  /* 0x000000aca804723c */ /* 0x042ff00000041804 */
[C---:B------:R-:W-:Y:S01]  /*7720*/  HMMA.16816.F32.BF16 R8, R168.reuse, R174, R8 ;  /* 0x000000aea808723c */ /* 0x040fe20000041808 */
[----:B------:R-:W1:Y:S07]  /*7730*/  LDSM.16.M88.4 R172, [R197+0x1000] ;  /* 0x00100000c5ac783b */ /* 0x000e6e0000000200 */
[C---:B------:R-:W-:Y:S08]  /*7740*/  HMMA.16816.F32.BF16 R12, R168.reuse, R176, R12 ;  /* 0x000000b0a80c723c */ /* 0x040ff0000004180c */
[C---:B------:R-:W-:Y:S01]  /*7750*/  HMMA.16816.F32.BF16 R16, R168.reuse, R178, R16 ;  /* 0x000000b2a810723c */ /* 0x040fe20000041810 */
[----:B------:R-:W3:Y:S07]  /*7760*/  LDSM.16.M88.4 R176, [R197+0x1800] ;  /* 0x00180000c5b0783b */ /* 0x000eee0000000200 */
[C---:B-1----:R-:W-:Y:S08]  /*7770*/  HMMA.16816.F32.BF16 R20, R168.reuse, R172, R20 ;  /* 0x000000aca814723c */ /* 0x042ff00000041814 */
[C---:B------:R-:W-:Y:S01]  /*7780*/  HMMA.16816.F32.BF16 R24, R168.reuse, R174, R24 ;  /* 0x000000aea818723c */ /* 0x040fe20000041818 */
[----:B------:R-:W-:Y:S07]  /*7790*/  LDSM.16.M88.4 R172, [R194] ;  /* 0x00000000c2ac783b */ /* 0x000fee0000000200 */
[C---:B---3--:R-:W-:Y:S08]  /*77a0*/  HMMA.16816.F32.BF16 R28, R168.reuse, R176, R28 ;  /* 0x000000b0a81c723c */ /* 0x048ff0000004181c */
[----:B------:R-:W-:Y:S01]  /*77b0*/  HMMA.16816.F32.BF16 R32, R168, R178, R32 ;  /* 0x000000b2a820723c */ /* 0x000fe20000041820 */
[----:B------:R-:W1:Y:S05]  /*77c0*/  LDSM.16.M88.4 R168, [R200] ;  /* 0x00000000c8a8783b */ /* 0x000e6a0000000200 */
[----:B------:R-:W3:Y:S02]  /*77d0*/  LDSM.16.M88.4 R176, [R194+0x800] ;  /* 0x00080000c2b0783b */ /* 0x000ee40000000200 */
[C---:B-1----:R-:W-:Y:S08]  /*77e0*/  HMMA.16816.F32.BF16 R4, R168.reuse, R172, R4 ;  /* 0x000000aca804723c */ /* 0x042ff00000041804 */
[C---:B------:R-:W-:Y:S01]  /*77f0*/  HMMA.16816.F32.BF16 R8, R168.reuse, R174, R8 ;  /* 0x000000aea808723c */ /* 0x040fe20000041808 */
[----:B------:R-:W1:Y:S07]  /*7800*/  LDSM.16.M88.4 R172, [R194+0x1000] ;  /* 0x00100000c2ac783b */ /* 0x000e6e0000000200 */
[C---:B---3--:R-:W-:Y:S08]  /*7810*/  HMMA.16816.F32.BF16 R12, R168.reuse, R176, R12 ;  /* 0x000000b0a80c723c */ /* 0x048ff0000004180c */
[C---:B------:R-:W-:Y:S01]  /*7820*/  HMMA.16816.F32.BF16 R16, R168.reuse, R178, R16 ;  /* 0x000000b2a810723c */ /* 0x040fe20000041810 */
[----:B------:R-:W3:Y:S07]  /*7830*/  LDSM.16.M88.4 R176, [R194+0x1800] ;  /* 0x00180000c2b0783b */ /* 0x000eee0000000200 */
[C---:B-1----:R-:W-:Y:S08]  /*7840*/  HMMA.16816.F32.BF16 R20, R168.reuse, R172, R20 ;  /* 0x000000aca814723c */ /* 0x042ff00000041814 */
[C---:B------:R-:W-:Y:S01]  /*7850*/  HMMA.16816.F32.BF16 R24, R168.reuse, R174, R24 ;  /* 0x000000aea818723c */ /* 0x040fe20000041818 */
[----:B------:R-:W-:Y:S07]  /*7860*/  LDSM.16.M88.4 R172, [R159+0x2000] ;  /* 0x002000009fac783b */ /* 0x000fee0000000200 */
[C---:B---3--:R-:W-:Y:S08]  /*7870*/  HMMA.16816.F32.BF16 R28, R168.reuse, R176, R28 ;  /* 0x000000b0a81c723c */ /* 0x048ff0000004181c */
[----:B------:R-:W-:Y:S01]  /*7880*/  HMMA.16816.F32.BF16 R32, R168, R178, R32 ;  /* 0x000000b2a820723c */ /* 0x000fe20000041820 */
[----:B------:R-:W1:Y:S05]  /*7890*/  LDSM.16.M88.4 R168, [R198+0x4000] ;  /* 0x00400000c6a8783b */ /* 0x000e6a0000000200 */
        /* <DEDUP_REMOVED lines=9> */
[----:B------:R-:W-:Y:S07]  /*7930*/  LDSM.16.M88.4 R172, [R214] ;  /* 0x00000000d6ac783b */ /* 0x000fee0000000200 */
[C---:B---3--:R-:W-:Y:S08]  /*7940*/  HMMA.16816.F32.BF16 R28, R168.reuse, R176, R28 ;  /* 0x000000b0a81c723c */ /* 0x048ff0000004181c */
[----:B------:R-:W-:Y:S01]  /*7950*/  HMMA.16816.F32.BF16 R32, R168, R178, R32 ;  /* 0x000000b2a820723c */ /* 0x000fe20000041820 */
[----:B------:R-:W1:Y:S05]  /*7960*/  LDSM.16.M88.4 R168, [R199+0x4000] ;  /* 0x00400000c7a8783b */ /* 0x000e6a0000000200 */
[----:B------:R-:W3:Y:S02]  /*7970*/  LDSM.16.M88.4 R176, [R213] ;  /* 0x00000000d5b0783b */ /* 0x000ee40000000200 */
[C---:B-1----:R-:W-:Y:S08]  /*7980*/  HMMA.16816.F32.BF16 R4, R168.reuse, R172, R4 ;  /* 0x000000aca804723c */ /* 0x042ff00000041804 */
[C---:B------:R-:W-:Y:S01]  /*7990*/  HMMA.16816.F32.BF16 R8, R168.reuse, R174, R8 ;  /* 0x000000aea808723c */ /* 0x040fe20000041808 */
[----:B------:R-:W1:Y:S07]  /*79a0*/  LDSM.16.M88.4 R172, [R212] ;  /* 0x00000000d4ac783b */ /* 0x000e6e0000000200 */
[C---:B---3--:R-:W-:Y:S08]  /*79b0*/  HMMA.16816.F32.BF16 R12, R168.reuse, R176, R12 ;  /* 0x000000b0a80c723c */ /* 0x048ff0000004180c */
[C---:B------:R-:W-:Y:S01]  /*79c0*/  HMMA.16816.F32.BF16 R16, R168.reuse, R178, R16 ;  /* 0x000000b2a810723c */ /* 0x040fe20000041810 */
[----:B------:R-:W3:Y:S07]  /*79d0*/  LDSM.16.M88.4 R176, [R211] ;  /* 0x00000000d3b0783b */ /* 0x000eee0000000200 */
        /* <DEDUP_REMOVED lines=129> */
[----:B------:R-:W3:Y:S01]  /*81f0*/  LDSM.16.M88.4 R176, [R194+0x7800] ;  /* 0x00780000c2b0783b */ /* 0x000ee20000000200 */
[----:B------:R-:W-:Y:S04]  /*8200*/  DEPBAR.LE SB0, 0x0 ;  /* 0x000080000000791a */ /* 0x000fe80000000000 */
[----:B------:R-:W-:Y:S02]  /*8210*/  BAR.SYNC.DEFER_BLOCKING 0x0 ;  /* 0x0000000000007b1d */ /* 0x000fe40000010000 */
[C---:B-1----:R-:W-:Y:S04]  /*8220*/  HMMA.16816.F32.BF16 R20, R168.reuse, R172, R20 ;  /* 0x000000aca814723c */ /* 0x042fe80000041814 */
[----:B------:R-:W-:Y:S01]  /*8230*/  @!PT LDS RZ, [RZ] ;  /* 0x00000000fffff984 */ /* 0x000fe20000000800 */
[----:B------:R-:W-:Y:S01]  /*8240*/  @!PT LDS RZ, [RZ] ;  /* 0x00000000fffff984 */ /* 0x000fe20000000800 */
[----:B------:R-:W-:Y:S01]  /*8250*/  @!PT LDS RZ, [RZ] ;  /* 0x00000000fffff984 */ /* 0x000fe20000000800 */
[----:B------:R1:W-:Y:S03]  /*8260*/  @P0 LDGSTS.E.BYPASS.LTC128B.128 [R223+0x8100], [R220.64], !P5 ;  /* 0x08100000dcdf0fae */ /* 0x0003e6000e901d46 */
[----:B------:R-:W-:Y:S01]  /*8270*/  @P0 IMAD.X R172, RZ, RZ, R229, P1 ;  /* 0x000000ffffac0224 */ /* 0x000fe200008e06e5 */
[----:B------:R-:W-:Y:S01]  /*8280*/  @P0 IADD3 R156, P1, R156, R158, RZ ;  /* 0x0000009e9c9c0210 */ /* 0x000fe20007f3e0ff */
[C---:B------:R-:W-:Y:S01]  /*8290*/  HMMA.16816.F32.BF16 R24, R168.reuse, R174, R24 ;  /* 0x000000aea818723c */ /* 0x040fe20000041818 */
[----:B------:R4:W-:Y:S03]  /*82a0*/  @P0 LDGSTS.E.BYPASS.LTC128B.128 [R223+0xa100], [R182.64], !P4 ;  /* 0x0a100000b6df0fae */ /* 0x0009e6000e101d46 */
[----:B------:R-:W-:Y:S01]  /*82b0*/  @P0 IMAD.X R173, R218, 0x1, R172, P1 ;  /* 0x00000001daad0824 */ /* 0x000fe200008e06ac */
[C---:B------:R-:W-:Y:S01]  /*82c0*/  @P0 LEA R184, P1, R156.reuse, c[0x0][0x1c8], 0x1 ;  /* 0x000072009cb80a11 */ /* 0x040fe200078208ff */
[----:B------:R1:W-:Y:S02]  /*82d0*/  @P0 LDGSTS.E.BYPASS.LTC128B.128 [R223+0xc100], [R188.64], !P3 ;  /* 0x0c100000bcdf0fae */ /* 0x0003e4000d901d46 */
[C---:B---3--:R-:W-:Y:S04]  /*82e0*/  HMMA.16816.F32.BF16 R28, R168.reuse, R176, R28 ;  /* 0x000000b0a81c723c */ /* 0x048fe8000004181c */
[----:B------:R-:W-:Y:S02]  /*82f0*/  @P0 LEA.HI.X R185, R156, c[0x0][0x1cc], R173, 0x1, P1 ;  /* 0x000073009cb90a11 */ /* 0x000fe400008f0cad */
[C---:B------:R-:W-:Y:S02]  /*8300*/  @P0 IADD3 R156, P1, R3.reuse, R230, RZ ;  /* 0x000000e6039c0210 */ /* 0x040fe40007f3e0ff */
[----:B------:R-:W-:Y:S01]  /*8310*/  HMMA.16816.F32.BF16 R32, R168, R178, R32 ;  /* 0x000000b2a820723c */ /* 0x000fe20000041820 */
[----:B------:R1:W-:Y:S03]  /*8320*/  @P0 LDGSTS.E.BYPASS.LTC128B.128 [R223+0xe100], [R184.64], !P2 ;  /* 0x0e100000b8df0fae */ /* 0x0003e6000d101d46 */
[----:B------:R-:W-:Y:S01]  /*8330*/  @P0 IMAD.X R173, R0, 0x1, R229, P1 ;  /* 0x0000000100ad0824 */ /* 0x000fe200008e06e5 */
[C---:B----4-:R-:W-:Y:S04]  /*8340*/  @P0 LEA R182, P1, R156.reuse, c[0x0][0x1c8], 0x1 ;  /* 0x000072009cb60a11 */ /* 0x050fe800078208ff */
[----:B------:R-:W-:Y:S03]  /*8350*/  @P0 LEA.HI.X R183, R156, c[0x0][0x1cc], R173, 0x1, P1 ;  /* 0x000073009cb70a11 */ /* 0x000fe600008f0cad */
[C---:B------:R-:W-:Y:S02]  /*8360*/  @P0 IADD3 R156, P1, R3.reuse, R219, RZ ;  /* 0x000000db039c0210 */ /* 0x040fe40007f3e0ff */
[----:B------:R1:W-:Y:S03]  /*8370*/  @P0 LDGSTS.E.BYPASS.LTC128B.128 [R223+0x9100], [R182.64], !P5 ;  /* 0x09100000b6df0fae */ /* 0x0003e6000e901d46 */
[----:B------:R-:W-:Y:S01]  /*8380*/  @P0 IMAD.X R173, R0, 0x1, R224, P1 ;  /* 0x0000000100ad0824 */ /* 0x000fe200008e06e0 */
[C---:B------:R-:W-:Y:S04]  /*8390*/  @P0 LEA R186, P1, R156.reuse, c[0x0][0x1c8], 0x1 ;  /* 0x000072009cba0a11 */ /* 0x040fe800078208ff */
[----:B------:R-:W-:Y:S02]  /*83a0*/  @P0 LEA.HI.X R187, R156, c[0x0][0x1cc], R173, 0x1, P1 ;  /* 0x000073009cbb0a11 */ /* 0x000fe400008f0cad */
[C---:B------:R-:W-:Y:S03]  /*83b0*/  @P0 IADD3 R156, P1, R3.reuse, R180, RZ ;  /* 0x000000b4039c0210 */ /* 0x040fe60007f3e0ff */
[----:B------:R1:W-:Y:S02]  /*83c0*/  @P0 LDGSTS.E.BYPASS.LTC128B.128 [R223+0xb100], [R186.64], !P4 ;  /* 0x0b100000badf0fae */ /* 0x0003e4000e101d46 */
[----:B------:R-:W-:Y:S01]  /*83d0*/  @P0 IMAD.X R173, R0, 0x1, R181, P1 ;  /* 0x0000000100ad0824 */ /* 0x000fe200008e06b5 */
[----:B------:R-:W-:Y:S01]  /*83e0*/  @P0 IADD3 R3, P1, R3, R158, RZ ;  /* 0x0000009e03030210 */ /* 0x000fe20007f3e0ff */
[----:B------:R-:W-:Y:S04]  /*83f0*/  IMAD.SHL.U32 R158, R222, 0x40, RZ ;  /* 0x00000040de9e7824 */ /* 0x000fe800078e00ff */
[----:B------:R-:W-:Y:S01]  /*8400*/  @P0 IMAD.X R0, R0, 0x1, R172, P1 ;  /* 0x0000000100000824 */ /* 0x000fe200008e06ac */
[----:B------:R-:W-:Y:S01]  /*8410*/  @P0 LEA R180, P1, R156, c[0x0][0x1c8], 0x1 ;  /* 0x000072009cb40a11 */ /* 0x000fe200078208ff */
[----:B--2---:R-:W-:Y:S02]  /*8420*/  IMAD.IADD R172, R226, 0x1, R243 ;  /* 0x00000001e2ac7824 */ /* 0x004fe400078e02f3 */
[----:B------:R-:W-:Y:S01]  /*8430*/  IMAD.MOV.U32 R226, RZ, RZ, c[0x0][0x32c] ;  /* 0x0000cb00ffe27624 */ /* 0x000fe200078e00ff */
[----:B------:R-:W-:Y:S02]  /*8440*/  @P0 LEA.HI.X R181, R156, c[0x0][0x1cc], R173, 0x1, P1 ;  /* 0x000073009cb50a11 */ /* 0x000fe400008f0cad */
[C---:B------:R-:W-:Y:S03]  /*8450*/  @P0 LEA R174, P1, R3.reuse, c[0x0][0x1c8], 0x1 ;  /* 0x0000720003ae0a11 */ /* 0x040fe600078208ff */
[----:B------:R1:W-:Y:S01]  /*8460*/  @P0 LDGSTS.E.BYPASS.LTC128B.128 [R223+0xd100], [R180.64], !P3 ;  /* 0x0d100000b4df0fae */ /* 0x0003e2000d901d46 */
[----:B------:R-:W-:Y:S01]  /*8470*/  @P0 LEA.HI.X R175, R3, c[0x0][0x1cc], R0, 0x1, P1 ;  /* 0x0000730003af0a11 */ /* 0x000fe200008f0c00 */
[----:B------:R-:W-:Y:S04]  /*8480*/  @P6 IMAD.HI.U32 R0, R172, c[0x0][0x2c8], RZ ;  /* 0x0000b200ac006a27 */ /* 0x000fe800078e00ff */
[----:B------:R1:W-:Y:S01]  /*8490*/  @P0 LDGSTS.E.BYPASS.LTC128B.128 [R223+0xf100], [R174.64], !P2 ;  /* 0x0f100000aedf0fae */ /* 0x0003e2000d101d46 */
[----:B------:R-:W-:Y:S02]  /*84a0*/  @P6 SHF.R.U32.HI R172, RZ, c[0x0][0x2cc], R0 ;  /* 0x0000b300ffac6a19 */ /* 0x000fe40000011600 */
[----:B------:R-:W-:Y:S02]  /*84b0*/  ISETP.GE.AND P6, PT, R226, 0x1, PT ;  /* 0x00000001e200780c */ /* 0x000fe40003fc6270 */
[----:B------:R-:W0:Y:S01]  /*84c0*/  LDGDEPBAR ;  /* 0x00000000000079af */ /* 0x000e220000000000 */
[----:B------:R-:W-:Y:S04]  /*84d0*/  IADD3 R0, -R238, 0x1, -R158 ;  /* 0x00000001ee007810 */ /* 0x000fe80007ffe99e */
[----:B------:R-:W-:Y:S01]  /*84e0*/  IADD3 R0, -R241, R0, R240 ;  /* 0x00000000f1007210 */ /* 0x000fe20007ffe1f0 */
[----:B------:R-:W2:Y:S03]  /*84f0*/  SHFL.IDX PT, R156, R172, RZ, 0x1c1f ;  /* 0x001c1fffac9c7589 */ /* 0x000ea600000e0000 */
[C---:B------:R-:W-:Y:S02]  /*8500*/  IADD3 R173, R0.reuse, c[0x0][0x328], RZ ;  /* 0x0000ca0000ad7a10 */ /* 0x040fe40007ffe0ff */
[----:B------:R-:W-:Y:S03]  /*8510*/  IADD3 R171, R0, UR4, RZ ;  /* 0x0000000400ab7c10 */ /* 0x000fe6000fffe0ff */
[--C-:B--2---:R-:W-:Y:S02]  /*8520*/  IMAD.IADD R3, R173, 0x1, R156.reuse ;  /* 0x00000001ad037824 */ /* 0x104fe400078e029c */
[----:B------:R-:W-:Y:S01]  /*8530*/  IMAD.IADD R0, R171, 0x1, R156 ;  /* 0x00000001ab007824 */ /* 0x000fe200078e029c */
[----:B------:R-:W-:-:S05]  /*8540*/  @!P6 BRA `(.L_x_4273) ;  /* 0x000001800000e947 */ /* 0x000fca0003800000 */
[----:B-1----:R-:W-:Y:S01]  /*8550*/  IADD3 R156, -R241, R240, R156 ;  /* 0x000000f0f19c7210 */ /* 0x002fe20007ffe19c */
        /* <DEDUP_REMOVED lines=12> */
.L_x_4275:
[----:B------:R-:W-:Y:S04]  /*8620*/  MOV R168, c[0x0][0x32c] ;  /* 0x0000cb0000a87a02 */ /* 0x000fe80000000f00 */
[----:B------:R-:W-:Y:S11]  /*8630*/  ISETP.NE.AND P0, PT, R168, 0x1, PT ;  /* 0x00000001a800780c */ /* 0x000ff60003f05270 */
[----:B------:R-:W-:Y:S02]  /*8640*/  @!UPT UIADD3 URZ, URZ, URZ, URZ ;  /* 0x0000003f3f3ff290 */ /* 0x000fe4000fffe03f */
[----:B------:R-:W-:Y:S05]  /*8650*/  @P0 IMAD.HI.U32 R168, R156, c[0x0][0x330], RZ ;  /* 0x0000cc009ca80a27 */ /* 0x000fea00078e00ff */
[----:B------:R-:W-:Y:S02]  /*8660*/  @P0 SHF.R.U32.HI R156, RZ, c[0x0][0x334], R168 ;  /* 0x0000cd00ff9c0a19 */ /* 0x000fe400000116a8 */
.L_x_4276:
[----:B------:R-:W-:Y:S05]  /*8670*/  BSYNC B0 ;  /* 0x0000000000007941 */ /* 0x000fea0003800000 */
.L_x_4274:
[----:B------:R-:W-:Y:S04]  /*8680*/  IMAD R156, R156, c[0x0][0x32c], -R158 ;  /* 0x0000cb009c9c7a24 */ /* 0x000fe800078e0a9e */
[----:B------:R-:W-:Y:S05]  /*8690*/  IMAD.IADD R156, R156, 0x1, -R238 ;  /* 0x000000019c9c7824 */ /* 0x000fea00078e0aee */
[----:B------:R-:W-:Y:S02]  /*86a0*/  IMNMX R0, R0, R156, !PT ;  /* 0x0000009c00007217 */ /* 0x000fe40007800200 */
[----:B------:R-:W-:Y:S04]  /*86b0*/  IADD3 R156, R156, c[0x0][0x32c], RZ ;  /* 0x0000cb009c9c7a10 */ /* 0x000fe80007ffe0ff */
[----:B------:R-:W-:Y:S02]  /*86c0*/  IMNMX R3, R3, R156, PT ;  /* 0x0000009c03037217 */ /* 0x000fe40003800200 */
.L_x_4273:
[----:B-1----:R-:W-:Y:S04]  /*86d0*/  ISETP.GT.AND P1, PT, R222, -0x1, PT ;  /* 0xffffffffde00780c */ /* 0x002fe80003f24270 */
        /* <DEDUP_REMOVED lines=65> */
.L_x_4279:
[----:B------:R-:W-:Y:S04]  /*8af0*/  MOV R21, c[0x0][0x32c] ;  /* 0x0000cb0000157a02 */ /* 0x000fe80000000f00 */
[----:B------:R-:W-:Y:S11]  /*8b00*/  ISETP.NE.AND P0, PT, R21, 0x1, PT ;  /* 0x000000011500780c */ /* 0x000ff60003f05270 */
[----:B------:R-:W-:Y:S02]  /*8b10*/  @!UPT UIADD3 URZ, URZ, URZ, URZ ;  /* 0x0000003f3f3ff290 */ /* 0x000fe4000fffe03f */
[----:B------:R-:W-:Y:S05]  /*8b20*/  @P0 IMAD.HI.U32 R21, R0, c[0x0][0x330], RZ ;  /* 0x0000cc0000150a27 */ /* 0x000fea00078e00ff */
[----:B------:R-:W-:Y:S02]  /*8b30*/  @P0 SHF.R.U32.HI R0, RZ, c[0x0][0x334], R21 ;  /* 0x0000cd00ff000a19 */ /* 0x000fe40000011615 */
.L_x_4280:
[----:B------:R-:W-:Y:S05]  /*8b40*/  BSYNC B0 ;  /* 0x0000000000007941 */ /* 0x000fea0003800000 */
.L_x_4278:
[----:B------:R-:W-:Y:S04]  /*8b50*/  IMAD R158, R0, c[0x0][0x32c], -R158 ;  /* 0x0000cb00009e7a24 */ /* 0x000fe800078e0a9e */
[----:B------:R-:W-:Y:S05]  /*8b60*/  IMAD.IADD R0, R158, 0x1, -R238 ;  /* 0x000000019e007824 */ /* 0x000fea00078e0aee */
[----:B------:R-:W-:Y:S02]  /*8b70*/  IMNMX R3, R3, R0, !PT ;  /* 0x0000000003037217 */ /* 0x000fe40007800200 */
[----:B------:R-:W-:Y:S04]  /*8b80*/  IADD3 R0, R0, c[0x0][0x32c], RZ ;  /* 0x0000cb0000007a10 */ /* 0x000fe80007ffe0ff */
[----:B------:R-:W-:Y:S02]  /*8b90*/  IMNMX R4, R4, R0, PT ;  /* 0x0000000004047217 */ /* 0x000fe40003800200 */
.L_x_4277:
        /* <DEDUP_REMOVED lines=34> */
[--C-:B------:R-:W-:Y:S02]  /*8dc0*/  FFMA.FTZ R21, R174, c[0x0][0x2d0], -R2.reuse ;  /* 0x0000b400ae157a23 */ /* 0x100fe40000010802 */
[--C-:B------:R-:W-:Y:S01]  /*8dd0*/  FFMA.FTZ R29, R175, c[0x0][0x2d0], -R2.reuse ;  /* 0x0000b400af1d7a23 */ /* 0x100fe20000010802 */
[----:B------:R-:W-:Y:S01]  /*8de0*/  ISETP.LT.OR P0, PT, R4, 0x2, P0 ;  /* 0x000000020400780c */ /* 0x000fe20000701670 */
[--C-:B------:R-:W-:Y:S01]  /*8df0*/  FFMA.FTZ R185, R169, c[0x0][0x2d0], -R2.reuse ;  /* 0x0000b400a9b97a23 */ /* 0x100fe20000010802 */
[----:B------:R-:W-:Y:S01]  /*8e00*/  LDSM.16.MT88.4 R172, [R192] ;  /* 0x00000000c0ac783b */ /* 0x000fe20000004200 */
[--C-:B------:R-:W-:Y:S01]  /*8e10*/  FFMA.FTZ R184, R168, c[0x0][0x2d0], -R2.reuse ;  /* 0x0000b400a8b87a23 */ /* 0x100fe20000010802 */
[----:B------:R-:W-:Y:S01]  /*8e20*/  FSEL R7, R7, -INF , !P0 ;  /* 0xff80000007077808 */ /* 0x000fe20004000000 */
[--C-:B------:R-:W-:Y:S01]  /*8e30*/  FFMA.FTZ R189, R13, c[0x0][0x2d0], -R2.reuse ;  /* 0x0000b4000dbd7a23 */ /* 0x100fe20000010802 */
[----:B------:R-:W-:Y:S01]  /*8e40*/  ISETP.GT.AND P0, PT, R3, 0x8, P1 ;  /* 0x000000080300780c */ /* 0x000fe20000f04270 */
        /* <DEDUP_REMOVED lines=9> */
[----:B------:R-:W-:Y:S01]  /*8ee0*/  FFMA.FTZ R220, R8, c[0x0][0x2d0], -R2 ;  /* 0x0000b40008dc7a23 */ /* 0x000fe20000010802 */
[C---:B------:R-:W-:Y:S01]  /*8ef0*/  ISETP.LT.OR P0, PT, R4.reuse, 0xa, P0 ;  /* 0x0000000a0400780c */ /* 0x040fe20000701670 */
[----:B------:R-:W1:Y:S03]  /*8f00*/  MUFU.EX2 R2, R0 ;  /* 0x0000000000027308 */ /* 0x000e660000000800 */
[----:B------:R-:W-:Y:S02]  /*8f10*/  FSEL R11, R11, -INF , !P0 ;  /* 0xff8000000b0b7808 */ /* 0x000fe40004000000 */
[C---:B------:R-:W-:Y:S04]  /*8f20*/  ISETP.GT.AND P0, PT, R3.reuse, 0x10, P1 ;  /* 0x000000100300780c */ /* 0x040fe80000f04270 */
[----:B------:R-:W-:Y:S01]  /*8f30*/  ISETP.LT.OR P0, PT, R4, 0x11, P0 ;  /* 0x000000110400780c */ /* 0x000fe20000701670 */
[----:B------:R-:W2:Y:S03]  /*8f40*/  MUFU.EX2 R9, R21 ;  /* 0x0000001500097308 */ /* 0x000ea60000000800 */
[----:B------:R-:W-:Y:S02]  /*8f50*/  FSEL R177, R14, -INF , !P0 ;  /* 0xff8000000eb17808 */ /* 0x000fe40004000000 */
[----:B------:R-:W-:Y:S04]  /*8f60*/  ISETP.GT.AND P0, PT, R3, 0x11, P1 ;  /* 0x000000110300780c */ /* 0x000fe80000f04270 */
[----:B------:R-:W-:Y:S01]  /*8f70*/  ISETP.LT.OR P0, PT, R4, 0x12, P0 ;  /* 0x000000120400780c */ /* 0x000fe20000701670 */
[----:B------:R3:W4:Y:S03]  /*8f80*/  MUFU.EX2 R8, R24 ;  /* 0x0000001800087308 */ /* 0x0007260000000800 */
[----:B------:R-:W-:Y:S01]  /*8f90*/  FSEL R176, R15, -INF , !P0 ;  /* 0xff8000000fb07808 */ /* 0x000fe20004000000 */
[C---:B-1----:R-:W-:Y:S01]  /*8fa0*/  FMUL.FTZ R12, R2.reuse, R132 ;  /* 0x00000084020c7220 */ /* 0x042fe20000410000 */
[C---:B------:R-:W-:Y:S01]  /*8fb0*/  ISETP.GT.AND P0, PT, R3.reuse, 0x18, P1 ;  /* 0x000000180300780c */ /* 0x040fe20000f04270 */
[C---:B------:R-:W-:Y:S02]  /*8fc0*/  FMUL.FTZ R13, R2.reuse, R133 ;  /* 0x00000085020d7220 */ /* 0x040fe40000410000 */
[----:B------:R-:W-:Y:S01]  /*8fd0*/  FMUL.FTZ R16, R2, R136 ;  /* 0x0000008802107220 */ /* 0x000fe20000410000 */
[----:B------:R-:W-:Y:S01]  /*8fe0*/  ISETP.LT.OR P0, PT, R4, 0x19, P0 ;  /* 0x000000190400780c */ /* 0x000fe20000701670 */
[----:B------:R1:W-:Y:S01]  /*8ff0*/  MUFU.EX2 R15, R32 ;  /* 0x00000020000f7308 */ /* 0x0003e20000000800 */
[----:B------:R-:W-:Y:S02]  /*9000*/  FMUL.FTZ R17, R2, R137 ;  /* 0x0000008902117220 */ /* 0x000fe40000410000 */
[----:B------:R-:W-:Y:S01]  /*9010*/  FSEL R178, R18, -INF , !P0 ;  /* 0xff80000012b27808 */ /* 0x000fe20004000000 */
[C---:B--2---:R-:W-:Y:S01]  /*9020*/  FFMA.FTZ R0, R2.reuse, R237, R9 ;  /* 0x000000ed02007223 */ /* 0x044fe20000010009 */
[----:B------:R-:W-:Y:S01]  /*9030*/  ISETP.GT.AND P0, PT, R3, 0x19, P1 ;  /* 0x000000190300780c */ /* 0x000fe20000f04270 */
[C---:B------:R-:W-:Y:S02]  /*9040*/  FMUL.FTZ R21, R2.reuse, R141 ;  /* 0x0000008d02157220 */ /* 0x040fe40000410000 */
[----:B------:R-:W-:Y:S01]  /*9050*/  FMUL.FTZ R20, R2, R140 ;  /* 0x0000008c02147220 */ /* 0x000fe20000410000 */
[----:B------:R-:W-:Y:S01]  /*9060*/  ISETP.LT.OR P0, PT, R4, 0x1a, P0 ;  /* 0x0000001a0400780c */ /* 0x000fe20000701670 */
[----:B------:R2:W5:Y:S01]  /*9070*/  MUFU.EX2 R18, R29 ;  /* 0x0000001d00127308 */ /* 0x0005620000000800 */
[C---:B------:R-:W-:Y:S02]  /*9080*/  FMUL.FTZ R33, R2.reuse, R153 ;  /* 0x0000009902217220 */ /* 0x040fe40000410000 */
[----:B------:R-:W-:Y:S01]  /*9090*/  FSEL R179, R19, -INF , !P0 ;  /* 0xff80000013b37808 */ /* 0x000fe20004000000 */
[C---:B---3--:R-:W-:Y:S01]  /*90a0*/  FMUL.FTZ R24, R2.reuse, R144 ;  /* 0x0000009002187220 */ /* 0x048fe20000410000 */
[C---:B------:R-:W-:Y:S01]  /*90b0*/  ISETP.GT.AND P0, PT, R3.reuse, 0x20, P1 ;  /* 0x000000200300780c */ /* 0x040fe20000f04270 */
[----:B------:R-:W-:Y:S01]  /*90c0*/  FMUL.FTZ R36, R2, R36 ;  /* 0x0000002402247220 */ /* 0x000fe20000410000 */
[----:B----4-:R-:W-:Y:S01]  /*90d0*/  F2FP.BF16.PACK_AB R168, R8, R9 ;  /* 0x0000000908a8723e */ /* 0x010fe200000010ff */
[----:B------:R-:W-:Y:S01]  /*90e0*/  FMUL.FTZ R37, R2, R37 ;  /* 0x0000002502257220 */ /* 0x000fe20000410000 */
[----:B------:R-:W-:Y:S01]  /*90f0*/  ISETP.LT.OR P0, PT, R4, 0x21, P0 ;  /* 0x000000210400780c */ /* 0x000fe20000701670 */
[----:B------:R3:W-:Y:S01]  /*9100*/  MUFU.EX2 R9, R28 ;  /* 0x0000001c00097308 */ /* 0x0007e20000000800 */
[----:B------:R-:W-:Y:S02]  /*9110*/  FMUL.FTZ R40, R2, R40 ;  /* 0x0000002802287220 */ /* 0x000fe40000410000 */
[----:B------:R-:W-:Y:S01]  /*9120*/  FSEL R180, R22, -INF , !P0 ;  /* 0xff80000016b47808 */ /* 0x000fe20004000000 */
[C---:B-1----:R-:W-:Y:S01]  /*9130*/  FMUL.FTZ R32, R2.reuse, R152 ;  /* 0x0000009802207220 */ /* 0x042fe20000410000 */
[----:B------:R-:W-:Y:S01]  /*9140*/  ISETP.GT.AND P0, PT, R3, 0x21, P1 ;  /* 0x000000210300780c */ /* 0x000fe20000f04270 */
[C---:B------:R-:W-:Y:S02]  /*9150*/  FMUL.FTZ R41, R2.reuse, R41 ;  /* 0x0000002902297220 */ /* 0x040fe40000410000 */
[----:B------:R-:W-:Y:S01]  /*9160*/  FMUL.FTZ R44, R2, R44 ;  /* 0x0000002c022c7220 */ /* 0x000fe20000410000 */
[----:B------:R-:W-:Y:S01]  /*9170*/  ISETP.LT.OR P0, PT, R4, 0x22, P0 ;  /* 0x000000220400780c */ /* 0x000fe20000701670 */
[C---:B------:R-:W-:Y:S02]  /*9180*/  FMUL.FTZ R45, R2.reuse, R45 ;  /* 0x0000002d022d7220 */ /* 0x040fe40000410000 */
[C---:B------:R-:W-:Y:S01]  /*9190*/  FMUL.FTZ R48, R2.reuse, R48 ;  /* 0x0000003002307220 */ /* 0x040fe20000410000 */
[----:B------:R-:W-:Y:S01]  /*91a0*/  FSEL R181, R23, -INF , !P0 ;  /* 0xff80000017b57808 */ /* 0x000fe20004000000 */
[C---:B--2---:R-:W-:Y:S01]  /*91b0*/  FMUL.FTZ R29, R2.reuse, R149 ;  /* 0x00000095021d7220 */ /* 0x044fe20000410000 */
[----:B------:R-:W-:Y:S01]  /*91c0*/  ISETP.GT.AND P0, PT, R3, 0x28, P1 ;  /* 0x000000280300780c */ /* 0x000fe20000f04270 */
[C---:B------:R-:W-:Y:S01]  /*91d0*/  FMUL.FTZ R49, R2.reuse, R49 ;  /* 0x0000003102317220 */ /* 0x040fe20000410000 */
[----:B-----5:R-:W-:Y:S01]  /*91e0*/  F2FP.BF16.PACK_AB R136, R15, R18 ;  /* 0x000000120f88723e */ /* 0x020fe200000010ff */
[----:B------:R-:W-:Y:S01]  /*91f0*/  FMUL.FTZ R52, R2, R52 ;  /* 0x0000003402347220 */ /* 0x000fe20000410000 */
[----:B------:R-:W-:Y:S01]  /*9200*/  ISETP.LT.OR P0, PT, R4, 0x29, P0 ;  /* 0x000000290400780c */ /* 0x000fe20000701670 */
[C---:B------:R-:W-:Y:S02]  /*9210*/  FMUL.FTZ R53, R2.reuse, R53 ;  /* 0x0000003502357220 */ /* 0x040fe40000410000 */
[----:B------:R-:W-:Y:S01]  /*9220*/  FMUL.FTZ R56, R2, R56 ;  /* 0x0000003802387220 */ /* 0x000fe20000410000 */
[----:B------:R-:W-:Y:S01]  /*9230*/  FSEL R182, R26, -INF , !P0 ;  /* 0xff8000001ab67808 */ /* 0x000fe20004000000 */
[C---:B---3--:R-:W-:Y:S01]  /*9240*/  FMUL.FTZ R28, R2.reuse, R148 ;  /* 0x00000094021c7220 */ /* 0x048fe20000410000 */
        /* <DEDUP_REMOVED lines=36> */
[----:B------:R-:W-:Y:S01]  /*9490*/  FADD.FTZ R4, R8, R0 ;  /* 0x0000000008047221 */ /* 0x000fe20000010000 */
[----:B------:R-:W-:Y:S01]  /*94a0*/  FMNMX.FTZ R0, R6, R157, !PT ;  /* 0x0000009d06007209 */ /* 0x000fe20007810000 */
[----:B------:R1:W2:Y:S01]  /*94b0*/  MUFU.EX2 R8, R25 ;  /* 0x0000001900087308 */ /* 0x0002a20000000800 */
[----:B------:R-:W-:Y:S01]  /*94c0*/  FSEL R158, R35, -INF , !P0 ;  /* 0xff800000239e7808 */ /* 0x000fe20004000000 */
        /* <DEDUP_REMOVED lines=15> */
[----:B------:R-:W-:Y:S01]  /*95c0*/  FMUL.FTZ R121, R2, R121 ;  /* 0x0000007902797220 */ /* 0x000fe20000410000 */
[----:B------:R-:W-:Y:S01]  /*95d0*/  FMNMX.FTZ R0, R178, R0, !PT ;  /* 0x00000000b2007209 */ /* 0x000fe20007810000 */
[----:B-1----:R-:W-:Y:S01]  /*95e0*/  FMUL.FTZ R25, R2, R145 ;  /* 0x0000009102197220 */ /* 0x002fe20000410000 */
[----:B--2---:R-:W-:Y:S01]  /*95f0*/  F2FP.BF16.PACK_AB R170, R8, R9 ;  /* 0x0000000908aa723e */ /* 0x004fe200000010ff */
[C---:B------:R-:W-:Y:S01]  /*9600*/  FMUL.FTZ R124, R2.reuse, R124 ;  /* 0x0000007c027c7220 */ /* 0x040fe20000410000 */
[----:B------:R-:W-:Y:S01]  /*9610*/  FMNMX.FTZ R0, R179, R0, !PT ;  /* 0x00000000b3007209 */ /* 0x000fe20007810000 */
[C---:B------:R-:W-:Y:S02]  /*9620*/  FMUL.FTZ R125, R2.reuse, R125 ;  /* 0x0000007d027d7220 */ /* 0x040fe40000410000 */
[----:B------:R-:W-:Y:S01]  /*9630*/  FMUL.FTZ R128, R2, R128 ;  /* 0x0000008002807220 */ /* 0x000fe20000410000 */
        /* <DEDUP_REMOVED lines=19> */
[----:B------:R-:W-:Y:S04]  /*9770*/  FMUL.FTZ R8, R2, R164 ;  /* 0x000000a402087220 */ /* 0x000fe80000410000 */
[----:B------:R-:W-:Y:S01]  /*9780*/  FADD.FTZ R0, -R0, R157 ;  /* 0x0000009d00007221 */ /* 0x000fe20000010100 */
[----:B------:R-:W-:Y:S01]  /*9790*/  FSEL R157, R4, RZ, P0 ;  /* 0x000000ff049d7208 */ /* 0x000fe20000000000 */
[----:B------:R-:W-:Y:S01]  /*97a0*/  FMUL.FTZ R4, R2, R160 ;  /* 0x000000a002047220 */ /* 0x000fe20000410000 */
[----:B------:R-:W-:Y:S01]  /*97b0*/  ISETP.GT.AND P0, PT, R222, R225, PT ;  /* 0x000000e1de00720c */ /* 0x000fe20003f04270 */
[----:B------:R-:W-:Y:S01]  /*97c0*/  FMUL.FTZ R0, R0, c[0x0][0x2d0] ;  /* 0x0000b40000007a20 */ /* 0x000fe20000410000 */
[----:B------:R1:W-:Y:S01]  /*97d0*/  MUFU.EX2 R160, R218 ;  /* 0x000000da00a07308 */ /* 0x0003e20000000800 */
[--C-:B------:R-:W-:Y:S02]  /*97e0*/  FFMA.FTZ R6, R6, c[0x0][0x2d0], -R157.reuse ;  /* 0x0000b40006067a23 */ /* 0x100fe4000001089d */
[--C-:B------:R-:W-:Y:S02]  /*97f0*/  FFMA.FTZ R7, R7, c[0x0][0x2d0], -R157.reuse ;  /* 0x0000b40007077a23 */ /* 0x100fe4000001089d */
[--C-:B------:R-:W-:Y:S02]  /*9800*/  FFMA.FTZ R10, R5, c[0x0][0x2d0], -R157.reuse ;  /* 0x0000b400050a7a23 */ /* 0x100fe4000001089d */
[----:B------:R-:W-:Y:S02]  /*9810*/  FMUL.FTZ R5, R2, R161 ;  /* 0x000000a102057220 */ /* 0x000fe40000410000 */
[--C-:B------:R-:W-:Y:S01]  /*9820*/  FFMA.FTZ R2, R11, c[0x0][0x2d0], -R157.reuse ;  /* 0x0000b4000b027a23 */ /* 0x100fe2000001089d */
[----:B------:R2:W-:Y:S10]  /*9830*/  MUFU.EX2 R141, R6 ;  /* 0x00000006008d7308 */ /* 0x0005f40000000800 */
[----:B------:R-:W3:Y:S01]  /*9840*/  MUFU.EX2 R0, R0 ;  /* 0x0000000000007308 */ /* 0x000ee20000000800 */
[----:B-1----:R-:W-:Y:S04]  /*9850*/  IADD3 R218, R222, -0x1, RZ ;  /* 0xffffffffdeda7810 */ /* 0x002fe80007ffe0ff */
[----:B------:R-:W-:Y:S05]  /*9860*/  MOV R222, R218 ;  /* 0x000000da00de7202 */ /* 0x000fea0000000f00 */
[----:B------:R-:W1:Y:S01]  /*9870*/  MUFU.EX2 R140, R7 ;  /* 0x00000007008c7308 */ /* 0x000e620000000800 */
[----:B--2---:R-:W-:Y:S04]  /*9880*/  FADD.FTZ R6, R18, R14 ;  /* 0x0000000e12067221 */ /* 0x004fe80000010000 */
[----:B------:R-:W-:Y:S05]  /*9890*/  FADD.FTZ R153, R15, R6 ;  /* 0x000000060f997221 */ /* 0x000fea0000010000 */
[----:B------:R2:W-:Y:S01]  /*98a0*/  MUFU.EX2 R152, R10 ;  /* 0x0000000a00987308 */ /* 0x0005e20000000800 */
[C---:B---3--:R-:W-:Y:S02]  /*98b0*/  FMUL.FTZ R14, R0.reuse, R134 ;  /* 0x00000086000e7220 */ /* 0x048fe40000410000 */
[C---:B------:R-:W-:Y:S02]  /*98c0*/  FMUL.FTZ R15, R0.reuse, R135 ;  /* 0x00000087000f7220 */ /* 0x040fe40000410000 */
[----:B------:R-:W3:Y:S01]  /*98d0*/  LDSM.16.MT88.4 R132, [R193] ;  /* 0x00000000c184783b */ /* 0x000ee20000004200 */
[C---:B------:R-:W-:Y:S04]  /*98e0*/  FMUL.FTZ R6, R0.reuse, R162 ;  /* 0x000000a200067220 */ /* 0x040fe80000410000 */
[----:B------:R-:W4:Y:S01]  /*98f0*/  MUFU.EX2 R149, R2 ;  /* 0x0000000200957308 */ /* 0x000f220000000800 */
        /* <DEDUP_REMOVED lines=8> */
[C---:B------:R-:W-:Y:S02]  /*9980*/  FMUL.FTZ R26, R0.reuse, R146 ;  /* 0x00000092001a7220 */ /* 0x040fe40000410000 */
[C---:B--2---:R-:W-:Y:S02]  /*9990*/  FMUL.FTZ R10, R0.reuse, R166 ;  /* 0x000000a6000a7220 */ /* 0x044fe40000410000 */
[C---:B------:R-:W-:Y:S01]  /*99a0*/  FMUL.FTZ R27, R0.reuse, R147 ;  /* 0x00000093001b7220 */ /* 0x040fe20000410000 */
[----:B------:R-:W-:Y:S01]  /*99b0*/  LDSM.16.MT88.4 R164, [R192+0x1800] ;  /* 0x00180000c0a4783b */ /* 0x000fe20000004200 */
        /* <DEDUP_REMOVED lines=11> */
[C---:B------:R-:W-:Y:S01]  /*9a70*/  FMUL.FTZ R43, R0.reuse, R43 ;  /* 0x0000002b002b7220 */ /* 0x040fe20000410000 */
[C---:B------:R-:W-:Y:S01]  /*9a80*/  HMMA.16816.F32.BF16 R8, R168.reuse, R174, R8 ;  /* 0x000000aea808723c */ /* 0x040fe20000041808 */
[----:B------:R-:W-:Y:S03]  /*9a90*/  MUFU.EX2 R184, R190 ;  /* 0x000000be00b87308 */ /* 0x000fe60000000800 */
[C---:B------:R-:W-:Y:S02]  /*9aa0*/  FMUL.FTZ R46, R0.reuse, R46 ;  /* 0x0000002e002e7220 */ /* 0x040fe40000410000 */
[C---:B------:R-:W-:Y:S02]  /*9ab0*/  FMUL.FTZ R47, R0.reuse, R47 ;  /* 0x0000002f002f7220 */ /* 0x040fe40000410000 */
[C---:B---3--:R-:W-:Y:S03]  /*9ac0*/  HMMA.16816.F32.BF16 R12, R168.reuse, R132, R12 ;  /* 0x00000084a80c723c */ /* 0x048fe6000004180c */
[----:B------:R-:W-:Y:S01]  /*9ad0*/  MUFU.EX2 R185, R189 ;  /* 0x000000bd00b97308 */ /* 0x000fe20000000800 */
[C---:B------:R-:W-:Y:S02]  /*9ae0*/  FMUL.FTZ R50, R0.reuse, R50 ;  /* 0x0000003200327220 */ /* 0x040fe40000410000 */
[C---:B------:R-:W-:Y:S01]  /*9af0*/  FMUL.FTZ R51, R0.reuse, R51 ;  /* 0x0000003300337220 */ /* 0x040fe20000410000 */
[----:B-1----:R-:W-:Y:S01]  /*9b00*/  F2FP.BF16.PACK_AB R138, R147, R146 ;  /* 0x00000092938a723e */ /* 0x002fe200000010ff */
        /* <DEDUP_REMOVED lines=37> */
[----:B------:R-:W-:Y:S02]  /*9d60*/  FFMA.FTZ R2, R177, c[0x0][0x2d0], -R157 ;  /* 0x0000b400b1027a23 */ /* 0x000fe4000001089d */
[C---:B------:R-:W-:Y:S02]  /*9d70*/  FMUL.FTZ R118, R0.reuse, R118 ;  /* 0x0000007600767220 */ /* 0x040fe40000410000 */
[----:B------:R2:W-:Y:S01]  /*9d80*/  MUFU.EX2 R144, R2 ;  /* 0x0000000200907308 */ /* 0x0005e20000000800 */
        /* <DEDUP_REMOVED lines=10> */
[----:B------:R-:W-:Y:S02]  /*9e30*/  FFMA.FTZ R0, R0, R239, R141 ;  /* 0x000000ef00007223 */ /* 0x000fe4000001008d */
[--C-:B--2---:R-:W-:Y:S02]  /*9e40*/  FFMA.FTZ R2, R176, c[0x0][0x2d0], -R157.reuse ;  /* 0x0000b400b0027a23 */ /* 0x104fe4000001089d */
[----:B------:R-:W-:Y:S02]  /*9e50*/  FADD.FTZ R0, R140, R0 ;  /* 0x000000008c007221 */ /* 0x000fe40000010000 */
[----:B------:R-:W-:Y:S01]  /*9e60*/  LDSM.16.MT88.4 R140, [R193+0x1000] ;  /* 0x00100000c18c783b */ /* 0x000fe20000004200 */
[----:B------:R-:W2:Y:S02]  /*9e70*/  MUFU.EX2 R145, R2 ;  /* 0x0000000200917308 */ /* 0x000ea40000000800 */
[----:B--2---:R-:W-:Y:S01]  /*9e80*/  F2FP.BF16.PACK_AB R137, R145, R144 ;  /* 0x000000909189723e */ /* 0x004fe200000010ff */
[--C-:B------:R-:W-:Y:S07]  /*9e90*/  FFMA.FTZ R2, R178, c[0x0][0x2d0], -R157.reuse ;  /* 0x0000b400b2027a23 */ /* 0x100fee000001089d */
[----:B------:R-:W-:Y:S01]  /*9ea0*/  MUFU.EX2 R178, R224 ;  /* 0x000000e000b27308 */ /* 0x000fe20000000800 */
[C---:B-1----:R-:W-:Y:S08]  /*9eb0*/  HMMA.16816.F32.BF16 R36, R168.reuse, R132, R36 ;  /* 0x00000084a824723c */ /* 0x042ff00000041824 */
[C---:B------:R-:W-:Y:S01]  /*9ec0*/  HMMA.16816.F32.BF16 R40, R168.reuse, R134, R40 ;  /* 0x00000086a828723c */ /* 0x040fe20000041828 */
[----:B------:R-:W1:Y:S01]  /*9ed0*/  LDSM.16.MT88.4 R132, [R193+0x2000] ;  /* 0x00200000c184783b */ /* 0x000e620000004200 */
[----:B------:R2:W-:Y:S02]  /*9ee0*/  MUFU.EX2 R150, R2 ;  /* 0x0000000200967308 */ /* 0x0005e40000000800 */
[--C-:B--2---:R-:W-:Y:S08]  /*9ef0*/  FFMA.FTZ R2, R179, c[0x0][0x2d0], -R157.reuse ;  /* 0x0000b400b3027a23 */ /* 0x104ff0000001089d */
[----:B------:R-:W-:Y:S10]  /*9f00*/  MUFU.EX2 R179, R221 ;  /* 0x000000dd00b37308 */ /* 0x000ff40000000800 */
[----:B------:R-:W2:Y:S01]  /*9f10*/  MUFU.EX2 R151, R2 ;  /* 0x0000000200977308 */ /* 0x000ea20000000800 */
[C---:B-1----:R-:W-:Y:S08]  /*9f20*/  HMMA.16816.F32.BF16 R44, R168.reuse, R132, R44 ;  /* 0x00000084a82c723c */ /* 0x042ff0000004182c */
[C---:B------:R-:W-:Y:S01]  /*9f30*/  HMMA.16816.F32.BF16 R48, R168.reuse, R134, R48 ;  /* 0x00000086a830723c */ /* 0x040fe20000041830 */
[----:B------:R-:W1:Y:S03]  /*9f40*/  LDSM.16.MT88.4 R132, [R196+0x2000] ;  /* 0x00200000c484783b */ /* 0x000e660000004200 */
[----:B--2---:R-:W-:Y:S01]  /*9f50*/  F2FP.BF16.PACK_AB R139, R151, R150 ;  /* 0x00000096978b723e */ /* 0x004fe200000010ff */
[--C-:B------:R-:W-:Y:S02]  /*9f60*/  FFMA.FTZ R2, R180, c[0x0][0x2d0], -R157.reuse ;  /* 0x0000b400b4027a23 */ /* 0x100fe4000001089d */
[----:B------:R-:W-:Y:S10]  /*9f70*/  MUFU.EX2 R180, R220 ;  /* 0x000000dc00b47308 */ /* 0x000ff40000000800 */
[----:B------:R2:W3:Y:S01]  /*9f80*/  MUFU.EX2 R148, R2 ;  /* 0x0000000200947308 */ /* 0x0004e20000000800 */
[C---:B-1----:R-:W-:Y:S08]  /*9f90*/  HMMA.16816.F32.BF16 R52, R168.reuse, R132, R52 ;  /* 0x00000084a834723c */ /* 0x042ff00000041834 */
[C---:B------:R-:W-:Y:S01]  /*9fa0*/  HMMA.16816.F32.BF16 R56, R168.reuse, R134, R56 ;  /* 0x00000086a838723c */ /* 0x040fe20000041838 */
[----:B------:R-:W1:Y:S03]  /*9fb0*/  LDSM.16.MT88.4 R132, [R195+0x2000] ;  /* 0x00200000c384783b */ /* 0x000e660000004200 */
[--C-:B--2---:R-:W-:Y:S02]  /*9fc0*/  FFMA.FTZ R2, R181, c[0x0][0x2d0], -R157.reuse ;  /* 0x0000b400b5027a23 */ /* 0x104fe4000001089d */
[----:B------:R-:W-:Y:S10]  /*9fd0*/  MUFU.EX2 R181, R219 ;  /* 0x000000db00b57308 */ /* 0x000ff40000000800 */
[----:B------:R2:W4:Y:S02]  /*9fe0*/  MUFU.EX2 R177, R2 ;  /* 0x0000000200b17308 */ /* 0x0005240000000800 */
[--C-:B--2---:R-:W-:Y:S01]  /*9ff0*/  FFMA.FTZ R2, R182, c[0x0][0x2d0], -R157.reuse ;  /* 0x0000b400b6027a23 */ /* 0x104fe2000001089d */
[C---:B-1----:R-:W-:Y:S07]  /*a000*/  HMMA.16816.F32.BF16 R60, R168.reuse, R132, R60 ;  /* 0x00000084a83c723c */ /* 0x042fee000004183c */
[----:B------:R1:W2:Y:S01]  /*a010*/  MUFU.EX2 R176, R2 ;  /* 0x0000000200b07308 */ /* 0x0002a20000000800 */
[C---:B------:R-:W-:Y:S01]  /*a020*/  HMMA.16816.F32.BF16 R64, R168.reuse, R134, R64 ;  /* 0x00000086a840723c */ /* 0x040fe20000041840 */
[----:B------:R-:W5:Y:S03]  /*a030*/  LDSM.16.MT88.4 R132, [R192+0x4000] ;  /* 0x00400000c084783b */ /* 0x000f660000004200 */
[----:B-1----:R-:W-:Y:S05]  /*a040*/  FFMA.FTZ R2, R183, c[0x0][0x2d0], -R157 ;  /* 0x0000b400b7027a23 */ /* 0x002fea000001089d */
[----:B------:R1:W-:Y:S01]  /*a050*/  MUFU.EX2 R175, R2 ;  /* 0x0000000200af7308 */ /* 0x0003e20000000800 */
[C---:B-----5:R-:W-:Y:S03]  /*a060*/  HMMA.16816.F32.BF16 R68, R168.reuse, R132, R68 ;  /* 0x00000084a844723c */ /* 0x060fe60000041844 */
[----:B-1----:R-:W-:Y:S05]  /*a070*/  FADD.FTZ R2, R152, R0 ;  /* 0x0000000098027221 */ /* 0x002fea0000010000 */
[C---:B------:R-:W-:Y:S01]  /*a080*/  HMMA.16816.F32.BF16 R72, R168.reuse, R134, R72 ;  /* 0x00000086a848723c */ /* 0x040fe20000041848 */
[----:B------:R-:W1:Y:S03]  /*a090*/  LDSM.16.MT88.4 R132, [R193+0x4000] ;  /* 0x00400000c184783b */ /* 0x000e660000004200 */
[----:B------:R-:W-:Y:S02]  /*a0a0*/  FADD.FTZ R0, R146, R153 ;  /* 0x0000009992007221 */ /* 0x000fe40000010000 */
[----:B------:R-:W-:Y:S02]  /*a0b0*/  FADD.FTZ R2, R149, R2 ;  /* 0x0000000295027221 */ /* 0x000fe40000010000 */
[----:B------:R-:W-:Y:S01]  /*a0c0*/  FADD.FTZ R149, R147, R0 ;  /* 0x0000000093957221 */ /* 0x000fe20000010000 */
[----:B------:R-:W-:Y:S03]  /*a0d0*/  LDSM.16.MT88.4 R152, [R195+0x1800] ;  /* 0x00180000c398783b */ /* 0x000fe60000004200 */
[----:B------:R-:W-:Y:S02]  /*a0e0*/  FADD.FTZ R2, R144, R2 ;  /* 0x0000000290027221 */ /* 0x000fe40000010000 */
[--C-:B------:R-:W-:Y:S04]  /*a0f0*/  FFMA.FTZ R0, R186, c[0x0][0x2d0], -R157.reuse ;  /* 0x0000b400ba007a23 */ /* 0x100fe8000001089d */
[----:B------:R5:W-:Y:S01]  /*a100*/  MUFU.EX2 R173, R0 ;  /* 0x0000000000ad7308 */ /* 0x000be20000000800 */
[C---:B-1----:R-:W-:Y:S03]  /*a110*/  HMMA.16816.F32.BF16 R76, R168.reuse, R132, R76 ;  /* 0x00000084a84c723c */ /* 0x042fe6000004184c */
[--C-:B-----5:R-:W-:Y:S06]  /*a120*/  FFMA.FTZ R0, R187, c[0x0][0x2d0], -R157.reuse ;  /* 0x0000b400bb007a23 */ /* 0x120fec000001089d */
        /* <DEDUP_REMOVED lines=139> */
[C---:B------:R-:W-:Y:S01]  /*a9e0*/  HMMA.16816.F32.BF16 R160, R168.reuse, R164, R4 ;  /* 0x000000a4a8a0723c */ /* 0x040fe20000041804 */
[----:B------:R-:W2:Y:S07]  /*a9f0*/  LDSM.16.MT88.4 R4, [R192+0x3800] ;  /* 0x00380000c004783b */ /* 0x000eae0000004200 */
[C---:B------:R-:W-:Y:S01]  /*aa00*/  HMMA.16816.F32.BF16 R164, R168.reuse, R166, R8 ;  /* 0x000000a6a8a4723c */ /* 0x040fe20000041808 */
[----:B------:R-:W3:Y:S07]  /*aa10*/  LDSM.16.MT88.4 R8, [R193+0x3800] ;  /* 0x00380000c108783b */ /* 0x000eee0000004200 */
[C---:B-1----:R-:W-:Y:S01]  /*aa20*/  HMMA.16816.F32.BF16 R132, R168.reuse, R136, R12 ;  /* 0x00000088a884723c */ /* 0x042fe2000004180c */
[----:B------:R-:W1:Y:S07]  /*aa30*/  LDSM.16.MT88.4 R12, [R196+0x3800] ;  /* 0x00380000c40c783b */ /* 0x000e6e0000004200 */
        /* <DEDUP_REMOVED lines=41> */
[C---:B-1----:R-:W-:Y:S04]  /*acd0*/  HMMA.16816.F32.BF16 R116, R168.reuse, R12, R116 ;  /* 0x0000000ca874723c */ /* 0x042fe80000041874 */
[----:B------:R-:W-:Y:S01]  /*ace0*/  FADD.FTZ R237, R181, R2 ;  /* 0x00000002b5ed7221 */ /* 0x000fe20000010000 */
[----:B------:R-:W-:Y:S01]  /*acf0*/  MOV R2, R156 ;  /* 0x0000009c00027202 */ /* 0x000fe20000000f00 */
[----:B------:R-:W-:Y:S01]  /*ad00*/  FADD.FTZ R239, R157, R0 ;  /* 0x000000009def7221 */ /* 0x000fe20000010000 */
[-C--:B------:R-:W-:Y:S01]  /*ad10*/  MOV R12, R3.reuse ;  /* 0x00000003000c7202 */ /* 0x080fe20000000f00 */
[C---:B------:R-:W-:Y:S04]  /*ad20*/  HMMA.16816.F32.BF16 R120, R168.reuse, R14, R120 ;  /* 0x0000000ea878723c */ /* 0x040fe80000041878 */
[----:B------:R-:W-:Y:S04]  /*ad30*/  MOV R157, R3 ;  /* 0x00000003009d7202 */ /* 0x000fe80000000f00 */
[C---:B----4-:R-:W-:Y:S08]  /*ad40*/  HMMA.16816.F32.BF16 R124, R168.reuse, R16, R124 ;  /* 0x00000010a87c723c */ /* 0x050ff0000004187c */
[----:B------:R-:W-:Y:S01]  /*ad50*/  HMMA.16816.F32.BF16 R128, R168, R18, R128 ;  /* 0x00000012a880723c */ /* 0x000fe20000041880 */
[----:B------:R-:W-:-:S07]  /*ad60*/  @P0 BRA `(.L_x_4281) ;  /* 0xffffc19000000947 */ /* 0x000fce000383ffff */
.L_x_4272:
        /* <DEDUP_REMOVED lines=21> */
.L_x_4284:
[----:B------:R-:W-:-:S04]  /*aec0*/  MOV R3, c[0x0][0x32c] ;  /* 0x0000cb0000037a02 */ /* 0x000fc80000000f00 */
[----:B------:R-:W-:-:S13]  /*aed0*/  ISETP.NE.AND P0, PT, R3, 0x1, PT ;  /* 0x000000010300780c */ /* 0x000fda0003f05270 */
[----:B------:R-:W-:-:S05]  /*aee0*/  @P0 IMAD.HI.U32 R3, R0, c[0x0][0x330], RZ ;  /* 0x0000cc0000030a27 */ /* 0x000fca00078e00ff */
[----:B------:R-:W-:Y:S02]  /*aef0*/  @P0 SHF.R.U32.HI R0, RZ, c[0x0][0x334], R3 ;  /* 0x0000cd00ff000a19 */ /* 0x000fe40000011603 */
.L_x_4285:
[----:B------:R-:W-:Y:S05]  /*af00*/  BSYNC B0 ;  /* 0x0000000000007941 */ /* 0x000fea0003800000 */
.L_x_4283:
[----:B------:R-:W-:-:S05]  /*af10*/  IMAD R0, R0, c[0x0][0x32c], RZ ;  /* 0x0000cb0000007a24 */ /* 0x000fca00078e02ff */
[----:B------:R-:W-:-:S04]  /*af20*/  IMNMX R2, R2, R0, !PT ;  /* 0x0000000002027217 */ /* 0x000fc80007800200 */
.L_x_4282:
        /* <DEDUP_REMOVED lines=10> */
.L_x_4287:
[----:B------:R-:W-:Y:S01]  /*afd0*/  ISETP.GT.AND P0, PT, R228, R220, PT ;  /* 0x000000dce400720c */ /* 0x000fe20003f04270 */
[----:B------:R-:W-:Y:S04]  /*afe0*/  DEPBAR.LE SB0, 0x0 ;  /* 0x000080000000791a */ /* 0x000fe80000000000 */
[----:B------:R-:W-:Y:S01]  /*aff0*/  WARPSYNC 0xffffffff ;  /* 0xffffffff00007948 */ /* 0x000fe20003800000 */
[----:B------:R-:W-:Y:S07]  /*b000*/  BAR.SYNC.DEFER_BLOCKING 0x0 ;  /* 0x0000000000007b1d */ /* 0x000fee0000010000 */
[----:B------:R-:W-:Y:S01]  /*b010*/  @!P0 SHF.R.S32.HI R0, RZ, 0x1f, R220 ;  /* 0x0000001fff008819 */ /* 0x000fe200000114dc */
[----:B------:R-:W-:Y:S01]  /*b020*/  @!P0 IMAD.WIDE.U32 R4, R220, c[0x0][0x208], RZ ;  /* 0x00008200dc048a25 */ /* 0x000fe200078e00ff */
[----:B------:R-:W-:Y:S02]  /*b030*/  @!P0 IADD3 R10, P1, R232, 0x40, RZ ;  /* 0x00000040e80a8810 */ /* 0x000fe40007f3e0ff */
[----:B------:R-:W-:Y:S01]  /*b040*/  @!P0 MOV R3, c[0x0][0x208] ;  /* 0x0000820000038a02 */ /* 0x000fe20000000f00 */
        /* <DEDUP_REMOVED lines=16> */
[C---:B------:R-:W-:Y:S02]  /*b150*/  @!P0 LEA R30, P1, R5.reuse, c[0x0][0x1f8], 0x1 ;  /* 0x00007e00051e8a11 */ /* 0x040fe400078208ff */
[----:B------:R-:W-:Y:S02]  /*b160*/  LDSM.16.M88.4 R168, [R159+0x1800] ;  /* 0x001800009fa8783b */ /* 0x000fe40000000200 */
[----:B------:R-:W-:Y:S02]  /*b170*/  @!P0 LEA.HI.X R31, R5, c[0x0][0x1fc], R7, 0x1, P1 ;  /* 0x00007f00051f8a11 */ /* 0x000fe400008f0c07 */
        /* <DEDUP_REMOVED lines=11> */
[----:B------:R-:W-:Y:S02]  /*b230*/  @!P0 IADD3 R7, P1, R232, 0xc0, RZ ;  /* 0x000000c0e8078810 */ /* 0x000fe40007f3e0ff */
[----:B------:R-:W-:Y:S02]  /*b240*/  LDSM.16.M88.4 R184, [R216] ;  /* 0x00000000d8b8783b */ /* 0x000fe40000000200 */
[----:B------:R-:W-:Y:S02]  /*b250*/  @!P0 IADD3.X R9, RZ, R234, RZ, P1, !PT ;  /* 0x000000eaff098210 */ /* 0x000fe40000ffe4ff */
[----:B------:R-:W-:Y:S03]  /*b260*/  @!P0 IADD3 R2, P1, R2, R7, RZ ;  /* 0x0000000702028210 */ /* 0x000fe60007f3e0ff */
[----:B------:R-:W-:Y:S01]  /*b270*/  LDSM.16.M88.4 R188, [R215] ;  /* 0x00000000d7bc783b */ /* 0x000fe20000000200 */
[----:B------:R-:W-:Y:S02]  /*b280*/  @!P0 IADD3.X R0, R0, R9, RZ, P1, !PT ;  /* 0x0000000900008210 */ /* 0x000fe40000ffe4ff */
[C---:B------:R-:W-:Y:S04]  /*b290*/  @!P0 LEA R22, P1, R2.reuse, c[0x0][0x1f8], 0x1 ;  /* 0x00007e0002168a11 */ /* 0x040fe800078208ff */
        /* <DEDUP_REMOVED lines=17> */
[----:B------:R-:W-:Y:S02]  /*b3b0*/  @!P0 LEA.HI.X R219, R6, c[0x0][0x1fc], R7, 0x1, P1 ;  /* 0x00007f0006db8a11 */ /* 0x000fe400008f0c07 */
[----:B------:R-:W-:Y:S01]  /*b3c0*/  @!PT LDS RZ, [RZ] ;  /* 0x00000000fffff984 */ /* 0x000fe20000000800 */
[----:B------:R-:W-:Y:S01]  /*b3d0*/  @!PT LDS RZ, [RZ] ;  /* 0x00000000fffff984 */ /* 0x000fe20000000800 */
[----:B------:R-:W-:Y:S01]  /*b3e0*/  @!PT LDS RZ, [RZ] ;  /* 0x00000000fffff984 */ /* 0x000fe20000000800 */
[----:B------:R2:W-:Y:S07]  /*b3f0*/  @!P0 LDGSTS.E.BYPASS.LTC128B.128 [R223+0x100], [R30.64], !P5 ;  /* 0x001000001edf8fae */ /* 0x0005ee000e901d46 */
[----:B------:R2:W-:Y:S07]  /*b400*/  @!P0 LDGSTS.E.BYPASS.LTC128B.128 [R223+0x2100], [R28.64], !P4 ;  /* 0x021000001cdf8fae */ /* 0x0005ee000e101d46 */
[----:B------:R3:W-:Y:S07]  /*b410*/  @!P0 LDGSTS.E.BYPASS.LTC128B.128 [R223+0x4100], [R14.64], !P3 ;  /* 0x041000000edf8fae */ /* 0x0007ee000d901d46 */
[----:B------:R4:W-:Y:S07]  /*b420*/  @!P0 LDGSTS.E.BYPASS.LTC128B.128 [R223+0x6100], [R22.64], !P2 ;  /* 0x0610000016df8fae */ /* 0x0009ee000d101d46 */
[----:B------:R3:W-:Y:S01]  /*b430*/  @!P0 LDGSTS.E.BYPASS.LTC128B.128 [R223+0x1100], [R12.64], !P5 ;  /* 0x011000000cdf8fae */ /* 0x0007e2000e901d46 */
[C---:B-1----:R-:W-:Y:S06]  /*b440*/  HMMA.16816.F32.BF16 R4, R32.reuse, R8, RZ ;  /* 0x000000082004723c */ /* 0x042fec00000418ff */
[----:B------:R4:W-:Y:S02]  /*b450*/  @!P0 LDGSTS.E.BYPASS.LTC128B.128 [R223+0x3100], [R20.64], !P4 ;  /* 0x0310000014df8fae */ /* 0x0009e4000e101d46 */
[C---:B------:R-:W-:Y:S05]  /*b460*/  HMMA.16816.F32.BF16 R8, R32.reuse, R10, RZ ;  /* 0x0000000a2008723c */ /* 0x040fea00000418ff */
[----:B------:R1:W-:Y:S07]  /*b470*/  @!P0 LDGSTS.E.BYPASS.LTC128B.128 [R223+0x5100], [R2.64], !P3 ;  /* 0x0510000002df8fae */ /* 0x0003ee000d901d46 */
[----:B------:R5:W-:Y:S01]  /*b480*/  @!P0 LDGSTS.E.BYPASS.LTC128B.128 [R223+0x7100], [R218.64], !P2 ;  /* 0x07100000dadf8fae */ /* 0x000be2000d101d46 */
[C---:B------:R-:W-:Y:S01]  /*b490*/  ISETP.GT.AND P0, PT, R220.reuse, R228, PT ;  /* 0x000000e4dc00720c */ /* 0x040fe20003f04270 */
[C---:B---3--:R-:W-:Y:S05]  /*b4a0*/  HMMA.16816.F32.BF16 R12, R32.reuse, R16, RZ ;  /* 0x00000010200c723c */ /* 0x048fea00000418ff */
[----:B------:R-:W0:Y:S03]  /*b4b0*/  LDGDEPBAR ;  /* 0x00000000000079af */ /* 0x000e260000000000 */
[C---:B------:R-:W-:Y:S08]  /*b4c0*/  HMMA.16816.F32.BF16 R16, R32.reuse, R18, RZ ;  /* 0x000000122010723c */ /* 0x040ff000000418ff */
[C---:B----4-:R-:W-:Y:S01]  /*b4d0*/  HMMA.16816.F32.BF16 R20, R32.reuse, R24, RZ ;  /* 0x000000182014723c */ /* 0x050fe200000418ff */
[----:B-----5:R-:W-:Y:S07]  /*b4e0*/  IADD3 R218, R220, -0x1, RZ ;  /* 0xffffffffdcda7810 */ /* 0x020fee0007ffe0ff */
[C---:B------:R-:W-:Y:S01]  /*b4f0*/  HMMA.16816.F32.BF16 R24, R32.reuse, R26, RZ ;  /* 0x0000001a2018723c */ /* 0x040fe200000418ff */
[----:B------:R-:W-:Y:S03]  /*b500*/  @P0 SHF.R.S32.HI R0, RZ, 0x1f, R218 ;  /* 0x0000001fff000819 */ /* 0x000fe600000114da */
[----:B-1----:R-:W-:Y:S04]  /*b510*/  @P0 IMAD.WIDE.U32 R2, R218, c[0x0][0x1e0], RZ ;  /* 0x00007800da020a25 */ /* 0x002fe800078e00ff */
[C---:B--2---:R-:W-:Y:S01]  /*b520*/  HMMA.16816.F32.BF16 R28, R32.reuse, R168, RZ ;  /* 0x000000a8201c723c */ /* 0x044fe200000418ff */
[----:B------:R-:W-:Y:S03]  /*b530*/  @P0 SHF.L.U32 R156, R2, 0x6, RZ ;  /* 0x00000006029c0819 */ /* 0x000fe600000006ff */
[----:B------:R-:W-:Y:S04]  /*b540*/  @P0 IMAD R0, R0, c[0x0][0x1e0], RZ ;  /* 0x0000780000000a24 */ /* 0x000fe800078e02ff */
        /* <DEDUP_REMOVED lines=34> */
[----:B------:R-:W-:Y:S01]  /*b770*/  @P0 IADD3 R3, P1, R230, 0xc0, RZ ;  /* 0x000000c0e6030810 */ /* 0x000fe20007f3e0ff */
        /* <DEDUP_REMOVED lines=11> */
[----:B------:R-:W-:Y:S07]  /*b830*/  LDSM.16.M88.4 R168, [R200] ;  /* 0x00000000c8a8783b */ /* 0x000fee0000000200 */
        /* <DEDUP_REMOVED lines=12> */
[----:B------:R-:W-:Y:S07]  /*b900*/  LDSM.16.M88.4 R168, [R198+0x4000] ;  /* 0x00400000c6a8783b */ /* 0x000fee0000000200 */
        /* <DEDUP_REMOVED lines=153> */
[----:B------:R-:W-:Y:S06]  /*c2a0*/  DEPBAR.LE SB0, 0x0 ;  /* 0x000080000000791a */ /* 0x000fec0000000000 */
[----:B------:R-:W-:Y:S07]  /*c2b0*/  BAR.SYNC.DEFER_BLOCKING 0x0 ;  /* 0x0000000000007b1d */ /* 0x000fee0000010000 */
[----:B------:R-:W-:Y:S01]  /*c2c0*/  @!PT LDS RZ, [RZ] ;  /* 0x00000000fffff984 */ /* 0x000fe20000000800 */
[----:B------:R-:W-:Y:S01]  /*c2d0*/  @!PT LDS RZ, [RZ] ;  /* 0x00000000fffff984 */ /* 0x000fe20000000800 */
[----:B------:R-:W-:Y:S01]  /*c2e0*/  @!PT LDS RZ, [RZ] ;  /* 0x00000000fffff984 */ /* 0x000fe20000000800 */
[----:B------:R2:W-:Y:S07]  /*c2f0*/  @P0 LDGSTS.E.BYPASS.LTC128B.128 [R223+0x8100], [R226.64], !P5 ;  /* 0x08100000e2df0fae */ /* 0x0005ee000e901d46 */
[----:B------:R2:W-:Y:S01]  /*c300*/  @P0 LDGSTS.E.BYPASS.LTC128B.128 [R223+0xa100], [R224.64], !P4 ;  /* 0x0a100000e0df0fae */ /* 0x0005e2000e101d46 */
[C---:B-1----:R-:W-:Y:S06]  /*c310*/  HMMA.16816.F32.BF16 R28, R168.reuse, R172, R28 ;  /* 0x000000aca81c723c */ /* 0x042fec000004181c */
[----:B------:R1:W-:Y:S02]  /*c320*/  @P0 LDGSTS.E.BYPASS.LTC128B.128 [R223+0xc100], [R184.64], !P3 ;  /* 0x0c100000b8df0fae */ /* 0x0003e4000d901d46 */
[----:B------:R-:W-:Y:S07]  /*c330*/  HMMA.16816.F32.BF16 R32, R168, R174, R32 ;  /* 0x000000aea820723c */ /* 0x000fee0000041820 */
[----:B------:R-:W-:Y:S02]  /*c340*/  @P0 IADD3.X R168, RZ, R229, RZ, P1, !PT ;  /* 0x000000e5ffa80210 */ /* 0x000fe40000ffe4ff */
[----:B------:R-:W-:Y:S04]  /*c350*/  @P0 IADD3 R156, P1, R156, R3, RZ ;  /* 0x000000039c9c0210 */ /* 0x000fe80007f3e0ff */
[----:B------:R-:W-:Y:S02]  /*c360*/  @P0 IADD3.X R169, R176, R168, RZ, P1, !PT ;  /* 0x000000a8b0a90210 */ /* 0x000fe40000ffe4ff */
[C---:B------:R-:W-:Y:S04]  /*c370*/  @P0 LEA R176, P1, R156.reuse, c[0x0][0x1c8], 0x1 ;  /* 0x000072009cb00a11 */ /* 0x040fe800078208ff */
[----:B------:R-:W-:Y:S02]  /*c380*/  @P0 LEA.HI.X R177, R156, c[0x0][0x1cc], R169, 0x1, P1 ;  /* 0x000073009cb10a11 */ /* 0x000fe400008f0ca9 */
[----:B------:R-:W-:Y:S03]  /*c390*/  @P0 IADD3 R156, P1, R2, R180, RZ ;  /* 0x000000b4029c0210 */ /* 0x000fe60007f3e0ff */
[----:B------:R3:W-:Y:S01]  /*c3a0*/  @P0 LDGSTS.E.BYPASS.LTC128B.128 [R223+0xe100], [R176.64], !P2 ;  /* 0x0e100000b0df0fae */ /* 0x0007e2000d101d46 */
[----:B------:R-:W-:Y:S02]  /*c3b0*/  @P0 IADD3.X R170, R0, R181, RZ, P1, !PT ;  /* 0x000000b500aa0210 */ /* 0x000fe40000ffe4ff */
[----:B------:R-:W-:Y:S04]  /*c3c0*/  @P0 IADD3 R169, P1, R2, R178, RZ ;  /* 0x000000b202a90210 */ /* 0x000fe80007f3e0ff */
[----:B------:R-:W-:Y:S02]  /*c3d0*/  @P0 IADD3.X R171, R0, R179, RZ, P1, !PT ;  /* 0x000000b300ab0210 */ /* 0x000fe40000ffe4ff */
[----:B------:R-:W-:Y:S04]  /*c3e0*/  @P0 IADD3 R3, P1, R2, R3, RZ ;  /* 0x0000000302030210 */ /* 0x000fe80007f3e0ff */
[----:B------:R-:W-:Y:S02]  /*c3f0*/  @P0 IADD3.X R178, R0, R168, RZ, P1, !PT ;  /* 0x000000a800b20210 */ /* 0x000fe40000ffe4ff */
[----:B------:R-:W-:Y:S04]  /*c400*/  @P0 IADD3 R2, P1, R2, R230, RZ ;  /* 0x000000e602020210 */ /* 0x000fe80007f3e0ff */
[----:B------:R-:W-:Y:S02]  /*c410*/  @P0 IADD3.X R0, R0, R229, RZ, P1, !PT ;  /* 0x000000e500000210 */ /* 0x000fe40000ffe4ff */
[C---:B------:R-:W-:Y:S04]  /*c420*/  @P0 LEA R174, P1, R2.reuse, c[0x0][0x1c8], 0x1 ;  /* 0x0000720002ae0a11 */ /* 0x040fe800078208ff */
[----:B------:R-:W-:Y:S02]  /*c430*/  @P0 LEA.HI.X R175, R2, c[0x0][0x1cc], R0, 0x1, P1 ;  /* 0x0000730002af0a11 */ /* 0x000fe400008f0c00 */
[----:B------:R-:W-:Y:S02]  /*c440*/  FMNMX.FTZ R0, R4, R157, !PT ;  /* 0x0000009d04007209 */ /* 0x000fe40007810000 */
[----:B------:R-:W-:Y:S01]  /*c450*/  FMNMX.FTZ R2, R6, R158, !PT ;  /* 0x0000009e06027209 */ /* 0x000fe20007810000 */
[----:B------:R4:W-:Y:S01]  /*c460*/  @P0 LDGSTS.E.BYPASS.LTC128B.128 [R223+0x9100], [R174.64], !P5 ;  /* 0x09100000aedf0fae */ /* 0x0009e2000e901d46 */
        /* <DEDUP_REMOVED lines=17> */
[----:B------:R-:W-:Y:S02]  /*c580*/  @P0 LEA R172, P1, R156, c[0x0][0x1c8], 0x1 ;  /* 0x000072009cac0a11 */ /* 0x000fe400078208ff */
[----:B------:R-:W-:Y:S02]  /*c590*/  FMNMX.FTZ R0, R24, R0, !PT ;  /* 0x0000000018007209 */ /* 0x000fe40007810000 */
[----:B------:R-:W-:Y:S02]  /*c5a0*/  FMNMX.FTZ R2, R23, R2, !PT ;  /* 0x0000000217027209 */ /* 0x000fe40007810000 */
[----:B------:R-:W-:Y:S02]  /*c5b0*/  FMNMX.FTZ R0, R25, R0, !PT ;  /* 0x0000000019007209 */ /* 0x000fe40007810000 */
[----:B------:R-:W-:Y:S02]  /*c5c0*/  @P0 LEA.HI.X R173, R156, c[0x0][0x1cc], R170, 0x1, P1 ;  /* 0x000073009cad0a11 */ /* 0x000fe400008f0caa */
[C---:B------:R-:W-:Y:S02]  /*c5d0*/  @P0 LEA R170, P1, R169.reuse, c[0x0][0x1c8], 0x1 ;  /* 0x00007200a9aa0a11 */ /* 0x040fe400078208ff */
[----:B------:R-:W-:Y:S01]  /*c5e0*/  FMNMX.FTZ R0, R28, R0, !PT ;  /* 0x000000001c007209 */ /* 0x000fe20007810000 */
[----:B------:R4:W-:Y:S01]  /*c5f0*/  @P0 LDGSTS.E.BYPASS.LTC128B.128 [R223+0xb100], [R172.64], !P4 ;  /* 0x0b100000acdf0fae */ /* 0x0009e2000e101d46 */
[----:B------:R-:W-:Y:S02]  /*c600*/  FMNMX.FTZ R2, R26, R2, !PT ;  /* 0x000000021a027209 */ /* 0x000fe40007810000 */
[----:B------:R-:W-:Y:S02]  /*c610*/  @P0 LEA.HI.X R171, R169, c[0x0][0x1cc], R171, 0x1, P1 ;  /* 0x00007300a9ab0a11 */ /* 0x000fe400008f0cab */
[----:B------:R-:W-:Y:S02]  /*c620*/  @P0 LEA R168, P1, R3, c[0x0][0x1c8], 0x1 ;  /* 0x0000720003a80a11 */ /* 0x000fe400078208ff */
[----:B------:R-:W-:Y:S01]  /*c630*/  FMNMX.FTZ R0, R29, R0, !PT ;  /* 0x000000001d007209 */ /* 0x000fe20007810000 */
[----:B------:R5:W-:Y:S01]  /*c640*/  @P0 LDGSTS.E.BYPASS.LTC128B.128 [R223+0xd100], [R170.64], !P3 ;  /* 0x0d100000aadf0fae */ /* 0x000be2000d901d46 */
[----:B------:R-:W-:Y:S02]  /*c650*/  FMNMX.FTZ R2, R27, R2, !PT ;  /* 0x000000021b027209 */ /* 0x000fe40007810000 */
[----:B------:R-:W-:Y:S02]  /*c660*/  @P0 LEA.HI.X R169, R3, c[0x0][0x1cc], R178, 0x1, P1 ;  /* 0x0000730003a90a11 */ /* 0x000fe400008f0cb2 */
[----:B------:R-:W-:Y:S02]  /*c670*/  FMNMX.FTZ R3, R32, R0, !PT ;  /* 0x0000000020037209 */ /* 0x000fe40007810000 */
[----:B------:R-:W-:Y:S01]  /*c680*/  FMNMX.FTZ R2, R30, R2, !PT ;  /* 0x000000021e027209 */ /* 0x000fe20007810000 */
[----:B------:R5:W-:Y:S01]  /*c690*/  @P0 LDGSTS.E.BYPASS.LTC128B.128 [R223+0xf100], [R168.64], !P2 ;  /* 0x0f100000a8df0fae */ /* 0x000be2000d101d46 */
[----:B------:R-:W-:Y:S02]  /*c6a0*/  FMNMX.FTZ R3, R33, R3, !PT ;  /* 0x0000000321037209 */ /* 0x000fe40007810000 */
[----:B------:R-:W-:Y:S02]  /*c6b0*/  FMNMX.FTZ R0, R31, R2, !PT ;  /* 0x000000021f007209 */ /* 0x000fe40007810000 */
[----:B------:R-:W-:Y:S02]  /*c6c0*/  ISETP.GT.AND P0, PT, R220, R242, PT ;  /* 0x000000f2dc00720c */ /* 0x000fe40003f04270 */
[----:B------:R-:W1:Y:S01]  /*c6d0*/  SHFL.BFLY PT, R156, R3, 0x2, 0x1f ;  /* 0x0c401f00039c7f89 */ /* 0x000e6200000e0000 */
[----:B------:R-:W-:Y:S02]  /*c6e0*/  FMNMX.FTZ R0, R34, R0, !PT ;  /* 0x0000000022007209 */ /* 0x000fe40007810000 */
[----:B------:R-:W-:Y:S02]  /*c6f0*/  MOV R220, R218 ;  /* 0x000000da00dc7202 */ /* 0x000fe40000000f00 */
[----:B------:R-:W-:Y:S02]  /*c700*/  FMNMX.FTZ R0, R35, R0, !PT ;  /* 0x0000000023007209 */ /* 0x000fe40007810000 */
[----:B----4-:R-:W-:Y:S07]  /*c710*/  LDSM.16.MT88.4 R172, [R193] ;  /* 0x00000000c1ac783b */ /* 0x010fee0000004200 */
[----:B------:R-:W4:Y:S07]  /*c720*/  SHFL.BFLY PT, R2, R0, 0x2, 0x1f ;  /* 0x0c401f0000027f89 */ /* 0x000f2e00000e0000 */
[----:B-----5:R-:W-:Y:S01]  /*c730*/  LDSM.16.MT88.4 R168, [R192] ;  /* 0x00000000c0a8783b */ /* 0x020fe20000004200 */
[----:B-1----:R-:W-:Y:S06]  /*c740*/  FMNMX.FTZ R156, R3, R156, !PT ;  /* 0x0000009c039c7209 */ /* 0x002fec0007810000 */
[----:B------:R-:W0:Y:S07]  /*c750*/  LDGDEPBAR ;  /* 0x00000000000079af */ /* 0x000e2e0000000000 */
[----:B------:R-:W1:Y:S01]  /*c760*/  SHFL.BFLY PT, R178, R156, 0x1, 0x1f ;  /* 0x0c201f009cb27f89 */ /* 0x000e6200000e0000 */
[----:B----4-:R-:W-:Y:S06]  /*c770*/  FMNMX.FTZ R0, R0, R2, !PT ;  /* 0x0000000200007209 */ /* 0x010fec0007810000 */
[----:B------:R-:W4:Y:S01]  /*c780*/  SHFL.BFLY PT, R3, R0, 0x1, 0x1f ;  /* 0x0c201f0000037f89 */ /* 0x000f2200000e0000 */
[----:B-1----:R-:W-:Y:S06]  /*c790*/  FMNMX.FTZ R156, R156, R178, !PT ;  /* 0x000000b29c9c7209 */ /* 0x002fec0007810000 */
[----:B---3--:R-:W1:Y:S01]  /*c7a0*/  LDSM.16.MT88.4 R176, [R196] ;  /* 0x00000000c4b0783b */ /* 0x008e620000004200 */
[----:B------:R-:W-:Y:S01]  /*c7b0*/  FADD.FTZ R2, -R156, R157 ;  /* 0x0000009d9c027221 */ /* 0x000fe20000010100 */
[----:B----4-:R-:W-:Y:S03]  /*c7c0*/  FMNMX.FTZ R3, R0, R3, !PT ;  /* 0x0000000300037209 */ /* 0x010fe60007810000 */
[----:B------:R-:W-:Y:S04]  /*c7d0*/  FMUL.FTZ R0, R2, c[0x0][0x2d0] ;  /* 0x0000b40002007a20 */ /* 0x000fe80000410000 */
[----:B------:R3:W4:Y:S01]  /*c7e0*/  MUFU.EX2 R2, R0 ;  /* 0x0000000000027308 */ /* 0x0007220000000800 */
[----:B------:R-:W-:Y:S04]  /*c7f0*/  FMUL.FTZ R157, R3, c[0x0][0x2d0] ;  /* 0x0000b400039d7a20 */ /* 0x000fe80000410000 */
        /* <DEDUP_REMOVED lines=9> */
[----:B------:R-:W-:Y:S01]  /*c890*/  MUFU.EX2 R183, R7 ;  /* 0x0000000700b77308 */ /* 0x000fe20000000800 */
[--C-:B------:R-:W-:Y:S02]  /*c8a0*/  FFMA.FTZ R27, R27, c[0x0][0x2d0], -R157.reuse ;  /* 0x0000b4001b1b7a23 */ /* 0x100fe4000001089d */
[----:B---3--:R-:W-:Y:S02]  /*c8b0*/  FADD.FTZ R0, -R3, R158 ;  /* 0x0000009e03007221 */ /* 0x008fe40000010100 */
[----:B------:R-:W-:Y:S02]  /*c8c0*/  FMUL.FTZ R158, R156, c[0x0][0x2d0] ;  /* 0x0000b4009c9e7a20 */ /* 0x000fe40000410000 */
[----:B------:R-:W-:Y:S02]  /*c8d0*/  FMUL.FTZ R0, R0, c[0x0][0x2d0] ;  /* 0x0000b40000007a20 */ /* 0x000fe40000410000 */
[--C-:B------:R-:W-:Y:S01]  /*c8e0*/  FFMA.FTZ R4, R4, c[0x0][0x2d0], -R158.reuse ;  /* 0x0000b40004047a23 */ /* 0x100fe2000001089e */
[----:B------:R-:W-:Y:S01]  /*c8f0*/  MUFU.EX2 R180, R14 ;  /* 0x0000000e00b47308 */ /* 0x000fe20000000800 */
[--C-:B------:R-:W-:Y:S02]  /*c900*/  FFMA.FTZ R5, R5, c[0x0][0x2d0], -R158.reuse ;  /* 0x0000b40005057a23 */ /* 0x100fe4000001089e */
[C---:B----4-:R-:W-:Y:S02]  /*c910*/  FMUL.FTZ R132, R2.reuse, R132 ;  /* 0x0000008402847220 */ /* 0x050fe40000410000 */
        /* <DEDUP_REMOVED lines=18> */
[--C-:B---3--:R-:W-:Y:S02]  /*ca40*/  FFMA.FTZ R4, R8, c[0x0][0x2d0], -R158.reuse ;  /* 0x0000b40008047a23 */ /* 0x108fe4000001089e */
[C---:B------:R-:W-:Y:S02]  /*ca50*/  FMUL.FTZ R8, R2.reuse, R164 ;  /* 0x000000a402087220 */ /* 0x040fe40000410000 */
[C---:B------:R-:W-:Y:S01]  /*ca60*/  FMUL.FTZ R44, R2.reuse, R44 ;  /* 0x0000002c022c7220 */ /* 0x040fe20000410000 */
[----:B------:R3:W-:Y:S01]  /*ca70*/  MUFU.EX2 R236, R4 ;  /* 0x0000000400ec7308 */ /* 0x0007e20000000800 */
[C---:B------:R-:W-:Y:S02]  /*ca80*/  FMUL.FTZ R45, R2.reuse, R45 ;  /* 0x0000002d022d7220 */ /* 0x040fe40000410000 */
[----:B------:R-:W-:Y:S02]  /*ca90*/  FMUL.FTZ R48, R2, R48 ;  /* 0x0000003002307220 */ /* 0x000fe40000410000 */
[C---:B----4-:R-:W-:Y:S02]  /*caa0*/  FMUL.FTZ R6, R0.reuse, R162 ;  /* 0x000000a200067220 */ /* 0x050fe40000410000 */
[C---:B------:R-:W-:Y:S02]  /*cab0*/  FMUL.FTZ R7, R0.reuse, R163 ;  /* 0x000000a300077220 */ /* 0x040fe40000410000 */
[C---:B------:R-:W-:Y:S02]  /*cac0*/  FMUL.FTZ R134, R0.reuse, R134 ;  /* 0x0000008600867220 */ /* 0x040fe40000410000 */
[C---:B------:R-:W-:Y:S02]  /*cad0*/  FMUL.FTZ R135, R0.reuse, R135 ;  /* 0x0000008700877220 */ /* 0x040fe40000410000 */
[----:B------:R-:W-:Y:S02]  /*cae0*/  FMUL.FTZ R138, R0, R138 ;  /* 0x0000008a008a7220 */ /* 0x000fe40000410000 */
[----:B-----5:R-:W-:Y:S01]  /*caf0*/  FMUL.FTZ R5, R2, R161 ;  /* 0x000000a102057220 */ /* 0x020fe20000410000 */
[----:B------:R-:W-:Y:S01]  /*cb00*/  F2FP.BF16.PACK_AB R161, R183, R182 ;  /* 0x000000b6b7a1723e */ /* 0x000fe200000010ff */
[C---:B------:R-:W-:Y:S02]  /*cb10*/  FMUL.FTZ R139, R0.reuse, R139 ;  /* 0x0000008b008b7220 */ /* 0x040fe40000410000 */
[C---:B------:R-:W-:Y:S02]  /*cb20*/  FMUL.FTZ R142, R0.reuse, R142 ;  /* 0x0000008e008e7220 */ /* 0x040fe40000410000 */
[C---:B------:R-:W-:Y:S02]  /*cb30*/  FMUL.FTZ R143, R0.reuse, R143 ;  /* 0x0000008f008f7220 */ /* 0x040fe40000410000 */
[----:B------:R-:W-:Y:S02]  /*cb40*/  FMUL.FTZ R146, R0, R146 ;  /* 0x0000009200927220 */ /* 0x000fe40000410000 */
[--C-:B---3--:R-:W-:Y:S02]  /*cb50*/  FFMA.FTZ R4, R9, c[0x0][0x2d0], -R158.reuse ;  /* 0x0000b40009047a23 */ /* 0x108fe4000001089e */
[----:B------:R-:W-:Y:S02]  /*cb60*/  FMUL.FTZ R9, R2, R165 ;  /* 0x000000a502097220 */ /* 0x000fe40000410000 */
        /* <DEDUP_REMOVED lines=13> */
[----:B---3--:R-:W-:Y:S01]  /*cc40*/  F2FP.BF16.PACK_AB R162, R235, R236 ;  /* 0x000000eceba2723e */ /* 0x008fe200000010ff */
        /* <DEDUP_REMOVED lines=15> */
[----:B---3--:R-:W-:Y:S02]  /*cd40*/  FFMA.FTZ R4, R11, c[0x0][0x2d0], -R157 ;  /* 0x0000b4000b047a23 */ /* 0x008fe4000001089d */
[C---:B------:R-:W-:Y:S02]  /*cd50*/  FMUL.FTZ R11, R0.reuse, R167 ;  /* 0x000000a7000b7220 */ /* 0x040fe40000410000 */
[----:B------:R-:W3:Y:S01]  /*cd60*/  MUFU.EX2 R184, R4 ;  /* 0x0000000400b87308 */ /* 0x000ee20000000800 */
        /* <DEDUP_REMOVED lines=11> */
[--C-:B------:R-:W-:Y:S01]  /*ce20*/  FFMA.FTZ R13, R13, c[0x0][0x2d0], -R158.reuse ;  /* 0x0000b4000d0d7a23 */ /* 0x100fe2000001089e */
[----:B---3--:R-:W-:Y:S01]  /*ce30*/  F2FP.BF16.PACK_AB R163, R184, R181 ;  /* 0x000000b5b8a3723e */ /* 0x008fe200000010ff */
[----:B------:R-:W-:Y:S01]  /*ce40*/  FMUL.FTZ R4, R2, R160 ;  /* 0x000000a002047220 */ /* 0x000fe20000410000 */
[----:B------:R-:W-:Y:S01]  /*ce50*/  F2FP.BF16.PACK_AB R160, R222, R189 ;  /* 0x000000bddea0723e */ /* 0x000fe200000010ff */
[----:B------:R-:W-:Y:S01]  /*ce60*/  MUFU.EX2 R219, R13 ;  /* 0x0000000d00db7308 */ /* 0x000fe20000000800 */
[--C-:B------:R-:W-:Y:S02]  /*ce70*/  FFMA.FTZ R17, R17, c[0x0][0x2d0], -R158.reuse ;  /* 0x0000b40011117a23 */ /* 0x100fe4000001089e */
[--C-:B------:R-:W-:Y:S02]  /*ce80*/  FFMA.FTZ R20, R20, c[0x0][0x2d0], -R158.reuse ;  /* 0x0000b40014147a23 */ /* 0x100fe4000001089e */
[--C-:B------:R-:W-:Y:S01]  /*ce90*/  FFMA.FTZ R21, R21, c[0x0][0x2d0], -R158.reuse ;  /* 0x0000b40015157a23 */ /* 0x100fe2000001089e */
[C---:B------:R-:W-:Y:S04]  /*cea0*/  HMMA.16816.F32.BF16 R4, R160.reuse, R168, R4 ;  /* 0x000000a8a004723c */ /* 0x040fe80000041804 */
[----:B------:R-:W-:Y:S01]  /*ceb0*/  MUFU.EX2 R190, R17 ;  /* 0x0000001100be7308 */ /* 0x000fe20000000800 */
[--C-:B------:R-:W-:Y:S02]  /*cec0*/  FFMA.FTZ R29, R29, c[0x0][0x2d0], -R158.reuse ;  /* 0x0000b4001d1d7a23 */ /* 0x100fe4000001089e */
[C---:B------:R-:W-:Y:S01]  /*ced0*/  FMUL.FTZ R72, R2.reuse, R72 ;  /* 0x0000004802487220 */ /* 0x040fe20000410000 */
[C---:B------:R-:W-:Y:S01]  /*cee0*/  HMMA.16816.F32.BF16 R8, R160.reuse, R170, R8 ;  /* 0x000000aaa008723c */ /* 0x040fe20000041808 */
[----:B------:R-:W3:Y:S03]  /*cef0*/  LDSM.16.MT88.4 R168, [R192+0x2000] ;  /* 0x00200000c0a8783b */ /* 0x000ee60000004200 */
[----:B------:R-:W-:Y:S02]  /*cf00*/  FMUL.FTZ R73, R2, R73 ;  /* 0x0000004902497220 */ /* 0x000fe40000410000 */
[----:B------:R-:W-:Y:S01]  /*cf10*/  MUFU.EX2 R188, R20 ;  /* 0x0000001400bc7308 */ /* 0x000fe20000000800 */
[C---:B------:R-:W-:Y:S01]  /*cf20*/  FMUL.FTZ R74, R0.reuse, R74 ;  /* 0x0000004a004a7220 */ /* 0x040fe20000410000 */
[C---:B------:R-:W-:Y:S04]  /*cf30*/  HMMA.16816.F32.BF16 R132, R160.reuse, R172, R132 ;  /* 0x000000aca084723c */ /* 0x040fe80000041884 */
[----:B------:R-:W-:Y:S02]  /*cf40*/  FMUL.FTZ R75, R0, R75 ;  /* 0x0000004b004b7220 */ /* 0x000fe40000410000 */
[C---:B------:R-:W-:Y:S02]  /*cf50*/  FMUL.FTZ R76, R2.reuse, R76 ;  /* 0x0000004c024c7220 */ /* 0x040fe40000410000 */
[C---:B------:R-:W-:Y:S01]  /*cf60*/  HMMA.16816.F32.BF16 R136, R160.reuse, R174, R136 ;  /* 0x000000aea088723c */ /* 0x040fe20000041888 */
[----:B------:R-:W5:Y:S01]  /*cf70*/  LDSM.16.MT88.4 R172, [R193+0x2000] ;  /* 0x00200000c1ac783b */ /* 0x000f620000004200 */
[----:B------:R-:W-:Y:S02]  /*cf80*/  MUFU.EX2 R187, R21 ;  /* 0x0000001500bb7308 */ /* 0x000fe40000000800 */
[----:B------:R-:W-:Y:S02]  /*cf90*/  FMUL.FTZ R77, R2, R77 ;  /* 0x0000004d024d7220 */ /* 0x000fe40000410000 */
[C---:B------:R-:W-:Y:S02]  /*cfa0*/  FMUL.FTZ R78, R0.reuse, R78 ;  /* 0x0000004e004e7220 */ /* 0x040fe40000410000 */
[C---:B-1----:R-:W-:Y:S04]  /*cfb0*/  HMMA.16816.F32.BF16 R140, R160.reuse, R176, R140 ;  /* 0x000000b0a08c723c */ /* 0x042fe8000004188c */
[----:B------:R-:W-:Y:S01]  /*cfc0*/  MUFU.EX2 R176, R18 ;  /* 0x0000001200b07308 */ /* 0x000fe20000000800 */
[----:B------:R-:W-:Y:S02]  /*cfd0*/  FMUL.FTZ R79, R0, R79 ;  /* 0x0000004f004f7220 */ /* 0x000fe40000410000 */
[C---:B------:R-:W-:Y:S01]  /*cfe0*/  FMUL.FTZ R80, R2.reuse, R80 ;  /* 0x0000005002507220 */ /* 0x040fe20000410000 */
[C---:B------:R-:W-:Y:S04]  /*cff0*/  HMMA.16816.F32.BF16 R144, R160.reuse, R178, R144 ;  /* 0x000000b2a090723c */ /* 0x040fe80000041890 */
[----:B------:R-:W-:Y:S02]  /*d000*/  FMUL.FTZ R81, R2, R81 ;  /* 0x0000005102517220 */ /* 0x000fe40000410000 */
[----:B------:R-:W-:Y:S01]  /*d010*/  MUFU.EX2 R179, R15 ;  /* 0x0000000f00b37308 */ /* 0x000fe20000000800 */
[C---:B------:R-:W-:Y:S01]  /*d020*/  FMUL.FTZ R82, R0.reuse, R82 ;  /* 0x0000005200527220 */ /* 0x040fe20000410000 */
[C---:B----4-:R-:W-:Y:S04]  /*d030*/  HMMA.16816.F32.BF16 R148, R160.reuse, R164, R148 ;  /* 0x000000a4a094723c */ /* 0x050fe80000041894 */
[----:B------:R-:W-:Y:S02]  /*d040*/  FMUL.FTZ R83, R0, R83 ;  /* 0x0000005300537220 */ /* 0x000fe40000410000 */
[C---:B------:R-:W-:Y:S02]  /*d050*/  FMUL.FTZ R84, R2.reuse, R84 ;  /* 0x0000005402547220 */ /* 0x040fe40000410000 */
[C---:B------:R-:W-:Y:S01]  /*d060*/  HMMA.16816.F32.BF16 R152, R160.reuse, R166, R152 ;  /* 0x000000a6a098723c */ /* 0x040fe20000041898 */
[----:B------:R-:W1:Y:S01]  /*d070*/  LDSM.16.MT88.4 R164, [R196+0x2000] ;  /* 0x00200000c4a4783b */ /* 0x000e620000004200 */
[----:B------:R-:W-:Y:S02]  /*d080*/  MUFU.EX2 R177, R29 ;  /* 0x0000001d00b17308 */ /* 0x000fe40000000800 */
        /* <DEDUP_REMOVED lines=9> */
[C---:B-----5:R-:W-:Y:S04]  /*d120*/  HMMA.16816.F32.BF16 R44, R160.reuse, R172, R44 ;  /* 0x000000aca02c723c */ /* 0x060fe8000004182c */
[----:B------:R-:W-:Y:S02]  /*d130*/  FMUL.FTZ R91, R0, R91 ;  /* 0x0000005b005b7220 */ /* 0x000fe40000410000 */
[--C-:B------:R-:W-:Y:S02]  /*d140*/  FFMA.FTZ R12, R12, c[0x0][0x2d0], -R158.reuse ;  /* 0x0000b4000c0c7a23 */ /* 0x100fe4000001089e */
[C---:B------:R-:W-:Y:S01]  /*d150*/  HMMA.16816.F32.BF16 R48, R160.reuse, R174, R48 ;  /* 0x000000aea030723c */ /* 0x040fe20000041830 */
[----:B------:R-:W4:Y:S01]  /*d160*/  LDSM.16.MT88.4 R172, [R192+0x4000] ;  /* 0x00400000c0ac783b */ /* 0x000f220000004200 */
[----:B------:R5:W2:Y:S02]  /*d170*/  MUFU.EX2 R221, R12 ;  /* 0x0000000c00dd7308 */ /* 0x000aa40000000800 */
        /* <DEDUP_REMOVED lines=11> */
[C---:B---3--:R-:W-:Y:S04]  /*d230*/  HMMA.16816.F32.BF16 R60, R160.reuse, R168, R60 ;  /* 0x000000a8a03c723c */ /* 0x048fe8000004183c */
[--C-:B-----5:R-:W-:Y:S02]  /*d240*/  FFMA.FTZ R12, R16, c[0x0][0x2d0], -R158.reuse ;  /* 0x0000b400100c7a23 */ /* 0x120fe4000001089e */
[C---:B------:R-:W-:Y:S02]  /*d250*/  FMUL.FTZ R100, R2.reuse, R100 ;  /* 0x0000006402647220 */ /* 0x040fe40000410000 */
[C---:B------:R-:W-:Y:S01]  /*d260*/  HMMA.16816.F32.BF16 R64, R160.reuse, R170, R64 ;  /* 0x000000aaa040723c */ /* 0x040fe20000041840 */
[----:B------:R-:W3:Y:S01]  /*d270*/  LDSM.16.MT88.4 R168, [R196+0x4000] ;  /* 0x00400000c4a8783b */ /* 0x000ee20000004200 */
[----:B------:R5:W2:Y:S02]  /*d280*/  MUFU.EX2 R191, R12 ;  /* 0x0000000c00bf7308 */ /* 0x000aa40000000800 */
[----:B------:R-:W-:Y:S02]  /*d290*/  FMUL.FTZ R101, R2, R101 ;  /* 0x0000006502657220 */ /* 0x000fe40000410000 */
[C---:B------:R-:W-:Y:S02]  /*d2a0*/  FMUL.FTZ R102, R0.reuse, R102 ;  /* 0x0000006600667220 */ /* 0x040fe40000410000 */
[C---:B----4-:R-:W-:Y:S04]  /*d2b0*/  HMMA.16816.F32.BF16 R68, R160.reuse, R172, R68 ;  /* 0x000000aca044723c */ /* 0x050fe80000041844 */
[----:B------:R-:W-:Y:S02]  /*d2c0*/  FMUL.FTZ R103, R0, R103 ;  /* 0x0000006700677220 */ /* 0x000fe40000410000 */
[C---:B------:R-:W-:Y:S02]  /*d2d0*/  FMUL.FTZ R104, R2.reuse, R104 ;  /* 0x0000006802687220 */ /* 0x040fe40000410000 */
[C---:B------:R-:W-:Y:S01]  /*d2e0*/  HMMA.16816.F32.BF16 R72, R160.reuse, R174, R72 ;  /* 0x000000aea048723c */ /* 0x040fe20000041848 */
[----:B------:R-:W4:Y:S03]  /*d2f0*/  LDSM.16.MT88.4 R172, [R195+0x4000] ;  /* 0x00400000c3ac783b */ /* 0x000f260000004200 */
[----:B------:R-:W-:Y:S02]  /*d300*/  FMUL.FTZ R105, R2, R105 ;  /* 0x0000006902697220 */ /* 0x000fe40000410000 */
[C---:B------:R-:W-:Y:S02]  /*d310*/  FMUL.FTZ R106, R0.reuse, R106 ;  /* 0x0000006a006a7220 */ /* 0x040fe40000410000 */
[----:B------:R-:W-:Y:S01]  /*d320*/  FMUL.FTZ R107, R0, R107 ;  /* 0x0000006b006b7220 */ /* 0x000fe20000410000 */
[C---:B-1----:R-:W-:Y:S01]  /*d330*/  HMMA.16816.F32.BF16 R76, R160.reuse, R164, R76 ;  /* 0x000000a4a04c723c */ /* 0x042fe2000004184c */
[----:B-----5:R-:W-:Y:S02]  /*d340*/  LDSM.16.MT88.4 R12, [R195+0x6000] ;  /* 0x00600000c30c783b */ /* 0x020fe40000004200 */
        /* <DEDUP_REMOVED lines=30> */
[C---:B---3--:R-:W-:Y:S01]  /*d530*/  HMMA.16816.F32.BF16 R108, R160.reuse, R168, R108 ;  /* 0x000000a8a06c723c */ /* 0x048fe2000004186c */
[----:B------:R-:W-:Y:S03]  /*d540*/  MUFU.EX2 R169, R27 ;  /* 0x0000001b00a97308 */ /* 0x000fe60000000800 */
[----:B------:R-:W-:Y:S02]  /*d550*/  FMUL.FTZ R127, R0, R127 ;  /* 0x0000007f007f7220 */ /* 0x000fe40000410000 */
[C---:B------:R-:W-:Y:S02]  /*d560*/  FMUL.FTZ R128, R2.reuse, R128 ;  /* 0x0000008002807220 */ /* 0x040fe40000410000 */
[C---:B------:R-:W-:Y:S03]  /*d570*/  HMMA.16816.F32.BF16 R112, R160.reuse, R170, R112 ;  /* 0x000000aaa070723c */ /* 0x040fe60000041870 */
[----:B------:R-:W-:Y:S01]  /*d580*/  MUFU.EX2 R171, R22 ;  /* 0x0000001600ab7308 */ /* 0x000fe20000000800 */
[----:B------:R-:W-:Y:S02]  /*d590*/  FMUL.FTZ R129, R2, R129 ;  /* 0x0000008102817220 */ /* 0x000fe40000410000 */
[C---:B------:R-:W-:Y:S02]  /*d5a0*/  FMUL.FTZ R130, R0.reuse, R130 ;  /* 0x0000008200827220 */ /* 0x040fe40000410000 */
[C---:B----4-:R-:W-:Y:S04]  /*d5b0*/  HMMA.16816.F32.BF16 R116, R160.reuse, R172, R116 ;  /* 0x000000aca074723c */ /* 0x050fe80000041874 */
[----:B------:R-:W-:Y:S01]  /*d5c0*/  FMUL.FTZ R131, R0, R131 ;  /* 0x0000008300837220 */ /* 0x000fe20000410000 */
[----:B------:R3:W-:Y:S01]  /*d5d0*/  MUFU.EX2 R172, R23 ;  /* 0x0000001700ac7308 */ /* 0x0007e20000000800 */
[--C-:B------:R-:W-:Y:S02]  /*d5e0*/  FFMA.FTZ R32, R32, c[0x0][0x2d0], -R158.reuse ;  /* 0x0000b40020207a23 */ /* 0x100fe4000001089e */
[C---:B------:R-:W-:Y:S04]  /*d5f0*/  HMMA.16816.F32.BF16 R120, R160.reuse, R174, R120 ;  /* 0x000000aea078723c */ /* 0x040fe80000041878 */
[--C-:B------:R-:W-:Y:S03]  /*d600*/  FFMA.FTZ R33, R33, c[0x0][0x2d0], -R158.reuse ;  /* 0x0000b40021217a23 */ /* 0x100fe6000001089e */
[----:B------:R4:W5:Y:S01]  /*d610*/  MUFU.EX2 R175, R19 ;  /* 0x0000001300af7308 */ /* 0x0009620000000800 */
[C---:B------:R-:W-:Y:S07]  /*d620*/  HMMA.16816.F32.BF16 R124, R160.reuse, R12, R124 ;  /* 0x0000000ca07c723c */ /* 0x040fee000004187c */
[----:B--2---:R-:W-:Y:S01]  /*d630*/  F2FP.BF16.PACK_AB R12, R219, R221 ;  /* 0x000000dddb0c723e */ /* 0x004fe200000010ff */
[----:B------:R-:W-:Y:S01]  /*d640*/  HMMA.16816.F32.BF16 R128, R160, R14, R128 ;  /* 0x0000000ea080723c */ /* 0x000fe20000041880 */
[----:B------:R-:W-:Y:S01]  /*d650*/  LDSM.16.MT88.4 R160, [R196+0x800] ;  /* 0x00080000c4a0783b */ /* 0x000fe20000004200 */
[----:B------:R-:W-:Y:S02]  /*d660*/  MUFU.EX2 R174, R32 ;  /* 0x0000002000ae7308 */ /* 0x000fe40000000800 */
[----:B------:R-:W-:Y:S03]  /*d670*/  F2FP.BF16.PACK_AB R13, R179, R180 ;  /* 0x000000b4b30d723e */ /* 0x000fe600000010ff */
[----:B------:R-:W-:Y:S01]  /*d680*/  F2FP.BF16.PACK_AB R14, R190, R191 ;  /* 0x000000bfbe0e723e */ /* 0x000fe200000010ff */
[----:B---3--:R-:W-:Y:S04]  /*d690*/  LDSM.16.MT88.4 R20, [R193+0x1000] ;  /* 0x00100000c114783b */ /* 0x008fe80000004200 */
[----:B------:R-:W-:Y:S03]  /*d6a0*/  MUFU.EX2 R173, R33 ;  /* 0x0000002100ad7308 */ /* 0x000fe60000000800 */
[----:B----4-:R-:W2:Y:S01]  /*d6b0*/  LDSM.16.MT88.4 R16, [R193+0x800] ;  /* 0x00080000c110783b */ /* 0x010ea20000004200 */
[----:B-----5:R-:W-:Y:S07]  /*d6c0*/  F2FP.BF16.PACK_AB R15, R175, R176 ;  /* 0x000000b0af0f723e */ /* 0x020fee00000010ff */
        /* <DEDUP_REMOVED lines=40> */
[--C-:B------:R-:W-:Y:S01]  /*d950*/  FFMA.FTZ R16, R24, c[0x0][0x2d0], -R158.reuse ;  /* 0x0000b40018107a23 */ /* 0x100fe2000001089e */
[C---:B------:R-:W-:Y:S03]  /*d960*/  HMMA.16816.F32.BF16 R112, R12.reuse, R18, R112 ;  /* 0x000000120c70723c */ /* 0x040fe60000041870 */
[----:B------:R2:W-:Y:S05]  /*d970*/  MUFU.EX2 R186, R16 ;  /* 0x0000001000ba7308 */ /* 0x0005ea0000000800 */
[C---:B---3--:R-:W-:Y:S08]  /*d980*/  HMMA.16816.F32.BF16 R116, R12.reuse, R160, R116 ;  /* 0x000000a00c74723c */ /* 0x048ff00000041874 */
[C---:B------:R-:W-:Y:S01]  /*d990*/  HMMA.16816.F32.BF16 R120, R12.reuse, R162, R120 ;  /* 0x000000a20c78723c */ /* 0x040fe20000041878 */
[----:B------:R-:W-:Y:S07]  /*d9a0*/  LDSM.16.MT88.4 R160, [R195+0x1000] ;  /* 0x00100000c3a0783b */ /* 0x000fee0000004200 */
[C---:B-1----:R-:W-:Y:S04]  /*d9b0*/  HMMA.16816.F32.BF16 R124, R12.reuse, R164, R124 ;  /* 0x000000a40c7c723c */ /* 0x042fe8000004187c */
[--C-:B--2---:R-:W-:Y:S03]  /*d9c0*/  FFMA.FTZ R16, R25, c[0x0][0x2d0], -R158.reuse ;  /* 0x0000b40019107a23 */ /* 0x104fe6000001089e */
[----:B------:R-:W-:Y:S01]  /*d9d0*/  FFMA.FTZ R164, R28, c[0x0][0x2d0], -R158 ;  /* 0x0000b4001ca47a23 */ /* 0x000fe2000001089e */
[----:B------:R-:W-:Y:S01]  /*d9e0*/  HMMA.16816.F32.BF16 R128, R12, R166, R128 ;  /* 0x000000a60c80723c */ /* 0x000fe20000041880 */
[----:B------:R1:W2:Y:S03]  /*d9f0*/  MUFU.EX2 R185, R16 ;  /* 0x0000001000b97308 */ /* 0x0002a60000000800 */
[----:B------:R-:W-:Y:S02]  /*da00*/  FFMA.FTZ R28, R2, R237, R189 ;  /* 0x000000ed021c7223 */ /* 0x000fe400000100bd */
[--C-:B------:R-:W-:Y:S01]  /*da10*/  FFMA.FTZ R2, R30, c[0x0][0x2d0], -R157.reuse ;  /* 0x0000b4001e027a23 */ /* 0x100fe2000001089d */
[----:B------:R-:W-:Y:S02]  /*da20*/  F2FP.BF16.PACK_AB R12, R187, R188 ;  /* 0x000000bcbb0c723e */ /* 0x000fe400000010ff */
[----:B------:R-:W-:Y:S02]  /*da30*/  F2FP.BF16.PACK_AB R13, R172, R171 ;  /* 0x000000abac0d723e */ /* 0x000fe400000010ff */
[----:B------:R3:W-:Y:S10]  /*da40*/  MUFU.EX2 R178, R164 ;  /* 0x000000a400b27308 */ /* 0x0007f40000000800 */
[----:B------:R4:W-:Y:S01]  /*da50*/  MUFU.EX2 R158, R2 ;  /* 0x00000002009e7308 */ /* 0x0009e20000000800 */
[--C-:B-1----:R-:W-:Y:S01]  /*da60*/  FFMA.FTZ R16, R26, c[0x0][0x2d0], -R157.reuse ;  /* 0x0000b4001a107a23 */ /* 0x102fe2000001089d */
[----:B--2---:R-:W-:Y:S01]  /*da70*/  F2FP.BF16.PACK_AB R14, R185, R186 ;  /* 0x000000bab90e723e */ /* 0x004fe200000010ff */
[----:B------:R-:W-:Y:S07]  /*da80*/  LDSM.16.MT88.4 R24, [R196+0x1000] ;  /* 0x00100000c418783b */ /* 0x000fee0000004200 */
[----:B------:R1:W2:Y:S01]  /*da90*/  MUFU.EX2 R170, R16 ;  /* 0x0000001000aa7308 */ /* 0x0002a20000000800 */
[----:B---3--:R-:W-:Y:S01]  /*daa0*/  LDSM.16.MT88.4 R164, [R192+0x1800] ;  /* 0x00180000c0a4783b */ /* 0x008fe20000004200 */
[--C-:B----4-:R-:W-:Y:S08]  /*dab0*/  FFMA.FTZ R2, R31, c[0x0][0x2d0], -R157.reuse ;  /* 0x0000b4001f027a23 */ /* 0x110ff0000001089d */
[----:B------:R3:W4:Y:S01]  /*dac0*/  MUFU.EX2 R168, R2 ;  /* 0x0000000200a87308 */ /* 0x0007220000000800 */
[----:B-1----:R-:W1:Y:S01]  /*dad0*/  LDSM.16.MT88.4 R16, [R192+0x1000] ;  /* 0x00100000c010783b */ /* 0x002e620000004200 */
[----:B--2---:R-:W-:Y:S01]  /*dae0*/  F2FP.BF16.PACK_AB R15, R169, R170 ;  /* 0x000000aaa90f723e */ /* 0x004fe200000010ff */
[--C-:B---3--:R-:W-:Y:S02]  /*daf0*/  FFMA.FTZ R2, R34, c[0x0][0x2d0], -R157.reuse ;  /* 0x0000b40022027a23 */ /* 0x108fe4000001089d */
[----:B------:R-:W-:Y:S05]  /*db00*/  FFMA.FTZ R157, R35, c[0x0][0x2d0], -R157 ;  /* 0x0000b400239d7a23 */ /* 0x000fea000001089d */
[----:B------:R2:W-:Y:S10]  /*db10*/  MUFU.EX2 R33, R2 ;  /* 0x0000000200217308 */ /* 0x0005f40000000800 */
[----:B------:R3:W5:Y:S01]  /*db20*/  MUFU.EX2 R32, R157 ;  /* 0x0000009d00207308 */ /* 0x0007620000000800 */
[C---:B-1----:R-:W-:Y:S03]  /*db30*/  HMMA.16816.F32.BF16 R4, R12.reuse, R16, R4 ;  /* 0x000000100c04723c */ /* 0x042fe60000041804 */
[----:B--2---:R-:W-:Y:S05]  /*db40*/  FFMA.FTZ R2, R0, R239, R182 ;  /* 0x000000ef00027223 */ /* 0x004fea00000100b6 */
[C---:B------:R-:W-:Y:S01]  /*db50*/  HMMA.16816.F32.BF16 R8, R12.reuse, R18, R8 ;  /* 0x000000120c08723c */ /* 0x040fe20000041808 */
[----:B------:R-:W1:Y:S03]  /*db60*/  LDSM.16.MT88.4 R16, [R192+0x3000] ;  /* 0x00300000c010783b */ /* 0x000e660000004200 */
[----:B------:R-:W-:Y:S02]  /*db70*/  FADD.FTZ R0, R222, R28 ;  /* 0x0000001cde007221 */ /* 0x000fe40000010000 */
[----:B------:R-:W-:Y:S02]  /*db80*/  FADD.FTZ R2, R183, R2 ;  /* 0x00000002b7027221 */ /* 0x000fe40000010000 */
[C---:B------:R-:W-:Y:S01]  /*db90*/  HMMA.16816.F32.BF16 R132, R12.reuse, R20, R132 ;  /* 0x000000140c84723c */ /* 0x040fe20000041884 */
[----:B------:R-:W-:Y:S03]  /*dba0*/  LDSM.16.MT88.4 R28, [R195+0x3800] ;  /* 0x00380000c31c783b */ /* 0x000fe60000004200 */
[----:B---3--:R-:W-:Y:S01]  /*dbb0*/  MOV R157, R156 ;  /* 0x0000009c009d7202 */ /* 0x008fe20000000f00 */
[----:B------:R-:W-:Y:S02]  /*dbc0*/  FADD.FTZ R0, R236, R0 ;  /* 0x00000000ec007221 */ /* 0x000fe40000010000 */
[----:B------:R-:W-:Y:S01]  /*dbd0*/  FADD.FTZ R34, R181, R2 ;  /* 0x00000002b5227221 */ /* 0x000fe20000010000 */
        /* <DEDUP_REMOVED lines=60> */
[----:B------:R-:W-:Y:S07]  /*dfa0*/  HMMA.16816.F32.BF16 R128, R12, R162, R128 ;  /* 0x000000a20c80723c */ /* 0x000fee0000041880 */
[----:B------:R-:W-:Y:S02]  /*dfb0*/  F2FP.BF16.PACK_AB R12, R177, R178 ;  /* 0x000000b2b10c723e */ /* 0x000fe400000010ff */
[----:B------:R-:W-:Y:S03]  /*dfc0*/  F2FP.BF16.PACK_AB R13, R168, R158 ;  /* 0x0000009ea80d723e */ /* 0x000fe600000010ff */
[----:B------:R-:W-:Y:S02]  /*dfd0*/  F2FP.BF16.PACK_AB R14, R173, R174 ;  /* 0x000000aead0e723e */ /* 0x000fe400000010ff */
[----:B-----5:R-:W-:Y:S07]  /*dfe0*/  F2FP.BF16.PACK_AB R15, R32, R33 ;  /* 0x00000021200f723e */ /* 0x020fee00000010ff */
[C---:B------:R-:W-:Y:S01]  /*dff0*/  HMMA.16816.F32.BF16 R160, R12.reuse, R164, R4 ;  /* 0x000000a40ca0723c */ /* 0x040fe20000041804 */
[----:B------:R-:W4:Y:S07]  /*e000*/  LDSM.16.MT88.4 R4, [R192+0x3800] ;  /* 0x00380000c004783b */ /* 0x000f2e0000004200 */
        /* <DEDUP_REMOVED lines=11> */
[C---:B----4-:R-:W-:Y:S08]  /*e0c0*/  HMMA.16816.F32.BF16 R36, R12.reuse, R4, R36 ;  /* 0x000000040c24723c */ /* 0x050ff00000041824 */
[C---:B------:R-:W-:Y:S01]  /*e0d0*/  HMMA.16816.F32.BF16 R40, R12.reuse, R6, R40 ;  /* 0x000000060c28723c */ /* 0x040fe20000041828 */
[----:B------:R-:W3:Y:S07]  /*e0e0*/  LDSM.16.MT88.4 R4, [R193+0x5800] ;  /* 0x00580000c104783b */ /* 0x000eee0000004200 */
[C---:B-----5:R-:W-:Y:S08]  /*e0f0*/  HMMA.16816.F32.BF16 R44, R12.reuse, R8, R44 ;  /* 0x000000080c2c723c */ /* 0x060ff0000004182c */
[C---:B------:R-:W-:Y:S01]  /*e100*/  HMMA.16816.F32.BF16 R48, R12.reuse, R10, R48 ;  /* 0x0000000a0c30723c */ /* 0x040fe20000041830 */
[----:B------:R-:W4:Y:S07]  /*e110*/  LDSM.16.MT88.4 R8, [R196+0x5800] ;  /* 0x00580000c408783b */ /* 0x000f2e0000004200 */
[C---:B-1----:R-:W-:Y:S08]  /*e120*/  HMMA.16816.F32.BF16 R52, R12.reuse, R16, R52 ;  /* 0x000000100c34723c */ /* 0x042ff00000041834 */
[C---:B------:R-:W-:Y:S01]  /*e130*/  HMMA.16816.F32.BF16 R56, R12.reuse, R18, R56 ;  /* 0x000000120c38723c */ /* 0x040fe20000041838 */
[----:B------:R-:W1:Y:S07]  /*e140*/  LDSM.16.MT88.4 R16, [R195+0x5800] ;  /* 0x00580000c310783b */ /* 0x000e6e0000004200 */
[C---:B------:R-:W-:Y:S08]  /*e150*/  HMMA.16816.F32.BF16 R60, R12.reuse, R28, R60 ;  /* 0x0000001c0c3c723c */ /* 0x040ff0000004183c */
[C---:B------:R-:W-:Y:S01]  /*e160*/  HMMA.16816.F32.BF16 R64, R12.reuse, R30, R64 ;  /* 0x0000001e0c40723c */ /* 0x040fe20000041840 */
[----:B------:R-:W5:Y:S07]  /*e170*/  LDSM.16.MT88.4 R28, [R193+0x7800] ;  /* 0x00780000c11c783b */ /* 0x000f6e0000004200 */
[C---:B--2---:R-:W-:Y:S08]  /*e180*/  HMMA.16816.F32.BF16 R68, R12.reuse, R20, R68 ;  /* 0x000000140c44723c */ /* 0x044ff00000041844 */
[C---:B------:R-:W-:Y:S01]  /*e190*/  HMMA.16816.F32.BF16 R72, R12.reuse, R22, R72 ;  /* 0x000000160c48723c */ /* 0x040fe20000041848 */
[----:B------:R-:W2:Y:S07]  /*e1a0*/  LDSM.16.MT88.4 R20, [R196+0x7800] ;  /* 0x00780000c414783b */ /* 0x000eae0000004200 */
[C---:B---3--:R-:W-:Y:S08]  /*e1b0*/  HMMA.16816.F32.BF16 R76, R12.reuse, R4, R76 ;  /* 0x000000040c4c723c */ /* 0x048ff0000004184c */
[C---:B------:R-:W-:Y:S01]  /*e1c0*/  HMMA.16816.F32.BF16 R80, R12.reuse, R6, R80 ;  /* 0x000000060c50723c */ /* 0x040fe20000041850 */
[----:B------:R-:W3:Y:S07]  /*e1d0*/  LDSM.16.MT88.4 R4, [R195+0x7800] ;  /* 0x00780000c304783b */ /* 0x000eee0000004200 */
[C---:B----4-:R-:W-:Y:S08]  /*e1e0*/  HMMA.16816.F32.BF16 R84, R12.reuse, R8, R84 ;  /* 0x000000080c54723c */ /* 0x050ff00000041854 */
[C---:B------:R-:W-:Y:S08]  /*e1f0*/  HMMA.16816.F32.BF16 R88, R12.reuse, R10, R88 ;  /* 0x0000000a0c58723c */ /* 0x040ff00000041858 */
[C---:B-1----:R-:W-:Y:S08]  /*e200*/  HMMA.16816.F32.BF16 R92, R12.reuse, R16, R92 ;  /* 0x000000100c5c723c */ /* 0x042ff0000004185c */
[C---:B------:R-:W-:Y:S08]  /*e210*/  HMMA.16816.F32.BF16 R96, R12.reuse, R18, R96 ;  /* 0x000000120c60723c */ /* 0x040ff00000041860 */
[C---:B------:R-:W-:Y:S08]  /*e220*/  HMMA.16816.F32.BF16 R100, R12.reuse, R24, R100 ;  /* 0x000000180c64723c */ /* 0x040ff00000041864 */
[C---:B------:R-:W-:Y:S08]  /*e230*/  HMMA.16816.F32.BF16 R104, R12.reuse, R26, R104 ;  /* 0x0000001a0c68723c */ /* 0x040ff00000041868 */
[C---:B-----5:R-:W-:Y:S08]  /*e240*/  HMMA.16816.F32.BF16 R108, R12.reuse, R28, R108 ;  /* 0x0000001c0c6c723c */ /* 0x060ff0000004186c */
[C---:B------:R-:W-:Y:S08]  /*e250*/  HMMA.16816.F32.BF16 R112, R12.reuse, R30, R112 ;  /* 0x0000001e0c70723c */ /* 0x040ff00000041870 */
[C---:B--2---:R-:W-:Y:S08]  /*e260*/  HMMA.16816.F32.BF16 R116, R12.reuse, R20, R116 ;  /* 0x000000140c74723c */ /* 0x044ff00000041874 */
[C---:B------:R-:W-:Y:S08]  /*e270*/  HMMA.16816.F32.BF16 R120, R12.reuse, R22, R120 ;  /* 0x000000160c78723c */ /* 0x040ff00000041878 */
[C---:B---3--:R-:W-:Y:S07]  /*e280*/  HMMA.16816.F32.BF16 R124, R12.reuse, R4, R124 ;  /* 0x000000040c7c723c */ /* 0x048fee000004187c */
[----:B------:R-:W-:Y:S01]  /*e290*/  FADD.FTZ R4, R178, R2 ;  /* 0x00000002b2047221 */ /* 0x000fe20000010000 */
[----:B------:R-:W-:Y:S04]  /*e2a0*/  HMMA.16816.F32.BF16 R128, R12, R6, R128 ;  /* 0x000000060c80723c */ /* 0x000fe80000041880 */
[----:B------:R-:W-:Y:S01]  /*e2b0*/  FADD.FTZ R2, R158, R0 ;  /* 0x000000009e027221 */ /* 0x000fe20000010000 */
[-C--:B------:R-:W-:Y:S01]  /*e2c0*/  MOV R158, R3.reuse ;  /* 0x00000003009e7202 */ /* 0x080fe20000000f00 */
[----:B------:R-:W-:Y:S01]  /*e2d0*/  FADD.FTZ R0, R177, R4 ;  /* 0x00000004b1007221 */ /* 0x000fe20000010000 */
[----:B------:R-:W-:Y:S01]  /*e2e0*/  MOV R12, R3 ;  /* 0x00000003000c7202 */ /* 0x000fe20000000f00 */
[----:B------:R-:W-:Y:S04]  /*e2f0*/  FADD.FTZ R4, R168, R2 ;  /* 0x00000002a8047221 */ /* 0x000fe80000010000 */
[----:B------:R-:W-:Y:S02]  /*e300*/  FADD.FTZ R2, R174, R0 ;  /* 0x00000000ae027221 */ /* 0x000fe40000010000 */
[----:B------:R-:W-:Y:S02]  /*e310*/  FADD.FTZ R0, R33, R4 ;  /* 0x0000000421007221 */ /* 0x000fe40000010000 */
[----:B------:R-:W-:Y:S02]  /*e320*/  FADD.FTZ R237, R173, R2 ;  /* 0x00000002aded7221 */ /* 0x000fe40000010000 */
[----:B------:R-:W-:Y:S01]  /*e330*/  FADD.FTZ R239, R32, R0 ;  /* 0x0000000020ef7221 */ /* 0x000fe20000010000 */
[----:B------:R-:W-:-:S05]  /*e340*/  @P0 BRA `(.L_x_4287) ;  /* 0xffffcc8000000947 */ /* 0x000fca000383ffff */
.L_x_4286:
[----:B------:R-:W-:-:S13]  /*e350*/  ISETP.GE.AND P0, PT, R218, R228, PT ;  /* 0x000000e4da00720c */ /* 0x000fda0003f06270 */
[----:B------:R-:W-:Y:S05]  /*e360*/  @!P0 BRA `(.L_x_4288) ;  /* 0x00003e8000008947 */ /* 0x000fea0003800000 */
[----:B------:R-:W-:Y:S02]  /*e370*/  MOV R157, R12 ;  /* 0x0000000c009d7202 */ /* 0x000fe40000000f00 */
[----:B------:R-:W-:Y:S02]  /*e380*/  MOV R2, R156 ;  /* 0x0000009c00027202 */ /* 0x000fe40000000f00 */
.L_x_4297:
        /* <DEDUP_REMOVED lines=24> */
[----:B------:R-:W1:Y:S01]  /*e510*/  LDSM.16.M88.4 R8, [R159] ;  /* 0x000000009f08783b */ /* 0x000e620000000200 */
[----:B------:R-:W-:Y:S04]  /*e520*/  IADD3 R3, P0, R4, R14, RZ ;  /* 0x0000000e04037210 */ /* 0x000fe80007f1e0ff */
[----:B------:R-:W2:Y:S01]  /*e530*/  LDSM.16.M88.4 R16, [R159+0x800] ;  /* 0x000800009f10783b */ /* 0x000ea20000000200 */
[----:B------:R-:W-:Y:S01]  /*e540*/  IMAD.X R13, R0, 0x1, R15, P0 ;  /* 0x00000001000d7824 */ /* 0x000fe200000e060f */
[----:B------:R-:W-:Y:S03]  /*e550*/  IADD3 R5, P0, R4, R23, RZ ;  /* 0x0000001704057210 */ /* 0x000fe60007f1e0ff */
[----:B------:R-:W3:Y:S05]  /*e560*/  LDSM.16.M88.4 R24, [R159+0x1000] ;  /* 0x001000009f18783b */ /* 0x000eea0000000200 */
[----:B------:R-:W4:Y:S05]  /*e570*/  LDSM.16.M88.4 R168, [R159+0x1800] ;  /* 0x001800009fa8783b */ /* 0x000f2a0000000200 */
[----:B------:R-:W-:Y:S05]  /*e580*/  LDSM.16.M88.4 R172, [R199] ;  /* 0x00000000c7ac783b */ /* 0x000fea0000000200 */
[----:B------:R-:W2:Y:S05]  /*e590*/  LDSM.16.M88.4 R176, [R202] ;  /* 0x00000000cab0783b */ /* 0x000eaa0000000200 */
[----:B------:R-:W1:Y:S05]  /*e5a0*/  LDSM.16.M88.4 R180, [R217] ;  /* 0x00000000d9b4783b */ /* 0x000e6a0000000200 */
[----:B------:R-:W1:Y:S05]  /*e5b0*/  LDSM.16.M88.4 R184, [R216] ;  /* 0x00000000d8b8783b */ /* 0x000e6a0000000200 */
[----:B------:R-:W1:Y:S05]  /*e5c0*/  LDSM.16.M88.4 R188, [R215] ;  /* 0x00000000d7bc783b */ /* 0x000e6a0000000200 */
[----:B------:R-:W-:Y:S01]  /*e5d0*/  @!PT LDS RZ, [RZ] ;  /* 0x00000000fffff984 */ /* 0x000fe20000000800 */
[----:B------:R-:W-:Y:S01]  /*e5e0*/  @!PT LDS RZ, [RZ] ;  /* 0x00000000fffff984 */ /* 0x000fe20000000800 */
[----:B------:R-:W-:Y:S01]  /*e5f0*/  @!PT LDS RZ, [RZ] ;  /* 0x00000000fffff984 */ /* 0x000fe20000000800 */
[----:B------:R2:W-:Y:S05]  /*e600*/  LDGSTS.E.BYPASS.LTC128B.128 [R223+0x100], [R6.64], !P5 ;  /* 0x0010000006df7fae */ /* 0x0005ea000e901d46 */
        /* <DEDUP_REMOVED lines=20> */
[C---:B------:R-:W-:Y:S05]  /*e750*/  IADD3 R0, P0, R3.reuse, R232, RZ ;  /* 0x000000e803007210 */ /* 0x040fea0007f1e0ff */
[----:B--2---:R-:W-:Y:S01]  /*e760*/  IMAD.X R4, R20, 0x1, R234, P0 ;  /* 0x0000000114047824 */ /* 0x004fe200000e06ea */
        /* <DEDUP_REMOVED lines=20> */
[C---:B------:R-:W-:Y:S01]  /*e8b0*/  HMMA.16816.F32.BF16 R16, R32.reuse, R18, RZ ;  /* 0x000000122010723c */ /* 0x040fe200000418ff */
[----:B------:R-:W0:Y:S05]  /*e8c0*/  LDGDEPBAR ;  /* 0x00000000000079af */ /* 0x000e2a0000000000 */
[----:B------:R-:W-:Y:S01]  /*e8d0*/  @P0 IADD3 R0, R218, -0x1, RZ ;  /* 0xffffffffda000810 */ /* 0x000fe20007ffe0ff */
[----:B------:R-:W-:Y:S05]  /*e8e0*/  @P0 IMAD.MOV.U32 R158, RZ, RZ, c[0x0][0x1e4] ;  /* 0x00007900ff9e0624 */ /* 0x000fea00078e00ff */
[----:B------:R-:W-:Y:S05]  /*e8f0*/  @P0 SHF.R.S32.HI R3, RZ, 0x1f, R0 ;  /* 0x0000001fff030819 */ /* 0x000fea0000011400 */
[----:B------:R-:W-:Y:S04]  /*e900*/  @P0 IMAD R3, R3, c[0x0][0x1e0], RZ ;  /* 0x0000780003030a24 */ /* 0x000fe800078e02ff */
[C---:B------:R-:W-:Y:S01]  /*e910*/  @P0 IMAD R3, R0.reuse, c[0x0][0x1e4], R3 ;  /* 0x0000790000030a24 */ /* 0x040fe200078e0203 */
[C---:B---3--:R-:W-:Y:S08]  /*e920*/  HMMA.16816.F32.BF16 R20, R32.reuse, R24, RZ ;  /* 0x000000182014723c */ /* 0x048ff000000418ff */
        /* <DEDUP_REMOVED lines=13> */
[C---:B------:R-:W-:Y:S01]  /*ea00*/  @P0 IMAD.X R3, R219.reuse, 0x1, R229, P1 ;  /* 0x00000001db030824 */ /* 0x040fe200008e06e5 */
        /* <DEDUP_REMOVED lines=8> */
[C---:B------:R-:W-:Y:S01]  /*ea90*/  @P0 IMAD.X R3, R219.reuse, 0x1, R224, P1 ;  /* 0x00000001db030824 */ /* 0x040fe200008e06e0 */
[C---:B------:R-:W-:Y:S03]  /*eaa0*/  @P0 LEA R180, P1, R0.reuse, c[0x0][0x1c8], 0x1 ;  /* 0x0000720000b40a11 */ /* 0x040fe600078208ff */
[C---:B------:R-:W-:Y:S04]  /*eab0*/  HMMA.16816.F32.BF16 R28, R172.reuse, R188, R28 ;  /* 0x000000bcac1c723c */ /* 0x040fe8000004181c */
[----:B------:R-:W-:Y:S04]  /*eac0*/  @P0 LEA.HI.X R181, R0, c[0x0][0x1cc], R3, 0x1, P1 ;  /* 0x0000730000b50a11 */ /* 0x000fe800008f0c03 */
[----:B------:R-:W-:Y:S01]  /*ead0*/  HMMA.16816.F32.BF16 R32, R172, R190, R32 ;  /* 0x000000beac20723c */ /* 0x000fe20000041820 */
[----:B------:R-:W1:Y:S07]  /*eae0*/  LDSM.16.M88.4 R172, [R197] ;  /* 0x00000000c5ac783b */ /* 0x000e6e0000000200 */
[C---:B-1----:R-:W-:Y:S08]  /*eaf0*/  HMMA.16816.F32.BF16 R4, R168.reuse, R172, R4 ;  /* 0x000000aca804723c */ /* 0x042ff00000041804 */
[C---:B------:R-:W-:Y:S01]  /*eb00*/  HMMA.16816.F32.BF16 R8, R168.reuse, R174, R8 ;  /* 0x000000aea808723c */ /* 0x040fe20000041808 */
[----:B------:R-:W1:Y:S07]  /*eb10*/  LDSM.16.M88.4 R172, [R197+0x1000] ;  /* 0x00100000c5ac783b */ /* 0x000e6e0000000200 */
[C---:B------:R-:W-:Y:S08]  /*eb20*/  HMMA.16816.F32.BF16 R12, R168.reuse, R176, R12 ;  /* 0x000000b0a80c723c */ /* 0x040ff0000004180c */
[C---:B------:R-:W-:Y:S01]  /*eb30*/  HMMA.16816.F32.BF16 R16, R168.reuse, R178, R16 ;  /* 0x000000b2a810723c */ /* 0x040fe20000041810 */
[----:B------:R-:W2:Y:S07]  /*eb40*/  LDSM.16.M88.4 R176, [R197+0x1800] ;  /* 0x00180000c5b0783b */ /* 0x000eae0000000200 */
[C---:B-1----:R-:W-:Y:S08]  /*eb50*/  HMMA.16816.F32.BF16 R20, R168.reuse, R172, R20 ;  /* 0x000000aca814723c */ /* 0x042ff00000041814 */
[C---:B------:R-:W-:Y:S01]  /*eb60*/  HMMA.16816.F32.BF16 R24, R168.reuse, R174, R24 ;  /* 0x000000aea818723c */ /* 0x040fe20000041818 */
[----:B------:R-:W-:Y:S07]  /*eb70*/  LDSM.16.M88.4 R172, [R194] ;  /* 0x00000000c2ac783b */ /* 0x000fee0000000200 */
[C---:B--2---:R-:W-:Y:S08]  /*eb80*/  HMMA.16816.F32.BF16 R28, R168.reuse, R176, R28 ;  /* 0x000000b0a81c723c */ /* 0x044ff0000004181c */
[----:B------:R-:W-:Y:S01]  /*eb90*/  HMMA.16816.F32.BF16 R32, R168, R178, R32 ;  /* 0x000000b2a820723c */ /* 0x000fe20000041820 */
[----:B------:R-:W1:Y:S05]  /*eba0*/  LDSM.16.M88.4 R168, [R200] ;  /* 0x00000000c8a8783b */ /* 0x000e6a0000000200 */
[----:B------:R-:W2:Y:S02]  /*ebb0*/  LDSM.16.M88.4 R176, [R194+0x800] ;  /* 0x00080000c2b0783b */ /* 0x000ea40000000200 */
[C---:B-1----:R-:W-:Y:S08]  /*ebc0*/  HMMA.16816.F32.BF16 R4, R168.reuse, R172, R4 ;  /* 0x000000aca804723c */ /* 0x042ff00000041804 */
[C---:B------:R-:W-:Y:S01]  /*ebd0*/  HMMA.16816.F32.BF16 R8, R168.reuse, R174, R8 ;  /* 0x000000aea808723c */ /* 0x040fe20000041808 */
[----:B------:R-:W1:Y:S07]  /*ebe0*/  LDSM.16.M88.4 R172, [R194+0x1000] ;  /* 0x00100000c2ac783b */ /* 0x000e6e0000000200 */
[C---:B--2---:R-:W-:Y:S08]  /*ebf0*/  HMMA.16816.F32.BF16 R12, R168.reuse, R176, R12 ;  /* 0x000000b0a80c723c */ /* 0x044ff0000004180c */
[C---:B------:R-:W-:Y:S01]  /*ec00*/  HMMA.16816.F32.BF16 R16, R168.reuse, R178, R16 ;  /* 0x000000b2a810723c */ /* 0x040fe20000041810 */
[----:B------:R-:W2:Y:S07]  /*ec10*/  LDSM.16.M88.4 R176, [R194+0x1800] ;  /* 0x00180000c2b0783b */ /* 0x000eae0000000200 */
[C---:B-1----:R-:W-:Y:S08]  /*ec20*/  HMMA.16816.F32.BF16 R20, R168.reuse, R172, R20 ;  /* 0x000000aca814723c */ /* 0x042ff00000041814 */
[C---:B------:R-:W-:Y:S01]  /*ec30*/  HMMA.16816.F32.BF16 R24, R168.reuse, R174, R24 ;  /* 0x000000aea818723c */ /* 0x040fe20000041818 */
[----:B------:R-:W-:Y:S07]  /*ec40*/  LDSM.16.M88.4 R172, [R159+0x2000] ;  /* 0x002000009fac783b */ /* 0x000fee0000000200 */
[C---:B--2---:R-:W-:Y:S08]  /*ec50*/  HMMA.16816.F32.BF16 R28, R168.reuse, R176, R28 ;  /* 0x000000b0a81c723c */ /* 0x044ff0000004181c */
[----:B------:R-:W-:Y:S01]  /*ec60*/  HMMA.16816.F32.BF16 R32, R168, R178, R32 ;  /* 0x000000b2a820723c */ /* 0x000fe20000041820 */
[----:B------:R-:W1:Y:S05]  /*ec70*/  LDSM.16.M88.4 R168, [R198+0x4000] ;  /* 0x00400000c6a8783b */ /* 0x000e6a0000000200 */
        /* <DEDUP_REMOVED lines=9> */
[----:B------:R-:W-:Y:S07]  /*ed10*/  LDSM.16.M88.4 R172, [R214] ;  /* 0x00000000d6ac783b */ /* 0x000fee0000000200 */
[C---:B--2---:R-:W-:Y:S08]  /*ed20*/  HMMA.16816.F32.BF16 R28, R168.reuse, R176, R28 ;  /* 0x000000b0a81c723c */ /* 0x044ff0000004181c */
[----:B------:R-:W-:Y:S01]  /*ed30*/  HMMA.16816.F32.BF16 R32, R168, R178, R32 ;  /* 0x000000b2a820723c */ /* 0x000fe20000041820 */
[----:B------:R-:W1:Y:S05]  /*ed40*/  LDSM.16.M88.4 R168, [R199+0x4000] ;  /* 0x00400000c7a8783b */ /* 0x000e6a0000000200 */
[----:B------:R-:W2:Y:S02]  /*ed50*/  LDSM.16.M88.4 R176, [R213] ;  /* 0x00000000d5b0783b */ /* 0x000ea40000000200 */
[C---:B-1----:R-:W-:Y:S08]  /*ed60*/  HMMA.16816.F32.BF16 R4, R168.reuse, R172, R4 ;  /* 0x000000aca804723c */ /* 0x042ff00000041804 */
[C---:B------:R-:W-:Y:S01]  /*ed70*/  HMMA.16816.F32.BF16 R8, R168.reuse, R174, R8 ;  /* 0x000000aea808723c */ /* 0x040fe20000041808 */
[----:B------:R-:W1:Y:S07]  /*ed80*/  LDSM.16.M88.4 R172, [R212] ;  /* 0x00000000d4ac783b */ /* 0x000e6e0000000200 */
[C---:B--2---:R-:W-:Y:S08]  /*ed90*/  HMMA.16816.F32.BF16 R12, R168.reuse, R176, R12 ;  /* 0x000000b0a80c723c */ /* 0x044ff0000004180c */
[C---:B------:R-:W-:Y:S01]  /*eda0*/  HMMA.16816.F32.BF16 R16, R168.reuse, R178, R16 ;  /* 0x000000b2a810723c */ /* 0x040fe20000041810 */
[----:B------:R-:W2:Y:S07]  /*edb0*/  LDSM.16.M88.4 R176, [R211] ;  /* 0x00000000d3b0783b */ /* 0x000eae0000000200 */
        /* <DEDUP_REMOVED lines=129> */
[----:B------:R-:W2:Y:S01]  /*f5d0*/  LDSM.16.M88.4 R176, [R194+0x7800] ;  /* 0x00780000c2b0783b */ /* 0x000ea20000000200 */
[----:B------:R-:W-:Y:S04]  /*f5e0*/  DEPBAR.LE SB0, 0x0 ;  /* 0x000080000000791a */ /* 0x000fe80000000000 */
[----:B------:R-:W-:Y:S02]  /*f5f0*/  BAR.SYNC.DEFER_BLOCKING 0x0 ;  /* 0x0000000000007b1d */ /* 0x000fe40000010000 */
[C---:B-1----:R-:W-:Y:S04]  /*f600*/  HMMA.16816.F32.BF16 R20, R168.reuse, R172, R20 ;  /* 0x000000aca814723c */ /* 0x042fe80000041814 */
[----:B------:R-:W-:Y:S01]  /*f610*/  @!PT LDS RZ, [RZ] ;  /* 0x00000000fffff984 */ /* 0x000fe20000000800 */
[----:B------:R-:W-:Y:S01]  /*f620*/  @!PT LDS RZ, [RZ] ;  /* 0x00000000fffff984 */ /* 0x000fe20000000800 */
[----:B------:R-:W-:Y:S01]  /*f630*/  @!PT LDS RZ, [RZ] ;  /* 0x00000000fffff984 */ /* 0x000fe20000000800 */
[----:B------:R1:W-:Y:S03]  /*f640*/  @P0 LDGSTS.E.BYPASS.LTC128B.128 [R223+0x8100], [R220.64], !P5 ;  /* 0x08100000dcdf0fae */ /* 0x0003e6000e901d46 */
[----:B------:R-:W-:Y:S01]  /*f650*/  @P0 IADD3 R173, P1, R230, 0x80, RZ ;  /* 0x00000080e6ad0810 */ /* 0x000fe20007f3e0ff */
[C---:B------:R-:W-:Y:S01]  /*f660*/  HMMA.16816.F32.BF16 R24, R168.reuse, R174, R24 ;  /* 0x000000aea818723c */ /* 0x040fe20000041818 */
[----:B------:R3:W-:Y:S03]  /*f670*/  @P0 LDGSTS.E.BYPASS.LTC128B.128 [R223+0xa100], [R180.64], !P4 ;  /* 0x0a100000b4df0fae */ /* 0x0007e6000e101d46 */
[----:B------:R-:W-:Y:S01]  /*f680*/  @P0 IMAD.X R188, RZ, RZ, R229, P1 ;  /* 0x000000ffffbc0224 */ /* 0x000fe200008e06e5 */
[----:B------:R-:W-:Y:S03]  /*f690*/  @P0 IADD3 R0, P1, R156, R173, RZ ;  /* 0x000000ad9c000210 */ /* 0x000fe60007f3e0ff */
[C---:B--2---:R-:W-:Y:S04]  /*f6a0*/  HMMA.16816.F32.BF16 R28, R168.reuse, R176, R28 ;  /* 0x000000b0a81c723c */ /* 0x044fe8000004181c */
[C---:B------:R-:W-:Y:S01]  /*f6b0*/  @P0 IMAD.X R3, R219.reuse, 0x1, R188, P1 ;  /* 0x00000001db030824 */ /* 0x040fe200008e06bc */
[C---:B------:R-:W-:Y:S03]  /*f6c0*/  @P0 LEA R186, P1, R0.reuse, c[0x0][0x1c8], 0x1 ;  /* 0x0000720000ba0a11 */ /* 0x040fe600078208ff */
[----:B------:R-:W-:Y:S04]  /*f6d0*/  HMMA.16816.F32.BF16 R32, R168, R178, R32 ;  /* 0x000000b2a820723c */ /* 0x000fe80000041820 */
[----:B------:R-:W-:Y:S01]  /*f6e0*/  @P0 LEA.HI.X R187, R0, c[0x0][0x1cc], R3, 0x1, P1 ;  /* 0x0000730000bb0a11 */ /* 0x000fe200008f0c03 */
[----:B------:R-:W-:Y:S04]  /*f6f0*/  @P0 IMAD.MOV.U32 R0, RZ, RZ, c[0x0][0x1e0] ;  /* 0x00007800ff000624 */ /* 0x000fe800078e00ff */
[----:B------:R1:W-:Y:S03]  /*f700*/  @P0 LDGSTS.E.BYPASS.LTC128B.128 [R223+0xc100], [R186.64], !P3 ;  /* 0x0c100000badf0fae */ /* 0x0003e6000d901d46 */
[C---:B------:R-:W-:Y:S04]  /*f710*/  @P0 LEA R3, P1, R0.reuse, R156, 0x5 ;  /* 0x0000009c00030211 */ /* 0x040fe800078228ff */
[----:B------:R-:W-:Y:S02]  /*f720*/  @P0 LEA.HI.X R0, R0, R219, R158, 0x5, P1 ;  /* 0x000000db00000211 */ /* 0x000fe400008f2c9e */
[----:B------:R-:W-:Y:S05]  /*f730*/  @P0 IADD3 R158, P1, R230, 0xc0, RZ ;  /* 0x000000c0e69e0810 */ /* 0x000fea0007f3e0ff */
[--C-:B------:R-:W-:Y:S01]  /*f740*/  @P0 IMAD.X R172, RZ, RZ, R229.reuse, P1 ;  /* 0x000000ffffac0224 */ /* 0x100fe200008e06e5 */
[----:B------:R-:W-:Y:S05]  /*f750*/  @P0 IADD3 R156, P1, R156, R158, RZ ;  /* 0x0000009e9c9c0210 */ /* 0x000fea0007f3e0ff */
[----:B------:R-:W-:Y:S01]  /*f760*/  @P0 IMAD.X R174, R219, 0x1, R172, P1 ;  /* 0x00000001dbae0824 */ /* 0x000fe200008e06ac */
[C---:B------:R-:W-:Y:S04]  /*f770*/  @P0 LEA R184, P1, R156.reuse, c[0x0][0x1c8], 0x1 ;  /* 0x000072009cb80a11 */ /* 0x040fe800078208ff */
[----:B------:R-:W-:Y:S02]  /*f780*/  @P0 LEA.HI.X R185, R156, c[0x0][0x1cc], R174, 0x1, P1 ;  /* 0x000073009cb90a11 */ /* 0x000fe400008f0cae */
[C---:B------:R-:W-:Y:S03]  /*f790*/  @P0 IADD3 R156, P1, R3.reuse, R230, RZ ;  /* 0x000000e6039c0210 */ /* 0x040fe60007f3e0ff */
[----:B------:R1:W-:Y:S02]  /*f7a0*/  @P0 LDGSTS.E.BYPASS.LTC128B.128 [R223+0xe100], [R184.64], !P2 ;  /* 0x0e100000b8df0fae */ /* 0x0003e4000d101d46 */
[----:B------:R-:W-:Y:S01]  /*f7b0*/  @P0 IMAD.X R174, R0, 0x1, R229, P1 ;  /* 0x0000000100ae0824 */ /* 0x000fe200008e06e5 */
[C---:B------:R-:W-:Y:S04]  /*f7c0*/  @P0 LEA R182, P1, R156.reuse, c[0x0][0x1c8], 0x1 ;  /* 0x000072009cb60a11 */ /* 0x040fe800078208ff */
[----:B------:R-:W-:Y:S02]  /*f7d0*/  @P0 LEA.HI.X R183, R156, c[0x0][0x1cc], R174, 0x1, P1 ;  /* 0x000073009cb70a11 */ /* 0x000fe400008f0cae */
[C---:B------:R-:W-:Y:S03]  /*f7e0*/  @P0 IADD3 R156, P1, R3.reuse, R222, RZ ;  /* 0x000000de039c0210 */ /* 0x040fe60007f3e0ff */
[----:B------:R1:W-:Y:S02]  /*f7f0*/  @P0 LDGSTS.E.BYPASS.LTC128B.128 [R223+0x9100], [R182.64], !P5 ;  /* 0x09100000b6df0fae */ /* 0x0003e4000e901d46 */
[----:B------:R-:W-:Y:S01]  /*f800*/  @P0 IMAD.X R174, R0, 0x1, R224, P1 ;  /* 0x0000000100ae0824 */ /* 0x000fe200008e06e0 */
[C---:B---3--:R-:W-:Y:S04]  /*f810*/  @P0 LEA R180, P1, R156.reuse, c[0x0][0x1c8], 0x1 ;  /* 0x000072009cb40a11 */ /* 0x048fe800078208ff */
[----:B------:R-:W-:Y:S02]  /*f820*/  @P0 LEA.HI.X R181, R156, c[0x0][0x1cc], R174, 0x1, P1 ;  /* 0x000073009cb50a11 */ /* 0x000fe400008f0cae */
[C---:B------:R-:W-:Y:S03]  /*f830*/  @P0 IADD3 R156, P1, R3.reuse, R173, RZ ;  /* 0x000000ad039c0210 */ /* 0x040fe60007f3e0ff */
[----:B------:R1:W-:Y:S02]  /*f840*/  @P0 LDGSTS.E.BYPASS.LTC128B.128 [R223+0xb100], [R180.64], !P4 ;  /* 0x0b100000b4df0fae */ /* 0x0003e4000e101d46 */
[----:B------:R-:W-:Y:S01]  /*f850*/  @P0 IMAD.X R173, R0, 0x1, R188, P1 ;  /* 0x0000000100ad0824 */ /* 0x000fe200008e06bc */
[----:B------:R-:W-:Y:S01]  /*f860*/  @P0 IADD3 R3, P1, R3, R158, RZ ;  /* 0x0000009e03030210 */ /* 0x000fe20007f3e0ff */
[----:B------:R-:W-:Y:S04]  /*f870*/  IMAD.SHL.U32 R158, R218, 0x40, RZ ;  /* 0x00000040da9e7824 */ /* 0x000fe800078e00ff */
[----:B------:R-:W-:Y:S01]  /*f880*/  @P0 IMAD.X R0, R0, 0x1, R172, P1 ;  /* 0x0000000100000824 */ /* 0x000fe200008e06ac */
[C---:B------:R-:W-:Y:S01]  /*f890*/  @P0 LEA R176, P1, R156.reuse, c[0x0][0x1c8], 0x1 ;  /* 0x000072009cb00a11 */ /* 0x040fe200078208ff */
[----:B-----5:R-:W-:Y:S02]  /*f8a0*/  IMAD.IADD R172, R225, 0x1, R243 ;  /* 0x00000001e1ac7824 */ /* 0x020fe400078e02f3 */
        /* <DEDUP_REMOVED lines=15> */
[----:B--2---:R-:W-:Y:S02]  /*f9a0*/  IMAD.IADD R3, R173, 0x1, R156 ;  /* 0x00000001ad037824 */ /* 0x004fe400078e029c */
        /* <DEDUP_REMOVED lines=15> */
.L_x_4291:
[----:B------:R-:W-:Y:S04]  /*faa0*/  MOV R168, c[0x0][0x32c] ;  /* 0x0000cb0000a87a02 */ /* 0x000fe80000000f00 */
[----:B------:R-:W-:Y:S11]  /*fab0*/  ISETP.NE.AND P0, PT, R168, 0x1, PT ;  /* 0x00000001a800780c */ /* 0x000ff60003f05270 */
[----:B------:R-:W-:Y:S02]  /*fac0*/  @!UPT UIADD3 URZ, URZ, URZ, URZ ;  /* 0x0000003f3f3ff290 */ /* 0x000fe4000fffe03f */
[----:B------:R-:W-:Y:S05]  /*fad0*/  @P0 IMAD.HI.U32 R168, R156, c[0x0][0x330], RZ ;  /* 0x0000cc009ca80a27 */ /* 0x000fea00078e00ff */
[----:B------:R-:W-:Y:S02]  /*fae0*/  @P0 SHF.R.U32.HI R156, RZ, c[0x0][0x334], R168 ;  /* 0x0000cd00ff9c0a19 */ /* 0x000fe400000116a8 */
.L_x_4292:
[----:B------:R-:W-:Y:S05]  /*faf0*/  BSYNC B0 ;  /* 0x0000000000007941 */ /* 0x000fea0003800000 */
.L_x_4290:
[----:B------:R-:W-:Y:S04]  /*fb00*/  IMAD R156, R156, c[0x0][0x32c], -R158 ;  /* 0x0000cb009c9c7a24 */ /* 0x000fe800078e0a9e */
[----:B------:R-:W-:Y:S05]  /*fb10*/  IMAD.IADD R156, R156, 0x1, -R238 ;  /* 0x000000019c9c7824 */ /* 0x000fea00078e0aee */
[----:B------:R-:W-:Y:S02]  /*fb20*/  IMNMX R0, R0, R156, !PT ;  /* 0x0000009c00007217 */ /* 0x000fe40007800200 */
[----:B------:R-:W-:Y:S04]  /*fb30*/  IADD3 R156, R156, c[0x0][0x32c], RZ ;  /* 0x0000cb009c9c7a10 */ /* 0x000fe80007ffe0ff */
[----:B------:R-:W-:Y:S02]  /*fb40*/  IMNMX R3, R3, R156, PT ;  /* 0x0000009c03037217 */ /* 0x000fe40003800200 */
.L_x_4289:
        /* <DEDUP_REMOVED lines=66> */
.L_x_4295:
[----:B------:R-:W-:Y:S04]  /*ff70*/  MOV R21, c[0x0][0x32c] ;  /* 0x0000cb0000157a02 */ /* 0x000fe80000000f00 */
[----:B------:R-:W-:Y:S11]  /*ff80*/  ISETP.NE.AND P0, PT, R21, 0x1, PT ;  /* 0x000000011500780c */ /* 0x000ff60003f05270 */
[----:B------:R-:W-:Y:S02]  /*ff90*/  @!UPT UIADD3 URZ, URZ, URZ, URZ ;  /* 0x0000003f3f3ff290 */ /* 0x000fe4000fffe03f */
[----:B------:R-:W-:Y:S05]  /*ffa0*/  @P0 IMAD.HI.U32 R21, R0, c[0x0][0x330], RZ ;  /* 0x0000cc0000150a27 */ /* 0x000fea00078e00ff */
[----:B------:R-:W-:Y:S02]  /*ffb0*/  @P0 SHF.R.U32.HI R0, RZ, c[0x0][0x334], R21 ;  /* 0x0000cd00ff000a19 */ /* 0x000fe40000011615 */
.L_x_4296:
[----:B------:R-:W-:Y:S05]  /*ffc0*/  BSYNC B0 ;  /* 0x0000000000007941 */ /* 0x000fea0003800000 */
.L_x_4294:
[----:B------:R-:W-:Y:S04]  /*ffd0*/  IMAD R158, R0, c[0x0][0x32c], -R158 ;  /* 0x0000cb00009e7a24 */ /* 0x000fe800078e0a9e */
[----:B------:R-:W-:Y:S05]  /*ffe0*/  IMAD.IADD R0, R158, 0x1, -R238 ;  /* 0x000000019e007824 */ /* 0x000fea00078e0aee */
[----:B------:R-:W-:Y:S02]  /*fff0*/  IMNMX R3, R3, R0, !PT ;  /* 0x0000000003037217 */ /* 0x000fe40007800200 */
[----:B------:R-:W-:Y:S04]  /*10000*/  IADD3 R0, R0, c[0x0][0x32c], RZ ;  /* 0x0000cb0000007a10 */ /* 0x000fe80007ffe0ff */
[----:B------:R-:W-:Y:S02]  /*10010*/  IMNMX R4, R4, R0, PT ;  /* 0x0000000004047217 */ /* 0x000fe40003800200 */
.L_x_4293:
        /* <DEDUP_REMOVED lines=51> */
[--C-:B------:R-:W-:Y:S02]  /*10350*/  FFMA.FTZ R185, R12, c[0x0][0x2d0], -R2.reuse ;  /* 0x0000b4000cb97a23 */ /* 0x100fe40000010802 */
[----:B------:R-:W-:Y:S01]  /*10360*/  FFMA.FTZ R183, R8, c[0x0][0x2d0], -R2 ;  /* 0x0000b40008b77a23 */ /* 0x000fe20000010802 */
[C---:B------:R-:W-:Y:S02]  /*10370*/  ISETP.LT.OR P0, PT, R4.reuse, 0xa, P0 ;  /* 0x0000000a0400780c */ /* 0x040fe40000701670 */
[----:B------:R-:W1:Y:S02]  /*10380*/  MUFU.EX2 R2, R0 ;  /* 0x0000000000027308 */ /* 0x000e640000000800 */
[----:B------:R-:W-:Y:S02]  /*10390*/  FSEL R11, R11, -INF , !P0 ;  /* 0xff8000000b0b7808 */ /* 0x000fe40004000000 */
[C---:B------:R-:W-:Y:S04]  /*103a0*/  ISETP.GT.AND P0, PT, R3.reuse, 0x10, P1 ;  /* 0x000000100300780c */ /* 0x040fe80000f04270 */
[----:B------:R-:W-:Y:S02]  /*103b0*/  ISETP.LT.OR P0, PT, R4, 0x11, P0 ;  /* 0x000000110400780c */ /* 0x000fe40000701670 */
[----:B------:R-:W2:Y:S02]  /*103c0*/  MUFU.EX2 R8, R24 ;  /* 0x0000001800087308 */ /* 0x000ea40000000800 */
[----:B------:R-:W-:Y:S02]  /*103d0*/  FSEL R33, R14, -INF , !P0 ;  /* 0xff8000000e217808 */ /* 0x000fe40004000000 */
[----:B------:R-:W-:Y:S04]  /*103e0*/  ISETP.GT.AND P0, PT, R3, 0x11, P1 ;  /* 0x000000110300780c */ /* 0x000fe80000f04270 */
[----:B------:R-:W-:Y:S02]  /*103f0*/  ISETP.LT.OR P0, PT, R4, 0x12, P0 ;  /* 0x000000120400780c */ /* 0x000fe40000701670 */
[----:B------:R-:W-:Y:S02]  /*10400*/  MUFU.EX2 R17, R32 ;  /* 0x0000002000117308 */ /* 0x000fe40000000800 */
[----:B------:R-:W-:Y:S02]  /*10410*/  FSEL R15, R15, -INF , !P0 ;  /* 0xff8000000f0f7808 */ /* 0x000fe40004000000 */
[C---:B------:R-:W-:Y:S01]  /*10420*/  ISETP.GT.AND P0, PT, R3.reuse, 0x18, P1 ;  /* 0x000000180300780c */ /* 0x040fe20000f04270 */
[C---:B-1----:R-:W-:Y:S02]  /*10430*/  FFMA.FTZ R0, R2.reuse, R237, R9 ;  /* 0x000000ed02007223 */ /* 0x042fe40000010009 */
[----:B------:R-:W-:Y:S01]  /*10440*/  FMUL.FTZ R132, R2, R132 ;  /* 0x0000008402847220 */ /* 0x000fe20000410000 */
[----:B------:R-:W-:Y:S01]  /*10450*/  ISETP.LT.OR P0, PT, R4, 0x19, P0 ;  /* 0x000000190400780c */ /* 0x000fe20000701670 */
[C---:B------:R-:W-:Y:S01]  /*10460*/  FMUL.FTZ R133, R2.reuse, R133 ;  /* 0x0000008502857220 */ /* 0x040fe20000410000 */
[----:B------:R-:W-:Y:S01]  /*10470*/  MUFU.EX2 R178, R178 ;  /* 0x000000b200b27308 */ /* 0x000fe20000000800 */
[----:B------:R-:W-:Y:S01]  /*10480*/  FMUL.FTZ R136, R2, R136 ;  /* 0x0000008802887220 */ /* 0x000fe20000410000 */
[----:B------:R-:W-:Y:S01]  /*10490*/  FSEL R158, R18, -INF , !P0 ;  /* 0xff800000129e7808 */ /* 0x000fe20004000000 */
[C---:B------:R-:W-:Y:S01]  /*104a0*/  FMUL.FTZ R137, R2.reuse, R137 ;  /* 0x0000008902897220 */ /* 0x040fe20000410000 */
[----:B------:R-:W-:Y:S01]  /*104b0*/  ISETP.GT.AND P0, PT, R3, 0x19, P1 ;  /* 0x000000190300780c */ /* 0x000fe20000f04270 */
[----:B------:R-:W-:Y:S01]  /*104c0*/  FMUL.FTZ R140, R2, R140 ;  /* 0x0000008c028c7220 */ /* 0x000fe20000410000 */
[----:B--2---:R-:W-:Y:S01]  /*104d0*/  F2FP.BF16.PACK_AB R16, R8, R9 ;  /* 0x000000090810723e */ /* 0x004fe200000010ff */
[----:B------:R-:W-:Y:S01]  /*104e0*/  FMUL.FTZ R141, R2, R141 ;  /* 0x0000008d028d7220 */ /* 0x000fe20000410000 */
[----:B------:R-:W-:Y:S01]  /*104f0*/  ISETP.LT.OR P0, PT, R4, 0x1a, P0 ;  /* 0x0000001a0400780c */ /* 0x000fe20000701670 */
[C---:B------:R-:W-:Y:S01]  /*10500*/  FMUL.FTZ R144, R2.reuse, R144 ;  /* 0x0000009002907220 */ /* 0x040fe20000410000 */
[----:B------:R-:W-:Y:S01]  /*10510*/  MUFU.EX2 R9, R28 ;  /* 0x0000001c00097308 */ /* 0x000fe20000000800 */
[C---:B------:R-:W-:Y:S01]  /*10520*/  FMUL.FTZ R145, R2.reuse, R145 ;  /* 0x0000009102917220 */ /* 0x040fe20000410000 */
[----:B------:R-:W-:Y:S01]  /*10530*/  FSEL R168, R19, -INF , !P0 ;  /* 0xff80000013a87808 */ /* 0x000fe20004000000 */
[C---:B------:R-:W-:Y:S01]  /*10540*/  FMUL.FTZ R148, R2.reuse, R148 ;  /* 0x0000009402947220 */ /* 0x040fe20000410000 */
[C---:B------:R-:W-:Y:S01]  /*10550*/  ISETP.GT.AND P0, PT, R3.reuse, 0x20, P1 ;  /* 0x000000200300780c */ /* 0x040fe20000f04270 */
[C---:B------:R-:W-:Y:S02]  /*10560*/  FMUL.FTZ R149, R2.reuse, R149 ;  /* 0x0000009502957220 */ /* 0x040fe40000410000 */
[----:B------:R-:W-:Y:S01]  /*10570*/  FMUL.FTZ R152, R2, R152 ;  /* 0x0000009802987220 */ /* 0x000fe20000410000 */
[----:B------:R-:W-:Y:S01]  /*10580*/  ISETP.LT.OR P0, PT, R4, 0x21, P0 ;  /* 0x000000210400780c */ /* 0x000fe20000701670 */
[C---:B------:R-:W-:Y:S01]  /*10590*/  FMUL.FTZ R153, R2.reuse, R153 ;  /* 0x0000009902997220 */ /* 0x040fe20000410000 */
[----:B------:R-:W1:Y:S01]  /*105a0*/  MUFU.EX2 R19, R29 ;  /* 0x0000001d00137308 */ /* 0x000e620000000800 */
        /* <DEDUP_REMOVED lines=12> */
[----:B------:R-:W-:Y:S01]  /*10670*/  LDSM.16.MT88.4 R20, [R192] ;  /* 0x00000000c014783b */ /* 0x000fe20000004200 */
[----:B------:R-:W-:Y:S02]  /*10680*/  FMUL.FTZ R49, R2, R49 ;  /* 0x0000003102317220 */ /* 0x000fe40000410000 */
[----:B------:R-:W-:Y:S01]  /*10690*/  ISETP.LT.OR P0, PT, R4, 0x29, P0 ;  /* 0x000000290400780c */ /* 0x000fe20000701670 */
[C---:B------:R-:W-:Y:S02]  /*106a0*/  FMUL.FTZ R52, R2.reuse, R52 ;  /* 0x0000003402347220 */ /* 0x040fe40000410000 */
[----:B------:R-:W-:Y:S01]  /*106b0*/  FMUL.FTZ R53, R2, R53 ;  /* 0x0000003502357220 */ /* 0x000fe20000410000 */
[----:B------:R-:W-:Y:S01]  /*106c0*/  FSEL R171, R26, -INF , !P0 ;  /* 0xff8000001aab7808 */ /* 0x000fe20004000000 */
[C---:B------:R-:W-:Y:S01]  /*106d0*/  FMUL.FTZ R56, R2.reuse, R56 ;  /* 0x0000003802387220 */ /* 0x040fe20000410000 */
[----:B------:R-:W-:Y:S01]  /*106e0*/  ISETP.GT.AND P0, PT, R3, 0x29, P1 ;  /* 0x000000290300780c */ /* 0x000fe20000f04270 */
[C---:B------:R-:W-:Y:S01]  /*106f0*/  FMUL.FTZ R57, R2.reuse, R57 ;  /* 0x0000003902397220 */ /* 0x040fe20000410000 */
[----:B-1----:R-:W-:Y:S01]  /*10700*/  F2FP.BF16.PACK_AB R24, R17, R19 ;  /* 0x000000131118723e */ /* 0x002fe200000010ff */
        /* <DEDUP_REMOVED lines=36> */
[----:B------:R-:W1:Y:S01]  /*10950*/  MUFU.EX2 R8, R25 ;  /* 0x0000001900087308 */ /* 0x000e620000000800 */
        /* <DEDUP_REMOVED lines=18> */
[----:B------:R-:W-:Y:S01]  /*10a80*/  FMUL.FTZ R124, R2, R124 ;  /* 0x0000007c027c7220 */ /* 0x000fe20000410000 */
[----:B-1----:R-:W-:Y:S01]  /*10a90*/  F2FP.BF16.PACK_AB R18, R8, R9 ;  /* 0x000000090812723e */ /* 0x002fe200000010ff */
[----:B------:R-:W-:Y:S01]  /*10aa0*/  FMUL.FTZ R125, R2, R125 ;  /* 0x0000007d027d7220 */ /* 0x000fe20000410000 */
[----:B------:R-:W-:Y:S01]  /*10ab0*/  FMNMX.FTZ R0, R168, R0, !PT ;  /* 0x00000000a8007209 */ /* 0x000fe20007810000 */
[C---:B------:R-:W-:Y:S02]  /*10ac0*/  FMUL.FTZ R128, R2.reuse, R128 ;  /* 0x0000008002807220 */ /* 0x040fe40000410000 */
[----:B------:R-:W-:Y:S01]  /*10ad0*/  FMUL.FTZ R129, R2, R129 ;  /* 0x0000008102817220 */ /* 0x000fe20000410000 */
        /* <DEDUP_REMOVED lines=15> */
[C---:B------:R-:W-:Y:S02]  /*10bd0*/  FMUL.FTZ R4, R3.reuse, c[0x0][0x2d0] ;  /* 0x0000b40003047a20 */ /* 0x040fe40000410000 */
[----:B------:R-:W-:Y:S01]  /*10be0*/  FADD.FTZ R14, R8, R0 ;  /* 0x00000000080e7221 */ /* 0x000fe20000010000 */
[----:B------:R-:W-:Y:S01]  /*10bf0*/  FSEL R0, R3, RZ, P0 ;  /* 0x000000ff03007208 */ /* 0x000fe20000000000 */
[----:B------:R-:W-:Y:S01]  /*10c00*/  FMUL.FTZ R8, R2, R164 ;  /* 0x000000a402087220 */ /* 0x000fe20000410000 */
[----:B------:R-:W-:Y:S01]  /*10c10*/  FSEL R13, R4, RZ, P0 ;  /* 0x000000ff040d7208 */ /* 0x000fe20000000000 */
[----:B------:R-:W-:Y:S01]  /*10c20*/  FMUL.FTZ R4, R2, R160 ;  /* 0x000000a002047220 */ /* 0x000fe20000410000 */
[----:B------:R-:W-:Y:S01]  /*10c30*/  ISETP.GT.AND P0, PT, R218, R228, PT ;  /* 0x000000e4da00720c */ /* 0x000fe20003f04270 */
[----:B------:R-:W-:Y:S02]  /*10c40*/  FADD.FTZ R0, -R0, R157 ;  /* 0x0000009d00007221 */ /* 0x000fe40000010100 */
[--C-:B------:R-:W-:Y:S02]  /*10c50*/  FFMA.FTZ R6, R6, c[0x0][0x2d0], -R13.reuse ;  /* 0x0000b40006067a23 */ /* 0x100fe4000001080d */
[----:B------:R-:W-:Y:S02]  /*10c60*/  FMUL.FTZ R0, R0, c[0x0][0x2d0] ;  /* 0x0000b40000007a20 */ /* 0x000fe40000410000 */
[--C-:B------:R-:W-:Y:S01]  /*10c70*/  FFMA.FTZ R10, R5, c[0x0][0x2d0], -R13.reuse ;  /* 0x0000b400050a7a23 */ /* 0x100fe2000001080d */
[----:B------:R1:W-:Y:S01]  /*10c80*/  MUFU.EX2 R160, R6 ;  /* 0x0000000600a07308 */ /* 0x0003e20000000800 */
[----:B------:R-:W-:Y:S02]  /*10c90*/  FMUL.FTZ R5, R2, R161 ;  /* 0x000000a102057220 */ /* 0x000fe40000410000 */
[--C-:B------:R-:W-:Y:S02]  /*10ca0*/  FFMA.FTZ R2, R11, c[0x0][0x2d0], -R13.reuse ;  /* 0x0000b4000b027a23 */ /* 0x100fe4000001080d */
[--C-:B------:R-:W-:Y:S05]  /*10cb0*/  FFMA.FTZ R7, R7, c[0x0][0x2d0], -R13.reuse ;  /* 0x0000b40007077a23 */ /* 0x100fea000001080d */
[----:B------:R-:W2:Y:S10]  /*10cc0*/  MUFU.EX2 R31, R7 ;  /* 0x00000007001f7308 */ /* 0x000eb40000000800 */
[----:B------:R-:W-:Y:S01]  /*10cd0*/  MUFU.EX2 R30, R10 ;  /* 0x0000000a001e7308 */ /* 0x000fe20000000800 */
[----:B-1----:R-:W-:Y:S04]  /*10ce0*/  FADD.FTZ R6, R19, R14 ;  /* 0x0000000e13067221 */ /* 0x002fe80000010000 */
[----:B------:R-:W-:Y:S05]  /*10cf0*/  FADD.FTZ R164, R17, R6 ;  /* 0x0000000611a47221 */ /* 0x000fea0000010000 */
[----:B------:R-:W1:Y:S01]  /*10d00*/  MUFU.EX2 R0, R0 ;  /* 0x0000000000007308 */ /* 0x000e620000000800 */
[----:B--2---:R-:W-:Y:S09]  /*10d10*/  F2FP.BF16.PACK_AB R17, R31, R160 ;  /* 0x000000a01f11723e */ /* 0x004ff200000010ff */
[----:B------:R-:W2:Y:S10]  /*10d20*/  MUFU.EX2 R29, R2 ;  /* 0x00000002001d7308 */ /* 0x000eb40000000800 */
[----:B------:R-:W-:Y:S01]  /*10d30*/  MUFU.EX2 R161, R174 ;  /* 0x000000ae00a17308 */ /* 0x000fe20000000800 */
[C---:B-1----:R-:W-:Y:S02]  /*10d40*/  FMUL.FTZ R6, R0.reuse, R162 ;  /* 0x000000a200067220 */ /* 0x042fe40000410000 */
[C---:B------:R-:W-:Y:S02]  /*10d50*/  FMUL.FTZ R7, R0.reuse, R163 ;  /* 0x000000a300077220 */ /* 0x040fe40000410000 */
[C---:B------:R-:W-:Y:S02]  /*10d60*/  FMUL.FTZ R10, R0.reuse, R166 ;  /* 0x000000a6000a7220 */ /* 0x040fe40000410000 */
[C---:B------:R-:W-:Y:S03]  /*10d70*/  FMUL.FTZ R11, R0.reuse, R167 ;  /* 0x000000a7000b7220 */ /* 0x040fe60000410000 */
[----:B------:R-:W1:Y:S01]  /*10d80*/  MUFU.EX2 R162, R173 ;  /* 0x000000ad00a27308 */ /* 0x000e620000000800 */
[C---:B------:R-:W-:Y:S01]  /*10d90*/  FMUL.FTZ R134, R0.reuse, R134 ;  /* 0x0000008600867220 */ /* 0x040fe20000410000 */
[----:B--2---:R-:W-:Y:S01]  /*10da0*/  F2FP.BF16.PACK_AB R19, R29, R30 ;  /* 0x0000001e1d13723e */ /* 0x004fe200000010ff */
[C---:B------:R-:W-:Y:S02]  /*10db0*/  FMUL.FTZ R135, R0.reuse, R135 ;  /* 0x0000008700877220 */ /* 0x040fe40000410000 */
[C---:B------:R-:W-:Y:S02]  /*10dc0*/  FMUL.FTZ R138, R0.reuse, R138 ;  /* 0x0000008a008a7220 */ /* 0x040fe40000410000 */
[C---:B------:R-:W-:Y:S02]  /*10dd0*/  FMUL.FTZ R139, R0.reuse, R139 ;  /* 0x0000008b008b7220 */ /* 0x040fe40000410000 */
[C---:B------:R-:W-:Y:S01]  /*10de0*/  HMMA.16816.F32.BF16 R4, R16.reuse, R20, R4 ;  /* 0x000000141004723c */ /* 0x040fe20000041804 */
[----:B------:R-:W-:Y:S04]  /*10df0*/  MUFU.EX2 R163, R181 ;  /* 0x000000b500a37308 */ /* 0x000fe80000000800 */
[C---:B------:R-:W-:Y:S02]  /*10e00*/  FMUL.FTZ R142, R0.reuse, R142 ;  /* 0x0000008e008e7220 */ /* 0x040fe40000410000 */
[C---:B------:R-:W-:Y:S01]  /*10e10*/  FMUL.FTZ R143, R0.reuse, R143 ;  /* 0x0000008f008f7220 */ /* 0x040fe20000410000 */
[C---:B------:R-:W-:Y:S01]  /*10e20*/  HMMA.16816.F32.BF16 R8, R16.reuse, R22, R8 ;  /* 0x000000161008723c */ /* 0x040fe20000041808 */
[----:B------:R-:W2:Y:S02]  /*10e30*/  LDSM.16.MT88.4 R20, [R193] ;  /* 0x00000000c114783b */ /* 0x000ea40000004200 */
[----:B------:R-:W-:Y:S01]  /*10e40*/  MUFU.EX2 R173, R180 ;  /* 0x000000b400ad7308 */ /* 0x000fe20000000800 */
[----:B------:R-:W-:Y:S01]  /*10e50*/  FMUL.FTZ R146, R0, R146 ;  /* 0x0000009200927220 */ /* 0x000fe20000410000 */
[----:B-1----:R-:W-:Y:S01]  /*10e60*/  F2FP.BF16.PACK_AB R26, R162, R161 ;  /* 0x000000a1a21a723e */ /* 0x002fe200000010ff */
        /* <DEDUP_REMOVED lines=60> */
[----:B------:R-:W-:Y:S02]  /*11230*/  FFMA.FTZ R0, R0, R239, R160 ;  /* 0x000000ef00007223 */ /* 0x000fe400000100a0 */
[--C-:B------:R-:W-:Y:S02]  /*11240*/  FFMA.FTZ R2, R33, c[0x0][0x2d0], -R13.reuse ;  /* 0x0000b40021027a23 */ /* 0x100fe4000001080d */
[----:B------:R-:W-:Y:S02]  /*11250*/  FADD.FTZ R0, R31, R0 ;  /* 0x000000001f007221 */ /* 0x000fe40000010000 */
[----:B------:R2:W-:Y:S01]  /*11260*/  MUFU.EX2 R28, R2 ;  /* 0x00000002001c7308 */ /* 0x0005e20000000800 */
[C---:B-1----:R-:W-:Y:S08]  /*11270*/  HMMA.16816.F32.BF16 R148, R16.reuse, R20, R148 ;  /* 0x000000141094723c */ /* 0x042ff00000041894 */
[C---:B------:R-:W-:Y:S01]  /*11280*/  HMMA.16816.F32.BF16 R152, R16.reuse, R22, R152 ;  /* 0x000000161098723c */ /* 0x040fe20000041898 */
[----:B------:R-:W1:Y:S03]  /*11290*/  LDSM.16.MT88.4 R20, [R192+0x2000] ;  /* 0x00200000c014783b */ /* 0x000e660000004200 */
[--C-:B--2---:R-:W-:Y:S04]  /*112a0*/  FFMA.FTZ R2, R15, c[0x0][0x2d0], -R13.reuse ;  /* 0x0000b4000f027a23 */ /* 0x104fe8000001080d */
[----:B------:R-:W2:Y:S04]  /*112b0*/  MUFU.EX2 R157, R2 ;  /* 0x00000002009d7308 */ /* 0x000ea80000000800 */
[----:B--2---:R-:W-:Y:S01]  /*112c0*/  F2FP.BF16.PACK_AB R25, R157, R28 ;  /* 0x0000001c9d19723e */ /* 0x004fe200000010ff */
[C---:B-1----:R-:W-:Y:S03]  /*112d0*/  HMMA.16816.F32.BF16 R36, R16.reuse, R20, R36 ;  /* 0x000000141024723c */ /* 0x042fe60000041824 */
[--C-:B------:R-:W-:Y:S04]  /*112e0*/  FFMA.FTZ R2, R158, c[0x0][0x2d0], -R13.reuse ;  /* 0x0000b4009e027a23 */ /* 0x100fe8000001080d */
[----:B------:R1:W-:Y:S01]  /*112f0*/  MUFU.EX2 R32, R2 ;  /* 0x0000000200207308 */ /* 0x0003e20000000800 */
[C---:B------:R-:W-:Y:S01]  /*11300*/  HMMA.16816.F32.BF16 R40, R16.reuse, R22, R40 ;  /* 0x000000161028723c */ /* 0x040fe20000041828 */
[----:B------:R-:W2:Y:S03]  /*11310*/  LDSM.16.MT88.4 R20, [R193+0x2000] ;  /* 0x00200000c114783b */ /* 0x000ea60000004200 */
[--C-:B-1----:R-:W-:Y:S05]  /*11320*/  FFMA.FTZ R2, R168, c[0x0][0x2d0], -R13.reuse ;  /* 0x0000b400a8027a23 */ /* 0x102fea000001080d */
[----:B------:R-:W-:Y:S10]  /*11330*/  MUFU.EX2 R168, R185 ;  /* 0x000000b900a87308 */ /* 0x000ff40000000800 */
[----:B------:R-:W1:Y:S01]  /*11340*/  MUFU.EX2 R158, R2 ;  /* 0x00000002009e7308 */ /* 0x000e620000000800 */
[C---:B--2---:R-:W-:Y:S08]  /*11350*/  HMMA.16816.F32.BF16 R44, R16.reuse, R20, R44 ;  /* 0x00000014102c723c */ /* 0x044ff0000004182c */
[C---:B------:R-:W-:Y:S01]  /*11360*/  HMMA.16816.F32.BF16 R48, R16.reuse, R22, R48 ;  /* 0x000000161030723c */ /* 0x040fe20000041830 */
[----:B------:R-:W2:Y:S03]  /*11370*/  LDSM.16.MT88.4 R20, [R196+0x2000] ;  /* 0x00200000c414783b */ /* 0x000ea60000004200 */
[----:B-1----:R-:W-:Y:S01]  /*11380*/  F2FP.BF16.PACK_AB R27, R158, R32 ;  /* 0x000000209e1b723e */ /* 0x002fe200000010ff */
[--C-:B------:R-:W-:Y:S02]  /*11390*/  FFMA.FTZ R2, R169, c[0x0][0x2d0], -R13.reuse ;  /* 0x0000b400a9027a23 */ /* 0x100fe4000001080d */
[----:B------:R-:W1:Y:S10]  /*113a0*/  MUFU.EX2 R169, R184 ;  /* 0x000000b800a97308 */ /* 0x000e740000000800 */
[----:B------:R3:W-:Y:S01]  /*113b0*/  MUFU.EX2 R14, R2 ;  /* 0x00000002000e7308 */ /* 0x0007e20000000800 */
[C---:B--2---:R-:W-:Y:S08]  /*113c0*/  HMMA.16816.F32.BF16 R52, R16.reuse, R20, R52 ;  /* 0x000000141034723c */ /* 0x044ff00000041834 */
[C---:B------:R-:W-:Y:S01]  /*113d0*/  HMMA.16816.F32.BF16 R56, R16.reuse, R22, R56 ;  /* 0x000000161038723c */ /* 0x040fe20000041838 */
[----:B------:R-:W2:Y:S03]  /*113e0*/  LDSM.16.MT88.4 R20, [R195+0x2000] ;  /* 0x00200000c314783b */ /* 0x000ea60000004200 */
[--C-:B---3--:R-:W-:Y:S02]  /*113f0*/  FFMA.FTZ R2, R170, c[0x0][0x2d0], -R13.reuse ;  /* 0x0000b400aa027a23 */ /* 0x108fe4000001080d */
[----:B------:R-:W-:Y:S10]  /*11400*/  MUFU.EX2 R170, R183 ;  /* 0x000000b700aa7308 */ /* 0x000ff40000000800 */
[----:B------:R3:W-:Y:S02]  /*11410*/  MUFU.EX2 R35, R2 ;  /* 0x0000000200237308 */ /* 0x0007e40000000800 */
[--C-:B---3--:R-:W-:Y:S01]  /*11420*/  FFMA.FTZ R2, R171, c[0x0][0x2d0], -R13.reuse ;  /* 0x0000b400ab027a23 */ /* 0x108fe2000001080d */
[C---:B--2---:R-:W-:Y:S07]  /*11430*/  HMMA.16816.F32.BF16 R60, R16.reuse, R20, R60 ;  /* 0x00000014103c723c */ /* 0x044fee000004183c */
[----:B------:R-:W-:Y:S01]  /*11440*/  MUFU.EX2 R171, R182 ;  /* 0x000000b600ab7308 */ /* 0x000fe20000000800 */
[C---:B------:R-:W-:Y:S01]  /*11450*/  HMMA.16816.F32.BF16 R64, R16.reuse, R22, R64 ;  /* 0x000000161040723c */ /* 0x040fe20000041840 */
[----:B------:R-:W2:Y:S08]  /*11460*/  LDSM.16.MT88.4 R20, [R192+0x4000] ;  /* 0x00400000c014783b */ /* 0x000eb00000004200 */
[----:B------:R3:W-:Y:S03]  /*11470*/  MUFU.EX2 R34, R2 ;  /* 0x0000000200227308 */ /* 0x0007e60000000800 */
[--C-:B---3--:R-:W-:Y:S07]  /*11480*/  FFMA.FTZ R2, R172, c[0x0][0x2d0], -R13.reuse ;  /* 0x0000b400ac027a23 */ /* 0x108fee000001080d */
[----:B------:R3:W-:Y:S01]  /*11490*/  MUFU.EX2 R33, R2 ;  /* 0x0000000200217308 */ /* 0x0007e20000000800 */
[C---:B--2---:R-:W-:Y:S08]  /*114a0*/  HMMA.16816.F32.BF16 R68, R16.reuse, R20, R68 ;  /* 0x000000141044723c */ /* 0x044ff00000041844 */
[C---:B------:R-:W-:Y:S01]  /*114b0*/  HMMA.16816.F32.BF16 R72, R16.reuse, R22, R72 ;  /* 0x000000161048723c */ /* 0x040fe20000041848 */
[----:B------:R-:W2:Y:S03]  /*114c0*/  LDSM.16.MT88.4 R20, [R193+0x4000] ;  /* 0x00400000c114783b */ /* 0x000ea60000004200 */
[----:B---3--:R-:W-:Y:S02]  /*114d0*/  FADD.FTZ R2, R30, R0 ;  /* 0x000000001e027221 */ /* 0x008fe40000010000 */
[----:B------:R-:W-:Y:S03]  /*114e0*/  FADD.FTZ R0, R161, R164 ;  /* 0x000000a4a1007221 */ /* 0x000fe60000010000 */
[----:B------:R-:W-:Y:S03]  /*114f0*/  LDSM.16.MT88.4 R164, [R192+0x1800] ;  /* 0x00180000c0a4783b */ /* 0x000fe60000004200 */
[----:B------:R-:W-:Y:S02]  /*11500*/  FADD.FTZ R15, R162, R0 ;  /* 0x00000000a20f7221 */ /* 0x000fe40000010000 */
[--C-:B------:R-:W-:Y:S02]  /*11510*/  FFMA.FTZ R0, R175, c[0x0][0x2d0], -R13.reuse ;  /* 0x0000b400af007a23 */ /* 0x100fe4000001080d */
[----:B------:R-:W-:Y:S02]  /*11520*/  FADD.FTZ R2, R29, R2 ;  /* 0x000000021d027221 */ /* 0x000fe40000010000 */
[----:B------:R3:W-:Y:S02]  /*11530*/  MUFU.EX2 R31, R0 ;  /* 0x00000000001f7308 */ /* 0x0007e40000000800 */
[----:B------:R-:W-:Y:S01]  /*11540*/  FADD.FTZ R2, R28, R2 ;  /* 0x000000021c027221 */ /* 0x000fe20000010000 */
[C---:B--2---:R-:W-:Y:S03]  /*11550*/  HMMA.16816.F32.BF16 R76, R16.reuse, R20, R76 ;  /* 0x00000014104c723c */ /* 0x044fe6000004184c */
[--C-:B---3--:R-:W-:Y:S04]  /*11560*/  FFMA.FTZ R0, R176, c[0x0][0x2d0], -R13.reuse ;  /* 0x0000b400b0007a23 */ /* 0x108fe8000001080d */
[----:B------:R2:W3:Y:S01]  /*11570*/  MUFU.EX2 R30, R0 ;  /* 0x00000000001e7308 */ /* 0x0004e20000000800 */
[C---:B------:R-:W-:Y:S01]  /*11580*/  HMMA.16816.F32.BF16 R80, R16.reuse, R22, R80 ;  /* 0x000000161050723c */ /* 0x040fe20000041850 */
[----:B------:R-:W4:Y:S03]  /*11590*/  LDSM.16.MT88.4 R20, [R196+0x4000] ;  /* 0x00400000c414783b */ /* 0x000f260000004200 */
[--C-:B--2---:R-:W-:Y:S02]  /*115a0*/  FFMA.FTZ R0, R177, c[0x0][0x2d0], -R13.reuse ;  /* 0x0000b400b1007a23 */ /* 0x104fe4000001080d */
[----:B------:R-:W-:Y:S01]  /*115b0*/  FFMA.FTZ R13, R12, c[0x0][0x2d0], -R13 ;  /* 0x0000b4000c0d7a23 */ /* 0x000fe2000001080d */
[----:B-1----:R-:W-:Y:S02]  /*115c0*/  F2FP.BF16.PACK_AB R12, R169, R168 ;  /* 0x000000a8a90c723e */ /* 0x002fe400000010ff */
[----:B------:R1:W-:Y:S10]  /*115d0*/  MUFU.EX2 R29, R0 ;  /* 0x00000000001d7308 */ /* 0x0003f40000000800 */
[----:B------:R3:W2:Y:S01]  /*115e0*/  MUFU.EX2 R28, R13 ;  /* 0x0000000d001c7308 */ /* 0x0006a20000000800 */
[C---:B----4-:R-:W-:Y:S08]  /*115f0*/  HMMA.16816.F32.BF16 R84, R16.reuse, R20, R84 ;  /* 0x000000141054723c */ /* 0x050ff00000041854 */
[C---:B------:R-:W-:Y:S01]  /*11600*/  HMMA.16816.F32.BF16 R88, R16.reuse, R22, R88 ;  /* 0x000000161058723c */ /* 0x040fe20000041858 */
[----:B------:R-:W4:Y:S03]  /*11610*/  LDSM.16.MT88.4 R20, [R195+0x4000] ;  /* 0x00400000c314783b */ /* 0x000f260000004200 */
[----:B-1----:R-:W-:Y:S01]  /*11620*/  FADD.FTZ R0, R157, R2 ;  /* 0x000000029d007221 */ /* 0x002fe20000010000 */
[----:B------:R-:W-:Y:S01]  /*11630*/  MOV R157, R3 ;  /* 0x00000003009d7202 */ /* 0x000fe20000000f00 */
[----:B------:R-:W-:Y:S02]  /*11640*/  FADD.FTZ R2, R163, R15 ;  /* 0x0000000fa3027221 */ /* 0x000fe40000010000 */
[----:B------:R-:W-:Y:S01]  /*11650*/  FADD.FTZ R0, R32, R0 ;  /* 0x0000000020007221 */ /* 0x000fe20000010000 */
[----:B---3--:R-:W-:Y:S03]  /*11660*/  F2FP.BF16.PACK_AB R13, R30, R31 ;  /* 0x0000001f1e0d723e */ /* 0x008fe600000010ff */
[----:B------:R-:W-:Y:S01]  /*11670*/  FADD.FTZ R0, R158, R0 ;  /* 0x000000009e007221 */ /* 0x000fe20000010000 */
[----:B--2---:R-:W-:Y:S01]  /*11680*/  F2FP.BF16.PACK_AB R15, R28, R29 ;  /* 0x0000001d1c0f723e */ /* 0x004fe200000010ff */
[----:B------:R-:W-:Y:S02]  /*11690*/  FADD.FTZ R32, R173, R2 ;  /* 0x00000002ad207221 */ /* 0x000fe40000010000 */
[----:B------:R-:W-:Y:S04]  /*116a0*/  FADD.FTZ R0, R14, R0 ;  /* 0x000000000e007221 */ /* 0x000fe80000010000 */
[----:B------:R-:W-:Y:S02]  /*116b0*/  FADD.FTZ R2, R35, R0 ;  /* 0x0000000023027221 */ /* 0x000fe40000010000 */
[----:B------:R-:W-:Y:S02]  /*116c0*/  FADD.FTZ R0, R174, R32 ;  /* 0x00000020ae007221 */ /* 0x000fe40000010000 */
[----:B------:R-:W-:Y:S02]  /*116d0*/  FADD.FTZ R2, R34, R2 ;  /* 0x0000000222027221 */ /* 0x000fe40000010000 */
[C---:B------:R-:W-:Y:S01]  /*116e0*/  FADD.FTZ R0, R178.reuse, R0 ;  /* 0x00000000b2007221 */ /* 0x040fe20000010000 */
        /* <DEDUP_REMOVED lines=14> */
[----:B------:R-:W1:Y:S08]  /*117d0*/  LDSM.16.MT88.4 R16, [R192+0x800] ;  /* 0x00080000c010783b */ /* 0x000e700000004200 */
[----:B------:R-:W-:Y:S01]  /*117e0*/  LDSM.16.MT88.4 R20, [R192+0x1000] ;  /* 0x00100000c014783b */ /* 0x000fe20000004200 */
        /* <DEDUP_REMOVED lines=49> */
[----:B------:R-:W-:Y:S02]  /*11b00*/  F2FP.BF16.PACK_AB R17, R35, R14 ;  /* 0x0000000e2311723e */ /* 0x000fe400000010ff */
[----:B------:R-:W-:Y:S02]  /*11b10*/  F2FP.BF16.PACK_AB R14, R171, R170 ;  /* 0x000000aaab0e723e */ /* 0x000fe400000010ff */
[----:B------:R-:W-:Y:S04]  /*11b20*/  F2FP.BF16.PACK_AB R18, R178, R174 ;  /* 0x000000aeb212723e */ /* 0x000fe800000010ff */
[C---:B------:R-:W-:Y:S07]  /*11b30*/  F2FP.BF16.PACK_AB R19, R33.reuse, R34 ;  /* 0x000000222113723e */ /* 0x040fee00000010ff */
        /* <DEDUP_REMOVED lines=54> */
[C---:B------:R-:W-:Y:S01]  /*11ea0*/  HMMA.16816.F32.BF16 R136, R12.reuse, R22, R136 ;  /* 0x000000160c88723c */ /* 0x040fe20000041888 */
[----:B------:R-:W-:Y:S07]  /*11eb0*/  LDSM.16.MT88.4 R20, [R195+0x3800] ;  /* 0x00380000c314783b */ /* 0x000fee0000004200 */
[C---:B-1----:R-:W-:Y:S08]  /*11ec0*/  HMMA.16816.F32.BF16 R140, R12.reuse, R16, R140 ;  /* 0x000000100c8c723c */ /* 0x042ff0000004188c */
[C---:B------:R-:W-:Y:S01]  /*11ed0*/  HMMA.16816.F32.BF16 R144, R12.reuse, R18, R144 ;  /* 0x000000120c90723c */ /* 0x040fe20000041890 */
[----:B------:R-:W1:Y:S07]  /*11ee0*/  LDSM.16.MT88.4 R16, [R196+0x3800] ;  /* 0x00380000c410783b */ /* 0x000e6e0000004200 */
[C---:B---3--:R-:W-:Y:S08]  /*11ef0*/  HMMA.16816.F32.BF16 R148, R12.reuse, R24, R148 ;  /* 0x000000180c94723c */ /* 0x048ff00000041894 */
[C---:B------:R-:W-:Y:S08]  /*11f00*/  HMMA.16816.F32.BF16 R152, R12.reuse, R26, R152 ;  /* 0x0000001a0c98723c */ /* 0x040ff00000041898 */
        /* <DEDUP_REMOVED lines=24> */
[C---:B---3--:R-:W-:Y:S07]  /*12090*/  HMMA.16816.F32.BF16 R100, R12.reuse, R4, R100 ;  /* 0x000000040c64723c */ /* 0x048fee0000041864 */
        /* <DEDUP_REMOVED lines=11> */
[C---:B-1----:R-:W-:Y:S04]  /*12150*/  HMMA.16816.F32.BF16 R116, R12.reuse, R16, R116 ;  /* 0x000000100c74723c */ /* 0x042fe80000041874 */
[----:B------:R-:W-:Y:S01]  /*12160*/  FADD.FTZ R237, R171, R4 ;  /* 0x00000004abed7221 */ /* 0x000fe20000010000 */
[----:B------:R-:W-:Y:S01]  /*12170*/  MOV R218, R0 ;  /* 0x0000000000da7202 */ /* 0x000fe20000000f00 */
[----:B------:R-:W-:Y:S01]  /*12180*/  FADD.FTZ R239, R28, R2 ;  /* 0x000000021cef7221 */ /* 0x000fe20000010000 */
[----:B------:R-:W-:Y:S01]  /*12190*/  MOV R2, R156 ;  /* 0x0000009c00027202 */ /* 0x000fe20000000f00 */
[C---:B------:R-:W-:Y:S08]  /*121a0*/  HMMA.16816.F32.BF16 R120, R12.reuse, R18, R120 ;  /* 0x000000120c78723c */ /* 0x040ff00000041878 */
[C---:B----4-:R-:W-:Y:S08]  /*121b0*/  HMMA.16816.F32.BF16 R124, R12.reuse, R20, R124 ;  /* 0x000000140c7c723c */ /* 0x050ff0000004187c */
[----:B------:R-:W-:Y:S07]  /*121c0*/  HMMA.16816.F32.BF16 R128, R12, R22, R128 ;  /* 0x000000160c80723c */ /* 0x000fee0000041880 */
[----:B------:R-:W-:Y:S01]  /*121d0*/  MOV R12, R3 ;  /* 0x00000003000c7202 */ /* 0x000fe20000000f00 */
[----:B------:R-:W-:-:S05]  /*121e0*/  @P0 BRA `(.L_x_4297) ;  /* 0xffffc1a000000947 */ /* 0x000fca000383ffff */
.L_x_4288:
[----:B------:R-:W-:Y:S02]  /*121f0*/  @!UPT UIADD3 URZ, URZ, URZ, URZ ;  /* 0x0000003f3f3ff290 */ /* 0x000fe4000fffe03f */
[----:B------:R-:W-:Y:S02]  /*12200*/  MOV R7, 0x1f ;  /* 0x0000001f00077802 */ /* 0x000fe40000000f00 */
[----:B------:R-:W-:Y:S01]  /*12210*/  MOV R6, 0xffffffff ;  /* 0xffffffff00067802 */ /* 0x000fe20000000f00 */
[----:B------:R-:W-:Y:S06]  /*12220*/  BRA.DIV ~URZ, `(.L_x_4298) ;  /* 0x000066a27f007947 */ /* 0x000fec000b800000 */
[----:B------:R1:W2:Y:S02]  /*12230*/  SHFL.BFLY PT, R0, R237, 0x2, 0x1f ;  /* 0x0c401f00ed007f89 */ /* 0x0002a400000e0000 */
.L_x_4371:
[----:B--2---:R-:W-:Y:S01]  /*12240*/  FADD.FTZ R0, R0, R237 ;  /* 0x000000ed00007221 */ /* 0x004fe20000010000 */
[----:B------:R-:W-:Y:S05]  /*12250*/  BRA.DIV ~URZ, `(.L_x_4299) ;  /* 0x000066d27f007947 */ /* 0x000fea000b800000 */
[----:B------:R-:W2:Y:S04]  /*12260*/  SHFL.BFLY PT, R2, R239, 0x2, 0x1f ;  /* 0x0c401f00ef027f89 */ /* 0x000ea800000e0000 */
[----:B------:R-:W3:Y:S01]  /*12270*/  SHFL.BFLY PT, R5, R0, 0x1, 0x1f ;  /* 0x0c201f0000057f89 */ /* 0x000ee200000e0000 */
[----:B--2---:R-:W-:-:S02]  /*12280*/  FADD.FTZ R4, R2, R239 ;  /* 0x000000ef02047221 */ /* 0x004fc40000010000 */
[----:B---3--:R-:W-:-:S03]  /*12290*/  FADD.FTZ R0, R0, R5 ;  /* 0x0000000500007221 */ /* 0x008fc60000010000 */
[----:B------:R2:W3:Y:S04]  /*122a0*/  SHFL.BFLY PT, R3, R4, 0x1, 0x1f ;  /* 0x0c201f0004037f89 */ /* 0x0004e800000e0000 */
.L_x_4372:
        /* <DEDUP_REMOVED lines=9> */
[----:B------:R2:W4:Y:S01]  /*12340*/  @P1 MUFU.LG2 R5, R0 ;  /* 0x0000000000051308 */ /* 0x0005220000000c00 */
        /* <DEDUP_REMOVED lines=66> */
[----:B------:R3:W5:Y:S01]  /*12770*/  @P0 MUFU.LG2 R2, R3 ;  /* 0x0000000300020308 */ /* 0x0007620000000c00 */
[----:B----4-:R-:W-:-:S02]  /*12780*/  @P1 FMUL.FTZ R5, R5, 0.69314718246459960938 ;  /* 0x3f31721805051820 */ /* 0x010fc40000410000 */
[C---:B--2---:R-:W-:Y:S02]  /*12790*/  FMUL.FTZ R128, R0.reuse, R138 ;  /* 0x0000008a00807220 */ /* 0x044fe40000410000 */
[C---:B------:R-:W-:Y:S02]  /*127a0*/  FMUL.FTZ R129, R0.reuse, R139 ;  /* 0x0000008b00817220 */ /* 0x040fe40000410000 */
[C---:B------:R-:W-:Y:S02]  /*127b0*/  FMUL.FTZ R138, R0.reuse, R146 ;  /* 0x00000092008a7220 */ /* 0x040fe40000410000 */
[C---:B------:R-:W-:Y:S02]  /*127c0*/  FMUL.FTZ R139, R0.reuse, R147 ;  /* 0x00000093008b7220 */ /* 0x040fe40000410000 */
[C---:B------:R-:W-:Y:S02]  /*127d0*/  FMUL.FTZ R146, R0.reuse, R42 ;  /* 0x0000002a00927220 */ /* 0x040fe40000410000 */
[----:B------:R-:W-:-:S02]  /*127e0*/  FMUL.FTZ R147, R0, R43 ;  /* 0x0000002b00937220 */ /* 0x000fc40000410000 */
[C---:B------:R-:W-:Y:S01]  /*127f0*/  FMUL.FTZ R42, R0.reuse, R46 ;  /* 0x0000002e002a7220 */ /* 0x040fe20000410000 */
[----:B---3--:R-:W-:Y:S01]  /*12800*/  @P0 MOV R3, 0x3f317218 ;  /* 0x3f31721800030802 */ /* 0x008fe20000000f00 */
        /* <DEDUP_REMOVED lines=15> */
[----:B-----5:R-:W-:Y:S02]  /*12900*/  @P0 FMUL.FTZ R2, R2, 0.69314718246459960938 ;  /* 0x3f31721802020820 */ /* 0x020fe40000410000 */
        /* <DEDUP_REMOVED lines=47> */
.L_x_4245:
        /* <DEDUP_REMOVED lines=17> */
.L_x_4301:
[----:B------:R-:W-:Y:S05]  /*12d10*/  BSYNC B0 ;  /* 0x0000000000007941 */ /* 0x000fea0003800000 */
.L_x_4300:
        /* <DEDUP_REMOVED lines=19> */
[----:B------:R-:W-:Y:S02]  /*12e50*/  ISETP.NE.U32.AND P0, PT, RZ, c[0x0][0x508], PT ;  /* 0x00014200ff007a0c */ /* 0x000fe40003f05070 */
[----:B------:R-:W-:Y:S02]  /*12e60*/  ISETP.NE.U32.AND P2, PT, RZ, c[0x0][0x500], PT ;  /* 0x00014000ff007a0c */ /* 0x000fe40003f45070 */
[----:B------:R-:W-:-:S02]  /*12e70*/  ISETP.NE.AND.EX P1, PT, RZ, c[0x0][0x50c], PT, P0 ;  /* 0x00014300ff007a0c */ /* 0x000fc40003f25300 */
        /* <DEDUP_REMOVED lines=106> */
[----:B---3--:R-:W-:-:S03]  /*13520*/  F2FP.BF16.PACK_AB R3, R111, R110 ;  /* 0x0000006e6f03723e */ /* 0x008fc600000010ff */
[----:B------:R2:W-:Y:S01]  /*13530*/  STS [R10+0xc000], R4 ;  /* 0x00c000040a007388 */ /* 0x0005e20000000800 */
[----:B----4-:R-:W-:-:S03]  /*13540*/  F2FP.BF16.PACK_AB R2, R113, R112 ;  /* 0x000000707102723e */ /* 0x010fc600000010ff */
[----:B------:R3:W-:Y:S04]  /*13550*/  STS [R10+0xc400], R3 ;  /* 0x00c400030a007388 */ /* 0x0007e80000000800 */
[----:B------:R3:W-:Y:S01]  /*13560*/  STS [R7+0xc000], R2 ;  /* 0x00c0000207007388 */ /* 0x0007e20000000800 */
[----:B-1----:R-:W-:-:S03]  /*13570*/  F2FP.BF16.PACK_AB R0, R107, R106 ;  /* 0x0000006a6b00723e */ /* 0x002fc600000010ff */
[----:B------:R-:W4:Y:S01]  /*13580*/  LDL.LU R8, [R1+0x48] ;  /* 0x0000480001087983 */ /* 0x000f220000300800 */
[----:B------:R-:W-:-:S03]  /*13590*/  IMAD.MOV.U32 R12, RZ, RZ, c[0x0][0x388] ;  /* 0x0000e200ff0c7624 */ /* 0x000fc600078e00ff */
[----:B------:R1:W-:Y:S01]  /*135a0*/  STS [R7+0xc400], R0 ;  /* 0x00c4000007007388 */ /* 0x0003e20000000800 */
[----:B--2---:R-:W-:Y:S02]  /*135b0*/  F2FP.BF16.PACK_AB R4, R109, R108 ;  /* 0x0000006c6d04723e */ /* 0x004fe400000010ff */
[----:B---3--:R-:W-:-:S03]  /*135c0*/  F2FP.BF16.PACK_AB R3, R103, R102 ;  /* 0x000000666703723e */ /* 0x008fc600000010ff */
[----:B------:R2:W-:Y:S01]  /*135d0*/  STS [R6+0xc000], R4 ;  /* 0x00c0000406007388 */ /* 0x0005e20000000800 */
[----:B------:R-:W-:-:S03]  /*135e0*/  F2FP.BF16.PACK_AB R2, R101, R100 ;  /* 0x000000646502723e */ /* 0x000fc600000010ff */
[----:B------:R3:W-:Y:S04]  /*135f0*/  STS [R6+0xc400], R3 ;  /* 0x00c4000306007388 */ /* 0x0007e80000000800 */
[----:B------:R3:W-:Y:S01]  /*13600*/  STS [R5+0xc000], R2 ;  /* 0x00c0000205007388 */ /* 0x0007e20000000800 */
[----:B-1----:R-:W-:-:S05]  /*13610*/  F2FP.BF16.PACK_AB R0, R91, R90 ;  /* 0x0000005a5b00723e */ /* 0x002fca00000010ff */
[----:B------:R1:W-:Y:S01]  /*13620*/  STS [R5+0xc400], R0 ;  /* 0x00c4000005007388 */ /* 0x0003e20000000800 */
[----:B--2---:R-:W-:Y:S01]  /*13630*/  IMAD.MOV.U32 R4, RZ, RZ, 0x4 ;  /* 0x00000004ff047424 */ /* 0x004fe200078e00ff */
[----:B---3--:R-:W-:-:S03]  /*13640*/  F2FP.BF16.PACK_AB R3, R85, R84 ;  /* 0x000000545503723e */ /* 0x008fc600000010ff */
[----:B------:R-:W-:Y:S02]  /*13650*/  @P1 IMAD.WIDE R6, R247, R4, c[0x0][0x508] ;  /* 0x00014200f7061625 */ /* 0x000fe400078e0204 */
[----:B------:R-:W-:Y:S02]  /*13660*/  STS [R9+0xc000], R3 ;  /* 0x00c0000309007388 */ /* 0x000fe40000000800 */
[----:B------:R-:W-:Y:S01]  /*13670*/  IMAD.MOV.U32 R2, RZ, RZ, RZ ;  /* 0x000000ffff027224 */ /* 0x000fe200078e00ff */
[----:B-1----:R-:W-:Y:S01]  /*13680*/  F2FP.BF16.PACK_AB R0, R79, R78 ;  /* 0x0000004e4f00723e */ /* 0x002fe200000010ff */
[----:B------:R-:W-:-:S04]  /*13690*/  IMAD.WIDE R4, R247, R4, c[0x0][0x500] ;  /* 0x00014000f7047625 */ /* 0x000fc800078e0204 */
[----:B------:R1:W-:Y:S04]  /*136a0*/  STS [R9+0xc400], R0 ;  /* 0x00c4000009007388 */ /* 0x0003e80000000800 */
[----:B------:R-:W-:Y:S06]  /*136b0*/  BAR.SYNC.DEFER_BLOCKING 0x1, 0x100 ;  /* 0x0044000000007b1d */ /* 0x000fec0000010000 */
[----:B------:R2:W5:Y:S04]  /*136c0*/  @P1 LDG.E R12, [R6.64] ;  /* 0x00000006060c1981 */ /* 0x000568000c1e1900 */
[----:B------:R2:W5:Y:S01]  /*136d0*/  @P2 LDG.E R2, [R4.64] ;  /* 0x0000000604022981 */ /* 0x000562000c1e1900 */
[----:B----4-:R-:W-:-:S04]  /*136e0*/  ISETP.NE.AND P0, PT, R8, RZ, PT ;  /* 0x000000ff0800720c */ /* 0x010fc80003f05270 */
[----:B-1----:R-:W-:Y:S01]  /*136f0*/  SEL R0, R8, c[0x0][0x3d4], P0 ;  /* 0x0000f50008007a07 */ /* 0x002fe20000000000 */
[----:B------:R-:W-:Y:S05]  /*13700*/  @P1 BRA `(.L_x_4304) ;  /* 0x0000004000001947 */ /* 0x000fea0003800000 */
[----:B--2---:R-:W-:Y:S05]  /*13710*/  @!P2 BRA `(.L_x_4304) ;  /* 0x000000300000a947 */ /* 0x004fea0003800000 */
[----:B-----5:R1:W2:Y:S04]  /*13720*/  LDG.E R12, [R4.64] ;  /* 0x00000006040c7981 */ /* 0x0202a8000c1e1900 */
[----:B-1----:R-:W2:Y:S02]  /*13730*/  LDG.E R4, [R4.64+0x4] ;  /* 0x0000040604047981 */ /* 0x002ea4000c1e1900 */
[----:B--2---:R-:W-:Y:S02]  /*13740*/  IADD3 R12, -R12, R4, RZ ;  /* 0x000000040c0c7210 */ /* 0x004fe40007ffe1ff */
.L_x_4304:
[----:B--2---:R-:W2:Y:S04]  /*13750*/  LDL R3, [R1+0x14] ;  /* 0x0000140001037983 */ /* 0x004ea80000100800 */
        /* <DEDUP_REMOVED lines=18> */
[----:B-1----:R-:W-:-:S04]  /*13880*/  IMAD R4, R7, R0, RZ ;  /* 0x0000000007047224 */ /* 0x002fc800078e02ff */
[C---:B------:R-:W-:Y:S02]  /*13890*/  IMAD R10, R6.reuse, R5, R4 ;  /* 0x00000005060a7224 */ /* 0x040fe400078e0204 */
[----:B------:R-:W-:Y:S01]  /*138a0*/  IMAD.WIDE.U32 R6, R6, R0, RZ ;  /* 0x0000000006067225 */ /* 0x000fe200078e00ff */
[----:B------:R-:W-:-:S03]  /*138b0*/  LOP3.LUT R252, R252, 0xfffffffb, RZ, 0xc0, !PT ;  /* 0xfffffffbfcfc7812 */ /* 0x000fc600078ec0ff */
        /* <DEDUP_REMOVED lines=40> */
[----:B------:R-:W3:Y:S01]  /*13b40*/  SHFL.IDX PT, R8, R8, 0x1, 0x1c1f ;  /* 0x003c1f0008087f89 */ /* 0x000ee200000e0000 */
[----:B------:R-:W-:Y:S01]  /*13b50*/  IADD3 R7, R5, 0x8, RZ ;  /* 0x0000000805077810 */ /* 0x000fe20007ffe0ff */
[----:B--2---:R-:W-:-:S05]  /*13b60*/  IMAD R4, R12, c[0x0][0x4e8], RZ ;  /* 0x00013a000c047a24 */ /* 0x004fca00078e02ff */
[-C--:B------:R-:W-:Y:S02]  /*13b70*/  ISETP.GE.OR P1, PT, R5, R4.reuse, P0 ;  /* 0x000000040500720c */ /* 0x080fe40000726670 */
[----:B------:R-:W-:-:S11]  /*13b80*/  ISETP.GE.OR P0, PT, R7, R4, P0 ;  /* 0x000000040700720c */ /* 0x000fd60000706670 */
[----:B-1----:R1:W-:Y:S01]  /*13b90*/  @!P1 ST.E [R10.64], R21 ;  /* 0x000000150a009985 */ /* 0x0023e2000c101906 */
[----:B------:R-:W-:-:S03]  /*13ba0*/  ISETP.GE.AND P1, PT, R7, R4, PT ;  /* 0x000000040700720c */ /* 0x000fc60003f26270 */
[----:B---3--:R1:W-:Y:S01]  /*13bb0*/  @!P0 ST.E [R8.64], R20 ;  /* 0x0000001408008985 */ /* 0x0083e2000c101906 */
[----:B------:R-:W-:-:S09]  /*13bc0*/  ISETP.GE.AND P0, PT, R5, R4, PT ;  /* 0x000000040500720c */ /* 0x000fd20003f06270 */
[----:B------:R-:W-:Y:S01]  /*13bd0*/  @P1 LOP3.LUT R252, R252, 0x4, RZ, 0xfc, !PT ;  /* 0x00000004fcfc1812 */ /* 0x000fe200078efcff */
        /* <DEDUP_REMOVED lines=55> */
.L_x_4373:
[----:B------:R-:W-:Y:S05]  /*13f50*/  BRA.DIV ~URZ, `(.L_x_4307) ;  /* 0x00004b427f007947 */ /* 0x000fea000b800000 */
[----:B------:R3:W4:Y:S02]  /*13f60*/  SHFL.IDX PT, R0, R15, RZ, 0x181f ;  /* 0x00181fff0f007589 */ /* 0x00072400000e0000 */
.L_x_4374:
        /* <DEDUP_REMOVED lines=26> */
.L_x_4309:
[----:B------:R-:W-:Y:S05]  /*14110*/  BSYNC B0 ;  /* 0x0000000000007941 */ /* 0x000fea0003800000 */
.L_x_4308:
[----:B------:R-:W-:Y:S05]  /*14120*/  BRA.DIV ~URZ, `(.L_x_4310) ;  /* 0x000049d27f007947 */ /* 0x000fea000b800000 */
[----:B--2---:R2:W1:Y:S04]  /*14130*/  SHFL.IDX PT, R6, R14, 0x1, 0x181f ;  /* 0x00381f000e067f89 */ /* 0x00446800000e0000 */
[----:B----4-:R2:W4:Y:S02]  /*14140*/  SHFL.IDX PT, R0, R15, 0x1, 0x181f ;  /* 0x00381f000f007f89 */ /* 0x01052400000e0000 */
.L_x_4375:
        /* <DEDUP_REMOVED lines=27> */
.L_x_4312:
[----:B------:R-:W-:Y:S05]  /*14300*/  BSYNC B0 ;  /* 0x0000000000007941 */ /* 0x000fea0003800000 */
.L_x_4311:
[----:B------:R-:W-:Y:S05]  /*14310*/  BRA.DIV ~URZ, `(.L_x_4313) ;  /* 0x000048a27f007947 */ /* 0x000fea000b800000 */
[----:B-1----:R1:W2:Y:S02]  /*14320*/  SHFL.IDX PT, R6, R14, 0x2, 0x181f ;  /* 0x00581f000e067f89 */ /* 0x0022a400000e0000 */
.L_x_4376:
[----:B------:R-:W-:Y:S05]  /*14330*/  BRA.DIV ~URZ, `(.L_x_4314) ;  /* 0x000048f27f007947 */ /* 0x000fea000b800000 */
[----:B----4-:R4:W1:Y:S02]  /*14340*/  SHFL.IDX PT, R0, R15, 0x2, 0x181f ;  /* 0x00581f000f007f89 */ /* 0x01086400000e0000 */
.L_x_4377:
        /* <DEDUP_REMOVED lines=27> */
.L_x_4316:
[----:B------:R-:W-:Y:S05]  /*14500*/  BSYNC B0 ;  /* 0x0000000000007941 */ /* 0x000fea0003800000 */
.L_x_4315:
[----:B------:R-:W-:Y:S05]  /*14510*/  BRA.DIV ~URZ, `(.L_x_4317) ;  /* 0x000047727f007947 */ /* 0x000fea000b800000 */
[----:B--2---:R2:W3:Y:S04]  /*14520*/  SHFL.IDX PT, R6, R14, 0x3, 0x181f ;  /* 0x00781f000e067f89 */ /* 0x0044e800000e0000 */
[----:B-1----:R2:W1:Y:S02]  /*14530*/  SHFL.IDX PT, R0, R15, 0x3, 0x181f ;  /* 0x00781f000f007f89 */ /* 0x00246400000e0000 */
.L_x_4378:
        /* <DEDUP_REMOVED lines=28> */
.L_x_4305:
        /* <DEDUP_REMOVED lines=34> */
.L_x_4379:
[----:B------:R-:W-:Y:S05]  /*14920*/  BRA.DIV ~URZ, `(.L_x_4320) ;  /* 0x000044927f007947 */ /* 0x000fea000b800000 */
[----:B------:R3:W4:Y:S02]  /*14930*/  SHFL.IDX PT, R0, R19, RZ, 0x1c1f ;  /* 0x001c1fff13007589 */ /* 0x00072400000e0000 */
.L_x_4380:
[----:B------:R-:W-:Y:S01]  /*14940*/  BSSY B0, `(.L_x_4321) ;  /* 0x00000c7000007945 */ /* 0x000fe20003800000 */
[----:B------:R-:W-:Y:S05]  /*14950*/  @P0 BRA `(.L_x_4322) ;  /* 0x00000c5000000947 */ /* 0x000fea0003800000 */
[C---:B------:R-:W-:Y:S02]  /*14960*/  ISETP.GE.AND P0, PT, R238.reuse, c[0x0][0x3c8], PT ;  /* 0x0000f200ee007a0c */ /* 0x040fe40003f06270 */
[C---:B------:R-:W-:Y:S02]  /*14970*/  IADD3 R10, R238.reuse, 0x8, RZ ;  /* 0x00000008ee0a7810 */ /* 0x040fe40007ffe0ff */
[----:B------:R-:W-:Y:S02]  /*14980*/  IADD3 R12, R238, 0x10, RZ ;  /* 0x00000010ee0c7810 */ /* 0x000fe40007ffe0ff */
[----:B------:R-:W-:Y:S02]  /*14990*/  ISETP.GE.AND P2, PT, R10, c[0x0][0x3c8], PT ;  /* 0x0000f2000a007a0c */ /* 0x000fe40003f46270 */
[----:B------:R-:W-:-:S02]  /*149a0*/  SHF.R.S32.HI R6, RZ, 0x1f, R238 ;  /* 0x0000001fff067819 */ /* 0x000fc400000114ee */
[----:B------:R-:W-:Y:S02]  /*149b0*/  ISETP.GE.AND P1, PT, R12, c[0x0][0x3c8], PT ;  /* 0x0000f2000c007a0c */ /* 0x000fe40003f26270 */
[C---:B------:R-:W-:Y:S02]  /*149c0*/  IADD3 R5, R238.reuse, 0x18, RZ ;  /* 0x00000018ee057810 */ /* 0x040fe40007ffe0ff */
[C---:B----4-:R-:W-:Y:S02]  /*149d0*/  @!P0 LEA R2, P3, R238.reuse, R0, 0x2 ;  /* 0x00000000ee028211 */ /* 0x050fe400078610ff */
[----:B------:R-:W-:Y:S02]  /*149e0*/  ISETP.GE.AND P4, PT, R5, c[0x0][0x3c8], PT ;  /* 0x0000f20005007a0c */ /* 0x000fe40003f86270 */
[C---:B--2---:R-:W-:Y:S02]  /*149f0*/  @!P0 LEA.HI.X R3, R238.reuse, R4, R6, 0x2, P3 ;  /* 0x00000004ee038211 */ /* 0x044fe400018f1406 */
[----:B------:R-:W-:-:S02]  /*14a00*/  IADD3 R13, R238, 0x8, RZ ;  /* 0x00000008ee0d7810 */ /* 0x000fc40007ffe0ff */
[----:B------:R-:W-:Y:S01]  /*14a10*/  SHF.R.S32.HI R7, RZ, 0x1f, R12 ;  /* 0x0000001fff077819 */ /* 0x000fe2000001140c */
[----:B------:R2:W-:Y:S01]  /*14a20*/  @!P0 ST.E.64 [R2.64], R22 ;  /* 0x0000001602008985 */ /* 0x0005e2000c101b06 */
[-C--:B------:R-:W-:Y:S02]  /*14a30*/  @!P2 LEA R8, P0, R10, R0.reuse, 0x2 ;  /* 0x000000000a08a211 */ /* 0x080fe400078010ff */
[----:B------:R-:W-:Y:S02]  /*14a40*/  SHF.R.S32.HI R13, RZ, 0x1f, R13 ;  /* 0x0000001fff0d7819 */ /* 0x000fe4000001140d */
[----:B------:R-:W-:Y:S02]  /*14a50*/  @!P1 LEA R6, P5, R12, R0, 0x2 ;  /* 0x000000000c069211 */ /* 0x000fe400078a10ff */
[-C--:B------:R-:W-:Y:S02]  /*14a60*/  @!P2 LEA.HI.X R9, R10, R4.reuse, R13, 0x2, P0 ;  /* 0x000000040a09a211 */ /* 0x080fe400000f140d */
[----:B------:R-:W-:-:S02]  /*14a70*/  @!P1 LEA.HI.X R7, R12, R4, R7, 0x2, P5 ;  /* 0x000000040c079211 */ /* 0x000fc400028f1407 */
[----:B------:R-:W-:Y:S01]  /*14a80*/  SHF.R.S32.HI R11, RZ, 0x1f, R5 ;  /* 0x0000001fff0b7819 */ /* 0x000fe20000011405 */
[----:B------:R4:W-:Y:S01]  /*14a90*/  @!P2 ST.E.64 [R8.64], R26 ;  /* 0x0000001a0800a985 */ /* 0x0009e2000c101b06 */
        /* <DEDUP_REMOVED lines=8> */
[C---:B------:R-:W-:Y:S02]  /*14b20*/  IADD3 R20, R238.reuse, 0xf8, RZ ;  /* 0x000000f8ee147810 */ /* 0x040fe40007ffe0ff */
[C---:B------:R-:W-:Y:S02]  /*14b30*/  IADD3 R118, R238.reuse, 0xe8, RZ ;  /* 0x000000e8ee767810 */ /* 0x040fe40007ffe0ff */
[C---:B--2---:R-:W-:Y:S02]  /*14b40*/  IADD3 R2, R238.reuse, 0x28, RZ ;  /* 0x00000028ee027810 */ /* 0x044fe40007ffe0ff */
[----:B------:R-:W-:Y:S02]  /*14b50*/  IADD3 R3, R238, 0x20, RZ ;  /* 0x00000020ee037810 */ /* 0x000fe40007ffe0ff */
[----:B------:R-:W-:Y:S02]  /*14b60*/  ISETP.GE.AND P6, PT, R2, c[0x0][0x3c8], PT ;  /* 0x0000f20002007a0c */ /* 0x000fe40003fc6270 */
[----:B------:R-:W-:-:S02]  /*14b70*/  ISETP.GE.AND P3, PT, R3, c[0x0][0x3c8], PT ;  /* 0x0000f20003007a0c */ /* 0x000fc40003f66270 */
[C---:B------:R-:W-:Y:S02]  /*14b80*/  IADD3 R23, R238.reuse, 0xd8, RZ ;  /* 0x000000d8ee177810 */ /* 0x040fe40007ffe0ff */
[C---:B------:R-:W-:Y:S02]  /*14b90*/  IADD3 R22, R238.reuse, 0xf0, RZ ;  /* 0x000000f0ee167810 */ /* 0x040fe40007ffe0ff */
[----:B----4-:R-:W-:Y:S02]  /*14ba0*/  SHF.R.S32.HI R9, RZ, 0x1f, R3 ;  /* 0x0000001fff097819 */ /* 0x010fe40000011403 */
[----:B------:R-:W-:Y:S02]  /*14bb0*/  SHF.R.S32.HI R118, RZ, 0x1f, R118 ;  /* 0x0000001fff767819 */ /* 0x000fe40000011476 */
[----:B-----5:R-:W-:Y:S02]  /*14bc0*/  IADD3 R6, R238, 0x30, RZ ;  /* 0x00000030ee067810 */ /* 0x020fe40007ffe0ff */
[----:B------:R-:W-:-:S02]  /*14bd0*/  SHF.R.S32.HI R7, RZ, 0x1f, R2 ;  /* 0x0000001fff077819 */ /* 0x000fc40000011402 */
[----:B------:R-:W-:Y:S02]  /*14be0*/  ISETP.GE.AND P2, PT, R6, c[0x0][0x3c8], PT ;  /* 0x0000f20006007a0c */ /* 0x000fe40003f46270 */
[CC--:B------:R-:W-:Y:S02]  /*14bf0*/  @!P6 LEA R12, P0, R2.reuse, R0.reuse, 0x2 ;  /* 0x00000000020ce211 */ /* 0x0c0fe400078010ff */
[C---:B------:R-:W-:Y:S02]  /*14c00*/  @!P3 LEA R8, P1, R3.reuse, R0, 0x2 ;  /* 0x000000000308b211 */ /* 0x040fe400078210ff */
[-C--:B------:R-:W-:Y:S02]  /*14c10*/  @!P6 LEA.HI.X R13, R2, R4.reuse, R7, 0x2, P0 ;  /* 0x00000004020de211 */ /* 0x080fe400000f1407 */
[----:B------:R-:W-:Y:S02]  /*14c20*/  IADD3 R2, R238, 0x48, RZ ;  /* 0x00000048ee027810 */ /* 0x000fe40007ffe0ff */
[----:B------:R-:W-:-:S02]  /*14c30*/  @!P3 LEA.HI.X R9, R3, R4, R9, 0x2, P1 ;  /* 0x000000040309b211 */ /* 0x000fc400008f1409 */
[----:B------:R-:W-:Y:S02]  /*14c40*/  IADD3 R3, R238, 0x40, RZ ;  /* 0x00000040ee037810 */ /* 0x000fe40007ffe0ff */
[----:B------:R-:W-:Y:S01]  /*14c50*/  ISETP.GE.AND P4, PT, R2, c[0x0][0x3c8], PT ;  /* 0x0000f20002007a0c */ /* 0x000fe20003f86270 */
[----:B------:R2:W-:Y:S01]  /*14c60*/  @!P3 ST.E.64 [R8.64], R28 ;  /* 0x0000001c0800b985 */ /* 0x0005e2000c101b06 */
[----:B------:R-:W-:Y:S02]  /*14c70*/  ISETP.GE.AND P3, PT, R3, c[0x0][0x3c8], PT ;  /* 0x0000f20003007a0c */ /* 0x000fe40003f66270 */
[----:B------:R-:W-:Y:S01]  /*14c80*/  SHF.R.S32.HI R7, RZ, 0x1f, R5 ;  /* 0x0000001fff077819 */ /* 0x000fe20000011405 */
[----:B------:R4:W-:Y:S01]  /*14c90*/  @!P6 ST.E.64 [R12.64], R34 ;  /* 0x000000220c00e985 */ /* 0x0009e2000c101b06 */
[----:B-1----:R-:W-:-:S04]  /*14ca0*/  @!P5 LEA R10, P0, R5, R0, 0x2 ;  /* 0x00000000050ad211 */ /* 0x002fc800078010ff */
[----:B------:R-:W-:Y:S02]  /*14cb0*/  @!P5 LEA.HI.X R11, R5, R4, R7, 0x2, P0 ;  /* 0x00000004050bd211 */ /* 0x000fe400000f1407 */
[----:B------:R-:W-:Y:S02]  /*14cc0*/  IADD3 R5, R238, 0x58, RZ ;  /* 0x00000058ee057810 */ /* 0x000fe40007ffe0ff */
[----:B------:R-:W-:Y:S02]  /*14cd0*/  SHF.R.S32.HI R7, RZ, 0x1f, R2 ;  /* 0x0000001fff077819 */ /* 0x000fe40000011402 */
[----:B------:R-:W-:-:S04]  /*14ce0*/  @!P4 LEA R14, P0, R2, R0, 0x2 ;  /* 0x00000000020ec211 */ /* 0x000fc800078010ff */
[----:B------:R-:W-:Y:S02]  /*14cf0*/  @!P4 LEA.HI.X R15, R2, R4, R7, 0x2, P0 ;  /* 0x00000004020fc211 */ /* 0x000fe400000f1407 */
[----:B------:R-:W-:Y:S02]  /*14d00*/  IADD3 R2, R238, 0x68, RZ ;  /* 0x00000068ee027810 */ /* 0x000fe40007ffe0ff */
[----:B------:R-:W-:Y:S02]  /*14d10*/  SHF.R.S32.HI R7, RZ, 0x1f, R5 ;  /* 0x0000001fff077819 */ /* 0x000fe40000011405 */
[----:B------:R-:W-:Y:S02]  /*14d20*/  ISETP.GE.AND P6, PT, R2, c[0x0][0x3c8], PT ;  /* 0x0000f20002007a0c */ /* 0x000fe40003fc6270 */
[----:B--2---:R-:W-:Y:S02]  /*14d30*/  SHF.R.S32.HI R9, RZ, 0x1f, R6 ;  /* 0x0000001fff097819 */ /* 0x004fe40000011406 */
[----:B------:R-:W-:-:S04]  /*14d40*/  @!P2 LEA R8, P1, R6, R0, 0x2 ;  /* 0x000000000608a211 */ /* 0x000fc800078210ff */
[----:B------:R-:W-:Y:S02]  /*14d50*/  @!P2 LEA.HI.X R9, R6, R4, R9, 0x2, P1 ;  /* 0x000000040609a211 */ /* 0x000fe400008f1409 */
[----:B------:R-:W-:-:S03]  /*14d60*/  IADD3 R6, R238, 0x50, RZ ;  /* 0x00000050ee067810 */ /* 0x000fc60007ffe0ff */
[----:B------:R1:W-:Y:S01]  /*14d70*/  @!P2 ST.E.64 [R8.64], R32 ;  /* 0x000000200800a985 */ /* 0x0003e2000c101b06 */
[----:B------:R-:W-:-:S03]  /*14d80*/  ISETP.GE.AND P2, PT, R6, c[0x0][0x3c8], PT ;  /* 0x0000f20006007a0c */ /* 0x000fc60003f46270 */
[----:B------:R2:W-:Y:S01]  /*14d90*/  @!P5 ST.E.64 [R10.64], R132 ;  /* 0x000000840a00d985 */ /* 0x0005e2000c101b06 */
[----:B------:R-:W-:-:S13]  /*14da0*/  ISETP.GE.AND P5, PT, R5, c[0x0][0x3c8], PT ;  /* 0x0000f20005007a0c */ /* 0x000fda0003fa6270 */
[----:B----4-:R-:W-:-:S04]  /*14db0*/  @!P5 LEA R12, P0, R5, R0, 0x2 ;  /* 0x00000000050cd211 */ /* 0x010fc800078010ff */
        /* <DEDUP_REMOVED lines=8> */
[----:B------:R-:W-:Y:S01]  /*14e40*/  @!P6 LEA.HI.X R11, R2, R4, R7, 0x2, P0 ;  /* 0x00000004020be211 */ /* 0x000fe200000f1407 */
[----:B------:R1:W-:Y:S01]  /*14e50*/  @!P3 ST.E.64 [R8.64], R36 ;  /* 0x000000240800b985 */ /* 0x0003e2000c101b06 */
[----:B------:R-:W-:Y:S02]  /*14e60*/  ISETP.GE.AND P3, PT, R3, c[0x0][0x3c8], PT ;  /* 0x0000f20003007a0c */ /* 0x000fe40003f66270 */
[----:B------:R-:W-:Y:S01]  /*14e70*/  IADD3 R2, R238, 0x88, RZ ;  /* 0x00000088ee027810 */ /* 0x000fe20007ffe0ff */
[----:B------:R-:W-:Y:S01]  /*14e80*/  @!P4 ST.E.64 [R14.64], R136 ;  /* 0x000000880e00c985 */ /* 0x000fe2000c101b06 */
[----:B------:R-:W-:-:S02]  /*14e90*/  ISETP.GE.AND P4, PT, R5, c[0x0][0x3c8], PT ;  /* 0x0000f20005007a0c */ /* 0x000fc40003f86270 */
[----:B------:R-:W-:Y:S02]  /*14ea0*/  SHF.R.S32.HI R7, RZ, 0x1f, R5 ;  /* 0x0000001fff077819 */ /* 0x000fe40000011405 */
[----:B-1----:R-:W-:Y:S02]  /*14eb0*/  SHF.R.S32.HI R9, RZ, 0x1f, R6 ;  /* 0x0000001fff097819 */ /* 0x002fe40000011406 */
[----:B------:R-:W-:-:S04]  /*14ec0*/  @!P2 LEA R8, P1, R6, R0, 0x2 ;  /* 0x000000000608a211 */ /* 0x000fc800078210ff */
[----:B------:R-:W-:Y:S02]  /*14ed0*/  @!P2 LEA.HI.X R9, R6, R4, R9, 0x2, P1 ;  /* 0x000000040609a211 */ /* 0x000fe400008f1409 */
[----:B------:R-:W-:-:S03]  /*14ee0*/  IADD3 R6, R238, 0x70, RZ ;  /* 0x00000070ee067810 */ /* 0x000fc60007ffe0ff */
[----:B------:R1:W-:Y:S01]  /*14ef0*/  @!P2 ST.E.64 [R8.64], R40 ;  /* 0x000000280800a985 */ /* 0x0003e2000c101b06 */
[----:B------:R-:W-:-:S03]  /*14f00*/  ISETP.GE.AND P2, PT, R6, c[0x0][0x3c8], PT ;  /* 0x0000f20006007a0c */ /* 0x000fc60003f46270 */
[----:B------:R2:W-:Y:S01]  /*14f10*/  @!P5 ST.E.64 [R12.64], R48 ;  /* 0x000000300c00d985 */ /* 0x0005e2000c101b06 */
        /* <DEDUP_REMOVED lines=20> */
[----:B------:R-:W-:-:S02]  /*15060*/  IADD3 R5, R238, 0xa0, RZ ;  /* 0x000000a0ee057810 */ /* 0x000fc40007ffe0ff */
[----:B------:R-:W-:Y:S01]  /*15070*/  SHF.R.S32.HI R2, RZ, 0x1f, R6 ;  /* 0x0000001fff027819 */ /* 0x000fe20000011406 */
[----:B------:R-:W-:Y:S01]  /*15080*/  @!P4 ST.E.64 [R12.64], R64 ;  /* 0x000000400c00c985 */ /* 0x000fe2000c101b06 */
[----:B------:R-:W-:Y:S02]  /*15090*/  ISETP.GE.AND P4, PT, R6, c[0x0][0x3c8], PT ;  /* 0x0000f20006007a0c */ /* 0x000fe40003f86270 */
[----:B------:R-:W-:Y:S02]  /*150a0*/  ISETP.GE.AND P3, PT, R5, c[0x0][0x3c8], PT ;  /* 0x0000f20005007a0c */ /* 0x000fe40003f66270 */
[-C--:B------:R-:W-:Y:S02]  /*150b0*/  @!P6 LEA R16, P0, R7, R0.reuse, 0x2 ;  /* 0x000000000710e211 */ /* 0x080fe400078010ff */
[----:B-1----:R-:W-:Y:S02]  /*150c0*/  SHF.R.S32.HI R9, RZ, 0x1f, R3 ;  /* 0x0000001fff097819 */ /* 0x002fe40000011403 */
[----:B------:R-:W-:-:S04]  /*150d0*/  @!P1 LEA R8, P2, R3, R0, 0x2 ;  /* 0x0000000003089211 */ /* 0x000fc800078410ff */
[----:B------:R-:W-:Y:S02]  /*150e0*/  @!P1 LEA.HI.X R9, R3, R4, R9, 0x2, P2 ;  /* 0x0000000403099211 */ /* 0x000fe400010f1409 */
[----:B------:R-:W-:-:S03]  /*150f0*/  IADD3 R3, R238, 0xa8, RZ ;  /* 0x000000a8ee037810 */ /* 0x000fc60007ffe0ff */
[----:B------:R1:W-:Y:S01]  /*15100*/  @!P1 ST.E.64 [R8.64], R60 ;  /* 0x0000003c08009985 */ /* 0x0003e2000c101b06 */
[----:B------:R-:W-:Y:S02]  /*15110*/  ISETP.GE.AND P2, PT, R3, c[0x0][0x3c8], PT ;  /* 0x0000f20003007a0c */ /* 0x000fe40003f46270 */
[C---:B------:R-:W-:Y:S01]  /*15120*/  @!P4 LEA R14, P1, R6.reuse, R0, 0x2 ;  /* 0x00000000060ec211 */ /* 0x040fe200078210ff */
[----:B------:R2:W-:Y:S03]  /*15130*/  @!P5 ST.E.64 [R10.64], R68 ;  /* 0x000000440a00d985 */ /* 0x0005e6000c101b06 */
[----:B------:R-:W-:Y:S02]  /*15140*/  @!P4 LEA.HI.X R15, R6, R4, R2, 0x2, P1 ;  /* 0x00000004060fc211 */ /* 0x000fe400008f1402 */
[----:B------:R-:W-:Y:S02]  /*15150*/  SHF.R.S32.HI R6, RZ, 0x1f, R5 ;  /* 0x0000001fff067819 */ /* 0x000fe40000011405 */
[----:B------:R-:W-:Y:S01]  /*15160*/  IADD3 R2, R238, 0xb0, RZ ;  /* 0x000000b0ee027810 */ /* 0x000fe20007ffe0ff */
[----:B------:R-:W-:Y:S01]  /*15170*/  @!P4 ST.E.64 [R14.64], R144 ;  /* 0x000000900e00c985 */ /* 0x000fe2000c101b06 */
[----:B------:R-:W-:-:S02]  /*15180*/  ISETP.GE.AND P4, PT, R23, c[0x0][0x3c8], PT ;  /* 0x0000f20017007a0c */ /* 0x000fc40003f86270 */
[----:B------:R-:W-:Y:S02]  /*15190*/  ISETP.GE.AND P1, PT, R2, c[0x0][0x3c8], PT ;  /* 0x0000f20002007a0c */ /* 0x000fe40003f26270 */
[----:B-1----:R-:W-:-:S04]  /*151a0*/  SHF.R.S32.HI R8, RZ, 0x1f, R7 ;  /* 0x0000001fff087819 */ /* 0x002fc80000011407 */
[----:B------:R-:W-:Y:S02]  /*151b0*/  @!P6 LEA.HI.X R17, R7, R4, R8, 0x2, P0 ;  /* 0x000000040711e211 */ /* 0x000fe400000f1408 */
[----:B------:R-:W-:-:S03]  /*151c0*/  @!P3 LEA R12, P0, R5, R0, 0x2 ;  /* 0x00000000050cb211 */ /* 0x000fc600078010ff */
[----:B------:R-:W-:Y:S01]  /*151d0*/  @!P6 ST.E.64 [R16.64], R140 ;  /* 0x0000008c1000e985 */ /* 0x000fe2000c101b06 */
[----:B------:R-:W-:Y:S02]  /*151e0*/  @!P3 LEA.HI.X R13, R5, R4, R6, 0x2, P0 ;  /* 0x00000004050db211 */ /* 0x000fe400000f1406 */
[----:B------:R-:W-:Y:S02]  /*151f0*/  SHF.R.S32.HI R5, RZ, 0x1f, R3 ;  /* 0x0000001fff057819 */ /* 0x000fe40000011403 */
[C---:B--2---:R-:W-:Y:S01]  /*15200*/  @!P2 LEA R10, P0, R3.reuse, R0, 0x2 ;  /* 0x00000000030aa211 */ /* 0x044fe200078010ff */
[----:B------:R1:W-:Y:S01]  /*15210*/  @!P3 ST.E.64 [R12.64], R76 ;  /* 0x0000004c0c00b985 */ /* 0x0003e2000c101b06 */
[C---:B------:R-:W-:Y:S02]  /*15220*/  IADD3 R6, R238.reuse, 0xb8, RZ ;  /* 0x000000b8ee067810 */ /* 0x040fe40007ffe0ff */
[----:B------:R-:W-:Y:S02]  /*15230*/  @!P2 LEA.HI.X R11, R3, R4, R5, 0x2, P0 ;  /* 0x00000004030ba211 */ /* 0x000fe400000f1405 */
[----:B------:R-:W-:-:S02]  /*15240*/  IADD3 R5, R238, 0xc0, RZ ;  /* 0x000000c0ee057810 */ /* 0x000fc40007ffe0ff */
[----:B------:R-:W-:Y:S01]  /*15250*/  ISETP.GE.AND P3, PT, R6, c[0x0][0x3c8], PT ;  /* 0x0000f20006007a0c */ /* 0x000fe20003f66270 */
[----:B------:R2:W-:Y:S01]  /*15260*/  @!P2 ST.E.64 [R10.64], R72 ;  /* 0x000000480a00a985 */ /* 0x0005e2000c101b06 */
[----:B------:R-:W-:Y:S02]  /*15270*/  ISETP.GE.AND P6, PT, R5, c[0x0][0x3c8], PT ;  /* 0x0000f20005007a0c */ /* 0x000fe40003fc6270 */
[----:B------:R-:W-:Y:S02]  /*15280*/  SHF.R.S32.HI R3, RZ, 0x1f, R2 ;  /* 0x0000001fff037819 */ /* 0x000fe40000011402 */
[C---:B------:R-:W-:Y:S02]  /*15290*/  @!P1 LEA R8, P0, R2.reuse, R0, 0x2 ;  /* 0x0000000002089211 */ /* 0x040fe400078010ff */
[----:B------:R-:W-:Y:S02]  /*152a0*/  SHF.R.S32.HI R7, RZ, 0x1f, R5 ;  /* 0x0000001fff077819 */ /* 0x000fe40000011405 */
[----:B------:R-:W-:-:S02]  /*152b0*/  @!P1 LEA.HI.X R9, R2, R4, R3, 0x2, P0 ;  /* 0x0000000402099211 */ /* 0x000fc400000f1403 */
[C---:B------:R-:W-:Y:S02]  /*152c0*/  IADD3 R2, R238.reuse, 0xd0, RZ ;  /* 0x000000d0ee027810 */ /* 0x040fe40007ffe0ff */
[----:B------:R-:W-:Y:S01]  /*152d0*/  IADD3 R3, R238, 0xc8, RZ ;  /* 0x000000c8ee037810 */ /* 0x000fe20007ffe0ff */
[----:B------:R4:W-:Y:S03]  /*152e0*/  @!P1 ST.E.64 [R8.64], R80 ;  /* 0x0000005008009985 */ /* 0x0009e6000c101b06 */
[----:B------:R-:W-:Y:S02]  /*152f0*/  ISETP.GE.AND P5, PT, R3, c[0x0][0x3c8], PT ;  /* 0x0000f20003007a0c */ /* 0x000fe40003fa6270 */
[----:B-1----:R-:W-:Y:S02]  /*15300*/  @!P3 LEA R12, P0, R6, R0, 0x2 ;  /* 0x00000000060cb211 */ /* 0x002fe400078010ff */
[----:B--2---:R-:W-:-:S02]  /*15310*/  SHF.R.S32.HI R11, RZ, 0x1f, R6 ;  /* 0x0000001fff0b7819 */ /* 0x004fc40000011406 */
[C---:B------:R-:W-:Y:S02]  /*15320*/  @!P6 LEA R10, P2, R5.reuse, R0, 0x2 ;  /* 0x00000000050ae211 */ /* 0x040fe400078410ff */
[-C--:B------:R-:W-:Y:S02]  /*15330*/  @!P3 LEA.HI.X R13, R6, R4.reuse, R11, 0x2, P0 ;  /* 0x00000004060db211 */ /* 0x080fe400000f140b */
[----:B------:R-:W-:Y:S02]  /*15340*/  @!P6 LEA.HI.X R11, R5, R4, R7, 0x2, P2 ;  /* 0x00000004050be211 */ /* 0x000fe400010f1407 */
[----:B------:R-:W-:Y:S01]  /*15350*/  ISETP.GE.AND P2, PT, R2, c[0x0][0x3c8], PT ;  /* 0x0000f20002007a0c */ /* 0x000fe20003f46270 */
[----:B------:R-:W-:Y:S01]  /*15360*/  @!P3 ST.E.64 [R12.64], R152 ;  /* 0x000000980c00b985 */ /* 0x000fe2000c101b06 */
[----:B------:R-:W-:Y:S02]  /*15370*/  SHF.R.S32.HI R5, RZ, 0x1f, R2 ;  /* 0x0000001fff057819 */ /* 0x000fe40000011402 */
[----:B------:R-:W-:Y:S01]  /*15380*/  ISETP.GE.AND P3, PT, R21, c[0x0][0x3c8], PT ;  /* 0x0000f20015007a0c */ /* 0x000fe20003f66270 */
[----:B------:R1:W-:Y:S01]  /*15390*/  @!P6 ST.E.64 [R10.64], R148 ;  /* 0x000000940a00e985 */ /* 0x0003e2000c101b06 */
[----:B----4-:R-:W-:-:S02]  /*153a0*/  SHF.R.S32.HI R9, RZ, 0x1f, R3 ;  /* 0x0000001fff097819 */ /* 0x010fc40000011403 */
[----:B------:R-:W-:-:S04]  /*153b0*/  @!P5 LEA R8, P1, R3, R0, 0x2 ;  /* 0x000000000308d211 */ /* 0x000fc800078210ff */
[----:B------:R-:W-:Y:S02]  /*153c0*/  @!P5 LEA.HI.X R9, R3, R4, R9, 0x2, P1 ;  /* 0x000000040309d211 */ /* 0x000fe400008f1409 */
[C---:B------:R-:W-:Y:S02]  /*153d0*/  @!P2 LEA R6, P0, R2.reuse, R0, 0x2 ;  /* 0x000000000206a211 */ /* 0x040fe400078010ff */
[----:B------:R-:W-:Y:S01]  /*153e0*/  SHF.R.S32.HI R3, RZ, 0x1f, R23 ;  /* 0x0000001fff037819 */ /* 0x000fe20000011417 */
[----:B------:R2:W-:Y:S01]  /*153f0*/  @!P5 ST.E.64 [R8.64], R88 ;  /* 0x000000580800d985 */ /* 0x0005e2000c101b06 */
[C---:B------:R-:W-:Y:S02]  /*15400*/  @!P2 LEA.HI.X R7, R2.reuse, R4, R5, 0x2, P0 ;  /* 0x000000040207a211 */ /* 0x040fe400000f1405 */
[----:B------:R-:W-:Y:S02]  /*15410*/  ISETP.GE.AND P0, PT, R2, c[0x0][0x3c8], PT ;  /* 0x0000f20002007a0c */ /* 0x000fe40003f06270 */
[----:B------:R-:W-:-:S02]  /*15420*/  @!P4 LEA R2, P5, R23, R0, 0x2 ;  /* 0x000000001702c211 */ /* 0x000fc400078a10ff */
[----:B------:R-:W-:Y:S02]  /*15430*/  ISETP.GE.AND P2, PT, R115, c[0x0][0x3c8], PT ;  /* 0x0000f20073007a0c */ /* 0x000fe40003f46270 */
[----:B------:R-:W-:Y:S02]  /*15440*/  @!P4 LEA.HI.X R3, R23, R4, R3, 0x2, P5 ;  /* 0x000000041703c211 */ /* 0x000fe400028f1403 */
[----:B------:R-:W-:Y:S02]  /*15450*/  ISETP.GE.AND P1, PT, R22, c[0x0][0x3c8], PT ;  /* 0x0000f20016007a0c */ /* 0x000fe40003f26270 */
[----:B------:R-:W-:-:S03]  /*15460*/  IADD3 R23, R238, 0xe0, RZ ;  /* 0x000000e0ee177810 */ /* 0x000fc60007ffe0ff */
[----:B------:R4:W-:Y:S01]  /*15470*/  @!P0 ST.E.64 [R6.64], R92 ;  /* 0x0000005c06008985 */ /* 0x0009e2000c101b06 */
[----:B------:R-:W-:Y:S02]  /*15480*/  ISETP.GE.AND P0, PT, R20, c[0x0][0x3c8], PT ;  /* 0x0000f20014007a0c */ /* 0x000fe40003f06270 */
[----:B------:R-:W-:Y:S01]  /*15490*/  SHF.R.S32.HI R23, RZ, 0x1f, R23 ;  /* 0x0000001fff177819 */ /* 0x000fe20000011417 */
[----:B------:R5:W-:Y:S01]  /*154a0*/  @!P4 ST.E.64 [R2.64], R96 ;  /* 0x000000600200c985 */ /* 0x000be2000c101b06 */
[----:B-1----:R-:W-:-:S04]  /*154b0*/  @!P3 LEA R10, P5, R21, R0, 0x2 ;  /* 0x00000000150ab211 */ /* 0x002fc800078a10ff */
[----:B------:R-:W-:Y:S02]  /*154c0*/  @!P3 LEA.HI.X R11, R21, R4, R23, 0x2, P5 ;  /* 0x00000004150bb211 */ /* 0x000fe400028f1417 */
[C---:B------:R-:W-:Y:S02]  /*154d0*/  IADD3 R23, R238.reuse, 0xf0, RZ ;  /* 0x000000f0ee177810 */ /* 0x040fe40007ffe0ff */
[C---:B--2---:R-:W-:Y:S01]  /*154e0*/  @!P2 LEA R8, P4, R115.reuse, R0, 0x2 ;  /* 0x000000007308a211 */ /* 0x044fe200078810ff */
[----:B------:R1:W-:Y:S01]  /*154f0*/  @!P3 ST.E.64 [R10.64], R112 ;  /* 0x000000700a00b985 */ /* 0x0003e2000c101b06 */
[----:B------:R-:W-:Y:S02]  /*15500*/  IADD3 R21, R238, 0xf8, RZ ;  /* 0x000000f8ee157810 */ /* 0x000fe40007ffe0ff */
[----:B------:R-:W-:Y:S02]  /*15510*/  SHF.R.S32.HI R23, RZ, 0x1f, R23 ;  /* 0x0000001fff177819 */ /* 0x000fe40000011417 */
[----:B------:R-:W-:-:S02]  /*15520*/  @!P2 LEA.HI.X R9, R115, R4, R118, 0x2, P4 ;  /* 0x000000047309a211 */ /* 0x000fc400020f1476 */
[----:B------:R-:W-:-:S03]  /*15530*/  SHF.R.S32.HI R21, RZ, 0x1f, R21 ;  /* 0x0000001fff157819 */ /* 0x000fc60000011415 */
[----:B------:R1:W-:Y:S01]  /*15540*/  @!P2 ST.E.64 [R8.64], R108 ;  /* 0x0000006c0800a985 */ /* 0x0003e2000c101b06 */
[-C--:B----4-:R-:W-:Y:S02]  /*15550*/  @!P1 LEA R6, P5, R22, R0.reuse, 0x2 ;  /* 0x0000000016069211 */ /* 0x090fe400078a10ff */
[----:B-----5:R-:W-:Y:S02]  /*15560*/  @!P0 LEA R2, P4, R20, R0, 0x2 ;  /* 0x0000000014028211 */ /* 0x020fe400078810ff */
[-C--:B------:R-:W-:Y:S02]  /*15570*/  @!P1 LEA.HI.X R7, R22, R4.reuse, R23, 0x2, P5 ;  /* 0x0000000416079211 */ /* 0x080fe400028f1417 */
[----:B------:R-:W-:-:S03]  /*15580*/  @!P0 LEA.HI.X R3, R20, R4, R21, 0x2, P4 ;  /* 0x0000000414038211 */ /* 0x000fc600020f1415 */
[----:B------:R1:W-:Y:S04]  /*15590*/  @!P1 ST.E.64 [R6.64], R100 ;  /* 0x0000006406009985 */ /* 0x0003e8000c101b06 */
[----:B------:R1:W-:Y:S02]  /*155a0*/  @!P0 ST.E.64 [R2.64], R84 ;  /* 0x0000005402008985 */ /* 0x0003e4000c101b06 */
.L_x_4322:
[----:B------:R-:W-:Y:S05]  /*155b0*/  BSYNC B0 ;  /* 0x0000000000007941 */ /* 0x000fea0003800000 */
.L_x_4321:
[----:B------:R-:W-:Y:S05]  /*155c0*/  BRA.DIV ~URZ, `(.L_x_4323) ;  /* 0x000038527f007947 */ /* 0x000fea000b800000 */
[----:B--2---:R2:W1:Y:S04]  /*155d0*/  SHFL.IDX PT, R4, R18, 0x1, 0x1c1f ;  /* 0x003c1f0012047f89 */ /* 0x00446800000e0000 */
[----:B----4-:R2:W4:Y:S02]  /*155e0*/  SHFL.IDX PT, R0, R19, 0x1, 0x1c1f ;  /* 0x003c1f0013007f89 */ /* 0x01052400000e0000 */
.L_x_4381:
[----:B------:R-:W-:-:S13]  /*155f0*/  LOP3.LUT P0, RZ, R252, 0x4, RZ, 0xc0, !PT ;  /* 0x00000004fcff7812 */ /* 0x000fda000780c0ff */
[----:B------:R-:W-:Y:S05]  /*15600*/  @P0 BRA `(.L_x_4318) ;  /* 0x00001bf000000947 */ /* 0x000fea0003800000 */
[C---:B------:R-:W-:Y:S02]  /*15610*/  ISETP.GE.AND P2, PT, R238.reuse, c[0x0][0x3c8], PT ;  /* 0x0000f200ee007a0c */ /* 0x040fe40003f46270 */
[C---:B------:R-:W-:Y:S02]  /*15620*/  IADD3 R13, R238.reuse, 0x8, RZ ;  /* 0x00000008ee0d7810 */ /* 0x040fe40007ffe0ff */
[----:B------:R-:W-:Y:S02]  /*15630*/  IADD3 R14, R238, 0x10, RZ ;  /* 0x00000010ee0e7810 */ /* 0x000fe40007ffe0ff */
[----:B------:R-:W-:Y:S02]  /*15640*/  ISETP.GE.AND P1, PT, R13, c[0x0][0x3c8], PT ;  /* 0x0000f2000d007a0c */ /* 0x000fe40003f26270 */
[----:B------:R-:W-:Y:S02]  /*15650*/  ISETP.GE.AND P0, PT, R14, c[0x0][0x3c8], PT ;  /* 0x0000f2000e007a0c */ /* 0x000fe40003f06270 */
[----:B------:R-:W-:-:S02]  /*15660*/  IADD3 R5, R238, 0x20, RZ ;  /* 0x00000020ee057810 */ /* 0x000fc40007ffe0ff */
[----:B-1----:R-:W-:Y:S02]  /*15670*/  SHF.R.S32.HI R2, RZ, 0x1f, R238 ;  /* 0x0000001fff027819 */ /* 0x002fe400000114ee */
[C---:B----4-:R-:W-:Y:S02]  /*15680*/  @!P2 LEA R6, P3, R238.reuse, R0, 0x2 ;  /* 0x00000000ee06a211 */ /* 0x050fe400078610ff */
[----:B------:R-:W-:Y:S02]  /*15690*/  ISETP.GE.AND P5, PT, R5, c[0x0][0x3c8], PT ;  /* 0x0000f20005007a0c */ /* 0x000fe40003fa6270 */
[C---:B------:R-:W-:Y:S02]  /*156a0*/  IADD3 R3, R238.reuse, 0x18, RZ ;  /* 0x00000018ee037810 */ /* 0x040fe40007ffe0ff */
[C---:B------:R-:W-:Y:S02]  /*156b0*/  @!P2 LEA.HI.X R7, R238.reuse, R4, R2, 0x2, P3 ;  /* 0x00000004ee07a211 */ /* 0x040fe400018f1402 */
[----:B------:R-:W-:-:S02]  /*156c0*/  IADD3 R15, R238, 0x8, RZ ;  /* 0x00000008ee0f7810 */ /* 0x000fc40007ffe0ff */
[----:B------:R-:W-:Y:S01]  /*156d0*/  ISETP.GE.AND P6, PT, R3, c[0x0][0x3c8], PT ;  /* 0x0000f20003007a0c */ /* 0x000fe20003fc6270 */
[----:B------:R1:W-:Y:S01]  /*156e0*/  @!P2 ST.E.64 [R6.64], R104 ;  /* 0x000000680600a985 */ /* 0x0003e2000c101b06 */
[----:B------:R-:W-:Y:S02]  /*156f0*/  SHF.R.S32.HI R15, RZ, 0x1f, R15 ;  /* 0x0000001fff0f7819 */ /* 0x000fe4000001140f */
[CC--:B------:R-:W-:Y:S02]  /*15700*/  @!P1 LEA R10, P2, R13.reuse, R0.reuse, 0x2 ;  /* 0x000000000d0a9211 */ /* 0x0c0fe400078410ff */
[----:B------:R-:W-:Y:S02]  /*15710*/  @!P0 LEA R8, P4, R14, R0, 0x2 ;  /* 0x000000000e088211 */ /* 0x000fe400078810ff */
[----:B------:R-:W-:Y:S02]  /*15720*/  @!P1 LEA.HI.X R11, R13, R4, R15, 0x2, P2 ;  /* 0x000000040d0b9211 */ /* 0x000fe400010f140f */
[----:B------:R-:W-:-:S02]  /*15730*/  SHF.R.S32.HI R13, RZ, 0x1f, R5 ;  /* 0x0000001fff0d7819 */ /* 0x000fc40000011405 */
[C---:B------:R-:W-:Y:S01]  /*15740*/  IADD3 R2, R238.reuse, 0x28, RZ ;  /* 0x00000028ee027810 */ /* 0x040fe20007ffe0ff */
[----:B------:R4:W-:Y:S01]  /*15750*/  @!P1 ST.E.64 [R10.64], R120 ;  /* 0x000000780a009985 */ /* 0x0009e2000c101b06 */
[----:B------:R-:W-:Y:S02]  /*15760*/  SHF.R.S32.HI R12, RZ, 0x1f, R3 ;  /* 0x0000001fff0c7819 */ /* 0x000fe40000011403 */
[C---:B------:R-:W-:Y:S02]  /*15770*/  @!P6 LEA R16, P3, R3.reuse, R0, 0x2 ;  /* 0x000000000310e211 */ /* 0x040fe400078610ff */
[----:B------:R-:W-:Y:S02]  /*15780*/  IADD3 R21, R238, 0xd8, RZ ;  /* 0x000000d8ee157810 */ /* 0x000fe40007ffe0ff */
[----:B------:R-:W-:Y:S02]  /*15790*/  @!P6 LEA.HI.X R17, R3, R4, R12, 0x2, P3 ;  /* 0x000000040311e211 */ /* 0x000fe400018f140c */
[----:B------:R-:W-:-:S02]  /*157a0*/  SHF.R.S32.HI R3, RZ, 0x1f, R2 ;  /* 0x0000001fff037819 */ /* 0x000fc40000011402 */
[C---:B------:R-:W-:Y:S02]  /*157b0*/  IADD3 R24, R238.reuse, 0xe0, RZ ;  /* 0x000000e0ee187810 */ /* 0x040fe40007ffe0ff */
[C---:B------:R-:W-:Y:S02]  /*157c0*/  IADD3 R22, R238.reuse, 0xe8, RZ ;  /* 0x000000e8ee167810 */ /* 0x040fe40007ffe0ff */
[C---:B------:R-:W-:Y:S02]  /*157d0*/  IADD3 R20, R238.reuse, 0xf0, RZ ;  /* 0x000000f0ee147810 */ /* 0x040fe40007ffe0ff */
[----:B-1----:R-:W-:Y:S02]  /*157e0*/  SHF.R.S32.HI R6, RZ, 0x1f, R14 ;  /* 0x0000001fff067819 */ /* 0x002fe4000001140e */
[----:B------:R-:W-:Y:S02]  /*157f0*/  IADD3 R7, R238, 0x30, RZ ;  /* 0x00000030ee077810 */ /* 0x000fe40007ffe0ff */
[----:B------:R-:W-:-:S02]  /*15800*/  @!P0 LEA.HI.X R9, R14, R4, R6, 0x2, P4 ;  /* 0x000000040e098211 */ /* 0x000fc400020f1406 */
[C---:B------:R-:W-:Y:S02]  /*15810*/  @!P5 LEA R14, P2, R5.reuse, R0, 0x2 ;  /* 0x00000000050ed211 */ /* 0x040fe400078410ff */
[----:B------:R-:W-:Y:S01]  /*15820*/  IADD3 R6, R238, 0x38, RZ ;  /* 0x00000038ee067810 */ /* 0x000fe20007ffe0ff */
[----:B------:R1:W-:Y:S01]  /*15830*/  @!P0 ST.E.64 [R8.64], R116 ;  /* 0x0000007408008985 */ /* 0x0003e2000c101b06 */
[----:B------:R-:W-:Y:S02]  /*15840*/  @!P5 LEA.HI.X R15, R5, R4, R13, 0x2, P2 ;  /* 0x00000004050fd211 */ /* 0x000fe400010f140d */
[----:B------:R-:W-:Y:S01]  /*15850*/  ISETP.GE.AND P2, PT, R2, c[0x0][0x3c8], PT ;  /* 0x0000f20002007a0c */ /* 0x000fe20003f46270 */
[----:B------:R5:W-:Y:S01]  /*15860*/  @!P6 ST.E.64 [R16.64], R128 ;  /* 0x000000801000e985 */ /* 0x000be2000c101b06 */
[----:B------:R-:W-:Y:S02]  /*15870*/  ISETP.GE.AND P4, PT, R7, c[0x0][0x3c8], PT ;  /* 0x0000f20007007a0c */ /* 0x000fe40003f86270 */
[----:B------:R-:W-:Y:S01]  /*15880*/  ISETP.GE.AND P3, PT, R6, c[0x0][0x3c8], PT ;  /* 0x0000f20006007a0c */ /* 0x000fe20003f66270 */
[----:B------:R2:W-:Y:S01]  /*15890*/  @!P5 ST.E.64 [R14.64], R124 ;  /* 0x0000007c0e00d985 */ /* 0x0005e2000c101b06 */
[----:B------:R-:W-:-:S02]  /*158a0*/  SHF.R.S32.HI R5, RZ, 0x1f, R7 ;  /* 0x0000001fff057819 */ /* 0x000fc40000011407 */
[C---:B------:R-:W-:Y:S02]  /*158b0*/  IADD3 R25, R238.reuse, 0xe0, RZ ;  /* 0x000000e0ee197810 */ /* 0x040fe40007ffe0ff */
[----:B------:R-:W-:Y:S02]  /*158c0*/  IADD3 R23, R238, 0xe8, RZ ;  /* 0x000000e8ee177810 */ /* 0x000fe40007ffe0ff */
[----:B------:R-:W-:Y:S02]  /*158d0*/  SHF.R.S32.HI R25, RZ, 0x1f, R25 ;  /* 0x0000001fff197819 */ /* 0x000fe40000011419 */
[CC--:B------:R-:W-:Y:S02]  /*158e0*/  @!P2 LEA R12, P1, R2.reuse, R0.reuse, 0x2 ;  /* 0x00000000020ca211 */ /* 0x0c0fe400078210ff */
[----:B----4-:R-:W-:Y:S02]  /*158f0*/  @!P4 LEA R10, P0, R7, R0, 0x2 ;  /* 0x00000000070ac211 */ /* 0x010fe400078010ff */
[----:B------:R-:W-:-:S02]  /*15900*/  @!P2 LEA.HI.X R13, R2, R4, R3, 0x2, P1 ;  /* 0x00000004020da211 */ /* 0x000fc400008f1403 */
[----:B------:R-:W-:Y:S02]  /*15910*/  @!P4 LEA.HI.X R11, R7, R4, R5, 0x2, P0 ;  /* 0x00000004070bc211 */ /* 0x000fe400000f1405 */
[C---:B------:R-:W-:Y:S02]  /*15920*/  IADD3 R5, R238.reuse, 0x48, RZ ;  /* 0x00000048ee057810 */ /* 0x040fe40007ffe0ff */
[C---:B------:R-:W-:Y:S02]  /*15930*/  IADD3 R3, R238.reuse, 0x50, RZ ;  /* 0x00000050ee037810 */ /* 0x040fe40007ffe0ff */
[----:B-1----:R-:W-:Y:S02]  /*15940*/  IADD3 R8, R238, 0x40, RZ ;  /* 0x00000040ee087810 */ /* 0x002fe40007ffe0ff */
[----:B------:R-:W-:Y:S02]  /*15950*/  SHF.R.S32.HI R9, RZ, 0x1f, R6 ;  /* 0x0000001fff097819 */ /* 0x000fe40000011406 */
[----:B-----5:R-:W-:-:S02]  /*15960*/  @!P3 LEA R16, P1, R6, R0, 0x2 ;  /* 0x000000000610b211 */ /* 0x020fc400078210ff */
[----:B------:R-:W-:Y:S02]  /*15970*/  ISETP.GE.AND P2, PT, R8, c[0x0][0x3c8], PT ;  /* 0x0000f20008007a0c */ /* 0x000fe40003f46270 */
[----:B------:R-:W-:Y:S02]  /*15980*/  @!P3 LEA.HI.X R17, R6, R4, R9, 0x2, P1 ;  /* 0x000000040611b211 */ /* 0x000fe400008f1409 */
[----:B------:R-:W-:Y:S02]  /*15990*/  ISETP.GE.AND P1, PT, R2, c[0x0][0x3c8], PT ;  /* 0x0000f20002007a0c */ /* 0x000fe40003f26270 */
[----:B------:R-:W-:Y:S02]  /*159a0*/  ISETP.GE.AND P6, PT, R5, c[0x0][0x3c8], PT ;  /* 0x0000f20005007a0c */ /* 0x000fe40003fc6270 */
[----:B------:R-:W-:Y:S02]  /*159b0*/  ISETP.GE.AND P5, PT, R3, c[0x0][0x3c8], PT ;  /* 0x0000f20003007a0c */ /* 0x000fe40003fa6270 */
[----:B------:R-:W-:-:S02]  /*159c0*/  SHF.R.S32.HI R7, RZ, 0x1f, R8 ;  /* 0x0000001fff077819 */ /* 0x000fc40000011408 */
[----:B------:R-:W-:Y:S02]  /*159d0*/  IADD3 R2, R238, 0x58, RZ ;  /* 0x00000058ee027810 */ /* 0x000fe40007ffe0ff */
[----:B--2---:R-:W-:Y:S02]  /*159e0*/  @!P2 LEA R14, P0, R8, R0, 0x2 ;  /* 0x00000000080ea211 */ /* 0x004fe400078010ff */
[----:B------:R-:W-:Y:S01]  /*159f0*/  IADD3 R6, R238, 0x60, RZ ;  /* 0x00000060ee067810 */ /* 0x000fe20007ffe0ff */
[----:B------:R1:W-:Y:S01]  /*15a00*/  @!P1 ST.E.64 [R12.64], R138 ;  /* 0x0000008a0c009985 */ /* 0x0003e2000c101b06 */
[----:B------:R-:W-:Y:S02]  /*15a10*/  @!P2 LEA.HI.X R15, R8, R4, R7, 0x2, P0 ;  /* 0x00000004080fa211 */ /* 0x000fe400000f1407 */
[----:B------:R-:W-:Y:S01]  /*15a20*/  SHF.R.S32.HI R8, RZ, 0x1f, R5 ;  /* 0x0000001fff087819 */ /* 0x000fe20000011405 */
[----:B------:R2:W-:Y:S01]  /*15a30*/  @!P4 ST.E.64 [R10.64], R134 ;  /* 0x000000860a00c985 */ /* 0x0005e2000c101b06 */
[----:B------:R-:W-:-:S02]  /*15a40*/  ISETP.GE.AND P4, PT, R2, c[0x0][0x3c8], PT ;  /* 0x0000f20002007a0c */ /* 0x000fc40003f86270 */
[----:B------:R-:W-:Y:S01]  /*15a50*/  SHF.R.S32.HI R7, RZ, 0x1f, R3 ;  /* 0x0000001fff077819 */ /* 0x000fe20000011403 */
[----:B------:R-:W-:Y:S01]  /*15a60*/  @!P3 ST.E.64 [R16.64], R142 ;  /* 0x0000008e1000b985 */ /* 0x000fe2000c101b06 */
[----:B------:R-:W-:Y:S02]  /*15a70*/  ISETP.GE.AND P3, PT, R3, c[0x0][0x3c8], PT ;  /* 0x0000f20003007a0c */ /* 0x000fe40003f66270 */
[----:B------:R-:W-:Y:S01]  /*15a80*/  SHF.R.S32.HI R9, RZ, 0x1f, R6 ;  /* 0x0000001fff097819 */ /* 0x000fe20000011406 */
[----:B------:R4:W-:Y:S01]  /*15a90*/  @!P2 ST.E.64 [R14.64], R38 ;  /* 0x000000260e00a985 */ /* 0x0009e2000c101b06 */
[C---:B------:R-:W-:Y:S02]  /*15aa0*/  ISETP.GE.AND P2, PT, R5.reuse, c[0x0][0x3c8], PT ;  /* 0x0000f20005007a0c */ /* 0x040fe40003f46270 */
[----:B------:R-:W-:Y:S02]  /*15ab0*/  SHF.R.S32.HI R23, RZ, 0x1f, R23 ;  /* 0x0000001fff177819 */ /* 0x000fe40000011417 */
[----:B-1----:R-:W-:-:S04]  /*15ac0*/  @!P6 LEA R12, P1, R5, R0, 0x2 ;  /* 0x00000000050ce211 */ /* 0x002fc800078210ff */
[----:B------:R-:W-:Y:S02]  /*15ad0*/  @!P6 LEA.HI.X R13, R5, R4, R8, 0x2, P1 ;  /* 0x00000004050de211 */ /* 0x000fe400008f1408 */
[C---:B--2---:R-:W-:Y:S02]  /*15ae0*/  @!P5 LEA R10, P0, R3.reuse, R0, 0x2 ;  /* 0x00000000030ad211 */ /* 0x044fe400078010ff */
[----:B------:R-:W-:Y:S01]  /*15af0*/  ISETP.GE.AND P6, PT, R6, c[0x0][0x3c8], PT ;  /* 0x0000f20006007a0c */ /* 0x000fe20003fc6270 */
[----:B------:R1:W-:Y:S01]  /*15b00*/  @!P2 ST.E.64 [R12.64], R146 ;  /* 0x000000920c00a985 */ /* 0x0003e2000c101b06 */
[----:B------:R-:W-:Y:S02]  /*15b10*/  IADD3 R8, R238, 0x68, RZ ;  /* 0x00000068ee087810 */ /* 0x000fe40007ffe0ff */
[----:B------:R-:W-:Y:S02]  /*15b20*/  @!P5 LEA.HI.X R11, R3, R4, R7, 0x2, P0 ;  /* 0x00000004030bd211 */ /* 0x000fe400000f1407 */
[----:B------:R-:W-:-:S02]  /*15b30*/  ISETP.GE.AND P5, PT, R8, c[0x0][0x3c8], PT ;  /* 0x0000f20008007a0c */ /* 0x000fc40003fa6270 */
[----:B----4-:R-:W-:Y:S01]  /*15b40*/  SHF.R.S32.HI R15, RZ, 0x1f, R2 ;  /* 0x0000001fff0f7819 */ /* 0x010fe20000011402 */
[----:B------:R2:W-:Y:S01]  /*15b50*/  @!P3 ST.E.64 [R10.64], R42 ;  /* 0x0000002a0a00b985 */ /* 0x0005e2000c101b06 */
[-C--:B------:R-:W-:Y:S02]  /*15b60*/  @!P4 LEA R16, P1, R2, R0.reuse, 0x2 ;  /* 0x000000000210c211 */ /* 0x080fe400078210ff */
[----:B------:R-:W-:Y:S02]  /*15b70*/  IADD3 R7, R238, 0x70, RZ ;  /* 0x00000070ee077810 */ /* 0x000fe40007ffe0ff */
[----:B------:R-:W-:Y:S02]  /*15b80*/  @!P6 LEA R14, P0, R6, R0, 0x2 ;  /* 0x00000000060ee211 */ /* 0x000fe400078010ff */
[-C--:B------:R-:W-:Y:S02]  /*15b90*/  @!P4 LEA.HI.X R17, R2, R4.reuse, R15, 0x2, P1 ;  /* 0x000000040211c211 */ /* 0x080fe400008f140f */
[----:B------:R-:W-:-:S02]  /*15ba0*/  @!P6 LEA.HI.X R15, R6, R4, R9, 0x2, P0 ;  /* 0x00000004060fe211 */ /* 0x000fc400000f1409 */
[----:B------:R-:W-:Y:S02]  /*15bb0*/  SHF.R.S32.HI R9, RZ, 0x1f, R8 ;  /* 0x0000001fff097819 */ /* 0x000fe40000011408 */
[----:B------:R-:W-:Y:S02]  /*15bc0*/  ISETP.GE.AND P4, PT, R7, c[0x0][0x3c8], PT ;  /* 0x0000f20007007a0c */ /* 0x000fe40003f86270 */
[----:B------:R-:W-:Y:S02]  /*15bd0*/  IADD3 R5, R238, 0x78, RZ ;  /* 0x00000078ee057810 */ /* 0x000fe40007ffe0ff */
[----:B------:R-:W-:Y:S02]  /*15be0*/  SHF.R.S32.HI R6, RZ, 0x1f, R7 ;  /* 0x0000001fff067819 */ /* 0x000fe40000011407 */
[----:B------:R-:W-:Y:S02]  /*15bf0*/  ISETP.GE.AND P3, PT, R5, c[0x0][0x3c8], PT ;  /* 0x0000f20005007a0c */ /* 0x000fe40003f66270 */
[----:B-1----:R-:W-:-:S02]  /*15c00*/  @!P5 LEA R12, P0, R8, R0, 0x2 ;  /* 0x00000000080cd211 */ /* 0x002fc400078010ff */
[----:B------:R-:W-:Y:S02]  /*15c10*/  IADD3 R3, R238, 0x80, RZ ;  /* 0x00000080ee037810 */ /* 0x000fe40007ffe0ff */
[----:B------:R-:W-:Y:S02]  /*15c20*/  @!P5 LEA.HI.X R13, R8, R4, R9, 0x2, P0 ;  /* 0x00000004080dd211 */ /* 0x000fe400000f1409 */
[----:B------:R-:W-:Y:S02]  /*15c30*/  ISETP.GE.AND P0, PT, R2, c[0x0][0x3c8], PT ;  /* 0x0000f20002007a0c */ /* 0x000fe40003f06270 */
[----:B--2---:R-:W-:Y:S02]  /*15c40*/  @!P4 LEA R10, P1, R7, R0, 0x2 ;  /* 0x00000000070ac211 */ /* 0x004fe400078210ff */
[----:B------:R-:W-:Y:S02]  /*15c50*/  ISETP.GE.AND P2, PT, R3, c[0x0][0x3c8], PT ;  /* 0x0000f20003007a0c */ /* 0x000fe40003f46270 */
[----:B------:R-:W-:-:S02]  /*15c60*/  @!P4 LEA.HI.X R11, R7, R4, R6, 0x2, P1 ;  /* 0x00000004070bc211 */ /* 0x000fc400008f1406 */
[C---:B------:R-:W-:Y:S02]  /*15c70*/  IADD3 R6, R238.reuse, 0x88, RZ ;  /* 0x00000088ee067810 */ /* 0x040fe40007ffe0ff */
[----:B------:R-:W-:Y:S02]  /*15c80*/  SHF.R.S32.HI R8, RZ, 0x1f, R5 ;  /* 0x0000001fff087819 */ /* 0x000fe40000011405 */
[----:B------:R-:W-:Y:S01]  /*15c90*/  IADD3 R2, R238, 0x90, RZ ;  /* 0x00000090ee027810 */ /* 0x000fe20007ffe0ff */
[----:B------:R1:W-:Y:S01]  /*15ca0*/  @!P0 ST.E.64 [R16.64], R50 ;  /* 0x0000003210008985 */ /* 0x0003e2000c101b06 */
[----:B------:R-:W-:Y:S02]  /*15cb0*/  ISETP.GE.AND P1, PT, R6, c[0x0][0x3c8], PT ;  /* 0x0000f20006007a0c */ /* 0x000fe40003f26270 */
[----:B------:R-:W-:Y:S01]  /*15cc0*/  SHF.R.S32.HI R7, RZ, 0x1f, R3 ;  /* 0x0000001fff077819 */ /* 0x000fe20000011403 */
[----:B------:R2:W-:Y:S01]  /*15cd0*/  @!P6 ST.E.64 [R14.64], R46 ;  /* 0x0000002e0e00e985 */ /* 0x0005e2000c101b06 */
[----:B------:R-:W-:-:S03]  /*15ce0*/  SHF.R.S32.HI R9, RZ, 0x1f, R6 ;  /* 0x0000001fff097819 */ /* 0x000fc60000011406 */
[----:B------:R-:W-:Y:S04]  /*15cf0*/  @!P5 ST.E.64 [R12.64], R58 ;  /* 0x0000003a0c00d985 */ /* 0x000fe8000c101b06 */
[----:B------:R4:W-:Y:S01]  /*15d00*/  @!P4 ST.E.64 [R10.64], R54 ;  /* 0x000000360a00c985 */ /* 0x0009e2000c101b06 */
[----:B-1----:R-:W-:-:S04]  /*15d10*/  @!P3 LEA R16, P0, R5, R0, 0x2 ;  /* 0x000000000510b211 */ /* 0x002fc800078010ff */
[----:B------:R-:W-:Y:S02]  /*15d20*/  @!P3 LEA.HI.X R17, R5, R4, R8, 0x2, P0 ;  /* 0x000000040511b211 */ /* 0x000fe400000f1408 */
[----:B------:R-:W-:Y:S02]  /*15d30*/  ISETP.GE.AND P0, PT, R2, c[0x0][0x3c8], PT ;  /* 0x0000f20002007a0c */ /* 0x000fe40003f06270 */
[C---:B--2---:R-:W-:Y:S01]  /*15d40*/  @!P2 LEA R14, P6, R3.reuse, R0, 0x2 ;  /* 0x00000000030ea211 */ /* 0x044fe200078c10ff */
[----:B------:R1:W-:Y:S01]  /*15d50*/  @!P3 ST.E.64 [R16.64], R66 ;  /* 0x000000421000b985 */ /* 0x0003e2000c101b06 */
[----:B------:R-:W-:Y:S02]  /*15d60*/  IADD3 R5, R238, 0x98, RZ ;  /* 0x00000098ee057810 */ /* 0x000fe40007ffe0ff */
[----:B------:R-:W-:Y:S02]  /*15d70*/  @!P2 LEA.HI.X R15, R3, R4, R7, 0x2, P6 ;  /* 0x00000004030fa211 */ /* 0x000fe400030f1407 */
[----:B----4-:R-:W-:-:S02]  /*15d80*/  @!P1 LEA R10, P5, R6, R0, 0x2 ;  /* 0x00000000060a9211 */ /* 0x010fc400078a10ff */
[----:B------:R-:W-:Y:S01]  /*15d90*/  ISETP.GE.AND P6, PT, R5, c[0x0][0x3c8], PT ;  /* 0x0000f20005007a0c */ /* 0x000fe20003fc6270 */
[----:B------:R-:W-:Y:S01]  /*15da0*/  @!P2 ST.E.64 [R14.64], R62 ;  /* 0x0000003e0e00a985 */ /* 0x000fe2000c101b06 */
[----:B------:R-:W-:Y:S02]  /*15db0*/  SHF.R.S32.HI R7, RZ, 0x1f, R2 ;  /* 0x0000001fff077819 */ /* 0x000fe40000011402 */
[----:B------:R-:W-:Y:S02]  /*15dc0*/  @!P0 LEA R8, P4, R2, R0, 0x2 ;  /* 0x0000000002088211 */ /* 0x000fe400078810ff */
[----:B------:R-:W-:Y:S02]  /*15dd0*/  IADD3 R3, R238, 0xa0, RZ ;  /* 0x000000a0ee037810 */ /* 0x000fe40007ffe0ff */
[-C--:B------:R-:W-:Y:S02]  /*15de0*/  @!P1 LEA.HI.X R11, R6, R4.reuse, R9, 0x2, P5 ;  /* 0x00000004060b9211 */ /* 0x080fe400028f1409 */
[----:B------:R-:W-:-:S02]  /*15df0*/  @!P0 LEA.HI.X R9, R2, R4, R7, 0x2, P4 ;  /* 0x0000000402098211 */ /* 0x000fc400020f1407 */
[----:B------:R-:W-:Y:S01]  /*15e00*/  ISETP.GE.AND P4, PT, R3, c[0x0][0x3c8], PT ;  /* 0x0000f20003007a0c */ /* 0x000fe20003f86270 */
[----:B------:R-:W-:Y:S01]  /*15e10*/  @!P1 ST.E.64 [R10.64], R74 ;  /* 0x0000004a0a009985 */ /* 0x000fe2000c101b06 */
[----:B------:R-:W-:Y:S02]  /*15e20*/  IADD3 R2, R238, 0xa8, RZ ;  /* 0x000000a8ee027810 */ /* 0x000fe40007ffe0ff */
[----:B------:R-:W-:Y:S01]  /*15e30*/  SHF.R.S32.HI R13, RZ, 0x1f, R5 ;  /* 0x0000001fff0d7819 */ /* 0x000fe20000011405 */
[----:B------:R2:W-:Y:S01]  /*15e40*/  @!P0 ST.E.64 [R8.64], R70 ;  /* 0x0000004608008985 */ /* 0x0005e2000c101b06 */
[----:B------:R-:W-:Y:S02]  /*15e50*/  ISETP.GE.AND P5, PT, R2, c[0x0][0x3c8], PT ;  /* 0x0000f20002007a0c */ /* 0x000fe40003fa6270 */
[----:B------:R-:W-:Y:S02]  /*15e60*/  @!P6 LEA R12, P3, R5, R0, 0x2 ;  /* 0x00000000050ce211 */ /* 0x000fe400078610ff */
[----:B------:R-:W-:-:S02]  /*15e70*/  IADD3 R7, R238, 0xb0, RZ ;  /* 0x000000b0ee077810 */ /* 0x000fc40007ffe0ff */
[----:B------:R-:W-:Y:S02]  /*15e80*/  @!P6 LEA.HI.X R13, R5, R4, R13, 0x2, P3 ;  /* 0x00000004050de211 */ /* 0x000fe400018f140d */
[----:B------:R-:W-:Y:S02]  /*15e90*/  SHF.R.S32.HI R6, RZ, 0x1f, R3 ;  /* 0x0000001fff067819 */ /* 0x000fe40000011403 */
[----:B------:R-:W-:Y:S01]  /*15ea0*/  @!P4 LEA R18, P2, R3, R0, 0x2 ;  /* 0x000000000312c211 */ /* 0x000fe200078410ff */
[----:B------:R4:W-:Y:S01]  /*15eb0*/  @!P6 ST.E.64 [R12.64], R150 ;  /* 0x000000960c00e985 */ /* 0x0009e2000c101b06 */
[----:B------:R-:W-:Y:S02]  /*15ec0*/  ISETP.GE.AND P3, PT, R7, c[0x0][0x3c8], PT ;  /* 0x0000f20007007a0c */ /* 0x000fe40003f66270 */
[----:B------:R-:W-:Y:S02]  /*15ed0*/  IADD3 R5, R238, 0xb8, RZ ;  /* 0x000000b8ee057810 */ /* 0x000fe40007ffe0ff */
[----:B---3--:R-:W-:-:S02]  /*15ee0*/  @!P4 LEA.HI.X R19, R3, R4, R6, 0x2, P2 ;  /* 0x000000040313c211 */ /* 0x008fc400010f1406 */
[----:B------:R-:W-:Y:S02]  /*15ef0*/  ISETP.GE.AND P2, PT, R5, c[0x0][0x3c8], PT ;  /* 0x0000f20005007a0c */ /* 0x000fe40003f46270 */
[----:B------:R-:W-:Y:S01]  /*15f00*/  SHF.R.S32.HI R6, RZ, 0x1f, R2 ;  /* 0x0000001fff067819 */ /* 0x000fe20000011402 */
[----:B------:R-:W-:Y:S01]  /*15f10*/  @!P4 ST.E.64 [R18.64], R160 ;  /* 0x000000a01200c985 */ /* 0x000fe2000c101b06 */
[----:B-1----:R-:W-:Y:S02]  /*15f20*/  @!P5 LEA R16, P1, R2, R0, 0x2 ;  /* 0x000000000210d211 */ /* 0x002fe400078210ff */
[----:B------:R-:W-:Y:S02]  /*15f30*/  IADD3 R3, R238, 0xc0, RZ ;  /* 0x000000c0ee037810 */ /* 0x000fe40007ffe0ff */
[----:B------:R-:W-:Y:S02]  /*15f40*/  @!P5 LEA.HI.X R17, R2, R4, R6, 0x2, P1 ;  /* 0x000000040211d211 */ /* 0x000fe400008f1406 */
[----:B------:R-:W-:-:S02]  /*15f50*/  ISETP.GE.AND P1, PT, R3, c[0x0][0x3c8], PT ;  /* 0x0000f20003007a0c */ /* 0x000fc40003f26270 */
[----:B--2---:R-:W-:Y:S02]  /*15f60*/  SHF.R.S32.HI R8, RZ, 0x1f, R7 ;  /* 0x0000001fff087819 */ /* 0x004fe40000011407 */
[C---:B------:R-:W-:Y:S02]  /*15f70*/  @!P3 LEA R14, P0, R7.reuse, R0, 0x2 ;  /* 0x00000000070eb211 */ /* 0x040fe400078010ff */
[----:B------:R-:W-:Y:S02]  /*15f80*/  ISETP.GE.AND P6, PT, R2, c[0x0][0x3c8], PT ;  /* 0x0000f20002007a0c */ /* 0x000fe40003fc6270 */
[----:B------:R-:W-:Y:S02]  /*15f90*/  IADD3 R6, R238, 0xc8, RZ ;  /* 0x000000c8ee067810 */ /* 0x000fe40007ffe0ff */
[----:B------:R-:W-:Y:S02]  /*15fa0*/  @!P3 LEA.HI.X R15, R7, R4, R8, 0x2, P0 ;  /* 0x00000004070fb211 */ /* 0x000fe400000f1408 */
[----:B------:R-:W-:-:S02]  /*15fb0*/  SHF.R.S32.HI R7, RZ, 0x1f, R5 ;  /* 0x0000001fff077819 */ /* 0x000fc40000011405 */
[C---:B----4-:R-:W-:Y:S02]  /*15fc0*/  @!P2 LEA R12, P0, R5.reuse, R0, 0x2 ;  /* 0x00000000050ca211 */ /* 0x050fe400078010ff */
[----:B------:R-:W-:Y:S02]  /*15fd0*/  ISETP.GE.AND P5, PT, R6, c[0x0][0x3c8], PT ;  /* 0x0000f20006007a0c */ /* 0x000fe40003fa6270 */
[----:B------:R-:W-:Y:S01]  /*15fe0*/  @!P2 LEA.HI.X R13, R5, R4, R7, 0x2, P0 ;  /* 0x00000004050da211 */ /* 0x000fe200000f1407 */
[----:B------:R-:W-:Y:S01]  /*15ff0*/  @!P6 ST.E.64 [R16.64], R156 ;  /* 0x0000009c1000e985 */ /* 0x000fe2000c101b06 */
[----:B------:R-:W-:Y:S02]  /*16000*/  SHF.R.S32.HI R5, RZ, 0x1f, R3 ;  /* 0x0000001fff057819 */ /* 0x000fe40000011403 */
[----:B------:R-:W-:Y:S01]  /*16010*/  @!P1 LEA R10, P0, R3, R0, 0x2 ;  /* 0x00000000030a9211 */ /* 0x000fe200078010ff */
[----:B------:R-:W-:Y:S01]  /*16020*/  @!P3 ST.E.64 [R14.64], R154 ;  /* 0x0000009a0e00b985 */ /* 0x000fe2000c101b06 */
[----:B------:R-:W-:-:S02]  /*16030*/  ISETP.GE.AND P3, PT, R21, c[0x0][0x3c8], PT ;  /* 0x0000f20015007a0c */ /* 0x000fc40003f66270 */
[----:B------:R-:W-:Y:S01]  /*16040*/  @!P1 LEA.HI.X R11, R3, R4, R5, 0x2, P0 ;  /* 0x00000004030b9211 */ /* 0x000fe200000f1405 */
[----:B------:R-:W-:Y:S01]  /*16050*/  @!P2 ST.E.64 [R12.64], R98 ;  /* 0x000000620c00a985 */ /* 0x000fe2000c101b06 */
[----:B------:R-:W-:Y:S02]  /*16060*/  IADD3 R3, R238, 0xd0, RZ ;  /* 0x000000d0ee037810 */ /* 0x000fe40007ffe0ff */
[----:B------:R-:W-:Y:S01]  /*16070*/  SHF.R.S32.HI R5, RZ, 0x1f, R6 ;  /* 0x0000001fff057819 */ /* 0x000fe20000011406 */
[----:B------:R1:W-:Y:S01]  /*16080*/  @!P1 ST.E.64 [R10.64], R82 ;  /* 0x000000520a009985 */ /* 0x0003e2000c101b06 */
[C---:B------:R-:W-:Y:S02]  /*16090*/  @!P5 LEA R8, P0, R6.reuse, R0, 0x2 ;  /* 0x000000000608d211 */ /* 0x040fe400078010ff */
[----:B------:R-:W-:Y:S02]  /*160a0*/  ISETP.GE.AND P4, PT, R3, c[0x0][0x3c8], PT ;  /* 0x0000f20003007a0c */ /* 0x000fe40003f86270 */
[----:B------:R-:W-:-:S02]  /*160b0*/  @!P5 LEA.HI.X R9, R6, R4, R5, 0x2, P0 ;  /* 0x000000040609d211 */ /* 0x000fc400000f1405 */
[----:B------:R-:W-:Y:S02]  /*160c0*/  SHF.R.S32.HI R5, RZ, 0x1f, R3 ;  /* 0x0000001fff057819 */ /* 0x000fe40000011403 */
[----:B------:R-:W-:Y:S01]  /*160d0*/  ISETP.GE.AND P2, PT, R24, c[0x0][0x3c8], PT ;  /* 0x0000f20018007a0c */ /* 0x000fe20003f46270 */
[----:B------:R2:W-:Y:S01]  /*160e0*/  @!P5 ST.E.64 [R8.64], R86 ;  /* 0x000000560800d985 */ /* 0x0005e2000c101b06 */
[----:B------:R-:W-:Y:S02]  /*160f0*/  ISETP.GE.AND P1, PT, R22, c[0x0][0x3c8], PT ;  /* 0x0000f20016007a0c */ /* 0x000fe40003f26270 */
[----:B------:R-:W-:-:S03]  /*16100*/  ISETP.GE.AND P0, PT, R20, c[0x0][0x3c8], PT ;  /* 0x0000f20014007a0c */ /* 0x000fc60003f06270 */
[----:B------:R-:W-:-:S04]  /*16110*/  @!P4 LEA R2, P6, R3, R0, 0x2 ;  /* 0x000000000302c211 */ /* 0x000fc800078c10ff */
[----:B------:R-:W-:Y:S02]  /*16120*/  @!P4 LEA.HI.X R3, R3, R4, R5, 0x2, P6 ;  /* 0x000000040303c211 */ /* 0x000fe400030f1405 */
[----:B------:R-:W-:-:S03]  /*16130*/  SHF.R.S32.HI R5, RZ, 0x1f, R21 ;  /* 0x0000001fff057819 */ /* 0x000fc60000011415 */
[----:B------:R3:W-:Y:S01]  /*16140*/  @!P4 ST.E.64 [R2.64], R94 ;  /* 0x0000005e0200c985 */ /* 0x0007e2000c101b06 */
[-C--:B-1----:R-:W-:Y:S02]  /*16150*/  @!P3 LEA R10, P5, R21, R0.reuse, 0x2 ;  /* 0x00000000150ab211 */ /* 0x082fe400078a10ff */
[----:B--2---:R-:W-:-:S04]  /*16160*/  @!P2 LEA R8, P6, R24, R0, 0x2 ;  /* 0x000000001808a211 */ /* 0x004fc800078c10ff */
[----:B------:R-:W-:-:S07]  /*16170*/  @!P2 LEA.HI.X R9, R24, R4, R25, 0x2, P6 ;  /* 0x000000041809a211 */ /* 0x000fce00030f1419 */
[----:B---3--:R-:W-:Y:S02]  /*16180*/  P2R R2, PR, RZ, 0x20 ;  /* 0x00000020ff027803 */ /* 0x008fe40000000000 */
[----:B------:R-:W-:Y:S02]  /*16190*/  @!P1 LEA R6, P5, R22, R0, 0x2 ;  /* 0x0000000016069211 */ /* 0x000fe400078a10ff */
[----:B------:R-:W-:Y:S02]  /*161a0*/  ISETP.NE.AND P4, PT, R2, RZ, PT ;  /* 0x000000ff0200720c */ /* 0x000fe40003f85270 */
[-C--:B------:R-:W-:Y:S02]  /*161b0*/  @!P1 LEA.HI.X R7, R22, R4.reuse, R23, 0x2, P5 ;  /* 0x0000000416079211 */ /* 0x080fe400028f1417 */
[----:B------:R-:W-:Y:S02]  /*161c0*/  @!P3 LEA.HI.X R11, R21, R4, R5, 0x2, P4 ;  /* 0x00000004150bb211 */ /* 0x000fe400020f1405 */
[----:B------:R-:W-:-:S02]  /*161d0*/  IADD3 R21, R238, 0xf0, RZ ;  /* 0x000000f0ee157810 */ /* 0x000fc40007ffe0ff */
[----:B------:R-:W-:Y:S01]  /*161e0*/  @!P0 LEA R2, P4, R20, R0, 0x2 ;  /* 0x0000000014028211 */ /* 0x000fe200078810ff */
[----:B------:R1:W-:Y:S01]  /*161f0*/  @!P3 ST.E.64 [R10.64], R110 ;  /* 0x0000006e0a00b985 */ /* 0x0003e2000c101b06 */
[----:B------:R-:W-:-:S03]  /*16200*/  SHF.R.S32.HI R21, RZ, 0x1f, R21 ;  /* 0x0000001fff157819 */ /* 0x000fc60000011415 */
[----:B------:R1:W-:Y:S01]  /*16210*/  @!P2 ST.E.64 [R8.64], R106 ;  /* 0x0000006a0800a985 */ /* 0x0003e2000c101b06 */
[----:B------:R-:W-:Y:S02]  /*16220*/  @!P0 LEA.HI.X R3, R20, R4, R21, 0x2, P4 ;  /* 0x0000000414038211 */ /* 0x000fe400020f1415 */
[----:B------:R-:W-:Y:S01]  /*16230*/  IADD3 R20, R238, 0xf8, RZ ;  /* 0x000000f8ee147810 */ /* 0x000fe20007ffe0ff */
[----:B------:R1:W-:Y:S04]  /*16240*/  @!P1 ST.E.64 [R6.64], R102 ;  /* 0x0000006606009985 */ /* 0x0003e8000c101b06 */
[----:B------:R1:W-:Y:S01]  /*16250*/  @!P0 ST.E.64 [R2.64], R90 ;  /* 0x0000005a02008985 */ /* 0x0003e2000c101b06 */
[----:B------:R-:W-:-:S13]  /*16260*/  ISETP.GE.AND P0, PT, R20, c[0x0][0x3c8], PT ;  /* 0x0000f20014007a0c */ /* 0x000fda0003f06270 */
[----:B------:R-:W-:Y:S05]  /*16270*/  @P0 BRA `(.L_x_4318) ;  /* 0x00000f8000000947 */ /* 0x000fea0003800000 */
[----:B------:R-:W-:Y:S02]  /*16280*/  IADD3 R21, R238, 0xf8, RZ ;  /* 0x000000f8ee157810 */ /* 0x000fe40007ffe0ff */
[----:B-1----:R-:W-:Y:S02]  /*16290*/  LEA R2, P0, R20, R0, 0x2 ;  /* 0x0000000014027211 */ /* 0x002fe400078010ff */
[----:B------:R-:W-:-:S04]  /*162a0*/  SHF.R.S32.HI R21, RZ, 0x1f, R21 ;  /* 0x0000001fff157819 */ /* 0x000fc80000011415 */
[----:B------:R-:W-:-:S05]  /*162b0*/  LEA.HI.X R3, R20, R4, R21, 0x2, P0 ;  /* 0x0000000414037211 */ /* 0x000fca00000f1415 */
[----:B------:R1:W-:Y:S01]  /*162c0*/  ST.E.64 [R2.64], R78 ;  /* 0x0000004e02007985 */ /* 0x0003e2000c101b06 */
[----:B------:R-:W-:Y:S05]  /*162d0*/  BRA `(.L_x_4318) ;  /* 0x00000f2000007947 */ /* 0x000fea0003800000 */
.L_x_4303:
        /* <DEDUP_REMOVED lines=9> */
[----:B-1----:R-:W-:Y:S02]  /*16370*/  @P0 IMAD.WIDE R4, R247, R4, c[0x0][0x508] ;  /* 0x00014200f7040625 */ /* 0x002fe400078e0204 */
[----:B------:R1:W5:Y:S04]  /*16380*/  @P2 LDG.E R0, [R2.64] ;  /* 0x0000000602002981 */ /* 0x000368000c1e1900 */
        /* <DEDUP_REMOVED lines=8> */
.L_x_4324:
        /* <DEDUP_REMOVED lines=8> */
[----:B------:R-:W-:Y:S01]  /*16490*/  IMAD R2, R17, c[0x0][0x4e8], RZ ;  /* 0x00013a0011027a24 */ /* 0x000fe200078e02ff */
[----:B------:R-:W-:-:S04]  /*164a0*/  IADD3 R12, R243, R4, RZ ;  /* 0x00000004f30c7210 */ /* 0x000fc80007ffe0ff */
        /* <DEDUP_REMOVED lines=47> */
.L_x_4326:
[----:B------:R-:W-:Y:S05]  /*167a0*/  BSYNC B0 ;  /* 0x0000000000007941 */ /* 0x000fea0003800000 */
.L_x_4325:
[----:B------:R-:W-:-:S13]  /*167b0*/  ISETP.GT.AND P0, PT, R16, 0x1, PT ;  /* 0x000000011000780c */ /* 0x000fda0003f04270 */
[----:B------:R-:W-:Y:S05]  /*167c0*/  @P0 BRA `(.L_x_4318) ;  /* 0x00000a3000000947 */ /* 0x000fea0003800000 */
[----:B-1----:R-:W2:Y:S04]  /*167d0*/  LDL.LU R2, [R1+0x18] ;  /* 0x0000180001027983 */ /* 0x002ea80000300800 */
[----:B------:R-:W3:Y:S01]  /*167e0*/  LDL R6, [R1+0x50] ;  /* 0x0000500001067983 */ /* 0x000ee20000100800 */
[----:B------:R-:W-:-:S03]  /*167f0*/  MOV R4, c[0x0][0x4e8] ;  /* 0x00013a0000047a02 */ /* 0x000fc60000000f00 */
[----:B------:R-:W1:Y:S01]  /*16800*/  S2R R11, SR_TID.X ;  /* 0x00000000000b7919 */ /* 0x000e620000002100 */
[----:B------:R-:W-:Y:S01]  /*16810*/  ISETP.NE.AND P0, PT, R4, 0x1, PT ;  /* 0x000000010400780c */ /* 0x000fe20003f05270 */
[----:B------:R-:W-:Y:S01]  /*16820*/  IMAD.WIDE.U32 R4, R0, c[0x0][0x3a0], RZ ;  /* 0x0000e80000047a25 */ /* 0x000fe200078e00ff */
[----:B-1----:R-:W-:-:S04]  /*16830*/  SHF.R.S32.HI R10, RZ, 0x1f, R11 ;  /* 0x0000001fff0a7819 */ /* 0x002fc8000001140b */
[----:B------:R-:W-:-:S04]  /*16840*/  LEA.HI R10, R10, R11, RZ, 0x3 ;  /* 0x0000000b0a0a7211 */ /* 0x000fc800078f18ff */
[----:B------:R-:W-:-:S04]  /*16850*/  SHF.R.S32.HI R10, RZ, 0x3, R10 ;  /* 0x00000003ff0a7819 */ /* 0x000fc8000001140a */
[----:B------:R-:W-:Y:S02]  /*16860*/  IADD3 R14, R10, R243, RZ ;  /* 0x000000f30a0e7210 */ /* 0x000fe40007ffe0ff */
[----:B--2---:R-:W-:Y:S01]  /*16870*/  MOV R8, R2 ;  /* 0x0000000200087202 */ /* 0x004fe20000000f00 */
[----:B------:R-:W-:-:S04]  /*16880*/  IMAD R2, R13, c[0x0][0x3a0], RZ ;  /* 0x0000e8000d027a24 */ /* 0x000fc800078e02ff */
[----:B------:R-:W-:Y:S01]  /*16890*/  IMAD R0, R0, c[0x0][0x3a4], R2 ;  /* 0x0000e90000007a24 */ /* 0x000fe200078e0202 */
[----:B---3--:R-:W-:Y:S01]  /*168a0*/  IADD3 R2, R6, R243, RZ ;  /* 0x000000f306027210 */ /* 0x008fe20007ffe0ff */
[----:B------:R-:W-:-:S03]  /*168b0*/  IMAD R6, R20, c[0x0][0x3f0], RZ ;  /* 0x0000fc0014067a24 */ /* 0x000fc600078e02ff */
[----:B------:R-:W-:Y:S01]  /*168c0*/  IADD3 R5, R5, R0, RZ ;  /* 0x0000000005057210 */ /* 0x000fe20007ffe0ff */
[----:B------:R-:W-:-:S04]  /*168d0*/  @P0 IMAD.HI.U32 R7, R2, c[0x0][0x4ec], RZ ;  /* 0x00013b0002070a27 */ /* 0x000fc800078e00ff */
[----:B------:R-:W-:-:S04]  /*168e0*/  IMAD.WIDE.U32 R4, R8, c[0x0][0x3e8], R4 ;  /* 0x0000fa0008047a25 */ /* 0x000fc800078e0004 */
        /* <DEDUP_REMOVED lines=23> */
.L_x_4382:
[----:B------:R-:W-:Y:S05]  /*16a60*/  BRA.DIV ~URZ, `(.L_x_4328) ;  /* 0x000024e27f007947 */ /* 0x000fea000b800000 */
[----:B------:R3:W4:Y:S02]  /*16a70*/  SHFL.IDX PT, R0, R15, RZ, 0x181f ;  /* 0x00181fff0f007589 */ /* 0x00072400000e0000 */
.L_x_4383:
        /* <DEDUP_REMOVED lines=27> */
.L_x_4330:
[----:B------:R-:W-:Y:S05]  /*16c30*/  BSYNC B0 ;  /* 0x0000000000007941 */ /* 0x000fea0003800000 */
.L_x_4329:
[----:B------:R-:W-:Y:S05]  /*16c40*/  BRA.DIV ~URZ, `(.L_x_4331) ;  /* 0x000023627f007947 */ /* 0x000fea000b800000 */
[----:B--2---:R2:W1:Y:S04]  /*16c50*/  SHFL.IDX PT, R4, R12, 0x1, 0x181f ;  /* 0x00381f000c047f89 */ /* 0x00446800000e0000 */
[----:B----4-:R2:W4:Y:S02]  /*16c60*/  SHFL.IDX PT, R0, R15, 0x1, 0x181f ;  /* 0x00381f000f007f89 */ /* 0x01052400000e0000 */
.L_x_4384:
        /* <DEDUP_REMOVED lines=27> */
.L_x_4333:
[----:B------:R-:W-:Y:S05]  /*16e20*/  BSYNC B0 ;  /* 0x0000000000007941 */ /* 0x000fea0003800000 */
.L_x_4332:
[----:B------:R-:W-:Y:S05]  /*16e30*/  BRA.DIV ~URZ, `(.L_x_4334) ;  /* 0x000022327f007947 */ /* 0x000fea000b800000 */
[----:B-1----:R1:W2:Y:S02]  /*16e40*/  SHFL.IDX PT, R4, R12, 0x2, 0x181f ;  /* 0x00581f000c047f89 */ /* 0x0022a400000e0000 */
.L_x_4385:
[----:B------:R-:W-:Y:S05]  /*16e50*/  BRA.DIV ~URZ, `(.L_x_4335) ;  /* 0x000022827f007947 */ /* 0x000fea000b800000 */
[----:B----4-:R4:W1:Y:S02]  /*16e60*/  SHFL.IDX PT, R0, R15, 0x2, 0x181f ;  /* 0x00581f000f007f89 */ /* 0x01086400000e0000 */
.L_x_4386:
        /* <DEDUP_REMOVED lines=27> */
.L_x_4337:
[----:B------:R-:W-:Y:S05]  /*17020*/  BSYNC B0 ;  /* 0x0000000000007941 */ /* 0x000fea0003800000 */
.L_x_4336:
[----:B------:R-:W-:Y:S05]  /*17030*/  BRA.DIV ~URZ, `(.L_x_4338) ;  /* 0x000021027f007947 */ /* 0x000fea000b800000 */
[----:B--2---:R2:W3:Y:S04]  /*17040*/  SHFL.IDX PT, R4, R12, 0x3, 0x181f ;  /* 0x00781f000c047f89 */ /* 0x0044e800000e0000 */
[----:B-1----:R2:W1:Y:S02]  /*17050*/  SHFL.IDX PT, R0, R15, 0x3, 0x181f ;  /* 0x00781f000f007f89 */ /* 0x00246400000e0000 */
.L_x_4387:
[----:B------:R-:W-:-:S04]  /*17060*/  IADD3 R14, R14, 0x60, RZ ;  /* 0x000000600e0e7810 */ /* 0x000fc80007ffe0ff */
[----:B------:R-:W-:-:S13]  /*17070*/  ISETP.GE.AND P0, PT, R14, R13, PT ;  /* 0x0000000d0e00720c */ /* 0x000fda0003f06270 */
[----:B------:R-:W-:Y:S05]  /*17080*/  @P0 BRA `(.L_x_4318) ;  /* 0x0000017000000947 */ /* 0x000fea0003800000 */
[----:B------:R-:W5:Y:S04]  /*17090*/  LDL.64 R2, [R1] ;  /* 0x0000000001027983 */ /* 0x000f680000100a00 */
        /* <DEDUP_REMOVED lines=22> */
.L_x_4318:
[----:B------:R-:W-:Y:S05]  /*17200*/  BSYNC B1 ;  /* 0x0000000000017941 */ /* 0x000fea0003800000 */
.L_x_4302:
[----:B------:R-:W-:-:S13]  /*17210*/  ISETP.NE.AND P0, PT, RZ, UR5, PT ;  /* 0x00000005ff007c0c */ /* 0x000fda000bf05270 */
[----:B------:R-:W-:Y:S01]  /*17220*/  @P0 WARPSYNC 0xffffffff ;  /* 0xffffffff00000948 */ /* 0x000fe20003800000 */
[----:B------:R-:W-:Y:S06]  /*17230*/  @P0 BAR.SYNC.DEFER_BLOCKING 0x5, 0x100 ;  /* 0x0144000000000b1d */ /* 0x000fec0000010000 */
[----:B------:R-:W2:Y:S04]  /*17240*/  @P0 LDS.128 R244, [0x20100] ;  /* 0x02010000fff40984 */ /* 0x000ea80000000c00 */
[----:B------:R-:W-:Y:S06]  /*17250*/  @P0 BAR.ARV 0x4, 0x100 ;  /* 0x0104000000000b1d */ /* 0x000fec0000002000 */
[----:B------:R-:W-:Y:S05]  /*17260*/  @P0 BRA `(.L_x_4339) ;  /* 0x00000f6000000947 */ /* 0x000fea0003800000 */
[----:B-1--4-:R-:W1:Y:S01]  /*17270*/  S2R R0, SR_TID.X ;  /* 0x0000000000007919 */ /* 0x012e620000002100 */
[----:B------:R-:W-:Y:S01]  /*17280*/  IMAD.MOV.U32 R7, RZ, RZ, RZ ;  /* 0x000000ffff077224 */ /* 0x000fe200078e00ff */
[----:B-12---:R-:W-:-:S04]  /*17290*/  LOP3.LUT R14, R0, 0x1f, RZ, 0xc0, !PT ;  /* 0x0000001f000e7812 */ /* 0x006fc800078ec0ff */
[----:B------:R-:W-:Y:S01]  /*172a0*/  ISETP.NE.AND P6, PT, R14, 0x1f, PT ;  /* 0x0000001f0e00780c */ /* 0x000fe20003fc5270 */
[----:B------:R-:W-:Y:S10]  /*172b0*/  BRA.DIV ~URZ, `(.L_x_4340) ;  /* 0x00001f427f007947 */ /* 0x000ff4000b800000 */
[----:B------:R1:W2:Y:S02]  /*172c0*/  SHFL.IDX PT, R9, R114, RZ, 0x1f ;  /* 0x00001fff72097589 */ /* 0x0002a400000e0000 */
.L_x_4388:
[----:B------:R-:W-:Y:S05]  /*172d0*/  BRA.DIV ~URZ, `(.L_x_4341) ;  /* 0x00001f927f007947 */ /* 0x000fea000b800000 */
[----:B------:R4:W1:Y:S02]  /*172e0*/  SHFL.IDX PT, R8, R114, 0x1, 0x1f ;  /* 0x00201f0072087f89 */ /* 0x00086400000e0000 */
.L_x_4389:
[----:B------:R-:W-:Y:S02]  /*172f0*/  IMAD.IADD R0, R247, 0x1, R14 ;  /* 0x00000001f7007824 */ /* 0x000fe400078e020e */
[----:B---3--:R-:W-:-:S03]  /*17300*/  IMAD.MOV.U32 R6, RZ, RZ, RZ ;  /* 0x000000ffff067224 */ /* 0x008fc600078e00ff */
[----:B------:R-:W-:-:S13]  /*17310*/  ISETP.GE.OR P0, PT, R0, c[0x0][0x53c], !P6 ;  /* 0x00014f0000007a0c */ /* 0x000fda0007706670 */
[----:B------:R-:W-:Y:S01]  /*17320*/  @!P0 IMAD.MOV.U32 R2, RZ, RZ, 0x4 ;  /* 0x00000004ff028424 */ /* 0x000fe200078e00ff */
[----:B------:R-:W-:-:S03]  /*17330*/  @!P0 MOV R3, 0x4 ;  /* 0x0000000400038802 */ /* 0x000fc60000000f00 */
[----:B------:R-:W-:-:S04]  /*17340*/  @!P0 IMAD.WIDE R4, R0, R2, c[0x0][0x580] ;  /* 0x0001600000048625 */ /* 0x000fc800078e0202 */
[----:B------:R-:W-:Y:S01]  /*17350*/  @!P0 IMAD.WIDE R2, R0, R3, c[0x0][0x578] ;  /* 0x00015e0000028625 */ /* 0x000fe200078e0203 */
[----:B------:R-:W3:Y:S04]  /*17360*/  @!P0 LDG.E R6, [R4.64] ;  /* 0x0000000604068981 */ /* 0x000ee8000c1e1900 */
[----:B------:R-:W3:Y:S01]  /*17370*/  @!P0 LDG.E R7, [R2.64] ;  /* 0x0000000602078981 */ /* 0x000ee2000c1e1900 */
[C---:B------:R-:W-:Y:S02]  /*17380*/  ISETP.GE.U32.AND P4, PT, R14.reuse, 0x10, PT ;  /* 0x000000100e00780c */ /* 0x040fe40003f86070 */
[C---:B------:R-:W-:Y:S02]  /*17390*/  ISETP.GE.U32.AND P3, PT, R14.reuse, 0x8, PT ;  /* 0x000000080e00780c */ /* 0x040fe40003f66070 */
[----:B------:R-:W-:-:S02]  /*173a0*/  ISETP.GE.U32.AND P2, PT, R14, 0x4, PT ;  /* 0x000000040e00780c */ /* 0x000fc40003f46070 */
[C---:B------:R-:W-:Y:S02]  /*173b0*/  ISETP.GE.U32.AND P1, PT, R14.reuse, 0x2, PT ;  /* 0x000000020e00780c */ /* 0x040fe40003f26070 */
[----:B------:R-:W-:Y:S02]  /*173c0*/  ISETP.NE.AND P5, PT, R14, RZ, PT ;  /* 0x000000ff0e00720c */ /* 0x000fe40003fa5270 */
[----:B------:R-:W-:Y:S01]  /*173d0*/  MOV R13, RZ ;  /* 0x000000ff000d7202 */ /* 0x000fe20000000f00 */
[----:B---3--:R-:W-:Y:S01]  /*173e0*/  IMAD R0, R7, R6, RZ ;  /* 0x0000000607007224 */ /* 0x008fe200078e02ff */
[----:B------:R-:W-:Y:S07]  /*173f0*/  BRA.DIV ~URZ, `(.L_x_4342) ;  /* 0x00001ee27f007947 */ /* 0x000fee000b800000 */
[----:B------:R3:W4:Y:S02]  /*17400*/  SHFL.UP PT, R4, R0, 0x1, RZ ;  /* 0x0420000000047989 */ /* 0x00072400000e00ff */
.L_x_4390:
        /* <DEDUP_REMOVED lines=16> */
.L_x_4391:
[----:B----4-:R-:W-:Y:S01]  /*17510*/  IMAD R0, R0, c[0x0][0x538], RZ ;  /* 0x00014e0000007a24 */ /* 0x010fe200078e02ff */
[----:B------:R-:W-:Y:S04]  /*17520*/  BSSY B1, `(.L_x_4344) ;  /* 0x00000c5000017945 */ /* 0x000fe80003800000 */
[----:B-1----:R-:W-:-:S04]  /*17530*/  IADD3 R8, R0, R8, RZ ;  /* 0x0000000800087210 */ /* 0x002fc80007ffe0ff */
[----:B--2---:R-:W-:-:S13]  /*17540*/  ISETP.GT.AND P0, PT, R8, R9, PT ;  /* 0x000000090800720c */ /* 0x004fda0003f04270 */
[----:B------:R-:W-:Y:S05]  /*17550*/  @P0 BRA `(.L_x_4345) ;  /* 0x0000024000000947 */ /* 0x000fea0003800000 */
.L_x_4349:
        /* <DEDUP_REMOVED lines=9> */
[----:B---3--:R-:W-:-:S04]  /*175f0*/  @!P0 IMAD.WIDE R4, R0, R2, c[0x0][0x580] ;  /* 0x0001600000048625 */ /* 0x008fc800078e0202 */
[----:B------:R-:W-:Y:S01]  /*17600*/  @!P0 IMAD.WIDE R2, R0, R3, c[0x0][0x578] ;  /* 0x00015e0000028625 */ /* 0x000fe200078e0203 */
[----:B------:R-:W2:Y:S04]  /*17610*/  @!P0 LDG.E R6, [R4.64] ;  /* 0x0000000604068981 */ /* 0x000ea8000c1e1900 */
[----:B------:R-:W2:Y:S02]  /*17620*/  @!P0 LDG.E R7, [R2.64] ;  /* 0x0000000602078981 */ /* 0x000ea4000c1e1900 */
[----:B--2---:R-:W-:Y:S01]  /*17630*/  IMAD R0, R7, R6, RZ ;  /* 0x0000000607007224 */ /* 0x004fe200078e02ff */
[----:B------:R-:W-:Y:S05]  /*17640*/  BRA.DIV ~URZ, `(.L_x_4347) ;  /* 0x00001e727f007947 */ /* 0x000fea000b800000 */
[----:B------:R1:W2:Y:S02]  /*17650*/  SHFL.UP PT, R2, R0, 0x1, RZ ;  /* 0x0420000000027989 */ /* 0x0002a400000e00ff */
.L_x_4392:
        /* <DEDUP_REMOVED lines=16> */
.L_x_4393:
[----:B--2---:R-:W-:-:S05]  /*17760*/  IMAD R0, R0, c[0x0][0x538], RZ ;  /* 0x00014e0000007a24 */ /* 0x004fca00078e02ff */
[----:B------:R-:W-:-:S04]  /*17770*/  IADD3 R8, R0, R8, RZ ;  /* 0x0000000800087210 */ /* 0x000fc80007ffe0ff */
[----:B------:R-:W-:-:S13]  /*17780*/  ISETP.GT.AND P0, PT, R8, R9, PT ;  /* 0x000000090800720c */ /* 0x000fda0003f04270 */
[----:B-1----:R-:W-:Y:S05]  /*17790*/  @!P0 BRA `(.L_x_4349) ;  /* 0xfffffdc000008947 */ /* 0x002fea000383ffff */
.L_x_4345:
[----:B------:R-:W-:-:S05]  /*177a0*/  IADD3 R11, -R0, R8, RZ ;  /* 0x00000008000b7210 */ /* 0x000fca0007ffe1ff */
[----:B------:R-:W-:-:S05]  /*177b0*/  IMAD R0, R4, c[0x0][0x538], R11 ;  /* 0x00014e0004007a24 */ /* 0x000fca00078e020b */
[----:B------:R-:W-:Y:S01]  /*177c0*/  ISETP.GT.AND P0, PT, R0, R9, PT ;  /* 0x000000090000720c */ /* 0x000fe20003f04270 */
[----:B------:R-:W-:-:S12]  /*177d0*/  BRA.DIV ~URZ, `(.L_x_4350) ;  /* 0x00001ed27f007947 */ /* 0x000fd8000b800000 */
[----:B------:R-:W-:-:S04]  /*177e0*/  VOTE.ANY R12, PT, !P0 ;  /* 0x00000000000c7806 */ /* 0x000fc800040e0100 */
.L_x_4394:
[----:B------:R-:W1:Y:S02]  /*177f0*/  POPC R8, R12 ;  /* 0x0000000c00087309 */ /* 0x000e640000000000 */
[----:B-1----:R-:W-:Y:S01]  /*17800*/  IADD3 R247, R8, R247, RZ ;  /* 0x000000f708f77210 */ /* 0x002fe20007ffe0ff */
[----:B------:R-:W-:Y:S05]  /*17810*/  BRA.DIV ~URZ, `(.L_x_4351) ;  /* 0x00001ee27f007947 */ /* 0x000fea000b800000 */
[----:B------:R1:W2:Y:S04]  /*17820*/  SHFL.IDX PT, R10, R6, R8, 0x1f ;  /* 0x00001f08060a7589 */ /* 0x0002a800000e0000 */
[----:B------:R1:W4:Y:S02]  /*17830*/  SHFL.IDX PT, R7, R7, R8, 0x1f ;  /* 0x00001f0807077589 */ /* 0x00032400000e0000 */
.L_x_4395:
[----:B------:R-:W-:Y:S01]  /*17840*/  ISETP.NE.AND P0, PT, R12, RZ, PT ;  /* 0x000000ff0c00720c */ /* 0x000fe20003f05270 */
[----:B------:R-:W-:-:S12]  /*17850*/  BSSY B0, `(.L_x_4352) ;  /* 0x0000005000007945 */ /* 0x000fd80003800000 */
[----:B------:R-:W-:Y:S05]  /*17860*/  @!P0 BRA `(.L_x_4353) ;  /* 0x0000003000008947 */ /* 0x000fea0003800000 */
[----:B------:R-:W-:Y:S01]  /*17870*/  IADD3 R3, R8, -0x1, RZ ;  /* 0xffffffff08037810 */ /* 0x000fe20007ffe0ff */
[----:B------:R-:W-:Y:S05]  /*17880*/  BRA.DIV ~URZ, `(.L_x_4354) ;  /* 0x00001f427f007947 */ /* 0x000fea000b800000 */
[----:B------:R1:W3:Y:S02]  /*17890*/  SHFL.IDX PT, R13, R4, R3, 0x1f ;  /* 0x00001f03040d7589 */ /* 0x0002e400000e0000 */
.L_x_4353:
[----:B------:R-:W-:Y:S05]  /*178a0*/  BSYNC B0 ;  /* 0x0000000000007941 */ /* 0x000fea0003800000 */
.L_x_4352:
[----:B----4-:R-:W-:Y:S01]  /*178b0*/  ISETP.NE.AND P0, PT, R7, 0x1, PT ;  /* 0x000000010700780c */ /* 0x010fe20003f05270 */
[----:B---3--:R-:W-:Y:S01]  /*178c0*/  IMAD R244, R13, c[0x0][0x538], R11 ;  /* 0x00014e000df47a24 */ /* 0x008fe200078e020b */
[----:B------:R-:W-:Y:S04]  /*178d0*/  BSSY B0, `(.L_x_4355) ;  /* 0x0000082000007945 */ /* 0x000fe80003800000 */
[----:B-1----:R-:W-:-:S07]  /*178e0*/  IADD3 R8, -R244, R9, RZ ;  /* 0x00000009f4087210 */ /* 0x002fce0007ffe1ff */
[----:B------:R-:W-:Y:S05]  /*178f0*/  @!P0 BRA `(.L_x_4356) ;  /* 0x000003d000008947 */ /* 0x000fea0003800000 */
[-C--:B--2---:R-:W-:Y:S02]  /*17900*/  IABS R2, R10.reuse ;  /* 0x0000000a00027213 */ /* 0x084fe40000000000 */
[----:B------:R-:W-:Y:S02]  /*17910*/  IABS R9, R10 ;  /* 0x0000000a00097213 */ /* 0x000fe40000000000 */
[----:B------:R-:W1:Y:S08]  /*17920*/  I2F.RP R0, R2 ;  /* 0x0000000200007306 */ /* 0x000e700000209400 */
        /* <DEDUP_REMOVED lines=58> */
.L_x_4356:
        /* <DEDUP_REMOVED lines=66> */
.L_x_4357:
[----:B------:R-:W-:Y:S05]  /*180f0*/  BSYNC B0 ;  /* 0x0000000000007941 */ /* 0x000fea0003800000 */
.L_x_4355:
[----:B------:R-:W-:-:S04]  /*18100*/  LOP3.LUT R2, RZ, R2, RZ, 0x33, !PT ;  /* 0x00000002ff027212 */ /* 0x000fc800078e33ff */
[----:B------:R-:W-:Y:S01]  /*18110*/  IADD3 R245, R2, R10, RZ ;  /* 0x0000000a02f57210 */ /* 0x000fe20007ffe0ff */
[----:B------:R-:W-:Y:S05]  /*18120*/  BRA `(.L_x_4358) ;  /* 0x0000004000007947 */ /* 0x000fea0003800000 */
.L_x_4346:
[----:B------:R-:W-:Y:S01]  /*18130*/  IMAD.MOV.U32 R244, RZ, RZ, R9 ;  /* 0x000000fffff47224 */ /* 0x000fe200078e0009 */
[----:B------:R-:W-:Y:S01]  /*18140*/  MOV R246, RZ ;  /* 0x000000ff00f67202 */ /* 0x000fe20000000f00 */
[----:B------:R-:W-:Y:S01]  /*18150*/  IMAD.MOV.U32 R245, RZ, RZ, RZ ;  /* 0x000000fffff57224 */ /* 0x000fe200078e00ff */
[----:B------:R-:W-:Y:S02]  /*18160*/  MOV R247, c[0x0][0x53c] ;  /* 0x00014f0000f77a02 */ /* 0x000fe40000000f00 */
.L_x_4358:
[----:B------:R-:W-:Y:S05]  /*18170*/  BSYNC B1 ;  /* 0x0000000000017941 */ /* 0x000fea0003800000 */
.L_x_4344:
[----:B------:R-:W-:Y:S01]  /*18180*/  WARPSYNC 0xffffffff ;  /* 0xffffffff00007948 */ /* 0x000fe20003800000 */
[----:B------:R-:W-:Y:S01]  /*18190*/  BAR.SYNC.DEFER_BLOCKING 0x4, 0x100 ;  /* 0x0104000000007b1d */ /* 0x000fe20000010000 */
[----:B------:R-:W-:-:S13]  /*181a0*/  ISETP.NE.AND P0, PT, R14, RZ, PT ;  /* 0x000000ff0e00720c */ /* 0x000fda0003f05270 */
[----:B------:R1:W-:Y:S04]  /*181b0*/  @!P0 STS.128 [0x20100], R244 ;  /* 0x020100f4ff008388 */ /* 0x0003e80000000c00 */
[----:B------:R-:W-:Y:S06]  /*181c0*/  BAR.ARV 0x5, 0x100 ;  /* 0x0144000000007b1d */ /* 0x000fec0000002000 */
.L_x_4339:
[----:B--2---:R-:W-:-:S13]  /*181d0*/  ISETP.GE.AND P0, PT, R247, c[0x0][0x53c], PT ;  /* 0x00014f00f7007a0c */ /* 0x004fda0003f06270 */
[----:B-1-34-:R-:W-:Y:S01]  /*181e0*/  @P0 CALL.REL.NOINC `(.L_x_4359) ;  /* 0x0000001000000944 */ /* 0x01afe20003c00000 */
[----:B------:R-:W-:Y:S05]  /*181f0*/  BRA `(.L_x_4360) ;  /* 0xfffe985000007947 */ /* 0x000fea000383ffff */
.L_x_4359:
[----:B------:R-:W-:Y:S05]  /*18200*/  EXIT ;  /* 0x000000000000794d */ /* 0x000fea0003800000 */
.L_x_4220:
[----:B------:R-:W-:Y:S01]  /*18210*/  IMAD.MOV.U32 R0, RZ, RZ, R5 ;  /* 0x000000ffff007224 */ /* 0x000fe200078e0005 */
[----:B------:R-:W-:Y:S02]  /*18220*/  MOV R2, 0x1 ;  /* 0x0000000100027802 */ /* 0x000fe40000000f00 */
[----:B------:R-:W-:Y:S02]  /*18230*/  MOV R3, 0x18250 ;  /* 0x0001825000037802 */ /* 0x000fe40000000f00 */
[----:B-1----:R-:W-:Y:S05]  /*18240*/  CALL.REL.NOINC `($__internal_88_$__cuda_sm70_shflsync_up_p) ;  /* 0x0000168000007944 */ /* 0x002fea0003c00000 */
[----:B------:R-:W-:Y:S01]  /*18250*/  MOV R0, R4 ;  /* 0x0000000400007202 */ /* 0x000fe20000000f00 */
[----:B------:R-:W-:Y:S05]  /*18260*/  BRA `(.L_x_4361) ;  /* 0xfffe81d000007947 */ /* 0x000fea000383ffff */
.L_x_4221:
[----:B------:R-:W-:Y:S01]  /*18270*/  IMAD.MOV.U32 R0, RZ, RZ, R5 ;  /* 0x000000ffff007224 */ /* 0x000fe200078e0005 */
[----:B------:R-:W-:Y:S02]  /*18280*/  MOV R2, 0x2 ;  /* 0x0000000200027802 */ /* 0x000fe40000000f00 */
[----:B------:R-:W-:Y:S02]  /*18290*/  MOV R3, 0x182b0 ;  /* 0x000182b000037802 */ /* 0x000fe40000000f00 */
[----:B-1----:R-:W-:Y:S05]  /*182a0*/  CALL.REL.NOINC `($__internal_88_$__cuda_sm70_shflsync_up_p) ;  /* 0x0000162000007944 */ /* 0x002fea0003c00000 */
[----:B------:R-:W-:Y:S01]  /*182b0*/  SEL R0, R4, RZ, P4 ;  /* 0x000000ff04007207 */ /* 0x000fe20002000000 */
[----:B------:R-:W-:Y:S01]  /*182c0*/  IMAD.MOV.U32 R2, RZ, RZ, 0x4 ;  /* 0x00000004ff027424 */ /* 0x000fe200078e00ff */
[----:B------:R-:W-:-:S03]  /*182d0*/  MOV R3, 0x18300 ;  /* 0x0001830000037802 */ /* 0x000fc60000000f00 */
[----:B------:R-:W-:Y:S02]  /*182e0*/  IMAD.IADD R0, R5, 0x1, R0 ;  /* 0x0000000105007824 */ /* 0x000fe400078e0200 */
[----:B------:R-:W-:Y:S05]  /*182f0*/  CALL.REL.NOINC `($__internal_88_$__cuda_sm70_shflsync_up_p) ;  /* 0x000015d000007944 */ /* 0x000fea0003c00000 */
        /* <DEDUP_REMOVED lines=13> */
[----:B------:R-:W-:Y:S01]  /*183d0*/  IMAD.IADD R4, R0, 0x1, R4 ;  /* 0x0000000100047824 */ /* 0x000fe200078e0204 */
[----:B------:R-:W-:-:S03]  /*183e0*/  MOV R0, 0x1f ;  /* 0x0000001f00007802 */ /* 0x000fc60000000f00 */
[----:B------:R-:W-:Y:S02]  /*183f0*/  IMAD.MOV.U32 R5, RZ, RZ, R4 ;  /* 0x000000ffff057224 */ /* 0x000fe400078e0004 */
[----:B------:R-:W-:Y:S05]  /*18400*/  CALL.REL.NOINC `($__internal_87_$__cuda_sm70_shflsync_idx_p) ;  /* 0x0000147000007944 */ /* 0x000fea0003c00000 */
[----:B------:R-:W-:Y:S05]  /*18410*/  BRA `(.L_x_4362) ;  /* 0xfffe812000007947 */ /* 0x000fea000383ffff */
.L_x_4223:
[----:B------:R-:W-:Y:S02]  /*18420*/  SEL R0, RZ, 0x1, P0 ;  /* 0x00000001ff007807 */ /* 0x000fe40000000000 */
[----:B------:R-:W-:Y:S02]  /*18430*/  MOV R2, 0x18450 ;  /* 0x0001845000027802 */ /* 0x000fe40000000f00 */
[----:B-1----:R-:W-:Y:S05]  /*18440*/  CALL.REL.NOINC `($__internal_89_$__cuda_sm70_votesync_ballot) ;  /* 0x000014f000007944 */ /* 0x002fea0003c00000 */
[----:B------:R-:W-:Y:S01]  /*18450*/  MOV R10, R0 ;  /* 0x00000000000a7202 */ /* 0x000fe20000000f00 */
[----:B------:R-:W-:Y:S05]  /*18460*/  BRA `(.L_x_4363) ;  /* 0xfffe816000007947 */ /* 0x000fea000383ffff */
.L_x_4224:
[----:B------:R-:W-:Y:S01]  /*18470*/  IMAD.MOV.U32 R5, RZ, RZ, R9 ;  /* 0x000000ffff057224 */ /* 0x000fe200078e0009 */
[----:B------:R-:W-:Y:S01]  /*18480*/  MOV R3, R7 ;  /* 0x0000000700037202 */ /* 0x000fe20000000f00 */
[----:B------:R-:W-:Y:S01]  /*18490*/  IMAD.MOV.U32 R0, RZ, RZ, 0x1f ;  /* 0x0000001fff007424 */ /* 0x000fe200078e00ff */
[----:B------:R-:W-:Y:S02]  /*184a0*/  MOV R2, 0x184c0 ;  /* 0x000184c000027802 */ /* 0x000fe40000000f00 */
[----:B------:R-:W-:Y:S05]  /*184b0*/  CALL.REL.NOINC `($__internal_87_$__cuda_sm70_shflsync_idx_p) ;  /* 0x000013c000007944 */ /* 0x000fea0003c00000 */
[----:B------:R-:W-:Y:S01]  /*184c0*/  IMAD.MOV.U32 R245, RZ, RZ, R0 ;  /* 0x000000fffff57224 */ /* 0x000fe200078e0000 */
[----:B------:R-:W-:Y:S01]  /*184d0*/  MOV R5, R8 ;  /* 0x0000000800057202 */ /* 0x000fe20000000f00 */
[----:B------:R-:W-:Y:S01]  /*184e0*/  IMAD.MOV.U32 R6, RZ, RZ, RZ ;  /* 0x000000ffff067224 */ /* 0x000fe200078e00ff */
[----:B------:R-:W-:Y:S01]  /*184f0*/  MOV R3, R7 ;  /* 0x0000000700037202 */ /* 0x000fe20000000f00 */
[----:B------:R-:W-:Y:S01]  /*18500*/  IMAD.MOV.U32 R0, RZ, RZ, 0x1f ;  /* 0x0000001fff007424 */ /* 0x000fe200078e00ff */
[----:B------:R-:W-:-:S02]  /*18510*/  MOV R2, 0x18530 ;  /* 0x0001853000027802 */ /* 0x000fc40000000f00 */
[----:B------:R-:W-:Y:S05]  /*18520*/  CALL.REL.NOINC `($__internal_87_$__cuda_sm70_shflsync_idx_p) ;  /* 0x0000135000007944 */ /* 0x000fea0003c00000 */
[----:B------:R-:W-:Y:S01]  /*18530*/  MOV R9, R0 ;  /* 0x0000000000097202 */ /* 0x000fe20000000f00 */
[----:B------:R-:W-:Y:S05]  /*18540*/  BRA `(.L_x_4364) ;  /* 0xfffe80e000007947 */ /* 0x000fea000383ffff */
.L_x_4227:
[----:B------:R-:W-:Y:S01]  /*18550*/  IMAD.MOV.U32 R5, RZ, RZ, R4 ;  /* 0x000000ffff057224 */ /* 0x000fe200078e0004 */
[----:B------:R-:W-:-:S02]  /*18560*/  MOV R0, 0x1f ;  /* 0x0000001f00007802 */ /* 0x000fc40000000f00 */
[----:B------:R-:W-:Y:S02]  /*18570*/  MOV R2, 0x18590 ;  /* 0x0001859000027802 */ /* 0x000fe40000000f00 */
[----:B-123--:R-:W-:Y:S05]  /*18580*/  CALL.REL.NOINC `($__internal_87_$__cuda_sm70_shflsync_idx_p) ;  /* 0x000012f000007944 */ /* 0x00efea0003c00000 */
[----:B------:R-:W-:Y:S01]  /*18590*/  MOV R6, R0 ;  /* 0x0000000000067202 */ /* 0x000fe20000000f00 */
[----:B------:R-:W-:Y:S05]  /*185a0*/  BRA `(.L_x_4226) ;  /* 0xfffe80e000007947 */ /* 0x000fea000383ffff */
.L_x_4246:
[----:B------:R-:W-:Y:S01]  /*185b0*/  IMAD.MOV.U32 R5, RZ, RZ, R14 ;  /* 0x000000ffff057224 */ /* 0x000fe200078e000e */
[----:B------:R-:W-:Y:S01]  /*185c0*/  MOV R3, RZ ;  /* 0x000000ff00037202 */ /* 0x000fe20000000f00 */
[----:B------:R-:W-:Y:S01]  /*185d0*/  IMAD.MOV.U32 R0, RZ, RZ, 0x181f ;  /* 0x0000181fff007424 */ /* 0x000fe200078e00ff */
[----:B------:R-:W-:Y:S02]  /*185e0*/  MOV R2, 0x18600 ;  /* 0x0001860000027802 */ /* 0x000fe40000000f00 */
[----:B------:R-:W-:Y:S05]  /*185f0*/  CALL.REL.NOINC `($__internal_87_$__cuda_sm70_shflsync_idx_p) ;  /* 0x0000128000007944 */ /* 0x000fea0003c00000 */
[----:B------:R-:W-:Y:S01]  /*18600*/  MOV R4, R0 ;  /* 0x0000000000047202 */ /* 0x000fe20000000f00 */
[----:B------:R-:W-:Y:S05]  /*18610*/  BRA `(.L_x_4365) ;  /* 0xfffea8a000007947 */ /* 0x000fea000383ffff */
.L_x_4247:
[----:B------:R-:W-:Y:S01]  /*18620*/  IMAD.MOV.U32 R5, RZ, RZ, R15 ;  /* 0x000000ffff057224 */ /* 0x000fe200078e000f */
[----:B------:R-:W-:Y:S01]  /*18630*/  MOV R3, RZ ;  /* 0x000000ff00037202 */ /* 0x000fe20000000f00 */
[----:B------:R-:W-:Y:S01]  /*18640*/  IMAD.MOV.U32 R0, RZ, RZ, 0x181f ;  /* 0x0000181fff007424 */ /* 0x000fe200078e00ff */
[----:B------:R-:W-:Y:S02]  /*18650*/  MOV R2, 0x18670 ;  /* 0x0001867000027802 */ /* 0x000fe40000000f00 */
[----:B-12---:R-:W-:Y:S05]  /*18660*/  CALL.REL.NOINC `($__internal_87_$__cuda_sm70_shflsync_idx_p) ;  /* 0x0000121000007944 */ /* 0x006fea0003c00000 */
[----:B------:R-:W-:Y:S05]  /*18670*/  BRA `(.L_x_4366) ;  /* 0xfffea86000007947 */ /* 0x000fea000383ffff */
.L_x_4250:
[----:B------:R-:W-:Y:S01]  /*18680*/  IMAD.MOV.U32 R5, RZ, RZ, R14 ;  /* 0x000000ffff057224 */ /* 0x000fe200078e000e */
[----:B---3--:R-:W-:Y:S01]  /*18690*/  MOV R3, 0x1 ;  /* 0x0000000100037802 */ /* 0x008fe20000000f00 */
[----:B----4-:R-:W-:Y:S01]  /*186a0*/  IMAD.MOV.U32 R0, RZ, RZ, 0x181f ;  /* 0x0000181fff007424 */ /* 0x010fe200078e00ff */
[----:B------:R-:W-:-:S02]  /*186b0*/  MOV R2, 0x186d0 ;  /* 0x000186d000027802 */ /* 0x000fc40000000f00 */
[----:B-12---:R-:W-:Y:S05]  /*186c0*/  CALL.REL.NOINC `($__internal_87_$__cuda_sm70_shflsync_idx_p) ;  /* 0x000011b000007944 */ /* 0x006fea0003c00000 */
[----:B------:R-:W-:Y:S01]  /*186d0*/  IMAD.MOV.U32 R4, RZ, RZ, R0 ;  /* 0x000000ffff047224 */ /* 0x000fe200078e0000 */
[----:B------:R-:W-:Y:S01]  /*186e0*/  MOV R3, 0x1 ;  /* 0x0000000100037802 */ /* 0x000fe20000000f00 */
[----:B------:R-:W-:Y:S01]  /*186f0*/  IMAD.MOV.U32 R5, RZ, RZ, R15 ;  /* 0x000000ffff057224 */ /* 0x000fe200078e000f */
[----:B------:R-:W-:-:S02]  /*18700*/  MOV R0, 0x181f ;  /* 0x0000181f00007802 */ /* 0x000fc40000000f00 */
[----:B------:R-:W-:Y:S02]  /*18710*/  MOV R2, 0x18730 ;  /* 0x0001873000027802 */ /* 0x000fe40000000f00 */
[----:B------:R-:W-:Y:S05]  /*18720*/  CALL.REL.NOINC `($__internal_87_$__cuda_sm70_shflsync_idx_p) ;  /* 0x0000115000007944 */ /* 0x000fea0003c00000 */
[----:B------:R-:W-:Y:S05]  /*18730*/  BRA `(.L_x_4367) ;  /* 0xfffea9d000007947 */ /* 0x000fea000383ffff */
.L_x_4253:
[----:B------:R-:W-:Y:S01]  /*18740*/  IMAD.MOV.U32 R5, RZ, RZ, R14 ;  /* 0x000000ffff057224 */ /* 0x000fe200078e000e */
[----:B-1----:R-:W-:Y:S01]  /*18750*/  MOV R3, 0x2 ;  /* 0x0000000200037802 */ /* 0x002fe20000000f00 */
[----:B----4-:R-:W-:Y:S01]  /*18760*/  IMAD.MOV.U32 R0, RZ, RZ, 0x181f ;  /* 0x0000181fff007424 */ /* 0x010fe200078e00ff */
[----:B------:R-:W-:Y:S02]  /*18770*/  MOV R2, 0x18790 ;  /* 0x0001879000027802 */ /* 0x000fe40000000f00 */
[----:B--2---:R-:W-:Y:S05]  /*18780*/  CALL.REL.NOINC `($__internal_87_$__cuda_sm70_shflsync_idx_p) ;  /* 0x000010f000007944 */ /* 0x004fea0003c00000 */
[----:B------:R-:W-:Y:S01]  /*18790*/  MOV R4, R0 ;  /* 0x0000000000047202 */ /* 0x000fe20000000f00 */
[----:B------:R-:W-:Y:S05]  /*187a0*/  BRA `(.L_x_4368) ;  /* 0xfffeab8000007947 */ /* 0x000fea000383ffff */
.L_x_4254:
[----:B------:R-:W-:Y:S01]  /*187b0*/  IMAD.MOV.U32 R5, RZ, RZ, R15 ;  /* 0x000000ffff057224 */ /* 0x000fe200078e000f */
[----:B------:R-:W-:Y:S01]  /*187c0*/  MOV R3, 0x2 ;  /* 0x0000000200037802 */ /* 0x000fe20000000f00 */
[----:B----4-:R-:W-:Y:S01]  /*187d0*/  IMAD.MOV.U32 R0, RZ, RZ, 0x181f ;  /* 0x0000181fff007424 */ /* 0x010fe200078e00ff */
[----:B------:R-:W-:Y:S02]  /*187e0*/  MOV R2, 0x18800 ;  /* 0x0001880000027802 */ /* 0x000fe40000000f00 */
[----:B-123--:R-:W-:Y:S05]  /*187f0*/  CALL.REL.NOINC `($__internal_87_$__cuda_sm70_shflsync_idx_p) ;  /* 0x0000108000007944 */ /* 0x00efea0003c00000 */
[----:B------:R-:W-:Y:S05]  /*18800*/  BRA `(.L_x_4369) ;  /* 0xfffeab4000007947 */ /* 0x000fea000383ffff */
.L_x_4257:
[----:B------:R-:W-:Y:S01]  /*18810*/  IMAD.MOV.U32 R5, RZ, RZ, R14 ;  /* 0x000000ffff057224 */ /* 0x000fe200078e000e */
[----:B-1----:R-:W-:Y:S01]  /*18820*/  MOV R3, 0x3 ;  /* 0x0000000300037802 */ /* 0x002fe20000000f00 */
[----:B------:R-:W-:Y:S01]  /*18830*/  IMAD.MOV.U32 R0, RZ, RZ, 0x181f ;  /* 0x0000181fff007424 */ /* 0x000fe200078e00ff */
[----:B------:R-:W-:-:S02]  /*18840*/  MOV R2, 0x18860 ;  /* 0x0001886000027802 */ /* 0x000fc40000000f00 */
[----:B--234-:R-:W-:Y:S05]  /*18850*/  CALL.REL.NOINC `($__internal_87_$__cuda_sm70_shflsync_idx_p) ;  /* 0x0000102000007944 */ /* 0x01cfea0003c00000 */
[----:B------:R-:W-:Y:S01]  /*18860*/  IMAD.MOV.U32 R4, RZ, RZ, R0 ;  /* 0x000000ffff047224 */ /* 0x000fe200078e0000 */
[----:B------:R-:W-:Y:S01]  /*18870*/  MOV R3, 0x3 ;  /* 0x0000000300037802 */ /* 0x000fe20000000f00 */
[----:B------:R-:W-:Y:S01]  /*18880*/  IMAD.MOV.U32 R5, RZ, RZ, R15 ;  /* 0x000000ffff057224 */ /* 0x000fe200078e000f */
[----:B------:R-:W-:-:S02]  /*18890*/  MOV R0, 0x181f ;  /* 0x0000181f00007802 */ /* 0x000fc40000000f00 */
[----:B------:R-:W-:Y:S02]  /*188a0*/  MOV R2, 0x188c0 ;  /* 0x000188c000027802 */ /* 0x000fe40000000f00 */
[----:B------:R-:W-:Y:S05]  /*188b0*/  CALL.REL.NOINC `($__internal_87_$__cuda_sm70_shflsync_idx_p) ;  /* 0x00000fc000007944 */ /* 0x000fea0003c00000 */
[----:B------:R-:W-:Y:S05]  /*188c0*/  BRA `(.L_x_4370) ;  /* 0xfffeacb000007947 */ /* 0x000fea000383ffff */
.L_x_4298:
[----:B------:R-:W-:Y:S01]  /*188d0*/  IMAD.MOV.U32 R2, RZ, RZ, R237 ;  /* 0x000000ffff027224 */ /* 0x000fe200078e00ed */
[----:B------:R-:W-:Y:S02]  /*188e0*/  MOV R5, 0x2 ;  /* 0x0000000200057802 */ /* 0x000fe40000000f00 */
[----:B------:R-:W-:Y:S02]  /*188f0*/  MOV R3, 0x18910 ;  /* 0x0001891000037802 */ /* 0x000fe40000000f00 */
[----:B------:R-:W-:Y:S05]  /*18900*/  CALL.REL.NOINC `($__internal_86_$__cuda_sm70_shflsync_bfly_p) ;  /* 0x00000f2000007944 */ /* 0x000fea0003c00000 */
[----:B------:R-:W-:Y:S01]  /*18910*/  MOV R0, R5 ;  /* 0x0000000500007202 */ /* 0x000fe20000000f00 */
[----:B------:R-:W-:Y:S05]  /*18920*/  BRA `(.L_x_4371) ;  /* 0xffff991000007947 */ /* 0x000fea000383ffff */
.L_x_4299:
[----:B------:R-:W-:Y:S01]  /*18930*/  IMAD.MOV.U32 R2, RZ, RZ, R0 ;  /* 0x000000ffff027224 */ /* 0x000fe200078e0000 */
[----:B------:R-:W-:Y:S02]  /*18940*/  MOV R5, 0x1 ;  /* 0x0000000100057802 */ /* 0x000fe40000000f00 */
[----:B------:R-:W-:Y:S02]  /*18950*/  MOV R3, 0x18970 ;  /* 0x0001897000037802 */ /* 0x000fe40000000f00 */
[----:B-1----:R-:W-:Y:S05]  /*18960*/  CALL.REL.NOINC `($__internal_86_$__cuda_sm70_shflsync_bfly_p) ;  /* 0x00000ec000007944 */ /* 0x002fea0003c00000 */
[----:B------:R-:W-:Y:S01]  /*18970*/  FADD.FTZ R0, R0, R5 ;  /* 0x0000000500007221 */ /* 0x000fe20000010000 */
[----:B------:R-:W-:Y:S02]  /*18980*/  MOV R2, R239 ;  /* 0x000000ef00027202 */ /* 0x000fe40000000f00 */
[----:B------:R-:W-:-:S02]  /*18990*/  MOV R5, 0x2 ;  /* 0x0000000200057802 */ /* 0x000fc40000000f00 */
[----:B------:R-:W-:Y:S02]  /*189a0*/  MOV R3, 0x189c0 ;  /* 0x000189c000037802 */ /* 0x000fe40000000f00 */
[----:B------:R-:W-:Y:S05]  /*189b0*/  CALL.REL.NOINC `($__internal_86_$__cuda_sm70_shflsync_bfly_p) ;  /* 0x00000e7000007944 */ /* 0x000fea0003c00000 */
[----:B------:R-:W-:Y:S01]  /*189c0*/  FADD.FTZ R4, R239, R5 ;  /* 0x00000005ef047221 */ /* 0x000fe20000010000 */
[----:B------:R-:W-:Y:S02]  /*189d0*/  MOV R5, 0x1 ;  /* 0x0000000100057802 */ /* 0x000fe40000000f00 */
[----:B------:R-:W-:Y:S02]  /*189e0*/  MOV R3, 0x18a10 ;  /* 0x00018a1000037802 */ /* 0x000fe40000000f00 */
[----:B------:R-:W-:Y:S02]  /*189f0*/  MOV R2, R4 ;  /* 0x0000000400027202 */ /* 0x000fe40000000f00 */
[----:B------:R-:W-:Y:S05]  /*18a00*/  CALL.REL.NOINC `($__internal_86_$__cuda_sm70_shflsync_bfly_p) ;  /* 0x00000e2000007944 */ /* 0x000fea0003c00000 */
[----:B------:R-:W-:Y:S01]  /*18a10*/  MOV R3, R5 ;  /* 0x0000000500037202 */ /* 0x000fe20000000f00 */
[----:B------:R-:W-:Y:S05]  /*18a20*/  BRA `(.L_x_4372) ;  /* 0xffff988000007947 */ /* 0x000fea000383ffff */
.L_x_4306:
[----:B-1-34-:R-:W-:Y:S01]  /*18a30*/  IMAD.MOV.U32 R5, RZ, RZ, R14 ;  /* 0x000000ffff057224 */ /* 0x01afe200078e000e */
[----:B------:R-:W-:Y:S01]  /*18a40*/  MOV R3, RZ ;  /* 0x000000ff00037202 */ /* 0x000fe20000000f00 */
[----:B------:R-:W-:Y:S01]  /*18a50*/  IMAD.MOV.U32 R0, RZ, RZ, 0x181f ;  /* 0x0000181fff007424 */ /* 0x000fe200078e00ff */
[----:B------:R-:W-:Y:S02]  /*18a60*/  MOV R2, 0x18a80 ;  /* 0x00018a8000027802 */ /* 0x000fe40000000f00 */
[----:B------:R-:W-:Y:S05]  /*18a70*/  CALL.REL.NOINC `($__internal_87_$__cuda_sm70_shflsync_idx_p) ;  /* 0x00000e0000007944 */ /* 0x000fea0003c00000 */
[----:B------:R-:W-:Y:S01]  /*18a80*/  MOV R6, R0 ;  /* 0x0000000000067202 */ /* 0x000fe20000000f00 */
[----:B------:R-:W-:Y:S05]  /*18a90*/  BRA `(.L_x_4373) ;  /* 0xffffb4b000007947 */ /* 0x000fea000383ffff */
.L_x_4307:
[----:B------:R-:W-:Y:S01]  /*18aa0*/  IMAD.MOV.U32 R5, RZ, RZ, R15 ;  /* 0x000000ffff057224 */ /* 0x000fe200078e000f */
[----:B------:R-:W-:Y:S01]  /*18ab0*/  MOV R3, RZ ;  /* 0x000000ff00037202 */ /* 0x000fe20000000f00 */
[----:B------:R-:W-:Y:S01]  /*18ac0*/  IMAD.MOV.U32 R0, RZ, RZ, 0x181f ;  /* 0x0000181fff007424 */ /* 0x000fe200078e00ff */
[----:B------:R-:W-:-:S02]  /*18ad0*/  MOV R2, 0x18af0 ;  /* 0x00018af000027802 */ /* 0x000fc40000000f00 */
[----:B-12---:R-:W-:Y:S05]  /*18ae0*/  CALL.REL.NOINC `($__internal_87_$__cuda_sm70_shflsync_idx_p) ;  /* 0x00000d9000007944 */ /* 0x006fea0003c00000 */
[----:B------:R-:W-:Y:S05]  /*18af0*/  BRA `(.L_x_4374) ;  /* 0xffffb47000007947 */ /* 0x000fea000383ffff */
.L_x_4310:
[----:B------:R-:W-:Y:S01]  /*18b00*/  IMAD.MOV.U32 R5, RZ, RZ, R14 ;  /* 0x000000ffff057224 */ /* 0x000fe200078e000e */
[----:B--2---:R-:W-:Y:S01]  /*18b10*/  MOV R3, 0x1 ;  /* 0x0000000100037802 */ /* 0x004fe20000000f00 */
[----:B----4-:R-:W-:Y:S01]  /*18b20*/  IMAD.MOV.U32 R0, RZ, RZ, 0x181f ;  /* 0x0000181fff007424 */ /* 0x010fe200078e00ff */
[----:B------:R-:W-:-:S02]  /*18b30*/  MOV R2, 0x18b50 ;  /* 0x00018b5000027802 */ /* 0x000fc40000000f00 */
[----:B-1-3--:R-:W-:Y:S05]  /*18b40*/  CALL.REL.NOINC `($__internal_87_$__cuda_sm70_shflsync_idx_p) ;  /* 0x00000d3000007944 */ /* 0x00afea0003c00000 */
[----:B------:R-:W-:Y:S01]  /*18b50*/  IMAD.MOV.U32 R6, RZ, RZ, R0 ;  /* 0x000000ffff067224 */ /* 0x000fe200078e0000 */
[----:B------:R-:W-:Y:S01]  /*18b60*/  MOV R3, 0x1 ;  /* 0x0000000100037802 */ /* 0x000fe20000000f00 */
[----:B------:R-:W-:Y:S01]  /*18b70*/  IMAD.MOV.U32 R5, RZ, RZ, R15 ;  /* 0x000000ffff057224 */ /* 0x000fe200078e000f */
[----:B------:R-:W-:-:S02]  /*18b80*/  MOV R0, 0x181f ;  /* 0x0000181f00007802 */ /* 0x000fc40000000f00 */
[----:B------:R-:W-:Y:S02]  /*18b90*/  MOV R2, 0x18bb0 ;  /* 0x00018bb000027802 */ /* 0x000fe40000000f00 */
[----:B------:R-:W-:Y:S05]  /*18ba0*/  CALL.REL.NOINC `($__internal_87_$__cuda_sm70_shflsync_idx_p) ;  /* 0x00000cd000007944 */ /* 0x000fea0003c00000 */
[----:B------:R-:W-:Y:S05]  /*18bb0*/  BRA `(.L_x_4375) ;  /* 0xffffb59000007947 */ /* 0x000fea000383ffff */
.L_x_4313:
[----:B------:R-:W-:Y:S01]  /*18bc0*/  IMAD.MOV.U32 R5, RZ, RZ, R14 ;  /* 0x000000ffff057224 */ /* 0x000fe200078e000e */
[----:B-1----:R-:W-:Y:S01]  /*18bd0*/  MOV R3, 0x2 ;  /* 0x0000000200037802 */ /* 0x002fe20000000f00 */
[----:B----4-:R-:W-:Y:S01]  /*18be0*/  IMAD.MOV.U32 R0, RZ, RZ, 0x181f ;  /* 0x0000181fff007424 */ /* 0x010fe200078e00ff */
[----:B------:R-:W-:Y:S02]  /*18bf0*/  MOV R2, 0x18c10 ;  /* 0x00018c1000027802 */ /* 0x000fe40000000f00 */
[----:B--23--:R-:W-:Y:S05]  /*18c00*/  CALL.REL.NOINC `($__internal_87_$__cuda_sm70_shflsync_idx_p) ;  /* 0x00000c7000007944 */ /* 0x00cfea0003c00000 */
[----:B------:R-:W-:Y:S01]  /*18c10*/  MOV R6, R0 ;  /* 0x0000000000067202 */ /* 0x000fe20000000f00 */
[----:B------:R-:W-:Y:S05]  /*18c20*/  BRA `(.L_x_4376) ;  /* 0xffffb70000007947 */ /* 0x000fea000383ffff */
.L_x_4314:
[----:B------:R-:W-:Y:S01]  /*18c30*/  IMAD.MOV.U32 R5, RZ, RZ, R15 ;  /* 0x000000ffff057224 */ /* 0x000fe200078e000f */
[----:B------:R-:W-:Y:S01]  /*18c40*/  MOV R3, 0x2 ;  /* 0x0000000200037802 */ /* 0x000fe20000000f00 */
[----:B----4-:R-:W-:Y:S01]  /*18c50*/  IMAD.MOV.U32 R0, RZ, RZ, 0x181f ;  /* 0x0000181fff007424 */ /* 0x010fe200078e00ff */
[----:B------:R-:W-:Y:S02]  /*18c60*/  MOV R2, 0x18c80 ;  /* 0x00018c8000027802 */ /* 0x000fe40000000f00 */
[----:B-123--:R-:W-:Y:S05]  /*18c70*/  CALL.REL.NOINC `($__internal_87_$__cuda_sm70_shflsync_idx_p) ;  /* 0x00000c0000007944 */ /* 0x00efea0003c00000 */
[----:B------:R-:W-:Y:S05]  /*18c80*/  BRA `(.L_x_4377) ;  /* 0xffffb6c000007947 */ /* 0x000fea000383ffff */
.L_x_4317:
        /* <DEDUP_REMOVED lines=12> */
.L_x_4319:
[----:B------:R-:W-:Y:S01]  /*18d50*/  IMAD.MOV.U32 R5, RZ, RZ, R18 ;  /* 0x000000ffff057224 */ /* 0x000fe200078e0012 */
[----:B------:R-:W-:Y:S01]  /*18d60*/  MOV R3, RZ ;  /* 0x000000ff00037202 */ /* 0x000fe20000000f00 */
[----:B------:R-:W-:Y:S01]  /*18d70*/  IMAD.MOV.U32 R0, RZ, RZ, 0x1c1f ;  /* 0x00001c1fff007424 */ /* 0x000fe200078e00ff */
[----:B------:R-:W-:Y:S02]  /*18d80*/  MOV R2, 0x18da0 ;  /* 0x00018da000027802 */ /* 0x000fe40000000f00 */
[----:B------:R-:W-:Y:S05]  /*18d90*/  CALL.REL.NOINC `($__internal_87_$__cuda_sm70_shflsync_idx_p) ;  /* 0x00000ae000007944 */ /* 0x000fea0003c00000 */
[----:B------:R-:W-:Y:S01]  /*18da0*/  MOV R4, R0 ;  /* 0x0000000000047202 */ /* 0x000fe20000000f00 */
[----:B------:R-:W-:Y:S05]  /*18db0*/  BRA `(.L_x_4379) ;  /* 0xffffbb6000007947 */ /* 0x000fea000383ffff */
.L_x_4320:
[----:B------:R-:W-:Y:S01]  /*18dc0*/  IMAD.MOV.U32 R5, RZ, RZ, R19 ;  /* 0x000000ffff057224 */ /* 0x000fe200078e0013 */
[----:B------:R-:W-:Y:S01]  /*18dd0*/  MOV R3, RZ ;  /* 0x000000ff00037202 */ /* 0x000fe20000000f00 */
[----:B------:R-:W-:Y:S01]  /*18de0*/  IMAD.MOV.U32 R0, RZ, RZ, 0x1c1f ;  /* 0x00001c1fff007424 */ /* 0x000fe200078e00ff */
[----:B------:R-:W-:Y:S02]  /*18df0*/  MOV R2, 0x18e10 ;  /* 0x00018e1000027802 */ /* 0x000fe40000000f00 */
[----:B-12---:R-:W-:Y:S05]  /*18e00*/  CALL.REL.NOINC `($__internal_87_$__cuda_sm70_shflsync_idx_p) ;  /* 0x00000a7000007944 */ /* 0x006fea0003c00000 */
[----:B------:R-:W-:Y:S05]  /*18e10*/  BRA `(.L_x_4380) ;  /* 0xffffbb2000007947 */ /* 0x000fea000383ffff */
.L_x_4323:
[----:B------:R-:W-:Y:S01]  /*18e20*/  IMAD.MOV.U32 R5, RZ, RZ, R18 ;  /* 0x000000ffff057224 */ /* 0x000fe200078e0012 */
[----:B-1----:R-:W-:Y:S01]  /*18e30*/  MOV R3, 0x1 ;  /* 0x0000000100037802 */ /* 0x002fe20000000f00 */
[----:B----4-:R-:W-:Y:S01]  /*18e40*/  IMAD.MOV.U32 R0, RZ, RZ, 0x1c1f ;  /* 0x00001c1fff007424 */ /* 0x010fe200078e00ff */
[----:B------:R-:W-:-:S02]  /*18e50*/  MOV R2, 0x18e70 ;  /* 0x00018e7000027802 */ /* 0x000fc40000000f00 */
[----:B--23--:R-:W-:Y:S05]  /*18e60*/  CALL.REL.NOINC `($__internal_87_$__cuda_sm70_shflsync_idx_p) ;  /* 0x00000a1000007944 */ /* 0x00cfea0003c00000 */
[----:B------:R-:W-:Y:S01]  /*18e70*/  IMAD.MOV.U32 R4, RZ, RZ, R0 ;  /* 0x000000ffff047224 */ /* 0x000fe200078e0000 */
[----:B------:R-:W-:Y:S01]  /*18e80*/  MOV R3, 0x1 ;  /* 0x0000000100037802 */ /* 0x000fe20000000f00 */
[----:B------:R-:W-:Y:S01]  /*18e90*/  IMAD.MOV.U32 R5, RZ, RZ, R19 ;  /* 0x000000ffff057224 */ /* 0x000fe200078e0013 */
[----:B------:R-:W-:-:S02]  /*18ea0*/  MOV R0, 0x1c1f ;  /* 0x00001c1f00007802 */ /* 0x000fc40000000f00 */
[----:B------:R-:W-:Y:S02]  /*18eb0*/  MOV R2, 0x18ed0 ;  /* 0x00018ed000027802 */ /* 0x000fe40000000f00 */
[----:B------:R-:W-:Y:S05]  /*18ec0*/  CALL.REL.NOINC `($__internal_87_$__cuda_sm70_shflsync_idx_p) ;  /* 0x000009b000007944 */ /* 0x000fea0003c00000 */
[----:B------:R-:W-:Y:S05]  /*18ed0*/  BRA `(.L_x_4381) ;  /* 0xffffc71000007947 */ /* 0x000fea000383ffff */
.L_x_4327:
[----:B------:R-:W-:Y:S01]  /*18ee0*/  IMAD.MOV.U32 R5, RZ, RZ, R12 ;  /* 0x000000ffff057224 */ /* 0x000fe200078e000c */
[----:B------:R-:W-:Y:S01]  /*18ef0*/  MOV R3, RZ ;  /* 0x000000ff00037202 */ /* 0x000fe20000000f00 */
[----:B------:R-:W-:Y:S01]  /*18f00*/  IMAD.MOV.U32 R0, RZ, RZ, 0x181f ;  /* 0x0000181fff007424 */ /* 0x000fe200078e00ff */
[----:B------:R-:W-:Y:S02]  /*18f10*/  MOV R2, 0x18f30 ;  /* 0x00018f3000027802 */ /* 0x000fe40000000f00 */
[----:B------:R-:W-:Y:S05]  /*18f20*/  CALL.REL.NOINC `($__internal_87_$__cuda_sm70_shflsync_idx_p) ;  /* 0x0000095000007944 */ /* 0x000fea0003c00000 */
[----:B------:R-:W-:Y:S01]  /*18f30*/  MOV R4, R0 ;  /* 0x0000000000047202 */ /* 0x000fe20000000f00 */
[----:B------:R-:W-:Y:S05]  /*18f40*/  BRA `(.L_x_4382) ;  /* 0xffffdb1000007947 */ /* 0x000fea000383ffff */
.L_x_4328:
[----:B------:R-:W-:Y:S01]  /*18f50*/  IMAD.MOV.U32 R5, RZ, RZ, R15 ;  /* 0x000000ffff057224 */ /* 0x000fe200078e000f */
[----:B------:R-:W-:Y:S01]  /*18f60*/  MOV R3, RZ ;  /* 0x000000ff00037202 */ /* 0x000fe20000000f00 */
[----:B------:R-:W-:Y:S01]  /*18f70*/  IMAD.MOV.U32 R0, RZ, RZ, 0x181f ;  /* 0x0000181fff007424 */ /* 0x000fe200078e00ff */
[----:B------:R-:W-:Y:S02]  /*18f80*/  MOV R2, 0x18fa0 ;  /* 0x00018fa000027802 */ /* 0x000fe40000000f00 */
[----:B-12---:R-:W-:Y:S05]  /*18f90*/  CALL.REL.NOINC `($__internal_87_$__cuda_sm70_shflsync_idx_p) ;  /* 0x000008e000007944 */ /* 0x006fea0003c00000 */
[----:B------:R-:W-:Y:S05]  /*18fa0*/  BRA `(.L_x_4383) ;  /* 0xffffdad000007947 */ /* 0x000fea000383ffff */
.L_x_4331:
        /* <DEDUP_REMOVED lines=12> */
.L_x_4334:
[----:B------:R-:W-:Y:S01]  /*19070*/  IMAD.MOV.U32 R5, RZ, RZ, R12 ;  /* 0x000000ffff057224 */ /* 0x000fe200078e000c */
[----:B-1----:R-:W-:Y:S01]  /*19080*/  MOV R3, 0x2 ;  /* 0x0000000200037802 */ /* 0x002fe20000000f00 */
[----:B----4-:R-:W-:Y:S01]  /*19090*/  IMAD.MOV.U32 R0, RZ, RZ, 0x181f ;  /* 0x0000181fff007424 */ /* 0x010fe200078e00ff */
[----:B------:R-:W-:Y:S02]  /*190a0*/  MOV R2, 0x190c0 ;  /* 0x000190c000027802 */ /* 0x000fe40000000f00 */
[----:B--23--:R-:W-:Y:S05]  /*190b0*/  CALL.REL.NOINC `($__internal_87_$__cuda_sm70_shflsync_idx_p) ;  /* 0x000007c000007944 */ /* 0x00cfea0003c00000 */
[----:B------:R-:W-:Y:S01]  /*190c0*/  MOV R4, R0 ;  /* 0x0000000000047202 */ /* 0x000fe20000000f00 */
[----:B------:R-:W-:Y:S05]  /*190d0*/  BRA `(.L_x_4385) ;  /* 0xffffdd7000007947 */ /* 0x000fea000383ffff */
.L_x_4335:
[----:B------:R-:W-:Y:S01]  /*190e0*/  IMAD.MOV.U32 R5, RZ, RZ, R15 ;  /* 0x000000ffff057224 */ /* 0x000fe200078e000f */
[----:B------:R-:W-:Y:S01]  /*190f0*/  MOV R3, 0x2 ;  /* 0x0000000200037802 */ /* 0x000fe20000000f00 */
[----:B----4-:R-:W-:Y:S01]  /*19100*/  IMAD.MOV.U32 R0, RZ, RZ, 0x181f ;  /* 0x0000181fff007424 */ /* 0x010fe200078e00ff */
[----:B------:R-:W-:Y:S02]  /*19110*/  MOV R2, 0x19130 ;  /* 0x0001913000027802 */ /* 0x000fe40000000f00 */
[----:B-123--:R-:W-:Y:S05]  /*19120*/  CALL.REL.NOINC `($__internal_87_$__cuda_sm70_shflsync_idx_p) ;  /* 0x0000075000007944 */ /* 0x00efea0003c00000 */
[----:B------:R-:W-:Y:S05]  /*19130*/  BRA `(.L_x_4386) ;  /* 0xffffdd3000007947 */ /* 0x000fea000383ffff */
.L_x_4338:
        /* <DEDUP_REMOVED lines=12> */
.L_x_4340:
[----:B------:R-:W-:Y:S01]  /*19200*/  IMAD.MOV.U32 R5, RZ, RZ, R114 ;  /* 0x000000ffff057224 */ /* 0x000fe200078e0072 */
[----:B------:R-:W-:Y:S01]  /*19210*/  MOV R3, RZ ;  /* 0x000000ff00037202 */ /* 0x000fe20000000f00 */
[----:B------:R-:W-:Y:S01]  /*19220*/  IMAD.MOV.U32 R0, RZ, RZ, 0x1f ;  /* 0x0000001fff007424 */ /* 0x000fe200078e00ff */
[----:B------:R-:W-:Y:S02]  /*19230*/  MOV R2, 0x19250 ;  /* 0x0001925000027802 */ /* 0x000fe40000000f00 */
[----:B---3--:R-:W-:Y:S05]  /*19240*/  CALL.REL.NOINC `($__internal_87_$__cuda_sm70_shflsync_idx_p) ;  /* 0x0000063000007944 */ /* 0x008fea0003c00000 */
[----:B------:R-:W-:Y:S01]  /*19250*/  MOV R9, R0 ;  /* 0x0000000000097202 */ /* 0x000fe20000000f00 */
[----:B------:R-:W-:Y:S05]  /*19260*/  BRA `(.L_x_4388) ;  /* 0xffffe06000007947 */ /* 0x000fea000383ffff */
.L_x_4341:
[----:B------:R-:W-:Y:S01]  /*19270*/  IMAD.MOV.U32 R5, RZ, RZ, R114 ;  /* 0x000000ffff057224 */ /* 0x000fe200078e0072 */
[----:B------:R-:W-:Y:S01]  /*19280*/  MOV R3, 0x1 ;  /* 0x0000000100037802 */ /* 0x000fe20000000f00 */
[----:B------:R-:W-:Y:S01]  /*19290*/  IMAD.MOV.U32 R0, RZ, RZ, 0x1f ;  /* 0x0000001fff007424 */ /* 0x000fe200078e00ff */
[----:B------:R-:W-:Y:S02]  /*192a0*/  MOV R2, 0x192c0 ;  /* 0x000192c000027802 */ /* 0x000fe40000000f00 */
[----:B-123--:R-:W-:Y:S05]  /*192b0*/  CALL.REL.NOINC `($__internal_87_$__cuda_sm70_shflsync_idx_p) ;  /* 0x000005c000007944 */ /* 0x00efea0003c00000 */
[----:B------:R-:W-:Y:S01]  /*192c0*/  MOV R8, R0 ;  /* 0x0000000000087202 */ /* 0x000fe20000000f00 */
[----:B------:R-:W-:Y:S05]  /*192d0*/  BRA `(.L_x_4389) ;  /* 0xffffe01000007947 */ /* 0x000fea000383ffff */
.L_x_4342:
[----:B------:R-:W-:Y:S02]  /*192e0*/  MOV R2, 0x1 ;  /* 0x0000000100027802 */ /* 0x000fe40000000f00 */
[----:B------:R-:W-:-:S02]  /*192f0*/  MOV R3, 0x19310 ;  /* 0x0001931000037802 */ /* 0x000fc40000000f00 */
[----:B-12-4-:R-:W-:Y:S05]  /*19300*/  CALL.REL.NOINC `($__internal_88_$__cuda_sm70_shflsync_up_p) ;  /* 0x000005c000007944 */ /* 0x016fea0003c00000 */
[----:B------:R-:W-:Y:S05]  /*19310*/  BRA `(.L_x_4390) ;  /* 0xffffe0f000007947 */ /* 0x000fea000383ffff */
.L_x_4343:
[----:B------:R-:W-:Y:S02]  /*19320*/  MOV R2, 0x2 ;  /* 0x0000000200027802 */ /* 0x000fe40000000f00 */
[----:B------:R-:W-:-:S02]  /*19330*/  MOV R3, 0x19350 ;  /* 0x0001935000037802 */ /* 0x000fc40000000f00 */
[----:B-12---:R-:W-:Y:S05]  /*19340*/  CALL.REL.NOINC `($__internal_88_$__cuda_sm70_shflsync_up_p) ;  /* 0x0000058000007944 */ /* 0x006fea0003c00000 */
[----:B------:R-:W-:Y:S01]  /*19350*/  SEL R3, R4, RZ, P1 ;  /* 0x000000ff04037207 */ /* 0x000fe20000800000 */
[----:B------:R-:W-:-:S04]  /*19360*/  IMAD.MOV.U32 R2, RZ, RZ, 0x4 ;  /* 0x00000004ff027424 */ /* 0x000fc800078e00ff */
[----:B------:R-:W-:Y:S01]  /*19370*/  IMAD.IADD R0, R0, 0x1, R3 ;  /* 0x0000000100007824 */ /* 0x000fe200078e0203 */
[----:B------:R-:W-:Y:S02]  /*19380*/  MOV R3, 0x193a0 ;  /* 0x000193a000037802 */ /* 0x000fe40000000f00 */
        /* <DEDUP_REMOVED lines=19> */
.L_x_4347:
[----:B------:R-:W-:Y:S02]  /*194c0*/  MOV R2, 0x1 ;  /* 0x0000000100027802 */ /* 0x000fe40000000f00 */
[----:B------:R-:W-:Y:S02]  /*194d0*/  MOV R3, 0x194f0 ;  /* 0x000194f000037802 */ /* 0x000fe40000000f00 */
[----:B------:R-:W-:Y:S05]  /*194e0*/  CALL.REL.NOINC `($__internal_88_$__cuda_sm70_shflsync_up_p) ;  /* 0x000003e000007944 */ /* 0x000fea0003c00000 */
[----:B------:R-:W-:Y:S01]  /*194f0*/  MOV R2, R4 ;  /* 0x0000000400027202 */ /* 0x000fe20000000f00 */
[----:B------:R-:W-:Y:S05]  /*19500*/  BRA `(.L_x_4392) ;  /* 0xffffe15000007947 */ /* 0x000fea000383ffff */
.L_x_4348:
[----:B------:R-:W-:Y:S02]  /*19510*/  MOV R2, 0x2 ;  /* 0x0000000200027802 */ /* 0x000fe40000000f00 */
        /* <DEDUP_REMOVED lines=25> */
.L_x_4350:
[----:B------:R-:W-:Y:S02]  /*196b0*/  SEL R0, RZ, 0x1, P0 ;  /* 0x00000001ff007807 */ /* 0x000fe40000000000 */
[----:B------:R-:W-:Y:S02]  /*196c0*/  MOV R2, 0x196e0 ;  /* 0x000196e000027802 */ /* 0x000fe40000000f00 */
[----:B---3--:R-:W-:Y:S05]  /*196d0*/  CALL.REL.NOINC `($__internal_89_$__cuda_sm70_votesync_ballot) ;  /* 0x0000026000007944 */ /* 0x008fea0003c00000 */
[----:B------:R-:W-:Y:S01]  /*196e0*/  MOV R12, R0 ;  /* 0x00000000000c7202 */ /* 0x000fe20000000f00 */
[----:B------:R-:W-:Y:S05]  /*196f0*/  BRA `(.L_x_4394) ;  /* 0xffffe0f000007947 */ /* 0x000fea000383ffff */
.L_x_4351:
[----:B------:R-:W-:Y:S01]  /*19700*/  IMAD.MOV.U32 R5, RZ, RZ, R6 ;  /* 0x000000ffff057224 */ /* 0x000fe200078e0006 */
[----:B------:R-:W-:Y:S01]  /*19710*/  MOV R3, R8 ;  /* 0x0000000800037202 */ /* 0x000fe20000000f00 */
[----:B------:R-:W-:Y:S01]  /*19720*/  IMAD.MOV.U32 R0, RZ, RZ, 0x1f ;  /* 0x0000001fff007424 */ /* 0x000fe200078e00ff */
[----:B------:R-:W-:Y:S02]  /*19730*/  MOV R2, 0x19750 ;  /* 0x0001975000027802 */ /* 0x000fe40000000f00 */
[----:B---3--:R-:W-:Y:S05]  /*19740*/  CALL.REL.NOINC `($__internal_87_$__cuda_sm70_shflsync_idx_p) ;  /* 0x0000013000007944 */ /* 0x008fea0003c00000 */
[----:B------:R-:W-:Y:S01]  /*19750*/  IMAD.MOV.U32 R10, RZ, RZ, R0 ;  /* 0x000000ffff0a7224 */ /* 0x000fe200078e0000 */
[----:B------:R-:W-:Y:S01]  /*19760*/  MOV R3, R8 ;  /* 0x0000000800037202 */ /* 0x000fe20000000f00 */
[----:B------:R-:W-:Y:S01]  /*19770*/  IMAD.MOV.U32 R5, RZ, RZ, R7 ;  /* 0x000000ffff057224 */ /* 0x000fe200078e0007 */
[----:B------:R-:W-:Y:S02]  /*19780*/  MOV R0, 0x1f ;  /* 0x0000001f00007802 */ /* 0x000fe40000000f00 */
[----:B------:R-:W-:-:S02]  /*19790*/  MOV R2, 0x197b0 ;  /* 0x000197b000027802 */ /* 0x000fc40000000f00 */
[----:B------:R-:W-:Y:S05]  /*197a0*/  CALL.REL.NOINC `($__internal_87_$__cuda_sm70_shflsync_idx_p) ;  /* 0x000000d000007944 */ /* 0x000fea0003c00000 */
[----:B------:R-:W-:Y:S01]  /*197b0*/  MOV R7, R0 ;  /* 0x0000000000077202 */ /* 0x000fe20000000f00 */
[----:B------:R-:W-:Y:S05]  /*197c0*/  BRA `(.L_x_4395) ;  /* 0xffffe07000007947 */ /* 0x000fea000383ffff */
.L_x_4354:
[----:B------:R-:W-:Y:S01]  /*197d0*/  IMAD.MOV.U32 R5, RZ, RZ, R4 ;  /* 0x000000ffff057224 */ /* 0x000fe200078e0004 */
[----:B------:R-:W-:-:S02]  /*197e0*/  MOV R0, 0x1f ;  /* 0x0000001f00007802 */ /* 0x000fc40000000f00 */
[----:B------:R-:W-:Y:S02]  /*197f0*/  MOV R2, 0x19810 ;  /* 0x0001981000027802 */ /* 0x000fe40000000f00 */
[----:B-1234-:R-:W-:Y:S05]  /*19800*/  CALL.REL.NOINC `($__internal_87_$__cuda_sm70_shflsync_idx_p) ;  /* 0x0000007000007944 */ /* 0x01efea0003c00000 */
[----:B------:R-:W-:Y:S01]  /*19810*/  MOV R13, R0 ;  /* 0x00000000000d7202 */ /* 0x000fe20000000f00 */
[----:B------:R-:W-:Y:S05]  /*19820*/  BRA `(.L_x_4353) ;  /* 0xffffe07000007947 */ /* 0x000fea000383ffff */
        .weak           $__internal_86_$__cuda_sm70_shflsync_bfly_p
        .type           $__internal_86_$__cuda_sm70_shflsync_bfly_p,@function
        .size           $__internal_86_$__cuda_sm70_shflsync_bfly_p,($__internal_87_$__cuda_sm70_shflsync_idx_p - $__internal_86_$__cuda_sm70_shflsync_bfly_p)
$__internal_86_$__cuda_sm70_shflsync_bfly_p:
[----:B------:R-:W-:Y:S04]  /*19830*/  WARPSYNC R6 ;  /* 0x0000000600007348 */ /* 0x000fe80003800000 */
[----:B------:R1:W2:Y:S02]  /*19840*/  SHFL.BFLY PT, R5, R2, R5, R7 ;  /* 0x0c00000502057389 */ /* 0x0002a400000e0007 */
[----:B-1----:R-:W-:Y:S02]  /*19850*/  MOV R2, R3 ;  /* 0x0000000300027202 */ /* 0x002fe40000000f00 */
[----:B------:R-:W-:-:S04]  /*19860*/  MOV R3, 0x0 ;  /* 0x0000000000037802 */ /* 0x000fc80000000f00 */
[----:B--2---:R-:W-:Y:S05]  /*19870*/  RET.REL.NODEC R2 `(_ZN7cutlass13device_kernelIN5flash19enable_sm80_to_sm89INS1_16FlashAttnFwdSm80INS1_25CollectiveMainloopFwdSm80ILi8ELi1ELb0EN4cute5tupleIJNS5_1CILi128EEENS7_ILi64EEENS7_ILi256EEEEEELi256ENS_10bfloat16_tEfNS_4arch4Sm80ELb0ELb1ELb0ELb1ELb0ELb0ELb1ELb1EEENS1_21CollectiveEpilogueFwdINS6_IJS8_SA_S9_EEENS6_IJNS7_ILi1EEESI_SI_EEESC_SE_Li256ELb1ELb1ELb1ELb0EEENS1_36VarlenDynamicPersistentTileSchedulerILi128ELi64ELi256ELi256ELb1ELb1ELb0ELb1ELb0ELb1EEEEEEEEEvNT_6ParamsE) ;  /* 0xfffe678002007950 */ /* 0x004fea0003c3ffff */
        .weak           $__internal_87_$__cuda_sm70_shflsync_idx_p
        .type           $__internal_87_$__cuda_sm70_shflsync_idx_p,@function
        .size           $__internal_87_$__cuda_sm70_shflsync_idx_p,($__internal_88_$__cuda_sm70_shflsync_up_p - $__internal_87_$__cuda_sm70_shflsync_idx_p)
$__internal_87_$__cuda_sm70_shflsync_idx_p:
[----:B------:R-:W-:-:S04]  /*19880*/  MOV R115, 0xffffffff ;  /* 0xffffffff00737802 */ /* 0x000fc80000000f00 */
[----:B------:R-:W-:Y:S04]  /*19890*/  WARPSYNC R115 ;  /* 0x0000007300007348 */ /* 0x000fe80003800000 */
[----:B------:R1:W2:Y:S02]  /*198a0*/  SHFL.IDX PT, R0, R5, R3, R0 ;  /* 0x0000000305007389 */ /* 0x0002a400000e0000 */
[----:B-1----:R-:W-:-:S04]  /*198b0*/  MOV R3, 0x0 ;  /* 0x0000000000037802 */ /* 0x002fc80000000f00 */
[----:B--2---:R-:W-:Y:S05]  /*198c0*/  RET.REL.NODEC R2 `(_ZN7cutlass13device_kernelIN5flash19enable_sm80_to_sm89INS1_16FlashAttnFwdSm80INS1_25CollectiveMainloopFwdSm80ILi8ELi1ELb0EN4cute5tupleIJNS5_1CILi128EEENS7_ILi64EEENS7_ILi256EEEEEELi256ENS_10bfloat16_tEfNS_4arch4Sm80ELb0ELb1ELb0ELb1ELb0ELb0ELb1ELb1EEENS1_21CollectiveEpilogueFwdINS6_IJS8_SA_S9_EEENS6_IJNS7_ILi1EEESI_SI_EEESC_SE_Li256ELb1ELb1ELb1ELb0EEENS1_36VarlenDynamicPersistentTileSchedulerILi128ELi64ELi256ELi256ELb1ELb1ELb0ELb1ELb0ELb1EEEEEEEEEvNT_6ParamsE) ;  /* 0xfffe673002007950 */ /* 0x004fea0003c3ffff */
        .weak           $__internal_88_$__cuda_sm70_shflsync_up_p
        .type           $__internal_88_$__cuda_sm70_shflsync_up_p,@function
        .size           $__internal_88_$__cuda_sm70_shflsync_up_p,($__internal_89_$__cuda_sm70_votesync_ballot - $__internal_88_$__cuda_sm70_shflsync_up_p)
$__internal_88_$__cuda_sm70_shflsync_up_p:
[----:B------:R-:W-:Y:S02]  /*198d0*/  IMAD.MOV.U32 R4, RZ, RZ, RZ ;  /* 0x000000ffff047224 */ /* 0x000fe400078e00ff */
[----:B------:R-:W-:-:S04]  /*198e0*/  IMAD.MOV.U32 R10, RZ, RZ, -0x1 ;  /* 0xffffffffff0a7424 */ /* 0x000fc800078e00ff */
[----:B------:R-:W-:Y:S04]  /*198f0*/  WARPSYNC R10 ;  /* 0x0000000a00007348 */ /* 0x000fe80003800000 */
[----:B------:R1:W2:Y:S02]  /*19900*/  SHFL.UP PT, R4, R0, R2, R4 ;  /* 0x0400000200047389 */ /* 0x0002a400000e0004 */
[----:B-1----:R-:W-:Y:S02]  /*19910*/  MOV R2, R3 ;  /* 0x0000000300027202 */ /* 0x002fe40000000f00 */
[----:B------:R-:W-:-:S04]  /*19920*/  MOV R3, 0x0 ;  /* 0x0000000000037802 */ /* 0x000fc80000000f00 */
[----:B--2---:R-:W-:Y:S05]  /*19930*/  RET.REL.NODEC R2 `(_ZN7cutlass13device_kernelIN5flash19enable_sm80_to_sm89INS1_16FlashAttnFwdSm80INS1_25CollectiveMainloopFwdSm80ILi8ELi1ELb0EN4cute5tupleIJNS5_1CILi128EEENS7_ILi64EEENS7_ILi256EEEEEELi256ENS_10bfloat16_tEfNS_4arch4Sm80ELb0ELb1ELb0ELb1ELb0ELb0ELb1ELb1EEENS1_21CollectiveEpilogueFwdINS6_IJS8_SA_S9_EEENS6_IJNS7_ILi1EEESI_SI_EEESC_SE_Li256ELb1ELb1ELb1ELb0EEENS1_36VarlenDynamicPersistentTileSchedulerILi128ELi64ELi256ELi256ELb1ELb1ELb0ELb1ELb0ELb1EEEEEEEEEvNT_6ParamsE) ;  /* 0xfffe66c002007950 */ /* 0x004fea0003c3ffff */
        .weak           $__internal_89_$__cuda_sm70_votesync_ballot
        .type           $__internal_89_$__cuda_sm70_votesync_ballot,@function
        .size           $__internal_89_$__cuda_sm70_votesync_ballot,(.L_x_5286 - $__internal_89_$__cuda_sm70_votesync_ballot)
$__internal_89_$__cuda_sm70_votesync_ballot:
[----:B------:R-:W-:Y:S01]  /*19940*/  ISETP.NE.U32.AND P0, PT, R0, 0x1, PT ;  /* 0x000000010000780c */ /* 0x000fe20003f05070 */
[----:B------:R-:W-:-:S04]  /*19950*/  IMAD.MOV.U32 R3, RZ, RZ, -0x1 ;  /* 0xffffffffff037424 */ /* 0x000fc800078e00ff */
[----:B------:R-:W-:Y:S08]  /*19960*/  WARPSYNC R3 ;  /* 0x0000000300007348 */ /* 0x000ff00003800000 */
[----:B------:R-:W-:-:S04]  /*19970*/  VOTE.ANY R0, PT, !P0 ;  /* 0x0000000000007806 */ /* 0x000fc800040e0100 */
[----:B------:R-:W-:Y:S01]  /*19980*/  LOP3.LUT R0, R0, R3, RZ, 0xc0, !PT ;  /* 0x0000000300007212 */ /* 0x000fe200078ec0ff */
[----:B------:R-:W-:-:S04]  /*19990*/  IMAD.MOV.U32 R3, RZ, RZ, 0x0 ;  /* 0x00000000ff037424 */ /* 0x000fc800078e00ff */
[----:B------:R-:W-:Y:S05]  /*199a0*/  RET.REL.NODEC R2 `(_ZN7cutlass13device_kernelIN5flash19enable_sm80_to_sm89INS1_16FlashAttnFwdSm80INS1_25CollectiveMainloopFwdSm80ILi8ELi1ELb0EN4cute5tupleIJNS5_1CILi128EEENS7_ILi64EEENS7_ILi256EEEEEELi256ENS_10bfloat16_tEfNS_4arch4Sm80ELb0ELb1ELb0ELb1ELb0ELb0ELb1ELb1EEENS1_21CollectiveEpilogueFwdINS6_IJS8_SA_S9_EEENS6_IJNS7_ILi1EEESI_SI_EEESC_SE_Li256ELb1ELb1ELb1ELb0EEENS1_36VarlenDynamicPersistentTileSchedulerILi128ELi64ELi256ELi256ELb1ELb1ELb0ELb1ELb0ELb1EEEEEEEEEvNT_6ParamsE) ;  /* 0xfffe665002007950 */ /* 0x000fea0003c3ffff */
.L_x_4396:
        /* <DEDUP_REMOVED lines=13> */
.L_x_5286:


//--------------------- .text._ZN7cutlass13device_kernelIN5flash19enable_sm80_to_sm89INS1_16FlashAttnFwdSm80INS1_25CollectiveMainloopFwdSm80ILi8ELi1ELb0EN4cute5tupleIJNS5_1CILi128EEENS7_ILi48EEENS7_ILi256EEEEEELi256ENS_10bfloat16_tEfNS_4arch4Sm80ELb0ELb1ELb0ELb1ELb0ELb1ELb1ELb1EEENS1_21CollectiveEpilogueFwdINS6_IJS8_SA_S9_EEENS6_IJNS7_ILi1EEESI_SI_EEESC_SE_Li256ELb1ELb1ELb1ELb0EEENS1_36VarlenDynamicPersistentTileSchedulerILi128ELi48ELi256ELi256ELb1ELb1ELb0ELb1ELb0ELb1EEEEEEEEEvNT_6ParamsE --------------------------
	.section	.text._ZN7cutlass13device_kernelIN5flash19enable_sm80_to_sm89INS1_16FlashAttnFwdSm80INS1_25CollectiveMainloopFwdSm80ILi8ELi1ELb0EN4cute5tupleIJNS5_1CILi128EEENS7_ILi48EEENS7_ILi256EEEEEELi256ENS_10bfloat16_tEfNS_4arch4Sm80ELb0ELb1ELb0ELb1ELb0ELb1ELb1ELb1EEENS1_21CollectiveEpilogueFwdINS6_IJS8_SA_S9_EEENS6_IJNS7_ILi1EEESI_SI_EEESC_SE_Li256ELb1ELb1ELb1ELb0EEENS1_36VarlenDynamicPersistentTileSchedulerILi128ELi48ELi256ELi256ELb1ELb1ELb0ELb1ELb0ELb1EEEEEEEEEvNT_6ParamsE,"ax",@progbits
	.sectioninfo	@"SHI_REGISTERS=255"
	.align	128
.text._ZN7cutlass13device_kernelIN5flash19enable_sm80_to_sm89INS1_16FlashAttnFwdSm80INS1_25CollectiveMainloopFwdSm80ILi8ELi1ELb0EN4cute5tupleIJNS5_1CILi128EEENS7_ILi48EEENS7_ILi256EEEEEELi256ENS_10bfloat16_tEfNS_4arch4Sm80ELb0ELb1ELb0ELb1ELb0ELb1ELb1ELb1EEENS1_21CollectiveEpilogueFwdINS6_IJS8_SA_S9_EEENS6_IJNS7_ILi1EEESI_SI_EEESC_SE_Li256ELb1ELb1ELb1ELb0EEENS1_36VarlenDynamicPersistentTileSchedulerILi128ELi48ELi256ELi256ELb1ELb1ELb0ELb1ELb0ELb1EEEEEEEEEvNT_6ParamsE:
        .type           _ZN7cutlass13device_kernelIN5flash19enable_sm80_to_sm89INS1_16FlashAttnFwdSm80INS1_25CollectiveMainloopFwdSm80ILi8ELi1ELb0EN4cute5tupleIJNS5_1CILi128EEENS7_ILi48EEENS7_ILi256EEEEEELi256ENS_10bfloat16_tEfNS_4arch4Sm80ELb0ELb1ELb0ELb1ELb0ELb1ELb1ELb1EEENS1_21CollectiveEpilogueFwdINS6_IJS8_SA_S9_EEENS6_IJNS7_ILi1EEESI_SI_EEESC_SE_Li256ELb1ELb1ELb1ELb0EEENS1_36VarlenDynamicPersistentTileSchedulerILi128ELi48ELi256ELi256ELb1ELb1ELb0ELb1ELb0ELb1EEEEEEEEEvNT_6ParamsE,@function
        .size           _ZN7cutlass13device_kernelIN5flash19enable_sm80_to_sm89INS1_16FlashAttnFwdSm80INS1_25CollectiveMainloopFwdSm80ILi8ELi1ELb0EN4cute5tupleIJNS5_1CILi128EEENS7_ILi48EEENS7_ILi256EEEEEELi256ENS_10bfloat16_tEfNS_4arch4Sm80ELb0ELb1ELb0ELb1ELb0ELb1ELb1ELb1EEENS1_21CollectiveEpilogueFwdINS6_IJS8_SA_S9_EEENS6_IJNS7_ILi1EEESI_SI_EEESC_SE_Li256ELb1ELb1ELb1ELb0EEENS1_36VarlenDynamicPersistentTileSchedulerILi128ELi48ELi256ELi256ELb1ELb1ELb0ELb1ELb0ELb1EEEEEEEEEvNT_6ParamsE,(.L_x_5291 - _ZN7cutlass13device_kernelIN5flash19enable_sm80_to_sm89INS1_16FlashAttnFwdSm80INS1_25CollectiveMainloopFwdSm80ILi8ELi1ELb0EN4cute5tupleIJNS5_1CILi128EEENS7_ILi48EEENS7_ILi256EEEEEELi256ENS_10bfloat16_tEfNS_4arch4Sm80ELb0ELb1ELb0ELb1ELb0ELb1ELb1ELb1EEENS1_21CollectiveEpilogueFwdINS6_IJS8_SA_S9_EEENS6_IJNS7_ILi1EEESI_SI_EEESC_SE_Li256ELb1ELb1ELb1ELb0EEENS1_36VarlenDynamicPersistentTileSchedulerILi128ELi48ELi256ELi256ELb1ELb1ELb0ELb1ELb0ELb1EEEEEEEEEvNT_6ParamsE)
        .other          _ZN7cutlass13device_kernelIN5flash19enable_sm80_to_sm89INS1_16FlashAttnFwdSm80INS1_25CollectiveMainloopFwdSm80ILi8ELi1ELb0EN4cute5tupleIJNS5_1CILi128EEENS7_ILi48EEENS7_ILi256EEEEEELi256ENS_10bfloat16_tEfNS_4arch4Sm80ELb0ELb1ELb0ELb1ELb0ELb1ELb1ELb1EEENS1_21CollectiveEpilogueFwdINS6_IJS8_SA_S9_EEENS6_IJNS7_ILi1EEESI_SI_EEESC_SE_Li256ELb1ELb1ELb1ELb0EEENS1_36VarlenDynamicPersistentTileSchedulerILi128ELi48ELi256ELi256ELb1ELb1ELb0ELb1ELb0ELb1EEEEEEEEEvNT_6ParamsE,@"STO_CUDA_ENTRY STV_DEFAULT"
_ZN7cutlass13device_kernelIN5flash19enable_sm80_to_sm89INS1_16FlashAttnFwdSm80INS1_25CollectiveMainloopFwdSm80ILi8ELi1ELb0EN4cute5tupleIJNS5_1CILi128EEENS7_ILi48EEENS7_ILi256EEEEEELi256ENS_10bfloat16_tEfNS_4arch4Sm80ELb0ELb1ELb0ELb1ELb0ELb1ELb1ELb1EEENS1_21CollectiveEpilogueFwdINS6_IJS8_SA_S9_EEENS6_IJNS7_ILi1EEESI_SI_EEESC_SE_Li256ELb1ELb1ELb1ELb0EEENS1_36VarlenDynamicPersistentTileSchedulerILi128ELi48ELi256ELi256ELb1ELb1ELb0ELb1ELb0ELb1EEEEEEEEEvNT_6ParamsE:
        /* <DEDUP_REMOVED lines=60> */
.L_x_4402:
        /* <DEDUP_REMOVED lines=17> */
.L_x_4604:
        /* <DEDUP_REMOVED lines=16> */
.L_x_4605:
[----:B--2---:R-:W-:-:S05]  /*05d0*/  IMAD R0, R0, c[0x0][0x538], RZ ;  /* 0x00014e0000007a24 */ /* 0x004fca00078e02ff */
[----:B------:R-:W-:-:S04]  /*05e0*/  IADD3 R6, R0, R6, RZ ;  /* 0x0000000600067210 */ /* 0x000fc80007ffe0ff */
[----:B------:R-:W-:-:S13]  /*05f0*/  ISETP.GT.AND P0, PT, R6, UR5, PT ;  /* 0x0000000506007c0c */ /* 0x000fda000bf04270 */
[----:B-1----:R-:W-:Y:S05]  /*0600*/  @!P0 BRA `(.L_x_4402) ;  /* 0xfffffdb000008947 */ /* 0x002fea000383ffff */
.L_x_4398:
[----:B------:R-:W-:-:S05]  /*0610*/  IADD3 R6, -R0, R6, RZ ;  /* 0x0000000600067210 */ /* 0x000fca0007ffe1ff */
[----:B------:R-:W-:-:S05]  /*0620*/  IMAD R0, R4, c[0x0][0x538], R6 ;  /* 0x00014e0004007a24 */ /* 0x000fca00078e0206 */
[----:B------:R-:W-:Y:S01]  /*0630*/  ISETP.GT.AND P0, PT, R0, UR5, PT ;  /* 0x0000000500007c0c */ /* 0x000fe2000bf04270 */
[----:B------:R-:W-:-:S12]  /*0640*/  BRA.DIV ~URZ, `(.L_x_4403) ;  /* 0x0001e1727f007947 */ /* 0x000fd8000b800000 */
[----:B------:R-:W-:-:S04]  /*0650*/  VOTE.ANY R5, PT, !P0 ;  /* 0x0000000000057806 */ /* 0x000fc800040e0100 */
.L_x_4606:
[----:B------:R-:W1:Y:S02]  /*0660*/  POPC R10, R5 ;  /* 0x00000005000a7309 */ /* 0x000e640000000000 */
[----:B-1----:R-:W-:Y:S01]  /*0670*/  IADD3 R243, R10, R7, RZ ;  /* 0x000000070af37210 */ /* 0x002fe20007ffe0ff */
[----:B------:R-:W-:Y:S05]  /*0680*/  BRA.DIV ~URZ, `(.L_x_4404) ;  /* 0x0001e1827f007947 */ /* 0x000fea000b800000 */
[----:B------:R1:W2:Y:S01]  /*0690*/  SHFL.IDX PT, R14, R9, R10, 0x1f ;  /* 0x00001f0a090e7589 */ /* 0x0002a200000e0000 */
[----:B------:R-:W-:-:S03]  /*06a0*/  MOV R0, RZ ;  /* 0x000000ff00007202 */ /* 0x000fc60000000f00 */
[----:B------:R1:W3:Y:S04]  /*06b0*/  SHFL.IDX PT, R9, R8, R10, 0x1f ;  /* 0x00001f0a08097589 */ /* 0x0002e800000e0000 */
.L_x_4607:
[----:B------:R-:W-:Y:S01]  /*06c0*/  ISETP.NE.AND P0, PT, R5, RZ, PT ;  /* 0x000000ff0500720c */ /* 0x000fe20003f05270 */
[----:B------:R-:W-:-:S12]  /*06d0*/  BSSY B0, `(.L_x_4405) ;  /* 0x0000005000007945 */ /* 0x000fd80003800000 */
[----:B------:R-:W-:Y:S05]  /*06e0*/  @!P0 BRA `(.L_x_4406) ;  /* 0x0000003000008947 */ /* 0x000fea0003800000 */
[----:B-1----:R-:W-:Y:S01]  /*06f0*/  IADD3 R10, R10, -0x1, RZ ;  /* 0xffffffff0a0a7810 */ /* 0x002fe20007ffe0ff */
[----:B------:R-:W-:Y:S05]  /*0700*/  BRA.DIV ~URZ, `(.L_x_4407) ;  /* 0x0001e1e27f007947 */ /* 0x000fea000b800000 */
[----:B------:R1:W4:Y:S02]  /*0710*/  SHFL.IDX PT, R0, R4, R10, 0x1f ;  /* 0x00001f0a04007589 */ /* 0x00032400000e0000 */
.L_x_4406:
[----:B------:R-:W-:Y:S05]  /*0720*/  BSYNC B0 ;  /* 0x0000000000007941 */ /* 0x000fea0003800000 */
.L_x_4405:
        /* <DEDUP_REMOVED lines=68> */
.L_x_4409:
        /* <DEDUP_REMOVED lines=68> */
.L_x_4410:
[----:B------:R-:W-:Y:S05]  /*0fb0*/  BSYNC B0 ;  /* 0x0000000000007941 */ /* 0x000fea0003800000 */
.L_x_4408:
[----:B------:R-:W-:-:S04]  /*0fc0*/  LOP3.LUT R0, RZ, R0, RZ, 0x33, !PT ;  /* 0x00000000ff007212 */ /* 0x000fc800078e33ff */
[----:B------:R-:W-:-:S05]  /*0fd0*/  IADD3 R0, R0, R14, RZ ;  /* 0x0000000e00007210 */ /* 0x000fca0007ffe0ff */
[----:B------:R1:W-:Y:S01]  /*0fe0*/  STL [R1+0xbc], R0 ;  /* 0x0000bc0001007387 */ /* 0x0003e20000100800 */
[----:B------:R-:W-:Y:S05]  /*0ff0*/  BRA `(.L_x_4411) ;  /* 0x0000004000007947 */ /* 0x000fea0003800000 */
.L_x_4399:
[----:B------:R-:W-:Y:S01]  /*1000*/  MOV R0, UR5 ;  /* 0x0000000500007c02 */ /* 0x000fe20008000f00 */
[----:B------:R1:W-:Y:S01]  /*1010*/  STL [R1+0xbc], RZ ;  /* 0x0000bcff01007387 */ /* 0x0003e20000100800 */
[----:B------:R-:W-:-:S03]  /*1020*/  MOV R242, RZ ;  /* 0x000000ff00f27202 */ /* 0x000fc60000000f00 */
[----:B------:R1:W-:Y:S04]  /*1030*/  STL [R1+0xa4], R0 ;  /* 0x0000a40001007387 */ /* 0x0003e80000100800 */
.L_x_4411:
        /* <DEDUP_REMOVED lines=11> */
.L_x_4397:
        /* <DEDUP_REMOVED lines=51> */
[----:B------:R-:W-:Y:S01]  /*1420*/  LOP3.LUT P3, RZ, R5, 0x2, RZ, 0xc0, !PT ;  /* 0x0000000205ff7812 */ /* 0x000fe2000786c0ff */
        /* <DEDUP_REMOVED lines=8> */
[----:B------:R-:W-:Y:S01]  /*14b0*/  LOP3.LUT R3, R5, 0x1, RZ, 0xc0, !PT ;  /* 0x0000000105037812 */ /* 0x000fe200078ec0ff */
[C---:B------:R-:W-:Y:S01]  /*14c0*/  IMAD.SHL.U32 R5, R145.reuse, 0x8, RZ ;  /* 0x0000000891057824 */ /* 0x040fe200078e00ff */
        /* <DEDUP_REMOVED lines=10> */
[----:B------:R-:W-:Y:S01]  /*1570*/  IADD3 R2, R14, 0x80, RZ ;  /* 0x000000800e027810 */ /* 0x000fe20007ffe0ff */
[----:B------:R-:W-:Y:S01]  /*1580*/  STL [R1+0x84], R14 ;  /* 0x0000840e01007387 */ /* 0x000fe20000100800 */
[----:B------:R-:W-:Y:S01]  /*1590*/  LOP3.LUT R146, R0, 0xfffffe00, R146, 0xf8, !PT ;  /* 0xfffffe0000927812 */ /* 0x000fe200078ef892 */
[C---:B------:R-:W-:Y:S01]  /*15a0*/  IMAD.SHL.U32 R0, R232.reuse, 0x40, RZ ;  /* 0x00000040e8007824 */ /* 0x040fe200078e00ff */
[----:B------:R-:W-:-:S02]  /*15b0*/  IADD3 R3, R232, 0x20, RZ ;  /* 0x00000020e8037810 */ /* 0x000fc40007ffe0ff */
[----:B------:R-:W-:Y:S01]  /*15c0*/  IADD3 R13, R14, 0x70, RZ ;  /* 0x000000700e0d7810 */ /* 0x000fe20007ffe0ff */
[----:B------:R-:W-:Y:S01]  /*15d0*/  IMAD.IADD R198, R198, 0x1, R146 ;  /* 0x00000001c6c67824 */ /* 0x000fe200078e0292 */
[----:B------:R-:W-:Y:S02]  /*15e0*/  @P4 IADD3 R13, R2, 0x10, RZ ;  /* 0x00000010020d4810 */ /* 0x000fe40007ffe0ff */
[----:B------:R-:W-:Y:S02]  /*15f0*/  SHF.R.S32.HI R4, RZ, 0x2, R10 ;  /* 0x00000002ff047819 */ /* 0x000fe4000001140a */
[----:B------:R-:W-:Y:S01]  /*1600*/  LOP3.LUT R2, R0, 0x1c0, RZ, 0xc0, !PT ;  /* 0x000001c000027812 */ /* 0x000fe200078ec0ff */
[----:B------:R-:W-:Y:S01]  /*1610*/  IMAD.SHL.U32 R0, R3, 0x40, RZ ;  /* 0x0000004003007824 */ /* 0x000fe200078e00ff */
[----:B------:R-:W-:Y:S01]  /*1620*/  LEA.HI R6, R11, R18, RZ, 0x6 ;  /* 0x000000120b067211 */ /* 0x000fe200078f30ff */
[----:B------:R-:W-:Y:S01]  /*1630*/  IMAD R15, R9, 0x10, R4 ;  /* 0x00000010090f7824 */ /* 0x000fe200078e0204 */
[----:B------:R-:W-:Y:S01]  /*1640*/  SHF.R.S32.HI R11, RZ, 0x1f, R3 ;  /* 0x0000001fff0b7819 */ /* 0x000fe20000011403 */
[----:B------:R-:W-:Y:S01]  /*1650*/  STL [R1+0x88], R13 ;  /* 0x0000880d01007387 */ /* 0x000fe20000100800 */
[----:B------:R-:W-:Y:S01]  /*1660*/  IADD3 R235, R140, 0x80, RZ ;  /* 0x000000808ceb7810 */ /* 0x000fe20007ffe0ff */
[----:B------:R-:W-:Y:S01]  /*1670*/  IMAD.SHL.U32 R6, R6, 0x8, RZ ;  /* 0x0000000806067824 */ /* 0x000fe200078e00ff */
[----:B------:R-:W-:Y:S01]  /*1680*/  SHF.R.S32.HI R4, RZ, 0x1f, R232 ;  /* 0x0000001fff047819 */ /* 0x000fe200000114e8 */
[----:B------:R-:W-:Y:S01]  /*1690*/  STL [R1+0x1b0], R15 ;  /* 0x0001b00f01007387 */ /* 0x000fe20000100800 */
[----:B------:R-:W-:-:S02]  /*16a0*/  LEA.HI R11, R11, R3, RZ, 0x3 ;  /* 0x000000030b0b7211 */ /* 0x000fc400078f18ff */
[----:B------:R-:W-:Y:S02]  /*16b0*/  LOP3.LUT R252, R0, 0x1c0, RZ, 0xc0, !PT ;  /* 0x000001c000fc7812 */ /* 0x000fe400078ec0ff */
[----:B------:R-:W-:Y:S01]  /*16c0*/  LOP3.LUT R0, R2, 0x38, R140, 0xf8, !PT ;  /* 0x0000003802007812 */ /* 0x000fe200078ef88c */
[----:B------:R-:W-:Y:S01]  /*16d0*/  IMAD.SHL.U32 R11, R11, 0x40, RZ ;  /* 0x000000400b0b7824 */ /* 0x000fe200078e00ff */
[----:B------:R-:W-:Y:S02]  /*16e0*/  SHF.R.U32.HI R3, RZ, 0x3, R2 ;  /* 0x00000003ff037819 */ /* 0x000fe40000011602 */
[----:B------:R-:W-:Y:S02]  /*16f0*/  SHF.R.S32.HI R4, RZ, 0x1f, R235 ;  /* 0x0000001fff047819 */ /* 0x000fe400000114eb */
[----:B------:R-:W-:Y:S02]  /*1700*/  LOP3.LUT R2, R10, 0x7ffffffc, RZ, 0xc0, !PT ;  /* 0x7ffffffc0a027812 */ /* 0x000fe400078ec0ff */
[C---:B------:R-:W-:Y:S01]  /*1710*/  IADD3 R236, R140.reuse, 0xc0, RZ ;  /* 0x000000c08cec7810 */ /* 0x040fe20007ffe0ff */
[----:B------:R1:W-:Y:S01]  /*1720*/  STL [R1+0x80], R4 ;  /* 0x0000800401007387 */ /* 0x0003e20000100800 */
[----:B------:R-:W-:-:S02]  /*1730*/  IADD3 R144, R140, 0x40, RZ ;  /* 0x000000408c907810 */ /* 0x000fc40007ffe0ff */
[----:B------:R-:W-:Y:S02]  /*1740*/  LOP3.LUT R5, R0, R3, RZ, 0x3c, !PT ;  /* 0x0000000300057212 */ /* 0x000fe400078e3cff */
[----:B------:R-:W-:Y:S02]  /*1750*/  SHF.R.S32.HI R3, RZ, 0x1f, R236 ;  /* 0x0000001fff037819 */ /* 0x000fe400000114ec */
[----:B------:R-:W-:Y:S01]  /*1760*/  SHF.R.S32.HI R0, RZ, 0x1f, R144 ;  /* 0x0000001fff007819 */ /* 0x000fe20000011490 */
[----:B------:R2:W-:Y:S01]  /*1770*/  STL [R1+0x1ac], R5 ;  /* 0x0001ac0501007387 */ /* 0x0005e20000100800 */
[----:B------:R-:W-:Y:S02]  /*1780*/  LOP3.LUT R6, R6, 0xfffffe00, RZ, 0xc0, !PT ;  /* 0xfffffe0006067812 */ /* 0x000fe400078ec0ff */
[----:B------:R-:W-:Y:S01]  /*1790*/  R2P PR, R8, 0x6 ;  /* 0x0000000608007804 */ /* 0x000fe20000000000 */
[----:B------:R3:W-:Y:S01]  /*17a0*/  STL [R1+0x7c], R3 ;  /* 0x00007c0301007387 */ /* 0x0007e20000100800 */
[----:B------:R-:W-:-:S02]  /*17b0*/  LOP3.LUT R223, R5, R6, RZ, 0xfc, !PT ;  /* 0x0000000605df7212 */ /* 0x000fc400078efcff */
[----:B------:R-:W-:Y:S02]  /*17c0*/  LEA R146, R146, 0x4080, 0x1 ;  /* 0x0000408092927811 */ /* 0x000fe400078e08ff */
[----:B------:R-:W-:Y:S01]  /*17d0*/  LEA R198, R198, 0x10080, 0x1 ;  /* 0x00010080c6c67811 */ /* 0x000fe200078e08ff */
[----:B------:R-:W-:Y:S01]  /*17e0*/  IMAD.SHL.U32 R223, R223, 0x2, RZ ;  /* 0x00000002dfdf7824 */ /* 0x000fe200078e00ff */
[----:B------:R-:W-:Y:S02]  /*17f0*/  SHF.R.S32.HI R141, RZ, 0x1f, R140 ;  /* 0x0000001fff8d7819 */ /* 0x000fe4000001148c */
[----:B------:R-:W-:Y:S02]  /*1800*/  LOP3.LUT R11, R11, 0xfffffe00, RZ, 0xc0, !PT ;  /* 0xfffffe000b0b7812 */ /* 0x000fe400078ec0ff */
[----:B------:R-:W-:Y:S01]  /*1810*/  LEA R145, R145, 0xa080, 0x1 ;  /* 0x0000a08091917811 */ /* 0x000fe200078e08ff */
[----:B-1----:R-:W-:Y:S01]  /*1820*/  IMAD.IADD R4, R16, 0x1, -R2 ;  /* 0x0000000110047824 */ /* 0x002fe200078e0a02 */
[----:B------:R-:W-:-:S02]  /*1830*/  SEL R2, R199, 0xffffffe0, !P3 ;  /* 0xffffffe0c7027807 */ /* 0x000fc40005800000 */
[----:B------:R-:W-:Y:S01]  /*1840*/  SEL R199, R199, 0xffffffe0, !P1 ;  /* 0xffffffe0c7c77807 */ /* 0x000fe20004800000 */
[----:B------:R-:W-:Y:S02]  /*1850*/  IMAD.SHL.U32 R4, R4, 0x2, RZ ;  /* 0x0000000204047824 */ /* 0x000fe400078e00ff */
[----:B--2---:R-:W-:-:S03]  /*1860*/  IMAD R5, R12, 0x8, R15 ;  /* 0x000000080c057824 */ /* 0x004fc600078e020f */
[C---:B------:R-:W-:Y:S01]  /*1870*/  IADD3 R37, R4.reuse, 0x8, RZ ;  /* 0x0000000804257810 */ /* 0x040fe20007ffe0ff */
[----:B------:R-:W-:Y:S01]  /*1880*/  STL [R1+0x12c], R4 ;  /* 0x00012c0401007387 */ /* 0x000fe20000100800 */
[C---:B------:R-:W-:Y:S01]  /*1890*/  IADD3 R36, R4.reuse, 0x10, RZ ;  /* 0x0000001004247810 */ /* 0x040fe20007ffe0ff */
[----:B------:R-:W-:Y:S01]  /*18a0*/  IMAD.IADD R147, R199, 0x1, R146 ;  /* 0x00000001c7937824 */ /* 0x000fe200078e0292 */
[C---:B------:R-:W-:Y:S01]  /*18b0*/  IADD3 R35, R4.reuse, 0x18, RZ ;  /* 0x0000001804237810 */ /* 0x040fe20007ffe0ff */
[----:B------:R1:W-:Y:S01]  /*18c0*/  STL [R1+0x128], R37 ;  /* 0x0001282501007387 */ /* 0x0003e20000100800 */
[----:B------:R-:W-:Y:S01]  /*18d0*/  IADD3 R34, R4, 0x20, RZ ;  /* 0x0000002004227810 */ /* 0x000fe20007ffe0ff */
[----:B------:R-:W-:Y:S01]  /*18e0*/  IMAD.IADD R199, R198, 0x1, R199 ;  /* 0x00000001c6c77824 */ /* 0x000fe200078e02c7 */
        /* <DEDUP_REMOVED lines=12> */
[----:B------:R-:W-:Y:S01]  /*19b0*/  IADD3 R26, R4, 0x60, RZ ;  /* 0x00000060041a7810 */ /* 0x000fe20007ffe0ff */
[----:B------:R5:W-:Y:S01]  /*19c0*/  STL [R1+0x11c], R32 ;  /* 0x00011c2001007387 */ /* 0x000be20000100800 */
[----:B---3--:R-:W-:Y:S02]  /*19d0*/  LEA.HI R3, R0, R144, RZ, 0x3 ;  /* 0x0000009000037211 */ /* 0x008fe400078f18ff */
[C---:B------:R-:W-:Y:S01]  /*19e0*/  IADD3 R25, R4.reuse, 0x68, RZ ;  /* 0x0000006804197810 */ /* 0x040fe20007ffe0ff */
[----:B------:R3:W-:Y:S01]  /*19f0*/  STL [R1+0x118], R31 ;  /* 0x0001181f01007387 */ /* 0x0007e20000100800 */
[----:B-1----:R-:W-:Y:S02]  /*1a00*/  SHF.R.S32.HI R37, RZ, 0x1f, R36 ;  /* 0x0000001fff257819 */ /* 0x002fe40000011424 */
[----:B------:R-:W-:Y:S01]  /*1a10*/  IADD3 R24, R4, 0x70, RZ ;  /* 0x0000007004187810 */ /* 0x000fe20007ffe0ff */
[----:B------:R1:W-:Y:S01]  /*1a20*/  STL [R1+0x114], R30 ;  /* 0x0001141e01007387 */ /* 0x0003e20000100800 */
[----:B--2---:R-:W-:-:S02]  /*1a30*/  SHF.R.S32.HI R36, RZ, 0x1f, R35 ;  /* 0x0000001fff247819 */ /* 0x004fc40000011423 */
[C---:B------:R-:W-:Y:S01]  /*1a40*/  IADD3 R23, R4.reuse, 0x78, RZ ;  /* 0x0000007804177810 */ /* 0x040fe20007ffe0ff */
[----:B------:R2:W-:Y:S01]  /*1a50*/  STL [R1+0x110], R29 ;  /* 0x0001101d01007387 */ /* 0x0005e20000100800 */
[----:B----4-:R-:W-:Y:S02]  /*1a60*/  SHF.R.S32.HI R35, RZ, 0x1f, R34 ;  /* 0x0000001fff237819 */ /* 0x010fe40000011422 */
[----:B------:R-:W-:Y:S01]  /*1a70*/  IADD3 R22, R4, 0x80, RZ ;  /* 0x0000008004167810 */ /* 0x000fe20007ffe0ff */
[----:B------:R4:W-:Y:S01]  /*1a80*/  STL [R1+0x10c], R28 ;  /* 0x00010c1c01007387 */ /* 0x0009e20000100800 */
[----:B-----5:R-:W-:Y:S02]  /*1a90*/  SHF.R.S32.HI R34, RZ, 0x1f, R33 ;  /* 0x0000001fff227819 */ /* 0x020fe40000011421 */
[----:B------:R-:W-:Y:S01]  /*1aa0*/  LOP3.LUT R3, R3, 0xfffffff8, RZ, 0xc0, !PT ;  /* 0xfffffff803037812 */ /* 0x000fe200078ec0ff */
[----:B------:R5:W-:Y:S01]  /*1ab0*/  STL [R1+0xb0], R27 ;  /* 0x0000b01b01007387 */ /* 0x000be20000100800 */
[----:B------:R-:W-:-:S02]  /*1ac0*/  SHF.R.S32.HI R33, RZ, 0x1f, R32 ;  /* 0x0000001fff217819 */ /* 0x000fc40000011420 */
[C---:B------:R-:W-:Y:S01]  /*1ad0*/  IADD3 R21, R4.reuse, 0x88, RZ ;  /* 0x0000008804157810 */ /* 0x040fe20007ffe0ff */
[----:B------:R5:W-:Y:S01]  /*1ae0*/  STL [R1+0x108], R26 ;  /* 0x0001081a01007387 */ /* 0x000be20000100800 */
[----:B------:R-:W-:Y:S02]  /*1af0*/  SHF.R.S32.HI R32, RZ, 0x1f, R31 ;  /* 0x0000001fff207819 */ /* 0x000fe4000001141f */
[C---:B------:R-:W-:Y:S01]  /*1b00*/  IADD3 R20, R4.reuse, 0x90, RZ ;  /* 0x0000009004147810 */ /* 0x040fe20007ffe0ff */
[----:B------:R5:W-:Y:S01]  /*1b10*/  STL [R1+0x104], R25 ;  /* 0x0001041901007387 */ /* 0x000be20000100800 */
[----:B---3--:R-:W-:Y:S02]  /*1b20*/  SHF.R.S32.HI R31, RZ, 0x1f, R30 ;  /* 0x0000001fff1f7819 */ /* 0x008fe4000001141e */
        /* <DEDUP_REMOVED lines=15> */
[C---:B------:R-:W-:Y:S01]  /*1c20*/  IADD3 R12, R4.reuse, 0xc0, RZ ;  /* 0x000000c0040c7810 */ /* 0x040fe20007ffe0ff */
[----:B------:R5:W-:Y:S01]  /*1c30*/  STL [R1+0xf0], R20 ;  /* 0x0000f01401007387 */ /* 0x000be20000100800 */
[----:B------:R-:W-:Y:S02]  /*1c40*/  SHF.R.S32.HI R25, RZ, 0x1f, R24 ;  /* 0x0000001fff197819 */ /* 0x000fe40000011418 */
[----:B------:R-:W-:Y:S01]  /*1c50*/  IADD3 R10, R4, 0xc8, RZ ;  /* 0x000000c8040a7810 */ /* 0x000fe20007ffe0ff */
[----:B------:R5:W-:Y:S01]  /*1c60*/  STL [R1+0xec], R19 ;  /* 0x0000ec1301007387 */ /* 0x000be20000100800 */
[----:B---3--:R-:W-:-:S02]  /*1c70*/  SHF.R.S32.HI R24, RZ, 0x1f, R23 ;  /* 0x0000001fff187819 */ /* 0x008fc40000011417 */
        /* <DEDUP_REMOVED lines=8> */
[----:B----4-:R-:W-:-:S02]  /*1d00*/  SHF.R.S32.HI R3, RZ, 0x1f, R3 ;  /* 0x0000001fff037819 */ /* 0x010fc40000011403 */
[C---:B------:R-:W-:Y:S01]  /*1d10*/  SEL R0, R200.reuse, 0xffffffc0, !P0 ;  /* 0xffffffc0c8007807 */ /* 0x040fe20004000000 */
[----:B------:R4:W-:Y:S01]  /*1d20*/  STL [R1+0xe0], R15 ;  /* 0x0000e00f01007387 */ /* 0x0009e20000100800 */
[----:B-----5:R-:W-:Y:S02]  /*1d30*/  SHF.R.S32.HI R21, RZ, 0x1f, R20 ;  /* 0x0000001fff157819 */ /* 0x020fe40000011414 */
[----:B------:R-:W-:Y:S01]  /*1d40*/  SEL R200, R200, 0xffffffc0, !P2 ;  /* 0xffffffc0c8c87807 */ /* 0x000fe20005000000 */
[----:B------:R5:W-:Y:S01]  /*1d50*/  STL [R1+0x78], R3 ;  /* 0x0000780301007387 */ /* 0x000be20000100800 */
[----:B------:R-:W-:-:S03]  /*1d60*/  SHF.R.S32.HI R20, RZ, 0x1f, R19 ;  /* 0x0000001fff147819 */ /* 0x000fc60000011413 */
[----:B------:R5:W-:Y:S01]  /*1d70*/  STL [R1+0xdc], R12 ;  /* 0x0000dc0c01007387 */ /* 0x000be20000100800 */
[----:B------:R-:W-:Y:S01]  /*1d80*/  SHF.R.S32.HI R19, RZ, 0x1f, R18 ;  /* 0x0000001fff137819 */ /* 0x000fe20000011412 */
[----:B------:R-:W-:Y:S02]  /*1d90*/  IMAD.IADD R197, R200, 0x1, R146 ;  /* 0x00000001c8c57824 */ /* 0x000fe400078e0292 */
[----:B------:R5:W-:Y:S01]  /*1da0*/  STL [R1+0xd8], R10 ;  /* 0x0000d80a01007387 */ /* 0x000be20000100800 */
[----:B---3--:R-:W-:Y:S01]  /*1db0*/  SHF.R.S32.HI R18, RZ, 0x1f, R17 ;  /* 0x0000001fff127819 */ /* 0x008fe20000011411 */
[----:B------:R-:W-:Y:S02]  /*1dc0*/  IMAD.IADD R201, R198, 0x1, R200 ;  /* 0x00000001c6c97824 */ /* 0x000fe400078e02c8 */
[----:B------:R3:W-:Y:S01]  /*1dd0*/  STL [R1+0xd4], R9 ;  /* 0x0000d40901007387 */ /* 0x0007e20000100800 */
[----:B-1----:R-:W-:Y:S01]  /*1de0*/  SHF.R.S32.HI R17, RZ, 0x1f, R16 ;  /* 0x0000001fff117819 */ /* 0x002fe20000011410 */
[----:B------:R-:W-:-:S02]  /*1df0*/  IMAD.IADD R196, R200, 0x1, R147 ;  /* 0x00000001c8c47824 */ /* 0x000fc400078e0293 */
[----:B------:R1:W-:Y:S01]  /*1e00*/  STL [R1+0xd0], R8 ;  /* 0x0000d00801007387 */ /* 0x0003e20000100800 */
[----:B--2---:R-:W-:Y:S01]  /*1e10*/  SHF.R.S32.HI R16, RZ, 0x1f, R15 ;  /* 0x0000001fff107819 */ /* 0x004fe2000001140f */
[----:B------:R-:W-:Y:S02]  /*1e20*/  IMAD.IADD R200, R199, 0x1, R200 ;  /* 0x00000001c7c87824 */ /* 0x000fe400078e02c8 */
[----:B------:R2:W-:Y:S01]  /*1e30*/  STL [R1+0x1b4], R5 ;  /* 0x0001b40501007387 */ /* 0x0005e20000100800 */
[----:B----4-:R-:W-:-:S03]  /*1e40*/  SHF.R.S32.HI R15, RZ, 0x1f, R12 ;  /* 0x0000001fff0f7819 */ /* 0x010fc6000001140c */
[----:B------:R4:W-:Y:S01]  /*1e50*/  STL [R1+0xcc], R7 ;  /* 0x0000cc0701007387 */ /* 0x0009e20000100800 */
[----:B-----5:R-:W-:-:S03]  /*1e60*/  IADD3 R3, R4, 0xf0, RZ ;  /* 0x000000f004037810 */ /* 0x020fc60007ffe0ff */
[----:B------:R-:W-:Y:S01]  /*1e70*/  STL [R1+0x1a8], R38 ;  /* 0x0001a82601007387 */ /* 0x000fe20000100800 */
[----:B------:R-:W-:-:S03]  /*1e80*/  SHF.R.S32.HI R12, RZ, 0x1f, R10 ;  /* 0x0000001fff0c7819 */ /* 0x000fc6000001140a */
[----:B------:R5:W-:Y:S01]  /*1e90*/  STL [R1+0xc4], R3 ;  /* 0x0000c40301007387 */ /* 0x000be20000100800 */
[----:B------:R-:W-:-:S03]  /*1ea0*/  SHF.R.S32.HI R10, RZ, 0x1f, R9 ;  /* 0x0000001fff0a7819 */ /* 0x000fc60000011409 */
[----:B------:R-:W-:Y:S01]  /*1eb0*/  STL [R1+0x1a4], R37 ;  /* 0x0001a42501007387 */ /* 0x000fe20000100800 */
[----:B---3--:R-:W-:-:S03]  /*1ec0*/  SHF.R.S32.HI R9, RZ, 0x1f, R8 ;  /* 0x0000001fff097819 */ /* 0x008fc60000011408 */
[----:B------:R-:W-:Y:S01]  /*1ed0*/  STL [R1+0x1a0], R36 ;  /* 0x0001a02401007387 */ /* 0x000fe20000100800 */
[----:B-1----:R-:W-:-:S03]  /*1ee0*/  SHF.R.S32.HI R8, RZ, 0x1f, R7 ;  /* 0x0000001fff087819 */ /* 0x002fc60000011407 */
[----:B------:R-:W-:Y:S01]  /*1ef0*/  STL [R1+0x19c], R35 ;  /* 0x00019c2301007387 */ /* 0x000fe20000100800 */
[C---:B--2---:R-:W-:Y:S02]  /*1f00*/  IADD3 R5, R4.reuse, 0xe8, RZ ;  /* 0x000000e804057810 */ /* 0x044fe40007ffe0ff */
[----:B------:R-:W-:Y:S01]  /*1f10*/  IADD3 R4, R4, 0xf8, RZ ;  /* 0x000000f804047810 */ /* 0x000fe20007ffe0ff */
[----:B------:R-:W-:Y:S01]  /*1f20*/  STL [R1+0x198], R34 ;  /* 0x0001982201007387 */ /* 0x000fe20000100800 */
[----:B----4-:R-:W-:-:S03]  /*1f30*/  SHF.R.S32.HI R7, RZ, 0x1f, R3 ;  /* 0x0000001fff077819 */ /* 0x010fc60000011403 */
[----:B------:R1:W-:Y:S04]  /*1f40*/  STL [R1+0xc8], R5 ;  /* 0x0000c80501007387 */ /* 0x0003e80000100800 */
[----:B------:R-:W-:Y:S01]  /*1f50*/  STL [R1+0xc0], R4 ;  /* 0x0000c00401007387 */ /* 0x000fe20000100800 */
[----:B-----5:R-:W-:Y:S02]  /*1f60*/  IMAD.IADD R3, R14, 0x1, R2 ;  /* 0x000000010e037824 */ /* 0x020fe400078e0202 */
[----:B------:R-:W-:Y:S01]  /*1f70*/  IMAD.IADD R2, R2, 0x1, R13 ;  /* 0x0000000102027824 */ /* 0x000fe200078e020d */
[----:B------:R-:W-:Y:S04]  /*1f80*/  STL [R1+0x194], R33 ;  /* 0x0001942101007387 */ /* 0x000fe80000100800 */
[----:B------:R2:W-:Y:S04]  /*1f90*/  STL [R1+0x90], R3 ;  /* 0x0000900301007387 */ /* 0x0005e80000100800 */
[----:B------:R-:W-:Y:S04]  /*1fa0*/  STL [R1+0x190], R32 ;  /* 0x0001902001007387 */ /* 0x000fe80000100800 */
[----:B------:R-:W-:Y:S04]  /*1fb0*/  STL [R1+0x18c], R31 ;  /* 0x00018c1f01007387 */ /* 0x000fe80000100800 */
[----:B------:R-:W-:Y:S01]  /*1fc0*/  STL [R1+0x188], R30 ;  /* 0x0001881e01007387 */ /* 0x000fe20000100800 */
[----:B-1----:R-:W-:-:S03]  /*1fd0*/  SHF.R.S32.HI R5, RZ, 0x1f, R5 ;  /* 0x0000001fff057819 */ /* 0x002fc60000011405 */
[----:B------:R-:W-:Y:S04]  /*1fe0*/  STL [R1+0x184], R29 ;  /* 0x0001841d01007387 */ /* 0x000fe80000100800 */
[----:B------:R1:W-:Y:S04]  /*1ff0*/  STL [R1+0x138], R5 ;  /* 0x0001380501007387 */ /* 0x0003e80000100800 */
[----:B------:R-:W-:Y:S01]  /*2000*/  STL [R1+0x180], R28 ;  /* 0x0001801c01007387 */ /* 0x000fe20000100800 */
[----:B--2---:R-:W-:-:S03]  /*2010*/  IMAD.IADD R3, R0, 0x1, R3 ;  /* 0x0000000100037824 */ /* 0x004fc600078e0203 */
[----:B------:R-:W-:Y:S04]  /*2020*/  STL [R1+0x17c], R27 ;  /* 0x00017c1b01007387 */ /* 0x000fe80000100800 */
[----:B------:R2:W-:Y:S04]  /*2030*/  STL [R1+0x9c], R3 ;  /* 0x00009c0301007387 */ /* 0x0005e80000100800 */
[----:B------:R3:W-:Y:S04]  /*2040*/  STL [R1+0x178], R26 ;  /* 0x0001781a01007387 */ /* 0x0007e80000100800 */
[----:B------:R3:W-:Y:S04]  /*2050*/  STL [R1+0x174], R25 ;  /* 0x0001741901007387 */ /* 0x0007e80000100800 */
[----:B------:R3:W-:Y:S01]  /*2060*/  STL [R1+0x170], R24 ;  /* 0x0001701801007387 */ /* 0x0007e20000100800 */
[----:B-1----:R-:W-:Y:S01]  /*2070*/  SHF.R.S32.HI R5, RZ, 0x1f, R4 ;  /* 0x0000001fff057819 */ /* 0x002fe20000011404 */
[----:B------:R-:W-:-:S02]  /*2080*/  IMAD.IADD R4, R14, 0x1, R0 ;  /* 0x000000010e047824 */ /* 0x000fc400078e0200 */
[----:B------:R3:W-:Y:S04]  /*2090*/  STL [R1+0x16c], R23 ;  /* 0x00016c1701007387 */ /* 0x0007e80000100800 */
        /* <DEDUP_REMOVED lines=20> */
.L_x_4603:
        /* <DEDUP_REMOVED lines=43> */
.L_x_4412:
[----:B-----5:R2:W-:Y:S01]  /*2490*/  STL [R1+0x58], R21 ;  /* 0x0000581501007387 */ /* 0x0205e20000100800 */
[----:B------:R-:W-:-:S04]  /*24a0*/  ISETP.NE.U32.AND P0, PT, RZ, c[0x0][0x368], PT ;  /* 0x0000da00ff007a0c */ /* 0x000fc80003f05070 */
[----:B------:R-:W-:-:S13]  /*24b0*/  ISETP.NE.AND.EX P0, PT, RZ, c[0x0][0x36c], PT, P0 ;  /* 0x0000db00ff007a0c */ /* 0x000fda0003f05300 */
[----:B------:R-:W-:Y:S05]  /*24c0*/  @!P0 BRA `(.L_x_4413) ;  /* 0x0000003000008947 */ /* 0x000fea0003800000 */
[----:B------:R-:W-:-:S05]  /*24d0*/  IMAD.WIDE R8, R243, R22, c[0x0][0x368] ;  /* 0x0000da00f3087625 */ /* 0x000fca00078e0216 */
[----:B------:R3:W5:Y:S01]  /*24e0*/  LDG.E R17, [R8.64] ;  /* 0x0000000c08117981 */ /* 0x000762000c1e1900 */
[----:B------:R-:W-:Y:S05]  /*24f0*/  BRA `(.L_x_4414) ;  /* 0x0000004000007947 */ /* 0x000fea0003800000 */
.L_x_4413:
[----:B------:R-:W-:Y:S05]  /*2500*/  @!P5 BRA `(.L_x_4414) ;  /* 0x000000300000d947 */ /* 0x000fea0003800000 */
[----:B------:R3:W4:Y:S04]  /*2510*/  LDG.E R5, [R8.64] ;  /* 0x0000000c08057981 */ /* 0x000728000c1e1900 */
[----:B---3--:R-:W4:Y:S02]  /*2520*/  LDG.E R8, [R8.64+0x4] ;  /* 0x0000040c08087981 */ /* 0x008f24000c1e1900 */
[----:B----4-:R-:W-:Y:S02]  /*2530*/  IADD3 R17, -R5, R8, RZ ;  /* 0x0000000805117210 */ /* 0x010fe40007ffe1ff */
.L_x_4414:
        /* <DEDUP_REMOVED lines=41> */
.L_x_4417:
[----:B------:R-:W-:-:S13]  /*27d0*/  ISETP.NE.AND P0, PT, R8, 0x1, PT ;  /* 0x000000010800780c */ /* 0x000fda0003f05270 */
[----:B------:R-:W-:-:S05]  /*27e0*/  @P0 IMAD.HI.U32 R3, R0, c[0x0][0x330], RZ ;  /* 0x0000cc0000030a27 */ /* 0x000fca00078e00ff */
[----:B------:R-:W-:Y:S02]  /*27f0*/  @P0 SHF.R.U32.HI R0, RZ, c[0x0][0x334], R3 ;  /* 0x0000cd00ff000a19 */ /* 0x000fe40000011603 */
.L_x_4418:
[----:B------:R-:W-:Y:S05]  /*2800*/  BSYNC B0 ;  /* 0x0000000000007941 */ /* 0x000fea0003800000 */
.L_x_4416:
[----:B------:R-:W-:-:S05]  /*2810*/  IMAD R0, R0, R8, c[0x0][0x32c] ;  /* 0x0000cb0000007624 */ /* 0x000fca00078e0208 */
[----:B------:R-:W-:-:S04]  /*2820*/  IMNMX R2, R2, R0, PT ;  /* 0x0000000002027217 */ /* 0x000fc80003800200 */
.L_x_4415:
        /* <DEDUP_REMOVED lines=20> */
.L_x_4421:
[----:B------:R-:W-:-:S13]  /*2970*/  ISETP.NE.AND P0, PT, R8, 0x1, PT ;  /* 0x000000010800780c */ /* 0x000fda0003f05270 */
[----:B------:R-:W-:-:S05]  /*2980*/  @P0 IMAD.HI.U32 R3, R0, c[0x0][0x330], RZ ;  /* 0x0000cc0000030a27 */ /* 0x000fca00078e00ff */
[----:B------:R-:W-:Y:S02]  /*2990*/  @P0 SHF.R.U32.HI R0, RZ, c[0x0][0x334], R3 ;  /* 0x0000cd00ff000a19 */ /* 0x000fe40000011603 */
.L_x_4422:
[----:B------:R-:W-:Y:S05]  /*29a0*/  BSYNC B0 ;  /* 0x0000000000007941 */ /* 0x000fea0003800000 */
.L_x_4420:
[----:B------:R-:W-:-:S05]  /*29b0*/  IMAD R0, R0, c[0x0][0x32c], RZ ;  /* 0x0000cb0000007a24 */ /* 0x000fca00078e02ff */
[----:B------:R-:W-:-:S05]  /*29c0*/  IMNMX R2, R2, R0, !PT ;  /* 0x0000000002027217 */ /* 0x000fca0007800200 */
.L_x_4419:
        /* <DEDUP_REMOVED lines=13> */
[----:B------:R1:W-:Y:S06]  /*2aa0*/  STL [R1+0xa8], R23 ;  /* 0x0000a81701007387 */ /* 0x0003ec0000100800 */
        /* <DEDUP_REMOVED lines=12> */
[----:B------:R-:W2:Y:S02]  /*2b70*/  F2I.FTZ.U32.TRUNC.NTZ R3, R2 ;  /* 0x0000000200037305 */ /* 0x000ea4000021f000 */
[----:B--2---:R-:W-:-:S04]  /*2b80*/  IMAD.MOV R2, RZ, RZ, -R3 ;  /* 0x000000ffff027224 */ /* 0x004fc800078e0a03 */
        /* <DEDUP_REMOVED lines=18> */
.L_x_4424:
[----:B------:R-:W-:Y:S05]  /*2cb0*/  BSYNC B0 ;  /* 0x0000000000007941 */ /* 0x000fea0003800000 */
.L_x_4423:
        /* <DEDUP_REMOVED lines=9> */
[----:B------:R-:W-:-:S05]  /*2d50*/  IMAD.WIDE.U32 R2, R2, -0x55555555, RZ ;  /* 0xaaaaaaab02027825 */ /* 0x000fca00078e00ff */
        /* <DEDUP_REMOVED lines=14> */
[----:B------:R2:W3:Y:S01]  /*2e40*/  @P3 LDG.E R26, [R2.64] ;  /* 0x0000000c021a3981 */ /* 0x0004e2000c1e1900 */
[----:B------:R-:W-:Y:S01]  /*2e50*/  SHF.R.S32.HI R25, RZ, 0x1f, R243 ;  /* 0x0000001fff197819 */ /* 0x000fe200000114f3 */
[----:B------:R-:W-:Y:S01]  /*2e60*/  IMAD.WIDE.U32 R8, R241, c[0x0][0x1e8], RZ ;  /* 0x00007a00f1087a25 */ /* 0x000fe200078e00ff */
[----:B------:R-:W-:Y:S02]  /*2e70*/  SEL R84, R243, RZ, !P4 ;  /* 0x000000fff3547207 */ /* 0x000fe40006000000 */
[----:B------:R-:W-:Y:S01]  /*2e80*/  SEL R29, R25, RZ, !P4 ;  /* 0x000000ff191d7207 */ /* 0x000fe20006000000 */
[C---:B------:R-:W-:Y:S01]  /*2e90*/  IMAD.WIDE.U32 R12, R232.reuse, c[0x0][0x280], R140 ;  /* 0x0000a000e80c7a25 */ /* 0x040fe200078e008c */
        /* <DEDUP_REMOVED lines=17> */
[C---:B--2---:R-:W-:Y:S01]  /*2fb0*/  IMAD.WIDE.U32 R2, R241.reuse, c[0x0][0x240], R140 ;  /* 0x00009000f1027a25 */ /* 0x044fe200078e008c */
        /* <DEDUP_REMOVED lines=11> */
[----:B------:R-:W-:Y:S02]  /*3070*/  IMAD R24, R232, c[0x0][0x284], R24 ;  /* 0x0000a100e8187a24 */ /* 0x000fe400078e0218 */
[----:B------:R-:W-:Y:S01]  /*3080*/  IMAD R7, R110, c[0x0][0x23c], R0 ;  /* 0x00008f006e077a24 */ /* 0x000fe200078e0200 */
[----:B------:R-:W-:Y:S01]  /*3090*/  IADD3 R0, -R232, R8, RZ ;  /* 0x00000008e8007210 */ /* 0x000fe20007ffe1ff */
[----:B------:R-:W-:Y:S01]  /*30a0*/  IMAD.WIDE.U32 R108, R110, c[0x0][0x238], R2 ;  /* 0x00008e006e6c7a25 */ /* 0x000fe200078e0002 */
[----:B------:R-:W-:Y:S02]  /*30b0*/  IADD3 R21, R24, R13, RZ ;  /* 0x0000000d18157210 */ /* 0x000fe40007ffe0ff */
[C---:B------:R-:W-:Y:S01]  /*30c0*/  ISETP.GE.AND P1, PT, R0.reuse, 0x1, PT ;  /* 0x000000010000780c */ /* 0x040fe20003f26270 */
[----:B-1----:R-:W-:Y:S01]  /*30d0*/  IMAD R23, R241, c[0x0][0x1ec], R9 ;  /* 0x00007b00f1177a24 */ /* 0x002fe200078e0209 */
        /* <DEDUP_REMOVED lines=10> */
[----:B------:R-:W-:Y:S01]  /*3180*/  IMAD.WIDE.U32 R16, R232, c[0x0][0x290], R142 ;  /* 0x0000a400e8107a25 */ /* 0x000fe200078e008e */
        /* <DEDUP_REMOVED lines=17> */
[C---:B------:R-:W-:Y:S01]  /*32a0*/  SHF.L.U64.HI R130, R139.reuse, R131, c[0x0][0x294] ;  /* 0x0000a5008b827619 */ /* 0x040fe20000010283 */
        /* <DEDUP_REMOVED lines=22> */
[----:B---3--:R-:W-:Y:S01]  /*3410*/  @P3 MOV R2, R26 ;  /* 0x0000001a00023202 */ /* 0x008fe20000000f00 */
        /* <DEDUP_REMOVED lines=53> */
[----:B------:R-:W-:Y:S01]  /*3770*/  IADD3 R119, P0, R232, R28, RZ ;  /* 0x0000001ce8777210 */ /* 0x000fe20007f1e0ff */
[----:B------:R-:W-:Y:S01]  /*3780*/  IMAD.WIDE.U32 R2, R241, c[0x0][0x210], R140 ;  /* 0x00008400f1027a25 */ /* 0x000fe200078e008c */
[----:B------:R-:W-:Y:S01]  /*3790*/  LOP3.LUT R214, R214, 0xffffffef, RZ, 0xc0, !PT ;  /* 0xffffffefd6d67812 */ /* 0x000fe200078ec0ff */
[----:B------:R-:W-:-:S02]  /*37a0*/  ULDC.U8 UR7, c[0x0][0x298] ;  /* 0x0000a60000077ab9 */ /* 0x000fc40000000000 */
[----:B------:R-:W-:Y:S02]  /*37b0*/  IMAD R95, R84, c[0x0][0x26c], R5 ;  /* 0x00009b00545f7a24 */ /* 0x000fe400078e0205 */
[C---:B------:R-:W-:Y:S02]  /*37c0*/  IMAD R9, R241.reuse, c[0x0][0x264], R9 ;  /* 0x00009900f1097a24 */ /* 0x040fe400078e0209 */
[----:B------:R-:W-:Y:S01]  /*37d0*/  IMAD.IADD R5, R144, 0x1, R7 ;  /* 0x0000000190057824 */ /* 0x000fe200078e0207 */
[----:B------:R-:W-:Y:S01]  /*37e0*/  SHF.R.S32.HI R7, RZ, 0x1f, R0 ;  /* 0x0000001fff077819 */ /* 0x000fe20000011400 */
[----:B------:R-:W-:Y:S02]  /*37f0*/  IMAD R3, R241, c[0x0][0x214], R3 ;  /* 0x00008500f1037a24 */ /* 0x000fe400078e0203 */
[C---:B------:R-:W-:Y:S02]  /*3800*/  IMAD.SHL.U32 R31, R232.reuse, 0x40, RZ ;  /* 0x00000040e81f7824 */ /* 0x040fe400078e00ff */
[----:B------:R-:W-:-:S02]  /*3810*/  IMAD.SHL.U32 R32, R232, 0x40, RZ ;  /* 0x00000040e8207824 */ /* 0x000fc400078e00ff */
[----:B------:R-:W-:Y:S01]  /*3820*/  IMAD.WIDE.U32 R84, R84, c[0x0][0x268], R8 ;  /* 0x00009a0054547a25 */ /* 0x000fe200078e0008 */
[----:B------:R-:W-:Y:S02]  /*3830*/  SHF.R.S32.HI R8, RZ, 0x1f, R5 ;  /* 0x0000001fff087819 */ /* 0x000fe40000011405 */
[-C--:B------:R-:W-:Y:S01]  /*3840*/  LEA.HI R9, R7, R0.reuse, RZ, 0x6 ;  /* 0x0000000007097211 */ /* 0x080fe200078f30ff */
[----:B------:R-:W-:Y:S01]  /*3850*/  IMAD.WIDE.U32 R82, R27, c[0x0][0x218], R2 ;  /* 0x000086001b527a25 */ /* 0x000fe200078e0002 */
[----:B------:R-:W-:Y:S02]  /*3860*/  LEA.HI R2, R7, R0, RZ, 0x3 ;  /* 0x0000000007027211 */ /* 0x000fe400078f18ff */
[----:B------:R-:W-:Y:S01]  /*3870*/  LOP3.LUT R31, R31, 0x1c0, RZ, 0xc0, !PT ;  /* 0x000001c01f1f7812 */ /* 0x000fe200078ec0ff */
[----:B------:R-:W-:Y:S01]  /*3880*/  IMAD R10, R26, c[0x0][0x218], RZ ;  /* 0x000086001a0a7a24 */ /* 0x000fe200078e02ff */
[----:B------:R-:W-:Y:S01]  /*3890*/  LOP3.LUT R32, R32, 0x1c0, RZ, 0xc0, !PT ;  /* 0x000001c020207812 */ /* 0x000fe200078ec0ff */
[----:B------:R-:W-:Y:S01]  /*38a0*/  IMAD.X R118, R30, 0x1, R15, P0 ;  /* 0x000000011e767824 */ /* 0x000fe200000e060f */
[CC--:B------:R-:W-:Y:S01]  /*38b0*/  LEA.HI R0, R8.reuse, R5.reuse, RZ, 0x3 ;  /* 0x0000000508007211 */ /* 0x0c0fe200078f18ff */
[----:B------:R-:W-:Y:S01]  /*38c0*/  IMAD R14, R27, c[0x0][0x21c], R10 ;  /* 0x000087001b0e7a24 */ /* 0x000fe200078e020a */
[----:B------:R-:W-:Y:S01]  /*38d0*/  LEA.HI R3, R8, R5, RZ, 0x6 ;  /* 0x0000000508037211 */ /* 0x000fe200078f30ff */
[----:B------:R-:W-:Y:S01]  /*38e0*/  IMAD.MOV.U32 R152, RZ, RZ, c[0x0][0x1e0] ;  /* 0x00007800ff987624 */ /* 0x000fe200078e00ff */
[----:B------:R-:W-:Y:S01]  /*38f0*/  SHF.R.S32.HI R5, RZ, 0x6, R9 ;  /* 0x00000006ff057819 */ /* 0x000fe20000011409 */
[----:B------:R-:W-:Y:S01]  /*3900*/  IMAD.IADD R95, R85, 0x1, R95 ;  /* 0x00000001555f7824 */ /* 0x000fe200078e025f */
[----:B------:R-:W-:Y:S01]  /*3910*/  LOP3.LUT R8, R31, 0x38, R2, 0xf8, !PT ;  /* 0x000000381f087812 */ /* 0x000fe200078ef802 */
[----:B------:R-:W-:Y:S01]  /*3920*/  IMAD.IADD R94, R83, 0x1, R14 ;  /* 0x00000001535e7824 */ /* 0x000fe200078e020e */
[----:B------:R-:W-:Y:S01]  /*3930*/  LOP3.LUT R7, R252, 0x38, R2, 0xf8, !PT ;  /* 0x00000038fc077812 */ /* 0x000fe200078ef802 */
[C---:B------:R-:W-:Y:S01]  /*3940*/  IMAD R13, R5.reuse, 0xc00, R6 ;  /* 0x00000c00050d7824 */ /* 0x040fe200078e0206 */
[----:B------:R-:W-:Y:S01]  /*3950*/  SHF.R.U32.HI R32, RZ, 0x3, R32 ;  /* 0x00000003ff207819 */ /* 0x000fe20000011620 */
[----:B------:R-:W-:Y:S01]  /*3960*/  IMAD R12, R5, 0xc00, R11 ;  /* 0x00000c00050c7824 */ /* 0x000fe200078e020b */
[----:B------:R-:W-:-:S02]  /*3970*/  LOP3.LUT R5, R7, R137, RZ, 0x3c, !PT ;  /* 0x0000008907057212 */ /* 0x000fc400078e3cff */
[-C--:B------:R-:W-:Y:S02]  /*3980*/  LOP3.LUT R10, R8, R32.reuse, RZ, 0x3c, !PT ;  /* 0x00000020080a7212 */ /* 0x080fe400078e3cff */
[----:B------:R-:W-:Y:S01]  /*3990*/  SHF.R.S32.HI R3, RZ, 0x6, R3 ;  /* 0x00000006ff037819 */ /* 0x000fe20000011403 */
[----:B------:R-:W-:Y:S01]  /*39a0*/  IMAD.IADD R12, R12, 0x1, R5 ;  /* 0x000000010c0c7824 */ /* 0x000fe200078e0205 */
[----:B------:R-:W-:Y:S01]  /*39b0*/  LOP3.LUT R9, R31, 0x38, R0, 0xf8, !PT ;  /* 0x000000381f097812 */ /* 0x000fe200078ef800 */
[----:B------:R-:W-:Y:S01]  /*39c0*/  IMAD.IADD R10, R13, 0x1, R10 ;  /* 0x000000010d0a7824 */ /* 0x000fe200078e020a */
[----:B------:R-:W-:Y:S01]  /*39d0*/  IADD3 R31, R232, 0x20, RZ ;  /* 0x00000020e81f7810 */ /* 0x000fe20007ffe0ff */
[----:B------:R-:W-:Y:S01]  /*39e0*/  IMAD R8, R3, 0xc00, R6 ;  /* 0x00000c0003087824 */ /* 0x000fe200078e0206 */
[----:B------:R-:W-:Y:S01]  /*39f0*/  LOP3.LUT R7, R9, R32, RZ, 0x3c, !PT ;  /* 0x0000002009077212 */ /* 0x000fe200078e3cff */
[----:B------:R-:W-:Y:S01]  /*3a00*/  IMAD.SHL.U32 R116, R10, 0x2, RZ ;  /* 0x000000020a747824 */ /* 0x000fe200078e00ff */
[----:B------:R-:W-:Y:S01]  /*3a10*/  SHF.R.S32.HI R13, RZ, 0x1f, R31 ;  /* 0x0000001fff0d7819 */ /* 0x000fe2000001141f */
[----:B------:R-:W-:Y:S01]  /*3a20*/  IMAD.WIDE.U32 R148, R31, c[0x0][0x1e0], RZ ;  /* 0x000078001f947a25 */ /* 0x000fe200078e00ff */
[----:B------:R-:W-:-:S02]  /*3a30*/  LOP3.LUT R5, R252, 0x38, R0, 0xf8, !PT ;  /* 0x00000038fc057812 */ /* 0x000fc400078ef800 */
        /* <DEDUP_REMOVED lines=8> */
[----:B------:R-:W-:Y:S01]  /*3ac0*/  SHF.L.U64.HI R131, R152, R131, c[0x0][0x1e4] ;  /* 0x0000790098837619 */ /* 0x000fe20000010283 */
[----:B------:R-:W-:Y:S01]  /*3ad0*/  IMAD.IADD R5, R8, 0x1, R5 ;  /* 0x0000000108057824 */ /* 0x000fe200078e0205 */
        /* <DEDUP_REMOVED lines=8> */
[----:B------:R-:W-:Y:S01]  /*3b60*/  @P0 LOP3.LUT R214, R214, 0x10, RZ, 0xfc, !PT ;  /* 0x00000010d6d60812 */ /* 0x000fe200078efcff */
[----:B------:R-:W-:-:S02]  /*3b70*/  IMAD.SHL.U32 R113, R5, 0x2, RZ ;  /* 0x0000000205717824 */ /* 0x000fc400078e00ff */
.L_x_4466:
        /* <DEDUP_REMOVED lines=77> */
.L_x_4430:
[----:B------:R-:W-:Y:S05]  /*4050*/  BSYNC B0 ;  /* 0x0000000000007941 */ /* 0x000fea0003800000 */
.L_x_4429:
        /* <DEDUP_REMOVED lines=67> */
.L_x_4432:
[----:B------:R-:W-:Y:S05]  /*4490*/  BSYNC B0 ;  /* 0x0000000000007941 */ /* 0x000fea0003800000 */
.L_x_4431:
        /* <DEDUP_REMOVED lines=82> */
.L_x_4436:
[----:B------:R-:W-:Y:S05]  /*49c0*/  BSYNC B0 ;  /* 0x0000000000007941 */ /* 0x000fea0003800000 */
.L_x_4435:
        /* <DEDUP_REMOVED lines=57> */
.L_x_4438:
[----:B------:R-:W-:Y:S05]  /*4d60*/  BSYNC B0 ;  /* 0x0000000000007941 */ /* 0x000fea0003800000 */
.L_x_4437:
        /* <DEDUP_REMOVED lines=57> */
.L_x_4440:
[----:B------:R-:W-:Y:S05]  /*5100*/  BSYNC B0 ;  /* 0x0000000000007941 */ /* 0x000fea0003800000 */
.L_x_4439:
        /* <DEDUP_REMOVED lines=56> */
.L_x_4434:
[----:B------:R-:W-:Y:S05]  /*5490*/  BSYNC B1 ;  /* 0x0000000000017941 */ /* 0x000fea0003800000 */
.L_x_4433:
        /* <DEDUP_REMOVED lines=57> */
.L_x_4443:
[----:B------:R-:W-:Y:S05]  /*5830*/  BSYNC B0 ;  /* 0x0000000000007941 */ /* 0x000fea0003800000 */
.L_x_4442:
        /* <DEDUP_REMOVED lines=57> */
.L_x_4445:
[----:B------:R-:W-:Y:S05]  /*5bd0*/  BSYNC B0 ;  /* 0x0000000000007941 */ /* 0x000fea0003800000 */
.L_x_4444:
        /* <DEDUP_REMOVED lines=57> */
.L_x_4447:
[----:B------:R-:W-:Y:S05]  /*5f70*/  BSYNC B0 ;  /* 0x0000000000007941 */ /* 0x000fea0003800000 */
.L_x_4446:
        /* <DEDUP_REMOVED lines=57> */
.L_x_4428:
        /* <DEDUP_REMOVED lines=36> */
.L_x_4449:
[----:B------:R-:W-:Y:S05]  /*6550*/  BSYNC B0 ;  /* 0x0000000000007941 */ /* 0x000fea0003800000 */
.L_x_4448:
        /* <DEDUP_REMOVED lines=58> */
.L_x_4451:
[----:B------:R-:W-:Y:S05]  /*6900*/  BSYNC B0 ;  /* 0x0000000000007941 */ /* 0x000fea0003800000 */
.L_x_4450:
        /* <DEDUP_REMOVED lines=28> */
[C---:B------:R-:W-:Y:S01]  /*6ad0*/  IMAD.SHL.U32 R155, R232.reuse, 0x40, RZ ;  /* 0x00000040e89b7824 */ /* 0x040fe200078e00ff */
[----:B------:R-:W-:Y:S01]  /*6ae0*/  BSSY B0, `(.L_x_4454) ;  /* 0x0000084000007945 */ /* 0x000fe20003800000 */
[----:B------:R-:W-:Y:S02]  /*6af0*/  IMAD.SHL.U32 R156, R232, 0x40, RZ ;  /* 0x00000040e89c7824 */ /* 0x000fe400078e00ff */
[----:B------:R-:W-:Y:S01]  /*6b00*/  IMAD.X R73, R76, 0x1, R112, P0 ;  /* 0x000000014c497824 */ /* 0x000fe200000e0670 */
[----:B------:R-:W-:Y:S02]  /*6b10*/  ISETP.GE.AND P0, PT, R140, c[0x0][0x1d4], PT ;  /* 0x000075008c007a0c */ /* 0x000fe40003f06270 */
[----:B------:R-:W-:Y:S02]  /*6b20*/  LOP3.LUT R155, R155, 0x1c0, RZ, 0xc0, !PT ;  /* 0x000001c09b9b7812 */ /* 0x000fe400078ec0ff */
[----:B------:R-:W-:Y:S02]  /*6b30*/  LOP3.LUT R156, R156, 0x1c0, RZ, 0xc0, !PT ;  /* 0x000001c09c9c7812 */ /* 0x000fe400078ec0ff */
[----:B------:R-:W-:Y:S07]  /*6b40*/  SHF.R.U32.HI R155, RZ, 0x3, R155 ;  /* 0x00000003ff9b7819 */ /* 0x000fee000001169b */
        /* <DEDUP_REMOVED lines=125> */
.L_x_4455:
[----:B------:R-:W-:Y:S05]  /*7320*/  BSYNC B0 ;  /* 0x0000000000007941 */ /* 0x000fea0003800000 */
.L_x_4454:
        /* <DEDUP_REMOVED lines=127> */
.L_x_4453:
[----:B------:R-:W-:Y:S05]  /*7b20*/  BSYNC B1 ;  /* 0x0000000000017941 */ /* 0x000fea0003800000 */
.L_x_4452:
        /* <DEDUP_REMOVED lines=132> */
.L_x_4457:
[----:B------:R-:W-:Y:S05]  /*8370*/  BSYNC B0 ;  /* 0x0000000000007941 */ /* 0x000fea0003800000 */
.L_x_4456:
        /* <DEDUP_REMOVED lines=130> */
.L_x_4427:
        /* <DEDUP_REMOVED lines=22> */
.L_x_4459:
[----:B------:R-:W-:Y:S05]  /*8d00*/  BSYNC B0 ;  /* 0x0000000000007941 */ /* 0x000fea0003800000 */
.L_x_4458:
        /* <DEDUP_REMOVED lines=19> */
.L_x_4441:
[----:B------:R-:W-:Y:S05]  /*8e40*/  BSYNC B2 ;  /* 0x0000000000027941 */ /* 0x000fea0003800000 */
.L_x_4426:
[----:B--2---:R-:W-:Y:S01]  /*8e50*/  IMAD.WIDE.U32 R2, R37, 0x30, RZ ;  /* 0x0000003025027825 */ /* 0x004fe200078e00ff */
[----:B-1----:R-:W-:Y:S01]  /*8e60*/  P2R R14, PR, RZ, 0x2 ;  /* 0x00000002ff0e7803 */ /* 0x002fe20000000000 */
[----:B------:R-:W-:Y:S01]  /*8e70*/  BSSY B0, `(.L_x_4460) ;  /* 0x000004e000007945 */ /* 0x000fe20003800000 */
[----:B------:R-:W-:Y:S01]  /*8e80*/  LOP3.LUT P1, RZ, R214, 0x8, RZ, 0xc0, !PT ;  /* 0x00000008d6ff7812 */ /* 0x000fe2000782c0ff */
[----:B------:R-:W-:Y:S01]  /*8e90*/  IMAD R5, R81, 0x30, RZ ;  /* 0x0000003051057824 */ /* 0x000fe200078e02ff */
[-C--:B------:R-:W-:Y:S02]  /*8ea0*/  IADD3 R0, P0, R110, R2.reuse, RZ ;  /* 0x000000026e007210 */ /* 0x080fe40007f1e0ff */
[C---:B------:R-:W-:Y:S01]  /*8eb0*/  LOP3.LUT P5, RZ, R214.reuse, 0x2, RZ, 0xc0, !PT ;  /* 0x00000002d6ff7812 */ /* 0x040fe200078ac0ff */
        /* <DEDUP_REMOVED lines=73> */
.L_x_4461:
[----:B-1----:R-:W-:Y:S05]  /*9350*/  BSYNC B0 ;  /* 0x0000000000007941 */ /* 0x002fea0003800000 */
.L_x_4460:
        /* <DEDUP_REMOVED lines=30> */
.L_x_4463:
[----:B------:R-:W-:Y:S05]  /*9540*/  BSYNC B0 ;  /* 0x0000000000007941 */ /* 0x000fea0003800000 */
.L_x_4462:
        /* <DEDUP_REMOVED lines=10> */
[----:B------:R-:W-:Y:S01]  /*95f0*/  LOP3.LUT P2, RZ, R214, 0x8, RZ, 0xc0, !PT ;  /* 0x00000008d6ff7812 */ /* 0x000fe2000784c0ff */
        /* <DEDUP_REMOVED lines=32> */
.L_x_4465:
[----:B------:R-:W-:Y:S05]  /*9800*/  BSYNC B0 ;  /* 0x0000000000007941 */ /* 0x000fea0003800000 */
.L_x_4464:
        /* <DEDUP_REMOVED lines=11> */
.L_x_4425:
        /* <DEDUP_REMOVED lines=9> */
[----:B--2---:R-:W-:-:S05]  /*9950*/  @P3 IMAD.HI.U32 R2, R0, c[0x0][0x2c8], RZ ;  /* 0x0000b20000023a27 */ /* 0x004fca00078e00ff */
        /* <DEDUP_REMOVED lines=18> */
.L_x_4469:
[----:B------:R-:W-:-:S13]  /*9a80*/  ISETP.NE.AND P0, PT, R4, 0x1, PT ;  /* 0x000000010400780c */ /* 0x000fda0003f05270 */
[----:B------:R-:W-:-:S05]  /*9a90*/  @P0 IMAD.HI.U32 R3, R0, c[0x0][0x330], RZ ;  /* 0x0000cc0000030a27 */ /* 0x000fca00078e00ff */
[----:B------:R-:W-:Y:S02]  /*9aa0*/  @P0 SHF.R.U32.HI R0, RZ, c[0x0][0x334], R3 ;  /* 0x0000cd00ff000a19 */ /* 0x000fe40000011603 */
.L_x_4470:
[----:B------:R-:W-:Y:S05]  /*9ab0*/  BSYNC B0 ;  /* 0x0000000000007941 */ /* 0x000fea0003800000 */
.L_x_4468:
[----:B------:R-:W-:-:S05]  /*9ac0*/  IMAD R0, R0, R4, c[0x0][0x32c] ;  /* 0x0000cb0000007624 */ /* 0x000fca00078e0204 */
[----:B------:R-:W-:-:S04]  /*9ad0*/  IMNMX R2, R2, R0, PT ;  /* 0x0000000002027217 */ /* 0x000fc80003800200 */
.L_x_4467:
        /* <DEDUP_REMOVED lines=20> */
.L_x_4473:
[----:B------:R-:W-:-:S13]  /*9c20*/  ISETP.NE.AND P0, PT, R4, 0x1, PT ;  /* 0x000000010400780c */ /* 0x000fda0003f05270 */
[----:B------:R-:W-:-:S05]  /*9c30*/  @P0 IMAD.HI.U32 R3, R0, c[0x0][0x330], RZ ;  /* 0x0000cc0000030a27 */ /* 0x000fca00078e00ff */
[----:B------:R-:W-:Y:S02]  /*9c40*/  @P0 SHF.R.U32.HI R0, RZ, c[0x0][0x334], R3 ;  /* 0x0000cd00ff000a19 */ /* 0x000fe40000011603 */
.L_x_4474:
[----:B------:R-:W-:Y:S05]  /*9c50*/  BSYNC B0 ;  /* 0x0000000000007941 */ /* 0x000fea0003800000 */
.L_x_4472:
[----:B------:R-:W-:-:S05]  /*9c60*/  IMAD R0, R0, c[0x0][0x32c], RZ ;  /* 0x0000cb0000007a24 */ /* 0x000fca00078e02ff */
[----:B------:R-:W-:-:S05]  /*9c70*/  IMNMX R2, R2, R0, !PT ;  /* 0x0000000002027217 */ /* 0x000fca0007800200 */
.L_x_4471:
        /* <DEDUP_REMOVED lines=39> */
.L_x_4476:
[----:B------:R-:W-:Y:S05]  /*9ef0*/  BSYNC B0 ;  /* 0x0000000000007941 */ /* 0x000fea0003800000 */
.L_x_4475:
        /* <DEDUP_REMOVED lines=71> */
[----:B------:R-:W-:-:S13]  /*a370*/  ISETP.GT.AND P0, PT, R222, R237, PT ;  /* 0x000000edde00720c */ /* 0x000fda0003f04270 */
        /* <DEDUP_REMOVED lines=113> */
[----:B-1----:R-:W-:Y:S01]  /*aa90*/  IMAD.X R23, RZ, RZ, UR8, P1 ;  /* 0x00000008ff177e24 */ /* 0x002fe200088e06ff */
[----:B------:R-:W-:Y:S01]  /*aaa0*/  ISETP.GE.AND P2, PT, R235, c[0x0][0x198], PT ;  /* 0x00006600eb007a0c */ /* 0x000fe20003f46270 */
[----:B------:R-:W-:Y:S01]  /*aab0*/  IMAD.IADD R7, R232, 0x1, R26 ;  /* 0x00000001e8077824 */ /* 0x000fe200078e021a */
[----:B------:R-:W-:Y:S01]  /*aac0*/  ISETP.GE.AND P4, PT, R236, c[0x0][0x198], PT ;  /* 0x00006600ec007a0c */ /* 0x000fe20003f86270 */
[----:B------:R-:W-:Y:S02]  /*aad0*/  IMAD.IADD R228, R225, 0x1, R228 ;  /* 0x00000001e1e47824 */ /* 0x000fe400078e02e4 */
[----:B------:R-:W-:Y:S01]  /*aae0*/  IMAD.IADD R229, R227, 0x1, R4 ;  /* 0x00000001e3e57824 */ /* 0x000fe200078e0204 */
[----:B------:R-:W-:Y:S07]  /*aaf0*/  BRA.DIV ~URZ, `(.L_x_4478) ;  /* 0x00013e627f007947 */ /* 0x000fee000b800000 */
[----:B------:R1:W2:Y:S02]  /*ab00*/  SHFL.IDX PT, R4, R17, RZ, 0x181f ;  /* 0x00181fff11047589 */ /* 0x0002a400000e0000 */
.L_x_4608:
[----:B------:R-:W-:Y:S05]  /*ab10*/  BRA.DIV ~URZ, `(.L_x_4479) ;  /* 0x00013ec27f007947 */ /* 0x000fea000b800000 */
[----:B------:R3:W4:Y:S02]  /*ab20*/  SHFL.IDX PT, R0, R20, RZ, 0x181f ;  /* 0x00181fff14007589 */ /* 0x00072400000e0000 */
.L_x_4609:
[----:B------:R-:W-:Y:S01]  /*ab30*/  IMAD R16, R21, c[0x0][0x2c4], RZ ;  /* 0x0000b10015107a24 */ /* 0x000fe200078e02ff */
[----:B------:R-:W-:Y:S04]  /*ab40*/  BSSY B0, `(.L_x_4480) ;  /* 0x0000016000007945 */ /* 0x000fe80003800000 */
[----:B------:R-:W-:-:S13]  /*ab50*/  ISETP.GE.AND P0, PT, R7, R16, PT ;  /* 0x000000100700720c */ /* 0x000fda0003f06270 */
[----:B------:R-:W-:Y:S05]  /*ab60*/  @P0 BRA `(.L_x_4481) ;  /* 0x0000013000000947 */ /* 0x000fea0003800000 */
[----:B------:R-:W5:Y:S04]  /*ab70*/  LDL R3, [R1+0x70] ;  /* 0x0000700001037983 */ /* 0x000f680000100800 */
[----:B---3--:R-:W3:Y:S04]  /*ab80*/  LDL R8, [R1+0x78] ;  /* 0x0000780001087983 */ /* 0x008ee80000100800 */
[----:B----4-:R-:W4:Y:S04]  /*ab90*/  LDL R2, [R1+0x80] ;  /* 0x0000800001027983 */ /* 0x010f280000100800 */
[----:B--2---:R-:W2:Y:S01]  /*aba0*/  LDL R10, [R1+0x7c] ;  /* 0x00007c00010a7983 */ /* 0x004ea20000100800 */
[----:B------:R-:W-:-:S04]  /*abb0*/  LEA R14, P0, R140, R0, 0x1 ;  /* 0x000000008c0e7211 */ /* 0x000fc800078008ff */
[----:B------:R-:W-:-:S05]  /*abc0*/  LEA.HI.X R15, R140, R4, R141, 0x1, P0 ;  /* 0x000000048c0f7211 */ /* 0x000fca00000f0c8d */
[----:B------:R-:W-:Y:S01]  /*abd0*/  @!PT LDS RZ, [RZ] ;  /* 0x00000000fffff984 */ /* 0x000fe20000000800 */
[----:B------:R-:W-:Y:S01]  /*abe0*/  @!PT LDS RZ, [RZ] ;  /* 0x00000000fffff984 */ /* 0x000fe20000000800 */
[----:B------:R-:W-:Y:S01]  /*abf0*/  @!PT LDS RZ, [RZ] ;  /* 0x00000000fffff984 */ /* 0x000fe20000000800 */
[----:B------:R1:W-:Y:S01]  /*ac00*/  LDGSTS.E.BYPASS.LTC128B.128 [R215+0x10080], [R14.64], !P5 ;  /* 0x100800000ed77fae */ /* 0x0003e2000e901d4c */
[----:B-----5:R-:W-:-:S04]  /*ac10*/  LEA R12, P0, R3, R0, 0x1 ;  /* 0x00000000030c7211 */ /* 0x020fc800078008ff */
[----:B---3--:R-:W-:Y:S02]  /*ac20*/  LEA.HI.X R13, R3, R4, R8, 0x1, P0 ;  /* 0x00000004030d7211 */ /* 0x008fe400000f0c08 */
[----:B------:R-:W-:-:S03]  /*ac30*/  LEA R8, P0, R235, R0, 0x1 ;  /* 0x00000000eb087211 */ /* 0x000fc600078008ff */
[----:B------:R1:W-:Y:S01]  /*ac40*/  LDGSTS.E.BYPASS.LTC128B.128 [R215+0x14080], [R12.64], !P3 ;  /* 0x140800000cd77fae */ /* 0x0003e2000d901d4c */
[----:B----4-:R-:W-:Y:S02]  /*ac50*/  LEA.HI.X R9, R235, R4, R2, 0x1, P0 ;  /* 0x00000004eb097211 */ /* 0x010fe400000f0c02 */
[----:B------:R-:W-:-:S03]  /*ac60*/  LEA R2, P0, R236, R0, 0x1 ;  /* 0x00000000ec027211 */ /* 0x000fc600078008ff */
[----:B------:R1:W-:Y:S01]  /*ac70*/  LDGSTS.E.BYPASS.LTC128B.128 [R215+0x18080], [R8.64], !P2 ;  /* 0x1808000008d77fae */ /* 0x0003e2000d101d4c */
[----:B--2---:R-:W-:-:S05]  /*ac80*/  LEA.HI.X R3, R236, R4, R10, 0x1, P0 ;  /* 0x00000004ec037211 */ /* 0x004fca00000f0c0a */
[----:B------:R1:W-:Y:S04]  /*ac90*/  LDGSTS.E.BYPASS.LTC128B.128 [R215+0x1c080], [R2.64], !P4 ;  /* 0x1c08000002d77fae */ /* 0x0003e8000e101d4c */
.L_x_4481:
[----:B------:R-:W-:Y:S05]  /*aca0*/  BSYNC B0 ;  /* 0x0000000000007941 */ /* 0x000fea0003800000 */
.L_x_4480:
[----:B------:R-:W-:Y:S05]  /*acb0*/  BRA.DIV ~URZ, `(.L_x_4482) ;  /* 0x00013da27f007947 */ /* 0x000fea000b800000 */
[----:B--2---:R2:W1:Y:S04]  /*acc0*/  SHFL.IDX PT, R4, R17, 0x1, 0x181f ;  /* 0x00381f0011047f89 */ /* 0x00446800000e0000 */
[----:B----4-:R2:W4:Y:S02]  /*acd0*/  SHFL.IDX PT, R0, R20, 0x1, 0x181f ;  /* 0x00381f0014007f89 */ /* 0x01052400000e0000 */
.L_x_4610:
[----:B-1----:R-:W-:Y:S01]  /*ace0*/  IADD3 R2, R7, 0x20, RZ ;  /* 0x0000002007027810 */ /* 0x002fe20007ffe0ff */
[----:B------:R-:W-:Y:S03]  /*acf0*/  BSSY B0, `(.L_x_4483) ;  /* 0x0000016000007945 */ /* 0x000fe60003800000 */
[----:B------:R-:W-:-:S13]  /*ad00*/  ISETP.GE.AND P0, PT, R2, R16, PT ;  /* 0x000000100200720c */ /* 0x000fda0003f06270 */
[----:B------:R-:W-:Y:S05]  /*ad10*/  @P0 BRA `(.L_x_4484) ;  /* 0x0000013000000947 */ /* 0x000fea0003800000 */
[----:B------:R-:W5:Y:S04]  /*ad20*/  LDL R8, [R1+0x70] ;  /* 0x0000700001087983 */ /* 0x000f680000100800 */
[----:B--2---:R-:W2:Y:S04]  /*ad30*/  LDL R9, [R1+0x78] ;  /* 0x0000780001097983 */ /* 0x004ea80000100800 */
[----:B---3--:R-:W3:Y:S04]  /*ad40*/  LDL R3, [R1+0x80] ;  /* 0x0000800001037983 */ /* 0x008ee80000100800 */
[----:B----4-:R-:W4:Y:S01]  /*ad50*/  LDL R10, [R1+0x7c] ;  /* 0x00007c00010a7983 */ /* 0x010f220000100800 */
[----:B------:R-:W-:-:S04]  /*ad60*/  LEA R14, P0, R140, R0, 0x1 ;  /* 0x000000008c0e7211 */ /* 0x000fc800078008ff */
[----:B------:R-:W-:-:S05]  /*ad70*/  LEA.HI.X R15, R140, R4, R141, 0x1, P0 ;  /* 0x000000048c0f7211 */ /* 0x000fca00000f0c8d */
[----:B------:R-:W-:Y:S01]  /*ad80*/  @!PT LDS RZ, [RZ] ;  /* 0x00000000fffff984 */ /* 0x000fe20000000800 */
[----:B------:R-:W-:Y:S01]  /*ad90*/  @!PT LDS RZ, [RZ] ;  /* 0x00000000fffff984 */ /* 0x000fe20000000800 */
[----:B------:R-:W-:Y:S01]  /*ada0*/  @!PT LDS RZ, [RZ] ;  /* 0x00000000fffff984 */ /* 0x000fe20000000800 */
[----:B------:R1:W-:Y:S01]  /*adb0*/  LDGSTS.E.BYPASS.LTC128B.128 [R223+0x11080], [R14.64], !P5 ;  /* 0x110800000edf7fae */ /* 0x0003e2000e901d4c */
[----:B-----5:R-:W-:-:S04]  /*adc0*/  LEA R12, P0, R8, R0, 0x1 ;  /* 0x00000000080c7211 */ /* 0x020fc800078008ff */
[----:B--2---:R-:W-:Y:S02]  /*add0*/  LEA.HI.X R13, R8, R4, R9, 0x1, P0 ;  /* 0x00000004080d7211 */ /* 0x004fe400000f0c09 */
[----:B------:R-:W-:-:S03]  /*ade0*/  LEA R8, P0, R235, R0, 0x1 ;  /* 0x00000000eb087211 */ /* 0x000fc600078008ff */
[----:B------:R1:W-:Y:S01]  /*adf0*/  LDGSTS.E.BYPASS.LTC128B.128 [R223+0x15080], [R12.64], !P3 ;  /* 0x150800000cdf7fae */ /* 0x0003e2000d901d4c */
[----:B---3--:R-:W-:Y:S02]  /*ae00*/  LEA.HI.X R9, R235, R4, R3, 0x1, P0 ;  /* 0x00000004eb097211 */ /* 0x008fe400000f0c03 */
[----:B------:R-:W-:-:S03]  /*ae10*/  LEA R2, P0, R236, R0, 0x1 ;  /* 0x00000000ec027211 */ /* 0x000fc600078008ff */
[----:B------:R1:W-:Y:S01]  /*ae20*/  LDGSTS.E.BYPASS.LTC128B.128 [R223+0x19080], [R8.64], !P2 ;  /* 0x1908000008df7fae */ /* 0x0003e2000d101d4c */
[----:B----4-:R-:W-:-:S05]  /*ae30*/  LEA.HI.X R3, R236, R4, R10, 0x1, P0 ;  /* 0x00000004ec037211 */ /* 0x010fca00000f0c0a */
[----:B------:R1:W-:Y:S04]  /*ae40*/  LDGSTS.E.BYPASS.LTC128B.128 [R223+0x1d080], [R2.64], !P4 ;  /* 0x1d08000002df7fae */ /* 0x0003e8000e101d4c */
.L_x_4484:
[----:B------:R-:W-:Y:S05]  /*ae50*/  BSYNC B0 ;  /* 0x0000000000007941 */ /* 0x000fea0003800000 */
.L_x_4483:
[----:B------:R-:W-:Y:S05]  /*ae60*/  BRA.DIV ~URZ, `(.L_x_4485) ;  /* 0x00013ce27f007947 */ /* 0x000fea000b800000 */
[----:B------:R1:W2:Y:S02]  /*ae70*/  SHFL.IDX PT, R4, R17, 0x2, 0x181f ;  /* 0x00581f0011047f89 */ /* 0x0002a400000e0000 */
.L_x_4611:
[----:B------:R-:W-:Y:S05]  /*ae80*/  BRA.DIV ~URZ, `(.L_x_4486) ;  /* 0x00013d427f007947 */ /* 0x000fea000b800000 */
[----:B----4-:R4:W1:Y:S02]  /*ae90*/  SHFL.IDX PT, R0, R20, 0x2, 0x181f ;  /* 0x00581f0014007f89 */ /* 0x01086400000e0000 */
.L_x_4612:
[----:B-1----:R-:W-:Y:S01]  /*aea0*/  IADD3 R2, R7, 0x40, RZ ;  /* 0x0000004007027810 */ /* 0x002fe20007ffe0ff */
[----:B------:R-:W-:Y:S03]  /*aeb0*/  BSSY B0, `(.L_x_4487) ;  /* 0x0000016000007945 */ /* 0x000fe60003800000 */
        /* <DEDUP_REMOVED lines=21> */
.L_x_4488:
[----:B------:R-:W-:Y:S05]  /*b010*/  BSYNC B0 ;  /* 0x0000000000007941 */ /* 0x000fea0003800000 */
.L_x_4487:
[----:B------:R-:W-:Y:S05]  /*b020*/  BRA.DIV ~URZ, `(.L_x_4489) ;  /* 0x00013c227f007947 */ /* 0x000fea000b800000 */
[----:B--2---:R2:W1:Y:S04]  /*b030*/  SHFL.IDX PT, R4, R17, 0x3, 0x181f ;  /* 0x00781f0011047f89 */ /* 0x00446800000e0000 */
[----:B------:R2:W3:Y:S02]  /*b040*/  SHFL.IDX PT, R0, R20, 0x3, 0x181f ;  /* 0x00781f0014007f89 */ /* 0x0004e400000e0000 */
.L_x_4613:
[----:B------:R-:W-:Y:S01]  /*b050*/  IADD3 R7, R7, 0x60, RZ ;  /* 0x0000006007077810 */ /* 0x000fe20007ffe0ff */
[----:B-1----:R-:W5:Y:S04]  /*b060*/  LDL R2, [R1+0x70] ;  /* 0x0000700001027983 */ /* 0x002f680000100800 */
        /* <DEDUP_REMOVED lines=8> */
[----:B------:R-:W-:Y:S01]  /*b0f0*/  @!P0 LEA R12, P1, R140, R0, 0x1 ;  /* 0x000000008c0c8211 */ /* 0x000fe200078208ff */
[----:B------:R-:W-:-:S03]  /*b100*/  IMAD R104, R222, -0x30, R104 ;  /* 0xffffffd0de687824 */ /* 0x000fc600078e0268 */
[----:B------:R-:W-:Y:S01]  /*b110*/  @!P0 LEA.HI.X R13, R140, R4, R141, 0x1, P1 ;  /* 0x000000048c0d8211 */ /* 0x000fe200008f0c8d */
[----:B------:R-:W-:-:S04]  /*b120*/  UIADD3 UR4, UP0, UR4, 0x160, URZ ;  /* 0x0000016004047890 */ /* 0x000fc8000ff1e03f */
[----:B------:R-:W-:Y:S01]  /*b130*/  @!PT LDS RZ, [RZ] ;  /* 0x00000000fffff984 */ /* 0x000fe20000000800 */
[----:B------:R-:W-:Y:S01]  /*b140*/  @!PT LDS RZ, [RZ] ;  /* 0x00000000fffff984 */ /* 0x000fe20000000800 */
[----:B------:R-:W-:Y:S01]  /*b150*/  @!PT LDS RZ, [RZ] ;  /* 0x00000000fffff984 */ /* 0x000fe20000000800 */
[----:B------:R1:W-:Y:S01]  /*b160*/  @!P0 LDGSTS.E.BYPASS.LTC128B.128 [R223+0x13080], [R12.64], !P5 ;  /* 0x130800000cdf8fae */ /* 0x0003e2000e901d4c */
[----:B------:R-:W-:-:S06]  /*b170*/  UIADD3.X UR5, URZ, UR5, URZ, UP0, !UPT ;  /* 0x000000053f057290 */ /* 0x000fcc00087fe43f */
[----:B------:R-:W-:Y:S01]  /*b180*/  IMAD.U32 R15, RZ, RZ, UR5 ;  /* 0x00000005ff0f7e24 */ /* 0x000fe2000f8e00ff */
[C---:B------:R-:W-:Y:S02]  /*b190*/  LOP3.LUT P5, RZ, R214.reuse, 0x200, RZ, 0xc0, !PT ;  /* 0x00000200d6ff7812 */ /* 0x040fe400078ac0ff */
[----:B------:R-:W-:Y:S01]  /*b1a0*/  LOP3.LUT P6, RZ, R214, 0x100, RZ, 0xc0, !PT ;  /* 0x00000100d6ff7812 */ /* 0x000fe200078cc0ff */
[----:B------:R1:W-:Y:S04]  /*b1b0*/  STL.64 [R1+0x28], R18 ;  /* 0x0000281201007387 */ /* 0x0003e80000100a00 */
[----:B------:R1:W-:Y:S04]  /*b1c0*/  STL.64 [R1+0x30], R174 ;  /* 0x000030ae01007387 */ /* 0x0003e80000100a00 */
[----:B------:R1:W-:Y:S04]  /*b1d0*/  STL.64 [R1+0x38], R24 ;  /* 0x0000381801007387 */ /* 0x0003e80000100a00 */
[----:B------:R1:W-:Y:S01]  /*b1e0*/  STL.64 [R1+0x40], R22 ;  /* 0x0000401601007387 */ /* 0x0003e20000100a00 */
[----:B------:R-:W-:-:S02]  /*b1f0*/  IADD3 R202, R145, 0x20, RZ ;  /* 0x0000002091ca7810 */ /* 0x000fc40007ffe0ff */
[----:B------:R-:W-:Y:S02]  /*b200*/  MOV R131, 0xb670 ;  /* 0x0000b67000837802 */ /* 0x000fe40000000f00 */
[----:B-----5:R-:W-:-:S04]  /*b210*/  @!P0 LEA R8, P1, R2, R0, 0x1 ;  /* 0x0000000002088211 */ /* 0x020fc800078208ff */
        /* <DEDUP_REMOVED lines=29> */
[----:B------:R-:W-:Y:S02]  /*b3f0*/  LOP3.LUT P4, RZ, R214, 0x800, RZ, 0xc0, !PT ;  /* 0x00000800d6ff7812 */ /* 0x000fe4000788c0ff */
        /* <DEDUP_REMOVED lines=38> */
[----:B-1----:R-:W-:Y:S05]  /*b660*/  CALL.REL.NOINC `($_ZN7cutlass13device_kernelIN5flash19enable_sm80_to_sm89INS1_16FlashAttnFwdSm80INS1_25CollectiveMainloopFwdSm80ILi8ELi1ELb0EN4cute5tupleIJNS5_1CILi128EEENS7_ILi48EEENS7_ILi256EEEEEELi256ENS_10bfloat16_tEfNS_4arch4Sm80ELb0ELb1ELb0ELb1ELb0ELb1ELb1ELb1EEENS1_21CollectiveEpilogueFwdINS6_IJS8_SA_S9_EEENS6_IJNS7_ILi1EEESI_SI_EEESC_SE_Li256ELb1ELb1ELb1ELb0EEENS1_36VarlenDynamicPersistentTileSchedulerILi128ELi48ELi256ELi256ELb1ELb1ELb0ELb1ELb0ELb1EEEEEEEEEvNT_6ParamsE$_ZZN5flash25CollectiveMainloopFwdSm80ILi8ELi1ELb0EN4cute5tupleIJNS1_1CILi128EEENS3_ILi48EEENS3_ILi256EEEEEELi256EN7cutlass10bfloat16_tEfNS8_4arch4Sm80ELb0ELb1ELb0ELb1ELb0ELb1ELb1ELb1EE3mmaINS_16FlashAttnFwdSm80ISC_NS_21CollectiveEpilogueFwdINS2_IJS4_S6_S5_EEENS2_IJNS3_ILi1EEESH_SH_EEES9_SB_Li256ELb1ELb1ELb1ELb0EEENS_36VarlenDynamicPersistentTileSchedulerILi128ELi48ELi256ELi256ELb1ELb1ELb0ELb1ELb0ELb1EEEE13SharedStorageENS1_6TensorINS1_11ArrayEngineIfLm128EEENS1_6LayoutINS2_IJNS2_IJNS3_ILi2EEESS_EEESH_NS3_ILi32EEEEEENS2_IJNS2_IJSH_SS_EEENS3_ILi0EEENS3_ILi4EEEEEEEEEENS_7SoftmaxILi2ELi0EEEEEbRKNSC_6ParamsERT0_RT1_iRKNS_16SeqlenInfoQKNewKILb1ELb1EEENS2_IJiiiiEEERT_ENKUlvE_clEv) ;  /* 0x000148b000007944 */ /* 0x002fea0003c00000 */
[----:B------:R-:W-:Y:S05]  /*b670*/  BSYNC B2 ;  /* 0x0000000000027941 */ /* 0x000fea0003800000 */
.L_x_4490:
[----:B------:R-:W2:Y:S01]  /*b680*/  LDL R4, [R1+0x64] ;  /* 0x0000640001047983 */ /* 0x000ea20000100800 */
[----:B------:R-:W-:Y:S01]  /*b690*/  IMAD R0, R130, c[0x0][0x208], RZ ;  /* 0x0000820082007a24 */ /* 0x000fe200078e02ff */
[----:B------:R-:W-:-:S04]  /*b6a0*/  DEPBAR.LE SB0, 0x0 ;  /* 0x000080000000791a */ /* 0x000fc80000000000 */
[----:B-1----:R-:W1:Y:S01]  /*b6b0*/  S2R R20, SR_TID.X ;  /* 0x0000000000147919 */ /* 0x002e620000002100 */
[C---:B------:R-:W-:Y:S01]  /*b6c0*/  IMAD.WIDE.U32 R8, R121.reuse, c[0x0][0x208], RZ ;  /* 0x0000820079087a25 */ /* 0x040fe200078e00ff */
[----:B------:R-:W-:Y:S01]  /*b6d0*/  WARPSYNC 0xffffffff ;  /* 0xffffffff00007948 */ /* 0x000fe20003800000 */
[C---:B------:R-:W-:Y:S01]  /*b6e0*/  LOP3.LUT P4, RZ, R128.reuse, 0x1, RZ, 0xc0, !PT ;  /* 0x0000000180ff7812 */ /* 0x040fe2000788c0ff */
[----:B------:R-:W-:Y:S01]  /*b6f0*/  BAR.SYNC.DEFER_BLOCKING 0x0 ;  /* 0x0000000000007b1d */ /* 0x000fe20000010000 */
[----:B------:R-:W-:Y:S01]  /*b700*/  IMAD R0, R121, c[0x0][0x20c], R0 ;  /* 0x0000830079007a24 */ /* 0x000fe200078e0200 */
[C---:B------:R-:W-:Y:S01]  /*b710*/  LOP3.LUT P2, RZ, R128.reuse, 0x2, RZ, 0xc0, !PT ;  /* 0x0000000280ff7812 */ /* 0x040fe2000784c0ff */
[----:B------:R-:W-:Y:S01]  /*b720*/  IMAD.MOV.U32 R2, RZ, RZ, R226 ;  /* 0x000000ffff027224 */ /* 0x000fe200078e00e2 */
[----:B------:R-:W-:Y:S01]  /*b730*/  LOP3.LUT P1, RZ, R128, 0x4, RZ, 0xc0, !PT ;  /* 0x0000000480ff7812 */ /* 0x000fe2000782c0ff */
[----:B------:R-:W-:Y:S01]  /*b740*/  IMAD.IADD R0, R9, 0x1, R0 ;  /* 0x0000000109007824 */ /* 0x000fe200078e0200 */
[----:B------:R3:W5:Y:S01]  /*b750*/  LDL R233, [R1+0x10] ;  /* 0x0000100001e97983 */ /* 0x0007620000100800 */
[----:B------:R-:W-:-:S02]  /*b760*/  IMAD.MOV.U32 R3, RZ, RZ, R229 ;  /* 0x000000ffff037224 */ /* 0x000fc400078e00e5 */
[----:B------:R-:W-:Y:S02]  /*b770*/  IMAD R0, R0, 0x30, RZ ;  /* 0x0000003000007824 */ /* 0x000fe400078e02ff */
[----:B------:R-:W-:-:S04]  /*b780*/  IMAD.WIDE.U32 R8, R8, 0x30, R2 ;  /* 0x0000003008087825 */ /* 0x000fc800078e0002 */
[----:B------:R-:W-:Y:S01]  /*b790*/  IMAD.IADD R0, R9, 0x1, R0 ;  /* 0x0000000109007824 */ /* 0x000fe200078e0200 */
[----:B------:R-:W-:Y:S02]  /*b7a0*/  LEA R2, P0, R8, c[0x0][0x1f8], 0x1 ;  /* 0x00007e0008027a11 */ /* 0x000fe400078008ff */
[----:B-1----:R-:W-:Y:S02]  /*b7b0*/  ISETP.GT.AND P5, PT, R20, 0x7f, PT ;  /* 0x0000007f1400780c */ /* 0x002fe40003fa4270 */
[----:B------:R-:W-:Y:S02]  /*b7c0*/  LEA.HI.X R3, R8, c[0x0][0x1fc], R0, 0x1, P0 ;  /* 0x00007f0008037a11 */ /* 0x000fe400000f0c00 */
[----:B------:R-:W-:Y:S01]  /*b7d0*/  SHF.R.S32.HI R10, RZ, 0x1f, R20 ;  /* 0x0000001fff0a7819 */ /* 0x000fe20000011414 */
[----:B------:R-:W-:Y:S03]  /*b7e0*/  LDSM.16.M88.4 R12, [R198] ;  /* 0x00000000c60c783b */ /* 0x000fe60000000200 */
[----:B------:R-:W-:Y:S01]  /*b7f0*/  LEA.HI R10, R10, R20, RZ, 0x3 ;  /* 0x000000140a0a7211 */ /* 0x000fe200078f18ff */
[----:B------:R-:W1:Y:S03]  /*b800*/  LDSM.16.M88.4 R24, [R145] ;  /* 0x000000009118783b */ /* 0x000e660000000200 */
[----:B------:R-:W-:Y:S01]  /*b810*/  LOP3.LUT R10, R10, 0xfffffff8, RZ, 0xc0, !PT ;  /* 0xfffffff80a0a7812 */ /* 0x000fe200078ec0ff */
[----:B------:R-:W-:Y:S01]  /*b820*/  @!P5 IMAD.MOV.U32 R0, RZ, RZ, c[0x0][0x208] ;  /* 0x00008200ff00d624 */ /* 0x000fe200078e00ff */
[----:B------:R-:W4:Y:S01]  /*b830*/  LDSM.16.M88.4 R32, [R145+0x800] ;  /* 0x000800009120783b */ /* 0x000f220000000200 */
[----:B------:R-:W-:-:S02]  /*b840*/  @!P5 IMAD.MOV.U32 R7, RZ, RZ, c[0x0][0x20c] ;  /* 0x00008300ff07d624 */ /* 0x000fc400078e00ff */
[----:B------:R-:W-:Y:S01]  /*b850*/  IMAD.IADD R10, R20, 0x1, -R10 ;  /* 0x00000001140a7824 */ /* 0x000fe200078e0a0a */
[----:B------:R-:W3:Y:S04]  /*b860*/  LDSM.16.M88.4 R40, [R145+0x1000] ;  /* 0x001000009128783b */ /* 0x000ee80000000200 */
[----:B----4-:R-:W-:Y:S04]  /*b870*/  LDSM.16.M88.4 R16, [R199] ;  /* 0x00000000c710783b */ /* 0x010fe80000000200 */
[----:B------:R-:W4:Y:S04]  /*b880*/  LDSM.16.M88.4 R48, [R202] ;  /* 0x00000000ca30783b */ /* 0x000f280000000200 */
[----:B------:R-:W3:Y:S04]  /*b890*/  LDSM.16.M88.4 R60, [R202+0x800] ;  /* 0x00080000ca3c783b */ /* 0x000ee80000000200 */
[----:B------:R-:W3:Y:S01]  /*b8a0*/  LDSM.16.M88.4 R72, [R202+0x1000] ;  /* 0x00100000ca48783b */ /* 0x000ee20000000200 */
[C---:B-1----:R-:W-:Y:S08]  /*b8b0*/  HMMA.16816.F32.BF16 R28, R12.reuse, R24, RZ ;  /* 0x000000180c1c723c */ /* 0x042ff000000418ff */
[C---:B------:R-:W-:Y:S08]  /*b8c0*/  HMMA.16816.F32.BF16 R24, R12.reuse, R26, RZ ;  /* 0x0000001a0c18723c */ /* 0x040ff000000418ff */
[C---:B------:R-:W-:Y:S08]  /*b8d0*/  HMMA.16816.F32.BF16 R52, R12.reuse, R34, RZ ;  /* 0x000000220c34723c */ /* 0x040ff000000418ff */
[C---:B-----5:R-:W-:Y:S08]  /*b8e0*/  HMMA.16816.F32.BF16 R36, R12.reuse, R32, RZ ;  /* 0x000000200c24723c */ /* 0x060ff000000418ff */
[C---:B---3--:R-:W-:Y:S08]  /*b8f0*/  HMMA.16816.F32.BF16 R56, R12.reuse, R40, RZ ;  /* 0x000000280c38723c */ /* 0x048ff000000418ff */
[----:B------:R-:W-:Y:S08]  /*b900*/  HMMA.16816.F32.BF16 R44, R12, R42, RZ ;  /* 0x0000002a0c2c723c */ /* 0x000ff000000418ff */
[C---:B----4-:R-:W-:Y:S08]  /*b910*/  HMMA.16816.F32.BF16 R40, R16.reuse, R48, R28 ;  /* 0x000000301028723c */ /* 0x050ff0000004181c */
        /* <DEDUP_REMOVED lines=13> */
[----:B------:R-:W-:Y:S01]  /*b9f0*/  @!P5 LEA.HI.X R9, R0, R3, R7, 0x6, P0 ;  /* 0x000000030009d211 */ /* 0x000fe200000f3407 */
[----:B------:R-:W-:Y:S01]  /*ba00*/  IMAD.MOV.U32 R0, RZ, RZ, 0x40 ;  /* 0x00000040ff007424 */ /* 0x000fe200078e00ff */
[----:B------:R-:W-:-:S04]  /*ba10*/  LOP3.LUT P0, RZ, R10, 0x4, RZ, 0xc0, !PT ;  /* 0x000000040aff7812 */ /* 0x000fc8000780c0ff */
[----:B------:R-:W-:Y:S02]  /*ba20*/  SEL R0, R0, 0xffffffc0, !P0 ;  /* 0xffffffc000007807 */ /* 0x000fe40004000000 */
[C---:B------:R-:W-:Y:S02]  /*ba30*/  ISETP.LT.OR P0, PT, R4.reuse, 0x1, !P2 ;  /* 0x000000010400780c */ /* 0x040fe40005701670 */
[----:B------:R-:W-:Y:S01]  /*ba40*/  @!P5 ISETP.LT.OR P2, PT, R4, 0x21, !P2 ;  /* 0x000000210400d80c */ /* 0x000fe20005741670 */
[----:B------:R-:W-:-:S10]  /*ba50*/  IMAD.IADD R10, R145, 0x1, R0 ;  /* 0x00000001910a7824 */ /* 0x000fd400078e0200 */
[----:B------:R1:W-:Y:S01]  /*ba60*/  LDGSTS.E.BYPASS.LTC128B.128 [R215+0x5880], [R2.64+0x80], !P0 ;  /* 0x0588008002d77fae */ /* 0x0003e2000c101d4c */
[C---:B------:R-:W-:Y:S02]  /*ba70*/  ISETP.LT.OR P0, PT, R4.reuse, 0x1, !P1 ;  /* 0x000000010400780c */ /* 0x040fe40004f01670 */
[----:B------:R-:W-:-:S11]  /*ba80*/  @!P5 ISETP.LT.OR P1, PT, R4, 0x21, !P1 ;  /* 0x000000210400d80c */ /* 0x000fd60004f21670 */
[----:B------:R1:W-:Y:S01]  /*ba90*/  LDGSTS.E.BYPASS.LTC128B.128 [R215+0x7080], [R2.64+0x100], !P0 ;  /* 0x0708010002d77fae */ /* 0x0003e2000c101d4c */
[----:B------:R-:W-:-:S04]  /*baa0*/  LOP3.LUT P0, RZ, R128, 0x8, RZ, 0xc0, !PT ;  /* 0x0000000880ff7812 */ /* 0x000fc8000780c0ff */
[C---:B------:R-:W-:Y:S02]  /*bab0*/  ISETP.LT.OR P3, PT, R4.reuse, 0x1, !P0 ;  /* 0x000000010400780c */ /* 0x040fe40004761670 */
[----:B------:R-:W-:-:S11]  /*bac0*/  @!P5 ISETP.LT.OR P0, PT, R4, 0x21, !P0 ;  /* 0x000000210400d80c */ /* 0x000fd60004701670 */
[----:B------:R1:W-:Y:S01]  /*bad0*/  LDGSTS.E.BYPASS.LTC128B.128 [R215+0x8880], [R2.64+0x180], !P3 ;  /* 0x0888018002d77fae */ /* 0x0003e2000d901d4c */
[----:B------:R-:W-:Y:S11]  /*bae0*/  @!P5 ISETP.LT.OR P3, PT, R4, 0x21, !P4 ;  /* 0x000000210400d80c */ /* 0x000ff60006761670 */
[----:B------:R-:W-:Y:S02]  /*baf0*/  @!UPT UIADD3 URZ, URZ, URZ, URZ ;  /* 0x0000003f3f3ff290 */ /* 0x000fe4000fffe03f */
[----:B------:R2:W-:Y:S04]  /*bb00*/  @!P5 LDGSTS.E.BYPASS.LTC128B.128 [R223+0x5080], [R8.64], !P3 ;  /* 0x0508000008dfdfae */ /* 0x0005e8000d901d4c */
[----:B------:R2:W-:Y:S04]  /*bb10*/  @!P5 LDGSTS.E.BYPASS.LTC128B.128 [R223+0x6880], [R8.64+0x80], !P2 ;  /* 0x0688008008dfdfae */ /* 0x0005e8000d101d4c */
[----:B------:R2:W-:Y:S04]  /*bb20*/  @!P5 LDGSTS.E.BYPASS.LTC128B.128 [R223+0x8080], [R8.64+0x100], !P1 ;  /* 0x0808010008dfdfae */ /* 0x0005e8000c901d4c */
[----:B------:R2:W-:Y:S04]  /*bb30*/  @!P5 LDGSTS.E.BYPASS.LTC128B.128 [R223+0x9880], [R8.64+0x180], !P0 ;  /* 0x0988018008dfdfae */ /* 0x0005e8000c101d4c */
[----:B------:R-:W-:Y:S04]  /*bb40*/  LDSM.16.M88.4 R20, [R201] ;  /* 0x00000000c914783b */ /* 0x000fe80000000200 */
[----:B------:R-:W3:Y:S04]  /*bb50*/  LDSM.16.M88.4 R68, [R10] ;  /* 0x000000000a44783b */ /* 0x000ee80000000200 */
[----:B------:R-:W4:Y:S04]  /*bb60*/  LDSM.16.M88.4 R76, [R10+0x800] ;  /* 0x000800000a4c783b */ /* 0x000f280000000200 */
[----:B------:R-:W1:Y:S04]  /*bb70*/  LDSM.16.M88.4 R64, [R10+0x1000] ;  /* 0x001000000a40783b */ /* 0x000e680000000200 */
[----:B------:R-:W-:Y:S04]  /*bb80*/  LDSM.16.M88.4 R12, [R200] ;  /* 0x00000000c80c783b */ /* 0x000fe80000000200 */
[----:B------:R-:W-:Y:S01]  /*bb90*/  LDSM.16.M88.4 R16, [R198+0x4000] ;  /* 0x00400000c610783b */ /* 0x000fe20000000200 */
[----:B--2---:R-:W-:-:S03]  /*bba0*/  IMAD.IADD R9, R202, 0x1, R0 ;  /* 0x00000001ca097824 */ /* 0x004fc600078e0200 */
[----:B------:R-:W-:Y:S04]  /*bbb0*/  LDSM.16.M88.4 R60, [R145+0x1800] ;  /* 0x00180000913c783b */ /* 0x000fe80000000200 */
[----:B------:R-:W2:Y:S04]  /*bbc0*/  LDSM.16.M88.4 R80, [R9] ;  /* 0x000000000950783b */ /* 0x000ea80000000200 */
[----:B------:R-:W1:Y:S04]  /*bbd0*/  LDSM.16.M88.4 R84, [R9+0x800] ;  /* 0x000800000954783b */ /* 0x000e680000000200 */
[----:B------:R-:W1:Y:S04]  /*bbe0*/  LDSM.16.M88.4 R56, [R9+0x1000] ;  /* 0x001000000938783b */ /* 0x000e680000000200 */
[----:B------:R-:W-:Y:S01]  /*bbf0*/  LDSM.16.M88.4 R72, [R10+0x4000] ;  /* 0x004000000a48783b */ /* 0x000fe20000000200 */
[C---:B---3--:R-:W-:Y:S03]  /*bc00*/  HMMA.16816.F32.BF16 R44, R20.reuse, R68, R40 ;  /* 0x00000044142c723c */ /* 0x048fe60000041828 */
[----:B------:R-:W0:Y:S05]  /*bc10*/  LDGDEPBAR ;  /* 0x00000000000079af */ /* 0x000e2a0000000000 */
[C---:B------:R-:W-:Y:S01]  /*bc20*/  HMMA.16816.F32.BF16 R40, R20.reuse, R70, R32 ;  /* 0x000000461428723c */ /* 0x040fe20000041820 */
[----:B------:R-:W3:Y:S07]  /*bc30*/  LDSM.16.M88.4 R68, [R145+0x2000] ;  /* 0x002000009144783b */ /* 0x000eee0000000200 */
[C---:B----4-:R-:W-:Y:S08]  /*bc40*/  HMMA.16816.F32.BF16 R32, R20.reuse, R78, R24 ;  /* 0x0000004e1420723c */ /* 0x050ff00000041818 */
[C---:B------:R-:W-:Y:S01]  /*bc50*/  HMMA.16816.F32.BF16 R36, R20.reuse, R76, R28 ;  /* 0x0000004c1424723c */ /* 0x040fe2000004181c */
[----:B------:R4:W5:Y:S07]  /*bc60*/  LDL R76, [R1] ;  /* 0x00000000014c7983 */ /* 0x00096e0000100800 */
[C---:B-1----:R-:W-:Y:S01]  /*bc70*/  HMMA.16816.F32.BF16 R28, R20.reuse, R64, R52 ;  /* 0x00000040141c723c */ /* 0x042fe20000041834 */
[----:B------:R-:W-:Y:S07]  /*bc80*/  LDSM.16.M88.4 R52, [R202+0x2000] ;  /* 0x00200000ca34783b */ /* 0x000fee0000000200 */
[----:B------:R-:W-:Y:S01]  /*bc90*/  HMMA.16816.F32.BF16 R20, R20, R66, R48 ;  /* 0x000000421414723c */ /* 0x000fe20000041830 */
[----:B------:R-:W1:Y:S07]  /*bca0*/  LDSM.16.M88.4 R64, [R145+0x2800] ;  /* 0x002800009140783b */ /* 0x000e6e0000000200 */
[C---:B--2---:R-:W-:Y:S08]  /*bcb0*/  HMMA.16816.F32.BF16 R40, R12.reuse, R82, R40 ;  /* 0x000000520c28723c */ /* 0x044ff00000041828 */
[C---:B------:R-:W-:Y:S08]  /*bcc0*/  HMMA.16816.F32.BF16 R48, R12.reuse, R86, R32 ;  /* 0x000000560c30723c */ /* 0x040ff00000041820 */
[C---:B------:R-:W-:Y:S08]  /*bcd0*/  HMMA.16816.F32.BF16 R24, R12.reuse, R80, R44 ;  /* 0x000000500c18723c */ /* 0x040ff0000004182c */
[C---:B------:R-:W-:Y:S08]  /*bce0*/  HMMA.16816.F32.BF16 R36, R12.reuse, R84, R36 ;  /* 0x000000540c24723c */ /* 0x040ff00000041824 */
[C---:B------:R-:W-:Y:S01]  /*bcf0*/  HMMA.16816.F32.BF16 R44, R12.reuse, R56, R28 ;  /* 0x000000380c2c723c */ /* 0x040fe2000004181c */
[----:B------:R-:W-:Y:S07]  /*bd00*/  LDSM.16.M88.4 R28, [R202+0x1800] ;  /* 0x00180000ca1c783b */ /* 0x000fee0000000200 */
[----:B------:R-:W-:Y:S01]  /*bd10*/  HMMA.16816.F32.BF16 R20, R12, R58, R20 ;  /* 0x0000003a0c14723c */ /* 0x000fe20000041814 */
[----:B------:R-:W2:Y:S04]  /*bd20*/  LDSM.16.M88.4 R12, [R199+0x4000] ;  /* 0x00400000c70c783b */ /* 0x000ea80000000200 */
[----:B------:R-:W-:Y:S03]  /*bd30*/  LDSM.16.M88.4 R56, [R10+0x1800] ;  /* 0x001800000a38783b */ /* 0x000fe60000000200 */
[C---:B------:R-:W-:Y:S08]  /*bd40*/  HMMA.16816.F32.BF16 R32, R16.reuse, R62, R40 ;  /* 0x0000003e1020723c */ /* 0x040ff00000041828 */
[C---:B---3--:R-:W-:Y:S01]  /*bd50*/  HMMA.16816.F32.BF16 R40, R16.reuse, R70, R48 ;  /* 0x000000461028723c */ /* 0x048fe20000041830 */
[----:B------:R-:W3:Y:S07]  /*bd60*/  LDSM.16.M88.4 R48, [R202+0x2800] ;  /* 0x00280000ca30783b */ /* 0x000eee0000000200 */
[C---:B------:R-:W-:Y:S01]  /*bd70*/  HMMA.16816.F32.BF16 R24, R16.reuse, R60, R24 ;  /* 0x0000003c1018723c */ /* 0x040fe20000041818 */
[----:B------:R-:W-:Y:S07]  /*bd80*/  LDSM.16.M88.4 R60, [R10+0x2000] ;  /* 0x002000000a3c783b */ /* 0x000fee0000000200 */
[C---:B------:R-:W-:Y:S01]  /*bd90*/  HMMA.16816.F32.BF16 R36, R16.reuse, R68, R36 ;  /* 0x000000441024723c */ /* 0x040fe20000041824 */
[----:B------:R-:W-:Y:S07]  /*bda0*/  LDSM.16.M88.4 R68, [R10+0x2800] ;  /* 0x002800000a44783b */ /* 0x000fee0000000200 */
[C---:B-1----:R-:W-:Y:S08]  /*bdb0*/  HMMA.16816.F32.BF16 R44, R16.reuse, R64, R44 ;  /* 0x00000040102c723c */ /* 0x042ff0000004182c */
        /* <DEDUP_REMOVED lines=22> */
[----:B------:R-:W1:Y:S03]  /*bf20*/  LDSM.16.M88.4 R68, [R145+0x4000] ;  /* 0x004000009144783b */ /* 0x000e660000000200 */
[C---:B--2---:R-:W-:Y:S08]  /*bf30*/  HMMA.16816.F32.BF16 R24, R12.reuse, R28, R24 ;  /* 0x0000001c0c18723c */ /* 0x044ff00000041818 */
[C---:B------:R-:W-:Y:S08]  /*bf40*/  HMMA.16816.F32.BF16 R32, R12.reuse, R30, R32 ;  /* 0x0000001e0c20723c */ /* 0x040ff00000041820 */
[C---:B---3--:R-:W-:Y:S08]  /*bf50*/  HMMA.16816.F32.BF16 R36, R12.reuse, R48, R36 ;  /* 0x000000300c24723c */ /* 0x048ff00000041824 */
        /* <DEDUP_REMOVED lines=45> */
[----:B------:R-:W2:Y:S03]  /*c230*/  LDSM.16.M88.4 R68, [R202+0x5800] ;  /* 0x00580000ca44783b */ /* 0x000ea60000000200 */
[C---:B-1----:R-:W-:Y:S08]  /*c240*/  HMMA.16816.F32.BF16 R40, R16.reuse, R52, R36 ;  /* 0x000000341028723c */ /* 0x042ff00000041824 */
        /* <DEDUP_REMOVED lines=8> */
[----:B------:R-:W1:Y:S04]  /*c2d0*/  LDSM.16.M88.4 R16, [R201+0xc000] ;  /* 0x00c00000c910783b */ /* 0x000e680000000200 */
[----:B------:R-:W3:Y:S03]  /*c2e0*/  LDSM.16.M88.4 R72, [R10+0x5800] ;  /* 0x005800000a48783b */ /* 0x000ee60000000200 */
[C---:B--2---:R-:W-:Y:S08]  /*c2f0*/  HMMA.16816.F32.BF16 R40, R12.reuse, R48, R40 ;  /* 0x000000300c28723c */ /* 0x044ff00000041828 */
[C---:B------:R-:W-:Y:S01]  /*c300*/  HMMA.16816.F32.BF16 R36, R12.reuse, R50, R36 ;  /* 0x000000320c24723c */ /* 0x040fe20000041824 */
[----:B------:R-:W-:Y:S07]  /*c310*/  LDSM.16.M88.4 R48, [R9+0x5000] ;  /* 0x005000000930783b */ /* 0x000fee0000000200 */
[C---:B------:R-:W-:Y:S08]  /*c320*/  HMMA.16816.F32.BF16 R32, R12.reuse, R60, R32 ;  /* 0x0000003c0c20723c */ /* 0x040ff00000041820 */
[C---:B------:R-:W-:Y:S08]  /*c330*/  HMMA.16816.F32.BF16 R28, R12.reuse, R62, R28 ;  /* 0x0000003e0c1c723c */ /* 0x040ff0000004181c */
[C---:B------:R-:W-:Y:S08]  /*c340*/  HMMA.16816.F32.BF16 R24, R12.reuse, R68, R24 ;  /* 0x000000440c18723c */ /* 0x040ff00000041818 */
[----:B------:R-:W-:Y:S01]  /*c350*/  HMMA.16816.F32.BF16 R20, R12, R70, R20 ;  /* 0x000000460c14723c */ /* 0x000fe20000041814 */
[----:B------:R-:W2:Y:S01]  /*c360*/  LDSM.16.M88.4 R12, [R200+0xc000] ;  /* 0x00c00000c80c783b */ /* 0x000ea20000000200 */
[----:B------:R-:W-:Y:S01]  /*c370*/  ISETP.GT.AND P0, PT, R121, R237, PT ;  /* 0x000000ed7900720c */ /* 0x000fe20003f04270 */
[----:B------:R-:W-:-:S05]  /*c380*/  DEPBAR.LE SB0, 0x0 ;  /* 0x000080000000791a */ /* 0x000fca0000000000 */
[C---:B-1----:R-:W-:Y:S08]  /*c390*/  HMMA.16816.F32.BF16 R40, R16.reuse, R56, R40 ;  /* 0x000000381028723c */ /* 0x042ff00000041828 */
[C---:B------:R-:W-:Y:S08]  /*c3a0*/  HMMA.16816.F32.BF16 R36, R16.reuse, R58, R36 ;  /* 0x0000003a1024723c */ /* 0x040ff00000041824 */
[C---:B------:R-:W-:Y:S08]  /*c3b0*/  HMMA.16816.F32.BF16 R32, R16.reuse, R64, R32 ;  /* 0x000000401020723c */ /* 0x040ff00000041820 */
[C---:B------:R-:W-:Y:S08]  /*c3c0*/  HMMA.16816.F32.BF16 R28, R16.reuse, R66, R28 ;  /* 0x00000042101c723c */ /* 0x040ff0000004181c */
[C---:B---3--:R-:W-:Y:S08]  /*c3d0*/  HMMA.16816.F32.BF16 R24, R16.reuse, R72, R24 ;  /* 0x000000481018723c */ /* 0x048ff00000041818 */
[----:B------:R-:W-:Y:S01]  /*c3e0*/  HMMA.16816.F32.BF16 R16, R16, R74, R20 ;  /* 0x0000004a1010723c */ /* 0x000fe20000041814 */
[----:B------:R-:W-:Y:S07]  /*c3f0*/  BSSY B0, `(.L_x_4491) ;  /* 0x000003c000007945 */ /* 0x000fee0003800000 */
[----:B--2---:R-:W-:Y:S01]  /*c400*/  HMMA.16816.F32.BF16 R40, R12, R52, R40 ;  /* 0x000000340c28723c */ /* 0x004fe20000041828 */
[----:B------:R-:W-:-:S07]  /*c410*/  IADD3 R211, R202, 0x4800, RZ ;  /* 0x00004800cad37810 */ /* 0x000fce0007ffe0ff */
        /* <DEDUP_REMOVED lines=10> */
[----:B------:R-:W-:Y:S01]  /*c4c0*/  HMMA.16816.F32.BF16 R28, R12, R50, R28 ;  /* 0x000000320c1c723c */ /* 0x000fe2000004181c */
[----:B------:R-:W-:-:S07]  /*c4d0*/  IADD3 R203, R202, 0x2000, RZ ;  /* 0x00002000cacb7810 */ /* 0x000fce0007ffe0ff */
[----:B------:R-:W-:Y:S01]  /*c4e0*/  HMMA.16816.F32.BF16 R44, R12, R46, R16 ;  /* 0x0000002e0c2c723c */ /* 0x000fe20000041810 */
[----:B------:R-:W-:Y:S06]  /*c4f0*/  BAR.SYNC.DEFER_BLOCKING 0x0 ;  /* 0x0000000000007b1d */ /* 0x000fec0000010000 */
[----:B------:R-:W-:Y:S01]  /*c500*/  @!UPT UIADD3 URZ, URZ, URZ, URZ ;  /* 0x0000003f3f3ff290 */ /* 0x000fe2000fffe03f */
[----:B------:R-:W-:Y:S11]  /*c510*/  @!P0 BRA `(.L_x_4492) ;  /* 0x0000029000008947 */ /* 0x000ff60003800000 */
[----:B----4-:R-:W-:Y:S02]  /*c520*/  IADD3 R0, -R232, 0x30, RZ ;  /* 0x00000030e8007810 */ /* 0x010fe40007ffe1ff */
[----:B------:R-:W-:Y:S02]  /*c530*/  IADD3 R4, R222, -0x2, RZ ;  /* 0xfffffffede047810 */ /* 0x000fe40007ffe0ff */
[----:B------:R-:W-:-:S02]  /*c540*/  ISETP.GE.AND P0, PT, R0, 0x21, PT ;  /* 0x000000210000780c */ /* 0x000fc40003f06270 */
[----:B------:R-:W-:Y:S01]  /*c550*/  SHF.R.S32.HI R2, RZ, 0x1f, R4 ;  /* 0x0000001fff027819 */ /* 0x000fe20000011404 */
[----:B------:R-:W-:Y:S01]  /*c560*/  IMAD.WIDE.U32 R12, R4, c[0x0][0x1e0], RZ ;  /* 0x00007800040c7a25 */ /* 0x000fe200078e00ff */
        /* <DEDUP_REMOVED lines=8> */
[C---:B------:R-:W-:Y:S02]  /*c5f0*/  @P0 IMAD.SHL.U32 R2, R8.reuse, 0x20, RZ ;  /* 0x0000002008020824 */ /* 0x040fe400078e00ff */
[----:B------:R-:W-:Y:S01]  /*c600*/  IMAD.IADD R4, R13, 0x1, R7 ;  /* 0x000000010d047824 */ /* 0x000fe200078e0207 */
[----:B------:R-:W-:-:S03]  /*c610*/  @P0 SHF.L.U64.HI R3, R8, R3, c[0x0][0x1e4] ;  /* 0x0000790008030619 */ /* 0x000fc60000010203 */
[----:B------:R-:W-:Y:S02]  /*c620*/  @P0 IMAD R8, R4, 0x30, RZ ;  /* 0x0000003004080824 */ /* 0x000fe400078e02ff */
[----:B------:R-:W-:-:S05]  /*c630*/  @P0 IMAD.WIDE.U32 R2, R12, 0x30, R2 ;  /* 0x000000300c020825 */ /* 0x000fca00078e0002 */
        /* <DEDUP_REMOVED lines=23> */
.L_x_4492:
[----:B----4-:R-:W-:Y:S05]  /*c7b0*/  BSYNC B0 ;  /* 0x0000000000007941 */ /* 0x010fea0003800000 */
.L_x_4491:
[----:B------:R-:W2:Y:S01]  /*c7c0*/  LDL R220, [R1+0x4] ;  /* 0x0000040001dc7983 */ /* 0x000ea20000100800 */
[----:B-----5:R-:W-:Y:S01]  /*c7d0*/  SHF.R.S32.HI R0, RZ, 0x1f, R76 ;  /* 0x0000001fff007819 */ /* 0x020fe2000001144c */
[----:B------:R-:W-:Y:S01]  /*c7e0*/  ULDC UR4, c[0x0][0x2c4] ;  /* 0x0000b10000047ab9 */ /* 0x000fe20000000800 */
[----:B------:R-:W-:Y:S01]  /*c7f0*/  LOP3.LUT R214, R214, 0xffffffbf, RZ, 0xc0, !PT ;  /* 0xffffffbfd6d67812 */ /* 0x000fe200078ec0ff */
[----:B------:R-:W-:Y:S01]  /*c800*/  UISETP.NE.AND UP0, UPT, UR4, 0x1, UPT ;  /* 0x000000010400788c */ /* 0x000fe2000bf05270 */
[CC--:B-1----:R-:W-:Y:S01]  /*c810*/  LEA.HI R2, R0.reuse, R76.reuse, RZ, 0x2 ;  /* 0x0000004c00027211 */ /* 0x0c2fe200078f10ff */
        /* <DEDUP_REMOVED lines=35> */
[----:B------:R-:W-:Y:S01]  /*ca50*/  IMAD.IADD R12, R0, 0x1, -R234 ;  /* 0x00000001000c7824 */ /* 0x000fe200078e0aea */
        /* <DEDUP_REMOVED lines=20> */
.L_x_4495:
[----:B------:R-:W-:-:S13]  /*cba0*/  ISETP.NE.AND P0, PT, R221, 0x1, PT ;  /* 0x00000001dd00780c */ /* 0x000fda0003f05270 */
[----:B------:R-:W-:-:S05]  /*cbb0*/  @P0 IMAD.HI.U32 R14, R3, c[0x0][0x330], RZ ;  /* 0x0000cc00030e0a27 */ /* 0x000fca00078e00ff */
[----:B------:R-:W-:Y:S02]  /*cbc0*/  @P0 SHF.R.U32.HI R3, RZ, c[0x0][0x334], R14 ;  /* 0x0000cd00ff030a19 */ /* 0x000fe4000001160e */
.L_x_4496:
[----:B------:R-:W-:Y:S05]  /*cbd0*/  BSYNC B0 ;  /* 0x0000000000007941 */ /* 0x000fea0003800000 */
.L_x_4494:
[----:B------:R-:W-:-:S05]  /*cbe0*/  IMAD R3, R3, c[0x0][0x32c], R13 ;  /* 0x0000cb0003037a24 */ /* 0x000fca00078e020d */
[----:B------:R-:W-:Y:S02]  /*cbf0*/  IADD3 R14, R3, c[0x0][0x32c], RZ ;  /* 0x0000cb00030e7a10 */ /* 0x000fe40007ffe0ff */
[----:B------:R-:W-:Y:S02]  /*cc00*/  IMNMX R0, R0, R3, !PT ;  /* 0x0000000300007217 */ /* 0x000fe40007800200 */
[----:B------:R-:W-:Y:S02]  /*cc10*/  IMNMX R2, R2, R14, PT ;  /* 0x0000000e02027217 */ /* 0x000fe40003800200 */
.L_x_4493:
        /* <DEDUP_REMOVED lines=12> */
[----:B------:R-:W-:Y:S02]  /*cce0*/  ISETP.GE.AND P5, PT, R104, 0x12, PT ;  /* 0x000000126800780c */ /* 0x000fe40003fa6270 */
        /* <DEDUP_REMOVED lines=9> */
[----:B------:R-:W-:-:S02]  /*cd80*/  P2R R15, PR, RZ, 0x2 ;  /* 0x00000002ff0f7803 */ /* 0x000fc40000000000 */
[----:B------:R-:W-:Y:S02]  /*cd90*/  FSEL R25, R36, -INF , !P0 ;  /* 0xff80000024197808 */ /* 0x000fe40004000000 */
        /* <DEDUP_REMOVED lines=46> */
.L_x_4499:
[----:B------:R-:W-:-:S13]  /*d080*/  ISETP.NE.AND P0, PT, R221, 0x1, PT ;  /* 0x00000001dd00780c */ /* 0x000fda0003f05270 */
[----:B------:R-:W-:-:S05]  /*d090*/  @P0 IMAD.HI.U32 R4, R3, c[0x0][0x330], RZ ;  /* 0x0000cc0003040a27 */ /* 0x000fca00078e00ff */
[----:B------:R-:W-:Y:S02]  /*d0a0*/  @P0 SHF.R.U32.HI R3, RZ, c[0x0][0x334], R4 ;  /* 0x0000cd00ff030a19 */ /* 0x000fe40000011604 */
.L_x_4500:
[----:B------:R-:W-:Y:S05]  /*d0b0*/  BSYNC B0 ;  /* 0x0000000000007941 */ /* 0x000fea0003800000 */
.L_x_4498:
[----:B------:R-:W-:-:S05]  /*d0c0*/  IMAD R3, R3, c[0x0][0x32c], R13 ;  /* 0x0000cb0003037a24 */ /* 0x000fca00078e020d */
[----:B------:R-:W-:Y:S02]  /*d0d0*/  IADD3 R4, R3, c[0x0][0x32c], RZ ;  /* 0x0000cb0003047a10 */ /* 0x000fe40007ffe0ff */
[----:B------:R-:W-:Y:S02]  /*d0e0*/  IMNMX R0, R0, R3, !PT ;  /* 0x0000000300007217 */ /* 0x000fe40007800200 */
[----:B------:R-:W-:Y:S02]  /*d0f0*/  IMNMX R2, R2, R4, PT ;  /* 0x0000000402027217 */ /* 0x000fe40003800200 */
.L_x_4497:
[----:B------:R-:W-:Y:S01]  /*d100*/  ISETP.NE.AND P0, PT, R14, RZ, PT ;  /* 0x000000ff0e00720c */ /* 0x000fe20003f05270 */
[----:B------:R-:W-:Y:S01]  /*d110*/  LDSM.16.MT88.4 R56, [R147+0x800] ;  /* 0x000800009338783b */ /* 0x000fe20000004200 */
        /* <DEDUP_REMOVED lines=8> */
[----:B------:R-:W-:Y:S01]  /*d1a0*/  LDSM.16.MT88.4 R60, [R196] ;  /* 0x00000000c43c783b */ /* 0x000fe20000004200 */
[----:B------:R-:W-:Y:S02]  /*d1b0*/  ISETP.NE.AND P0, PT, R15, RZ, PT ;  /* 0x000000ff0f00720c */ /* 0x000fe40003f05270 */
[----:B------:R-:W-:Y:S01]  /*d1c0*/  FMNMX.FTZ R8, R25, R8, !PT ;  /* 0x0000000819087209 */ /* 0x000fe20007810000 */
[----:B------:R-:W-:Y:S01]  /*d1d0*/  LDSM.16.MT88.4 R156, [R147+0x1000] ;  /* 0x00100000939c783b */ /* 0x000fe20000004200 */
[----:B------:R-:W-:-:S02]  /*d1e0*/  ISETP.GT.AND P0, PT, R0, 0x9, !P0 ;  /* 0x000000090000780c */ /* 0x000fc40004704270 */
[----:B------:R-:W-:Y:S01]  /*d1f0*/  FMNMX.FTZ R8, R26, R8, !PT ;  /* 0x000000081a087209 */ /* 0x000fe20007810000 */
[----:B------:R-:W-:Y:S01]  /*d200*/  LDSM.16.MT88.4 R164, [R146+0x1000] ;  /* 0x0010000092a4783b */ /* 0x000fe20000004200 */
[----:B------:R-:W-:Y:S02]  /*d210*/  ISETP.LT.OR P0, PT, R2, 0xa, P0 ;  /* 0x0000000a0200780c */ /* 0x000fe40000701670 */
[----:B------:R-:W-:Y:S02]  /*d220*/  FMNMX.FTZ R8, R28, R8, !PT ;  /* 0x000000081c087209 */ /* 0x000fe40007810000 */
[----:B------:R-:W-:Y:S02]  /*d230*/  FSEL R14, R55, -INF , !P0 ;  /* 0xff800000370e7808 */ /* 0x000fe40004000000 */
[----:B------:R-:W-:Y:S01]  /*d240*/  ISETP.GT.AND P0, PT, R0, 0x10, !P6 ;  /* 0x000000100000780c */ /* 0x000fe20007704270 */
[----:B------:R-:W-:Y:S01]  /*d250*/  LDSM.16.MT88.4 R52, [R146+0x2000] ;  /* 0x002000009234783b */ /* 0x000fe20000004200 */
[----:B------:R-:W-:-:S02]  /*d260*/  FMNMX.FTZ R8, R29, R8, !PT ;  /* 0x000000081d087209 */ /* 0x000fc40007810000 */
[----:B------:R-:W-:Y:S02]  /*d270*/  ISETP.LT.OR P0, PT, R2, 0x11, P0 ;  /* 0x000000110200780c */ /* 0x000fe40000701670 */
[----:B------:R-:W-:Y:S02]  /*d280*/  FMNMX.FTZ R8, R89, R8, !PT ;  /* 0x0000000859087209 */ /* 0x000fe40007810000 */
[----:B------:R-:W-:Y:S02]  /*d290*/  FSEL R15, R38, -INF , !P0 ;  /* 0xff800000260f7808 */ /* 0x000fe40004000000 */
[----:B------:R-:W-:Y:S02]  /*d2a0*/  ISETP.GT.AND P0, PT, R0, 0x11, !P5 ;  /* 0x000000110000780c */ /* 0x000fe40006f04270 */
[----:B------:R-:W-:Y:S02]  /*d2b0*/  ISETP.NE.AND P5, PT, R19, RZ, PT ;  /* 0x000000ff1300720c */ /* 0x000fe40003fa5270 */
[----:B------:R-:W-:-:S02]  /*d2c0*/  ISETP.LT.OR P0, PT, R2, 0x12, P0 ;  /* 0x000000120200780c */ /* 0x000fc40000701670 */
[----:B------:R-:W-:Y:S02]  /*d2d0*/  FMNMX.FTZ R8, R88, R8, !PT ;  /* 0x0000000858087209 */ /* 0x000fe40007810000 */
[----:B------:R-:W-:Y:S02]  /*d2e0*/  FSEL R22, R39, -INF , !P0 ;  /* 0xff80000027167808 */ /* 0x000fe40004000000 */
[----:B------:R-:W-:Y:S01]  /*d2f0*/  ISETP.GT.AND P0, PT, R0, 0x18, !P4 ;  /* 0x000000180000780c */ /* 0x000fe20006704270 */
[----:B------:R-:W-:Y:S01]  /*d300*/  LDSM.16.MT88.4 R36, [R147] ;  /* 0x000000009324783b */ /* 0x000fe20000004200 */
[----:B------:R-:W-:Y:S02]  /*d310*/  ISETP.NE.AND P4, PT, R23, RZ, PT ;  /* 0x000000ff1700720c */ /* 0x000fe40003f85270 */
[----:B------:R-:W-:Y:S02]  /*d320*/  ISETP.LT.OR P0, PT, R2, 0x19, P0 ;  /* 0x000000190200780c */ /* 0x000fe40000701670 */
[----:B------:R-:W-:-:S02]  /*d330*/  FMNMX.FTZ R8, R87, R8, !PT ;  /* 0x0000000857087209 */ /* 0x000fc40007810000 */
[----:B------:R-:W-:Y:S02]  /*d340*/  FSEL R23, R30, -INF , !P0 ;  /* 0xff8000001e177808 */ /* 0x000fe40004000000 */
[----:B------:R-:W-:Y:S02]  /*d350*/  ISETP.GT.AND P0, PT, R0, 0x19, !P3 ;  /* 0x000000190000780c */ /* 0x000fe40005f04270 */
[----:B------:R-:W-:Y:S02]  /*d360*/  ISETP.NE.AND P3, PT, R20, RZ, PT ;  /* 0x000000ff1400720c */ /* 0x000fe40003f65270 */
[----:B------:R-:W-:Y:S02]  /*d370*/  ISETP.LT.OR P0, PT, R2, 0x1a, P0 ;  /* 0x0000001a0200780c */ /* 0x000fe40000701670 */
[----:B------:R-:W-:Y:S02]  /*d380*/  ISETP.NE.AND P6, PT, R16, RZ, PT ;  /* 0x000000ff1000720c */ /* 0x000fe40003fc5270 */
[----:B------:R-:W-:-:S02]  /*d390*/  FSEL R20, R31, -INF , !P0 ;  /* 0xff8000001f147808 */ /* 0x000fc40004000000 */
[----:B------:R-:W-:Y:S02]  /*d3a0*/  ISETP.GT.AND P0, PT, R0, 0x20, !P2 ;  /* 0x000000200000780c */ /* 0x000fe40005704270 */
[----:B------:R-:W-:Y:S02]  /*d3b0*/  FMNMX.FTZ R8, R86, R8, !PT ;  /* 0x0000000856087209 */ /* 0x000fe40007810000 */
[----:B------:R-:W-:-:S04]  /*d3c0*/  ISETP.LT.OR P0, PT, R2, 0x21, P0 ;  /* 0x000000210200780c */ /* 0x000fc80000701670 */
[----:B------:R-:W-:Y:S02]  /*d3d0*/  FSEL R85, R34, -INF , !P0 ;  /* 0xff80000022557808 */ /* 0x000fe40004000000 */
[----:B------:R-:W-:-:S04]  /*d3e0*/  ISETP.GT.AND P0, PT, R0, 0x21, !P1 ;  /* 0x000000210000780c */ /* 0x000fc80004f04270 */
[----:B------:R-:W-:-:S04]  /*d3f0*/  ISETP.LT.OR P0, PT, R2, 0x22, P0 ;  /* 0x000000220200780c */ /* 0x000fc80000701670 */
[----:B------:R-:W-:Y:S02]  /*d400*/  FSEL R84, R35, -INF , !P0 ;  /* 0xff80000023547808 */ /* 0x000fe40004000000 */
[----:B------:R-:W-:Y:S01]  /*d410*/  ISETP.GT.AND P0, PT, R0, 0x1, !P3 ;  /* 0x000000010000780c */ /* 0x000fe20005f04270 */
[----:B------:R-:W-:Y:S03]  /*d420*/  LDSM.16.MT88.4 R32, [R146+0x800] ;  /* 0x000800009220783b */ /* 0x000fe60000004200 */
[----:B------:R-:W-:-:S04]  /*d430*/  ISETP.LT.OR P0, PT, R2, 0x2, P0 ;  /* 0x000000020200780c */ /* 0x000fc80000701670 */
[----:B------:R-:W-:Y:S02]  /*d440*/  FSEL R12, R43, -INF , !P0 ;  /* 0xff8000002b0c7808 */ /* 0x000fe40004000000 */
[----:B------:R-:W-:-:S04]  /*d450*/  ISETP.GT.AND P0, PT, R0, RZ, !P4 ;  /* 0x000000ff0000720c */ /* 0x000fc80006704270 */
[----:B------:R-:W-:-:S04]  /*d460*/  ISETP.LT.OR P0, PT, R2, 0x1, P0 ;  /* 0x000000010200780c */ /* 0x000fc80000701670 */
[----:B------:R-:W-:Y:S02]  /*d470*/  FSEL R4, R42, -INF , !P0 ;  /* 0xff8000002a047808 */ /* 0x000fe40004000000 */
[----:B------:R-:W-:Y:S01]  /*d480*/  ISETP.GT.AND P0, PT, R0, 0x28, !P5 ;  /* 0x000000280000780c */ /* 0x000fe20006f04270 */
[----:B------:R-:W-:Y:S03]  /*d490*/  LDSM.16.MT88.4 R40, [R197] ;  /* 0x00000000c528783b */ /* 0x000fe60000004200 */
[----:B------:R-:W-:-:S04]  /*d4a0*/  ISETP.LT.OR P0, PT, R2, 0x29, P0 ;  /* 0x000000290200780c */ /* 0x000fc80000701670 */
[----:B------:R-:W-:Y:S02]  /*d4b0*/  FSEL R83, R46, -INF , !P0 ;  /* 0xff8000002e537808 */ /* 0x000fe40004000000 */
[----:B------:R-:W-:Y:S02]  /*d4c0*/  ISETP.GT.AND P0, PT, R0, 0x29, !P6 ;  /* 0x000000290000780c */ /* 0x000fe40007704270 */
[----:B------:R-:W1:Y:S01]  /*d4d0*/  SHFL.BFLY PT, R0, R8, 0x2, 0x1f ;  /* 0x0c401f0008007f89 */ /* 0x000e6200000e0000 */
[----:B------:R-:W-:Y:S02]  /*d4e0*/  LOP3.LUT P6, RZ, R214, 0x40, RZ, 0xc0, !PT ;  /* 0x00000040d6ff7812 */ /* 0x000fe400078cc0ff */
[----:B------:R-:W-:-:S04]  /*d4f0*/  ISETP.LT.OR P0, PT, R2, 0x2a, P0 ;  /* 0x0000002a0200780c */ /* 0x000fc80000701670 */
[----:B------:R-:W-:Y:S02]  /*d500*/  FSEL R82, R47, -INF , !P0 ;  /* 0xff8000002f527808 */ /* 0x000fe40004000000 */
[----:B------:R-:W-:Y:S01]  /*d510*/  LDSM.16.MT88.4 R44, [R147+0x1800] ;  /* 0x00180000932c783b */ /* 0x000fe20000004200 */
        /* <DEDUP_REMOVED lines=38> */
[----:B------:R2:W3:Y:S02]  /*d780*/  MUFU.EX2 R126, R3 ;  /* 0x00000003007e7308 */ /* 0x0004e40000000800 */
[----:B--2---:R-:W-:-:S06]  /*d790*/  FFMA.FTZ R3, R4, c[0x0][0x2d0], -R0 ;  /* 0x0000b40004037a23 */ /* 0x004fcc0000010800 */
[----:B------:R2:W-:Y:S02]  /*d7a0*/  MUFU.EX2 R76, R3 ;  /* 0x00000003004c7308 */ /* 0x0005e40000000800 */
[----:B--2---:R-:W-:Y:S01]  /*d7b0*/  FFMA.FTZ R3, R12, c[0x0][0x2d0], -R0 ;  /* 0x0000b4000c037a23 */ /* 0x004fe20000010800 */
[----:B---3--:R-:W-:-:S05]  /*d7c0*/  F2FP.BF16.PACK_AB R12, R126, R117 ;  /* 0x000000757e0c723e */ /* 0x008fca00000010ff */
[----:B------:R2:W3:Y:S02]  /*d7d0*/  MUFU.EX2 R4, R3 ;  /* 0x0000000300047308 */ /* 0x0004e40000000800 */
[----:B--2---:R-:W-:Y:S01]  /*d7e0*/  FFMA.FTZ R3, R13, c[0x0][0x2d0], -R0 ;  /* 0x0000b4000d037a23 */ /* 0x004fe20000010800 */
[----:B---3--:R-:W-:Y:S01]  /*d7f0*/  F2FP.BF16.PACK_AB R17, R4, R76 ;  /* 0x0000004c0411723e */ /* 0x008fe200000010ff */
[----:B------:R-:W-:-:S04]  /*d800*/  FADD.FTZ R4, R76, R4 ;  /* 0x000000044c047221 */ /* 0x000fc80000010000 */
[----:B------:R2:W-:Y:S02]  /*d810*/  MUFU.EX2 R124, R3 ;  /* 0x00000003007c7308 */ /* 0x0005e40000000800 */
[----:B--2---:R-:W-:-:S06]  /*d820*/  FFMA.FTZ R3, R14, c[0x0][0x2d0], -R0 ;  /* 0x0000b4000e037a23 */ /* 0x004fcc0000010800 */
        /* <DEDUP_REMOVED lines=14> */
[----:B-1----:R-:W-:Y:S01]  /*d910*/  FFMA.FTZ R3, R23, c[0x0][0x2d0], -R0 ;  /* 0x0000b40017037a23 */ /* 0x002fe20000010800 */
[----:B--2---:R-:W-:-:S05]  /*d920*/  F2FP.BF16.PACK_AB R13, R79, R77 ;  /* 0x0000004d4f0d723e */ /* 0x004fca00000010ff */
[----:B------:R1:W-:Y:S02]  /*d930*/  MUFU.EX2 R81, R3 ;  /* 0x0000000300517308 */ /* 0x0003e40000000800 */
[----:B-1----:R-:W-:Y:S02]  /*d940*/  FFMA.FTZ R3, R20, c[0x0][0x2d0], -R0 ;  /* 0x0000b40014037a23 */ /* 0x002fe40000010800 */
[C---:B------:R-:W-:Y:S04]  /*d950*/  HMMA.16816.F32.BF16 R20, R16.reuse, R36, RZ ;  /* 0x000000241014723c */ /* 0x040fe800000418ff */
[----:B------:R-:W1:Y:S04]  /*d960*/  MUFU.EX2 R80, R3 ;  /* 0x0000000300507308 */ /* 0x000e680000000800 */
[----:B------:R-:W-:Y:S01]  /*d970*/  HMMA.16816.F32.BF16 R36, R16, R40, RZ ;  /* 0x000000281024723c */ /* 0x000fe200000418ff */
[----:B-1----:R-:W-:-:S07]  /*d980*/  F2FP.BF16.PACK_AB R15, R80, R81 ;  /* 0x00000051500f723e */ /* 0x002fce00000010ff */
[C---:B------:R-:W-:Y:S08]  /*d990*/  HMMA.16816.F32.BF16 R168, R12.reuse, R32, R28 ;  /* 0x000000200ca8723c */ /* 0x040ff0000004181c */
[----:B------:R-:W-:Y:S08]  /*d9a0*/  HMMA.16816.F32.BF16 R148, R12, R34, R24 ;  /* 0x000000220c94723c */ /* 0x000ff00000041818 */
[----:B------:R-:W-:Y:S01]  /*d9b0*/  HMMA.16816.F32.BF16 R32, R16, R42, RZ ;  /* 0x0000002a1020723c */ /* 0x000fe200000418ff */
[----:B------:R-:W1:Y:S07]  /*d9c0*/  LDSM.16.MT88.4 R40, [R196+0x800] ;  /* 0x00080000c428783b */ /* 0x000e6e0000004200 */
[----:B------:R-:W-:Y:S08]  /*d9d0*/  HMMA.16816.F32.BF16 R160, R12, R56, R20 ;  /* 0x000000380ca0723c */ /* 0x000ff00000041814 */
[----:B------:R-:W-:Y:S08]  /*d9e0*/  HMMA.16816.F32.BF16 R20, R16, R68, RZ ;  /* 0x000000441014723c */ /* 0x000ff000000418ff */
[C---:B------:R-:W-:Y:S08]  /*d9f0*/  HMMA.16816.F32.BF16 R32, R12.reuse, R66, R32 ;  /* 0x000000420c20723c */ /* 0x040ff00000041820 */
[----:B------:R-:W-:Y:S01]  /*da00*/  HMMA.16816.F32.BF16 R72, R12, R58, R48 ;  /* 0x0000003a0c48723c */ /* 0x000fe20000041830 */
[----:B------:R-:W2:Y:S04]  /*da10*/  LDSM.16.MT88.4 R48, [R197+0x1800] ;  /* 0x00180000c530783b */ /* 0x000ea80000004200 */
[----:B------:R-:W-:Y:S03]  /*da20*/  LDSM.16.MT88.4 R56, [R147+0x3000] ;  /* 0x003000009338783b */ /* 0x000fe60000004200 */
[C---:B------:R-:W-:Y:S08]  /*da30*/  HMMA.16816.F32.BF16 R28, R16.reuse, R60, RZ ;  /* 0x0000003c101c723c */ /* 0x040ff000000418ff */
[----:B------:R-:W-:Y:S01]  /*da40*/  HMMA.16816.F32.BF16 R24, R16, R62, RZ ;  /* 0x0000003e1018723c */ /* 0x000fe200000418ff */
[----:B------:R-:W-:Y:S01]  /*da50*/  IMAD.MOV.U32 R99, RZ, RZ, R32 ;  /* 0x000000ffff637224 */ /* 0x000fe200078e0020 */
[----:B------:R-:W-:Y:S01]  /*da60*/  LDSM.16.MT88.4 R60, [R147+0x2000] ;  /* 0x00200000933c783b */ /* 0x000fe20000004200 */
[----:B------:R-:W-:-:S02]  /*da70*/  IMAD.MOV.U32 R98, RZ, RZ, R33 ;  /* 0x000000ffff627224 */ /* 0x000fc400078e0021 */
[----:B------:R-:W-:Y:S02]  /*da80*/  IMAD.MOV.U32 R97, RZ, RZ, R34 ;  /* 0x000000ffff617224 */ /* 0x000fe400078e0022 */
[----:B------:R-:W-:Y:S01]  /*da90*/  IMAD.MOV.U32 R96, RZ, RZ, R35 ;  /* 0x000000ffff607224 */ /* 0x000fe200078e0023 */
[----:B------:R-:W-:Y:S01]  /*daa0*/  HMMA.16816.F32.BF16 R20, R12, R52, R20 ;  /* 0x000000340c14723c */ /* 0x000fe20000041814 */
[----:B------:R-:W-:Y:S02]  /*dab0*/  IMAD.MOV.U32 R102, RZ, RZ, R72 ;  /* 0x000000ffff667224 */ /* 0x000fe400078e0048 */
[----:B------:R-:W-:Y:S02]  /*dac0*/  IMAD.MOV.U32 R101, RZ, RZ, R73 ;  /* 0x000000ffff657224 */ /* 0x000fe400078e0049 */
[----:B------:R-:W-:Y:S02]  /*dad0*/  IMAD.MOV.U32 R100, RZ, RZ, R74 ;  /* 0x000000ffff647224 */ /* 0x000fe400078e004a */
[----:B------:R-:W-:Y:S01]  /*dae0*/  IMAD.MOV.U32 R3, RZ, RZ, R75 ;  /* 0x000000ffff037224 */ /* 0x000fe200078e004b */
[----:B------:R-:W-:Y:S01]  /*daf0*/  HMMA.16816.F32.BF16 R32, R16, R70, RZ ;  /* 0x000000461020723c */ /* 0x000fe200000418ff */
[----:B------:R-:W3:Y:S04]  /*db00*/  LDSM.16.MT88.4 R72, [R196+0x1800] ;  /* 0x00180000c448783b */ /* 0x000ee80000004200 */
[----:B------:R-:W-:Y:S03]  /*db10*/  LDSM.16.MT88.4 R68, [R197+0x3000] ;  /* 0x00300000c544783b */ /* 0x000fe60000004200 */
[C---:B------:R-:W-:Y:S01]  /*db20*/  HMMA.16816.F32.BF16 R152, R12.reuse, R64, R36 ;  /* 0x000000400c98723c */ /* 0x040fe20000041824 */
[----:B------:R-:W4:Y:S07]  /*db30*/  LDSM.16.MT88.4 R64, [R197+0x2000] ;  /* 0x00200000c540783b */ /* 0x000f2e0000004200 */
[----:B-1----:R-:W-:Y:S01]  /*db40*/  HMMA.16816.F32.BF16 R28, R12, R40, R28 ;  /* 0x000000280c1c723c */ /* 0x002fe2000004181c */
[----:B------:R-:W-:Y:S01]  /*db50*/  MOV R109, R20 ;  /* 0x00000014006d7202 */ /* 0x000fe20000000f00 */
[----:B------:R-:W-:-:S02]  /*db60*/  IMAD.MOV.U32 R107, RZ, RZ, R21 ;  /* 0x000000ffff6b7224 */ /* 0x000fc400078e0015 */
[----:B------:R-:W-:Y:S02]  /*db70*/  IMAD.MOV.U32 R53, RZ, RZ, R22 ;  /* 0x000000ffff357224 */ /* 0x000fe400078e0016 */
[----:B------:R-:W-:Y:S02]  /*db80*/  IMAD.MOV.U32 R52, RZ, RZ, R23 ;  /* 0x000000ffff347224 */ /* 0x000fe400078e0017 */
[C---:B------:R-:W-:Y:S01]  /*db90*/  HMMA.16816.F32.BF16 R24, R12.reuse, R42, R24 ;  /* 0x0000002a0c18723c */ /* 0x040fe20000041818 */
[----:B------:R-:W1:Y:S07]  /*dba0*/  LDSM.16.MT88.4 R40, [R196+0x2000] ;  /* 0x00200000c428783b */ /* 0x000e6e0000004200 */
[----:B------:R-:W-:Y:S08]  /*dbb0*/  HMMA.16816.F32.BF16 R32, R12, R54, R32 ;  /* 0x000000360c20723c */ /* 0x000ff00000041820 */
[----:B--2---:R-:W-:Y:S01]  /*dbc0*/  HMMA.16816.F32.BF16 R20, R16, R48, RZ ;  /* 0x000000301014723c */ /* 0x004fe200000418ff */
[----:B------:R-:W-:Y:S01]  /*dbd0*/  MOV R95, R28 ;  /* 0x0000001c005f7202 */ /* 0x000fe20000000f00 */
[----:B------:R-:W-:-:S02]  /*dbe0*/  IMAD.MOV.U32 R94, RZ, RZ, R29 ;  /* 0x000000ffff5e7224 */ /* 0x000fc400078e001d */
[----:B------:R-:W-:Y:S02]  /*dbf0*/  IMAD.MOV.U32 R93, RZ, RZ, R30 ;  /* 0x000000ffff5d7224 */ /* 0x000fe400078e001e */
[----:B------:R-:W-:Y:S02]  /*dc00*/  IMAD.MOV.U32 R92, RZ, RZ, R31 ;  /* 0x000000ffff5c7224 */ /* 0x000fe400078e001f */
[----:B------:R-:W-:Y:S01]  /*dc10*/  IMAD.MOV.U32 R106, RZ, RZ, R24 ;  /* 0x000000ffff6a7224 */ /* 0x000fe200078e0018 */
[----:B------:R-:W-:Y:S01]  /*dc20*/  HMMA.16816.F32.BF16 R36, R16, R50, RZ ;  /* 0x000000321024723c */ /* 0x000fe200000418ff */
[----:B------:R-:W-:Y:S02]  /*dc30*/  IMAD.MOV.U32 R105, RZ, RZ, R25 ;  /* 0x000000ffff697224 */ /* 0x000fe400078e0019 */
[----:B------:R-:W-:Y:S02]  /*dc40*/  IMAD.MOV.U32 R104, RZ, RZ, R26 ;  /* 0x000000ffff687224 */ /* 0x000fe400078e001a */
[----:B------:R-:W-:-:S02]  /*dc50*/  IMAD.MOV.U32 R103, RZ, RZ, R27 ;  /* 0x000000ffff677224 */ /* 0x000fc400078e001b */
[----:B------:R-:W-:Y:S01]  /*dc60*/  IMAD.MOV.U32 R55, RZ, RZ, R32 ;  /* 0x000000ffff377224 */ /* 0x000fe200078e0020 */
[----:B------:R-:W-:Y:S01]  /*dc70*/  HMMA.16816.F32.BF16 R28, R16, R44, RZ ;  /* 0x0000002c101c723c */ /* 0x000fe200000418ff */
[----:B------:R-:W-:Y:S01]  /*dc80*/  IMAD.MOV.U32 R54, RZ, RZ, R33 ;  /* 0x000000ffff367224 */ /* 0x000fe200078e0021 */
[----:B------:R-:W-:Y:S01]  /*dc90*/  MOV R48, R35 ;  /* 0x0000002300307202 */ /* 0x000fe20000000f00 */
[----:B------:R-:W-:-:S05]  /*dca0*/  IMAD.MOV.U32 R49, RZ, RZ, R34 ;  /* 0x000000ffff317224 */ /* 0x000fca00078e0022 */
[C---:B------:R-:W-:Y:S01]  /*dcb0*/  HMMA.16816.F32.BF16 R24, R16.reuse, R46, RZ ;  /* 0x0000002e1018723c */ /* 0x040fe200000418ff */
[----:B------:R-:W2:Y:S07]  /*dcc0*/  LDSM.16.MT88.4 R44, [R146+0x3000] ;  /* 0x00300000922c783b */ /* 0x000eae0000004200 */
[----:B---3--:R-:W-:Y:S07]  /*dcd0*/  HMMA.16816.F32.BF16 R32, R16, R72, RZ ;  /* 0x000000481020723c */ /* 0x008fee00000418ff */
[----:B------:R-:W-:Y:S01]  /*dce0*/  IMAD.MOV.U32 R72, RZ, RZ, R55 ;  /* 0x000000ffff487224 */ /* 0x000fe200078e0037 */
[----:B----4-:R-:W-:Y:S01]  /*dcf0*/  HMMA.16816.F32.BF16 R216, R12, R64, R20 ;  /* 0x000000400cd8723c */ /* 0x010fe20000041814 */
[----:B------:R-:W-:-:S06]  /*dd00*/  IMAD.MOV.U32 R73, RZ, RZ, R54 ;  /* 0x000000ffff497224 */ /* 0x000fcc00078e0036 */
[----:B------:R-:W-:Y:S01]  /*dd10*/  IMAD.MOV.U32 R65, RZ, RZ, R107 ;  /* 0x000000ffff417224 */ /* 0x000fe200078e006b */
[----:B------:R-:W-:Y:S01]  /*dd20*/  HMMA.16816.F32.BF16 R20, R16, R74, RZ ;  /* 0x0000004a1014723c */ /* 0x000fe200000418ff */
[----:B------:R-:W-:-:S06]  /*dd30*/  IMAD.MOV.U32 R64, RZ, RZ, R109 ;  /* 0x000000ffff407224 */ /* 0x000fcc00078e006d */
[----:B------:R-:W-:Y:S01]  /*dd40*/  IMAD.MOV.U32 R74, RZ, RZ, R49 ;  /* 0x000000ffff4a7224 */ /* 0x000fe200078e0031 */
[C---:B------:R-:W-:Y:S01]  /*dd50*/  HMMA.16816.F32.BF16 R192, R12.reuse, R66, R36 ;  /* 0x000000420cc0723c */ /* 0x040fe20000041824 */
[----:B------:R-:W-:Y:S02]  /*dd60*/  IMAD.MOV.U32 R75, RZ, RZ, R48 ;  /* 0x000000ffff4b7224 */ /* 0x000fe400078e0030 */
[----:B------:R-:W-:Y:S04]  /*dd70*/  LDSM.16.MT88.4 R48, [R147+0x3800] ;  /* 0x003800009330783b */ /* 0x000fe80000004200 */
[----:B------:R-:W-:Y:S01]  /*dd80*/  MOV R66, R53 ;  /* 0x0000003500427202 */ /* 0x000fe20000000f00 */
[----:B------:R-:W-:Y:S01]  /*dd90*/  IMAD.MOV.U32 R67, RZ, RZ, R52 ;  /* 0x000000ffff437224 */ /* 0x000fe200078e0034 */
[C---:B-1----:R-:W-:Y:S01]  /*dda0*/  HMMA.16816.F32.BF16 R184, R12.reuse, R40, R32 ;  /* 0x000000280cb8723c */ /* 0x042fe20000041820 */
[----:B------:R-:W1:Y:S07]  /*ddb0*/  LDSM.16.MT88.4 R52, [R146+0x3800] ;  /* 0x003800009234783b */ /* 0x000e6e0000004200 */
        /* <DEDUP_REMOVED lines=8> */
[----:B------:R-:W-:-:S07]  /*de40*/  IMAD.MOV.U32 R45, RZ, RZ, R105 ;  /* 0x000000ffff2d7224 */ /* 0x000fce00078e0069 */
[----:B------:R-:W-:Y:S01]  /*de50*/  HMMA.16816.F32.BF16 R248, R12, R62, R24 ;  /* 0x0000003e0cf8723c */ /* 0x000fe20000041818 */
[----:B------:R-:W2:Y:S07]  /*de60*/  LDSM.16.MT88.4 R60, [R197+0x3800] ;  /* 0x00380000c53c783b */ /* 0x000eae0000004200 */
[C---:B------:R-:W-:Y:S07]  /*de70*/  HMMA.16816.F32.BF16 R24, R16.reuse, R58, RZ ;  /* 0x0000003a1018723c */ /* 0x040fee00000418ff */
[----:B------:R-:W-:Y:S01]  /*de80*/  IMAD.MOV.U32 R58, RZ, RZ, R93 ;  /* 0x000000ffff3a7224 */ /* 0x000fe200078e005d */
[----:B------:R-:W-:Y:S01]  /*de90*/  HMMA.16816.F32.BF16 R28, R16, R56, RZ ;  /* 0x00000038101c723c */ /* 0x000fe200000418ff */
[----:B------:R-:W-:-:S06]  /*dea0*/  IMAD.MOV.U32 R59, RZ, RZ, R92 ;  /* 0x000000ffff3b7224 */ /* 0x000fcc00078e005c */
[----:B------:R-:W-:Y:S01]  /*deb0*/  IMAD.MOV.U32 R56, RZ, RZ, R95 ;  /* 0x000000ffff387224 */ /* 0x000fe200078e005f */
[----:B------:R-:W-:Y:S01]  /*dec0*/  MOV R57, R94 ;  /* 0x0000005e00397202 */ /* 0x000fe20000000f00 */
[----:B------:R-:W-:Y:S08]  /*ded0*/  HMMA.16816.F32.BF16 R20, R16, R68, RZ ;  /* 0x000000441014723c */ /* 0x000ff000000418ff */
[C---:B-1----:R-:W-:Y:S01]  /*dee0*/  HMMA.16816.F32.BF16 R92, R12.reuse, R54, R32 ;  /* 0x000000360c5c723c */ /* 0x042fe20000041820 */
[----:B------:R-:W1:Y:S06]  /*def0*/  LDSM.16.MT88.4 R32, [R196+0x3800] ;  /* 0x00380000c420783b */ /* 0x000e6c0000004200 */
[----:B------:R-:W-:Y:S01]  /*df00*/  IMAD.MOV.U32 R54, RZ, RZ, R97 ;  /* 0x000000ffff367224 */ /* 0x000fe200078e0061 */
[C---:B------:R-:W-:Y:S01]  /*df10*/  HMMA.16816.F32.BF16 R104, R12.reuse, R52, R36 ;  /* 0x000000340c68723c */ /* 0x040fe20000041824 */
[----:B------:R-:W-:Y:S01]  /*df20*/  IMAD.MOV.U32 R55, RZ, RZ, R96 ;  /* 0x000000ffff377224 */ /* 0x000fe200078e0060 */
        /* <DEDUP_REMOVED lines=15> */
[----:B------:R-:W-:-:S06]  /*e020*/  FADD.FTZ R3, R126, R3 ;  /* 0x000000037e037221 */ /* 0x000fcc0000010000 */
[----:B------:R-:W-:Y:S01]  /*e030*/  MOV R48, R102 ;  /* 0x0000006600307202 */ /* 0x000fe20000000f00 */
[----:B-1----:R-:W-:Y:S01]  /*e040*/  HMMA.16816.F32.BF16 R172, R12, R32, R24 ;  /* 0x000000200cac723c */ /* 0x002fe20000041818 */
[----:B------:R-:W1:Y:S01]  /*e050*/  LDSM.16.MT88.4 R24, [R146+0x5000] ;  /* 0x005000009218783b */ /* 0x000e620000004200 */
[----:B------:R-:W-:-:S05]  /*e060*/  IMAD.MOV.U32 R49, RZ, RZ, R101 ;  /* 0x000000ffff317224 */ /* 0x000fca00078e0065 */
[--C-:B------:R-:W-:Y:S01]  /*e070*/  FFMA.FTZ R33, R89, c[0x0][0x2d0], -R2.reuse ;  /* 0x0000b40059217a23 */ /* 0x100fe20000010802 */
[----:B------:R-:W-:Y:S01]  /*e080*/  HMMA.16816.F32.BF16 R112, R12, R34, R20 ;  /* 0x000000220c70723c */ /* 0x000fe20000041814 */
[--C-:B------:R-:W-:Y:S02]  /*e090*/  FFMA.FTZ R32, R88, c[0x0][0x2d0], -R2.reuse ;  /* 0x0000b40058207a23 */ /* 0x100fe40000010802 */
[----:B------:R-:W-:Y:S04]  /*e0a0*/  LDSM.16.MT88.4 R88, [R147+0x4000] ;  /* 0x004000009358783b */ /* 0x000fe80000004200 */
[--C-:B------:R-:W-:Y:S01]  /*e0b0*/  FFMA.FTZ R35, R86, c[0x0][0x2d0], -R2.reuse ;  /* 0x0000b40056237a23 */ /* 0x100fe20000010802 */
[C---:B---3--:R-:W-:Y:S05]  /*e0c0*/  HMMA.16816.F32.BF16 R20, R16.reuse, R36, RZ ;  /* 0x000000241014723c */ /* 0x048fea00000418ff */
[----:B------:R-:W-:Y:S02]  /*e0d0*/  MUFU.EX2 R35, R35 ;  /* 0x0000002300237308 */ /* 0x000fe40000000800 */
[----:B------:R-:W-:Y:S01]  /*e0e0*/  FFMA.FTZ R36, R87, c[0x0][0x2d0], -R2 ;  /* 0x0000b40057247a23 */ /* 0x000fe20000010802 */
[----:B------:R-:W-:Y:S11]  /*e0f0*/  HMMA.16816.F32.BF16 R28, R16, R70, RZ ;  /* 0x00000046101c723c */ /* 0x000ff600000418ff */
[----:B------:R-:W-:Y:S05]  /*e100*/  @!UPT UIADD3 URZ, URZ, URZ, URZ ;  /* 0x0000003f3f3ff290 */ /* 0x000fea000fffe03f */
        /* <DEDUP_REMOVED lines=11> */
[----:B--2---:R-:W-:Y:S07]  /*e1c0*/  HMMA.16816.F32.BF16 R116, R12, R24, R20 ;  /* 0x000000180c74723c */ /* 0x004fee0000041814 */
[----:B------:R-:W-:Y:S01]  /*e1d0*/  FADD.FTZ R24, R124, R4 ;  /* 0x000000047c187221 */ /* 0x000fe20000010000 */
[----:B------:R-:W-:Y:S01]  /*e1e0*/  HMMA.16816.F32.BF16 R20, R16, R30, RZ ;  /* 0x0000001e1014723c */ /* 0x000fe200000418ff */
[----:B------:R-:W1:Y:S01]  /*e1f0*/  LDSM.16.MT88.4 R28, [R197+0x4800] ;  /* 0x00480000c51c783b */ /* 0x000e620000004200 */
[----:B------:R-:W-:-:S02]  /*e200*/  FADD.FTZ R4, R125, R3 ;  /* 0x000000037d047221 */ /* 0x000fc40000010000 */
[----:B------:R-:W-:Y:S02]  /*e210*/  FADD.FTZ R3, R78, R24 ;  /* 0x000000184e037221 */ /* 0x000fe40000010000 */
[----:B------:R-:W-:Y:S02]  /*e220*/  FADD.FTZ R34, R127, R4 ;  /* 0x000000047f227221 */ /* 0x000fe40000010000 */
[----:B------:R-:W-:Y:S02]  /*e230*/  FADD.FTZ R3, R77, R3 ;  /* 0x000000034d037221 */ /* 0x000fe40000010000 */
[--C-:B------:R-:W-:Y:S02]  /*e240*/  FFMA.FTZ R4, R84, c[0x0][0x2d0], -R0.reuse ;  /* 0x0000b40054047a23 */ /* 0x100fe40000010800 */
[----:B------:R-:W-:Y:S02]  /*e250*/  FADD.FTZ R2, R79, R3 ;  /* 0x000000034f027221 */ /* 0x000fe40000010000 */
[----:B------:R-:W-:-:S02]  /*e260*/  FFMA.FTZ R3, R85, c[0x0][0x2d0], -R0 ;  /* 0x0000b40055037a23 */ /* 0x000fc40000010800 */
[----:B------:R-:W-:-:S04]  /*e270*/  FADD.FTZ R2, R81, R2 ;  /* 0x0000000251027221 */ /* 0x000fc80000010000 */
[----:B------:R-:W-:Y:S04]  /*e280*/  MUFU.EX2 R3, R3 ;  /* 0x0000000300037308 */ /* 0x000fe80000000800 */
[----:B------:R-:W-:Y:S01]  /*e290*/  HMMA.16816.F32.BF16 R128, R12, R26, R20 ;  /* 0x0000001a0c80723c */ /* 0x000fe20000041814 */
[----:B------:R-:W2:Y:S07]  /*e2a0*/  LDSM.16.MT88.4 R24, [R197+0x5000] ;  /* 0x00500000c518783b */ /* 0x000eae0000004200 */
[----:B-1----:R-:W-:Y:S01]  /*e2b0*/  HMMA.16816.F32.BF16 R20, R16, R28, RZ ;  /* 0x0000001c1014723c */ /* 0x002fe200000418ff */
[----:B------:R-:W-:Y:S08]  /*e2c0*/  MUFU.EX2 R29, R33 ;  /* 0x00000021001d7308 */ /* 0x000ff00000000800 */
[----:B------:R-:W1:Y:S08]  /*e2d0*/  MUFU.EX2 R28, R32 ;  /* 0x00000020001c7308 */ /* 0x000e700000000800 */
[----:B------:R-:W3:Y:S07]  /*e2e0*/  MUFU.EX2 R32, R36 ;  /* 0x0000002400207308 */ /* 0x000eee0000000800 */
[----:B--2---:R-:W-:Y:S01]  /*e2f0*/  HMMA.16816.F32.BF16 R124, R12, R24, R20 ;  /* 0x000000180c7c723c */ /* 0x004fe20000041814 */
[----:B-1----:R-:W-:-:S06]  /*e300*/  F2FP.BF16.PACK_AB R136, R28, R29 ;  /* 0x0000001d1c88723e */ /* 0x002fcc00000010ff */
[----:B------:R-:W-:Y:S01]  /*e310*/  FADD.FTZ R25, R80, R2 ;  /* 0x0000000250197221 */ /* 0x000fe20000010000 */
[----:B------:R-:W-:Y:S01]  /*e320*/  HMMA.16816.F32.BF16 R20, R16, R30, RZ ;  /* 0x0000001e1014723c */ /* 0x000fe200000418ff */
[----:B------:R-:W1:Y:S01]  /*e330*/  MUFU.EX2 R2, R4 ;  /* 0x0000000400027308 */ /* 0x000e620000000800 */
[----:B---3--:R-:W-:Y:S02]  /*e340*/  F2FP.BF16.PACK_AB R138, R35, R32 ;  /* 0x00000020238a723e */ /* 0x008fe400000010ff */
[----:B-1----:R-:W-:Y:S11]  /*e350*/  F2FP.BF16.PACK_AB R137, R2, R3 ;  /* 0x000000030289723e */ /* 0x002ff600000010ff */
[----:B------:R-:W-:Y:S09]  /*e360*/  @!UPT UIADD3 URZ, URZ, URZ, URZ ;  /* 0x0000003f3f3ff290 */ /* 0x000ff2000fffe03f */
[----:B------:R-:W-:Y:S01]  /*e370*/  HMMA.16816.F32.BF16 R132, R12, R26, R20 ;  /* 0x0000001a0c84723c */ /* 0x000fe20000041814 */
[----:B------:R-:W1:Y:S06]  /*e380*/  LDSM.16.MT88.4 R20, [R196+0x4800] ;  /* 0x00480000c414783b */ /* 0x000e6c0000004200 */
[--C-:B------:R-:W-:Y:S02]  /*e390*/  FFMA.FTZ R27, R83, c[0x0][0x2d0], -R0.reuse ;  /* 0x0000b400531b7a23 */ /* 0x100fe40000010800 */
[----:B------:R-:W-:Y:S02]  /*e3a0*/  FFMA.FTZ R26, R82, c[0x0][0x2d0], -R0 ;  /* 0x0000b400521a7a23 */ /* 0x000fe40000010800 */
[----:B------:R-:W-:Y:S01]  /*e3b0*/  FADD.FTZ R0, R29, R34 ;  /* 0x000000221d007221 */ /* 0x000fe20000010000 */
[----:B------:R-:W-:Y:S01]  /*e3c0*/  MUFU.EX2 R4, R27 ;  /* 0x0000001b00047308 */ /* 0x000fe20000000800 */
[----:B------:R-:W2:Y:S02]  /*e3d0*/  LDSM.16.MT88.4 R80, [R146+0x4000] ;  /* 0x004000009250783b */ /* 0x000ea40000004200 */
[----:B------:R-:W-:-:S05]  /*e3e0*/  FADD.FTZ R24, R28, R0 ;  /* 0x000000001c187221 */ /* 0x000fca0000010000 */
[----:B------:R-:W3:Y:S02]  /*e3f0*/  MUFU.EX2 R0, R26 ;  /* 0x0000001a00007308 */ /* 0x000ee40000000800 */
[----:B---3--:R-:W-:Y:S01]  /*e400*/  F2FP.BF16.PACK_AB R139, R0, R4 ;  /* 0x00000004008b723e */ /* 0x008fe200000010ff */
[C---:B-1----:R-:W-:Y:S08]  /*e410*/  HMMA.16816.F32.BF16 R28, R16.reuse, R20, RZ ;  /* 0x00000014101c723c */ /* 0x042ff000000418ff */
[----:B------:R-:W-:Y:S07]  /*e420*/  HMMA.16816.F32.BF16 R20, R16, R22, RZ ;  /* 0x000000161014723c */ /* 0x000fee00000418ff */
[----:B------:R-:W-:Y:S01]  /*e430*/  FADD.FTZ R17, R3, R25 ;  /* 0x0000001903117221 */ /* 0x000fe20000010000 */
[----:B------:R-:W-:Y:S01]  /*e440*/  HMMA.16816.F32.BF16 R84, R136, R88, R180 ;  /* 0x000000588854723c */ /* 0x000fe200000418b4 */
[----:B------:R-:W-:Y:S01]  /*e450*/  FADD.FTZ R16, R32, R24 ;  /* 0x0000001820107221 */ /* 0x000fe20000010000 */
[----:B------:R-:W3:Y:S01]  /*e460*/  LDL R3, [R1+0x58] ;  /* 0x0000580001037983 */ /* 0x000ee20000100800 */
[----:B------:R-:W-:-:S02]  /*e470*/  FADD.FTZ R17, R2, R17 ;  /* 0x0000001102117221 */ /* 0x000fc40000010000 */
[----:B------:R-:W-:Y:S02]  /*e480*/  FADD.FTZ R230, R35, R16 ;  /* 0x0000001023e67221 */ /* 0x000fe40000010000 */
[----:B------:R-:W-:Y:S01]  /*e490*/  FADD.FTZ R16, R4, R17 ;  /* 0x0000001104107221 */ /* 0x000fe20000010000 */
[C---:B--2---:R-:W-:Y:S01]  /*e4a0*/  HMMA.16816.F32.BF16 R76, R136.reuse, R80, R104 ;  /* 0x00000050884c723c */ /* 0x044fe20000041868 */
[----:B------:R-:W3:Y:S02]  /*e4b0*/  LDL R4, [R1+0x64] ;  /* 0x0000640001047983 */ /* 0x000ee40000100800 */
[----:B------:R-:W-:Y:S02]  /*e4c0*/  FADD.FTZ R231, R0, R16 ;  /* 0x0000001000e77221 */ /* 0x000fe40000010000 */
[----:B------:R-:W-:Y:S03]  /*e4d0*/  LDSM.16.MT88.4 R104, [R196+0x4000] ;  /* 0x00400000c468783b */ /* 0x000fe60000004200 */
[C---:B------:R-:W-:Y:S01]  /*e4e0*/  HMMA.16816.F32.BF16 R88, R136.reuse, R90, R96 ;  /* 0x0000005a8858723c */ /* 0x040fe20000041860 */
[----:B------:R-:W1:Y:S04]  /*e4f0*/  LDSM.16.MT88.4 R96, [R197+0x4000] ;  /* 0x00400000c560783b */ /* 0x000e680000004200 */
[----:B------:R-:W-:Y:S03]  /*e500*/  LDSM.16.MT88.4 R16, [R196+0x5000] ;  /* 0x00500000c410783b */ /* 0x000fe60000004200 */
[C---:B------:R-:W-:Y:S08]  /*e510*/  HMMA.16816.F32.BF16 R80, R136.reuse, R82, R92 ;  /* 0x000000528850723c */ /* 0x040ff0000004185c */
[C---:B------:R-:W-:Y:S08]  /*e520*/  HMMA.16816.F32.BF16 R160, R136.reuse, R156, R160 ;  /* 0x0000009c88a0723c */ /* 0x040ff000000418a0 */
[C---:B------:R-:W-:Y:S01]  /*e530*/  HMMA.16816.F32.BF16 R156, R136.reuse, R158, R48 ;  /* 0x0000009e889c723c */ /* 0x040fe20000041830 */
[----:B------:R-:W2:Y:S07]  /*e540*/  LDSM.16.MT88.4 R48, [R146+0x2800] ;  /* 0x002800009230783b */ /* 0x000eae0000004200 */
[C---:B------:R-:W-:Y:S01]  /*e550*/  HMMA.16816.F32.BF16 R36, R136.reuse, R40, R56 ;  /* 0x000000288824723c */ /* 0x040fe20000041838 */
[----:B------:R-:W-:Y:S07]  /*e560*/  LDSM.16.MT88.4 R56, [R147+0x2800] ;  /* 0x002800009338783b */ /* 0x000fee0000004200 */
[C---:B------:R-:W-:Y:S08]  /*e570*/  HMMA.16816.F32.BF16 R40, R136.reuse, R42, R44 ;  /* 0x0000002a8828723c */ /* 0x040ff0000004182c */
[C---:B-1----:R-:W-:Y:S08]  /*e580*/  HMMA.16816.F32.BF16 R92, R136.reuse, R96, R176 ;  /* 0x00000060885c723c */ /* 0x042ff000000418b0 */
[C---:B------:R-:W-:Y:S08]  /*e590*/  HMMA.16816.F32.BF16 R96, R136.reuse, R98, R100 ;  /* 0x000000628860723c */ /* 0x040ff00000041864 */
[C---:B------:R-:W-:Y:S08]  /*e5a0*/  HMMA.16816.F32.BF16 R100, R136.reuse, R104, R172 ;  /* 0x000000688864723c */ /* 0x040ff000000418ac */
[C---:B------:R-:W-:Y:S01]  /*e5b0*/  HMMA.16816.F32.BF16 R104, R136.reuse, R106, R112 ;  /* 0x0000006a8868723c */ /* 0x040fe20000041870 */
[----:B------:R-:W1:Y:S07]  /*e5c0*/  LDSM.16.MT88.4 R112, [R146+0x5800] ;  /* 0x005800009270783b */ /* 0x000e6e0000004200 */
[C---:B--2---:R-:W-:Y:S01]  /*e5d0*/  HMMA.16816.F32.BF16 R44, R136.reuse, R48, R64 ;  /* 0x00000030882c723c */ /* 0x044fe20000041840 */
[----:B------:R-:W2:Y:S07]  /*e5e0*/  LDSM.16.MT88.4 R64, [R197+0x2800] ;  /* 0x00280000c540783b */ /* 0x000eae0000004200 */
[C---:B------:R-:W-:Y:S08]  /*e5f0*/  HMMA.16816.F32.BF16 R168, R136.reuse, R164, R168 ;  /* 0x000000a488a8723c */ /* 0x040ff000000418a8 */
[C---:B------:R-:W-:Y:S01]  /*e600*/  HMMA.16816.F32.BF16 R164, R136.reuse, R166, R148 ;  /* 0x000000a688a4723c */ /* 0x040fe20000041894 */
[----:B------:R-:W4:Y:S07]  /*e610*/  LDSM.16.MT88.4 R148, [R197+0x1000] ;  /* 0x00100000c594783b */ /* 0x000f2e0000004200 */
[----:B------:R-:W-:Y:S01]  /*e620*/  HMMA.16816.F32.BF16 R48, R136, R50, R72 ;  /* 0x000000328830723c */ /* 0x000fe20000041848 */
[----:B------:R-:W5:Y:S07]  /*e630*/  LDSM.16.MT88.4 R72, [R196+0x2800] ;  /* 0x00280000c448783b */ /* 0x000f6e0000004200 */
[----:B------:R-:W-:Y:S08]  /*e640*/  HMMA.16816.F32.BF16 R28, R12, R16, R28 ;  /* 0x000000100c1c723c */ /* 0x000ff0000004181c */
[C---:B-1----:R-:W-:Y:S08]  /*e650*/  HMMA.16816.F32.BF16 R108, R136.reuse, R112, R108 ;  /* 0x00000070886c723c */ /* 0x042ff0000004186c */
[----:B------:R-:W-:Y:S01]  /*e660*/  HMMA.16816.F32.BF16 R112, R136, R114, R120 ;  /* 0x000000728870723c */ /* 0x000fe20000041878 */
[----:B------:R-:W1:Y:S07]  /*e670*/  LDSM.16.MT88.4 R120, [R147+0x5800] ;  /* 0x005800009378783b */ /* 0x000e6e0000004200 */
[----:B------:R-:W-:Y:S01]  /*e680*/  HMMA.16816.F32.BF16 R20, R12, R18, R20 ;  /* 0x000000120c14723c */ /* 0x000fe20000041814 */
[----:B------:R-:W-:Y:S07]  /*e690*/  LDSM.16.MT88.4 R12, [R196+0x5800] ;  /* 0x00580000c40c783b */ /* 0x000fee0000004200 */
[C---:B--2---:R-:W-:Y:S08]  /*e6a0*/  HMMA.16816.F32.BF16 R60, R136.reuse, R64, R216 ;  /* 0x00000040883c723c */ /* 0x044ff000000418d8 */
[----:B------:R-:W-:Y:S01]  /*e6b0*/  HMMA.16816.F32.BF16 R64, R136, R66, R192 ;  /* 0x000000428840723c */ /* 0x000fe200000418c0 */
[----:B------:R-:W-:-:S07]  /*e6c0*/  IADD3 R222, R222, -0x2, RZ ;  /* 0xfffffffedede7810 */ /* 0x000fce0007ffe0ff */
[C---:B----4-:R-:W-:Y:S08]  /*e6d0*/  HMMA.16816.F32.BF16 R152, R136.reuse, R148, R152 ;  /* 0x000000948898723c */ /* 0x050ff00000041898 */
[C---:B-----5:R-:W-:Y:S08]  /*e6e0*/  HMMA.16816.F32.BF16 R68, R136.reuse, R72, R184 ;  /* 0x000000488844723c */ /* 0x060ff000000418b8 */
[C---:B-1----:R-:W-:Y:S08]  /*e6f0*/  HMMA.16816.F32.BF16 R116, R136.reuse, R120, R116 ;  /* 0x000000788874723c */ /* 0x042ff00000041874 */
[----:B------:R-:W-:Y:S01]  /*e700*/  HMMA.16816.F32.BF16 R120, R136, R122, R128 ;  /* 0x0000007a8878723c */ /* 0x000fe20000041880 */
[----:B------:R-:W1:Y:S01]  /*e710*/  LDSM.16.MT88.4 R128, [R197+0x5800] ;  /* 0x00580000c580783b */ /* 0x000e620000004200 */
[----:B------:R-:W-:-:S04]  /*e720*/  IMAD.SHL.U32 R193, R220, 0x80, RZ ;  /* 0x00000080dcc17824 */ /* 0x000fc800078e00ff */
[----:B------:R-:W-:Y:S02]  /*e730*/  @P6 IMAD.HI.U32 R2, R193, c[0x0][0x2c8], RZ ;  /* 0x0000b200c1026a27 */ /* 0x000fe400078e00ff */
[----:B------:R-:W-:Y:S02]  /*e740*/  HMMA.16816.F32.BF16 R148, R136, R150, R52 ;  /* 0x000000968894723c */ /* 0x000fe40000041834 */
[----:B------:R-:W-:Y:S01]  /*e750*/  IMAD.MOV.U32 R0, RZ, RZ, R193 ;  /* 0x000000ffff007224 */ /* 0x000fe200078e00c1 */
[----:B------:R-:W-:Y:S02]  /*e760*/  @P6 SHF.R.U32.HI R0, RZ, c[0x0][0x2cc], R2 ;  /* 0x0000b300ff006a19 */ /* 0x000fe40000011602 */
[----:B------:R-:W-:-:S03]  /*e770*/  ISETP.GE.AND P6, PT, R221, 0x1, PT ;  /* 0x00000001dd00780c */ /* 0x000fc60003fc6270 */
[C---:B------:R-:W-:Y:S08]  /*e780*/  HMMA.16816.F32.BF16 R52, R136.reuse, R56, R244 ;  /* 0x000000388834723c */ /* 0x040ff000000418f4 */
[C---:B------:R-:W-:Y:S08]  /*e790*/  HMMA.16816.F32.BF16 R56, R136.reuse, R58, R248 ;  /* 0x0000003a8838723c */ /* 0x040ff000000418f8 */
[C---:B------:R-:W-:Y:S08]  /*e7a0*/  HMMA.16816.F32.BF16 R72, R136.reuse, R74, R188 ;  /* 0x0000004a8848723c */ /* 0x040ff000000418bc */
[C---:B-1----:R-:W-:Y:S08]  /*e7b0*/  HMMA.16816.F32.BF16 R124, R136.reuse, R128, R124 ;  /* 0x00000080887c723c */ /* 0x042ff0000004187c */
[C---:B------:R-:W-:Y:S08]  /*e7c0*/  HMMA.16816.F32.BF16 R128, R136.reuse, R130, R132 ;  /* 0x000000828880723c */ /* 0x040ff00000041884 */
[C---:B------:R-:W-:Y:S08]  /*e7d0*/  HMMA.16816.F32.BF16 R132, R136.reuse, R12, R28 ;  /* 0x0000000c8884723c */ /* 0x040ff0000004181c */
[----:B------:R-:W-:Y:S01]  /*e7e0*/  HMMA.16816.F32.BF16 R136, R136, R14, R20 ;  /* 0x0000000e8888723c */ /* 0x000fe20000041814 */
[----:B---3--:R-:W-:-:S04]  /*e7f0*/  IADD3 R0, -R3, R4, R0 ;  /* 0x0000000403007210 */ /* 0x008fc80007ffe100 */
        /* <DEDUP_REMOVED lines=12> */
.L_x_4503:
[----:B------:R-:W-:-:S13]  /*e8c0*/  ISETP.NE.AND P0, PT, R221, 0x1, PT ;  /* 0x00000001dd00780c */ /* 0x000fda0003f05270 */
[----:B------:R-:W-:-:S05]  /*e8d0*/  @P0 IMAD.HI.U32 R0, R2, c[0x0][0x330], RZ ;  /* 0x0000cc0002000a27 */ /* 0x000fca00078e00ff */
[----:B------:R-:W-:Y:S02]  /*e8e0*/  @P0 SHF.R.U32.HI R2, RZ, c[0x0][0x334], R0 ;  /* 0x0000cd00ff020a19 */ /* 0x000fe40000011600 */
.L_x_4504:
[----:B------:R-:W-:Y:S05]  /*e8f0*/  BSYNC B0 ;  /* 0x0000000000007941 */ /* 0x000fea0003800000 */
.L_x_4502:
[----:B------:R-:W-:-:S05]  /*e900*/  IMAD R2, R2, R221, c[0x0][0x32c] ;  /* 0x0000cb0002027624 */ /* 0x000fca00078e02dd */
[----:B------:R-:W-:-:S05]  /*e910*/  IMNMX R3, R3, R2, PT ;  /* 0x0000000203037217 */ /* 0x000fca0003800200 */
.L_x_4501:
[----:B------:R-:W-:-:S05]  /*e920*/  IMAD.HI R3, R3, 0x2aaaaaab, RZ ;  /* 0x2aaaaaab03037827 */ /* 0x000fca00078e02ff */
[----:B------:R-:W-:-:S04]  /*e930*/  SHF.R.U32.HI R0, RZ, 0x1f, R3 ;  /* 0x0000001fff007819 */ /* 0x000fc80000011603 */
[----:B------:R-:W-:-:S04]  /*e940*/  LEA.HI.SX32 R3, R3, R0, 0x1d ;  /* 0x0000000003037211 */ /* 0x000fc800078feaff */
[----:B------:R-:W-:-:S04]  /*e950*/  IMNMX R194, R237, R3, !PT ;  /* 0x00000003edc27217 */ /* 0x000fc80007800200 */
[----:B------:R-:W-:-:S13]  /*e960*/  ISETP.GE.AND P0, PT, R222, R194, PT ;  /* 0x000000c2de00720c */ /* 0x000fda0003f06270 */
[----:B------:R-:W-:Y:S05]  /*e970*/  @!P0 BRA `(.L_x_4505) ;  /* 0x0000377000008947 */ /* 0x000fea0003800000 */
[----:B------:R-:W-:Y:S02]  /*e980*/  ULDC UR4, c[0x0][0x324] ;  /* 0x0000c90000047ab9 */ /* 0x000fe40000000800 */
[----:B------:R-:W-:Y:S02]  /*e990*/  ULOP3.LUT UR6, URZ, UR4, URZ, 0x33, !UPT ;  /* 0x000000043f067292 */ /* 0x000fe4000f8e333f */
.L_x_4518:
        /* <DEDUP_REMOVED lines=19> */
[----:B------:R-:W-:Y:S01]  /*ead0*/  IMAD.WIDE.U32 R2, R222, c[0x0][0x208], RZ ;  /* 0x00008200de027a25 */ /* 0x000fe200078e00ff */
        /* <DEDUP_REMOVED lines=17> */
[--C-:B------:R-:W-:Y:S02]  /*ebf0*/  IADD3.X R4, R0, RZ, R229.reuse, P1, P0 ;  /* 0x000000ff00047210 */ /* 0x100fe40000fe04e5 */
[C---:B-----5:R-:W-:Y:S04]  /*ec00*/  LEA R12, P0, R3.reuse, c[0x0][0x1f8], 0x1 ;  /* 0x00007e00030c7a11 */ /* 0x060fe800078008ff */
[----:B------:R-:W-:Y:S01]  /*ec10*/  LEA.HI.X R13, R3, c[0x0][0x1fc], R4, 0x1, P0 ;  /* 0x00007f00030d7a11 */ /* 0x000fe200000f0c04 */
[----:B------:R-:W-:Y:S01]  /*ec20*/  @!P2 IMAD.MOV.U32 R3, RZ, RZ, c[0x0][0x208] ;  /* 0x00008200ff03a624 */ /* 0x000fe200078e00ff */
[--C-:B------:R-:W-:Y:S03]  /*ec30*/  IADD3 R4, P1, P0, R2, 0x80, R226.reuse ;  /* 0x0000008002047810 */ /* 0x100fe6000783e0e2 */
[----:B------:R5:W-:Y:S02]  /*ec40*/  LDGSTS.E.BYPASS.LTC128B.128 [R215+0x5880], [R12.64], !P6 ;  /* 0x058800000cd77fae */ /* 0x000be4000f101d4c */
[--C-:B-----5:R-:W-:Y:S01]  /*ec50*/  IADD3.X R13, R0, RZ, R229.reuse, P1, P0 ;  /* 0x000000ff000d7210 */ /* 0x120fe20000fe04e5 */
        /* <DEDUP_REMOVED lines=12> */
[--C-:B------:R-:W-:Y:S01]  /*ed20*/  @!P2 IMAD.X R4, R0, 0x1, R229.reuse, P0 ;  /* 0x000000010004a824 */ /* 0x100fe200000e06e5 */
[C---:B-----5:R-:W-:Y:S04]  /*ed30*/  @!P2 LEA R12, P0, R3.reuse, c[0x0][0x1f8], 0x1 ;  /* 0x00007e00030caa11 */ /* 0x060fe800078008ff */
[----:B------:R-:W-:Y:S02]  /*ed40*/  @!P2 LEA.HI.X R13, R3, c[0x0][0x1fc], R4, 0x1, P0 ;  /* 0x00007f00030daa11 */ /* 0x000fe400000f0c04 */
[----:B------:R-:W-:Y:S03]  /*ed50*/  @!P2 IADD3 R3, P1, P0, R2, 0x40, R226 ;  /* 0x000000400203a810 */ /* 0x000fe6000783e0e2 */
[----:B------:R5:W-:Y:S01]  /*ed60*/  @!P2 LDGSTS.E.BYPASS.LTC128B.128 [R223+0x5080], [R12.64], !P3 ;  /* 0x050800000cdfafae */ /* 0x000be2000d901d4c */
[--C-:B------:R-:W-:Y:S02]  /*ed70*/  @!P2 IADD3.X R4, R0, RZ, R229.reuse, P1, P0 ;  /* 0x000000ff0004a210 */ /* 0x100fe40000fe04e5 */
[C---:B-----5:R-:W-:Y:S04]  /*ed80*/  @!P2 LEA R12, P0, R3.reuse, c[0x0][0x1f8], 0x1 ;  /* 0x00007e00030caa11 */ /* 0x060fe800078008ff */
[----:B------:R-:W-:Y:S02]  /*ed90*/  @!P2 LEA.HI.X R13, R3, c[0x0][0x1fc], R4, 0x1, P0 ;  /* 0x00007f00030daa11 */ /* 0x000fe400000f0c04 */
[--C-:B------:R-:W-:Y:S03]  /*eda0*/  @!P2 IADD3 R3, P1, P0, R2, 0x80, R226.reuse ;  /* 0x000000800203a810 */ /* 0x100fe6000783e0e2 */
[----:B------:R5:W-:Y:S01]  /*edb0*/  @!P2 LDGSTS.E.BYPASS.LTC128B.128 [R223+0x6880], [R12.64], !P6 ;  /* 0x068800000cdfafae */ /* 0x000be2000f101d4c */
[--C-:B------:R-:W-:Y:S02]  /*edc0*/  @!P2 IADD3.X R14, R0, RZ, R229.reuse, P1, P0 ;  /* 0x000000ff000ea210 */ /* 0x100fe40000fe04e5 */
        /* <DEDUP_REMOVED lines=8> */
.L_x_4507:
[----:B------:R-:W-:Y:S05]  /*ee50*/  BSYNC B0 ;  /* 0x0000000000007941 */ /* 0x000fea0003800000 */
.L_x_4506:
        /* <DEDUP_REMOVED lines=27> */
[----:B------:R-:W2:Y:S05]  /*f010*/  LDSM.16.M88.4 R172, [R9+0x800] ;  /* 0x0008000009ac783b */ /* 0x000eaa0000000200 */
[----:B------:R-:W3:Y:S02]  /*f020*/  LDSM.16.M88.4 R184, [R9+0x1000] ;  /* 0x0010000009b8783b */ /* 0x000ee40000000200 */
        /* <DEDUP_REMOVED lines=8> */
[----:B------:R-:W2:Y:S05]  /*f0b0*/  LDSM.16.M88.4 R176, [R145+0x2000] ;  /* 0x0020000091b0783b */ /* 0x000eaa0000000200 */
[----:B------:R-:W3:Y:S02]  /*f0c0*/  LDSM.16.M88.4 R184, [R145+0x2800] ;  /* 0x0028000091b8783b */ /* 0x000ee40000000200 */
        /* <DEDUP_REMOVED lines=8> */
[----:B------:R-:W2:Y:S05]  /*f150*/  LDSM.16.M88.4 R172, [R203] ;  /* 0x00000000cbac783b */ /* 0x000eaa0000000200 */
[----:B------:R-:W3:Y:S02]  /*f160*/  LDSM.16.M88.4 R184, [R204] ;  /* 0x00000000ccb8783b */ /* 0x000ee40000000200 */
        /* <DEDUP_REMOVED lines=110> */
[----:B------:R-:W-:Y:S02]  /*f850*/  IADD3 R0, R222, -0x1, RZ ;  /* 0xffffffffde007810 */ /* 0x000fe40007ffe0ff */
        /* <DEDUP_REMOVED lines=59> */
.L_x_4509:
[----:B------:R-:W-:Y:S05]  /*fc10*/  BSYNC B0 ;  /* 0x0000000000007941 */ /* 0x000fea0003800000 */
.L_x_4508:
[----:B------:R-:W-:Y:S01]  /*fc20*/  LOP3.LUT R214, R214, 0xffffffbf, RZ, 0xc0, !PT ;  /* 0xffffffbfd6d67812 */ /* 0x000fe200078ec0ff */
[----:B------:R-:W2:Y:S01]  /*fc30*/  LDL R193, [R1+0x4] ;  /* 0x0000040001c17983 */ /* 0x000ea20000100800 */
[----:B------:R-:W-:Y:S02]  /*fc40*/  IMAD.MOV.U32 R0, RZ, RZ, c[0x0][0x2c4] ;  /* 0x0000b100ff007624 */ /* 0x000fe400078e00ff */
[----:B-1----:R-:W-:Y:S02]  /*fc50*/  IMAD R2, R222, -0x30, RZ ;  /* 0xffffffd0de027824 */ /* 0x002fe400078e02ff */
[----:B------:R-:W0:Y:S01]  /*fc60*/  LDGDEPBAR ;  /* 0x00000000000079af */ /* 0x000e220000000000 */
[----:B------:R-:W-:Y:S01]  /*fc70*/  ISETP.NE.AND P0, PT, R0, 0x1, PT ;  /* 0x000000010000780c */ /* 0x000fe20003f05270 */
[----:B------:R-:W-:Y:S11]  /*fc80*/  IMAD.IADD R175, R2, 0x1, -R234 ;  /* 0x0000000102af7824 */ /* 0x000ff600078e0aea */
[----:B------:R-:W-:Y:S01]  /*fc90*/  @!UPT UIADD3 URZ, URZ, URZ, URZ ;  /* 0x0000003f3f3ff290 */ /* 0x000fe2000fffe03f */
[----:B------:R-:W-:Y:S01]  /*fca0*/  @P0 LOP3.LUT R214, R214, 0x40, RZ, 0xfc, !PT ;  /* 0x00000040d6d60812 */ /* 0x000fe200078efcff */
[----:B--2---:R-:W-:Y:S05]  /*fcb0*/  IMAD R172, R193, 0x80, R240 ;  /* 0x00000080c1ac7824 */ /* 0x004fea00078e02f0 */
[----:B------:R-:W-:Y:S05]  /*fcc0*/  IADD3 R172, R238, R172, R239 ;  /* 0x000000aceeac7210 */ /* 0x000fea0007ffe0ef */
[----:B------:R-:W-:Y:S05]  /*fcd0*/  @P0 IMAD.HI.U32 R0, R172, c[0x0][0x2c8], RZ ;  /* 0x0000b200ac000a27 */ /* 0x000fea00078e00ff */
[----:B------:R-:W-:Y:S02]  /*fce0*/  @P0 SHF.R.U32.HI R172, RZ, c[0x0][0x2cc], R0 ;  /* 0x0000b300ffac0a19 */ /* 0x000fe40000011600 */
[----:B------:R-:W-:Y:S02]  /*fcf0*/  ISETP.GE.AND P0, PT, R221, 0x1, PT ;  /* 0x00000001dd00780c */ /* 0x000fe40003f06270 */
[----:B------:R-:W-:Y:S01]  /*fd00*/  IADD3 R0, -R234, 0x1, R2 ;  /* 0x00000001ea007810 */ /* 0x000fe20007ffe102 */
[----:B------:R-:W1:Y:S03]  /*fd10*/  SHFL.IDX PT, R4, R172, RZ, 0x1c1f ;  /* 0x001c1fffac047589 */ /* 0x000e6600000e0000 */
[----:B------:R-:W-:Y:S04]  /*fd20*/  IADD3 R0, -R233, R0, R5 ;  /* 0x00000000e9007210 */ /* 0x000fe80007ffe105 */
[C---:B------:R-:W-:Y:S02]  /*fd30*/  IADD3 R174, R0.reuse, c[0x0][0x328], RZ ;  /* 0x0000ca0000ae7a10 */ /* 0x040fe40007ffe0ff */
[----:B------:R-:W-:Y:S03]  /*fd40*/  IADD3 R173, R0, UR6, RZ ;  /* 0x0000000600ad7c10 */ /* 0x000fe6000fffe0ff */
        /* <DEDUP_REMOVED lines=16> */
.L_x_4512:
[----:B------:R-:W-:Y:S04]  /*fe50*/  MOV R176, c[0x0][0x32c] ;  /* 0x0000cb0000b07a02 */ /* 0x000fe80000000f00 */
[----:B------:R-:W-:Y:S11]  /*fe60*/  ISETP.NE.AND P0, PT, R176, 0x1, PT ;  /* 0x00000001b000780c */ /* 0x000ff60003f05270 */
[----:B------:R-:W-:Y:S02]  /*fe70*/  @!UPT UIADD3 URZ, URZ, URZ, URZ ;  /* 0x0000003f3f3ff290 */ /* 0x000fe4000fffe03f */
[----:B------:R-:W-:Y:S05]  /*fe80*/  @P0 IMAD.HI.U32 R176, R4, c[0x0][0x330], RZ ;  /* 0x0000cc0004b00a27 */ /* 0x000fea00078e00ff */
[----:B------:R-:W-:Y:S02]  /*fe90*/  @P0 SHF.R.U32.HI R4, RZ, c[0x0][0x334], R176 ;  /* 0x0000cd00ff040a19 */ /* 0x000fe400000116b0 */
.L_x_4513:
[----:B------:R-:W-:Y:S05]  /*fea0*/  BSYNC B0 ;  /* 0x0000000000007941 */ /* 0x000fea0003800000 */
.L_x_4511:
[----:B------:R-:W-:Y:S05]  /*feb0*/  IMAD R4, R4, c[0x0][0x32c], R175 ;  /* 0x0000cb0004047a24 */ /* 0x000fea00078e02af */
[----:B------:R-:W-:Y:S02]  /*fec0*/  IMNMX R0, R0, R4, !PT ;  /* 0x0000000400007217 */ /* 0x000fe40007800200 */
[----:B------:R-:W-:Y:S04]  /*fed0*/  IADD3 R4, R4, c[0x0][0x32c], RZ ;  /* 0x0000cb0004047a10 */ /* 0x000fe80007ffe0ff */
[----:B------:R-:W-:Y:S02]  /*fee0*/  IMNMX R3, R3, R4, PT ;  /* 0x0000000403037217 */ /* 0x000fe40003800200 */
.L_x_4510:
        /* <DEDUP_REMOVED lines=8> */
[----:B------:R-:W-:Y:S02]  /*ff70*/  ISETP.GT.AND P0, PT, R0, 0x1, !P0 ;  /* 0x000000010000780c */ /* 0x000fe40004704270 */
[----:B------:R-:W-:Y:S02]  /*ff80*/  LOP3.LUT R214, R214, 0xfffffff7, RZ, 0xc0, !PT ;  /* 0xfffffff7d6d67812 */ /* 0x000fe400078ec0ff */
[----:B------:R-:W-:Y:S02]  /*ff90*/  ISETP.LT.OR P0, PT, R3, 0x2, P0 ;  /* 0x000000020300780c */ /* 0x000fe40000701670 */
[----:B------:R-:W-:Y:S02]  /*ffa0*/  @P1 LOP3.LUT R214, R214, 0x8, RZ, 0xfc, !PT ;  /* 0x00000008d6d61812 */ /* 0x000fe400078efcff */
[----:B------:R-:W-:Y:S02]  /*ffb0*/  FSEL R177, R13, -INF , !P0 ;  /* 0xff8000000db17808 */ /* 0x000fe40004000000 */
[----:B------:R-:W-:Y:S02]  /*ffc0*/  ISETP.GT.AND P0, PT, R0, 0x8, !P1 ;  /* 0x000000080000780c */ /* 0x000fe40004f04270 */
[----:B------:R-:W-:Y:S02]  /*ffd0*/  ISETP.GE.AND P1, PT, R2, 0xa, PT ;  /* 0x0000000a0200780c */ /* 0x000fe40003f26270 */
[C---:B------:R-:W-:Y:S02]  /*ffe0*/  ISETP.LT.OR P0, PT, R3.reuse, 0x9, P0 ;  /* 0x000000090300780c */ /* 0x040fe40000701670 */
[----:B------:R-:W-:Y:S02]  /*fff0*/  LOP3.LUT R214, R214, 0xfffffffb, RZ, 0xc0, !PT ;  /* 0xfffffffbd6d67812 */ /* 0x000fe400078ec0ff */
[----:B------:R-:W-:Y:S02]  /*10000*/  FSEL R176, R16, -INF , !P0 ;  /* 0xff80000010b07808 */ /* 0x000fe40004000000 */
[----:B------:R-:W-:Y:S02]  /*10010*/  ISETP.GT.AND P0, PT, R0, 0x9, !P1 ;  /* 0x000000090000780c */ /* 0x000fe40004f04270 */
[----:B------:R-:W-:Y:S02]  /*10020*/  ISETP.GE.AND P2, PT, R2, 0x29, PT ;  /* 0x000000290200780c */ /* 0x000fe40003f46270 */
[----:B------:R-:W-:Y:S02]  /*10030*/  ISETP.LT.OR P0, PT, R3, 0xa, P0 ;  /* 0x0000000a0300780c */ /* 0x000fe40000701670 */
[----:B------:R-:W-:Y:S02]  /*10040*/  @P1 LOP3.LUT R214, R214, 0x4, RZ, 0xfc, !PT ;  /* 0x00000004d6d61812 */ /* 0x000fe400078efcff */
[----:B------:R-:W-:Y:S02]  /*10050*/  ISETP.GE.AND P1, PT, R2, 0x11, PT ;  /* 0x000000110200780c */ /* 0x000fe40003f26270 */
[----:B------:R-:W-:Y:S02]  /*10060*/  FSEL R17, R17, -INF , !P0 ;  /* 0xff80000011117808 */ /* 0x000fe40004000000 */
[----:B------:R-:W-:Y:S02]  /*10070*/  LOP3.LUT R214, R214, 0xfffffffd, RZ, 0xc0, !PT ;  /* 0xfffffffdd6d67812 */ /* 0x000fe400078ec0ff */
[----:B------:R-:W-:Y:S04]  /*10080*/  ISETP.GT.AND P0, PT, R0, 0x10, !P1 ;  /* 0x000000100000780c */ /* 0x000fe80004f04270 */
[C---:B------:R-:W-:Y:S03]  /*10090*/  ISETP.LT.OR P0, PT, R3.reuse, 0x11, P0 ;  /* 0x000000110300780c */ /* 0x040fe60000701670 */
[----:B------:R-:W-:Y:S02]  /*100a0*/  @P1 LOP3.LUT R214, R214, 0x2, RZ, 0xfc, !PT ;  /* 0x00000002d6d61812 */ /* 0x000fe400078efcff */
[----:B------:R-:W-:Y:S02]  /*100b0*/  ISETP.GE.AND P1, PT, R2, 0x12, PT ;  /* 0x000000120200780c */ /* 0x000fe40003f26270 */
[----:B------:R-:W-:Y:S02]  /*100c0*/  FSEL R20, R20, -INF , !P0 ;  /* 0xff80000014147808 */ /* 0x000fe40004000000 */
[----:B------:R-:W-:Y:S02]  /*100d0*/  ISETP.GT.AND P0, PT, R0, 0x11, !P1 ;  /* 0x000000110000780c */ /* 0x000fe40004f04270 */
[----:B------:R-:W-:Y:S02]  /*100e0*/  LOP3.LUT R214, R214, 0xfffffffe, RZ, 0xc0, !PT ;  /* 0xfffffffed6d67812 */ /* 0x000fe400078ec0ff */
[----:B------:R-:W-:Y:S04]  /*100f0*/  ISETP.LT.OR P0, PT, R3, 0x12, P0 ;  /* 0x000000120300780c */ /* 0x000fe80000701670 */
[----:B------:R-:W-:Y:S02]  /*10100*/  FSEL R21, R21, -INF , !P0 ;  /* 0xff80000015157808 */ /* 0x000fe40004000000 */
[----:B------:R-:W-:Y:S02]  /*10110*/  ISETP.GT.AND P0, PT, R0, 0x18, !P6 ;  /* 0x000000180000780c */ /* 0x000fe40007704270 */
[----:B------:R-:W-:Y:S02]  /*10120*/  @P1 LOP3.LUT R214, R214, 0x1, RZ, 0xfc, !PT ;  /* 0x00000001d6d61812 */ /* 0x000fe400078efcff */
[C---:B------:R-:W-:Y:S02]  /*10130*/  ISETP.LT.OR P0, PT, R3.reuse, 0x19, P0 ;  /* 0x000000190300780c */ /* 0x040fe40000701670 */
        /* <DEDUP_REMOVED lines=16> */
[C---:B------:R-:W-:Y:S04]  /*10240*/  ISETP.LT.OR P0, PT, R3.reuse, 0x1, P0 ;  /* 0x000000010300780c */ /* 0x040fe80000701670 */
        /* <DEDUP_REMOVED lines=25> */
.L_x_4516:
[----:B------:R-:W-:Y:S04]  /*103e0*/  MOV R2, c[0x0][0x32c] ;  /* 0x0000cb0000027a02 */ /* 0x000fe80000000f00 */
[----:B------:R-:W-:Y:S11]  /*103f0*/  ISETP.NE.AND P0, PT, R2, 0x1, PT ;  /* 0x000000010200780c */ /* 0x000ff60003f05270 */
[----:B------:R-:W-:Y:S02]  /*10400*/  @!UPT UIADD3 URZ, URZ, URZ, URZ ;  /* 0x0000003f3f3ff290 */ /* 0x000fe4000fffe03f */
[----:B------:R-:W-:Y:S05]  /*10410*/  @P0 IMAD.HI.U32 R2, R0, c[0x0][0x330], RZ ;  /* 0x0000cc0000020a27 */ /* 0x000fea00078e00ff */
[----:B------:R-:W-:Y:S02]  /*10420*/  @P0 SHF.R.U32.HI R0, RZ, c[0x0][0x334], R2 ;  /* 0x0000cd00ff000a19 */ /* 0x000fe40000011602 */
.L_x_4517:
[----:B------:R-:W-:Y:S05]  /*10430*/  BSYNC B0 ;  /* 0x0000000000007941 */ /* 0x000fea0003800000 */
.L_x_4515:
[----:B------:R-:W-:Y:S05]  /*10440*/  IMAD R0, R0, c[0x0][0x32c], R175 ;  /* 0x0000cb0000007a24 */ /* 0x000fea00078e02af */
[----:B------:R-:W-:Y:S02]  /*10450*/  IMNMX R12, R12, R0, !PT ;  /* 0x000000000c0c7217 */ /* 0x000fe40007800200 */
[----:B------:R-:W-:Y:S04]  /*10460*/  IADD3 R0, R0, c[0x0][0x32c], RZ ;  /* 0x0000cb0000007a10 */ /* 0x000fe80007ffe0ff */
[----:B------:R-:W-:Y:S02]  /*10470*/  IMNMX R13, R13, R0, PT ;  /* 0x000000000d0d7217 */ /* 0x000fe40003800200 */
.L_x_4514:
        /* <DEDUP_REMOVED lines=50> */
[----:B------:R-:W3:Y:S03]  /*107a0*/  MUFU.EX2 R174, R176 ;  /* 0x000000b000ae7308 */ /* 0x000ee60000000800 */
[----:B------:R-:W-:Y:S01]  /*107b0*/  ISETP.GT.AND P0, PT, R12, 0x9, !P0 ;  /* 0x000000090c00780c */ /* 0x000fe20004704270 */
[C---:B-1----:R-:W-:Y:S02]  /*107c0*/  FFMA.FTZ R2, R0.reuse, R230, R16 ;  /* 0x000000e600027223 */ /* 0x042fe40000010010 */
[C---:B------:R-:W-:Y:S01]  /*107d0*/  FMUL.FTZ R28, R0.reuse, R152 ;  /* 0x00000098001c7220 */ /* 0x040fe20000410000 */
[----:B------:R-:W-:Y:S01]  /*107e0*/  ISETP.LT.OR P0, PT, R13, 0xa, P0 ;  /* 0x0000000a0d00780c */ /* 0x000fe20000701670 */
[C---:B------:R-:W-:Y:S02]  /*107f0*/  FMUL.FTZ R29, R0.reuse, R153 ;  /* 0x00000099001d7220 */ /* 0x040fe40000410000 */
[----:B------:R-:W1:Y:S01]  /*10800*/  MUFU.EX2 R17, R17 ;  /* 0x0000001100117308 */ /* 0x000e620000000800 */
[----:B------:R-:W-:Y:S01]  /*10810*/  FSEL R175, R19, -INF , !P0 ;  /* 0xff80000013af7808 */ /* 0x000fe20004000000 */
[----:B------:R-:W-:Y:S01]  /*10820*/  FMUL.FTZ R32, R0, R148 ;  /* 0x0000009400207220 */ /* 0x000fe20000410000 */
[----:B------:R-:W-:Y:S01]  /*10830*/  LOP3.LUT P0, RZ, R214, 0x2, RZ, 0xc0, !PT ;  /* 0x00000002d6ff7812 */ /* 0x000fe2000780c0ff */
[C---:B------:R-:W-:Y:S02]  /*10840*/  FMUL.FTZ R33, R0.reuse, R149 ;  /* 0x0000009500217220 */ /* 0x040fe40000410000 */
[----:B------:R-:W-:Y:S01]  /*10850*/  FMUL.FTZ R20, R0, R160 ;  /* 0x000000a000147220 */ /* 0x000fe20000410000 */
[----:B------:R-:W-:Y:S01]  /*10860*/  ISETP.GT.AND P0, PT, R12, 0x10, !P0 ;  /* 0x000000100c00780c */ /* 0x000fe20004704270 */
[C---:B------:R-:W-:Y:S02]  /*10870*/  FMUL.FTZ R21, R0.reuse, R161 ;  /* 0x000000a100157220 */ /* 0x040fe40000410000 */
[C---:B------:R-:W-:Y:S01]  /*10880*/  FMUL.FTZ R24, R0.reuse, R156 ;  /* 0x0000009c00187220 */ /* 0x040fe20000410000 */
[C---:B------:R-:W-:Y:S01]  /*10890*/  ISETP.LT.OR P0, PT, R13.reuse, 0x11, P0 ;  /* 0x000000110d00780c */ /* 0x040fe20000701670 */
[C---:B------:R-:W-:Y:S01]  /*108a0*/  FMUL.FTZ R25, R0.reuse, R157 ;  /* 0x0000009d00197220 */ /* 0x040fe20000410000 */
[----:B------:R-:W-:Y:S01]  /*108b0*/  MUFU.EX2 R156, R187 ;  /* 0x000000bb009c7308 */ /* 0x000fe20000000800 */
[----:B------:R-:W-:Y:S01]  /*108c0*/  FMUL.FTZ R36, R0, R36 ;  /* 0x0000002400247220 */ /* 0x000fe20000410000 */
[----:B------:R-:W-:Y:S01]  /*108d0*/  FSEL R179, R22, -INF , !P0 ;  /* 0xff80000016b37808 */ /* 0x000fe20004000000 */
[----:B------:R-:W-:Y:S01]  /*108e0*/  FMUL.FTZ R37, R0, R37 ;  /* 0x0000002500257220 */ /* 0x000fe20000410000 */
[----:B------:R-:W-:Y:S01]  /*108f0*/  LOP3.LUT P0, RZ, R214, 0x1, RZ, 0xc0, !PT ;  /* 0x00000001d6ff7812 */ /* 0x000fe2000780c0ff */
[C---:B------:R-:W-:Y:S02]  /*10900*/  FMUL.FTZ R40, R0.reuse, R40 ;  /* 0x0000002800287220 */ /* 0x040fe40000410000 */
[----:B------:R-:W-:Y:S01]  /*10910*/  FMUL.FTZ R41, R0, R41 ;  /* 0x0000002900297220 */ /* 0x000fe20000410000 */
[----:B------:R-:W-:Y:S01]  /*10920*/  ISETP.GT.AND P0, PT, R12, 0x11, !P0 ;  /* 0x000000110c00780c */ /* 0x000fe20004704270 */
[C---:B------:R-:W-:Y:S01]  /*10930*/  FMUL.FTZ R44, R0.reuse, R44 ;  /* 0x0000002c002c7220 */ /* 0x040fe20000410000 */
[----:B------:R-:W-:Y:S01]  /*10940*/  MUFU.EX2 R186, R186 ;  /* 0x000000ba00ba7308 */ /* 0x000fe20000000800 */
[C---:B------:R-:W-:Y:S01]  /*10950*/  FMUL.FTZ R45, R0.reuse, R45 ;  /* 0x0000002d002d7220 */ /* 0x040fe20000410000 */
[----:B------:R-:W-:Y:S01]  /*10960*/  ISETP.LT.OR P0, PT, R13, 0x12, P0 ;  /* 0x000000120d00780c */ /* 0x000fe20000701670 */
[C---:B------:R-:W-:Y:S02]  /*10970*/  FMUL.FTZ R48, R0.reuse, R48 ;  /* 0x0000003000307220 */ /* 0x040fe40000410000 */
[C---:B------:R-:W-:Y:S01]  /*10980*/  FMUL.FTZ R49, R0.reuse, R49 ;  /* 0x0000003100317220 */ /* 0x040fe20000410000 */
[----:B------:R-:W-:Y:S01]  /*10990*/  FSEL R178, R23, -INF , !P0 ;  /* 0xff80000017b27808 */ /* 0x000fe20004000000 */
[----:B------:R-:W-:Y:S01]  /*109a0*/  FMUL.FTZ R52, R0, R52 ;  /* 0x0000003400347220 */ /* 0x000fe20000410000 */
[----:B------:R-:W-:Y:S01]  /*109b0*/  ISETP.GT.AND P0, PT, R12, 0x18, !P6 ;  /* 0x000000180c00780c */ /* 0x000fe20007704270 */
[C---:B------:R-:W-:Y:S01]  /*109c0*/  FMUL.FTZ R53, R0.reuse, R53 ;  /* 0x0000003500357220 */ /* 0x040fe20000410000 */
[----:B------:R-:W-:Y:S01]  /*109d0*/  MUFU.EX2 R185, R185 ;  /* 0x000000b900b97308 */ /* 0x000fe20000000800 */
[C---:B------:R-:W-:Y:S01]  /*109e0*/  FMUL.FTZ R56, R0.reuse, R56 ;  /* 0x0000003800387220 */ /* 0x040fe20000410000 */
[C---:B------:R-:W-:Y:S01]  /*109f0*/  ISETP.LT.OR P0, PT, R13.reuse, 0x19, P0 ;  /* 0x000000190d00780c */ /* 0x040fe20000701670 */
[C---:B------:R-:W-:Y:S02]  /*10a00*/  FMUL.FTZ R57, R0.reuse, R57 ;  /* 0x0000003900397220 */ /* 0x040fe40000410000 */
[----:B------:R-:W-:Y:S01]  /*10a10*/  FMUL.FTZ R60, R0, R60 ;  /* 0x0000003c003c7220 */ /* 0x000fe20000410000 */
[----:B------:R-:W-:Y:S01]  /*10a20*/  FSEL R180, R26, -INF , !P0 ;  /* 0xff8000001ab47808 */ /* 0x000fe20004000000 */
        /* <DEDUP_REMOVED lines=11> */
[C---:B------:R-:W-:Y:S02]  /*10ae0*/  FMUL.FTZ R73, R0.reuse, R73 ;  /* 0x0000004900497220 */ /* 0x040fe40000410000 */
[C---:B------:R-:W-:Y:S01]  /*10af0*/  FMUL.FTZ R76, R0.reuse, R76 ;  /* 0x0000004c004c7220 */ /* 0x040fe20000410000 */
[C---:B------:R-:W-:Y:S01]  /*10b00*/  ISETP.LT.OR P0, PT, R13.reuse, 0x21, P0 ;  /* 0x000000210d00780c */ /* 0x040fe20000701670 */
[C---:B------:R-:W-:Y:S02]  /*10b10*/  FMUL.FTZ R77, R0.reuse, R77 ;  /* 0x0000004d004d7220 */ /* 0x040fe40000410000 */
[----:B------:R-:W-:Y:S01]  /*10b20*/  FMUL.FTZ R80, R0, R80 ;  /* 0x0000005000507220 */ /* 0x000fe20000410000 */
[----:B------:R-:W-:Y:S01]  /*10b30*/  FSEL R182, R30, -INF , !P0 ;  /* 0xff8000001eb67808 */ /* 0x000fe20004000000 */
[----:B------:R-:W-:Y:S01]  /*10b40*/  FMUL.FTZ R81, R0, R81 ;  /* 0x0000005100517220 */ /* 0x000fe20000410000 */
[----:B------:R-:W-:Y:S01]  /*10b50*/  ISETP.GT.AND P0, PT, R12, 0x21, !P3 ;  /* 0x000000210c00780c */ /* 0x000fe20005f04270 */
[C---:B------:R-:W-:Y:S02]  /*10b60*/  FMUL.FTZ R84, R0.reuse, R84 ;  /* 0x0000005400547220 */ /* 0x040fe40000410000 */
        /* <DEDUP_REMOVED lines=15> */
[----:B--2---:R-:W-:Y:S01]  /*10c60*/  FADD.FTZ R12, R172, R2 ;  /* 0x00000002ac0c7221 */ /* 0x004fe20000010000 */
[----:B------:R-:W-:Y:S01]  /*10c70*/  FMNMX.FTZ R2, R14, R7, !PT ;  /* 0x000000070e027209 */ /* 0x000fe20007810000 */
[----:B------:R-:W-:Y:S01]  /*10c80*/  FMUL.FTZ R104, R0, R104 ;  /* 0x0000006800687220 */ /* 0x000fe20000410000 */
[----:B------:R-:W-:Y:S01]  /*10c90*/  ISETP.LT.OR P0, PT, R13, 0x2a, P0 ;  /* 0x0000002a0d00780c */ /* 0x000fe20000701670 */
[----:B---3--:R-:W-:Y:S01]  /*10ca0*/  FADD.FTZ R12, R174, R12 ;  /* 0x0000000cae0c7221 */ /* 0x008fe20000010000 */
[----:B------:R-:W-:Y:S01]  /*10cb0*/  FMNMX.FTZ R2, R15, R2, !PT ;  /* 0x000000020f027209 */ /* 0x000fe20007810000 */
[----:B------:R-:W-:Y:S01]  /*10cc0*/  FMUL.FTZ R13, R0, R169 ;  /* 0x000000a9000d7220 */ /* 0x000fe20000410000 */
[----:B------:R-:W-:Y:S01]  /*10cd0*/  FSEL R8, R35, -INF , !P0 ;  /* 0xff80000023087808 */ /* 0x000fe20004000000 */
[----:B-1----:R-:W-:Y:S01]  /*10ce0*/  FADD.FTZ R176, R17, R12 ;  /* 0x0000000c11b07221 */ /* 0x002fe20000010000 */
[----:B------:R-:W-:Y:S01]  /*10cf0*/  FMNMX.FTZ R2, R18, R2, !PT ;  /* 0x0000000212027209 */ /* 0x000fe20007810000 */
[----:B------:R-:W-:Y:S01]  /*10d00*/  FMUL.FTZ R12, R0, R168 ;  /* 0x000000a8000c7220 */ /* 0x000fe20000410000 */
[----:B------:R-:W-:Y:S01]  /*10d10*/  F2FP.BF16.PACK_AB R172, R172, R16 ;  /* 0x00000010acac723e */ /* 0x000fe200000010ff */
[C---:B------:R-:W-:Y:S01]  /*10d20*/  FMUL.FTZ R16, R0.reuse, R164 ;  /* 0x000000a400107220 */ /* 0x040fe20000410000 */
[----:B------:R-:W-:Y:S01]  /*10d30*/  FMNMX.FTZ R2, R175, R2, !PT ;  /* 0x00000002af027209 */ /* 0x000fe20007810000 */
[C---:B------:R-:W-:Y:S01]  /*10d40*/  FMUL.FTZ R105, R0.reuse, R105 ;  /* 0x0000006900697220 */ /* 0x040fe20000410000 */
[----:B------:R-:W-:Y:S01]  /*10d50*/  F2FP.BF16.PACK_AB R174, R17, R174 ;  /* 0x000000ae11ae723e */ /* 0x000fe200000010ff */
        /* <DEDUP_REMOVED lines=24> */
[----:B------:R-:W-:Y:S02]  /*10ee0*/  FMUL.FTZ R137, R0, R137 ;  /* 0x0000008900897220 */ /* 0x000fe40000410000 */
        /* <DEDUP_REMOVED lines=14> */
[----:B------:R-:W-:Y:S04]  /*10fd0*/  FFMA.FTZ R15, R15, c[0x0][0x2d0], -R7 ;  /* 0x0000b4000f0f7a23 */ /* 0x000fe80000010807 */
[----:B------:R2:W-:Y:S10]  /*10fe0*/  MUFU.EX2 R164, R15 ;  /* 0x0000000f00a47308 */ /* 0x0005f40000000800 */
[----:B------:R-:W3:Y:S01]  /*10ff0*/  MUFU.EX2 R173, R173 ;  /* 0x000000ad00ad7308 */ /* 0x000ee20000000800 */
[C---:B-1----:R-:W-:Y:S02]  /*11000*/  FMUL.FTZ R27, R2.reuse, R159 ;  /* 0x0000009f021b7220 */ /* 0x042fe40000410000 */
[C---:B------:R-:W-:Y:S02]  /*11010*/  FMUL.FTZ R34, R2.reuse, R150 ;  /* 0x0000009602227220 */ /* 0x040fe40000410000 */
[C---:B------:R-:W-:Y:S05]  /*11020*/  FMUL.FTZ R35, R2.reuse, R151 ;  /* 0x0000009702237220 */ /* 0x040fea0000410000 */
[----:B------:R1:W-:Y:S01]  /*11030*/  MUFU.EX2 R159, R0 ;  /* 0x00000000009f7308 */ /* 0x0003e20000000800 */
[----:B------:R-:W4:Y:S01]  /*11040*/  LDSM.16.MT88.4 R148, [R146] ;  /* 0x000000009294783b */ /* 0x000f220000004200 */
[C---:B------:R-:W-:Y:S02]  /*11050*/  FMUL.FTZ R26, R2.reuse, R158 ;  /* 0x0000009e021a7220 */ /* 0x040fe40000410000 */
[C---:B------:R-:W-:Y:S02]  /*11060*/  FMUL.FTZ R14, R2.reuse, R170 ;  /* 0x000000aa020e7220 */ /* 0x040fe40000410000 */
[C---:B--2---:R-:W-:Y:S02]  /*11070*/  FMUL.FTZ R15, R2.reuse, R171 ;  /* 0x000000ab020f7220 */ /* 0x044fe40000410000 */
[C---:B------:R-:W-:Y:S02]  /*11080*/  FMUL.FTZ R18, R2.reuse, R166 ;  /* 0x000000a602127220 */ /* 0x040fe40000410000 */
[C---:B------:R-:W-:Y:S02]  /*11090*/  FMUL.FTZ R19, R2.reuse, R167 ;  /* 0x000000a702137220 */ /* 0x040fe40000410000 */
[C---:B------:R-:W-:Y:S02]  /*110a0*/  FMUL.FTZ R22, R2.reuse, R162 ;  /* 0x000000a202167220 */ /* 0x040fe40000410000 */
[----:B---3--:R-:W-:Y:S01]  /*110b0*/  FFMA.FTZ R157, R2, R231, R173 ;  /* 0x000000e7029d7223 */ /* 0x008fe200000100ad */
[----:B------:R-:W-:Y:S01]  /*110c0*/  F2FP.BF16.PACK_AB R173, R164, R173 ;  /* 0x000000ada4ad723e */ /* 0x000fe200000010ff */
[C---:B------:R-:W-:Y:S02]  /*110d0*/  FMUL.FTZ R23, R2.reuse, R163 ;  /* 0x000000a302177220 */ /* 0x040fe40000410000 */
[C---:B------:R-:W-:Y:S02]  /*110e0*/  FMUL.FTZ R30, R2.reuse, R154 ;  /* 0x0000009a021e7220 */ /* 0x040fe40000410000 */
[C---:B------:R-:W-:Y:S02]  /*110f0*/  FMUL.FTZ R31, R2.reuse, R155 ;  /* 0x0000009b021f7220 */ /* 0x040fe40000410000 */
[C---:B------:R-:W-:Y:S01]  /*11100*/  FMUL.FTZ R38, R2.reuse, R38 ;  /* 0x0000002602267220 */ /* 0x040fe20000410000 */
[----:B------:R-:W-:Y:S01]  /*11110*/  LDSM.16.MT88.4 R152, [R146+0x800] ;  /* 0x000800009298783b */ /* 0x000fe20000004200 */
[----:B-1----:R-:W-:Y:S02]  /*11120*/  FFMA.FTZ R0, R175, c[0x0][0x2d0], -R7 ;  /* 0x0000b400af007a23 */ /* 0x002fe40000010807 */
        /* <DEDUP_REMOVED lines=16> */
[----:B------:R-:W-:Y:S01]  /*11230*/  LDSM.16.MT88.4 R164, [R146+0x1000] ;  /* 0x0010000092a4783b */ /* 0x000fe20000004200 */
[C---:B------:R-:W-:Y:S02]  /*11240*/  FMUL.FTZ R66, R2.reuse, R66 ;  /* 0x0000004202427220 */ /* 0x040fe40000410000 */
[C---:B------:R-:W-:Y:S01]  /*11250*/  FMUL.FTZ R67, R2.reuse, R67 ;  /* 0x0000004302437220 */ /* 0x040fe20000410000 */
[C---:B----4-:R-:W-:Y:S05]  /*11260*/  HMMA.16816.F32.BF16 R12, R172.reuse, R148, R12 ;  /* 0x00000094ac0c723c */ /* 0x050fea000004180c */
        /* <DEDUP_REMOVED lines=38> */
[C---:B------:R-:W-:Y:S02]  /*114d0*/  FMUL.FTZ R134, R2.reuse, R134 ;  /* 0x0000008602867220 */ /* 0x040fe40000410000 */
[----:B------:R2:W-:Y:S01]  /*114e0*/  MUFU.EX2 R163, R0 ;  /* 0x0000000000a37308 */ /* 0x0005e20000000800 */
[C---:B------:R-:W-:Y:S02]  /*114f0*/  FMUL.FTZ R135, R2.reuse, R135 ;  /* 0x0000008702877220 */ /* 0x040fe40000410000 */
[C---:B------:R-:W-:Y:S02]  /*11500*/  FMUL.FTZ R138, R2.reuse, R138 ;  /* 0x0000008a028a7220 */ /* 0x040fe40000410000 */
[----:B------:R-:W-:Y:S05]  /*11510*/  FMUL.FTZ R139, R2, R139 ;  /* 0x0000008b028b7220 */ /* 0x000fea0000410000 */
[----:B------:R-:W3:Y:S01]  /*11520*/  MUFU.EX2 R2, R188 ;  /* 0x000000bc00027308 */ /* 0x000ee20000000800 */
[C---:B-1----:R-:W-:Y:S09]  /*11530*/  HMMA.16816.F32.BF16 R28, R172.reuse, R148, R28 ;  /* 0x00000094ac1c723c */ /* 0x042ff2000004181c */
[----:B------:R-:W-:Y:S01]  /*11540*/  MUFU.EX2 R188, R189 ;  /* 0x000000bd00bc7308 */ /* 0x000fe20000000800 */
[C---:B------:R-:W-:Y:S01]  /*11550*/  HMMA.16816.F32.BF16 R32, R172.reuse, R150, R32 ;  /* 0x00000096ac20723c */ /* 0x040fe20000041820 */
[----:B------:R-:W1:Y:S02]  /*11560*/  LDSM.16.MT88.4 R148, [R196] ;  /* 0x00000000c494783b */ /* 0x000e640000004200 */
[--C-:B--2---:R-:W-:Y:S06]  /*11570*/  FFMA.FTZ R0, R178, c[0x0][0x2d0], -R7.reuse ;  /* 0x0000b400b2007a23 */ /* 0x104fec0000010807 */
[----:B------:R2:W4:Y:S03]  /*11580*/  MUFU.EX2 R161, R0 ;  /* 0x0000000000a17308 */ /* 0x0005260000000800 */
[--C-:B--2---:R-:W-:Y:S07]  /*11590*/  FFMA.FTZ R0, R180, c[0x0][0x2d0], -R7.reuse ;  /* 0x0000b400b4007a23 */ /* 0x104fee0000010807 */
[----:B------:R-:W-:Y:S01]  /*115a0*/  MUFU.EX2 R180, R192 ;  /* 0x000000c000b47308 */ /* 0x000fe20000000800 */
[C---:B-1----:R-:W-:Y:S09]  /*115b0*/  HMMA.16816.F32.BF16 R36, R172.reuse, R148, R36 ;  /* 0x00000094ac24723c */ /* 0x042ff20000041824 */
[----:B------:R1:W-:Y:S01]  /*115c0*/  MUFU.EX2 R160, R0 ;  /* 0x0000000000a07308 */ /* 0x0003e20000000800 */
[C---:B------:R-:W-:Y:S01]  /*115d0*/  HMMA.16816.F32.BF16 R40, R172.reuse, R150, R40 ;  /* 0x00000096ac28723c */ /* 0x040fe20000041828 */
[----:B------:R-:W2:Y:S02]  /*115e0*/  LDSM.16.MT88.4 R148, [R146+0x1800] ;  /* 0x001800009294783b */ /* 0x000ea40000004200 */
[----:B-1----:R-:W-:Y:S06]  /*115f0*/  FFMA.FTZ R0, R181, c[0x0][0x2d0], -R7 ;  /* 0x0000b400b5007a23 */ /* 0x002fec0000010807 */
[----:B------:R-:W-:Y:S10]  /*11600*/  MUFU.EX2 R181, R191 ;  /* 0x000000bf00b57308 */ /* 0x000ff40000000800 */
[----:B------:R3:W1:Y:S01]  /*11610*/  MUFU.EX2 R179, R0 ;  /* 0x0000000000b37308 */ /* 0x0006620000000800 */
[C---:B--2---:R-:W-:Y:S08]  /*11620*/  HMMA.16816.F32.BF16 R44, R172.reuse, R148, R44 ;  /* 0x00000094ac2c723c */ /* 0x044ff0000004182c */
[C---:B------:R-:W-:Y:S01]  /*11630*/  HMMA.16816.F32.BF16 R48, R172.reuse, R150, R48 ;  /* 0x00000096ac30723c */ /* 0x040fe20000041830 */
[----:B------:R-:W2:Y:S03]  /*11640*/  LDSM.16.MT88.4 R148, [R147+0x1800] ;  /* 0x001800009394783b */ /* 0x000ea60000004200 */
[----:B---3--:R-:W-:Y:S04]  /*11650*/  FADD.FTZ R0, R2, R176 ;  /* 0x000000b002007221 */ /* 0x008fe80000010000 */
        /* <DEDUP_REMOVED lines=39> */
[----:B-1----:R-:W-:Y:S03]  /*118d0*/  F2FP.BF16.PACK_AB R151, R179, R160 ;  /* 0x000000a0b397723e */ /* 0x002fe600000010ff */
[----:B------:R-:W-:Y:S01]  /*118e0*/  F2FP.BF16.PACK_AB R172, R181, R180 ;  /* 0x000000b4b5ac723e */ /* 0x000fe200000010ff */
[----:B------:R-:W-:Y:S01]  /*118f0*/  FADD.FTZ R2, R163, R2 ;  /* 0x00000002a3027221 */ /* 0x000fe20000010000 */
[----:B------:R-:W-:Y:S01]  /*11900*/  F2FP.BF16.PACK_AB R174, R188, R187 ;  /* 0x000000bbbcae723e */ /* 0x000fe200000010ff */
[--C-:B------:R-:W-:Y:S01]  /*11910*/  FFMA.FTZ R0, R182, c[0x0][0x2d0], -R7.reuse ;  /* 0x0000b400b6007a23 */ /* 0x100fe20000010807 */
[C---:B------:R-:W-:Y:S03]  /*11920*/  HMMA.16816.F32.BF16 R12, R148.reuse, R152, R12 ;  /* 0x00000098940c723c */ /* 0x040fe6000004180c */
[----:B------:R1:W-:Y:S02]  /*11930*/  MUFU.EX2 R177, R0 ;  /* 0x0000000000b17308 */ /* 0x0003e40000000800 */
[----:B------:R-:W-:Y:S03]  /*11940*/  FADD.FTZ R2, R161, R2 ;  /* 0x00000002a1027221 */ /* 0x000fe60000010000 */
[C---:B------:R-:W-:Y:S01]  /*11950*/  HMMA.16816.F32.BF16 R16, R148.reuse, R154, R16 ;  /* 0x0000009a9410723c */ /* 0x040fe20000041810 */
[----:B------:R-:W2:Y:S03]  /*11960*/  LDSM.16.MT88.4 R152, [R147+0x800] ;  /* 0x000800009398783b */ /* 0x000ea60000004200 */
[----:B------:R-:W-:Y:S04]  /*11970*/  FADD.FTZ R2, R160, R2 ;  /* 0x00000002a0027221 */ /* 0x000fe80000010000 */
        /* <DEDUP_REMOVED lines=9> */
[----:B------:R-:W-:Y:S08]  /*11a10*/  FFMA.FTZ R7, R8, c[0x0][0x2d0], -R7 ;  /* 0x0000b40008077a23 */ /* 0x000ff00000010807 */
[----:B------:R-:W3:Y:S01]  /*11a20*/  MUFU.EX2 R8, R7 ;  /* 0x0000000700087308 */ /* 0x000ee20000000800 */
[----:B--2---:R-:W-:Y:S04]  /*11a30*/  FADD.FTZ R0, R186, R162 ;  /* 0x000000a2ba007221 */ /* 0x004fe80000010000 */
[----:B------:R-:W-:Y:S04]  /*11a40*/  FADD.FTZ R0, R185, R0 ;  /* 0x00000000b9007221 */ /* 0x000fe80000010000 */
[----:B------:R-:W-:Y:S01]  /*11a50*/  FADD.FTZ R0, R180, R0 ;  /* 0x00000000b4007221 */ /* 0x000fe20000010000 */
[----:B---3--:R-:W-:Y:S01]  /*11a60*/  F2FP.BF16.PACK_AB R175, R8, R176 ;  /* 0x000000b008af723e */ /* 0x008fe200000010ff */
[----:B------:R-:W-:Y:S02]  /*11a70*/  FADD.FTZ R7, R177, R2 ;  /* 0x00000002b1077221 */ /* 0x000fe40000010000 */
[----:B------:R-:W-:Y:S01]  /*11a80*/  FADD.FTZ R2, R181, R0 ;  /* 0x00000000b5027221 */ /* 0x000fe20000010000 */
[C---:B-1----:R-:W-:Y:S03]  /*11a90*/  HMMA.16816.F32.BF16 R28, R148.reuse, R152, R28 ;  /* 0x00000098941c723c */ /* 0x042fe6000004181c */
[----:B------:R-:W-:Y:S01]  /*11aa0*/  FADD.FTZ R0, R178, R7 ;  /* 0x00000007b2007221 */ /* 0x000fe20000010000 */
[----:B------:R-:W-:Y:S01]  /*11ab0*/  MOV R7, R3 ;  /* 0x0000000300077202 */ /* 0x000fe20000000f00 */
        /* <DEDUP_REMOVED lines=99> */
.L_x_4505:
        /* <DEDUP_REMOVED lines=24> */
.L_x_4521:
[----:B------:R-:W-:-:S13]  /*12270*/  ISETP.NE.AND P0, PT, R244, 0x1, PT ;  /* 0x00000001f400780c */ /* 0x000fda0003f05270 */
[----:B------:R-:W-:-:S05]  /*12280*/  @P0 IMAD.HI.U32 R3, R0, c[0x0][0x330], RZ ;  /* 0x0000cc0000030a27 */ /* 0x000fca00078e00ff */
[----:B------:R-:W-:Y:S02]  /*12290*/  @P0 SHF.R.U32.HI R0, RZ, c[0x0][0x334], R3 ;  /* 0x0000cd00ff000a19 */ /* 0x000fe40000011603 */
.L_x_4522:
[----:B------:R-:W-:Y:S05]  /*122a0*/  BSYNC B0 ;  /* 0x0000000000007941 */ /* 0x000fea0003800000 */
.L_x_4520:
[----:B------:R-:W-:-:S05]  /*122b0*/  IMAD R0, R0, c[0x0][0x32c], RZ ;  /* 0x0000cb0000007a24 */ /* 0x000fca00078e02ff */
[----:B------:R-:W-:-:S04]  /*122c0*/  IMNMX R2, R2, R0, !PT ;  /* 0x0000000002027217 */ /* 0x000fc80007800200 */
.L_x_4519:
[----:B------:R-:W-:-:S05]  /*122d0*/  IADD3 R2, R2, 0x2f, RZ ;  /* 0x0000002f02027810 */ /* 0x000fca0007ffe0ff */
[----:B------:R-:W-:-:S05]  /*122e0*/  IMAD.HI R2, R2, 0x2aaaaaab, RZ ;  /* 0x2aaaaaab02027827 */ /* 0x000fca00078e02ff */
[----:B------:R-:W-:-:S04]  /*122f0*/  SHF.R.U32.HI R193, RZ, 0x1f, R2 ;  /* 0x0000001fffc17819 */ /* 0x000fc80000011602 */
[----:B------:R-:W-:-:S04]  /*12300*/  LEA.HI.SX32 R193, R2, R193, 0x1d ;  /* 0x000000c102c17211 */ /* 0x000fc800078feaff */
[----:B------:R-:W-:-:S04]  /*12310*/  IMNMX R193, R237, R193, !PT ;  /* 0x000000c1edc17217 */ /* 0x000fc80007800200 */
[----:B------:R-:W-:-:S13]  /*12320*/  ISETP.GE.AND P0, PT, R222, R193, PT ;  /* 0x000000c1de00720c */ /* 0x000fda0003f06270 */
[----:B------:R-:W-:Y:S05]  /*12330*/  @!P0 BRA `(.L_x_4523) ;  /* 0x00002ba000008947 */ /* 0x000fea0003800000 */
.L_x_4528:
        /* <DEDUP_REMOVED lines=20> */
[----:B------:R-:W5:Y:S04]  /*12480*/  S2R R14, SR_TID.X ;  /* 0x00000000000e7919 */ /* 0x000f680000002100 */
[----:B------:R-:W-:Y:S02]  /*12490*/  IMAD R4, R2, c[0x0][0x208], RZ ;  /* 0x0000820002047a24 */ /* 0x000fe400078e02ff */
[C---:B------:R-:W-:Y:S04]  /*124a0*/  IMAD.WIDE.U32 R2, R222.reuse, c[0x0][0x208], RZ ;  /* 0x00008200de027a25 */ /* 0x040fe800078e00ff */
[----:B------:R-:W-:Y:S04]  /*124b0*/  IMAD R4, R222, c[0x0][0x20c], R4 ;  /* 0x00008300de047a24 */ /* 0x000fe800078e0204 */
[----:B------:R-:W-:Y:S02]  /*124c0*/  IMAD.IADD R4, R3, 0x1, R4 ;  /* 0x0000000103047824 */ /* 0x000fe400078e0204 */
[----:B------:R-:W-:Y:S04]  /*124d0*/  IMAD.WIDE.U32 R2, R2, 0x30, RZ ;  /* 0x0000003002027825 */ /* 0x000fe800078e00ff */
[----:B------:R-:W-:Y:S01]  /*124e0*/  IMAD R12, R4, 0x30, RZ ;  /* 0x00000030040c7824 */ /* 0x000fe200078e02ff */
[-C--:B------:R-:W-:Y:S02]  /*124f0*/  IADD3 R4, P0, R226, R2.reuse, RZ ;  /* 0x00000002e2047210 */ /* 0x080fe40007f1e0ff */
[----:B-----5:R-:W-:Y:S01]  /*12500*/  ISETP.GT.AND P2, PT, R14, 0x7f, PT ;  /* 0x0000007f0e00780c */ /* 0x020fe20003f44270 */
[----:B------:R-:W-:Y:S04]  /*12510*/  IMAD.IADD R3, R3, 0x1, R12 ;  /* 0x0000000103037824 */ /* 0x000fe800078e020c */
[C---:B------:R-:W-:Y:S01]  /*12520*/  IMAD.X R13, R3.reuse, 0x1, R229, P0 ;  /* 0x00000001030d7824 */ /* 0x040fe200000e06e5 */
[C---:B------:R-:W-:Y:S04]  /*12530*/  LEA R12, P0, R4.reuse, c[0x0][0x1f8], 0x1 ;  /* 0x00007e00040c7a11 */ /* 0x040fe800078008ff */
[----:B------:R-:W-:Y:S02]  /*12540*/  LEA.HI.X R13, R4, c[0x0][0x1fc], R13, 0x1, P0 ;  /* 0x00007f00040d7a11 */ /* 0x000fe400000f0c0d */
[--C-:B------:R-:W-:Y:S03]  /*12550*/  IADD3 R4, P1, P0, R2, 0x40, R226.reuse ;  /* 0x0000004002047810 */ /* 0x100fe6000783e0e2 */
[----:B------:R-:W-:Y:S01]  /*12560*/  @!PT LDS RZ, [RZ] ;  /* 0x00000000fffff984 */ /* 0x000fe20000000800 */
[----:B------:R-:W-:Y:S01]  /*12570*/  @!PT LDS RZ, [RZ] ;  /* 0x00000000fffff984 */ /* 0x000fe20000000800 */
[----:B------:R-:W-:Y:S01]  /*12580*/  @!PT LDS RZ, [RZ] ;  /* 0x00000000fffff984 */ /* 0x000fe20000000800 */
[----:B------:R5:W-:Y:S02]  /*12590*/  LDGSTS.E.BYPASS.LTC128B.128 [R215+0x4080], [R12.64], !P3 ;  /* 0x040800000cd77fae */ /* 0x000be4000d901d4c */
[C---:B-----5:R-:W-:Y:S02]  /*125a0*/  IADD3.X R13, R3.reuse, RZ, R229, P1, P0 ;  /* 0x000000ff030d7210 */ /* 0x060fe40000fe04e5 */
[C---:B------:R-:W-:Y:S04]  /*125b0*/  LEA R12, P0, R4.reuse, c[0x0][0x1f8], 0x1 ;  /* 0x00007e00040c7a11 */ /* 0x040fe800078008ff */
[----:B------:R-:W-:Y:S01]  /*125c0*/  LEA.HI.X R13, R4, c[0x0][0x1fc], R13, 0x1, P0 ;  /* 0x00007f00040d7a11 */ /* 0x000fe200000f0c0d */
[----:B------:R-:W-:Y:S04]  /*125d0*/  @!P2 IMAD.MOV.U32 R4, RZ, RZ, c[0x0][0x208] ;  /* 0x00008200ff04a624 */ /* 0x000fe800078e00ff */
[----:B------:R5:W-:Y:S02]  /*125e0*/  LDGSTS.E.BYPASS.LTC128B.128 [R215+0x5880], [R12.64], !P6 ;  /* 0x058800000cd77fae */ /* 0x000be4000f101d4c */
[C-C-:B-----5:R-:W-:Y:S01]  /*125f0*/  IADD3 R13, P1, P0, R2.reuse, 0x80, R226.reuse ;  /* 0x00000080020d7810 */ /* 0x160fe2000783e0e2 */
[----:B------:R-:W-:Y:S03]  /*12600*/  @!P2 IMAD.MOV.U32 R12, RZ, RZ, c[0x0][0x20c] ;  /* 0x00008300ff0ca624 */ /* 0x000fe600078e00ff */
[C-C-:B------:R-:W-:Y:S02]  /*12610*/  IADD3.X R15, R3.reuse, RZ, R229.reuse, P1, P0 ;  /* 0x000000ff030f7210 */ /* 0x140fe40000fe04e5 */
        /* <DEDUP_REMOVED lines=11> */
[C-C-:B------:R-:W-:Y:S01]  /*126d0*/  @!P2 IMAD.X R14, R3.reuse, 0x1, R229.reuse, P0 ;  /* 0x00000001030ea824 */ /* 0x140fe200000e06e5 */
[C---:B-----5:R-:W-:Y:S04]  /*126e0*/  @!P2 LEA R12, P0, R4.reuse, c[0x0][0x1f8], 0x1 ;  /* 0x00007e00040caa11 */ /* 0x060fe800078008ff */
[----:B------:R-:W-:Y:S02]  /*126f0*/  @!P2 LEA.HI.X R13, R4, c[0x0][0x1fc], R14, 0x1, P0 ;  /* 0x00007f00040daa11 */ /* 0x000fe400000f0c0e */
[----:B------:R-:W-:Y:S03]  /*12700*/  @!P2 IADD3 R4, P1, P0, R2, 0x40, R226 ;  /* 0x000000400204a810 */ /* 0x000fe6000783e0e2 */
[----:B------:R5:W-:Y:S01]  /*12710*/  @!P2 LDGSTS.E.BYPASS.LTC128B.128 [R223+0x5080], [R12.64], !P3 ;  /* 0x050800000cdfafae */ /* 0x000be2000d901d4c */
[C-C-:B------:R-:W-:Y:S02]  /*12720*/  @!P2 IADD3.X R14, R3.reuse, RZ, R229.reuse, P1, P0 ;  /* 0x000000ff030ea210 */ /* 0x140fe40000fe04e5 */
[C---:B-----5:R-:W-:Y:S04]  /*12730*/  @!P2 LEA R12, P0, R4.reuse, c[0x0][0x1f8], 0x1 ;  /* 0x00007e00040caa11 */ /* 0x060fe800078008ff */
[----:B------:R-:W-:Y:S02]  /*12740*/  @!P2 LEA.HI.X R13, R4, c[0x0][0x1fc], R14, 0x1, P0 ;  /* 0x00007f00040daa11 */ /* 0x000fe400000f0c0e */
[C-C-:B------:R-:W-:Y:S03]  /*12750*/  @!P2 IADD3 R4, P1, P0, R2.reuse, 0x80, R226.reuse ;  /* 0x000000800204a810 */ /* 0x140fe6000783e0e2 */
[----:B------:R5:W-:Y:S01]  /*12760*/  @!P2 LDGSTS.E.BYPASS.LTC128B.128 [R223+0x6880], [R12.64], !P6 ;  /* 0x068800000cdfafae */ /* 0x000be2000f101d4c */
[C-C-:B------:R-:W-:Y:S02]  /*12770*/  @!P2 IADD3.X R15, R3.reuse, RZ, R229.reuse, P1, P0 ;  /* 0x000000ff030fa210 */ /* 0x140fe40000fe04e5 */
        /* <DEDUP_REMOVED lines=8> */
.L_x_4525:
[----:B------:R-:W-:Y:S05]  /*12800*/  BSYNC B0 ;  /* 0x0000000000007941 */ /* 0x000fea0003800000 */
.L_x_4524:
        /* <DEDUP_REMOVED lines=161> */
[----:B------:R-:W-:Y:S02]  /*13220*/  SHF.R.S32.HI R4, RZ, 0x1f, R2 ;  /* 0x0000001fff047819 */ /* 0x000fe40000011402 */
[C---:B------:R-:W-:Y:S02]  /*13230*/  ISETP.GE.AND P1, PT, R174.reuse, 0x1, PT ;  /* 0x00000001ae00780c */ /* 0x040fe40003f26270 */
[----:B------:R-:W-:Y:S01]  /*13240*/  ISETP.GE.AND P0, PT, R174, 0x21, PT ;  /* 0x00000021ae00780c */ /* 0x000fe20003f06270 */
[----:B------:R-:W-:Y:S04]  /*13250*/  IMAD R4, R4, c[0x0][0x1e0], RZ ;  /* 0x0000780004047a24 */ /* 0x000fe800078e02ff */
[C---:B------:R-:W-:Y:S02]  /*13260*/  IMAD R4, R2.reuse, c[0x0][0x1e4], R4 ;  /* 0x0000790002047a24 */ /* 0x040fe400078e0204 */
[----:B------:R-:W-:Y:S04]  /*13270*/  IMAD.WIDE.U32 R2, R2, c[0x0][0x1e0], RZ ;  /* 0x0000780002027a25 */ /* 0x000fe800078e00ff */
        /* <DEDUP_REMOVED lines=52> */
.L_x_4527:
[----:B------:R-:W-:Y:S05]  /*135c0*/  BSYNC B0 ;  /* 0x0000000000007941 */ /* 0x000fea0003800000 */
.L_x_4526:
        /* <DEDUP_REMOVED lines=39> */
[C---:B------:R-:W-:Y:S05]  /*13840*/  FMUL.FTZ R20, R3.reuse, R160 ;  /* 0x000000a003147220 */ /* 0x040fea0000410000 */
[----:B------:R-:W1:Y:S01]  /*13850*/  MUFU.EX2 R16, R16 ;  /* 0x0000001000107308 */ /* 0x000e620000000800 */
[C---:B------:R-:W-:Y:S02]  /*13860*/  FMUL.FTZ R21, R3.reuse, R161 ;  /* 0x000000a103157220 */ /* 0x040fe40000410000 */
[C---:B------:R-:W-:Y:S02]  /*13870*/  FMUL.FTZ R24, R3.reuse, R156 ;  /* 0x0000009c03187220 */ /* 0x040fe40000410000 */
[C---:B--2---:R-:W-:Y:S02]  /*13880*/  FFMA.FTZ R0, R3.reuse, R230, R12 ;  /* 0x000000e603007223 */ /* 0x044fe4000001000c */
[C---:B------:R-:W-:Y:S02]  /*13890*/  FMUL.FTZ R25, R3.reuse, R157 ;  /* 0x0000009d03197220 */ /* 0x040fe40000410000 */
[C---:B------:R-:W-:Y:S01]  /*138a0*/  FMUL.FTZ R28, R3.reuse, R152 ;  /* 0x00000098031c7220 */ /* 0x040fe20000410000 */
[----:B------:R-:W2:Y:S01]  /*138b0*/  MUFU.EX2 R17, R17 ;  /* 0x0000001100117308 */ /* 0x000ea20000000800 */
[C---:B------:R-:W-:Y:S02]  /*138c0*/  FMUL.FTZ R29, R3.reuse, R153 ;  /* 0x00000099031d7220 */ /* 0x040fe40000410000 */
[----:B------:R-:W-:Y:S01]  /*138d0*/  FMUL.FTZ R36, R3, R36 ;  /* 0x0000002403247220 */ /* 0x000fe20000410000 */
[C---:B---3--:R-:W-:Y:S01]  /*138e0*/  F2FP.BF16.PACK_AB R172, R13.reuse, R12 ;  /* 0x0000000c0dac723e */ /* 0x048fe200000010ff */
[----:B------:R-:W-:Y:S02]  /*138f0*/  FADD.FTZ R0, R13, R0 ;  /* 0x000000000d007221 */ /* 0x000fe40000010000 */
[C---:B------:R-:W-:Y:S02]  /*13900*/  FMUL.FTZ R12, R3.reuse, R168 ;  /* 0x000000a8030c7220 */ /* 0x040fe40000410000 */
[C---:B------:R-:W-:Y:S01]  /*13910*/  FMUL.FTZ R13, R3.reuse, R169 ;  /* 0x000000a9030d7220 */ /* 0x040fe20000410000 */
[----:B------:R-:W-:Y:S01]  /*13920*/  MUFU.EX2 R157, R182 ;  /* 0x000000b6009d7308 */ /* 0x000fe20000000800 */
[C---:B------:R-:W-:Y:S02]  /*13930*/  FMUL.FTZ R37, R3.reuse, R37 ;  /* 0x0000002503257220 */ /* 0x040fe40000410000 */
[C---:B------:R-:W-:Y:S02]  /*13940*/  FMUL.FTZ R40, R3.reuse, R40 ;  /* 0x0000002803287220 */ /* 0x040fe40000410000 */
[----:B-1----:R-:W-:Y:S02]  /*13950*/  FADD.FTZ R0, R16, R0 ;  /* 0x0000000010007221 */ /* 0x002fe40000010000 */
[C---:B------:R-:W-:Y:S02]  /*13960*/  FMUL.FTZ R41, R3.reuse, R41 ;  /* 0x0000002903297220 */ /* 0x040fe40000410000 */
[C---:B------:R-:W-:Y:S01]  /*13970*/  FMUL.FTZ R44, R3.reuse, R44 ;  /* 0x0000002c032c7220 */ /* 0x040fe20000410000 */
[----:B------:R-:W-:Y:S01]  /*13980*/  MUFU.EX2 R156, R181 ;  /* 0x000000b5009c7308 */ /* 0x000fe20000000800 */
[C---:B------:R-:W-:Y:S02]  /*13990*/  FMUL.FTZ R45, R3.reuse, R45 ;  /* 0x0000002d032d7220 */ /* 0x040fe40000410000 */
[----:B------:R-:W-:Y:S01]  /*139a0*/  FMUL.FTZ R48, R3, R48 ;  /* 0x0000003003307220 */ /* 0x000fe20000410000 */
[C---:B--2---:R-:W-:Y:S01]  /*139b0*/  F2FP.BF16.PACK_AB R174, R17.reuse, R16 ;  /* 0x0000001011ae723e */ /* 0x044fe200000010ff */
        /* <DEDUP_REMOVED lines=63> */
[----:B------:R-:W-:Y:S01]  /*13db0*/  MUFU.EX2 R3, R183 ;  /* 0x000000b700037308 */ /* 0x000fe20000000800 */
        /* <DEDUP_REMOVED lines=23> */
[----:B------:R-:W4:Y:S01]  /*13f30*/  MUFU.EX2 R175, R175 ;  /* 0x000000af00af7308 */ /* 0x000f220000000800 */
[C---:B------:R-:W-:Y:S02]  /*13f40*/  FMUL.FTZ R18, R0.reuse, R166 ;  /* 0x000000a600127220 */ /* 0x040fe40000410000 */
[C---:B------:R-:W-:Y:S02]  /*13f50*/  FMUL.FTZ R19, R0.reuse, R167 ;  /* 0x000000a700137220 */ /* 0x040fe40000410000 */
[C---:B--2---:R-:W-:Y:S01]  /*13f60*/  FFMA.FTZ R7, R0.reuse, R231, R14 ;  /* 0x000000e700077223 */ /* 0x044fe2000001000e */
[----:B------:R-:W-:Y:S01]  /*13f70*/  LDSM.16.MT88.4 R164, [R146+0x1000] ;  /* 0x0010000092a4783b */ /* 0x000fe20000004200 */
[C---:B------:R-:W-:Y:S02]  /*13f80*/  FMUL.FTZ R23, R0.reuse, R163 ;  /* 0x000000a300177220 */ /* 0x040fe40000410000 */
[C---:B------:R-:W-:Y:S01]  /*13f90*/  FMUL.FTZ R26, R0.reuse, R158 ;  /* 0x0000009e001a7220 */ /* 0x040fe20000410000 */
[----:B------:R-:W2:Y:S01]  /*13fa0*/  MUFU.EX2 R162, R176 ;  /* 0x000000b000a27308 */ /* 0x000ea20000000800 */
[C---:B------:R-:W-:Y:S02]  /*13fb0*/  FMUL.FTZ R27, R0.reuse, R159 ;  /* 0x0000009f001b7220 */ /* 0x040fe40000410000 */
[C---:B------:R-:W-:Y:S01]  /*13fc0*/  FMUL.FTZ R30, R0.reuse, R154 ;  /* 0x0000009a001e7220 */ /* 0x040fe20000410000 */
[C---:B---3--:R-:W-:Y:S01]  /*13fd0*/  F2FP.BF16.PACK_AB R173, R15.reuse, R14 ;  /* 0x0000000e0fad723e */ /* 0x048fe200000010ff */
[----:B------:R-:W-:Y:S02]  /*13fe0*/  FADD.FTZ R7, R15, R7 ;  /* 0x000000070f077221 */ /* 0x000fe40000010000 */
[C---:B------:R-:W-:Y:S02]  /*13ff0*/  FMUL.FTZ R14, R0.reuse, R170 ;  /* 0x000000aa000e7220 */ /* 0x040fe40000410000 */
[C---:B------:R-:W-:Y:S01]  /*14000*/  FMUL.FTZ R15, R0.reuse, R171 ;  /* 0x000000ab000f7220 */ /* 0x040fe20000410000 */
[----:B------:R-:W-:Y:S01]  /*14010*/  MUFU.EX2 R161, R178 ;  /* 0x000000b200a17308 */ /* 0x000fe20000000800 */
[C---:B------:R-:W-:Y:S02]  /*14020*/  FMUL.FTZ R31, R0.reuse, R155 ;  /* 0x0000009b001f7220 */ /* 0x040fe40000410000 */
[C---:B------:R-:W-:Y:S01]  /*14030*/  FMUL.FTZ R38, R0.reuse, R38 ;  /* 0x0000002600267220 */ /* 0x040fe20000410000 */
[----:B------:R-:W-:Y:S01]  /*14040*/  LDSM.16.MT88.4 R152, [R146+0x800] ;  /* 0x000800009298783b */ /* 0x000fe20000004200 */
[----:B----4-:R-:W-:Y:S02]  /*14050*/  FADD.FTZ R160, R175, R7 ;  /* 0x00000007afa07221 */ /* 0x010fe40000010000 */
[C---:B------:R-:W-:Y:S02]  /*14060*/  FMUL.FTZ R39, R0.reuse, R39 ;  /* 0x0000002700277220 */ /* 0x040fe40000410000 */
[C---:B------:R-:W-:Y:S01]  /*14070*/  FMUL.FTZ R42, R0.reuse, R42 ;  /* 0x0000002a002a7220 */ /* 0x040fe20000410000 */
[----:B------:R-:W3:Y:S01]  /*14080*/  MUFU.EX2 R7, R184 ;  /* 0x000000b800077308 */ /* 0x000ee20000000800 */
        /* <DEDUP_REMOVED lines=40> */
[----:B------:R-:W1:Y:S03]  /*14310*/  LDSM.16.MT88.4 R148, [R197] ;  /* 0x00000000c594783b */ /* 0x000e660000004200 */
[C---:B------:R-:W-:Y:S01]  /*14320*/  FMUL.FTZ R99, R0.reuse, R99 ;  /* 0x0000006300637220 */ /* 0x040fe20000410000 */
[----:B------:R-:W1:Y:S01]  /*14330*/  MUFU.EX2 R4, R4 ;  /* 0x0000000400047308 */ /* 0x000e620000000800 */
        /* <DEDUP_REMOVED lines=21> */
[C---:B------:R-:W-:Y:S01]  /*14490*/  HMMA.16816.F32.BF16 R32, R172.reuse, R150, R32 ;  /* 0x00000096ac20723c */ /* 0x040fe20000041820 */
[----:B------:R-:W1:Y:S03]  /*144a0*/  LDSM.16.MT88.4 R148, [R196] ;  /* 0x00000000c494783b */ /* 0x000e660000004200 */
[----:B---3--:R-:W-:Y:S04]  /*144b0*/  FADD.FTZ R0, R7, R185 ;  /* 0x000000b907007221 */ /* 0x008fe80000010000 */
[----:B------:R-:W-:Y:S04]  /*144c0*/  FADD.FTZ R0, R3, R0 ;  /* 0x0000000003007221 */ /* 0x000fe80000010000 */
        /* <DEDUP_REMOVED lines=47> */
[----:B----4-:R-:W-:Y:S02]  /*147c0*/  F2FP.BF16.PACK_AB R151, R180, R179 ;  /* 0x000000b3b497723e */ /* 0x010fe400000010ff */
[----:B-----5:R-:W-:Y:S02]  /*147d0*/  F2FP.BF16.PACK_AB R173, R178, R177 ;  /* 0x000000b1b2ad723e */ /* 0x020fe400000010ff */
[----:B------:R-:W-:Y:S03]  /*147e0*/  F2FP.BF16.PACK_AB R175, R4, R176 ;  /* 0x000000b004af723e */ /* 0x000fe600000010ff */
[C---:B------:R-:W-:Y:S02]  /*147f0*/  HMMA.16816.F32.BF16 R12, R148.reuse, R152, R12 ;  /* 0x00000098940c723c */ /* 0x040fe4000004180c */
[----:B------:R-:W-:Y:S03]  /*14800*/  MUFU.EX2 R174, R189 ;  /* 0x000000bd00ae7308 */ /* 0x000fe60000000800 */
[----:B-1----:R-:W-:Y:S03]  /*14810*/  FADD.FTZ R0, R7, R0 ;  /* 0x0000000007007221 */ /* 0x002fe60000010000 */
[C---:B------:R-:W-:Y:S01]  /*14820*/  HMMA.16816.F32.BF16 R16, R148.reuse, R154, R16 ;  /* 0x0000009a9410723c */ /* 0x040fe20000041810 */
[----:B------:R-:W1:Y:S03]  /*14830*/  LDSM.16.MT88.4 R152, [R197+0x800] ;  /* 0x00080000c598783b */ /* 0x000e660000004200 */
[C---:B---3--:R-:W-:Y:S01]  /*14840*/  FADD.FTZ R0, R172.reuse, R0 ;  /* 0x00000000ac007221 */ /* 0x048fe20000010000 */
[----:B------:R-:W-:Y:S02]  /*14850*/  F2FP.BF16.PACK_AB R172, R172, R7 ;  /* 0x00000007acac723e */ /* 0x000fe400000010ff */
[----:B------:R-:W-:Y:S01]  /*14860*/  MOV R7, R2 ;  /* 0x0000000200077202 */ /* 0x000fe20000000f00 */
        /* <DEDUP_REMOVED lines=40> */
[----:B------:R-:W1:Y:S07]  /*14af0*/  MUFU.EX2 R152, R190 ;  /* 0x000000be00987308 */ /* 0x000e6e0000000800 */
[C---:B------:R-:W-:Y:S04]  /*14b00*/  HMMA.16816.F32.BF16 R128, R148.reuse, R154, R128 ;  /* 0x0000009a9480723c */ /* 0x040fe80000041880 */
[----:B-1----:R-:W-:Y:S04]  /*14b10*/  FADD.FTZ R0, R152, R0 ;  /* 0x0000000098007221 */ /* 0x002fe80000010000 */
[C---:B------:R-:W-:Y:S01]  /*14b20*/  FADD.FTZ R230, R174.reuse, R0 ;  /* 0x00000000aee67221 */ /* 0x040fe20000010000 */
[C---:B--2---:R-:W-:Y:S03]  /*14b30*/  HMMA.16816.F32.BF16 R132, R148.reuse, R156, R132 ;  /* 0x0000009c9484723c */ /* 0x044fe60000041884 */
[----:B------:R-:W-:Y:S01]  /*14b40*/  F2FP.BF16.PACK_AB R174, R174, R152 ;  /* 0x00000098aeae723e */ /* 0x000fe200000010ff */
[----:B------:R-:W-:Y:S04]  /*14b50*/  FADD.FTZ R0, R161, R3 ;  /* 0x00000003a1007221 */ /* 0x000fe80000010000 */
[----:B------:R-:W-:Y:S01]  /*14b60*/  HMMA.16816.F32.BF16 R136, R148, R158, R136 ;  /* 0x0000009e9488723c */ /* 0x000fe20000041888 */
[----:B------:R-:W1:Y:S03]  /*14b70*/  LDSM.16.MT88.4 R156, [R147+0x1000] ;  /* 0x00100000939c783b */ /* 0x000e660000004200 */
[----:B------:R-:W-:Y:S04]  /*14b80*/  FADD.FTZ R0, R181, R0 ;  /* 0x00000000b5007221 */ /* 0x000fe80000010000 */
[C---:B------:R-:W-:Y:S01]  /*14b90*/  HMMA.16816.F32.BF16 R168, R172.reuse, R164, R12 ;  /* 0x000000a4aca8723c */ /* 0x040fe2000004180c */
[----:B------:R-:W2:Y:S04]  /*14ba0*/  LDSM.16.MT88.4 R148, [R197+0x1000] ;  /* 0x00100000c594783b */ /* 0x000ea80000004200 */
[----:B------:R-:W-:Y:S03]  /*14bb0*/  FADD.FTZ R0, R179, R0 ;  /* 0x00000000b3007221 */ /* 0x000fe60000010000 */
[C---:B------:R-:W-:Y:S01]  /*14bc0*/  HMMA.16816.F32.BF16 R164, R172.reuse, R166, R16 ;  /* 0x000000a6aca4723c */ /* 0x040fe20000041810 */
[----:B------:R-:W3:Y:S03]  /*14bd0*/  LDSM.16.MT88.4 R12, [R196+0x1000] ;  /* 0x00100000c40c783b */ /* 0x000ee60000004200 */
[----:B------:R-:W-:Y:S04]  /*14be0*/  FADD.FTZ R0, R180, R0 ;  /* 0x00000000b4007221 */ /* 0x000fe80000010000 */
[----:B------:R-:W-:Y:S01]  /*14bf0*/  FADD.FTZ R0, R177, R0 ;  /* 0x00000000b1007221 */ /* 0x000fe20000010000 */
[----:B------:R-:W4:Y:S03]  /*14c00*/  LDSM.16.MT88.4 R16, [R146+0x2800] ;  /* 0x002800009210783b */ /* 0x000f260000004200 */
[----:B------:R-:W-:Y:S04]  /*14c10*/  FADD.FTZ R0, R178, R0 ;  /* 0x00000000b2007221 */ /* 0x000fe80000010000 */
[----:B------:R-:W-:Y:S04]  /*14c20*/  FADD.FTZ R0, R176, R0 ;  /* 0x00000000b0007221 */ /* 0x000fe80000010000 */
[----:B------:R-:W-:Y:S01]  /*14c30*/  FADD.FTZ R231, R4, R0 ;  /* 0x0000000004e77221 */ /* 0x000fe20000010000 */
[C---:B-1----:R-:W-:Y:S01]  /*14c40*/  HMMA.16816.F32.BF16 R160, R172.reuse, R156, R20 ;  /* 0x0000009caca0723c */ /* 0x042fe20000041814 */
[----:B------:R-:W1:Y:S07]  /*14c50*/  LDSM.16.MT88.4 R20, [R147+0x2800] ;  /* 0x002800009314783b */ /* 0x000e6e0000004200 */
        /* <DEDUP_REMOVED lines=40> */
.L_x_4523:
[----:B------:R-:W-:-:S13]  /*14ee0*/  ISETP.GE.AND P0, PT, R222, R237, PT ;  /* 0x000000edde00720c */ /* 0x000fda0003f06270 */
[----:B------:R-:W-:Y:S05]  /*14ef0*/  @!P0 BRA `(.L_x_4529) ;  /* 0x000036e000008947 */ /* 0x000fea0003800000 */
[----:B------:R-:W-:Y:S02]  /*14f00*/  MOV R4, R7 ;  /* 0x0000000700047202 */ /* 0x000fe40000000f00 */
[----:B------:R-:W-:Y:S02]  /*14f10*/  MOV R2, R8 ;  /* 0x0000000800027202 */ /* 0x000fe40000000f00 */
.L_x_4540:
        /* <DEDUP_REMOVED lines=10> */
[C---:B------:R-:W-:Y:S01]  /*14fc0*/  LOP3.LUT P5, RZ, R214.reuse, 0x200, RZ, 0xc0, !PT ;  /* 0x00000200d6ff7812 */ /* 0x040fe200078ac0ff */
[----:B------:R-:W-:Y:S01]  /*14fd0*/  IMAD.IADD R0, R13, 0x1, R0 ;  /* 0x000000010d007824 */ /* 0x000fe200078e0200 */
[----:B------:R-:W-:Y:S01]  /*14fe0*/  LOP3.LUT P4, RZ, R214, 0x100, RZ, 0xc0, !PT ;  /* 0x00000100d6ff7812 */ /* 0x000fe2000788c0ff */
[----:B------:R-:W-:Y:S04]  /*14ff0*/  IMAD.WIDE.U32 R12, R12, 0x30, RZ ;  /* 0x000000300c0c7825 */ /* 0x000fe800078e00ff */
[----:B------:R-:W-:Y:S01]  /*15000*/  IMAD R0, R0, 0x30, RZ ;  /* 0x0000003000007824 */ /* 0x000fe200078e02ff */
[----:B------:R-:W-:Y:S02]  /*15010*/  IADD3 R8, P1, P0, R12, 0x40, R226 ;  /* 0x000000400c087810 */ /* 0x000fe4000783e0e2 */
[----:B-1----:R-:W-:Y:S01]  /*15020*/  ISETP.GT.AND P2, PT, R3, 0x7f, PT ;  /* 0x0000007f0300780c */ /* 0x002fe20003f44270 */
[----:B------:R-:W-:Y:S05]  /*15030*/  IMAD.IADD R0, R13, 0x1, R0 ;  /* 0x000000010d007824 */ /* 0x000fea00078e0200 */
[--C-:B------:R-:W-:Y:S02]  /*15040*/  IADD3.X R16, R0, RZ, R229.reuse, P1, P0 ;  /* 0x000000ff00107210 */ /* 0x100fe40000fe04e5 */
[--C-:B------:R-:W-:Y:S01]  /*15050*/  IADD3 R13, P1, P0, R12, 0x80, R226.reuse ;  /* 0x000000800c0d7810 */ /* 0x100fe2000783e0e2 */
[----:B------:R-:W-:Y:S01]  /*15060*/  LDSM.16.M88.4 R32, [R198] ;  /* 0x00000000c620783b */ /* 0x000fe20000000200 */
[----:B------:R-:W-:Y:S02]  /*15070*/  BSSY B0, `(.L_x_4530) ;  /* 0x000010e000007945 */ /* 0x000fe40003800000 */
[--C-:B------:R-:W-:Y:S01]  /*15080*/  IADD3.X R17, R0, RZ, R229.reuse, P1, P0 ;  /* 0x000000ff00117210 */ /* 0x100fe20000fe04e5 */
[----:B------:R-:W-:Y:S01]  /*15090*/  @!P2 IMAD.MOV.U32 R3, RZ, RZ, c[0x0][0x208] ;  /* 0x00008200ff03a624 */ /* 0x000fe200078e00ff */
[--C-:B------:R-:W-:Y:S01]  /*150a0*/  IADD3 R14, P1, P0, R12, 0xc0, R226.reuse ;  /* 0x000000c00c0e7810 */ /* 0x100fe2000783e0e2 */
[----:B------:R-:W-:Y:S01]  /*150b0*/  @!P2 IMAD.MOV.U32 R15, RZ, RZ, c[0x0][0x20c] ;  /* 0x00008300ff0fa624 */ /* 0x000fe200078e00ff */
[----:B------:R-:W-:Y:S02]  /*150c0*/  LDSM.16.M88.4 R176, [R199] ;  /* 0x00000000c7b0783b */ /* 0x000fe40000000200 */
[----:B------:R-:W-:Y:S02]  /*150d0*/  IADD3.X R24, R0, RZ, R229, P1, P0 ;  /* 0x000000ff00187210 */ /* 0x000fe40000fe04e5 */
[C---:B------:R-:W-:Y:S01]  /*150e0*/  @!P2 LEA R7, P0, R3.reuse, R12, 0x5 ;  /* 0x0000000c0307a211 */ /* 0x040fe200078028ff */
[----:B------:R-:W-:Y:S03]  /*150f0*/  LDSM.16.M88.4 R180, [R202] ;  /* 0x00000000cab4783b */ /* 0x000fe60000000200 */
[----:B------:R-:W-:Y:S01]  /*15100*/  @!P2 LEA.HI.X R3, R3, R0, R15, 0x5, P0 ;  /* 0x000000000303a211 */ /* 0x000fe200000f2c0f */
[----:B------:R-:W-:Y:S01]  /*15110*/  LDSM.16.M88.4 R188, [R213] ;  /* 0x00000000d5bc783b */ /* 0x000fe20000000200 */
[--C-:B------:R-:W-:Y:S04]  /*15120*/  @!P2 IADD3 R15, P1, P0, R7, 0x40, R226.reuse ;  /* 0x00000040070fa810 */ /* 0x100fe8000783e0e2 */
[--C-:B------:R-:W-:Y:S02]  /*15130*/  @!P2 IADD3.X R172, R3, RZ, R229.reuse, P1, P0 ;  /* 0x000000ff03aca210 */ /* 0x100fe40000fe04e5 */
[--C-:B------:R-:W-:Y:S04]  /*15140*/  @!P2 IADD3 R20, P1, P0, R7, 0x80, R226.reuse ;  /* 0x000000800714a810 */ /* 0x100fe8000783e0e2 */
[--C-:B------:R-:W-:Y:S02]  /*15150*/  @!P2 IADD3.X R184, R3, RZ, R229.reuse, P1, P0 ;  /* 0x000000ff03b8a210 */ /* 0x100fe40000fe04e5 */
        /* <DEDUP_REMOVED lines=8> */
[C---:B------:R-:W-:Y:S04]  /*151e0*/  LEA R30, P0, R13.reuse, c[0x0][0x1f8], 0x1 ;  /* 0x00007e000d1e7a11 */ /* 0x040fe800078008ff */
[----:B------:R-:W-:Y:S02]  /*151f0*/  LEA.HI.X R31, R13, c[0x0][0x1fc], R17, 0x1, P0 ;  /* 0x00007f000d1f7a11 */ /* 0x000fe400000f0c11 */
[C---:B------:R-:W-:Y:S01]  /*15200*/  LEA R192, P0, R14.reuse, c[0x0][0x1f8], 0x1 ;  /* 0x00007e000ec07a11 */ /* 0x040fe200078008ff */
[----:B------:R-:W1:Y:S03]  /*15210*/  LDSM.16.M88.4 R16, [R145] ;  /* 0x000000009110783b */ /* 0x000e660000000200 */
        /* <DEDUP_REMOVED lines=12> */
[----:B------:R-:W-:Y:S02]  /*152e0*/  @!P2 LEA.HI.X R219, R21, c[0x0][0x1fc], R185, 0x1, P0 ;  /* 0x00007f0015dbaa11 */ /* 0x000fe400000f0cb9 */
[----:B------:R-:W4:Y:S01]  /*152f0*/  LDSM.16.M88.4 R184, [R212] ;  /* 0x00000000d4b8783b */ /* 0x000f220000000200 */
[----:B------:R-:W-:Y:S03]  /*15300*/  ISETP.GT.AND P0, PT, R222, R237, PT ;  /* 0x000000edde00720c */ /* 0x000fe60003f04270 */
[----:B------:R-:W-:Y:S01]  /*15310*/  @!PT LDS RZ, [RZ] ;  /* 0x00000000fffff984 */ /* 0x000fe20000000800 */
[----:B------:R-:W-:Y:S01]  /*15320*/  @!PT LDS RZ, [RZ] ;  /* 0x00000000fffff984 */ /* 0x000fe20000000800 */
[----:B------:R-:W-:Y:S01]  /*15330*/  @!PT LDS RZ, [RZ] ;  /* 0x00000000fffff984 */ /* 0x000fe20000000800 */
[----:B------:R3:W-:Y:S01]  /*15340*/  LDGSTS.E.BYPASS.LTC128B.128 [R223+0x4080], [R28.64], !P3 ;  /* 0x040800001cdf7fae */ /* 0x0007e2000d901d4c */
[C---:B-1----:R-:W-:Y:S03]  /*15350*/  HMMA.16816.F32.BF16 R12, R32.reuse, R16, RZ ;  /* 0x00000010200c723c */ /* 0x042fe600000418ff */
[----:B------:R2:W-:Y:S04]  /*15360*/  LDGSTS.E.BYPASS.LTC128B.128 [R223+0x5880], [R22.64], !P6 ;  /* 0x0588000016df7fae */ /* 0x0005e8000f101d4c */
[----:B------:R3:W-:Y:S01]  /*15370*/  LDGSTS.E.BYPASS.LTC128B.128 [R223+0x7080], [R30.64], !P5 ;  /* 0x070800001edf7fae */ /* 0x0007e2000e901d4c */
[C---:B------:R-:W-:Y:S03]  /*15380*/  HMMA.16816.F32.BF16 R16, R32.reuse, R18, RZ ;  /* 0x000000122010723c */ /* 0x040fe600000418ff */
[----:B------:R1:W-:Y:S04]  /*15390*/  LDGSTS.E.BYPASS.LTC128B.128 [R223+0x8880], [R192.64], !P4 ;  /* 0x08880000c0df7fae */ /* 0x0003e8000e101d4c */
[----:B------:R1:W-:Y:S04]  /*153a0*/  @!P2 LDGSTS.E.BYPASS.LTC128B.128 [R223+0x5080], [R194.64], !P3 ;  /* 0x05080000c2dfafae */ /* 0x0003e8000d901d4c */
[----:B------:R3:W-:Y:S04]  /*153b0*/  @!P2 LDGSTS.E.BYPASS.LTC128B.128 [R223+0x6880], [R216.64], !P6 ;  /* 0x06880000d8dfafae */ /* 0x0007e8000f101d4c */
[----:B------:R4:W-:Y:S04]  /*153c0*/  @!P2 LDGSTS.E.BYPASS.LTC128B.128 [R223+0x8080], [R220.64], !P5 ;  /* 0x08080000dcdfafae */ /* 0x0009e8000e901d4c */
[----:B------:R4:W-:Y:S01]  /*153d0*/  @!P2 LDGSTS.E.BYPASS.LTC128B.128 [R223+0x9880], [R218.64], !P4 ;  /* 0x09880000dadfafae */ /* 0x0009e2000e101d4c */
[C---:B--2---:R-:W-:Y:S03]  /*153e0*/  HMMA.16816.F32.BF16 R20, R32.reuse, R24, RZ ;  /* 0x000000182014723c */ /* 0x044fe600000418ff */
[----:B------:R-:W0:Y:S05]  /*153f0*/  LDGDEPBAR ;  /* 0x00000000000079af */ /* 0x000e2a0000000000 */
[C---:B------:R-:W-:Y:S01]  /*15400*/  HMMA.16816.F32.BF16 R24, R32.reuse, R26, RZ ;  /* 0x0000001a2018723c */ /* 0x040fe200000418ff */
[----:B-1----:R-:W-:Y:S07]  /*15410*/  LDSM.16.M88.4 R192, [R10] ;  /* 0x000000000ac0783b */ /* 0x002fee0000000200 */
[C---:B---3--:R-:W-:Y:S08]  /*15420*/  HMMA.16816.F32.BF16 R28, R32.reuse, R172, RZ ;  /* 0x000000ac201c723c */ /* 0x048ff000000418ff */
[----:B------:R-:W-:Y:S01]  /*15430*/  HMMA.16816.F32.BF16 R32, R32, R174, RZ ;  /* 0x000000ae2020723c */ /* 0x000fe200000418ff */
[----:B------:R-:W1:Y:S07]  /*15440*/  LDSM.16.M88.4 R172, [R201] ;  /* 0x00000000c9ac783b */ /* 0x000e6e0000000200 */
[C---:B------:R-:W-:Y:S08]  /*15450*/  HMMA.16816.F32.BF16 R12, R176.reuse, R180, R12 ;  /* 0x000000b4b00c723c */ /* 0x040ff0000004180c */
[C---:B------:R-:W-:Y:S01]  /*15460*/  HMMA.16816.F32.BF16 R16, R176.reuse, R182, R16 ;  /* 0x000000b6b010723c */ /* 0x040fe20000041810 */
[----:B------:R-:W2:Y:S07]  /*15470*/  LDSM.16.M88.4 R180, [R10+0x800] ;  /* 0x000800000ab4783b */ /* 0x000eae0000000200 */
[C---:B----4-:R-:W-:Y:S08]  /*15480*/  HMMA.16816.F32.BF16 R20, R176.reuse, R184, R20 ;  /* 0x000000b8b014723c */ /* 0x050ff00000041814 */
[C---:B------:R-:W-:Y:S01]  /*15490*/  HMMA.16816.F32.BF16 R24, R176.reuse, R186, R24 ;  /* 0x000000bab018723c */ /* 0x040fe20000041818 */
[----:B------:R-:W3:Y:S07]  /*154a0*/  LDSM.16.M88.4 R184, [R10+0x1000] ;  /* 0x001000000ab8783b */ /* 0x000eee0000000200 */
[C---:B------:R-:W-:Y:S08]  /*154b0*/  HMMA.16816.F32.BF16 R28, R176.reuse, R188, R28 ;  /* 0x000000bcb01c723c */ /* 0x040ff0000004181c */
[----:B------:R-:W-:Y:S01]  /*154c0*/  HMMA.16816.F32.BF16 R32, R176, R190, R32 ;  /* 0x000000beb020723c */ /* 0x000fe20000041820 */
[----:B------:R-:W-:Y:S04]  /*154d0*/  LDSM.16.M88.4 R176, [R200] ;  /* 0x00000000c8b0783b */ /* 0x000fe80000000200 */
[----:B------:R-:W4:Y:S03]  /*154e0*/  LDSM.16.M88.4 R188, [R9] ;  /* 0x0000000009bc783b */ /* 0x000f260000000200 */
[C---:B-1----:R-:W-:Y:S08]  /*154f0*/  HMMA.16816.F32.BF16 R12, R172.reuse, R192, R12 ;  /* 0x000000c0ac0c723c */ /* 0x042ff0000004180c */
[C---:B------:R-:W-:Y:S01]  /*15500*/  HMMA.16816.F32.BF16 R16, R172.reuse, R194, R16 ;  /* 0x000000c2ac10723c */ /* 0x040fe20000041810 */
[----:B------:R-:W1:Y:S07]  /*15510*/  LDSM.16.M88.4 R192, [R9+0x800] ;  /* 0x0008000009c0783b */ /* 0x000e6e0000000200 */
[C---:B--2---:R-:W-:Y:S08]  /*15520*/  HMMA.16816.F32.BF16 R20, R172.reuse, R180, R20 ;  /* 0x000000b4ac14723c */ /* 0x044ff00000041814 */
[C---:B------:R-:W-:Y:S01]  /*15530*/  HMMA.16816.F32.BF16 R24, R172.reuse, R182, R24 ;  /* 0x000000b6ac18723c */ /* 0x040fe20000041818 */
[----:B------:R-:W2:Y:S07]  /*15540*/  LDSM.16.M88.4 R180, [R9+0x1000] ;  /* 0x0010000009b4783b */ /* 0x000eae0000000200 */
[C---:B---3--:R-:W-:Y:S08]  /*15550*/  HMMA.16816.F32.BF16 R28, R172.reuse, R184, R28 ;  /* 0x000000b8ac1c723c */ /* 0x048ff0000004181c */
[----:B------:R-:W-:Y:S01]  /*15560*/  HMMA.16816.F32.BF16 R32, R172, R186, R32 ;  /* 0x000000baac20723c */ /* 0x000fe20000041820 */
[----:B------:R-:W-:Y:S04]  /*15570*/  LDSM.16.M88.4 R172, [R198+0x4000] ;  /* 0x00400000c6ac783b */ /* 0x000fe80000000200 */
[----:B------:R-:W3:Y:S03]  /*15580*/  LDSM.16.M88.4 R184, [R145+0x1800] ;  /* 0x0018000091b8783b */ /* 0x000ee60000000200 */
        /* <DEDUP_REMOVED lines=8> */
[----:B------:R-:W-:Y:S04]  /*15610*/  LDSM.16.M88.4 R176, [R199+0x4000] ;  /* 0x00400000c7b0783b */ /* 0x000fe80000000200 */
[----:B------:R-:W2:Y:S03]  /*15620*/  LDSM.16.M88.4 R180, [R205] ;  /* 0x00000000cdb4783b */ /* 0x000ea60000000200 */
        /* <DEDUP_REMOVED lines=8> */
[----:B------:R-:W-:Y:S04]  /*156b0*/  LDSM.16.M88.4 R172, [R201+0x4000] ;  /* 0x00400000c9ac783b */ /* 0x000fe80000000200 */
[----:B------:R-:W-:Y:S03]  /*156c0*/  LDSM.16.M88.4 R192, [R10+0x2000] ;  /* 0x002000000ac0783b */ /* 0x000fe60000000200 */
[C---:B--2---:R-:W-:Y:S08]  /*156d0*/  HMMA.16816.F32.BF16 R12, R176.reuse, R180, R12 ;  /* 0x000000b4b00c723c */ /* 0x044ff0000004180c */
[C---:B------:R-:W-:Y:S01]  /*156e0*/  HMMA.16816.F32.BF16 R16, R176.reuse, R182, R16 ;  /* 0x000000b6b010723c */ /* 0x040fe20000041810 */
[----:B------:R-:W1:Y:S07]  /*156f0*/  LDSM.16.M88.4 R180, [R10+0x1800] ;  /* 0x001800000ab4783b */ /* 0x000e6e0000000200 */
[C---:B---3--:R-:W-:Y:S08]  /*15700*/  HMMA.16816.F32.BF16 R20, R176.reuse, R184, R20 ;  /* 0x000000b8b014723c */ /* 0x048ff00000041814 */
        /* <DEDUP_REMOVED lines=14> */
[----:B------:R-:W-:Y:S04]  /*157f0*/  LDSM.16.M88.4 R172, [R198+0x8000] ;  /* 0x00800000c6ac783b */ /* 0x000fe80000000200 */
[----:B------:R-:W2:Y:S03]  /*15800*/  LDSM.16.M88.4 R184, [R145+0x3000] ;  /* 0x0030000091b8783b */ /* 0x000ea60000000200 */
[C---:B-1----:R-:W-:Y:S08]  /*15810*/  HMMA.16816.F32.BF16 R12, R176.reuse, R180, R12 ;  /* 0x000000b4b00c723c */ /* 0x042ff0000004180c */
[C---:B------:R-:W-:Y:S01]  /*15820*/  HMMA.16816.F32.BF16 R16, R176.reuse, R182, R16 ;  /* 0x000000b6b010723c */ /* 0x040fe20000041810 */
[----:B------:R-:W1:Y:S07]  /*15830*/  LDSM.16.M88.4 R180, [R145+0x3800] ;  /* 0x0038000091b4783b */ /* 0x000e6e0000000200 */
[C---:B------:R-:W-:Y:S08]  /*15840*/  HMMA.16816.F32.BF16 R20, R176.reuse, R188, R20 ;  /* 0x000000bcb014723c */ /* 0x040ff00000041814 */
[C---:B------:R-:W-:Y:S01]  /*15850*/  HMMA.16816.F32.BF16 R24, R176.reuse, R190, R24 ;  /* 0x000000beb018723c */ /* 0x040fe20000041818 */
[----:B------:R-:W4:Y:S07]  /*15860*/  LDSM.16.M88.4 R188, [R145+0x4000] ;  /* 0x0040000091bc783b */ /* 0x000f2e0000000200 */
[C---:B---3--:R-:W-:Y:S08]  /*15870*/  HMMA.16816.F32.BF16 R28, R176.reuse, R192, R28 ;  /* 0x000000c0b01c723c */ /* 0x048ff0000004181c */
[----:B------:R-:W-:Y:S01]  /*15880*/  HMMA.16816.F32.BF16 R32, R176, R194, R32 ;  /* 0x000000c2b020723c */ /* 0x000fe20000041820 */
[----:B------:R-:W-:Y:S04]  /*15890*/  LDSM.16.M88.4 R176, [R199+0x8000] ;  /* 0x00800000c7b0783b */ /* 0x000fe80000000200 */
[----:B------:R-:W3:Y:S03]  /*158a0*/  LDSM.16.M88.4 R192, [R208] ;  /* 0x00000000d0c0783b */ /* 0x000ee60000000200 */
        /* <DEDUP_REMOVED lines=23> */
[C---:B---3--:R-:W-:Y:S08]  /*15a20*/  HMMA.16816.F32.BF16 R20, R172.reuse, R192, R20 ;  /* 0x000000c0ac14723c */ /* 0x048ff00000041814 */
[C---:B------:R-:W-:Y:S01]  /*15a30*/  HMMA.16816.F32.BF16 R24, R172.reuse, R194, R24 ;  /* 0x000000c2ac18723c */ /* 0x040fe20000041818 */
[----:B------:R-:W3:Y:S07]  /*15a40*/  LDSM.16.M88.4 R192, [R9+0x4000] ;  /* 0x0040000009c0783b */ /* 0x000eee0000000200 */
[C---:B--2---:R-:W-:Y:S08]  /*15a50*/  HMMA.16816.F32.BF16 R28, R172.reuse, R184, R28 ;  /* 0x000000b8ac1c723c */ /* 0x044ff0000004181c */
[----:B------:R-:W-:Y:S01]  /*15a60*/  HMMA.16816.F32.BF16 R32, R172, R186, R32 ;  /* 0x000000baac20723c */ /* 0x000fe20000041820 */
[----:B------:R-:W-:Y:S04]  /*15a70*/  LDSM.16.M88.4 R172, [R198+0xc000] ;  /* 0x00c00000c6ac783b */ /* 0x000fe80000000200 */
[----:B------:R-:W-:Y:S03]  /*15a80*/  LDSM.16.M88.4 R184, [R145+0x5000] ;  /* 0x0050000091b8783b */ /* 0x000fe60000000200 */
[C---:B-1----:R-:W-:Y:S08]  /*15a90*/  HMMA.16816.F32.BF16 R12, R176.reuse, R180, R12 ;  /* 0x000000b4b00c723c */ /* 0x042ff0000004180c */
[C---:B------:R-:W-:Y:S01]  /*15aa0*/  HMMA.16816.F32.BF16 R16, R176.reuse, R182, R16 ;  /* 0x000000b6b010723c */ /* 0x040fe20000041810 */
[----:B------:R-:W1:Y:S07]  /*15ab0*/  LDSM.16.M88.4 R180, [R145+0x4800] ;  /* 0x0048000091b4783b */ /* 0x000e6e0000000200 */
[C---:B----4-:R-:W-:Y:S08]  /*15ac0*/  HMMA.16816.F32.BF16 R20, R176.reuse, R188, R20 ;  /* 0x000000bcb014723c */ /* 0x050ff00000041814 */
[C---:B------:R-:W-:Y:S01]  /*15ad0*/  HMMA.16816.F32.BF16 R24, R176.reuse, R190, R24 ;  /* 0x000000beb018723c */ /* 0x040fe20000041818 */
[----:B------:R-:W2:Y:S07]  /*15ae0*/  LDSM.16.M88.4 R188, [R145+0x5800] ;  /* 0x0058000091bc783b */ /* 0x000eae0000000200 */
[C---:B---3--:R-:W-:Y:S08]  /*15af0*/  HMMA.16816.F32.BF16 R28, R176.reuse, R192, R28 ;  /* 0x000000c0b01c723c */ /* 0x048ff0000004181c */
[----:B------:R-:W-:Y:S01]  /*15b00*/  HMMA.16816.F32.BF16 R32, R176, R194, R32 ;  /* 0x000000c2b020723c */ /* 0x000fe20000041820 */
[----:B------:R-:W-:Y:S04]  /*15b10*/  LDSM.16.M88.4 R176, [R199+0xc000] ;  /* 0x00c00000c7b0783b */ /* 0x000fe80000000200 */
[----:B------:R-:W-:Y:S03]  /*15b20*/  LDSM.16.M88.4 R192, [R209] ;  /* 0x00000000d1c0783b */ /* 0x000fe60000000200 */
        /* <DEDUP_REMOVED lines=25> */
[----:B------:R-:W3:Y:S01]  /*15cc0*/  LDSM.16.M88.4 R188, [R9+0x5800] ;  /* 0x0058000009bc783b */ /* 0x000ee20000000200 */
[----:B------:R-:W-:Y:S04]  /*15cd0*/  DEPBAR.LE SB0, 0x0 ;  /* 0x000080000000791a */ /* 0x000fe80000000000 */
[----:B------:R-:W-:Y:S02]  /*15ce0*/  BAR.SYNC.DEFER_BLOCKING 0x0 ;  /* 0x0000000000007b1d */ /* 0x000fe40000010000 */
[C---:B--2---:R-:W-:Y:S08]  /*15cf0*/  HMMA.16816.F32.BF16 R28, R172.reuse, R192, R28 ;  /* 0x000000c0ac1c723c */ /* 0x044ff0000004181c */
[----:B------:R-:W-:Y:S08]  /*15d00*/  HMMA.16816.F32.BF16 R32, R172, R194, R32 ;  /* 0x000000c2ac20723c */ /* 0x000ff00000041820 */
[C---:B-1----:R-:W-:Y:S08]  /*15d10*/  HMMA.16816.F32.BF16 R12, R176.reuse, R180, R12 ;  /* 0x000000b4b00c723c */ /* 0x042ff0000004180c */
[C---:B------:R-:W-:Y:S08]  /*15d20*/  HMMA.16816.F32.BF16 R16, R176.reuse, R182, R16 ;  /* 0x000000b6b010723c */ /* 0x040ff00000041810 */
[C---:B------:R-:W-:Y:S08]  /*15d30*/  HMMA.16816.F32.BF16 R20, R176.reuse, R184, R20 ;  /* 0x000000b8b014723c */ /* 0x040ff00000041814 */
        /* <DEDUP_REMOVED lines=65> */
.L_x_4531:
[----:B------:R-:W-:Y:S05]  /*16150*/  BSYNC B0 ;  /* 0x0000000000007941 */ /* 0x000fea0003800000 */
.L_x_4530:
[----:B------:R-:W-:Y:S01]  /*16160*/  ISETP.GE.AND P1, PT, R244, 0x1, PT ;  /* 0x00000001f400780c */ /* 0x000fe20003f26270 */
[----:B------:R-:W-:Y:S01]  /*16170*/  IMAD.MOV.U32 R0, RZ, RZ, c[0x0][0x2c4] ;  /* 0x0000b100ff007624 */ /* 0x000fe200078e00ff */
[----:B-1----:R-:W2:Y:S01]  /*16180*/  LDL R172, [R1+0x4] ;  /* 0x0000040001ac7983 */ /* 0x002ea20000100800 */
[----:B------:R-:W-:Y:S01]  /*16190*/  IMAD R3, R222, -0x30, RZ ;  /* 0xffffffd0de037824 */ /* 0x000fe200078e02ff */
[----:B------:R-:W-:Y:S02]  /*161a0*/  ULDC UR4, c[0x0][0x324] ;  /* 0x0000c90000047ab9 */ /* 0x000fe40000000800 */
[----:B------:R-:W-:Y:S01]  /*161b0*/  ISETP.NE.AND P0, PT, R0, 0x1, PT ;  /* 0x000000010000780c */ /* 0x000fe20003f05270 */
[----:B------:R-:W0:Y:S01]  /*161c0*/  LDGDEPBAR ;  /* 0x00000000000079af */ /* 0x000e220000000000 */
[----:B------:R-:W-:Y:S01]  /*161d0*/  ULOP3.LUT UR4, URZ, UR4, URZ, 0x33, !UPT ;  /* 0x000000043f047292 */ /* 0x000fe2000f8e333f */
[----:B------:R-:W-:Y:S02]  /*161e0*/  IMAD.IADD R175, R3, 0x1, -R234 ;  /* 0x0000000103af7824 */ /* 0x000fe400078e0aea */
[----:B--2---:R-:W-:Y:S05]  /*161f0*/  IMAD R172, R172, 0x80, R240 ;  /* 0x00000080acac7824 */ /* 0x004fea00078e02f0 */
[----:B------:R-:W-:Y:S05]  /*16200*/  IADD3 R172, R238, R172, R239 ;  /* 0x000000aceeac7210 */ /* 0x000fea0007ffe0ef */
[----:B------:R-:W-:Y:S05]  /*16210*/  @P0 IMAD.HI.U32 R0, R172, c[0x0][0x2c8], RZ ;  /* 0x0000b200ac000a27 */ /* 0x000fea00078e00ff */
[----:B------:R-:W-:Y:S02]  /*16220*/  @P0 SHF.R.U32.HI R172, RZ, c[0x0][0x2cc], R0 ;  /* 0x0000b300ffac0a19 */ /* 0x000fe40000011600 */
[----:B------:R-:W-:Y:S03]  /*16230*/  IADD3 R0, -R234, 0x1, R3 ;  /* 0x00000001ea007810 */ /* 0x000fe60007ffe103 */
[----:B------:R-:W1:Y:S01]  /*16240*/  SHFL.IDX PT, R8, R172, RZ, 0x1c1f ;  /* 0x001c1fffac087589 */ /* 0x000e6200000e0000 */
        /* <DEDUP_REMOVED lines=19> */
.L_x_4534:
[----:B------:R-:W-:Y:S04]  /*16380*/  MOV R176, c[0x0][0x32c] ;  /* 0x0000cb0000b07a02 */ /* 0x000fe80000000f00 */
[----:B------:R-:W-:Y:S11]  /*16390*/  ISETP.NE.AND P0, PT, R176, 0x1, PT ;  /* 0x00000001b000780c */ /* 0x000ff60003f05270 */
[----:B------:R-:W-:Y:S02]  /*163a0*/  @!UPT UIADD3 URZ, URZ, URZ, URZ ;  /* 0x0000003f3f3ff290 */ /* 0x000fe4000fffe03f */
[----:B------:R-:W-:Y:S05]  /*163b0*/  @P0 IMAD.HI.U32 R176, R8, c[0x0][0x330], RZ ;  /* 0x0000cc0008b00a27 */ /* 0x000fea00078e00ff */
[----:B------:R-:W-:Y:S02]  /*163c0*/  @P0 SHF.R.U32.HI R8, RZ, c[0x0][0x334], R176 ;  /* 0x0000cd00ff080a19 */ /* 0x000fe400000116b0 */
.L_x_4535:
[----:B------:R-:W-:Y:S05]  /*163d0*/  BSYNC B0 ;  /* 0x0000000000007941 */ /* 0x000fea0003800000 */
.L_x_4533:
[----:B------:R-:W-:Y:S05]  /*163e0*/  IMAD R8, R8, c[0x0][0x32c], R175 ;  /* 0x0000cb0008087a24 */ /* 0x000fea00078e02af */
[----:B------:R-:W-:Y:S02]  /*163f0*/  IMNMX R0, R0, R8, !PT ;  /* 0x0000000800007217 */ /* 0x000fe40007800200 */
[----:B------:R-:W-:Y:S04]  /*16400*/  IADD3 R8, R8, c[0x0][0x32c], RZ ;  /* 0x0000cb0008087a10 */ /* 0x000fe80007ffe0ff */
[----:B------:R-:W-:Y:S02]  /*16410*/  IMNMX R7, R7, R8, PT ;  /* 0x0000000807077217 */ /* 0x000fe40003800200 */
.L_x_4532:
        /* <DEDUP_REMOVED lines=79> */
.L_x_4538:
[----:B------:R-:W-:Y:S04]  /*16910*/  MOV R8, c[0x0][0x32c] ;  /* 0x0000cb0000087a02 */ /* 0x000fe80000000f00 */
[----:B------:R-:W-:Y:S11]  /*16920*/  ISETP.NE.AND P0, PT, R8, 0x1, PT ;  /* 0x000000010800780c */ /* 0x000ff60003f05270 */
[----:B------:R-:W-:Y:S02]  /*16930*/  @!UPT UIADD3 URZ, URZ, URZ, URZ ;  /* 0x0000003f3f3ff290 */ /* 0x000fe4000fffe03f */
[----:B------:R-:W-:Y:S05]  /*16940*/  @P0 IMAD.HI.U32 R8, R0, c[0x0][0x330], RZ ;  /* 0x0000cc0000080a27 */ /* 0x000fea00078e00ff */
[----:B------:R-:W-:Y:S02]  /*16950*/  @P0 SHF.R.U32.HI R0, RZ, c[0x0][0x334], R8 ;  /* 0x0000cd00ff000a19 */ /* 0x000fe40000011608 */
.L_x_4539:
[----:B------:R-:W-:Y:S05]  /*16960*/  BSYNC B0 ;  /* 0x0000000000007941 */ /* 0x000fea0003800000 */
.L_x_4537:
[----:B------:R-:W-:Y:S05]  /*16970*/  IMAD R0, R0, c[0x0][0x32c], R175 ;  /* 0x0000cb0000007a24 */ /* 0x000fea00078e02af */
[----:B------:R-:W-:Y:S02]  /*16980*/  IMNMX R3, R3, R0, !PT ;  /* 0x0000000003037217 */ /* 0x000fe40007800200 */
[----:B------:R-:W-:Y:S04]  /*16990*/  IADD3 R0, R0, c[0x0][0x32c], RZ ;  /* 0x0000cb0000007a10 */ /* 0x000fe80007ffe0ff */
[----:B------:R-:W-:Y:S02]  /*169a0*/  IMNMX R7, R7, R0, PT ;  /* 0x0000000007077217 */ /* 0x000fe40003800200 */
.L_x_4536:
        /* <DEDUP_REMOVED lines=48> */
[----:B------:R-:W-:Y:S01]  /*16cb0*/  MUFU.EX2 R17, R17 ;  /* 0x0000001100117308 */ /* 0x000fe20000000800 */
[----:B------:R-:W-:Y:S01]  /*16cc0*/  FSEL R18, R18, -INF , !P0 ;  /* 0xff80000012127808 */ /* 0x000fe20004000000 */
[----:B-1----:R-:W-:Y:S01]  /*16cd0*/  FMUL.FTZ R28, R0, R152 ;  /* 0x00000098001c7220 */ /* 0x002fe20000410000 */
[----:B------:R-:W-:Y:S01]  /*16ce0*/  LOP3.LUT P0, RZ, R214, 0x4, RZ, 0xc0, !PT ;  /* 0x00000004d6ff7812 */ /* 0x000fe2000780c0ff */
[C---:B--2---:R-:W-:Y:S02]  /*16cf0*/  FFMA.FTZ R2, R0.reuse, R230, R172 ;  /* 0x000000e600027223 */ /* 0x044fe400000100ac */
[C---:B------:R-:W-:Y:S01]  /*16d00*/  FMUL.FTZ R29, R0.reuse, R153 ;  /* 0x00000099001d7220 */ /* 0x040fe20000410000 */
[----:B------:R-:W-:Y:S01]  /*16d10*/  ISETP.GT.AND P0, PT, R3, 0x9, !P0 ;  /* 0x000000090300780c */ /* 0x000fe20004704270 */
[C---:B------:R-:W-:Y:S02]  /*16d20*/  FMUL.FTZ R32, R0.reuse, R148 ;  /* 0x0000009400207220 */ /* 0x040fe40000410000 */
[----:B------:R-:W1:Y:S01]  /*16d30*/  MUFU.EX2 R16, R16 ;  /* 0x0000001000107308 */ /* 0x000e620000000800 */
[----:B------:R-:W-:Y:S01]  /*16d40*/  ISETP.LT.OR P0, PT, R7, 0xa, P0 ;  /* 0x0000000a0700780c */ /* 0x000fe20000701670 */
[C---:B------:R-:W-:Y:S02]  /*16d50*/  FMUL.FTZ R33, R0.reuse, R149 ;  /* 0x0000009500217220 */ /* 0x040fe40000410000 */
[----:B---3--:R-:W-:Y:S01]  /*16d60*/  FADD.FTZ R12, R13, R2 ;  /* 0x000000020d0c7221 */ /* 0x008fe20000010000 */
[----:B------:R-:W-:Y:S01]  /*16d70*/  FSEL R175, R19, -INF , !P0 ;  /* 0xff80000013af7808 */ /* 0x000fe20004000000 */
[----:B------:R-:W-:Y:S01]  /*16d80*/  FMUL.FTZ R20, R0, R160 ;  /* 0x000000a000147220 */ /* 0x000fe20000410000 */
[----:B------:R-:W-:Y:S01]  /*16d90*/  LOP3.LUT P0, RZ, R214, 0x2, RZ, 0xc0, !PT ;  /* 0x00000002d6ff7812 */ /* 0x000fe2000780c0ff */
[----:B------:R-:W-:Y:S01]  /*16da0*/  FMUL.FTZ R21, R0, R161 ;  /* 0x000000a100157220 */ /* 0x000fe20000410000 */
[----:B------:R-:W-:Y:S01]  /*16db0*/  FMNMX.FTZ R2, R14, R4, !PT ;  /* 0x000000040e027209 */ /* 0x000fe20007810000 */
[C---:B------:R-:W-:Y:S01]  /*16dc0*/  FMUL.FTZ R24, R0.reuse, R156 ;  /* 0x0000009c00187220 */ /* 0x040fe20000410000 */
[----:B------:R-:W-:Y:S01]  /*16dd0*/  ISETP.GT.AND P0, PT, R3, 0x10, !P0 ;  /* 0x000000100300780c */ /* 0x000fe20004704270 */
[C---:B------:R-:W-:Y:S01]  /*16de0*/  FMUL.FTZ R25, R0.reuse, R157 ;  /* 0x0000009d00197220 */ /* 0x040fe20000410000 */
[----:B------:R-:W-:Y:S01]  /*16df0*/  FMNMX.FTZ R2, R15, R2, !PT ;  /* 0x000000020f027209 */ /* 0x000fe20007810000 */
[C---:B------:R-:W-:Y:S01]  /*16e00*/  FMUL.FTZ R36, R0.reuse, R36 ;  /* 0x0000002400247220 */ /* 0x040fe20000410000 */
[----:B------:R-:W-:Y:S01]  /*16e10*/  ISETP.LT.OR P0, PT, R7, 0x11, P0 ;  /* 0x000000110700780c */ /* 0x000fe20000701670 */
[----:B------:R-:W-:Y:S01]  /*16e20*/  FMUL.FTZ R37, R0, R37 ;  /* 0x0000002500257220 */ /* 0x000fe20000410000 */
[----:B------:R-:W-:Y:S01]  /*16e30*/  FMNMX.FTZ R2, R18, R2, !PT ;  /* 0x0000000212027209 */ /* 0x000fe20007810000 */
[----:B------:R-:W-:Y:S01]  /*16e40*/  FMUL.FTZ R40, R0, R40 ;  /* 0x0000002800287220 */ /* 0x000fe20000410000 */
[----:B------:R-:W-:Y:S01]  /*16e50*/  FSEL R177, R22, -INF , !P0 ;  /* 0xff80000016b17808 */ /* 0x000fe20004000000 */
[----:B------:R-:W-:Y:S01]  /*16e60*/  FMUL.FTZ R41, R0, R41 ;  /* 0x0000002900297220 */ /* 0x000fe20000410000 */
        /* <DEDUP_REMOVED lines=10> */
[----:B------:R-:W-:Y:S01]  /*16f10*/  F2FP.BF16.PACK_AB R172, R13, R172 ;  /* 0x000000ac0dac723e */ /* 0x000fe200000010ff */
        /* <DEDUP_REMOVED lines=84> */
[C---:B------:R-:W-:Y:S01]  /*17460*/  FMUL.FTZ R17, R0.reuse, R165 ;  /* 0x000000a500117220 */ /* 0x040fe20000410000 */
[C---:B------:R-:W-:Y:S01]  /*17470*/  FSEL R2, R3.reuse, RZ, P0 ;  /* 0x000000ff03027208 */ /* 0x040fe20000000000 */
[----:B------:R-:W-:Y:S04]  /*17480*/  FMUL.FTZ R16, R0, R164 ;  /* 0x000000a400107220 */ /* 0x000fe80000410000 */
        /* <DEDUP_REMOVED lines=8> */
[--C-:B------:R-:W-:Y:S04]  /*17510*/  FFMA.FTZ R15, R15, c[0x0][0x2d0], -R4.reuse ;  /* 0x0000b4000f0f7a23 */ /* 0x100fe80000010804 */
        /* <DEDUP_REMOVED lines=92> */
[----:B------:R2:W-:Y:S01]  /*17ae0*/  MUFU.EX2 R160, R0 ;  /* 0x0000000000a07308 */ /* 0x0005e20000000800 */
[C---:B-1----:R-:W-:Y:S08]  /*17af0*/  HMMA.16816.F32.BF16 R36, R172.reuse, R148, R36 ;  /* 0x00000094ac24723c */ /* 0x042ff00000041824 */
[C---:B------:R-:W-:Y:S01]  /*17b00*/  HMMA.16816.F32.BF16 R40, R172.reuse, R150, R40 ;  /* 0x00000096ac28723c */ /* 0x040fe20000041828 */
[----:B------:R-:W1:Y:S03]  /*17b10*/  LDSM.16.MT88.4 R148, [R146+0x1800] ;  /* 0x001800009294783b */ /* 0x000e660000004200 */
[----:B--2---:R-:W-:Y:S04]  /*17b20*/  FFMA.FTZ R0, R179, c[0x0][0x2d0], -R4 ;  /* 0x0000b400b3007a23 */ /* 0x004fe80000010804 */
[----:B------:R3:W2:Y:S04]  /*17b30*/  MUFU.EX2 R179, R0 ;  /* 0x0000000000b37308 */ /* 0x0006a80000000800 */
[----:B---3--:R-:W-:Y:S01]  /*17b40*/  FADD.FTZ R0, R2, R183 ;  /* 0x000000b702007221 */ /* 0x008fe20000010000 */
[C---:B-1----:R-:W-:Y:S05]  /*17b50*/  HMMA.16816.F32.BF16 R44, R172.reuse, R148, R44 ;  /* 0x00000094ac2c723c */ /* 0x042fea000004182c */
[----:B------:R-:W1:Y:S01]  /*17b60*/  MUFU.EX2 R183, R191 ;  /* 0x000000bf00b77308 */ /* 0x000e620000000800 */
[----:B------:R-:W-:Y:S02]  /*17b70*/  FADD.FTZ R162, R156, R0 ;  /* 0x000000009ca27221 */ /* 0x000fe40000010000 */
[----:B------:R-:W-:Y:S01]  /*17b80*/  FADD.FTZ R0, R158, R157 ;  /* 0x0000009d9e007221 */ /* 0x000fe20000010000 */
        /* <DEDUP_REMOVED lines=34> */
[----:B------:R-:W-:Y:S04]  /*17db0*/  HMMA.16816.F32.BF16 R136, R172, R150, R136 ;  /* 0x00000096ac88723c */ /* 0x000fe80000041888 */
[----:B----4-:R-:W-:Y:S01]  /*17dc0*/  F2FP.BF16.PACK_AB R149, R161, R163 ;  /* 0x000000a3a195723e */ /* 0x010fe200000010ff */
[----:B------:R-:W-:Y:S02]  /*17dd0*/  FADD.FTZ R2, R159, R0 ;  /* 0x000000009f027221 */ /* 0x000fe40000010000 */
[----:B------:R-:W-:Y:S01]  /*17de0*/  F2FP.BF16.PACK_AB R150, R184, R185 ;  /* 0x000000b9b896723e */ /* 0x000fe200000010ff */
[----:B------:R-:W-:Y:S01]  /*17df0*/  LDSM.16.MT88.4 R156, [R196+0x5000] ;  /* 0x00500000c49c783b */ /* 0x000fe20000004200 */
[----:B--2---:R-:W-:Y:S03]  /*17e00*/  F2FP.BF16.PACK_AB R151, R179, R160 ;  /* 0x000000a0b397723e */ /* 0x004fe600000010ff */
[----:B-1----:R-:W-:Y:S01]  /*17e10*/  F2FP.BF16.PACK_AB R172, R186, R183 ;  /* 0x000000b7baac723e */ /* 0x002fe200000010ff */
[----:B------:R-:W-:Y:S01]  /*17e20*/  FADD.FTZ R2, R163, R2 ;  /* 0x00000002a3027221 */ /* 0x000fe20000010000 */
[----:B------:R-:W-:Y:S01]  /*17e30*/  F2FP.BF16.PACK_AB R174, R188, R187 ;  /* 0x000000bbbcae723e */ /* 0x000fe200000010ff */
        /* <DEDUP_REMOVED lines=20> */
[----:B------:R-:W-:Y:S02]  /*17f80*/  FADD.FTZ R0, R160, R2 ;  /* 0x00000002a0007221 */ /* 0x000fe40000010000 */
        /* <DEDUP_REMOVED lines=11> */
[-C--:B------:R-:W-:Y:S01]  /*18040*/  MOV R7, R3.reuse ;  /* 0x0000000300077202 */ /* 0x080fe20000000f00 */
[----:B------:R-:W-:Y:S01]  /*18050*/  FADD.FTZ R231, R176, R2 ;  /* 0x00000002b0e77221 */ /* 0x000fe20000010000 */
[----:B------:R-:W-:Y:S02]  /*18060*/  MOV R222, R0 ;  /* 0x0000000000de7202 */ /* 0x000fe40000000f00 */
        /* <DEDUP_REMOVED lines=87> */
.L_x_4529:
[----:B------:R-:W-:Y:S07]  /*185e0*/  @!UPT UIADD3 URZ, URZ, URZ, URZ ;  /* 0x0000003f3f3ff290 */ /* 0x000fee000fffe03f */
[----:B------:R-:W-:Y:S02]  /*185f0*/  MOV R9, 0x1f ;  /* 0x0000001f00097802 */ /* 0x000fe40000000f00 */
[----:B------:R-:W-:Y:S01]  /*18600*/  MOV R5, 0xffffffff ;  /* 0xffffffff00057802 */ /* 0x000fe20000000f00 */
[----:B------:R-:W-:Y:S06]  /*18610*/  BRA.DIV ~URZ, `(.L_x_4541) ;  /* 0x000067227f007947 */ /* 0x000fec000b800000 */
[----:B------:R1:W2:Y:S02]  /*18620*/  SHFL.BFLY PT, R0, R230, 0x2, 0x1f ;  /* 0x0c401f00e6007f89 */ /* 0x0002a400000e0000 */
.L_x_4614:
[----:B--2---:R-:W-:Y:S01]  /*18630*/  FADD.FTZ R0, R0, R230 ;  /* 0x000000e600007221 */ /* 0x004fe20000010000 */
[----:B------:R-:W-:Y:S05]  /*18640*/  BRA.DIV ~URZ, `(.L_x_4542) ;  /* 0x000067527f007947 */ /* 0x000fea000b800000 */
[----:B------:R-:W2:Y:S02]  /*18650*/  SHFL.BFLY PT, R2, R231, 0x2, 0x1f ;  /* 0x0c401f00e7027f89 */ /* 0x000ea400000e0000 */
[----:B--2---:R-:W-:-:S02]  /*18660*/  FADD.FTZ R231, R2, R231 ;  /* 0x000000e702e77221 */ /* 0x004fc40000010000 */
[----:B------:R-:W2:Y:S04]  /*18670*/  SHFL.BFLY PT, R2, R0, 0x1, 0x1f ;  /* 0x0c201f0000027f89 */ /* 0x000ea800000e0000 */
[----:B------:R3:W4:Y:S01]  /*18680*/  SHFL.BFLY PT, R3, R231, 0x1, 0x1f ;  /* 0x0c201f00e7037f89 */ /* 0x00072200000e0000 */
[----:B--2---:R-:W-:-:S05]  /*18690*/  FADD.FTZ R0, R0, R2 ;  /* 0x0000000200007221 */ /* 0x004fca0000010000 */
.L_x_4615:
        /* <DEDUP_REMOVED lines=148> */
.L_x_4477:
        /* <DEDUP_REMOVED lines=19> */
.L_x_4544:
[----:B--2---:R-:W-:Y:S05]  /*19110*/  BSYNC B0 ;  /* 0x0000000000007941 */ /* 0x004fea0003800000 */
.L_x_4543:
        /* <DEDUP_REMOVED lines=14> */
[----:B------:R-:W-:Y:S01]  /*19200*/  F2FP.BF16.PACK_AB R2, R169, R168 ;  /* 0x000000a8a902723e */ /* 0x000fe200000010ff */
[----:B------:R-:W-:Y:S01]  /*19210*/  IMAD.MOV.U32 R18, RZ, RZ, c[0x0][0x388] ;  /* 0x0000e200ff127624 */ /* 0x000fe200078e00ff */
[----:B------:R-:W-:Y:S01]  /*19220*/  BAR.SYNC.DEFER_BLOCKING 0x1, 0x100 ;  /* 0x0044000000007b1d */ /* 0x000fe20000010000 */
[----:B------:R-:W-:-:S02]  /*19230*/  F2FP.BF16.PACK_AB R0, R171, R170 ;  /* 0x000000aaab00723e */ /* 0x000fc400000010ff */
[----:B------:R-:W-:Y:S02]  /*19240*/  ISETP.NE.U32.AND P0, PT, RZ, c[0x0][0x508], PT ;  /* 0x00014200ff007a0c */ /* 0x000fe40003f05070 */
[----:B------:R-:W-:Y:S02]  /*19250*/  ISETP.NE.U32.AND P2, PT, RZ, c[0x0][0x500], PT ;  /* 0x00014000ff007a0c */ /* 0x000fe40003f45070 */
[----:B------:R-:W-:Y:S02]  /*19260*/  ISETP.NE.AND.EX P1, PT, RZ, c[0x0][0x50c], PT, P0 ;  /* 0x00014300ff007a0c */ /* 0x000fe40003f25300 */
[----:B------:R-:W-:Y:S01]  /*19270*/  ISETP.NE.AND.EX P2, PT, RZ, c[0x0][0x504], PT, P2 ;  /* 0x00014100ff007a0c */ /* 0x000fe20003f45320 */
[----:B--2---:R2:W-:Y:S04]  /*19280*/  STS [R12+0x80], R2 ;  /* 0x000080020c007388 */ /* 0x0045e80000000800 */
[----:B------:R1:W-:Y:S01]  /*19290*/  STS [R12+0x480], R0 ;  /* 0x000480000c007388 */ /* 0x0003e20000000800 */
[----:B--2---:R-:W-:-:S02]  /*192a0*/  F2FP.BF16.PACK_AB R2, R165, R164 ;  /* 0x000000a4a502723e */ /* 0x004fc400000010ff */
        /* <DEDUP_REMOVED lines=137> */
.L_x_4547:
[----:B------:R-:W2:Y:S04]  /*19b40*/  LDL R21, [R1+0x1b4] ;  /* 0x0001b40001157983 */ /* 0x000ea80000100800 */
        /* <DEDUP_REMOVED lines=13> */
[----:B-1----:R-:W-:Y:S02]  /*19c20*/  SEL R4, R3, RZ, !P0 ;  /* 0x000000ff03047207 */ /* 0x002fe40004000000 */
[----:B-----5:R-:W-:Y:S01]  /*19c30*/  SHF.R.S32.HI R10, RZ, 0x1f, R2 ;  /* 0x0000001fff0a7819 */ /* 0x020fe20000011402 */
[----:B------:R-:W-:-:S04]  /*19c40*/  IMAD R3, R9, R0, RZ ;  /* 0x0000000009037224 */ /* 0x000fc800078e02ff */
        /* <DEDUP_REMOVED lines=108> */
.L_x_4616:
[----:B------:R-:W-:Y:S05]  /*1a310*/  BRA.DIV ~URZ, `(.L_x_4550) ;  /* 0x00004c027f007947 */ /* 0x000fea000b800000 */
[----:B------:R4:W2:Y:S02]  /*1a320*/  SHFL.IDX PT, R0, R17, RZ, 0x181f ;  /* 0x00181fff11007589 */ /* 0x0008a400000e0000 */
.L_x_4617:
[----:B------:R-:W-:Y:S01]  /*1a330*/  IMAD R16, R18, c[0x0][0x4e8], RZ ;  /* 0x00013a0012107a24 */ /* 0x000fe200078e02ff */
[----:B------:R-:W-:Y:S04]  /*1a340*/  BSSY B0, `(.L_x_4551) ;  /* 0x0000017000007945 */ /* 0x000fe80003800000 */
[----:B------:R-:W-:-:S13]  /*1a350*/  ISETP.GE.AND P0, PT, R14, R16, PT ;  /* 0x000000100e00720c */ /* 0x000fda0003f06270 */
[----:B------:R-:W-:Y:S05]  /*1a360*/  @P0 BRA `(.L_x_4552) ;  /* 0x0000014000000947 */ /* 0x000fea0003800000 */
[----:B------:R-:W5:Y:S04]  /*1a370*/  LDL R84, [R1+0x70] ;  /* 0x0000700001547983 */ /* 0x000f680000100800 */
[----:B----4-:R-:W4:Y:S04]  /*1a380*/  LDL R85, [R1+0x78] ;  /* 0x0000780001557983 */ /* 0x010f280000100800 */
[----:B---3--:R-:W3:Y:S04]  /*1a390*/  LDL R19, [R1+0x80] ;  /* 0x0000800001137983 */ /* 0x008ee80000100800 */
[----:B--2---:R-:W2:Y:S01]  /*1a3a0*/  LDL R10, [R1+0x7c] ;  /* 0x00007c00010a7983 */ /* 0x004ea20000100800 */
[----:B------:R-:W-:-:S02]  /*1a3b0*/  ISETP.GE.AND P3, PT, R140, c[0x0][0x3c8], PT ;  /* 0x0000f2008c007a0c */ /* 0x000fc40003f66270 */
[----:B------:R-:W-:Y:S02]  /*1a3c0*/  ISETP.GE.AND P2, PT, R144, c[0x0][0x3c8], PT ;  /* 0x0000f20090007a0c */ /* 0x000fe40003f46270 */
[----:B------:R-:W-:Y:S02]  /*1a3d0*/  ISETP.GE.AND P1, PT, R235, c[0x0][0x3c8], PT ;  /* 0x0000f200eb007a0c */ /* 0x000fe40003f26270 */
[----:B------:R-:W-:-:S07]  /*1a3e0*/  ISETP.GE.AND P0, PT, R236, c[0x0][0x3c8], PT ;  /* 0x0000f200ec007a0c */ /* 0x000fce0003f06270 */
[----:B------:R-:W-:-:S04]  /*1a3f0*/  @!P3 LEA R12, P4, R140, R0, 0x1 ;  /* 0x000000008c0cb211 */ /* 0x000fc800078808ff */
[-C--:B------:R-:W-:Y:S02]  /*1a400*/  @!P1 LEA R4, P5, R235, R0.reuse, 0x1 ;  /* 0x00000000eb049211 */ /* 0x080fe400078a08ff */
[----:B------:R-:W-:Y:S02]  /*1a410*/  @!P3 LEA.HI.X R13, R140, R7, R141, 0x1, P4 ;  /* 0x000000078c0db211 */ /* 0x000fe400020f0c8d */
[----:B------:R-:W-:-:S03]  /*1a420*/  @!P0 LEA R2, P4, R236, R0, 0x1 ;  /* 0x00000000ec028211 */ /* 0x000fc600078808ff */
[----:B------:R1:W-:Y:S01]  /*1a430*/  @!P3 ST.E.128 [R12.64], R32 ;  /* 0x000000200c00b985 */ /* 0x0003e2000c101d0c */
[----:B-----5:R-:W-:-:S04]  /*1a440*/  @!P2 LEA R8, P6, R84, R0, 0x1 ;  /* 0x000000005408a211 */ /* 0x020fc800078c08ff */
[-C--:B----4-:R-:W-:Y:S02]  /*1a450*/  @!P2 LEA.HI.X R9, R84, R7.reuse, R85, 0x1, P6 ;  /* 0x000000075409a211 */ /* 0x090fe400030f0c55 */
[----:B---3--:R-:W-:-:S03]  /*1a460*/  @!P1 LEA.HI.X R5, R235, R7, R19, 0x1, P5 ;  /* 0x00000007eb059211 */ /* 0x008fc600028f0c13 */
[----:B-1----:R1:W-:Y:S01]  /*1a470*/  @!P2 ST.E.128 [R8.64], R28 ;  /* 0x0000001c0800a985 */ /* 0x0023e2000c101d0c */
[----:B--2---:R-:W-:-:S03]  /*1a480*/  @!P0 LEA.HI.X R3, R236, R7, R10, 0x1, P4 ;  /* 0x00000007ec038211 */ /* 0x004fc600020f0c0a */
[----:B------:R1:W-:Y:S04]  /*1a490*/  @!P1 ST.E.128 [R4.64], R24 ;  /* 0x0000001804009985 */ /* 0x0003e8000c101d0c */
[----:B------:R1:W-:Y:S02]  /*1a4a0*/  @!P0 ST.E.128 [R2.64], R20 ;  /* 0x0000001402008985 */ /* 0x0003e4000c101d0c */
.L_x_4552:
[----:B------:R-:W-:Y:S05]  /*1a4b0*/  BSYNC B0 ;  /* 0x0000000000007941 */ /* 0x000fea0003800000 */
.L_x_4551:
[----:B------:R-:W-:Y:S05]  /*1a4c0*/  BRA.DIV ~URZ, `(.L_x_4553) ;  /* 0x00004ad27f007947 */ /* 0x000fea000b800000 */
[----:B---3--:R3:W4:Y:S04]  /*1a4d0*/  SHFL.IDX PT, R7, R15, 0x1, 0x181f ;  /* 0x00381f000f077f89 */ /* 0x00872800000e0000 */
[----:B--2---:R3:W2:Y:S02]  /*1a4e0*/  SHFL.IDX PT, R0, R17, 0x1, 0x181f ;  /* 0x00381f0011007f89 */ /* 0x0046a400000e0000 */
.L_x_4618:
        /* <DEDUP_REMOVED lines=18> */
[-C--:B---3--:R-:W-:Y:S02]  /*1a610*/  @!P2 LEA.HI.X R9, R19, R7.reuse, R20, 0x1, P6 ;  /* 0x000000071309a211 */ /* 0x088fe400030f0c14 */
[----:B----4-:R-:W-:-:S03]  /*1a620*/  @!P1 LEA.HI.X R5, R235, R7, R18, 0x1, P5 ;  /* 0x00000007eb059211 */ /* 0x010fc600028f0c12 */
[----:B------:R1:W-:Y:S01]  /*1a630*/  @!P2 ST.E.128 [R8.64], R44 ;  /* 0x0000002c0800a985 */ /* 0x0003e2000c101d0c */
[----:B--2---:R-:W-:-:S03]  /*1a640*/  @!P0 LEA.HI.X R3, R236, R7, R10, 0x1, P4 ;  /* 0x00000007ec038211 */ /* 0x004fc600020f0c0a */
[----:B------:R1:W-:Y:S04]  /*1a650*/  @!P1 ST.E.128 [R4.64], R40 ;  /* 0x0000002804009985 */ /* 0x0003e8000c101d0c */
[----:B------:R1:W-:Y:S02]  /*1a660*/  @!P0 ST.E.128 [R2.64], R36 ;  /* 0x0000002402008985 */ /* 0x0003e4000c101d0c */
.L_x_4555:
[----:B------:R-:W-:Y:S05]  /*1a670*/  BSYNC B0 ;  /* 0x0000000000007941 */ /* 0x000fea0003800000 */
.L_x_4554:
[----:B------:R-:W-:Y:S05]  /*1a680*/  BRA.DIV ~URZ, `(.L_x_4556) ;  /* 0x00004a027f007947 */ /* 0x000fea000b800000 */
[----:B----4-:R4:W1:Y:S02]  /*1a690*/  SHFL.IDX PT, R7, R15, 0x2, 0x181f ;  /* 0x00581f000f077f89 */ /* 0x01086400000e0000 */
.L_x_4619:
[----:B------:R-:W-:Y:S05]  /*1a6a0*/  BRA.DIV ~URZ, `(.L_x_4557) ;  /* 0x00004a627f007947 */ /* 0x000fea000b800000 */
[----:B--2---:R2:W3:Y:S02]  /*1a6b0*/  SHFL.IDX PT, R0, R17, 0x2, 0x181f ;  /* 0x00581f0011007f89 */ /* 0x0044e400000e0000 */
.L_x_4620:
[----:B-1----:R-:W-:Y:S01]  /*1a6c0*/  IADD3 R2, R14, 0x40, RZ ;  /* 0x000000400e027810 */ /* 0x002fe20007ffe0ff */
[----:B------:R-:W-:Y:S03]  /*1a6d0*/  BSSY B0, `(.L_x_4558) ;  /* 0x0000017000007945 */ /* 0x000fe60003800000 */
[----:B------:R-:W-:-:S13]  /*1a6e0*/  ISETP.GE.AND P0, PT, R2, R16, PT ;  /* 0x000000100200720c */ /* 0x000fda0003f06270 */
[----:B------:R-:W-:Y:S05]  /*1a6f0*/  @P0 BRA `(.L_x_4559) ;  /* 0x0000014000000947 */ /* 0x000fea0003800000 */
[----:B------:R-:W5:Y:S04]  /*1a700*/  LDL R19, [R1+0x70] ;  /* 0x0000700001137983 */ /* 0x000f680000100800 */
[----:B--2---:R-:W2:Y:S04]  /*1a710*/  LDL R20, [R1+0x78] ;  /* 0x0000780001147983 */ /* 0x004ea80000100800 */
[----:B----4-:R-:W4:Y:S04]  /*1a720*/  LDL R18, [R1+0x80] ;  /* 0x0000800001127983 */ /* 0x010f280000100800 */
[----:B---3--:R-:W3:Y:S01]  /*1a730*/  LDL R10, [R1+0x7c] ;  /* 0x00007c00010a7983 */ /* 0x008ee20000100800 */
        /* <DEDUP_REMOVED lines=10> */
[-C--:B--2---:R-:W-:Y:S02]  /*1a7e0*/  @!P2 LEA.HI.X R9, R19, R7.reuse, R20, 0x1, P6 ;  /* 0x000000071309a211 */ /* 0x084fe400030f0c14 */
[----:B----4-:R-:W-:-:S03]  /*1a7f0*/  @!P1 LEA.HI.X R5, R235, R7, R18, 0x1, P5 ;  /* 0x00000007eb059211 */ /* 0x010fc600028f0c12 */
[----:B------:R1:W-:Y:S01]  /*1a800*/  @!P2 ST.E.128 [R8.64], R60 ;  /* 0x0000003c0800a985 */ /* 0x0003e2000c101d0c */
[----:B---3--:R-:W-:-:S03]  /*1a810*/  @!P0 LEA.HI.X R3, R236, R7, R10, 0x1, P4 ;  /* 0x00000007ec038211 */ /* 0x008fc600020f0c0a */
[----:B------:R1:W-:Y:S04]  /*1a820*/  @!P1 ST.E.128 [R4.64], R56 ;  /* 0x0000003804009985 */ /* 0x0003e8000c101d0c */
[----:B------:R1:W-:Y:S02]  /*1a830*/  @!P0 ST.E.128 [R2.64], R52 ;  /* 0x0000003402008985 */ /* 0x0003e4000c101d0c */
.L_x_4559:
[----:B------:R-:W-:Y:S05]  /*1a840*/  BSYNC B0 ;  /* 0x0000000000007941 */ /* 0x000fea0003800000 */
.L_x_4558:
[----:B------:R-:W-:Y:S05]  /*1a850*/  BRA.DIV ~URZ, `(.L_x_4560) ;  /* 0x000049327f007947 */ /* 0x000fea000b800000 */
[----:B------:R1:W2:Y:S04]  /*1a860*/  SHFL.IDX PT, R7, R15, 0x3, 0x181f ;  /* 0x00781f000f077f89 */ /* 0x0002a800000e0000 */
[----:B---3--:R1:W3:Y:S02]  /*1a870*/  SHFL.IDX PT, R0, R17, 0x3, 0x181f ;  /* 0x00781f0011007f89 */ /* 0x0082e400000e0000 */
.L_x_4621:
[----:B-1----:R-:W-:-:S04]  /*1a880*/  IADD3 R2, R14, 0x60, RZ ;  /* 0x000000600e027810 */ /* 0x002fc80007ffe0ff */
[----:B------:R-:W-:-:S13]  /*1a890*/  ISETP.GE.AND P0, PT, R2, R16, PT ;  /* 0x000000100200720c */ /* 0x000fda0003f06270 */
[----:B------:R-:W-:Y:S05]  /*1a8a0*/  @P0 BRA `(.L_x_4561) ;  /* 0x00002c2000000947 */ /* 0x000fea0003800000 */
[----:B------:R-:W5:Y:S04]  /*1a8b0*/  LDL R12, [R1+0x70] ;  /* 0x00007000010c7983 */ /* 0x000f680000100800 */
[----:B----4-:R-:W4:Y:S04]  /*1a8c0*/  LDL R13, [R1+0x78] ;  /* 0x00007800010d7983 */ /* 0x010f280000100800 */
[----:B---3--:R-:W3:Y:S01]  /*1a8d0*/  LDL R10, [R1+0x80] ;  /* 0x00008000010a7983 */ /* 0x008ee20000100800 */
[----:B------:R-:W-:Y:S02]  /*1a8e0*/  ISETP.GE.AND P2, PT, R140, c[0x0][0x3c8], PT ;  /* 0x0000f2008c007a0c */ /* 0x000fe40003f46270 */
[----:B------:R-:W-:-:S02]  /*1a8f0*/  ISETP.GE.AND P1, PT, R144, c[0x0][0x3c8], PT ;  /* 0x0000f20090007a0c */ /* 0x000fc40003f26270 */
[----:B------:R-:W-:-:S09]  /*1a900*/  ISETP.GE.AND P0, PT, R235, c[0x0][0x3c8], PT ;  /* 0x0000f200eb007a0c */ /* 0x000fd20003f06270 */
[----:B------:R-:W-:-:S04]  /*1a910*/  @!P2 LEA R8, P5, R140, R0, 0x1 ;  /* 0x000000008c08a211 */ /* 0x000fc800078a08ff */
[----:B------:R-:W-:Y:S02]  /*1a920*/  @!P0 LEA R2, P3, R235, R0, 0x1 ;  /* 0x00000000eb028211 */ /* 0x000fe400078608ff */
[----:B--2---:R-:W-:-:S05]  /*1a930*/  @!P2 LEA.HI.X R9, R140, R7, R141, 0x1, P5 ;  /* 0x000000078c09a211 */ /* 0x004fca00028f0c8d */
[----:B------:R1:W-:Y:S01]  /*1a940*/  @!P2 ST.E.128 [R8.64], R80 ;  /* 0x000000500800a985 */ /* 0x0003e2000c101d0c */
[----:B-----5:R-:W-:-:S04]  /*1a950*/  @!P1 LEA R4, P4, R12, R0, 0x1 ;  /* 0x000000000c049211 */ /* 0x020fc800078808ff */
[-C--:B----4-:R-:W-:Y:S02]  /*1a960*/  @!P1 LEA.HI.X R5, R12, R7.reuse, R13, 0x1, P4 ;  /* 0x000000070c059211 */ /* 0x090fe400020f0c0d */
        /* <DEDUP_REMOVED lines=10> */
.L_x_4548:
        /* <DEDUP_REMOVED lines=33> */
.L_x_4622:
[----:B------:R-:W-:Y:S05]  /*1ac20*/  BRA.DIV ~URZ, `(.L_x_4563) ;  /* 0x000046d27f007947 */ /* 0x000fea000b800000 */
[----:B------:R3:W4:Y:S02]  /*1ac30*/  SHFL.IDX PT, R0, R5, RZ, 0x1c1f ;  /* 0x001c1fff05007589 */ /* 0x00072400000e0000 */
.L_x_4623:
        /* <DEDUP_REMOVED lines=204> */
.L_x_4565:
[----:B------:R-:W-:Y:S05]  /*1b900*/  BSYNC B0 ;  /* 0x0000000000007941 */ /* 0x000fea0003800000 */
.L_x_4564:
[----:B------:R-:W-:Y:S05]  /*1b910*/  BRA.DIV ~URZ, `(.L_x_4566) ;  /* 0x00003a627f007947 */ /* 0x000fea000b800000 */
[----:B--2---:R2:W1:Y:S04]  /*1b920*/  SHFL.IDX PT, R4, R7, 0x1, 0x1c1f ;  /* 0x003c1f0007047f89 */ /* 0x00446800000e0000 */
[----:B----4-:R2:W4:Y:S02]  /*1b930*/  SHFL.IDX PT, R0, R5, 0x1, 0x1c1f ;  /* 0x003c1f0005007f89 */ /* 0x01052400000e0000 */
.L_x_4624:
        /* <DEDUP_REMOVED lines=212> */
.L_x_4546:
        /* <DEDUP_REMOVED lines=15> */
[----:B--2---:R2:W4:Y:S04]  /*1c770*/  LDG.E R4, [R2.64] ;  /* 0x0000000c02047981 */ /* 0x004528000c1e1900 */
[----:B--2---:R-:W4:Y:S02]  /*1c780*/  LDG.E R2, [R2.64+0x4] ;  /* 0x0000040c02027981 */ /* 0x004f24000c1e1900 */
[----:B----45:R-:W-:Y:S02]  /*1c790*/  IADD3 R21, -R4, R2, RZ ;  /* 0x0000000204157210 */ /* 0x030fe40007ffe1ff */
.L_x_4567:
        /* <DEDUP_REMOVED lines=13> */
[----:B-1----:R-:W2:Y:S01]  /*1c870*/  LDL.LU R23, [R1+0xa8] ;  /* 0x0000a80001177983 */ /* 0x002ea20000300800 */
[----:B------:R-:W-:Y:S01]  /*1c880*/  IMAD.MOV.U32 R2, RZ, RZ, 0x368 ;  /* 0x00000368ff027424 */ /* 0x000fe200078e00ff */
[----:B------:R-:W-:-:S04]  /*1c890*/  ISETP.GT.AND P2, PT, R20, 0x1, PT ;  /* 0x000000011400780c */ /* 0x000fc80003f44270 */
[----:B------:R-:W-:-:S04]  /*1c8a0*/  SEL R2, R2, 0x328, P2 ;  /* 0x0000032802027807 */ /* 0x000fc80001000000 */
[----:B------:R1:W4:Y:S08]  /*1c8b0*/  LDC.64 R12, c[0x0][R2+0x170] ;  /* 0x00005c00020c7b82 */ /* 0x0003300000000a00 */
[----:B------:R1:W5:Y:S08]  /*1c8c0*/  LDC.64 R8, c[0x0][R2+0x168] ;  /* 0x00005a0002087b82 */ /* 0x0003700000000a00 */
[----:B------:R1:W3:Y:S08]  /*1c8d0*/  LDC.64 R16, c[0x0][R2+0x178] ;  /* 0x00005e0002107b82 */ /* 0x0002f00000000a00 */
[----:B------:R1:W2:Y:S02]  /*1c8e0*/  LDC.64 R14, c[0x0][R2+0x160] ;  /* 0x00005800020e7b82 */ /* 0x0002a40000000a00 */
[----:B-1----:R-:W-:-:S02]  /*1c8f0*/  IMAD.MOV.U32 R2, RZ, RZ, c[0x0][0x4e8] ;  /* 0x00013a00ff027624 */ /* 0x002fc400078e00ff */
[-C--:B----4-:R-:W-:Y:S02]  /*1c900*/  IMAD R3, R13, R7.reuse, RZ ;  /* 0x000000070d037224 */ /* 0x090fe400078e02ff */
[----:B------:R-:W-:Y:S01]  /*1c910*/  IMAD.WIDE.U32 R4, R12, R7, RZ ;  /* 0x000000070c047225 */ /* 0x000fe200078e00ff */
[----:B------:R-:W-:Y:S02]  /*1c920*/  ISETP.NE.AND P0, PT, R2, 0x1, PT ;  /* 0x000000010200780c */ /* 0x000fe40003f05270 */
[----:B------:R-:W-:Y:S01]  /*1c930*/  MOV R2, R10 ;  /* 0x0000000a00027202 */ /* 0x000fe20000000f00 */
[----:B------:R-:W-:Y:S02]  /*1c940*/  IMAD R12, R12, R22, R3 ;  /* 0x000000160c0c7224 */ /* 0x000fe400078e0203 */
[-C--:B-----5:R-:W-:Y:S02]  /*1c950*/  IMAD R13, R9, R241.reuse, RZ ;  /* 0x000000f1090d7224 */ /* 0x0a0fe400078e02ff */
        /* <DEDUP_REMOVED lines=29> */
.L_x_4569:
[----:B------:R-:W-:Y:S05]  /*1cb30*/  BSYNC B0 ;  /* 0x0000000000007941 */ /* 0x000fea0003800000 */
.L_x_4568:
        /* <DEDUP_REMOVED lines=43> */
.L_x_4625:
[----:B------:R-:W-:Y:S05]  /*1cdf0*/  BRA.DIV ~URZ, `(.L_x_4571) ;  /* 0x000026f27f007947 */ /* 0x000fea000b800000 */
[----:B------:R4:W1:Y:S02]  /*1ce00*/  SHFL.IDX PT, R0, R17, RZ, 0x181f ;  /* 0x00181fff11007589 */ /* 0x00086400000e0000 */
.L_x_4626:
        /* <DEDUP_REMOVED lines=12> */
[----:B-1----:R-:W-:-:S04]  /*1ced0*/  @!P3 LEA R12, P4, R140, R0, 0x1 ;  /* 0x000000008c0cb211 */ /* 0x002fc800078808ff */
[-C--:B------:R-:W-:Y:S02]  /*1cee0*/  @!P1 LEA R4, P5, R235, R0.reuse, 0x1 ;  /* 0x00000000eb049211 */ /* 0x080fe400078a08ff */
[----:B------:R-:W-:Y:S02]  /*1cef0*/  @!P3 LEA.HI.X R13, R140, R7, R141, 0x1, P4 ;  /* 0x000000078c0db211 */ /* 0x000fe400020f0c8d */
[----:B------:R-:W-:-:S03]  /*1cf00*/  @!P0 LEA R2, P4, R236, R0, 0x1 ;  /* 0x00000000ec028211 */ /* 0x000fc600078808ff */
[----:B------:R1:W-:Y:S01]  /*1cf10*/  @!P3 ST.E.128 [R12.64], RZ ;  /* 0x000000ff0c00b985 */ /* 0x0003e2000c101d0c */
[----:B-----5:R-:W-:-:S04]  /*1cf20*/  @!P2 LEA R8, P6, R19, R0, 0x1 ;  /* 0x000000001308a211 */ /* 0x020fc800078c08ff */
[-C--:B---3--:R-:W-:Y:S02]  /*1cf30*/  @!P2 LEA.HI.X R9, R19, R7.reuse, R20, 0x1, P6 ;  /* 0x000000071309a211 */ /* 0x088fe400030f0c14 */
[----:B----4-:R-:W-:-:S03]  /*1cf40*/  @!P1 LEA.HI.X R5, R235, R7, R18, 0x1, P5 ;  /* 0x00000007eb059211 */ /* 0x010fc600028f0c12 */
[----:B------:R1:W-:Y:S01]  /*1cf50*/  @!P2 ST.E.128 [R8.64], RZ ;  /* 0x000000ff0800a985 */ /* 0x0003e2000c101d0c */
[----:B--2---:R-:W-:-:S03]  /*1cf60*/  @!P0 LEA.HI.X R3, R236, R7, R10, 0x1, P4 ;  /* 0x00000007ec038211 */ /* 0x004fc600020f0c0a */
[----:B------:R1:W-:Y:S04]  /*1cf70*/  @!P1 ST.E.128 [R4.64], RZ ;  /* 0x000000ff04009985 */ /* 0x0003e8000c101d0c */
[----:B------:R1:W-:Y:S02]  /*1cf80*/  @!P0 ST.E.128 [R2.64], RZ ;  /* 0x000000ff02008985 */ /* 0x0003e4000c101d0c */
.L_x_4573:
[----:B------:R-:W-:Y:S05]  /*1cf90*/  BSYNC B0 ;  /* 0x0000000000007941 */ /* 0x000fea0003800000 */
.L_x_4572:
[----:B------:R-:W-:Y:S05]  /*1cfa0*/  BRA.DIV ~URZ, `(.L_x_4574) ;  /* 0x000025c27f007947 */ /* 0x000fea000b800000 */
[----:B--2---:R2:W3:Y:S04]  /*1cfb0*/  SHFL.IDX PT, R7, R14, 0x1, 0x181f ;  /* 0x00381f000e077f89 */ /* 0x0044e800000e0000 */
[----:B-1----:R2:W1:Y:S02]  /*1cfc0*/  SHFL.IDX PT, R0, R17, 0x1, 0x181f ;  /* 0x00381f0011007f89 */ /* 0x00246400000e0000 */
.L_x_4627:
[----:B------:R-:W-:Y:S01]  /*1cfd0*/  IADD3 R2, R16, 0x20, RZ ;  /* 0x0000002010027810 */ /* 0x000fe20007ffe0ff */
        /* <DEDUP_REMOVED lines=17> */
[-C--:B--2---:R-:W-:Y:S02]  /*1d0f0*/  @!P2 LEA.HI.X R9, R19, R7.reuse, R20, 0x1, P6 ;  /* 0x000000071309a211 */ /* 0x084fe400030f0c14 */
[----:B----4-:R-:W-:-:S03]  /*1d100*/  @!P1 LEA.HI.X R5, R235, R7, R18, 0x1, P5 ;  /* 0x00000007eb059211 */ /* 0x010fc600028f0c12 */
[----:B------:R1:W-:Y:S01]  /*1d110*/  @!P2 ST.E.128 [R8.64], RZ ;  /* 0x000000ff0800a985 */ /* 0x0003e2000c101d0c */
[----:B---3--:R-:W-:-:S03]  /*1d120*/  @!P0 LEA.HI.X R3, R236, R7, R10, 0x1, P4 ;  /* 0x00000007ec038211 */ /* 0x008fc600020f0c0a */
[----:B------:R1:W-:Y:S04]  /*1d130*/  @!P1 ST.E.128 [R4.64], RZ ;  /* 0x000000ff04009985 */ /* 0x0003e8000c101d0c */
[----:B------:R1:W-:Y:S02]  /*1d140*/  @!P0 ST.E.128 [R2.64], RZ ;  /* 0x000000ff02008985 */ /* 0x0003e4000c101d0c */
.L_x_4576:
[----:B------:R-:W-:Y:S05]  /*1d150*/  BSYNC B0 ;  /* 0x0000000000007941 */ /* 0x000fea0003800000 */
.L_x_4575:
[----:B------:R-:W-:Y:S05]  /*1d160*/  BRA.DIV ~URZ, `(.L_x_4577) ;  /* 0x000024f27f007947 */ /* 0x000fea000b800000 */
[----:B---3--:R3:W2:Y:S02]  /*1d170*/  SHFL.IDX PT, R7, R14, 0x2, 0x181f ;  /* 0x00581f000e077f89 */ /* 0x0086a400000e0000 */
.L_x_4628:
[----:B------:R-:W-:Y:S05]  /*1d180*/  BRA.DIV ~URZ, `(.L_x_4578) ;  /* 0x000025527f007947 */ /* 0x000fea000b800000 */
[----:B-1----:R1:W3:Y:S02]  /*1d190*/  SHFL.IDX PT, R0, R17, 0x2, 0x181f ;  /* 0x00581f0011007f89 */ /* 0x0022e400000e0000 */
.L_x_4629:
[----:B------:R-:W-:Y:S01]  /*1d1a0*/  IADD3 R2, R16, 0x40, RZ ;  /* 0x0000004010027810 */ /* 0x000fe20007ffe0ff */
[----:B------:R-:W-:Y:S03]  /*1d1b0*/  BSSY B0, `(.L_x_4579) ;  /* 0x0000017000007945 */ /* 0x000fe60003800000 */
        /* <DEDUP_REMOVED lines=14> */
[----:B------:R1:W-:Y:S01]  /*1d2a0*/  @!P3 ST.E.128 [R12.64], RZ ;  /* 0x000000ff0c00b985 */ /* 0x0003e2000c101d0c */
[----:B-----5:R-:W-:-:S04]  /*1d2b0*/  @!P2 LEA R8, P6, R19, R0, 0x1 ;  /* 0x000000001308a211 */ /* 0x020fc800078c08ff */
[-C--:B----4-:R-:W-:Y:S02]  /*1d2c0*/  @!P2 LEA.HI.X R9, R19, R7.reuse, R20, 0x1, P6 ;  /* 0x000000071309a211 */ /* 0x090fe400030f0c14 */
[----:B---3--:R-:W-:-:S03]  /*1d2d0*/  @!P1 LEA.HI.X R5, R235, R7, R18, 0x1, P5 ;  /* 0x00000007eb059211 */ /* 0x008fc600028f0c12 */
[----:B------:R1:W-:Y:S01]  /*1d2e0*/  @!P2 ST.E.128 [R8.64], RZ ;  /* 0x000000ff0800a985 */ /* 0x0003e2000c101d0c */
[----:B--2---:R-:W-:-:S03]  /*1d2f0*/  @!P0 LEA.HI.X R3, R236, R7, R10, 0x1, P4 ;  /* 0x00000007ec038211 */ /* 0x004fc600020f0c0a */
[----:B------:R1:W-:Y:S04]  /*1d300*/  @!P1 ST.E.128 [R4.64], RZ ;  /* 0x000000ff04009985 */ /* 0x0003e8000c101d0c */
[----:B------:R1:W-:Y:S02]  /*1d310*/  @!P0 ST.E.128 [R2.64], RZ ;  /* 0x000000ff02008985 */ /* 0x0003e4000c101d0c */
.L_x_4580:
[----:B------:R-:W-:Y:S05]  /*1d320*/  BSYNC B0 ;  /* 0x0000000000007941 */ /* 0x000fea0003800000 */
.L_x_4579:
[----:B------:R-:W-:Y:S05]  /*1d330*/  BRA.DIV ~URZ, `(.L_x_4581) ;  /* 0x000024227f007947 */ /* 0x000fea000b800000 */
[----:B--2---:R2:W1:Y:S04]  /*1d340*/  SHFL.IDX PT, R7, R14, 0x3, 0x181f ;  /* 0x00781f000e077f89 */ /* 0x00446800000e0000 */
[----:B---3--:R2:W3:Y:S02]  /*1d350*/  SHFL.IDX PT, R0, R17, 0x3, 0x181f ;  /* 0x00781f0011007f89 */ /* 0x0084e400000e0000 */
.L_x_4630:
[----:B-1----:R-:W-:-:S04]  /*1d360*/  IADD3 R2, R16, 0x60, RZ ;  /* 0x0000006010027810 */ /* 0x002fc80007ffe0ff */
[----:B------:R-:W-:-:S13]  /*1d370*/  ISETP.GE.AND P0, PT, R2, R15, PT ;  /* 0x0000000f0200720c */ /* 0x000fda0003f06270 */
[----:B------:R-:W-:Y:S05]  /*1d380*/  @P0 BRA `(.L_x_4561) ;  /* 0x0000014000000947 */ /* 0x000fea0003800000 */
[----:B--2-4-:R-:W2:Y:S04]  /*1d390*/  LDL R17, [R1+0x70] ;  /* 0x0000700001117983 */ /* 0x014ea80000100800 */
[----:B------:R-:W4:Y:S04]  /*1d3a0*/  LDL R18, [R1+0x78] ;  /* 0x0000780001127983 */ /* 0x000f280000100800 */
[----:B------:R-:W5:Y:S04]  /*1d3b0*/  LDL R14, [R1+0x80] ;  /* 0x00008000010e7983 */ /* 0x000f680000100800 */
        /* <DEDUP_REMOVED lines=10> */
[----:B--2---:R-:W-:-:S04]  /*1d460*/  @!P2 LEA R8, P6, R17, R0, 0x1 ;  /* 0x000000001108a211 */ /* 0x004fc800078c08ff */
[-C--:B----4-:R-:W-:Y:S02]  /*1d470*/  @!P2 LEA.HI.X R9, R17, R7.reuse, R18, 0x1, P6 ;  /* 0x000000071109a211 */ /* 0x090fe400030f0c12 */
[----:B-----5:R-:W-:-:S03]  /*1d480*/  @!P1 LEA.HI.X R5, R235, R7, R14, 0x1, P5 ;  /* 0x00000007eb059211 */ /* 0x020fc600028f0c0e */
[----:B------:R1:W-:Y:S01]  /*1d490*/  @!P2 ST.E.128 [R8.64], RZ ;  /* 0x000000ff0800a985 */ /* 0x0003e2000c101d0c */
[----:B---3--:R-:W-:-:S03]  /*1d4a0*/  @!P0 LEA.HI.X R3, R236, R7, R10, 0x1, P4 ;  /* 0x00000007ec038211 */ /* 0x008fc600020f0c0a */
[----:B------:R1:W-:Y:S04]  /*1d4b0*/  @!P1 ST.E.128 [R4.64], RZ ;  /* 0x000000ff04009985 */ /* 0x0003e8000c101d0c */
[----:B------:R1:W-:Y:S02]  /*1d4c0*/  @!P0 ST.E.128 [R2.64], RZ ;  /* 0x000000ff02008985 */ /* 0x0003e4000c101d0c */
.L_x_4561:
[----:B------:R-:W-:Y:S05]  /*1d4d0*/  BSYNC B1 ;  /* 0x0000000000017941 */ /* 0x000fea0003800000 */
.L_x_4545:
        /* <DEDUP_REMOVED lines=16> */
.L_x_4631:
[----:B------:R-:W-:Y:S05]  /*1d5e0*/  BRA.DIV ~URZ, `(.L_x_4584) ;  /* 0x000022e27f007947 */ /* 0x000fea000b800000 */
[----:B------:R3:W4:Y:S02]  /*1d5f0*/  SHFL.IDX PT, R9, R172, 0x1, 0x1f ;  /* 0x00201f00ac097f89 */ /* 0x00072400000e0000 */
.L_x_4632:
        /* <DEDUP_REMOVED lines=18> */
.L_x_4633:
        /* <DEDUP_REMOVED lines=16> */
.L_x_4634:
[----:B---3--:R-:W-:Y:S01]  /*1d820*/  IMAD R0, R0, c[0x0][0x538], RZ ;  /* 0x00014e0000007a24 */ /* 0x008fe200078e02ff */
[----:B------:R-:W-:Y:S04]  /*1d830*/  BSSY B1, `(.L_x_4587) ;  /* 0x00000c5000017945 */ /* 0x000fe80003800000 */
[----:B----4-:R-:W-:-:S04]  /*1d840*/  IADD3 R9, R0, R9, RZ ;  /* 0x0000000900097210 */ /* 0x010fc80007ffe0ff */
[----:B--2---:R-:W-:-:S13]  /*1d850*/  ISETP.GT.AND P0, PT, R9, R14, PT ;  /* 0x0000000e0900720c */ /* 0x004fda0003f04270 */
[----:B------:R-:W-:Y:S05]  /*1d860*/  @P0 BRA `(.L_x_4588) ;  /* 0x0000025000000947 */ /* 0x000fea0003800000 */
.L_x_4592:
        /* <DEDUP_REMOVED lines=17> */
.L_x_4635:
        /* <DEDUP_REMOVED lines=16> */
.L_x_4636:
[----:B--2---:R-:W-:-:S05]  /*1da80*/  IMAD R0, R0, c[0x0][0x538], RZ ;  /* 0x00014e0000007a24 */ /* 0x004fca00078e02ff */
[----:B------:R-:W-:-:S04]  /*1da90*/  IADD3 R9, R0, R9, RZ ;  /* 0x0000000900097210 */ /* 0x000fc80007ffe0ff */
[----:B------:R-:W-:-:S13]  /*1daa0*/  ISETP.GT.AND P0, PT, R9, R14, PT ;  /* 0x0000000e0900720c */ /* 0x000fda0003f04270 */
[----:B-1----:R-:W-:Y:S05]  /*1dab0*/  @!P0 BRA `(.L_x_4592) ;  /* 0xfffffdb000008947 */ /* 0x002fea000383ffff */
.L_x_4588:
[----:B------:R-:W-:-:S05]  /*1dac0*/  IADD3 R15, -R0, R9, RZ ;  /* 0x00000009000f7210 */ /* 0x000fca0007ffe1ff */
[----:B------:R-:W-:-:S05]  /*1dad0*/  IMAD R0, R4, c[0x0][0x538], R15 ;  /* 0x00014e0004007a24 */ /* 0x000fca00078e020f */
[----:B------:R-:W-:Y:S01]  /*1dae0*/  ISETP.GT.AND P0, PT, R0, R14, PT ;  /* 0x0000000e0000720c */ /* 0x000fe20003f04270 */
[----:B------:R-:W-:-:S12]  /*1daf0*/  BRA.DIV ~URZ, `(.L_x_4593) ;  /* 0x000022627f007947 */ /* 0x000fd8000b800000 */
[----:B------:R-:W-:-:S04]  /*1db00*/  VOTE.ANY R5, PT, !P0 ;  /* 0x0000000000057806 */ /* 0x000fc800040e0100 */
.L_x_4637:
[----:B------:R-:W2:Y:S02]  /*1db10*/  POPC R0, R5 ;  /* 0x0000000500007309 */ /* 0x000ea40000000000 */
[----:B--2---:R-:W-:Y:S01]  /*1db20*/  IADD3 R243, R0, R243, RZ ;  /* 0x000000f300f37210 */ /* 0x004fe20007ffe0ff */
[----:B------:R-:W-:Y:S05]  /*1db30*/  BRA.DIV ~URZ, `(.L_x_4594) ;  /* 0x000022727f007947 */ /* 0x000fea000b800000 */
[----:B------:R2:W3:Y:S04]  /*1db40*/  SHFL.IDX PT, R9, R7, R0, 0x1f ;  /* 0x00001f0007097589 */ /* 0x0004e800000e0000 */
[----:B------:R2:W4:Y:S02]  /*1db50*/  SHFL.IDX PT, R8, R8, R0, 0x1f ;  /* 0x00001f0008087589 */ /* 0x00052400000e0000 */
.L_x_4638:
[----:B------:R-:W-:Y:S01]  /*1db60*/  ISETP.NE.AND P0, PT, R5, RZ, PT ;  /* 0x000000ff0500720c */ /* 0x000fe20003f05270 */
[----:B------:R-:W-:-:S12]  /*1db70*/  BSSY B0, `(.L_x_4595) ;  /* 0x0000005000007945 */ /* 0x000fd80003800000 */
[----:B------:R-:W-:Y:S05]  /*1db80*/  @!P0 BRA `(.L_x_4596) ;  /* 0x0000003000008947 */ /* 0x000fea0003800000 */
[----:B--2---:R-:W-:Y:S01]  /*1db90*/  IADD3 R0, R0, -0x1, RZ ;  /* 0xffffffff00007810 */ /* 0x004fe20007ffe0ff */
[----:B------:R-:W-:Y:S05]  /*1dba0*/  BRA.DIV ~URZ, `(.L_x_4597) ;  /* 0x000022f27f007947 */ /* 0x000fea000b800000 */
[----:B------:R2:W1:Y:S02]  /*1dbb0*/  SHFL.IDX PT, R16, R4, R0, 0x1f ;  /* 0x00001f0004107589 */ /* 0x00046400000e0000 */
.L_x_4596:
[----:B------:R-:W-:Y:S05]  /*1dbc0*/  BSYNC B0 ;  /* 0x0000000000007941 */ /* 0x000fea0003800000 */
.L_x_4595:
        /* <DEDUP_REMOVED lines=67> */
.L_x_4599:
        /* <DEDUP_REMOVED lines=63> */
.L_x_4600:
[----:B------:R-:W-:Y:S05]  /*1e3f0*/  BSYNC B0 ;  /* 0x0000000000007941 */ /* 0x000fea0003800000 */
.L_x_4598:
[----:B------:R-:W-:-:S04]  /*1e400*/  LOP3.LUT R2, RZ, R2, RZ, 0x33, !PT ;  /* 0x00000002ff027212 */ /* 0x000fc800078e33ff */
[----:B------:R-:W-:-:S05]  /*1e410*/  IADD3 R0, R2, R9, RZ ;  /* 0x0000000902007210 */ /* 0x000fca0007ffe0ff */
[----:B------:R1:W-:Y:S01]  /*1e420*/  STL [R1+0xbc], R0 ;  /* 0x0000bc0001007387 */ /* 0x0003e20000100800 */
[----:B------:R-:W-:Y:S05]  /*1e430*/  BRA `(.L_x_4601) ;  /* 0x0000004000007947 */ /* 0x000fea0003800000 */
.L_x_4589:
[----:B------:R2:W-:Y:S01]  /*1e440*/  STL [R1+0xa4], R14 ;  /* 0x0000a40e01007387 */ /* 0x0005e20000100800 */
[----:B------:R-:W-:Y:S02]  /*1e450*/  MOV R242, RZ ;  /* 0x000000ff00f27202 */ /* 0x000fe40000000f00 */
[----:B------:R-:W-:Y:S01]  /*1e460*/  MOV R243, c[0x0][0x53c] ;  /* 0x00014f0000f37a02 */ /* 0x000fe20000000f00 */
[----:B------:R2:W-:Y:S04]  /*1e470*/  STL [R1+0xbc], RZ ;  /* 0x0000bcff01007387 */ /* 0x0005e80000100800 */
.L_x_4601:
[----:B------:R-:W-:Y:S05]  /*1e480*/  BSYNC B1 ;  /* 0x0000000000017941 */ /* 0x000fea0003800000 */
.L_x_4587:
        /* <DEDUP_REMOVED lines=12> */
.L_x_4582:
[----:B------:R-:W-:-:S13]  /*1e550*/  ISETP.GE.AND P0, PT, R243, c[0x0][0x53c], PT ;  /* 0x00014f00f3007a0c */ /* 0x000fda0003f06270 */
[----:B-12---:R-:W-:Y:S01]  /*1e560*/  @P0 CALL.REL.NOINC `(.L_x_4602) ;  /* 0x0000001000000944 */ /* 0x006fe20003c00000 */
[----:B------:R-:W-:Y:S05]  /*1e570*/  BRA `(.L_x_4603) ;  /* 0xfffe3c6000007947 */ /* 0x000fea000383ffff */
.L_x_4602:
[----:B------:R-:W-:Y:S05]  /*1e580*/  EXIT ;  /* 0x000000000000794d */ /* 0x000fea0003800000 */
.L_x_4400:
[----:B------:R-:W-:Y:S01]  /*1e590*/  IMAD.MOV.U32 R0, RZ, RZ, R5 ;  /* 0x000000ffff007224 */ /* 0x000fe200078e0005 */
[----:B------:R-:W-:Y:S02]  /*1e5a0*/  MOV R3, 0x1 ;  /* 0x0000000100037802 */ /* 0x000fe40000000f00 */
[----:B------:R-:W-:Y:S02]  /*1e5b0*/  MOV R2, 0x1e5d0 ;  /* 0x0001e5d000027802 */ /* 0x000fe40000000f00 */
[----:B------:R-:W-:Y:S05]  /*1e5c0*/  CALL.REL.NOINC `($__internal_92_$__cuda_sm70_shflsync_up_p) ;  /* 0x0000c8d000007944 */ /* 0x000fea0003c00000 */
[----:B------:R-:W-:Y:S01]  /*1e5d0*/  MOV R0, R4 ;  /* 0x0000000400007202 */ /* 0x000fe20000000f00 */
[----:B------:R-:W-:Y:S05]  /*1e5e0*/  BRA `(.L_x_4604) ;  /* 0xfffe1ee000007947 */ /* 0x000fea000383ffff */
.L_x_4401:
[----:B------:R-:W-:Y:S01]  /*1e5f0*/  IMAD.MOV.U32 R0, RZ, RZ, R5 ;  /* 0x000000ffff007224 */ /* 0x000fe200078e0005 */
[----:B------:R-:W-:Y:S02]  /*1e600*/  MOV R3, 0x2 ;  /* 0x0000000200037802 */ /* 0x000fe40000000f00 */
[----:B------:R-:W-:Y:S02]  /*1e610*/  MOV R2, 0x1e630 ;  /* 0x0001e63000027802 */ /* 0x000fe40000000f00 */
[----:B------:R-:W-:Y:S05]  /*1e620*/  CALL.REL.NOINC `($__internal_92_$__cuda_sm70_shflsync_up_p) ;  /* 0x0000c87000007944 */ /* 0x000fea0003c00000 */
[----:B------:R-:W-:Y:S01]  /*1e630*/  SEL R4, R4, RZ, P4 ;  /* 0x000000ff04047207 */ /* 0x000fe20002000000 */
[----:B------:R-:W-:Y:S01]  /*1e640*/  IMAD.MOV.U32 R3, RZ, RZ, 0x4 ;  /* 0x00000004ff037424 */ /* 0x000fe200078e00ff */
[----:B------:R-:W-:-:S03]  /*1e650*/  MOV R2, 0x1e680 ;  /* 0x0001e68000027802 */ /* 0x000fc60000000f00 */
[----:B------:R-:W-:Y:S02]  /*1e660*/  IMAD.IADD R0, R5, 0x1, R4 ;  /* 0x0000000105007824 */ /* 0x000fe400078e0204 */
        /* <DEDUP_REMOVED lines=13> */
[----:B------:R-:W-:Y:S02]  /*1e740*/  MOV R10, 0x1f ;  /* 0x0000001f000a7802 */ /* 0x000fe40000000f00 */
[----:B------:R-:W-:Y:S01]  /*1e750*/  MOV R173, 0xffffffff ;  /* 0xffffffff00ad7802 */ /* 0x000fe20000000f00 */
[----:B------:R-:W-:Y:S01]  /*1e760*/  IMAD.IADD R4, R0, 0x1, R4 ;  /* 0x0000000100047824 */ /* 0x000fe200078e0204 */
[----:B------:R-:W-:-:S03]  /*1e770*/  MOV R2, 0x1e7a0 ;  /* 0x0001e7a000027802 */ /* 0x000fc60000000f00 */
[----:B------:R-:W-:Y:S02]  /*1e780*/  IMAD.MOV.U32 R12, RZ, RZ, R4 ;  /* 0x000000ffff0c7224 */ /* 0x000fe400078e0004 */
[----:B------:R-:W-:Y:S05]  /*1e790*/  CALL.REL.NOINC `($__internal_91_$__cuda_sm70_shflsync_idx_p) ;  /* 0x0000c6c000007944 */ /* 0x000fea0003c00000 */
[----:B------:R-:W-:Y:S01]  /*1e7a0*/  MOV R0, R13 ;  /* 0x0000000d00007202 */ /* 0x000fe20000000f00 */
[----:B------:R-:W-:Y:S05]  /*1e7b0*/  BRA `(.L_x_4605) ;  /* 0xfffe1e1000007947 */ /* 0x000fea000383ffff */
.L_x_4403:
[----:B------:R-:W-:Y:S02]  /*1e7c0*/  SEL R0, RZ, 0x1, P0 ;  /* 0x00000001ff007807 */ /* 0x000fe40000000000 */
[----:B------:R-:W-:Y:S02]  /*1e7d0*/  MOV R2, 0x1e7f0 ;  /* 0x0001e7f000027802 */ /* 0x000fe40000000f00 */
[----:B------:R-:W-:Y:S05]  /*1e7e0*/  CALL.REL.NOINC `($__internal_93_$__cuda_sm70_votesync_ballot) ;  /* 0x0000c71000007944 */ /* 0x000fea0003c00000 */
[----:B------:R-:W-:Y:S01]  /*1e7f0*/  MOV R5, R0 ;  /* 0x0000000000057202 */ /* 0x000fe20000000f00 */
[----:B------:R-:W-:Y:S05]  /*1e800*/  BRA `(.L_x_4606) ;  /* 0xfffe1e5000007947 */ /* 0x000fea000383ffff */
.L_x_4404:
[----:B------:R-:W-:Y:S01]  /*1e810*/  IMAD.MOV.U32 R12, RZ, RZ, R9 ;  /* 0x000000ffff0c7224 */ /* 0x000fe200078e0009 */
[----:B------:R-:W-:Y:S01]  /*1e820*/  MOV R3, 0x1f ;  /* 0x0000001f00037802 */ /* 0x000fe20000000f00 */
[----:B------:R-:W-:Y:S01]  /*1e830*/  IMAD.MOV.U32 R173, RZ, RZ, -0x1 ;  /* 0xffffffffffad7424 */ /* 0x000fe200078e00ff */
[----:B------:R-:W-:Y:S02]  /*1e840*/  MOV R2, 0x1e860 ;  /* 0x0001e86000027802 */ /* 0x000fe40000000f00 */
[----:B------:R-:W-:Y:S05]  /*1e850*/  CALL.REL.NOINC `($__internal_91_$__cuda_sm70_shflsync_idx_p) ;  /* 0x0000c60000007944 */ /* 0x000fea0003c00000 */
[----:B------:R-:W-:Y:S01]  /*1e860*/  IMAD.MOV.U32 R14, RZ, RZ, R13 ;  /* 0x000000ffff0e7224 */ /* 0x000fe200078e000d */
[----:B------:R-:W-:Y:S01]  /*1e870*/  MOV R12, R8 ;  /* 0x00000008000c7202 */ /* 0x000fe20000000f00 */
[----:B------:R-:W-:Y:S01]  /*1e880*/  IMAD.MOV.U32 R0, RZ, RZ, RZ ;  /* 0x000000ffff007224 */ /* 0x000fe200078e00ff */
[----:B------:R-:W-:Y:S01]  /*1e890*/  MOV R3, 0x1f ;  /* 0x0000001f00037802 */ /* 0x000fe20000000f00 */
[----:B------:R-:W-:Y:S01]  /*1e8a0*/  IMAD.MOV.U32 R173, RZ, RZ, -0x1 ;  /* 0xffffffffffad7424 */ /* 0x000fe200078e00ff */
[----:B------:R-:W-:-:S02]  /*1e8b0*/  MOV R2, 0x1e8d0 ;  /* 0x0001e8d000027802 */ /* 0x000fc40000000f00 */
[----:B------:R-:W-:Y:S05]  /*1e8c0*/  CALL.REL.NOINC `($__internal_91_$__cuda_sm70_shflsync_idx_p) ;  /* 0x0000c59000007944 */ /* 0x000fea0003c00000 */
[----:B------:R-:W-:Y:S01]  /*1e8d0*/  MOV R9, R13 ;  /* 0x0000000d00097202 */ /* 0x000fe20000000f00 */
[----:B------:R-:W-:Y:S05]  /*1e8e0*/  BRA `(.L_x_4607) ;  /* 0xfffe1dd000007947 */ /* 0x000fea000383ffff */
.L_x_4407:
[----:B------:R-:W-:Y:S01]  /*1e8f0*/  IMAD.MOV.U32 R12, RZ, RZ, R4 ;  /* 0x000000ffff0c7224 */ /* 0x000fe200078e0004 */
[----:B------:R-:W-:Y:S01]  /*1e900*/  MOV R3, 0x1f ;  /* 0x0000001f00037802 */ /* 0x000fe20000000f00 */
[----:B------:R-:W-:Y:S01]  /*1e910*/  IMAD.MOV.U32 R173, RZ, RZ, -0x1 ;  /* 0xffffffffffad7424 */ /* 0x000fe200078e00ff */
[----:B------:R-:W-:-:S02]  /*1e920*/  MOV R2, 0x1e940 ;  /* 0x0001e94000027802 */ /* 0x000fc40000000f00 */
[----:B--23--:R-:W-:Y:S05]  /*1e930*/  CALL.REL.NOINC `($__internal_91_$__cuda_sm70_shflsync_idx_p) ;  /* 0x0000c52000007944 */ /* 0x00cfea0003c00000 */
[----:B------:R-:W-:Y:S01]  /*1e940*/  MOV R0, R13 ;  /* 0x0000000d00007202 */ /* 0x000fe20000000f00 */
[----:B------:R-:W-:Y:S05]  /*1e950*/  BRA `(.L_x_4406) ;  /* 0xfffe1dc000007947 */ /* 0x000fea000383ffff */
.L_x_4478:
[----:B------:R-:W-:Y:S01]  /*1e960*/  IMAD.MOV.U32 R12, RZ, RZ, R17 ;  /* 0x000000ffff0c7224 */ /* 0x000fe200078e0011 */
[----:B------:R-:W-:Y:S01]  /*1e970*/  MOV R3, 0x181f ;  /* 0x0000181f00037802 */ /* 0x000fe20000000f00 */
[----:B------:R-:W-:Y:S01]  /*1e980*/  IMAD.MOV.U32 R10, RZ, RZ, RZ ;  /* 0x000000ffff0a7224 */ /* 0x000fe200078e00ff */
[----:B------:R-:W-:-:S02]  /*1e990*/  MOV R173, 0xffffffff ;  /* 0xffffffff00ad7802 */ /* 0x000fc40000000f00 */
[----:B------:R-:W-:Y:S02]  /*1e9a0*/  MOV R2, 0x1e9c0 ;  /* 0x0001e9c000027802 */ /* 0x000fe40000000f00 */
[----:B------:R-:W-:Y:S05]  /*1e9b0*/  CALL.REL.NOINC `($__internal_91_$__cuda_sm70_shflsync_idx_p) ;  /* 0x0000c4a000007944 */ /* 0x000fea0003c00000 */
[----:B------:R-:W-:Y:S01]  /*1e9c0*/  MOV R4, R13 ;  /* 0x0000000d00047202 */ /* 0x000fe20000000f00 */
[----:B------:R-:W-:Y:S05]  /*1e9d0*/  BRA `(.L_x_4608) ;  /* 0xfffec13000007947 */ /* 0x000fea000383ffff */
.L_x_4479:
[----:B------:R-:W-:Y:S01]  /*1e9e0*/  IMAD.MOV.U32 R12, RZ, RZ, R20 ;  /* 0x000000ffff0c7224 */ /* 0x000fe200078e0014 */
[----:B------:R-:W-:Y:S01]  /*1e9f0*/  MOV R3, 0x181f ;  /* 0x0000181f00037802 */ /* 0x000fe20000000f00 */
[----:B------:R-:W-:Y:S01]  /*1ea00*/  IMAD.MOV.U32 R10, RZ, RZ, RZ ;  /* 0x000000ffff0a7224 */ /* 0x000fe200078e00ff */
[----:B------:R-:W-:Y:S02]  /*1ea10*/  MOV R173, 0xffffffff ;  /* 0xffffffff00ad7802 */ /* 0x000fe40000000f00 */
[----:B------:R-:W-:Y:S02]  /*1ea20*/  MOV R2, 0x1ea40 ;  /* 0x0001ea4000027802 */ /* 0x000fe40000000f00 */
[----:B-12---:R-:W-:Y:S05]  /*1ea30*/  CALL.REL.NOINC `($__internal_91_$__cuda_sm70_shflsync_idx_p) ;  /* 0x0000c42000007944 */ /* 0x006fea0003c00000 */
[----:B------:R-:W-:Y:S01]  /*1ea40*/  MOV R0, R13 ;  /* 0x0000000d00007202 */ /* 0x000fe20000000f00 */
[----:B------:R-:W-:Y:S05]  /*1ea50*/  BRA `(.L_x_4609) ;  /* 0xfffec0d000007947 */ /* 0x000fea000383ffff */
.L_x_4482:
[----:B-1----:R-:W-:Y:S01]  /*1ea60*/  IMAD.MOV.U32 R12, RZ, RZ, R17 ;  /* 0x000000ffff0c7224 */ /* 0x002fe200078e0011 */
[----:B------:R-:W-:Y:S01]  /*1ea70*/  MOV R3, 0x181f ;  /* 0x0000181f00037802 */ /* 0x000fe20000000f00 */
[----:B------:R-:W-:Y:S01]  /*1ea80*/  IMAD.MOV.U32 R10, RZ, RZ, 0x1 ;  /* 0x00000001ff0a7424 */ /* 0x000fe200078e00ff */
[----:B------:R-:W-:-:S02]  /*1ea90*/  MOV R173, 0xffffffff ;  /* 0xffffffff00ad7802 */ /* 0x000fc40000000f00 */
[----:B------:R-:W-:Y:S02]  /*1eaa0*/  MOV R2, 0x1eac0 ;  /* 0x0001eac000027802 */ /* 0x000fe40000000f00 */
[----:B--234-:R-:W-:Y:S05]  /*1eab0*/  CALL.REL.NOINC `($__internal_91_$__cuda_sm70_shflsync_idx_p) ;  /* 0x0000c3a000007944 */ /* 0x01cfea0003c00000 */
[----:B------:R-:W-:Y:S01]  /*1eac0*/  IMAD.MOV.U32 R4, RZ, RZ, R13 ;  /* 0x000000ffff047224 */ /* 0x000fe200078e000d */
[----:B------:R-:W-:Y:S01]  /*1ead0*/  MOV R12, R20 ;  /* 0x00000014000c7202 */ /* 0x000fe20000000f00 */
[----:B------:R-:W-:Y:S01]  /*1eae0*/  IMAD.MOV.U32 R10, RZ, RZ, 0x1 ;  /* 0x00000001ff0a7424 */ /* 0x000fe200078e00ff */
[----:B------:R-:W-:Y:S01]  /*1eaf0*/  MOV R3, 0x181f ;  /* 0x0000181f00037802 */ /* 0x000fe20000000f00 */
[----:B------:R-:W-:Y:S01]  /*1eb00*/  IMAD.MOV.U32 R173, RZ, RZ, -0x1 ;  /* 0xffffffffffad7424 */ /* 0x000fe200078e00ff */
[----:B------:R-:W-:Y:S02]  /*1eb10*/  MOV R2, 0x1eb30 ;  /* 0x0001eb3000027802 */ /* 0x000fe40000000f00 */
[----:B------:R-:W-:Y:S05]  /*1eb20*/  CALL.REL.NOINC `($__internal_91_$__cuda_sm70_shflsync_idx_p) ;  /* 0x0000c33000007944 */ /* 0x000fea0003c00000 */
[----:B------:R-:W-:Y:S01]  /*1eb30*/  MOV R0, R13 ;  /* 0x0000000d00007202 */ /* 0x000fe20000000f00 */
[----:B------:R-:W-:Y:S05]  /*1eb40*/  BRA `(.L_x_4610) ;  /* 0xfffec19000007947 */ /* 0x000fea000383ffff */
.L_x_4485:
[----:B-1----:R-:W-:Y:S01]  /*1eb50*/  IMAD.MOV.U32 R12, RZ, RZ, R17 ;  /* 0x000000ffff0c7224 */ /* 0x002fe200078e0011 */
[----:B------:R-:W-:Y:S01]  /*1eb60*/  MOV R3, 0x181f ;  /* 0x0000181f00037802 */ /* 0x000fe20000000f00 */
[----:B------:R-:W-:Y:S01]  /*1eb70*/  IMAD.MOV.U32 R10, RZ, RZ, 0x2 ;  /* 0x00000002ff0a7424 */ /* 0x000fe200078e00ff */
[----:B------:R-:W-:Y:S02]  /*1eb80*/  MOV R173, 0xffffffff ;  /* 0xffffffff00ad7802 */ /* 0x000fe40000000f00 */
[----:B------:R-:W-:-:S02]  /*1eb90*/  MOV R2, 0x1ebb0 ;  /* 0x0001ebb000027802 */ /* 0x000fc40000000f00 */
[----:B--234-:R-:W-:Y:S05]  /*1eba0*/  CALL.REL.NOINC `($__internal_91_$__cuda_sm70_shflsync_idx_p) ;  /* 0x0000c2b000007944 */ /* 0x01cfea0003c00000 */
[----:B------:R-:W-:Y:S01]  /*1ebb0*/  MOV R4, R13 ;  /* 0x0000000d00047202 */ /* 0x000fe20000000f00 */
[----:B------:R-:W-:Y:S05]  /*1ebc0*/  BRA `(.L_x_4611) ;  /* 0xfffec2b000007947 */ /* 0x000fea000383ffff */
.L_x_4486:
[----:B-1----:R-:W-:Y:S01]  /*1ebd0*/  IMAD.MOV.U32 R12, RZ, RZ, R20 ;  /* 0x000000ffff0c7224 */ /* 0x002fe200078e0014 */
[----:B------:R-:W-:Y:S01]  /*1ebe0*/  MOV R3, 0x181f ;  /* 0x0000181f00037802 */ /* 0x000fe20000000f00 */
[----:B------:R-:W-:Y:S01]  /*1ebf0*/  IMAD.MOV.U32 R10, RZ, RZ, 0x2 ;  /* 0x00000002ff0a7424 */ /* 0x000fe200078e00ff */
[----:B------:R-:W-:-:S02]  /*1ec00*/  MOV R173, 0xffffffff ;  /* 0xffffffff00ad7802 */ /* 0x000fc40000000f00 */
[----:B------:R-:W-:Y:S02]  /*1ec10*/  MOV R2, 0x1ec30 ;  /* 0x0001ec3000027802 */ /* 0x000fe40000000f00 */
[----:B--234-:R-:W-:Y:S05]  /*1ec20*/  CALL.REL.NOINC `($__internal_91_$__cuda_sm70_shflsync_idx_p) ;  /* 0x0000c23000007944 */ /* 0x01cfea0003c00000 */
[----:B------:R-:W-:Y:S01]  /*1ec30*/  MOV R0, R13 ;  /* 0x0000000d00007202 */ /* 0x000fe20000000f00 */
[----:B------:R-:W-:Y:S05]  /*1ec40*/  BRA `(.L_x_4612) ;  /* 0xfffec25000007947 */ /* 0x000fea000383ffff */
.L_x_4489:
[----:B-1----:R-:W-:Y:S01]  /*1ec50*/  IMAD.MOV.U32 R12, RZ, RZ, R17 ;  /* 0x000000ffff0c7224 */ /* 0x002fe200078e0011 */
[----:B------:R-:W-:Y:S01]  /*1ec60*/  MOV R3, 0x181f ;  /* 0x0000181f00037802 */ /* 0x000fe20000000f00 */
[----:B------:R-:W-:Y:S01]  /*1ec70*/  IMAD.MOV.U32 R10, RZ, RZ, 0x3 ;  /* 0x00000003ff0a7424 */ /* 0x000fe200078e00ff */
[----:B------:R-:W-:Y:S02]  /*1ec80*/  MOV R173, 0xffffffff ;  /* 0xffffffff00ad7802 */ /* 0x000fe40000000f00 */
[----:B------:R-:W-:Y:S02]  /*1ec90*/  MOV R2, 0x1ecb0 ;  /* 0x0001ecb000027802 */ /* 0x000fe40000000f00 */
[----:B--234-:R-:W-:Y:S05]  /*1eca0*/  CALL.REL.NOINC `($__internal_91_$__cuda_sm70_shflsync_idx_p) ;  /* 0x0000c1b000007944 */ /* 0x01cfea0003c00000 */
[----:B------:R-:W-:Y:S01]  /*1ecb0*/  IMAD.MOV.U32 R4, RZ, RZ, R13 ;  /* 0x000000ffff047224 */ /* 0x000fe200078e000d */
[----:B------:R-:W-:Y:S01]  /*1ecc0*/  MOV R12, R20 ;  /* 0x00000014000c7202 */ /* 0x000fe20000000f00 */
[----:B------:R-:W-:Y:S01]  /*1ecd0*/  IMAD.MOV.U32 R10, RZ, RZ, 0x3 ;  /* 0x00000003ff0a7424 */ /* 0x000fe200078e00ff */
[----:B------:R-:W-:Y:S01]  /*1ece0*/  MOV R3, 0x181f ;  /* 0x0000181f00037802 */ /* 0x000fe20000000f00 */
[----:B------:R-:W-:Y:S01]  /*1ecf0*/  IMAD.MOV.U32 R173, RZ, RZ, -0x1 ;  /* 0xffffffffffad7424 */ /* 0x000fe200078e00ff */
[----:B------:R-:W-:-:S02]  /*1ed00*/  MOV R2, 0x1ed20 ;  /* 0x0001ed2000027802 */ /* 0x000fc40000000f00 */
[----:B------:R-:W-:Y:S05]  /*1ed10*/  CALL.REL.NOINC `($__internal_91_$__cuda_sm70_shflsync_idx_p) ;  /* 0x0000c14000007944 */ /* 0x000fea0003c00000 */
[----:B------:R-:W-:Y:S01]  /*1ed20*/  MOV R0, R13 ;  /* 0x0000000d00007202 */ /* 0x000fe20000000f00 */
[----:B------:R-:W-:Y:S05]  /*1ed30*/  BRA `(.L_x_4613) ;  /* 0xfffec31000007947 */ /* 0x000fea000383ffff */
.L_x_4541:
[----:B------:R-:W-:Y:S01]  /*1ed40*/  IMAD.MOV.U32 R2, RZ, RZ, R230 ;  /* 0x000000ffff027224 */ /* 0x000fe200078e00e6 */
[----:B------:R-:W-:-:S02]  /*1ed50*/  MOV R4, 0x2 ;  /* 0x0000000200047802 */ /* 0x000fc40000000f00 */
[----:B------:R-:W-:Y:S02]  /*1ed60*/  MOV R3, 0x1ed80 ;  /* 0x0001ed8000037802 */ /* 0x000fe40000000f00 */
[----:B------:R-:W-:Y:S05]  /*1ed70*/  CALL.REL.NOINC `($__internal_90_$__cuda_sm70_shflsync_bfly_p) ;  /* 0x0000c09000007944 */ /* 0x000fea0003c00000 */
[----:B------:R-:W-:Y:S01]  /*1ed80*/  MOV R0, R4 ;  /* 0x0000000400007202 */ /* 0x000fe20000000f00 */
[----:B------:R-:W-:Y:S05]  /*1ed90*/  BRA `(.L_x_4614) ;  /* 0xffff989000007947 */ /* 0x000fea000383ffff */
.L_x_4542:
[----:B------:R-:W-:Y:S01]  /*1eda0*/  IMAD.MOV.U32 R2, RZ, RZ, R0 ;  /* 0x000000ffff027224 */ /* 0x000fe200078e0000 */
[----:B------:R-:W-:Y:S02]  /*1edb0*/  MOV R4, 0x1 ;  /* 0x0000000100047802 */ /* 0x000fe40000000f00 */
[----:B------:R-:W-:Y:S02]  /*1edc0*/  MOV R3, 0x1ede0 ;  /* 0x0001ede000037802 */ /* 0x000fe40000000f00 */
[----:B-1----:R-:W-:Y:S05]  /*1edd0*/  CALL.REL.NOINC `($__internal_90_$__cuda_sm70_shflsync_bfly_p) ;  /* 0x0000c03000007944 */ /* 0x002fea0003c00000 */
[----:B------:R-:W-:Y:S01]  /*1ede0*/  FADD.FTZ R0, R0, R4 ;  /* 0x0000000400007221 */ /* 0x000fe20000010000 */
[----:B------:R-:W-:Y:S02]  /*1edf0*/  MOV R2, R231 ;  /* 0x000000e700027202 */ /* 0x000fe40000000f00 */
[----:B------:R-:W-:Y:S02]  /*1ee00*/  MOV R4, 0x2 ;  /* 0x0000000200047802 */ /* 0x000fe40000000f00 */
[----:B------:R-:W-:Y:S02]  /*1ee10*/  MOV R3, 0x1ee30 ;  /* 0x0001ee3000037802 */ /* 0x000fe40000000f00 */
[----:B------:R-:W-:Y:S05]  /*1ee20*/  CALL.REL.NOINC `($__internal_90_$__cuda_sm70_shflsync_bfly_p) ;  /* 0x0000bfe000007944 */ /* 0x000fea0003c00000 */
[----:B------:R-:W-:Y:S01]  /*1ee30*/  FADD.FTZ R231, R231, R4 ;  /* 0x00000004e7e77221 */ /* 0x000fe20000010000 */
[----:B------:R-:W-:-:S02]  /*1ee40*/  MOV R4, 0x1 ;  /* 0x0000000100047802 */ /* 0x000fc40000000f00 */
[----:B------:R-:W-:Y:S02]  /*1ee50*/  MOV R3, 0x1ee80 ;  /* 0x0001ee8000037802 */ /* 0x000fe40000000f00 */
[----:B------:R-:W-:Y:S02]  /*1ee60*/  MOV R2, R231 ;  /* 0x000000e700027202 */ /* 0x000fe40000000f00 */
[----:B------:R-:W-:Y:S05]  /*1ee70*/  CALL.REL.NOINC `($__internal_90_$__cuda_sm70_shflsync_bfly_p) ;  /* 0x0000bf9000007944 */ /* 0x000fea0003c00000 */
[----:B------:R-:W-:Y:S01]  /*1ee80*/  MOV R3, R4 ;  /* 0x0000000400037202 */ /* 0x000fe20000000f00 */
[----:B------:R-:W-:Y:S05]  /*1ee90*/  BRA `(.L_x_4615) ;  /* 0xffff980000007947 */ /* 0x000fea000383ffff */
.L_x_4549:
[----:B--234-:R-:W-:Y:S01]  /*1eea0*/  IMAD.MOV.U32 R12, RZ, RZ, R15 ;  /* 0x000000ffff0c7224 */ /* 0x01cfe200078e000f */
[----:B------:R-:W-:Y:S01]  /*1eeb0*/  MOV R3, 0x181f ;  /* 0x0000181f00037802 */ /* 0x000fe20000000f00 */
[----:B------:R-:W-:Y:S01]  /*1eec0*/  IMAD.MOV.U32 R10, RZ, RZ, RZ ;  /* 0x000000ffff0a7224 */ /* 0x000fe200078e00ff */
[----:B------:R-:W-:Y:S02]  /*1eed0*/  MOV R173, 0xffffffff ;  /* 0xffffffff00ad7802 */ /* 0x000fe40000000f00 */
[----:B------:R-:W-:Y:S02]  /*1eee0*/  MOV R2, 0x1ef00 ;  /* 0x0001ef0000027802 */ /* 0x000fe40000000f00 */
[----:B-1----:R-:W-:Y:S05]  /*1eef0*/  CALL.REL.NOINC `($__internal_91_$__cuda_sm70_shflsync_idx_p) ;  /* 0x0000bf6000007944 */ /* 0x002fea0003c00000 */
[----:B------:R-:W-:Y:S01]  /*1ef00*/  MOV R7, R13 ;  /* 0x0000000d00077202 */ /* 0x000fe20000000f00 */
[----:B------:R-:W-:Y:S05]  /*1ef10*/  BRA `(.L_x_4616) ;  /* 0xffffb3f000007947 */ /* 0x000fea000383ffff */
.L_x_4550:
[----:B------:R-:W-:Y:S01]  /*1ef20*/  IMAD.MOV.U32 R12, RZ, RZ, R17 ;  /* 0x000000ffff0c7224 */ /* 0x000fe200078e0011 */
[----:B------:R-:W-:Y:S01]  /*1ef30*/  MOV R3, 0x181f ;  /* 0x0000181f00037802 */ /* 0x000fe20000000f00 */
[----:B------:R-:W-:Y:S01]  /*1ef40*/  IMAD.MOV.U32 R10, RZ, RZ, RZ ;  /* 0x000000ffff0a7224 */ /* 0x000fe200078e00ff */
[----:B------:R-:W-:-:S02]  /*1ef50*/  MOV R173, 0xffffffff ;  /* 0xffffffff00ad7802 */ /* 0x000fc40000000f00 */
[----:B------:R-:W-:Y:S02]  /*1ef60*/  MOV R2, 0x1ef80 ;  /* 0x0001ef8000027802 */ /* 0x000fe40000000f00 */
[----:B-123--:R-:W-:Y:S05]  /*1ef70*/  CALL.REL.NOINC `($__internal_91_$__cuda_sm70_shflsync_idx_p) ;  /* 0x0000bee000007944 */ /* 0x00efea0003c00000 */
[----:B------:R-:W-:Y:S01]  /*1ef80*/  MOV R0, R13 ;  /* 0x0000000d00007202 */ /* 0x000fe20000000f00 */
[----:B------:R-:W-:Y:S05]  /*1ef90*/  BRA `(.L_x_4617) ;  /* 0xffffb39000007947 */ /* 0x000fea000383ffff */
.L_x_4553:
[----:B------:R-:W-:Y:S01]  /*1efa0*/  IMAD.MOV.U32 R12, RZ, RZ, R15 ;  /* 0x000000ffff0c7224 */ /* 0x000fe200078e000f */
[----:B-1----:R-:W-:Y:S01]  /*1efb0*/  MOV R3, 0x181f ;  /* 0x0000181f00037802 */ /* 0x002fe20000000f00 */
        /* <DEDUP_REMOVED lines=13> */
.L_x_4556:
        /* <DEDUP_REMOVED lines=8> */
.L_x_4557:
[----:B-1----:R-:W-:Y:S01]  /*1f110*/  IMAD.MOV.U32 R12, RZ, RZ, R17 ;  /* 0x000000ffff0c7224 */ /* 0x002fe200078e0011 */
[----:B------:R-:W-:Y:S01]  /*1f120*/  MOV R3, 0x181f ;  /* 0x0000181f00037802 */ /* 0x000fe20000000f00 */
[----:B------:R-:W-:Y:S01]  /*1f130*/  IMAD.MOV.U32 R10, RZ, RZ, 0x2 ;  /* 0x00000002ff0a7424 */ /* 0x000fe200078e00ff */
[----:B------:R-:W-:Y:S02]  /*1f140*/  MOV R173, 0xffffffff ;  /* 0xffffffff00ad7802 */ /* 0x000fe40000000f00 */
[----:B------:R-:W-:Y:S02]  /*1f150*/  MOV R2, 0x1f170 ;  /* 0x0001f17000027802 */ /* 0x000fe40000000f00 */
[----:B--234-:R-:W-:Y:S05]  /*1f160*/  CALL.REL.NOINC `($__internal_91_$__cuda_sm70_shflsync_idx_p) ;  /* 0x0000bcf000007944 */ /* 0x01cfea0003c00000 */
[----:B------:R-:W-:Y:S01]  /*1f170*/  MOV R0, R13 ;  /* 0x0000000d00007202 */ /* 0x000fe20000000f00 */
[----:B------:R-:W-:Y:S05]  /*1f180*/  BRA `(.L_x_4620) ;  /* 0xffffb53000007947 */ /* 0x000fea000383ffff */
.L_x_4560:
        /* <DEDUP_REMOVED lines=15> */
.L_x_4562:
[----:B------:R-:W-:Y:S01]  /*1f280*/  IMAD.MOV.U32 R12, RZ, RZ, R7 ;  /* 0x000000ffff0c7224 */ /* 0x000fe200078e0007 */
[----:B------:R-:W-:Y:S01]  /*1f290*/  MOV R3, 0x1c1f ;  /* 0x00001c1f00037802 */ /* 0x000fe20000000f00 */
[----:B------:R-:W-:Y:S01]  /*1f2a0*/  IMAD.MOV.U32 R10, RZ, RZ, RZ ;  /* 0x000000ffff0a7224 */ /* 0x000fe200078e00ff */
[----:B------:R-:W-:Y:S02]  /*1f2b0*/  MOV R173, 0xffffffff ;  /* 0xffffffff00ad7802 */ /* 0x000fe40000000f00 */
[----:B------:R-:W-:-:S02]  /*1f2c0*/  MOV R2, 0x1f2e0 ;  /* 0x0001f2e000027802 */ /* 0x000fc40000000f00 */
[----:B------:R-:W-:Y:S05]  /*1f2d0*/  CALL.REL.NOINC `($__internal_91_$__cuda_sm70_shflsync_idx_p) ;  /* 0x0000bb8000007944 */ /* 0x000fea0003c00000 */
[----:B------:R-:W-:Y:S01]  /*1f2e0*/  MOV R4, R13 ;  /* 0x0000000d00047202 */ /* 0x000fe20000000f00 */
[----:B------:R-:W-:Y:S05]  /*1f2f0*/  BRA `(.L_x_4622) ;  /* 0xffffb92000007947 */ /* 0x000fea000383ffff */
.L_x_4563:
[----:B------:R-:W-:Y:S01]  /*1f300*/  IMAD.MOV.U32 R12, RZ, RZ, R5 ;  /* 0x000000ffff0c7224 */ /* 0x000fe200078e0005 */
[----:B------:R-:W-:Y:S01]  /*1f310*/  MOV R3, 0x1c1f ;  /* 0x00001c1f00037802 */ /* 0x000fe20000000f00 */
[----:B------:R-:W-:Y:S01]  /*1f320*/  IMAD.MOV.U32 R10, RZ, RZ, RZ ;  /* 0x000000ffff0a7224 */ /* 0x000fe200078e00ff */
[----:B------:R-:W-:-:S02]  /*1f330*/  MOV R173, 0xffffffff ;  /* 0xffffffff00ad7802 */ /* 0x000fc40000000f00 */
[----:B------:R-:W-:Y:S02]  /*1f340*/  MOV R2, 0x1f360 ;  /* 0x0001f36000027802 */ /* 0x000fe40000000f00 */
[----:B-12---:R-:W-:Y:S05]  /*1f350*/  CALL.REL.NOINC `($__internal_91_$__cuda_sm70_shflsync_idx_p) ;  /* 0x0000bb0000007944 */ /* 0x006fea0003c00000 */
[----:B------:R-:W-:Y:S01]  /*1f360*/  MOV R0, R13 ;  /* 0x0000000d00007202 */ /* 0x000fe20000000f00 */
[----:B------:R-:W-:Y:S05]  /*1f370*/  BRA `(.L_x_4623) ;  /* 0xffffb8c000007947 */ /* 0x000fea000383ffff */
.L_x_4566:
        /* <DEDUP_REMOVED lines=15> */
.L_x_4570:
[----:B------:R-:W-:Y:S01]  /*1f470*/  IMAD.MOV.U32 R12, RZ, RZ, R14 ;  /* 0x000000ffff0c7224 */ /* 0x000fe200078e000e */
[----:B------:R-:W-:Y:S01]  /*1f480*/  MOV R3, 0x181f ;  /* 0x0000181f00037802 */ /* 0x000fe20000000f00 */
[----:B------:R-:W-:Y:S01]  /*1f490*/  IMAD.MOV.U32 R10, RZ, RZ, RZ ;  /* 0x000000ffff0a7224 */ /* 0x000fe200078e00ff */
[----:B------:R-:W-:-:S02]  /*1f4a0*/  MOV R173, 0xffffffff ;  /* 0xffffffff00ad7802 */ /* 0x000fc40000000f00 */
[----:B------:R-:W-:Y:S02]  /*1f4b0*/  MOV R2, 0x1f4d0 ;  /* 0x0001f4d000027802 */ /* 0x000fe40000000f00 */
[----:B---3--:R-:W-:Y:S05]  /*1f4c0*/  CALL.REL.NOINC `($__internal_91_$__cuda_sm70_shflsync_idx_p) ;  /* 0x0000b99000007944 */ /* 0x008fea0003c00000 */
[----:B------:R-:W-:Y:S01]  /*1f4d0*/  MOV R7, R13 ;  /* 0x0000000d00077202 */ /* 0x000fe20000000f00 */
[----:B------:R-:W-:Y:S05]  /*1f4e0*/  BRA `(.L_x_4625) ;  /* 0xffffd90000007947 */ /* 0x000fea000383ffff */
.L_x_4571:
[----:B------:R-:W-:Y:S01]  /*1f4f0*/  IMAD.MOV.U32 R12, RZ, RZ, R17 ;  /* 0x000000ffff0c7224 */ /* 0x000fe200078e0011 */
[----:B------:R-:W-:Y:S01]  /*1f500*/  MOV R3, 0x181f ;  /* 0x0000181f00037802 */ /* 0x000fe20000000f00 */
[----:B------:R-:W-:Y:S01]  /*1f510*/  IMAD.MOV.U32 R10, RZ, RZ, RZ ;  /* 0x000000ffff0a7224 */ /* 0x000fe200078e00ff */
[----:B------:R-:W-:Y:S02]  /*1f520*/  MOV R173, 0xffffffff ;  /* 0xffffffff00ad7802 */ /* 0x000fe40000000f00 */
[----:B------:R-:W-:Y:S02]  /*1f530*/  MOV R2, 0x1f550 ;  /* 0x0001f55000027802 */ /* 0x000fe40000000f00 */
[----:B-123--:R-:W-:Y:S05]  /*1f540*/  CALL.REL.NOINC `($__internal_91_$__cuda_sm70_shflsync_idx_p) ;  /* 0x0000b91000007944 */ /* 0x00efea0003c00000 */
[----:B------:R-:W-:Y:S01]  /*1f550*/  MOV R0, R13 ;  /* 0x0000000d00007202 */ /* 0x000fe20000000f00 */
[----:B------:R-:W-:Y:S05]  /*1f560*/  BRA `(.L_x_4626) ;  /* 0xffffd8a000007947 */ /* 0x000fea000383ffff */
.L_x_4574:
        /* <DEDUP_REMOVED lines=15> */
.L_x_4577:
        /* <DEDUP_REMOVED lines=8> */
.L_x_4578:
        /* <DEDUP_REMOVED lines=8> */
.L_x_4581:
        /* <DEDUP_REMOVED lines=15> */
.L_x_4583:
        /* <DEDUP_REMOVED lines=8> */
.L_x_4584:
[----:B------:R-:W-:Y:S01]  /*1f8d0*/  IMAD.MOV.U32 R12, RZ, RZ, R172 ;  /* 0x000000ffff0c7224 */ /* 0x000fe200078e00ac */
[----:B------:R-:W-:Y:S01]  /*1f8e0*/  MOV R3, 0x1f ;  /* 0x0000001f00037802 */ /* 0x000fe20000000f00 */
[----:B------:R-:W-:Y:S01]  /*1f8f0*/  IMAD.MOV.U32 R10, RZ, RZ, 0x1 ;  /* 0x00000001ff0a7424 */ /* 0x000fe200078e00ff */
[----:B------:R-:W-:Y:S02]  /*1f900*/  MOV R173, 0xffffffff ;  /* 0xffffffff00ad7802 */ /* 0x000fe40000000f00 */
[----:B------:R-:W-:Y:S02]  /*1f910*/  MOV R2, 0x1f930 ;  /* 0x0001f93000027802 */ /* 0x000fe40000000f00 */
[----:B-12---:R-:W-:Y:S05]  /*1f920*/  CALL.REL.NOINC `($__internal_91_$__cuda_sm70_shflsync_idx_p) ;  /* 0x0000b53000007944 */ /* 0x006fea0003c00000 */
[----:B------:R-:W-:Y:S01]  /*1f930*/  MOV R9, R13 ;  /* 0x0000000d00097202 */ /* 0x000fe20000000f00 */
[----:B------:R-:W-:Y:S05]  /*1f940*/  BRA `(.L_x_4632) ;  /* 0xffffdcb000007947 */ /* 0x000fea000383ffff */
.L_x_4585:
[----:B------:R-:W-:Y:S02]  /*1f950*/  MOV R3, 0x1 ;  /* 0x0000000100037802 */ /* 0x000fe40000000f00 */
[----:B------:R-:W-:Y:S02]  /*1f960*/  MOV R2, 0x1f980 ;  /* 0x0001f98000027802 */ /* 0x000fe40000000f00 */
[----:B-1234-:R-:W-:Y:S05]  /*1f970*/  CALL.REL.NOINC `($__internal_92_$__cuda_sm70_shflsync_up_p) ;  /* 0x0000b52000007944 */ /* 0x01efea0003c00000 */
[----:B------:R-:W-:Y:S05]  /*1f980*/  BRA `(.L_x_4633) ;  /* 0xffffdd9000007947 */ /* 0x000fea000383ffff */
.L_x_4586:
[----:B------:R-:W-:Y:S02]  /*1f990*/  MOV R3, 0x2 ;  /* 0x0000000200037802 */ /* 0x000fe40000000f00 */
[----:B------:R-:W-:-:S02]  /*1f9a0*/  MOV R2, 0x1f9c0 ;  /* 0x0001f9c000027802 */ /* 0x000fc40000000f00 */
[----:B--2-4-:R-:W-:Y:S05]  /*1f9b0*/  CALL.REL.NOINC `($__internal_92_$__cuda_sm70_shflsync_up_p) ;  /* 0x0000b4e000007944 */ /* 0x014fea0003c00000 */
        /* <DEDUP_REMOVED lines=25> */
.L_x_4590:
[----:B------:R-:W-:Y:S02]  /*1fb50*/  MOV R3, 0x1 ;  /* 0x0000000100037802 */ /* 0x000fe40000000f00 */
[----:B------:R-:W-:Y:S02]  /*1fb60*/  MOV R2, 0x1fb80 ;  /* 0x0001fb8000027802 */ /* 0x000fe40000000f00 */
[----:B------:R-:W-:Y:S05]  /*1fb70*/  CALL.REL.NOINC `($__internal_92_$__cuda_sm70_shflsync_up_p) ;  /* 0x0000b32000007944 */ /* 0x000fea0003c00000 */
[----:B------:R-:W-:Y:S01]  /*1fb80*/  MOV R2, R4 ;  /* 0x0000000400027202 */ /* 0x000fe20000000f00 */
[----:B------:R-:W-:Y:S05]  /*1fb90*/  BRA `(.L_x_4635) ;  /* 0xffffdde000007947 */ /* 0x000fea000383ffff */
.L_x_4591:
        /* <DEDUP_REMOVED lines=28> */
.L_x_4593:
[----:B------:R-:W-:Y:S02]  /*1fd60*/  SEL R0, RZ, 0x1, P0 ;  /* 0x00000001ff007807 */ /* 0x000fe40000000000 */
[----:B------:R-:W-:Y:S02]  /*1fd70*/  MOV R2, 0x1fd90 ;  /* 0x0001fd9000027802 */ /* 0x000fe40000000f00 */
[----:B-1----:R-:W-:Y:S05]  /*1fd80*/  CALL.REL.NOINC `($__internal_93_$__cuda_sm70_votesync_ballot) ;  /* 0x0000b17000007944 */ /* 0x002fea0003c00000 */
[----:B------:R-:W-:Y:S01]  /*1fd90*/  MOV R5, R0 ;  /* 0x0000000000057202 */ /* 0x000fe20000000f00 */
[----:B------:R-:W-:Y:S05]  /*1fda0*/  BRA `(.L_x_4637) ;  /* 0xffffdd6000007947 */ /* 0x000fea000383ffff */
.L_x_4594:
[----:B------:R-:W-:Y:S01]  /*1fdb0*/  IMAD.MOV.U32 R12, RZ, RZ, R7 ;  /* 0x000000ffff0c7224 */ /* 0x000fe200078e0007 */
[----:B------:R-:W-:Y:S01]  /*1fdc0*/  MOV R3, 0x1f ;  /* 0x0000001f00037802 */ /* 0x000fe20000000f00 */
[----:B------:R-:W-:Y:S01]  /*1fdd0*/  IMAD.MOV.U32 R10, RZ, RZ, R0 ;  /* 0x000000ffff0a7224 */ /* 0x000fe200078e0000 */
[----:B------:R-:W-:Y:S02]  /*1fde0*/  MOV R173, 0xffffffff ;  /* 0xffffffff00ad7802 */ /* 0x000fe40000000f00 */
[----:B------:R-:W-:Y:S02]  /*1fdf0*/  MOV R2, 0x1fe10 ;  /* 0x0001fe1000027802 */ /* 0x000fe40000000f00 */
[----:B-1----:R-:W-:Y:S05]  /*1fe00*/  CALL.REL.NOINC `($__internal_91_$__cuda_sm70_shflsync_idx_p) ;  /* 0x0000b05000007944 */ /* 0x002fea0003c00000 */
[----:B------:R-:W-:Y:S01]  /*1fe10*/  IMAD.MOV.U32 R9, RZ, RZ, R13 ;  /* 0x000000ffff097224 */ /* 0x000fe200078e000d */
[----:B------:R-:W-:Y:S01]  /*1fe20*/  MOV R12, R8 ;  /* 0x00000008000c7202 */ /* 0x000fe20000000f00 */
[----:B------:R-:W-:Y:S01]  /*1fe30*/  IMAD.MOV.U32 R10, RZ, RZ, R0 ;  /* 0x000000ffff0a7224 */ /* 0x000fe200078e0000 */
[----:B------:R-:W-:Y:S01]  /*1fe40*/  MOV R3, 0x1f ;  /* 0x0000001f00037802 */ /* 0x000fe20000000f00 */
[----:B------:R-:W-:Y:S01]  /*1fe50*/  IMAD.MOV.U32 R173, RZ, RZ, -0x1 ;  /* 0xffffffffffad7424 */ /* 0x000fe200078e00ff */
[----:B------:R-:W-:-:S02]  /*1fe60*/  MOV R2, 0x1fe80 ;  /* 0x0001fe8000027802 */ /* 0x000fc40000000f00 */
[----:B------:R-:W-:Y:S05]  /*1fe70*/  CALL.REL.NOINC `($__internal_91_$__cuda_sm70_shflsync_idx_p) ;  /* 0x0000afe000007944 */ /* 0x000fea0003c00000 */
[----:B------:R-:W-:Y:S01]  /*1fe80*/  MOV R8, R13 ;  /* 0x0000000d00087202 */ /* 0x000fe20000000f00 */
[----:B------:R-:W-:Y:S05]  /*1fe90*/  BRA `(.L_x_4638) ;  /* 0xffffdcc000007947 */ /* 0x000fea000383ffff */
.L_x_4597:
[----:B------:R-:W-:Y:S01]  /*1fea0*/  IMAD.MOV.U32 R12, RZ, RZ, R4 ;  /* 0x000000ffff0c7224 */ /* 0x000fe200078e0004 */
[----:B------:R-:W-:Y:S01]  /*1feb0*/  MOV R3, 0x1f ;  /* 0x0000001f00037802 */ /* 0x000fe20000000f00 */
[----:B------:R-:W-:Y:S01]  /*1fec0*/  IMAD.MOV.U32 R10, RZ, RZ, R0 ;  /* 0x000000ffff0a7224 */ /* 0x000fe200078e0000 */
[----:B------:R-:W-:-:S02]  /*1fed0*/  MOV R173, 0xffffffff ;  /* 0xffffffff00ad7802 */ /* 0x000fc40000000f00 */
[----:B------:R-:W-:Y:S02]  /*1fee0*/  MOV R2, 0x1ff00 ;  /* 0x0001ff0000027802 */ /* 0x000fe40000000f00 */
[----:B-1-34-:R-:W-:Y:S05]  /*1fef0*/  CALL.REL.NOINC `($__internal_91_$__cuda_sm70_shflsync_idx_p) ;  /* 0x0000af6000007944 */ /* 0x01afea0003c00000 */
[----:B------:R-:W-:Y:S01]  /*1ff00*/  MOV R16, R13 ;  /* 0x0000000d00107202 */ /* 0x000fe20000000f00 */
[----:B------:R-:W-:Y:S05]  /*1ff10*/  BRA `(.L_x_4596) ;  /* 0xffffdca000007947 */ /* 0x000fea000383ffff */
        .type           $_ZN7cutlass13device_kernelIN5flash19enable_sm80_to_sm89INS1_16FlashAttnFwdSm80INS1_25CollectiveMainloopFwdSm80ILi8ELi1ELb0EN4cute5tupleIJNS5_1CILi128EEENS7_ILi48EEENS7_ILi256EEEEEELi256ENS_10bfloat16_tEfNS_4arch4Sm80ELb0ELb1ELb0ELb1ELb0ELb1ELb1ELb1EEENS1_21CollectiveEpilogueFwdINS6_IJS8_SA_S9_EEENS6_IJNS7_ILi1EEESI_SI_EEESC_SE_Li256ELb1ELb1ELb1ELb0EEENS1_36VarlenDynamicPersistentTileSchedulerILi128ELi48ELi256ELi256ELb1ELb1ELb0ELb1ELb0ELb1EEEEEEEEEvNT_6ParamsE$_ZZN5flash25CollectiveMainloopFwdSm80ILi8ELi1ELb0EN4cute5tupleIJNS1_1CILi128EEENS3_ILi48EEENS3_ILi256EEEEEELi256EN7cutlass10bfloat16_tEfNS8_4arch4Sm80ELb0ELb1ELb0ELb1ELb0ELb1ELb1ELb1EE3mmaINS_16FlashAttnFwdSm80ISC_NS_21CollectiveEpilogueFwdINS2_IJS4_S6_S5_EEENS2_IJNS3_ILi1EEESH_SH_EEES9_SB_Li256ELb1ELb1ELb1ELb0EEENS_36VarlenDynamicPersistentTileSchedulerILi128ELi48ELi256ELi256ELb1ELb1ELb0ELb1ELb0ELb1EEEE13SharedStorageENS1_6TensorINS1_11ArrayEngineIfLm128EEENS1_6LayoutINS2_IJNS2_IJNS3_ILi2EEESS_EEESH_NS3_ILi32EEEEEENS2_IJNS2_IJSH_SS_EEENS3_ILi0EEENS3_ILi4EEEEEEEEEENS_7SoftmaxILi2ELi0EEEEEbRKNSC_6ParamsERT0_RT1_iRKNS_16SeqlenInfoQKNewKILb1ELb1EEENS2_IJiiiiEEERT_ENKUlvE_clEv,@function
        .size           $_ZN7cutlass13device_kernelIN5flash19enable_sm80_to_sm89INS1_16FlashAttnFwdSm80INS1_25CollectiveMainloopFwdSm80ILi8ELi1ELb0EN4cute5tupleIJNS5_1CILi128EEENS7_ILi48EEENS7_ILi256EEEEEELi256ENS_10bfloat16_tEfNS_4arch4Sm80ELb0ELb1ELb0ELb1ELb0ELb1ELb1ELb1EEENS1_21CollectiveEpilogueFwdINS6_IJS8_SA_S9_EEENS6_IJNS7_ILi1EEESI_SI_EEESC_SE_Li256ELb1ELb1ELb1ELb0EEENS1_36VarlenDynamicPersistentTileSchedulerILi128ELi48ELi256ELi256ELb1ELb1ELb0ELb1ELb0ELb1EEEEEEEEEvNT_6ParamsE$_ZZN5flash25CollectiveMainloopFwdSm80ILi8ELi1ELb0EN4cute5tupleIJNS1_1CILi128EEENS3_ILi48EEENS3_ILi256EEEEEELi256EN7cutlass10bfloat16_tEfNS8_4arch4Sm80ELb0ELb1ELb0ELb1ELb0ELb1ELb1ELb1EE3mmaINS_16FlashAttnFwdSm80ISC_NS_21CollectiveEpilogueFwdINS2_IJS4_S6_S5_EEENS2_IJNS3_ILi1EEESH_SH_EEES9_SB_Li256ELb1ELb1ELb1ELb0EEENS_36VarlenDynamicPersistentTileSchedulerILi128ELi48ELi256ELi256ELb1ELb1ELb0ELb1ELb0ELb1EEEE13SharedStorageENS1_6TensorINS1_11ArrayEngineIfLm128EEENS1_6LayoutINS2_IJNS2_IJNS3_ILi2EEESS_EEESH_NS3_ILi32EEEEEENS2_IJNS2_IJSH_SS_EEENS3_ILi0EEENS3_ILi4EEEEEEEEEENS_7SoftmaxILi2ELi0EEEEEbRKNSC_6ParamsERT0_RT1_iRKNS_16SeqlenInfoQKNewKILb1ELb1EEENS2_IJiiiiEEERT_ENKUlvE_clEv,($__internal_90_$__cuda_sm70_shflsync_bfly_p - $_ZN7cutlass13device_kernelIN5flash19enable_sm80_to_sm89INS1_16FlashAttnFwdSm80INS1_25CollectiveMainloopFwdSm80ILi8ELi1ELb0EN4cute5tupleIJNS5_1CILi128EEENS7_ILi48EEENS7_ILi256EEEEEELi256ENS_10bfloat16_tEfNS_4arch4Sm80ELb0ELb1ELb0ELb1ELb0ELb1ELb1ELb1EEENS1_21CollectiveEpilogueFwdINS6_IJS8_SA_S9_EEENS6_IJNS7_ILi1EEESI_SI_EEESC_SE_Li256ELb1ELb1ELb1ELb0EEENS1_36VarlenDynamicPersistentTileSchedulerILi128ELi48ELi256ELi256ELb1ELb1ELb0ELb1ELb0ELb1EEEEEEEEEvNT_6ParamsE$_ZZN5flash25CollectiveMainloopFwdSm80ILi8ELi1ELb0EN4cute5tupleIJNS1_1CILi128EEENS3_ILi48EEENS3_ILi256EEEEEELi256EN7cutlass10bfloat16_tEfNS8_4arch4Sm80ELb0ELb1ELb0ELb1ELb0ELb1ELb1ELb1EE3mmaINS_16FlashAttnFwdSm80ISC_NS_21CollectiveEpilogueFwdINS2_IJS4_S6_S5_EEENS2_IJNS3_ILi1EEESH_SH_EEES9_SB_Li256ELb1ELb1ELb1ELb0EEENS_36VarlenDynamicPersistentTileSchedulerILi128ELi48ELi256ELi256ELb1ELb1ELb0ELb1ELb0ELb1EEEE13SharedStorageENS1_6TensorINS1_11ArrayEngineIfLm128EEENS1_6LayoutINS2_IJNS2_IJNS3_ILi2EEESS_EEESH_NS3_ILi32EEEEEENS2_IJNS2_IJSH_SS_EEENS3_ILi0EEENS3_ILi4EEEEEEEEEENS_7SoftmaxILi2ELi0EEEEEbRKNSC_6ParamsERT0_RT1_iRKNS_16SeqlenInfoQKNewKILb1ELb1EEENS2_IJiiiiEEERT_ENKUlvE_clEv)
$_ZN7cutlass13device_kernelIN5flash19enable_sm80_to_sm89INS1_16FlashAttnFwdSm80INS1_25CollectiveMainloopFwdSm80ILi8ELi1ELb0EN4cute5tupleIJNS5_1CILi128EEENS7_ILi48EEENS7_ILi256EEEEEELi256ENS_10bfloat16_tEfNS_4arch4Sm80ELb0ELb1ELb0ELb1ELb0ELb1ELb1ELb1EEENS1_21CollectiveEpilogueFwdINS6_IJS8_SA_S9_EEENS6_IJNS7_ILi1EEESI_SI_EEESC_SE_Li256ELb1ELb1ELb1ELb0EEENS1_36VarlenDynamicPersistentTileSchedulerILi128ELi48ELi256ELi256ELb1ELb1ELb0ELb1ELb0ELb1EEEEEEEEEvNT_6ParamsE$_ZZN5flash25CollectiveMainloopFwdSm80ILi8ELi1ELb0EN4cute5tupleIJNS1_1CILi128EEENS3_ILi48EEENS3_ILi256EEEEEELi256EN7cutlass10bfloat16_tEfNS8_4arch4Sm80ELb0ELb1ELb0ELb1ELb0ELb1ELb1ELb1EE3mmaINS_16FlashAttnFwdSm80ISC_NS_21CollectiveEpilogueFwdINS2_IJS4_S6_S5_EEENS2_IJNS3_ILi1EEESH_SH_EEES9_SB_Li256ELb1ELb1ELb1ELb0EEENS_36VarlenDynamicPersistentTileSchedulerILi128ELi48ELi256ELi256ELb1ELb1ELb0ELb1ELb0ELb1EEEE13SharedStorageENS1_6TensorINS1_11ArrayEngineIfLm128EEENS1_6LayoutINS2_IJNS2_IJNS3_ILi2EEESS_EEESH_NS3_ILi32EEEEEENS2_IJNS2_IJSH_SS_EEENS3_ILi0EEENS3_ILi4EEEEEEEEEENS_7SoftmaxILi2ELi0EEEEEbRKNSC_6ParamsERT0_RT1_iRKNS_16SeqlenInfoQKNewKILb1ELb1EEENS2_IJiiiiEEERT_ENKUlvE_clEv:
        /* <DEDUP_REMOVED lines=9> */
[----:B------:R-:W-:Y:S05]  /*1ffb0*/  RET.REL.NODEC R2 `(_ZN7cutlass13device_kernelIN5flash19enable_sm80_to_sm89INS1_16FlashAttnFwdSm80INS1_25CollectiveMainloopFwdSm80ILi8ELi1ELb0EN4cute5tupleIJNS5_1CILi128EEENS7_ILi48EEENS7_ILi256EEEEEELi256ENS_10bfloat16_tEfNS_4arch4Sm80ELb0ELb1ELb0ELb1ELb0ELb1ELb1ELb1EEENS1_21CollectiveEpilogueFwdINS6_IJS8_SA_S9_EEENS6_IJNS7_ILi1EEESI_SI_EEESC_SE_Li256ELb1ELb1ELb1ELb0EEENS1_36VarlenDynamicPersistentTileSchedulerILi128ELi48ELi256ELi256ELb1ELb1ELb0ELb1ELb0ELb1EEEEEEEEEvNT_6ParamsE) ;  /* 0xfffe004002007950 */ /* 0x000fea0003c3ffff */
.L_x_4639:
        /* <DEDUP_REMOVED lines=55> */
.L_x_4715:
[----:B------:R-:W-:Y:S05]  /*20330*/  BRA.DIV ~URZ, `(.L_x_4642) ;  /* 0x00009c127f007947 */ /* 0x000fea000b800000 */
[----:B------:R3:W4:Y:S01]  /*20340*/  SHFL.IDX PT, R8, R33, RZ, 0x181f ;  /* 0x00181fff21087589 */ /* 0x00072200000e0000 */
[----:B--2---:R-:W-:-:S03]  /*20350*/  MOV R9, R7 ;  /* 0x0000000700097202 */ /* 0x004fc60000000f00 */
[----:B------:R3:W2:Y:S04]  /*20360*/  SHFL.IDX PT, R14, R30, RZ, 0x181f ;  /* 0x00181fff1e0e7589 */ /* 0x0006a800000e0000 */
[----:B------:R3:W1:Y:S02]  /*20370*/  SHFL.IDX PT, R2, R34, RZ, 0x181f ;  /* 0x00181fff22027589 */ /* 0x00066400000e0000 */
.L_x_4716:
        /* <DEDUP_REMOVED lines=54> */
.L_x_4644:
[----:B------:R-:W-:Y:S05]  /*206e0*/  BSYNC B0 ;  /* 0x0000000000007941 */ /* 0x000fea0003800000 */
.L_x_4643:
        /* <DEDUP_REMOVED lines=33> */
.L_x_4717:
        /* <DEDUP_REMOVED lines=52> */
.L_x_4647:
[----:B------:R-:W-:Y:S05]  /*20c40*/  BSYNC B0 ;  /* 0x0000000000007941 */ /* 0x000fea0003800000 */
.L_x_4646:
        /* <DEDUP_REMOVED lines=26> */
.L_x_4718:
[----:B------:R-:W-:Y:S05]  /*20df0*/  BRA.DIV ~URZ, `(.L_x_4649) ;  /* 0x000095227f007947 */ /* 0x000fea000b800000 */
[----:B------:R4:W1:Y:S01]  /*20e00*/  SHFL.IDX PT, R8, R33, 0x2, 0x181f ;  /* 0x00581f0021087f89 */ /* 0x00086200000e0000 */
[----:B--23--:R-:W-:-:S03]  /*20e10*/  MOV R9, R7 ;  /* 0x0000000700097202 */ /* 0x00cfc60000000f00 */
[----:B------:R4:W2:Y:S04]  /*20e20*/  SHFL.IDX PT, R14, R30, 0x2, 0x181f ;  /* 0x00581f001e0e7f89 */ /* 0x0008a800000e0000 */
[----:B------:R4:W3:Y:S02]  /*20e30*/  SHFL.IDX PT, R2, R34, 0x2, 0x181f ;  /* 0x00581f0022027f89 */ /* 0x0008e400000e0000 */
.L_x_4719:
        /* <DEDUP_REMOVED lines=53> */
.L_x_4651:
[----:B------:R-:W-:Y:S05]  /*21190*/  BSYNC B0 ;  /* 0x0000000000007941 */ /* 0x000fea0003800000 */
.L_x_4650:
        /* <DEDUP_REMOVED lines=34> */
.L_x_4720:
[----:B------:R-:W-:Y:S05]  /*213c0*/  BRA.DIV ~URZ, `(.L_x_4653) ;  /* 0x000091427f007947 */ /* 0x000fea000b800000 */
[----:B------:R3:W1:Y:S04]  /*213d0*/  SHFL.IDX PT, R8, R33, 0x3, 0x181f ;  /* 0x00781f0021087f89 */ /* 0x00066800000e0000 */
[----:B------:R3:W4:Y:S04]  /*213e0*/  SHFL.IDX PT, R14, R30, 0x3, 0x181f ;  /* 0x00781f001e0e7f89 */ /* 0x00072800000e0000 */
[----:B------:R3:W2:Y:S02]  /*213f0*/  SHFL.IDX PT, R2, R34, 0x3, 0x181f ;  /* 0x00781f0022027f89 */ /* 0x0006a400000e0000 */
.L_x_4721:
        /* <DEDUP_REMOVED lines=52> */
.L_x_4655:
[----:B------:R-:W-:Y:S05]  /*21740*/  BSYNC B0 ;  /* 0x0000000000007941 */ /* 0x000fea0003800000 */
.L_x_4654:
        /* <DEDUP_REMOVED lines=101> */
.L_x_4659:
[----:B------:R-:W-:Y:S05]  /*21da0*/  BSYNC B0 ;  /* 0x0000000000007941 */ /* 0x000fea0003800000 */
.L_x_4658:
        /* <DEDUP_REMOVED lines=50> */
.L_x_4661:
[----:B------:R-:W-:Y:S05]  /*220d0*/  BSYNC B0 ;  /* 0x0000000000007941 */ /* 0x000fea0003800000 */
.L_x_4660:
        /* <DEDUP_REMOVED lines=50> */
.L_x_4663:
[----:B------:R-:W-:Y:S05]  /*22400*/  BSYNC B0 ;  /* 0x0000000000007941 */ /* 0x000fea0003800000 */
.L_x_4662:
        /* <DEDUP_REMOVED lines=49> */
.L_x_4657:
[----:B------:R-:W-:Y:S05]  /*22720*/  BSYNC B1 ;  /* 0x0000000000017941 */ /* 0x000fea0003800000 */
.L_x_4656:
        /* <DEDUP_REMOVED lines=53> */
.L_x_4667:
[----:B------:R-:W-:Y:S05]  /*22a80*/  BSYNC B0 ;  /* 0x0000000000007941 */ /* 0x000fea0003800000 */
.L_x_4666:
        /* <DEDUP_REMOVED lines=50> */
.L_x_4669:
[----:B------:R-:W-:Y:S05]  /*22db0*/  BSYNC B0 ;  /* 0x0000000000007941 */ /* 0x000fea0003800000 */
.L_x_4668:
        /* <DEDUP_REMOVED lines=50> */
.L_x_4671:
[----:B------:R-:W-:Y:S05]  /*230e0*/  BSYNC B0 ;  /* 0x0000000000007941 */ /* 0x000fea0003800000 */
.L_x_4670:
        /* <DEDUP_REMOVED lines=49> */
.L_x_4665:
[----:B------:R-:W-:Y:S05]  /*23400*/  BSYNC B1 ;  /* 0x0000000000017941 */ /* 0x000fea0003800000 */
.L_x_4664:
        /* <DEDUP_REMOVED lines=53> */
.L_x_4675:
[----:B------:R-:W-:Y:S05]  /*23760*/  BSYNC B0 ;  /* 0x0000000000007941 */ /* 0x000fea0003800000 */
.L_x_4674:
        /* <DEDUP_REMOVED lines=50> */
.L_x_4677:
[----:B------:R-:W-:Y:S05]  /*23a90*/  BSYNC B0 ;  /* 0x0000000000007941 */ /* 0x000fea0003800000 */
.L_x_4676:
        /* <DEDUP_REMOVED lines=50> */
.L_x_4679:
[----:B------:R-:W-:Y:S05]  /*23dc0*/  BSYNC B0 ;  /* 0x0000000000007941 */ /* 0x000fea0003800000 */
.L_x_4678:
        /* <DEDUP_REMOVED lines=49> */
.L_x_4673:
[----:B------:R-:W-:Y:S05]  /*240e0*/  BSYNC B1 ;  /* 0x0000000000017941 */ /* 0x000fea0003800000 */
.L_x_4672:
[----:B------:R-:W-:Y:S01]  /*240f0*/  IADD3 R2, R80, 0x60, RZ ;  /* 0x0000006050027810 */ /* 0x000fe20007ffe0ff */
[----:B------:R-:W-:-:S03]  /*24100*/  IMAD.MOV.U32 R3, RZ, RZ, 0x0 ;  /* 0x00000000ff037424 */ /* 0x000fc600078e00ff */
[----:B------:R-:W-:Y:S01]  /*24110*/  ISETP.GE.AND P0, PT, R2, R32, PT ;  /* 0x000000200200720c */ /* 0x000fe20003f06270 */
[----:B------:R-:W-:-:S12]  /*24120*/  IMAD.MOV.U32 R2, RZ, RZ, R131 ;  /* 0x000000ffff027224 */ /* 0x000fd800078e0083 */
[----:B------:R-:W-:Y:S05]  /*24130*/  @P0 RET.REL.NODEC R2 `(_ZN7cutlass13device_kernelIN5flash19enable_sm80_to_sm89INS1_16FlashAttnFwdSm80INS1_25CollectiveMainloopFwdSm80ILi8ELi1ELb0EN4cute5tupleIJNS5_1CILi128EEENS7_ILi48EEENS7_ILi256EEEEEELi256ENS_10bfloat16_tEfNS_4arch4Sm80ELb0ELb1ELb0ELb1ELb0ELb1ELb1ELb1EEENS1_21CollectiveEpilogueFwdINS6_IJS8_SA_S9_EEENS6_IJNS7_ILi1EEESI_SI_EEESC_SE_Li256ELb1ELb1ELb1ELb0EEENS1_36VarlenDynamicPersistentTileSchedulerILi128ELi48ELi256ELi256ELb1ELb1ELb0ELb1ELb0ELb1EEEEEEEEEvNT_6ParamsE) ;  /* 0xfffdbec002000950 */ /* 0x000fea0003c3ffff */
        /* <DEDUP_REMOVED lines=49> */
.L_x_4681:
[----:B------:R-:W-:Y:S05]  /*24450*/  BSYNC B0 ;  /* 0x0000000000007941 */ /* 0x000fea0003800000 */
.L_x_4680:
        /* <DEDUP_REMOVED lines=50> */
.L_x_4683:
[----:B------:R-:W-:Y:S05]  /*24780*/  BSYNC B0 ;  /* 0x0000000000007941 */ /* 0x000fea0003800000 */
.L_x_4682:
        /* <DEDUP_REMOVED lines=50> */
.L_x_4685:
[----:B------:R-:W-:Y:S05]  /*24ab0*/  BSYNC B0 ;  /* 0x0000000000007941 */ /* 0x000fea0003800000 */
.L_x_4684:
[----:B------:R-:W-:Y:S01]  /*24ac0*/  IADD3 R4, R4, 0x60, RZ ;  /* 0x0000006004047810 */ /* 0x000fe20007ffe0ff */
[----:B------:R-:W-:Y:S02]  /*24ad0*/  IMAD.MOV.U32 R2, RZ, RZ, R131 ;  /* 0x000000ffff027224 */ /* 0x000fe400078e0083 */
[----:B------:R-:W-:Y:S01]  /*24ae0*/  IMAD.MOV.U32 R3, RZ, RZ, 0x0 ;  /* 0x00000000ff037424 */ /* 0x000fe200078e00ff */
[----:B------:R-:W-:-:S13]  /*24af0*/  ISETP.GE.AND P0, PT, R4, R0, PT ;  /* 0x000000000400720c */ /* 0x000fda0003f06270 */
[----:B------:R-:W-:Y:S05]  /*24b00*/  @P0 RET.REL.NODEC R2 `(_ZN7cutlass13device_kernelIN5flash19enable_sm80_to_sm89INS1_16FlashAttnFwdSm80INS1_25CollectiveMainloopFwdSm80ILi8ELi1ELb0EN4cute5tupleIJNS5_1CILi128EEENS7_ILi48EEENS7_ILi256EEEEEELi256ENS_10bfloat16_tEfNS_4arch4Sm80ELb0ELb1ELb0ELb1ELb0ELb1ELb1ELb1EEENS1_21CollectiveEpilogueFwdINS6_IJS8_SA_S9_EEENS6_IJNS7_ILi1EEESI_SI_EEESC_SE_Li256ELb1ELb1ELb1ELb0EEENS1_36VarlenDynamicPersistentTileSchedulerILi128ELi48ELi256ELi256ELb1ELb1ELb0ELb1ELb0ELb1EEEEEEEEEvNT_6ParamsE) ;  /* 0xfffdb4f002000950 */ /* 0x000fea0003c3ffff */
        /* <DEDUP_REMOVED lines=48> */
[----:B------:R-:W-:Y:S05]  /*24e10*/  RET.REL.NODEC R2 `(_ZN7cutlass13device_kernelIN5flash19enable_sm80_to_sm89INS1_16FlashAttnFwdSm80INS1_25CollectiveMainloopFwdSm80ILi8ELi1ELb0EN4cute5tupleIJNS5_1CILi128EEENS7_ILi48EEENS7_ILi256EEEEEELi256ENS_10bfloat16_tEfNS_4arch4Sm80ELb0ELb1ELb0ELb1ELb0ELb1ELb1ELb1EEENS1_21CollectiveEpilogueFwdINS6_IJS8_SA_S9_EEENS6_IJNS7_ILi1EEESI_SI_EEESC_SE_Li256ELb1ELb1ELb1ELb0EEENS1_36VarlenDynamicPersistentTileSchedulerILi128ELi48ELi256ELi256ELb1ELb1ELb0ELb1ELb0ELb1EEEEEEEEEvNT_6ParamsE) ;  /* 0xfffdb1e002007950 */ /* 0x000fea0003c3ffff */
.L_x_4640:
        /* <DEDUP_REMOVED lines=28> */
.L_x_4722:
[----:B------:R-:W-:Y:S05]  /*24fe0*/  BRA.DIV ~URZ, `(.L_x_4687) ;  /* 0x000057027f007947 */ /* 0x000fea000b800000 */
[----:B------:R3:W4:Y:S01]  /*24ff0*/  SHFL.IDX PT, R8, R21, RZ, 0x181f ;  /* 0x00181fff15087589 */ /* 0x00072200000e0000 */
[----:B--2---:R-:W-:-:S03]  /*25000*/  MOV R9, R4 ;  /* 0x0000000400097202 */ /* 0x004fc60000000f00 */
[----:B------:R3:W2:Y:S04]  /*25010*/  SHFL.IDX PT, R7, R16, RZ, 0x181f ;  /* 0x00181fff10077589 */ /* 0x0006a800000e0000 */
[----:B------:R3:W1:Y:S02]  /*25020*/  SHFL.IDX PT, R2, R22, RZ, 0x181f ;  /* 0x00181fff16027589 */ /* 0x00066400000e0000 */
.L_x_4723:
        /* <DEDUP_REMOVED lines=36> */
.L_x_4689:
[----:B------:R-:W-:Y:S05]  /*25270*/  BSYNC B0 ;  /* 0x0000000000007941 */ /* 0x000fea0003800000 */
.L_x_4688:
        /* <DEDUP_REMOVED lines=35> */
.L_x_4724:
        /* <DEDUP_REMOVED lines=34> */
.L_x_4692:
[----:B------:R-:W-:Y:S05]  /*256d0*/  BSYNC B0 ;  /* 0x0000000000007941 */ /* 0x000fea0003800000 */
.L_x_4691:
        /* <DEDUP_REMOVED lines=26> */
.L_x_4725:
[----:B------:R-:W-:Y:S05]  /*25880*/  BRA.DIV ~URZ, `(.L_x_4694) ;  /* 0x000052227f007947 */ /* 0x000fea000b800000 */
[----:B----4-:R3:W4:Y:S01]  /*25890*/  SHFL.IDX PT, R8, R21, 0x2, 0x181f ;  /* 0x00581f0015087f89 */ /* 0x01072200000e0000 */
[----:B--2---:R-:W-:-:S03]  /*258a0*/  MOV R9, R4 ;  /* 0x0000000400097202 */ /* 0x004fc60000000f00 */
[----:B------:R3:W2:Y:S04]  /*258b0*/  SHFL.IDX PT, R7, R16, 0x2, 0x181f ;  /* 0x00581f0010077f89 */ /* 0x0006a800000e0000 */
[----:B------:R3:W1:Y:S02]  /*258c0*/  SHFL.IDX PT, R2, R22, 0x2, 0x181f ;  /* 0x00581f0016027f89 */ /* 0x00066400000e0000 */
.L_x_4726:
        /* <DEDUP_REMOVED lines=35> */
.L_x_4696:
[----:B------:R-:W-:Y:S05]  /*25b00*/  BSYNC B0 ;  /* 0x0000000000007941 */ /* 0x000fea0003800000 */
.L_x_4695:
        /* <DEDUP_REMOVED lines=34> */
.L_x_4727:
[----:B------:R-:W-:Y:S05]  /*25d30*/  BRA.DIV ~URZ, `(.L_x_4698) ;  /* 0x00004f627f007947 */ /* 0x000fea000b800000 */
[----:B------:R4:W1:Y:S01]  /*25d40*/  SHFL.IDX PT, R8, R21, 0x3, 0x181f ;  /* 0x00781f0015087f89 */ /* 0x00086200000e0000 */
[----:B--2---:R-:W-:-:S03]  /*25d50*/  MOV R9, R4 ;  /* 0x0000000400097202 */ /* 0x004fc60000000f00 */
[----:B------:R4:W2:Y:S04]  /*25d60*/  SHFL.IDX PT, R14, R16, 0x3, 0x181f ;  /* 0x00781f00100e7f89 */ /* 0x0008a800000e0000 */
[----:B------:R4:W3:Y:S02]  /*25d70*/  SHFL.IDX PT, R2, R22, 0x3, 0x181f ;  /* 0x00781f0016027f89 */ /* 0x0008e400000e0000 */
.L_x_4728:
        /* <DEDUP_REMOVED lines=34> */
.L_x_4700:
[----:B------:R-:W-:Y:S05]  /*25fa0*/  BSYNC B0 ;  /* 0x0000000000007941 */ /* 0x000fea0003800000 */
.L_x_4699:
        /* <DEDUP_REMOVED lines=152> */
.L_x_4704:
[----:B------:R-:W-:Y:S05]  /*26930*/  BSYNC B0 ;  /* 0x0000000000007941 */ /* 0x000fea0003800000 */
.L_x_4703:
        /* <DEDUP_REMOVED lines=122> */
.L_x_4702:
[----:B---3--:R-:W-:Y:S05]  /*270e0*/  BSYNC B1 ;  /* 0x0000000000017941 */ /* 0x008fea0003800000 */
.L_x_4701:
        /* <DEDUP_REMOVED lines=119> */
.L_x_4708:
[----:B------:R-:W-:Y:S05]  /*27860*/  BSYNC B0 ;  /* 0x0000000000007941 */ /* 0x000fea0003800000 */
.L_x_4707:
        /* <DEDUP_REMOVED lines=122> */
.L_x_4706:
[----:B------:R-:W-:Y:S05]  /*28010*/  BSYNC B1 ;  /* 0x0000000000017941 */ /* 0x000fea0003800000 */
.L_x_4705:
        /* <DEDUP_REMOVED lines=119> */
.L_x_4712:
[----:B------:R-:W-:Y:S05]  /*28790*/  BSYNC B0 ;  /* 0x0000000000007941 */ /* 0x000fea0003800000 */
.L_x_4711:
        /* <DEDUP_REMOVED lines=122> */
.L_x_4710:
[----:B------:R-:W-:Y:S05]  /*28f40*/  BSYNC B1 ;  /* 0x0000000000017941 */ /* 0x000fea0003800000 */
.L_x_4709:
[----:B------:R-:W-:Y:S01]  /*28f50*/  IADD3 R4, R80, 0x60, RZ ;  /* 0x0000006050047810 */ /* 0x000fe20007ffe0ff */
[----:B------:R-:W-:-:S02]  /*28f60*/  IMAD.MOV.U32 R2, RZ, RZ, R131 ;  /* 0x000000ffff027224 */ /* 0x000fc400078e0083 */
[----:B------:R-:W-:Y:S01]  /*28f70*/  IMAD.MOV.U32 R3, RZ, RZ, 0x0 ;  /* 0x00000000ff037424 */ /* 0x000fe200078e00ff */
[----:B------:R-:W-:-:S13]  /*28f80*/  ISETP.GE.AND P0, PT, R4, R58, PT ;  /* 0x0000003a0400720c */ /* 0x000fda0003f06270 */
[----:B------:R-:W-:Y:S05]  /*28f90*/  @P0 RET.REL.NODEC R2 `(_ZN7cutlass13device_kernelIN5flash19enable_sm80_to_sm89INS1_16FlashAttnFwdSm80INS1_25CollectiveMainloopFwdSm80ILi8ELi1ELb0EN4cute5tupleIJNS5_1CILi128EEENS7_ILi48EEENS7_ILi256EEEEEELi256ENS_10bfloat16_tEfNS_4arch4Sm80ELb0ELb1ELb0ELb1ELb0ELb1ELb1ELb1EEENS1_21CollectiveEpilogueFwdINS6_IJS8_SA_S9_EEENS6_IJNS7_ILi1EEESI_SI_EEESC_SE_Li256ELb1ELb1ELb1ELb0EEENS1_36VarlenDynamicPersistentTileSchedulerILi128ELi48ELi256ELi256ELb1ELb1ELb0ELb1ELb0ELb1EEEEEEEEEvNT_6ParamsE) ;  /* 0xfffd706002000950 */ /* 0x000fea0003c3ffff */
        /* <DEDUP_REMOVED lines=115> */
.L_x_4714:
[----:B------:R-:W-:Y:S05]  /*296d0*/  BSYNC B0 ;  /* 0x0000000000007941 */ /* 0x000fea0003800000 */
.L_x_4713:
[----:B------:R-:W-:Y:S01]  /*296e0*/  IADD3 R7, R57, 0x40, RZ ;  /* 0x0000004039077810 */ /* 0x000fe20007ffe0ff */
[----:B------:R-:W-:-:S02]  /*296f0*/  IMAD.MOV.U32 R2, RZ, RZ, R131 ;  /* 0x000000ffff027224 */ /* 0x000fc400078e0083 */
[----:B------:R-:W-:Y:S01]  /*29700*/  IMAD.MOV.U32 R3, RZ, RZ, 0x0 ;  /* 0x00000000ff037424 */ /* 0x000fe200078e00ff */
[----:B------:R-:W-:-:S13]  /*29710*/  ISETP.GE.AND P0, PT, R7, R0, PT ;  /* 0x000000000700720c */ /* 0x000fda0003f06270 */
[----:B------:R-:W-:Y:S05]  /*29720*/  @P0 RET.REL.NODEC R2 `(_ZN7cutlass13device_kernelIN5flash19enable_sm80_to_sm89INS1_16FlashAttnFwdSm80INS1_25CollectiveMainloopFwdSm80ILi8ELi1ELb0EN4cute5tupleIJNS5_1CILi128EEENS7_ILi48EEENS7_ILi256EEEEEELi256ENS_10bfloat16_tEfNS_4arch4Sm80ELb0ELb1ELb0ELb1ELb0ELb1ELb1ELb1EEENS1_21CollectiveEpilogueFwdINS6_IJS8_SA_S9_EEENS6_IJNS7_ILi1EEESI_SI_EEESC_SE_Li256ELb1ELb1ELb1ELb0EEENS1_36VarlenDynamicPersistentTileSchedulerILi128ELi48ELi256ELi256ELb1ELb1ELb0ELb1ELb0ELb1EEEEEEEEEvNT_6ParamsE) ;  /* 0xfffd68d002000950 */ /* 0x000fea0003c3ffff */
        /* <DEDUP_REMOVED lines=121> */
[----:B------:R-:W-:Y:S05]  /*29ec0*/  RET.REL.NODEC R2 `(_ZN7cutlass13device_kernelIN5flash19enable_sm80_to_sm89INS1_16FlashAttnFwdSm80INS1_25CollectiveMainloopFwdSm80ILi8ELi1ELb0EN4cute5tupleIJNS5_1CILi128EEENS7_ILi48EEENS7_ILi256EEEEEELi256ENS_10bfloat16_tEfNS_4arch4Sm80ELb0ELb1ELb0ELb1ELb0ELb1ELb1ELb1EEENS1_21CollectiveEpilogueFwdINS6_IJS8_SA_S9_EEENS6_IJNS7_ILi1EEESI_SI_EEESC_SE_Li256ELb1ELb1ELb1ELb0EEENS1_36VarlenDynamicPersistentTileSchedulerILi128ELi48ELi256ELi256ELb1ELb1ELb0ELb1ELb0ELb1EEEEEEEEEvNT_6ParamsE) ;  /* 0xfffd613002007950 */ /* 0x000fea0003c3ffff */
.L_x_4641:
[----:B------:R-:W-:Y:S01]  /*29ed0*/  IMAD.MOV.U32 R12, RZ, RZ, R31 ;  /* 0x000000ffff0c7224 */ /* 0x000fe200078e001f */
[----:B------:R-:W-:Y:S01]  /*29ee0*/  MOV R3, 0x181f ;  /* 0x0000181f00037802 */ /* 0x000fe20000000f00 */
[----:B------:R-:W-:Y:S01]  /*29ef0*/  IMAD.MOV.U32 R10, RZ, RZ, RZ ;  /* 0x000000ffff0a7224 */ /* 0x000fe200078e00ff */
[----:B------:R-:W-:Y:S02]  /*29f00*/  MOV R173, 0xffffffff ;  /* 0xffffffff00ad7802 */ /* 0x000fe40000000f00 */
[----:B------:R-:W-:Y:S02]  /*29f10*/  MOV R2, 0x29f30 ;  /* 0x00029f3000027802 */ /* 0x000fe40000000f00 */
[----:B------:R-:W-:Y:S05]  /*29f20*/  CALL.REL.NOINC `($__internal_91_$__cuda_sm70_shflsync_idx_p) ;  /* 0x00000f3000007944 */ /* 0x000fea0003c00000 */
[----:B------:R-:W-:Y:S01]  /*29f30*/  MOV R7, R13 ;  /* 0x0000000d00077202 */ /* 0x000fe20000000f00 */
[----:B------:R-:W-:Y:S05]  /*29f40*/  BRA `(.L_x_4715) ;  /* 0xffff63e000007947 */ /* 0x000fea000383ffff */
.L_x_4642:
[----:B------:R-:W-:Y:S01]  /*29f50*/  IMAD.MOV.U32 R12, RZ, RZ, R33 ;  /* 0x000000ffff0c7224 */ /* 0x000fe200078e0021 */
[----:B------:R-:W-:Y:S01]  /*29f60*/  MOV R3, 0x181f ;  /* 0x0000181f00037802 */ /* 0x000fe20000000f00 */
[----:B------:R-:W-:Y:S01]  /*29f70*/  IMAD.MOV.U32 R10, RZ, RZ, RZ ;  /* 0x000000ffff0a7224 */ /* 0x000fe200078e00ff */
[----:B------:R-:W-:-:S02]  /*29f80*/  MOV R173, 0xffffffff ;  /* 0xffffffff00ad7802 */ /* 0x000fc40000000f00 */
[----:B------:R-:W-:Y:S02]  /*29f90*/  MOV R2, 0x29fb0 ;  /* 0x00029fb000027802 */ /* 0x000fe40000000f00 */
[----:B-12---:R-:W-:Y:S05]  /*29fa0*/  CALL.REL.NOINC `($__internal_91_$__cuda_sm70_shflsync_idx_p) ;  /* 0x00000eb000007944 */ /* 0x006fea0003c00000 */
[----:B------:R-:W-:Y:S01]  /*29fb0*/  IMAD.MOV.U32 R12, RZ, RZ, R30 ;  /* 0x000000ffff0c7224 */ /* 0x000fe200078e001e */
[----:B------:R-:W-:Y:S01]  /*29fc0*/  MOV R3, 0x181f ;  /* 0x0000181f00037802 */ /* 0x000fe20000000f00 */
[----:B------:R-:W-:Y:S01]  /*29fd0*/  IMAD.MOV.U32 R10, RZ, RZ, RZ ;  /* 0x000000ffff0a7224 */ /* 0x000fe200078e00ff */
[----:B------:R-:W-:Y:S01]  /*29fe0*/  MOV R8, R13 ;  /* 0x0000000d00087202 */ /* 0x000fe20000000f00 */
[----:B------:R-:W-:Y:S01]  /*29ff0*/  IMAD.MOV.U32 R173, RZ, RZ, -0x1 ;  /* 0xffffffffffad7424 */ /* 0x000fe200078e00ff */
[----:B------:R-:W-:Y:S02]  /*2a000*/  MOV R9, R7 ;  /* 0x0000000700097202 */ /* 0x000fe40000000f00 */
        /* <DEDUP_REMOVED lines=11> */
.L_x_4645:
[----:B------:R-:W-:Y:S01]  /*2a0c0*/  IMAD.MOV.U32 R12, RZ, RZ, R31 ;  /* 0x000000ffff0c7224 */ /* 0x000fe200078e001f */
[----:B------:R-:W-:Y:S01]  /*2a0d0*/  MOV R3, 0x181f ;  /* 0x0000181f00037802 */ /* 0x000fe20000000f00 */
[----:B------:R-:W-:Y:S01]  /*2a0e0*/  IMAD.MOV.U32 R10, RZ, RZ, 0x1 ;  /* 0x00000001ff0a7424 */ /* 0x000fe200078e00ff */
[----:B------:R-:W-:-:S02]  /*2a0f0*/  MOV R173, 0xffffffff ;  /* 0xffffffff00ad7802 */ /* 0x000fc40000000f00 */
[----:B------:R-:W-:Y:S02]  /*2a100*/  MOV R2, 0x2a120 ;  /* 0x0002a12000027802 */ /* 0x000fe40000000f00 */
[----:B---3--:R-:W-:Y:S05]  /*2a110*/  CALL.REL.NOINC `($__internal_91_$__cuda_sm70_shflsync_idx_p) ;  /* 0x00000d4000007944 */ /* 0x008fea0003c00000 */
[----:B------:R-:W-:Y:S01]  /*2a120*/  IMAD.MOV.U32 R7, RZ, RZ, R13 ;  /* 0x000000ffff077224 */ /* 0x000fe200078e000d */
[----:B------:R-:W-:Y:S01]  /*2a130*/  MOV R12, R33 ;  /* 0x00000021000c7202 */ /* 0x000fe20000000f00 */
[----:B------:R-:W-:Y:S01]  /*2a140*/  IMAD.MOV.U32 R10, RZ, RZ, 0x1 ;  /* 0x00000001ff0a7424 */ /* 0x000fe200078e00ff */
[----:B------:R-:W-:Y:S01]  /*2a150*/  MOV R3, 0x181f ;  /* 0x0000181f00037802 */ /* 0x000fe20000000f00 */
[----:B------:R-:W-:Y:S01]  /*2a160*/  IMAD.MOV.U32 R173, RZ, RZ, -0x1 ;  /* 0xffffffffffad7424 */ /* 0x000fe200078e00ff */
[----:B------:R-:W-:Y:S02]  /*2a170*/  MOV R2, 0x2a190 ;  /* 0x0002a19000027802 */ /* 0x000fe40000000f00 */
[----:B------:R-:W-:Y:S05]  /*2a180*/  CALL.REL.NOINC `($__internal_91_$__cuda_sm70_shflsync_idx_p) ;  /* 0x00000cd000007944 */ /* 0x000fea0003c00000 */
[----:B------:R-:W-:Y:S01]  /*2a190*/  IMAD.MOV.U32 R12, RZ, RZ, R30 ;  /* 0x000000ffff0c7224 */ /* 0x000fe200078e001e */
[----:B------:R-:W-:Y:S01]  /*2a1a0*/  MOV R3, 0x181f ;  /* 0x0000181f00037802 */ /* 0x000fe20000000f00 */
[----:B------:R-:W-:Y:S01]  /*2a1b0*/  IMAD.MOV.U32 R10, RZ, RZ, 0x1 ;  /* 0x00000001ff0a7424 */ /* 0x000fe200078e00ff */
[----:B------:R-:W-:Y:S01]  /*2a1c0*/  MOV R8, R13 ;  /* 0x0000000d00087202 */ /* 0x000fe20000000f00 */
[----:B------:R-:W-:Y:S01]  /*2a1d0*/  IMAD.MOV.U32 R173, RZ, RZ, -0x1 ;  /* 0xffffffffffad7424 */ /* 0x000fe200078e00ff */
[----:B------:R-:W-:-:S02]  /*2a1e0*/  MOV R9, R7 ;  /* 0x0000000700097202 */ /* 0x000fc40000000f00 */
[----:B------:R-:W-:Y:S02]  /*2a1f0*/  MOV R2, 0x2a210 ;  /* 0x0002a21000027802 */ /* 0x000fe40000000f00 */
[----:B------:R-:W-:Y:S05]  /*2a200*/  CALL.REL.NOINC `($__internal_91_$__cuda_sm70_shflsync_idx_p) ;  /* 0x00000c5000007944 */ /* 0x000fea0003c00000 */
        /* <DEDUP_REMOVED lines=9> */
.L_x_4648:
[----:B------:R-:W-:Y:S01]  /*2a2a0*/  IMAD.MOV.U32 R12, RZ, RZ, R31 ;  /* 0x000000ffff0c7224 */ /* 0x000fe200078e001f */
[----:B------:R-:W-:Y:S01]  /*2a2b0*/  MOV R3, 0x181f ;  /* 0x0000181f00037802 */ /* 0x000fe20000000f00 */
[----:B------:R-:W-:Y:S01]  /*2a2c0*/  IMAD.MOV.U32 R10, RZ, RZ, 0x2 ;  /* 0x00000002ff0a7424 */ /* 0x000fe200078e00ff */
[----:B------:R-:W-:Y:S02]  /*2a2d0*/  MOV R173, 0xffffffff ;  /* 0xffffffff00ad7802 */ /* 0x000fe40000000f00 */
[----:B------:R-:W-:-:S02]  /*2a2e0*/  MOV R2, 0x2a300 ;  /* 0x0002a30000027802 */ /* 0x000fc40000000f00 */
[----:B--2---:R-:W-:Y:S05]  /*2a2f0*/  CALL.REL.NOINC `($__internal_91_$__cuda_sm70_shflsync_idx_p) ;  /* 0x00000b6000007944 */ /* 0x004fea0003c00000 */
[----:B------:R-:W-:Y:S01]  /*2a300*/  MOV R7, R13 ;  /* 0x0000000d00077202 */ /* 0x000fe20000000f00 */
[----:B------:R-:W-:Y:S05]  /*2a310*/  BRA `(.L_x_4718) ;  /* 0xffff6ad000007947 */ /* 0x000fea000383ffff */
.L_x_4649:
[----:B------:R-:W-:Y:S01]  /*2a320*/  IMAD.MOV.U32 R12, RZ, RZ, R33 ;  /* 0x000000ffff0c7224 */ /* 0x000fe200078e0021 */
[----:B------:R-:W-:Y:S01]  /*2a330*/  MOV R3, 0x181f ;  /* 0x0000181f00037802 */ /* 0x000fe20000000f00 */
[----:B------:R-:W-:Y:S01]  /*2a340*/  IMAD.MOV.U32 R10, RZ, RZ, 0x2 ;  /* 0x00000002ff0a7424 */ /* 0x000fe200078e00ff */
[----:B------:R-:W-:-:S02]  /*2a350*/  MOV R173, 0xffffffff ;  /* 0xffffffff00ad7802 */ /* 0x000fc40000000f00 */
[----:B------:R-:W-:Y:S02]  /*2a360*/  MOV R2, 0x2a380 ;  /* 0x0002a38000027802 */ /* 0x000fe40000000f00 */
[----:B-123--:R-:W-:Y:S05]  /*2a370*/  CALL.REL.NOINC `($__internal_91_$__cuda_sm70_shflsync_idx_p) ;  /* 0x00000ae000007944 */ /* 0x00efea0003c00000 */
[----:B------:R-:W-:Y:S01]  /*2a380*/  IMAD.MOV.U32 R12, RZ, RZ, R30 ;  /* 0x000000ffff0c7224 */ /* 0x000fe200078e001e */
[----:B------:R-:W-:Y:S01]  /*2a390*/  MOV R3, 0x181f ;  /* 0x0000181f00037802 */ /* 0x000fe20000000f00 */
[----:B------:R-:W-:Y:S01]  /*2a3a0*/  IMAD.MOV.U32 R10, RZ, RZ, 0x2 ;  /* 0x00000002ff0a7424 */ /* 0x000fe200078e00ff */
[----:B------:R-:W-:Y:S01]  /*2a3b0*/  MOV R8, R13 ;  /* 0x0000000d00087202 */ /* 0x000fe20000000f00 */
[----:B------:R-:W-:Y:S01]  /*2a3c0*/  IMAD.MOV.U32 R173, RZ, RZ, -0x1 ;  /* 0xffffffffffad7424 */ /* 0x000fe200078e00ff */
[----:B------:R-:W-:Y:S02]  /*2a3d0*/  MOV R9, R7 ;  /* 0x0000000700097202 */ /* 0x000fe40000000f00 */
[----:B------:R-:W-:Y:S02]  /*2a3e0*/  MOV R2, 0x2a400 ;  /* 0x0002a40000027802 */ /* 0x000fe40000000f00 */
[----:B------:R-:W-:Y:S05]  /*2a3f0*/  CALL.REL.NOINC `($__internal_91_$__cuda_sm70_shflsync_idx_p) ;  /* 0x00000a6000007944 */ /* 0x000fea0003c00000 */
        /* <DEDUP_REMOVED lines=9> */
.L_x_4652:
[----:B------:R-:W-:Y:S01]  /*2a490*/  IMAD.MOV.U32 R12, RZ, RZ, R31 ;  /* 0x000000ffff0c7224 */ /* 0x000fe200078e001f */
[----:B------:R-:W-:Y:S01]  /*2a4a0*/  MOV R3, 0x181f ;  /* 0x0000181f00037802 */ /* 0x000fe20000000f00 */
[----:B------:R-:W-:Y:S01]  /*2a4b0*/  IMAD.MOV.U32 R10, RZ, RZ, 0x3 ;  /* 0x00000003ff0a7424 */ /* 0x000fe200078e00ff */
[----:B------:R-:W-:-:S02]  /*2a4c0*/  MOV R173, 0xffffffff ;  /* 0xffffffff00ad7802 */ /* 0x000fc40000000f00 */
[----:B------:R-:W-:Y:S02]  /*2a4d0*/  MOV R2, 0x2a4f0 ;  /* 0x0002a4f000027802 */ /* 0x000fe40000000f00 */
[----:B----4-:R-:W-:Y:S05]  /*2a4e0*/  CALL.REL.NOINC `($__internal_91_$__cuda_sm70_shflsync_idx_p) ;  /* 0x0000097000007944 */ /* 0x010fea0003c00000 */
[----:B------:R-:W-:Y:S01]  /*2a4f0*/  MOV R9, R13 ;  /* 0x0000000d00097202 */ /* 0x000fe20000000f00 */
[----:B------:R-:W-:Y:S05]  /*2a500*/  BRA `(.L_x_4720) ;  /* 0xffff6eb000007947 */ /* 0x000fea000383ffff */
.L_x_4653:
[----:B------:R-:W-:Y:S01]  /*2a510*/  IMAD.MOV.U32 R12, RZ, RZ, R33 ;  /* 0x000000ffff0c7224 */ /* 0x000fe200078e0021 */
[----:B------:R-:W-:Y:S01]  /*2a520*/  MOV R3, 0x181f ;  /* 0x0000181f00037802 */ /* 0x000fe20000000f00 */
[----:B------:R-:W-:Y:S01]  /*2a530*/  IMAD.MOV.U32 R10, RZ, RZ, 0x3 ;  /* 0x00000003ff0a7424 */ /* 0x000fe200078e00ff */
[----:B------:R-:W-:Y:S02]  /*2a540*/  MOV R173, 0xffffffff ;  /* 0xffffffff00ad7802 */ /* 0x000fe40000000f00 */
[----:B------:R-:W-:Y:S02]  /*2a550*/  MOV R2, 0x2a570 ;  /* 0x0002a57000027802 */ /* 0x000fe40000000f00 */
[----:B-12-4-:R-:W-:Y:S05]  /*2a560*/  CALL.REL.NOINC `($__internal_91_$__cuda_sm70_shflsync_idx_p) ;  /* 0x000008f000007944 */ /* 0x016fea0003c00000 */
[----:B------:R-:W-:Y:S01]  /*2a570*/  IMAD.MOV.U32 R12, RZ, RZ, R30 ;  /* 0x000000ffff0c7224 */ /* 0x000fe200078e001e */
[----:B------:R-:W-:Y:S01]  /*2a580*/  MOV R10, 0x3 ;  /* 0x00000003000a7802 */ /* 0x000fe20000000f00 */
[----:B------:R-:W-:Y:S01]  /*2a590*/  IMAD.MOV.U32 R3, RZ, RZ, 0x181f ;  /* 0x0000181fff037424 */ /* 0x000fe200078e00ff */
[----:B------:R-:W-:Y:S01]  /*2a5a0*/  MOV R173, 0xffffffff ;  /* 0xffffffff00ad7802 */ /* 0x000fe20000000f00 */
[----:B------:R-:W-:Y:S01]  /*2a5b0*/  IMAD.MOV.U32 R8, RZ, RZ, R13 ;  /* 0x000000ffff087224 */ /* 0x000fe200078e000d */
[----:B------:R-:W-:-:S02]  /*2a5c0*/  MOV R2, 0x2a5e0 ;  /* 0x0002a5e000027802 */ /* 0x000fc40000000f00 */
        /* <DEDUP_REMOVED lines=10> */
.L_x_4686:
        /* <DEDUP_REMOVED lines=8> */
.L_x_4687:
[----:B------:R-:W-:Y:S01]  /*2a6f0*/  IMAD.MOV.U32 R12, RZ, RZ, R21 ;  /* 0x000000ffff0c7224 */ /* 0x000fe200078e0015 */
[----:B------:R-:W-:Y:S01]  /*2a700*/  MOV R3, 0x181f ;  /* 0x0000181f00037802 */ /* 0x000fe20000000f00 */
[----:B------:R-:W-:Y:S01]  /*2a710*/  IMAD.MOV.U32 R10, RZ, RZ, RZ ;  /* 0x000000ffff0a7224 */ /* 0x000fe200078e00ff */
[----:B------:R-:W-:Y:S02]  /*2a720*/  MOV R173, 0xffffffff ;  /* 0xffffffff00ad7802 */ /* 0x000fe40000000f00 */
[----:B------:R-:W-:Y:S02]  /*2a730*/  MOV R2, 0x2a750 ;  /* 0x0002a75000027802 */ /* 0x000fe40000000f00 */
[----:B-12---:R-:W-:Y:S05]  /*2a740*/  CALL.REL.NOINC `($__internal_91_$__cuda_sm70_shflsync_idx_p) ;  /* 0x0000071000007944 */ /* 0x006fea0003c00000 */
[----:B------:R-:W-:Y:S01]  /*2a750*/  IMAD.MOV.U32 R12, RZ, RZ, R16 ;  /* 0x000000ffff0c7224 */ /* 0x000fe200078e0010 */
[----:B------:R-:W-:Y:S01]  /*2a760*/  MOV R3, 0x181f ;  /* 0x0000181f00037802 */ /* 0x000fe20000000f00 */
[----:B------:R-:W-:Y:S01]  /*2a770*/  IMAD.MOV.U32 R10, RZ, RZ, RZ ;  /* 0x000000ffff0a7224 */ /* 0x000fe200078e00ff */
[----:B------:R-:W-:Y:S01]  /*2a780*/  MOV R8, R13 ;  /* 0x0000000d00087202 */ /* 0x000fe20000000f00 */
[----:B------:R-:W-:Y:S01]  /*2a790*/  IMAD.MOV.U32 R173, RZ, RZ, -0x1 ;  /* 0xffffffffffad7424 */ /* 0x000fe200078e00ff */
[----:B------:R-:W-:-:S02]  /*2a7a0*/  MOV R9, R4 ;  /* 0x0000000400097202 */ /* 0x000fc40000000f00 */
[----:B------:R-:W-:Y:S02]  /*2a7b0*/  MOV R2, 0x2a7d0 ;  /* 0x0002a7d000027802 */ /* 0x000fe40000000f00 */
[----:B------:R-:W-:Y:S05]  /*2a7c0*/  CALL.REL.NOINC `($__internal_91_$__cuda_sm70_shflsync_idx_p) ;  /* 0x0000069000007944 */ /* 0x000fea0003c00000 */
[----:B------:R-:W-:Y:S01]  /*2a7d0*/  IMAD.MOV.U32 R7, RZ, RZ, R13 ;  /* 0x000000ffff077224 */ /* 0x000fe200078e000d */
[----:B------:R-:W-:Y:S01]  /*2a7e0*/  MOV R12, R22 ;  /* 0x00000016000c7202 */ /* 0x000fe20000000f00 */
[----:B------:R-:W-:Y:S01]  /*2a7f0*/  IMAD.MOV.U32 R10, RZ, RZ, RZ ;  /* 0x000000ffff0a7224 */ /* 0x000fe200078e00ff */
[----:B------:R-:W-:Y:S01]  /*2a800*/  MOV R3, 0x181f ;  /* 0x0000181f00037802 */ /* 0x000fe20000000f00 */
[----:B------:R-:W-:Y:S01]  /*2a810*/  IMAD.MOV.U32 R173, RZ, RZ, -0x1 ;  /* 0xffffffffffad7424 */ /* 0x000fe200078e00ff */
[----:B------:R-:W-:Y:S02]  /*2a820*/  MOV R2, 0x2a840 ;  /* 0x0002a84000027802 */ /* 0x000fe40000000f00 */
[----:B------:R-:W-:Y:S05]  /*2a830*/  CALL.REL.NOINC `($__internal_91_$__cuda_sm70_shflsync_idx_p) ;  /* 0x0000062000007944 */ /* 0x000fea0003c00000 */
[----:B------:R-:W-:Y:S01]  /*2a840*/  MOV R2, R13 ;  /* 0x0000000d00027202 */ /* 0x000fe20000000f00 */
[----:B------:R-:W-:Y:S05]  /*2a850*/  BRA `(.L_x_4723) ;  /* 0xffffa7d000007947 */ /* 0x000fea000383ffff */
.L_x_4690:
[----:B------:R-:W-:Y:S01]  /*2a860*/  IMAD.MOV.U32 R12, RZ, RZ, R18 ;  /* 0x000000ffff0c7224 */ /* 0x000fe200078e0012 */
[----:B------:R-:W-:Y:S01]  /*2a870*/  MOV R3, 0x181f ;  /* 0x0000181f00037802 */ /* 0x000fe20000000f00 */
[----:B------:R-:W-:Y:S01]  /*2a880*/  IMAD.MOV.U32 R10, RZ, RZ, 0x1 ;  /* 0x00000001ff0a7424 */ /* 0x000fe200078e00ff */
[----:B------:R-:W-:Y:S02]  /*2a890*/  MOV R173, 0xffffffff ;  /* 0xffffffff00ad7802 */ /* 0x000fe40000000f00 */
[----:B------:R-:W-:-:S02]  /*2a8a0*/  MOV R2, 0x2a8c0 ;  /* 0x0002a8c000027802 */ /* 0x000fc40000000f00 */
[----:B---34-:R-:W-:Y:S05]  /*2a8b0*/  CALL.REL.NOINC `($__internal_91_$__cuda_sm70_shflsync_idx_p) ;  /* 0x000005a000007944 */ /* 0x018fea0003c00000 */
[----:B------:R-:W-:Y:S01]  /*2a8c0*/  IMAD.MOV.U32 R9, RZ, RZ, R13 ;  /* 0x000000ffff097224 */ /* 0x000fe200078e000d */
[----:B------:R-:W-:Y:S01]  /*2a8d0*/  MOV R12, R21 ;  /* 0x00000015000c7202 */ /* 0x000fe20000000f00 */
[----:B------:R-:W-:Y:S01]  /*2a8e0*/  IMAD.MOV.U32 R10, RZ, RZ, 0x1 ;  /* 0x00000001ff0a7424 */ /* 0x000fe200078e00ff */
[----:B------:R-:W-:Y:S01]  /*2a8f0*/  MOV R3, 0x181f ;  /* 0x0000181f00037802 */ /* 0x000fe20000000f00 */
[----:B------:R-:W-:Y:S01]  /*2a900*/  IMAD.MOV.U32 R173, RZ, RZ, -0x1 ;  /* 0xffffffffffad7424 */ /* 0x000fe200078e00ff */
[----:B------:R-:W-:-:S02]  /*2a910*/  MOV R2, 0x2a930 ;  /* 0x0002a93000027802 */ /* 0x000fc40000000f00 */
[----:B------:R-:W-:Y:S05]  /*2a920*/  CALL.REL.NOINC `($__internal_91_$__cuda_sm70_shflsync_idx_p) ;  /* 0x0000053000007944 */ /* 0x000fea0003c00000 */
        /* <DEDUP_REMOVED lines=16> */
.L_x_4693:
        /* <DEDUP_REMOVED lines=8> */
.L_x_4694:
        /* <DEDUP_REMOVED lines=23> */
.L_x_4697:
[----:B------:R-:W-:Y:S01]  /*2ac20*/  IMAD.MOV.U32 R12, RZ, RZ, R18 ;  /* 0x000000ffff0c7224 */ /* 0x000fe200078e0012 */
[----:B------:R-:W-:Y:S01]  /*2ac30*/  MOV R3, 0x181f ;  /* 0x0000181f00037802 */ /* 0x000fe20000000f00 */
[----:B------:R-:W-:Y:S01]  /*2ac40*/  IMAD.MOV.U32 R10, RZ, RZ, 0x3 ;  /* 0x00000003ff0a7424 */ /* 0x000fe200078e00ff */
[----:B------:R-:W-:Y:S02]  /*2ac50*/  MOV R173, 0xffffffff ;  /* 0xffffffff00ad7802 */ /* 0x000fe40000000f00 */
[----:B------:R-:W-:-:S02]  /*2ac60*/  MOV R2, 0x2ac80 ;  /* 0x0002ac8000027802 */ /* 0x000fc40000000f00 */
[----:B---3--:R-:W-:Y:S05]  /*2ac70*/  CALL.REL.NOINC `($__internal_91_$__cuda_sm70_shflsync_idx_p) ;  /* 0x000001e000007944 */ /* 0x008fea0003c00000 */
[----:B------:R-:W-:Y:S01]  /*2ac80*/  MOV R4, R13 ;  /* 0x0000000d00047202 */ /* 0x000fe20000000f00 */
[----:B------:R-:W-:Y:S05]  /*2ac90*/  BRA `(.L_x_4727) ;  /* 0xffffb09000007947 */ /* 0x000fea000383ffff */
.L_x_4698:
        /* <DEDUP_REMOVED lines=23> */
        .weak           $__internal_90_$__cuda_sm70_shflsync_bfly_p
        .type           $__internal_90_$__cuda_sm70_shflsync_bfly_p,@function
        .size           $__internal_90_$__cuda_sm70_shflsync_bfly_p,($__internal_91_$__cuda_sm70_shflsync_idx_p - $__internal_90_$__cuda_sm70_shflsync_bfly_p)
$__internal_90_$__cuda_sm70_shflsync_bfly_p:
[----:B------:R-:W-:Y:S04]  /*2ae10*/  WARPSYNC R5 ;  /* 0x0000000500007348 */ /* 0x000fe80003800000 */
[----:B------:R1:W2:Y:S02]  /*2ae20*/  SHFL.BFLY PT, R4, R2, R4, R9 ;  /* 0x0c00000402047389 */ /* 0x0002a400000e0009 */
[----:B-1----:R-:W-:-:S02]  /*2ae30*/  MOV R2, R3 ;  /* 0x0000000300027202 */ /* 0x002fc40000000f00 */
[----:B------:R-:W-:-:S04]  /*2ae40*/  MOV R3, 0x0 ;  /* 0x0000000000037802 */ /* 0x000fc80000000f00 */
[----:B--2---:R-:W-:Y:S05]  /*2ae50*/  RET.REL.NODEC R2 `(_ZN7cutlass13device_kernelIN5flash19enable_sm80_to_sm89INS1_16FlashAttnFwdSm80INS1_25CollectiveMainloopFwdSm80ILi8ELi1ELb0EN4cute5tupleIJNS5_1CILi128EEENS7_ILi48EEENS7_ILi256EEEEEELi256ENS_10bfloat16_tEfNS_4arch4Sm80ELb0ELb1ELb0ELb1ELb0ELb1ELb1ELb1EEENS1_21CollectiveEpilogueFwdINS6_IJS8_SA_S9_EEENS6_IJNS7_ILi1EEESI_SI_EEESC_SE_Li256ELb1ELb1ELb1ELb0EEENS1_36VarlenDynamicPersistentTileSchedulerILi128ELi48ELi256ELi256ELb1ELb1ELb0ELb1ELb0ELb1EEEEEEEEEvNT_6ParamsE) ;  /* 0xfffd51a002007950 */ /* 0x004fea0003c3ffff */
        .weak           $__internal_91_$__cuda_sm70_shflsync_idx_p
        .type           $__internal_91_$__cuda_sm70_shflsync_idx_p,@function
        .size           $__internal_91_$__cuda_sm70_shflsync_idx_p,($__internal_92_$__cuda_sm70_shflsync_up_p - $__internal_91_$__cuda_sm70_shflsync_idx_p)
$__internal_91_$__cuda_sm70_shflsync_idx_p:
[----:B------:R-:W-:Y:S04]  /*2ae60*/  WARPSYNC R173 ;  /* 0x000000ad00007348 */ /* 0x000fe80003800000 */
[----:B------:R1:W2:Y:S02]  /*2ae70*/  SHFL.IDX PT, R13, R12, R10, R3 ;  /* 0x0000000a0c0d7389 */ /* 0x0002a400000e0003 */
[----:B-1----:R-:W-:-:S04]  /*2ae80*/  MOV R3, 0x0 ;  /* 0x0000000000037802 */ /* 0x002fc80000000f00 */
[----:B--2---:R-:W-:Y:S05]  /*2ae90*/  RET.REL.NODEC R2 `(_ZN7cutlass13device_kernelIN5flash19enable_sm80_to_sm89INS1_16FlashAttnFwdSm80INS1_25CollectiveMainloopFwdSm80ILi8ELi1ELb0EN4cute5tupleIJNS5_1CILi128EEENS7_ILi48EEENS7_ILi256EEEEEELi256ENS_10bfloat16_tEfNS_4arch4Sm80ELb0ELb1ELb0ELb1ELb0ELb1ELb1ELb1EEENS1_21CollectiveEpilogueFwdINS6_IJS8_SA_S9_EEENS6_IJNS7_ILi1EEESI_SI_EEESC_SE_Li256ELb1ELb1ELb1ELb0EEENS1_36VarlenDynamicPersistentTileSchedulerILi128ELi48ELi256ELi256ELb1ELb1ELb0ELb1ELb0ELb1EEEEEEEEEvNT_6ParamsE) ;  /* 0xfffd516002007950 */ /* 0x004fea0003c3ffff */
        .weak           $__internal_92_$__cuda_sm70_shflsync_up_p
        .type           $__internal_92_$__cuda_sm70_shflsync_up_p,@function
        .size           $__internal_92_$__cuda_sm70_shflsync_up_p,($__internal_93_$__cuda_sm70_votesync_ballot - $__internal_92_$__cuda_sm70_shflsync_up_p)
$__internal_92_$__cuda_sm70_shflsync_up_p:
[----:B------:R-:W-:Y:S02]  /*2aea0*/  MOV R4, RZ ;  /* 0x000000ff00047202 */ /* 0x000fe40000000f00 */
[----:B------:R-:W-:-:S04]  /*2aeb0*/  MOV R10, 0xffffffff ;  /* 0xffffffff000a7802 */ /* 0x000fc80000000f00 */
[----:B------:R-:W-:Y:S04]  /*2aec0*/  WARPSYNC R10 ;  /* 0x0000000a00007348 */ /* 0x000fe80003800000 */
[----:B------:R1:W2:Y:S02]  /*2aed0*/  SHFL.UP PT, R4, R0, R3, R4 ;  /* 0x0400000300047389 */ /* 0x0002a400000e0004 */
[----:B-1----:R-:W-:-:S04]  /*2aee0*/  MOV R3, 0x0 ;  /* 0x0000000000037802 */ /* 0x002fc80000000f00 */
[----:B--2---:R-:W-:Y:S05]  /*2aef0*/  RET.REL.NODEC R2 `(_ZN7cutlass13device_kernelIN5flash19enable_sm80_to_sm89INS1_16FlashAttnFwdSm80INS1_25CollectiveMainloopFwdSm80ILi8ELi1ELb0EN4cute5tupleIJNS5_1CILi128EEENS7_ILi48EEENS7_ILi256EEEEEELi256ENS_10bfloat16_tEfNS_4arch4Sm80ELb0ELb1ELb0ELb1ELb0ELb1ELb1ELb1EEENS1_21CollectiveEpilogueFwdINS6_IJS8_SA_S9_EEENS6_IJNS7_ILi1EEESI_SI_EEESC_SE_Li256ELb1ELb1ELb1ELb0EEENS1_36VarlenDynamicPersistentTileSchedulerILi128ELi48ELi256ELi256ELb1ELb1ELb0ELb1ELb0ELb1EEEEEEEEEvNT_6ParamsE) ;  /* 0xfffd510002007950 */ /* 0x004fea0003c3ffff */
        .weak           $__internal_93_$__cuda_sm70_votesync_ballot
        .type           $__internal_93_$__cuda_sm70_votesync_ballot,@function
        .size           $__internal_93_$__cuda_sm70_votesync_ballot,(.L_x_5291 - $__internal_93_$__cuda_sm70_votesync_ballot)
$__internal_93_$__cuda_sm70_votesync_ballot:
[----:B------:R-:W-:Y:S01]  /*2af00*/  ISETP.NE.U32.AND P0, PT, R0, 0x1, PT ;  /* 0x000000010000780c */ /* 0x000fe20003f05070 */
[----:B------:R-:W-:-:S04]  /*2af10*/  IMAD.MOV.U32 R3, RZ, RZ, -0x1 ;  /* 0xffffffffff037424 */ /* 0x000fc800078e00ff */
[----:B------:R-:W-:Y:S08]  /*2af20*/  WARPSYNC R3 ;  /* 0x0000000300007348 */ /* 0x000ff00003800000 */
[----:B------:R-:W-:-:S04]  /*2af30*/  VOTE.ANY R0, PT, !P0 ;  /* 0x0000000000007806 */ /* 0x000fc800040e0100 */
[----:B------:R-:W-:Y:S01]  /*2af40*/  LOP3.LUT R0, R0, R3, RZ, 0xc0, !PT ;  /* 0x0000000300007212 */ /* 0x000fe200078ec0ff */
[----:B------:R-:W-:-:S04]  /*2af50*/  IMAD.MOV.U32 R3, RZ, RZ, 0x0 ;  /* 0x00000000ff037424 */ /* 0x000fc800078e00ff */
[----:B------:R-:W-:Y:S05]  /*2af60*/  RET.REL.NODEC R2 `(_ZN7cutlass13device_kernelIN5flash19enable_sm80_to_sm89INS1_16FlashAttnFwdSm80INS1_25CollectiveMainloopFwdSm80ILi8ELi1ELb0EN4cute5tupleIJNS5_1CILi128EEENS7_ILi48EEENS7_ILi256EEEEEELi256ENS_10bfloat16_tEfNS_4arch4Sm80ELb0ELb1ELb0ELb1ELb0ELb1ELb1ELb1EEENS1_21CollectiveEpilogueFwdINS6_IJS8_SA_S9_EEENS6_IJNS7_ILi1EEESI_SI_EEESC_SE_Li256ELb1ELb1ELb1ELb0EEENS1_36VarlenDynamicPersistentTileSchedulerILi128ELi48ELi256ELi256ELb1ELb1ELb0ELb1ELb0ELb1EEEEEEEEEvNT_6ParamsE) ;  /* 0xfffd509002007950 */ /* 0x000fea0003c3ffff */
.L_x_4729:
        /* <DEDUP_REMOVED lines=9> */
.L_x_5291:


//--------------------- .text._ZN7cutlass13device_kernelIN5flash19enable_sm80_to_sm89INS1_16FlashAttnFwdSm80INS1_25CollectiveMainloopFwdSm80ILi8ELi1ELb0EN4cute5tupleIJNS5_1CILi128EEENS7_ILi96EEENS7_ILi256EEEEEELi256ENS_10bfloat16_tEfNS_4arch4Sm80ELb1ELb0ELb0ELb0ELb0ELb0ELb1ELb1EEENS1_21CollectiveEpilogueFwdINS6_IJS8_SA_S9_EEENS6_IJNS7_ILi1EEESI_SI_EEESC_SE_Li256ELb0ELb1ELb1ELb0EEENS1_30DynamicPersistentTileSchedulerILi256ELi256ELb1ELb1ELb0EEEEEEEEEvNT_6ParamsE --------------------------
	.section	.text._ZN7cutlass13device_kernelIN5flash19enable_sm80_to_sm89INS1_16FlashAttnFwdSm80INS1_25CollectiveMainloopFwdSm80ILi8ELi1ELb0EN4cute5tupleIJNS5_1CILi128EEENS7_ILi96EEENS7_ILi256EEEEEELi256ENS_10bfloat16_tEfNS_4arch4Sm80ELb1ELb0ELb0ELb0ELb0ELb0ELb1ELb1EEENS1_21CollectiveEpilogueFwdINS6_IJS8_SA_S9_EEENS6_IJNS7_ILi1EEESI_SI_EEESC_SE_Li256ELb0ELb1ELb1ELb0EEENS1_30DynamicPersistentTileSchedulerILi256ELi256ELb1ELb1ELb0EEEEEEEEEvNT_6ParamsE,"ax",@progbits
	.sectioninfo	@"SHI_REGISTERS=255"
	.align	128
.text._ZN7cutlass13device_kernelIN5flash19enable_sm80_to_sm89INS1_16FlashAttnFwdSm80INS1_25CollectiveMainloopFwdSm80ILi8ELi1ELb0EN4cute5tupleIJNS5_1CILi128EEENS7_ILi96EEENS7_ILi256EEEEEELi256ENS_10bfloat16_tEfNS_4arch4Sm80ELb1ELb0ELb0ELb0ELb0ELb0ELb1ELb1EEENS1_21CollectiveEpilogueFwdINS6_IJS8_SA_S9_EEENS6_IJNS7_ILi1EEESI_SI_EEESC_SE_Li256ELb0ELb1ELb1ELb0EEENS1_30DynamicPersistentTileSchedulerILi256ELi256ELb1ELb1ELb0EEEEEEEEEvNT_6ParamsE:
        .type           _ZN7cutlass13device_kernelIN5flash19enable_sm80_to_sm89INS1_16FlashAttnFwdSm80INS1_25CollectiveMainloopFwdSm80ILi8ELi1ELb0EN4cute5tupleIJNS5_1CILi128EEENS7_ILi96EEENS7_ILi256EEEEEELi256ENS_10bfloat16_tEfNS_4arch4Sm80ELb1ELb0ELb0ELb0ELb0ELb0ELb1ELb1EEENS1_21CollectiveEpilogueFwdINS6_IJS8_SA_S9_EEENS6_IJNS7_ILi1EEESI_SI_EEESC_SE_Li256ELb0ELb1ELb1ELb0EEENS1_30DynamicPersistentTileSchedulerILi256ELi256ELb1ELb1ELb0EEEEEEEEEvNT_6ParamsE,@function
        .size           _ZN7cutlass13device_kernelIN5flash19enable_sm80_to_sm89INS1_16FlashAttnFwdSm80INS1_25CollectiveMainloopFwdSm80ILi8ELi1ELb0EN4cute5tupleIJNS5_1CILi128EEENS7_ILi96EEENS7_ILi256EEEEEELi256ENS_10bfloat16_tEfNS_4arch4Sm80ELb1ELb0ELb0ELb0ELb0ELb0ELb1ELb1EEENS1_21CollectiveEpilogueFwdINS6_IJS8_SA_S9_EEENS6_IJNS7_ILi1EEESI_SI_EEESC_SE_Li256ELb0ELb1ELb1ELb0EEENS1_30DynamicPersistentTileSchedulerILi256ELi256ELb1ELb1ELb0EEEEEEEEEvNT_6ParamsE,(.L_x_5297 - _ZN7cutlass13device_kernelIN5flash19enable_sm80_to_sm89INS1_16FlashAttnFwdSm80INS1_25CollectiveMainloopFwdSm80ILi8ELi1ELb0EN4cute5tupleIJNS5_1CILi128EEENS7_ILi96EEENS7_ILi256EEEEEELi256ENS_10bfloat16_tEfNS_4arch4Sm80ELb1ELb0ELb0ELb0ELb0ELb0ELb1ELb1EEENS1_21CollectiveEpilogueFwdINS6_IJS8_SA_S9_EEENS6_IJNS7_ILi1EEESI_SI_EEESC_SE_Li256ELb0ELb1ELb1ELb0EEENS1_30DynamicPersistentTileSchedulerILi256ELi256ELb1ELb1ELb0EEEEEEEEEvNT_6ParamsE)
        .other          _ZN7cutlass13device_kernelIN5flash19enable_sm80_to_sm89INS1_16FlashAttnFwdSm80INS1_25CollectiveMainloopFwdSm80ILi8ELi1ELb0EN4cute5tupleIJNS5_1CILi128EEENS7_ILi96EEENS7_ILi256EEEEEELi256ENS_10bfloat16_tEfNS_4arch4Sm80ELb1ELb0ELb0ELb0ELb0ELb0ELb1ELb1EEENS1_21CollectiveEpilogueFwdINS6_IJS8_SA_S9_EEENS6_IJNS7_ILi1EEESI_SI_EEESC_SE_Li256ELb0ELb1ELb1ELb0EEENS1_30DynamicPersistentTileSchedulerILi256ELi256ELb1ELb1ELb0EEEEEEEEEvNT_6ParamsE,@"STO_CUDA_ENTRY STV_DEFAULT"
_ZN7cutlass13device_kernelIN5flash19enable_sm80_to_sm89INS1_16FlashAttnFwdSm80INS1_25CollectiveMainloopFwdSm80ILi8ELi1ELb0EN4cute5tupleIJNS5_1CILi128EEENS7_ILi96EEENS7_ILi256EEEEEELi256ENS_10bfloat16_tEfNS_4arch4Sm80ELb1ELb0ELb0ELb0ELb0ELb0ELb1ELb1EEENS1_21CollectiveEpilogueFwdINS6_IJS8_SA_S9_EEENS6_IJNS7_ILi1EEESI_SI_EEESC_SE_Li256ELb0ELb1ELb1ELb0EEENS1_30DynamicPersistentTileSchedulerILi256ELi256ELb1ELb1ELb0EEEEEEEEEvNT_6ParamsE:
[----:B------:R-:W-:-:S03]  /*0000*/  MOV R1, c[0x0][0x28] ;  /* 0x00000a0000017a02 */ /* 0x000fc60000000f00 */
[----:B------:R-:W1:Y:S01]  /*0010*/  S2R R16, SR_TID.X ;  /* 0x0000000000107919 */ /* 0x000e620000002100 */
[----:B------:R-:W-:-:S03]  /*0020*/  IADD3 R1, R1, -0xb8, RZ ;  /* 0xffffff4801017810 */ /* 0x000fc60007ffe0ff */
[----:B------:R-:W2:Y:S01]  /*0030*/  S2R R15, SR_CTAID.X ;  /* 0x00000000000f7919 */ /* 0x000ea20000002500 */
[----:B-1----:R-:W-:-:S05]  /*0040*/  SHF.R.U32.HI R0, RZ, 0x5, R16 ;  /* 0x00000005ff007819 */ /* 0x002fca0000011610 */
[----:B------:R-:W1:Y:S04]  /*0050*/  SHFL.IDX PT, R2, R0, RZ, 0x1f ;  /* 0x00001fff00027589 */ /* 0x000e6800000e0000 */
[----:B------:R-:W3:Y:S01]  /*0060*/  SHFL.IDX PT, R0, R0, RZ, 0x1f ;  /* 0x00001fff00007589 */ /* 0x000ee200000e0000 */
[----:B-1----:R-:W-:Y:S01]  /*0070*/  ISETP.GE.AND P0, PT, R2, 0x1, PT ;  /* 0x000000010200780c */ /* 0x002fe20003f06270 */
[----:B---3--:R1:W3:-:S12]  /*0080*/  R2UR UR6, R0 ;  /* 0x00000000000673c2 */ /* 0x0082d800000e0000 */
[----:B------:R-:W-:Y:S06]  /*0090*/  @P0 BAR.ARV 0x4, 0x100 ;  /* 0x0104000000000b1d */ /* 0x000fec0000002000 */
[----:B--2---:R-:W-:-:S13]  /*00a0*/  ISETP.GE.AND P0, PT, R15, c[0x0][0x538], PT ;  /* 0x00014e000f007a0c */ /* 0x004fda0003f06270 */
[----:B------:R-:W-:Y:S05]  /*00b0*/  @P0 EXIT ;  /* 0x000000000000094d */ /* 0x000fea0003800000 */
[----:B-1-3--:R-:W-:Y:S01]  /*00c0*/  SHF.R.S32.HI R8, RZ, 0x1f, R16 ;  /* 0x0000001fff087819 */ /* 0x00afe20000011410 */
[----:B------:R-:W-:Y:S01]  /*00d0*/  IMAD.MOV.U32 R218, RZ, RZ, 0x20 ;  /* 0x00000020ffda7424 */ /* 0x000fe200078e00ff */
[----:B------:R-:W-:Y:S01]  /*00e0*/  ULDC.64 UR8, c[0x0][0x118] ;  /* 0x0000460000087ab9 */ /* 0x000fe20000000a00 */
[----:B------:R-:W-:Y:S01]  /*00f0*/  IMAD.MOV.U32 R220, RZ, RZ, 0x40 ;  /* 0x00000040ffdc7424 */ /* 0x000fe200078e00ff */
[CC--:B------:R-:W-:Y:S02]  /*0100*/  LEA.HI R0, R8.reuse, R16.reuse, RZ, 0x2 ;  /* 0x0000001008007211 */ /* 0x0c0fe400078f10ff */
[CC--:B------:R-:W-:Y:S02]  /*0110*/  LEA.HI R10, R8.reuse, R16.reuse, RZ, 0x3 ;  /* 0x00000010080a7211 */ /* 0x0c0fe400078f18ff */
[----:B------:R-:W-:Y:S02]  /*0120*/  LEA.HI R6, R8, R16, RZ, 0x4 ;  /* 0x0000001008067211 */ /* 0x000fe400078f20ff */
[----:B------:R-:W-:-:S02]  /*0130*/  LOP3.LUT R4, R0, 0xfffffffc, RZ, 0xc0, !PT ;  /* 0xfffffffc00047812 */ /* 0x000fc400078ec0ff */
[----:B------:R-:W-:Y:S02]  /*0140*/  SHF.R.S32.HI R20, RZ, 0x3, R10 ;  /* 0x00000003ff147819 */ /* 0x000fe4000001140a */
[----:B------:R-:W-:Y:S01]  /*0150*/  LOP3.LUT R2, R10, 0xfffffff8, RZ, 0xc0, !PT ;  /* 0xfffffff80a027812 */ /* 0x000fe200078ec0ff */
[----:B------:R-:W-:Y:S01]  /*0160*/  IMAD.IADD R4, R16, 0x1, -R4 ;  /* 0x0000000110047824 */ /* 0x000fe200078e0a04 */
[----:B------:R-:W-:Y:S01]  /*0170*/  LOP3.LUT R0, R6, 0xfffffff0, RZ, 0xc0, !PT ;  /* 0xfffffff006007812 */ /* 0x000fe200078ec0ff */
[----:B------:R-:W-:Y:S01]  /*0180*/  IMAD.SHL.U32 R7, R20, 0x40, RZ ;  /* 0x0000004014077824 */ /* 0x000fe200078e00ff */
[----:B------:R-:W-:Y:S01]  /*0190*/  SHF.R.S32.HI R5, RZ, 0x4, R6 ;  /* 0x00000004ff057819 */ /* 0x000fe20000011406 */
[C---:B------:R-:W-:Y:S02]  /*01a0*/  IMAD.IADD R9, R16.reuse, 0x1, -R2 ;  /* 0x0000000110097824 */ /* 0x040fe400078e0a02 */
[----:B------:R-:W-:Y:S01]  /*01b0*/  IMAD.IADD R3, R16, 0x1, -R0 ;  /* 0x0000000110037824 */ /* 0x000fe200078e0a00 */
[----:B------:R-:W-:Y:S01]  /*01c0*/  LEA.HI R2, R6, R5, RZ, 0x1 ;  /* 0x0000000506027211 */ /* 0x000fe200078f08ff */
[----:B------:R-:W-:Y:S01]  /*01d0*/  IMAD.SHL.U32 R18, R9, 0x8, RZ ;  /* 0x0000000809127824 */ /* 0x000fe200078e00ff */
[----:B------:R-:W-:-:S02]  /*01e0*/  LOP3.LUT R0, R7, 0x1c0, RZ, 0xc0, !PT ;  /* 0x000001c007007812 */ /* 0x000fc400078ec0ff */
[----:B------:R-:W-:Y:S02]  /*01f0*/  SHF.R.S32.HI R11, RZ, 0x1f, R3 ;  /* 0x0000001fff0b7819 */ /* 0x000fe40000011403 */
[----:B------:R-:W-:Y:S01]  /*0200*/  LOP3.LUT R6, R2, 0xfffffffe, RZ, 0xc0, !PT ;  /* 0xfffffffe02067812 */ /* 0x000fe200078ec0ff */
[----:B------:R-:W-:Y:S01]  /*0210*/  STL [R1+0x48], R18 ;  /* 0x0000481201007387 */ /* 0x000fe20000100800 */
[----:B------:R-:W-:Y:S02]  /*0220*/  LOP3.LUT R7, R0, 0x38, R18, 0xf8, !PT ;  /* 0x0000003800077812 */ /* 0x000fe400078ef812 */
[----:B------:R-:W-:Y:S01]  /*0230*/  SHF.R.U32.HI R2, RZ, 0x3, R0 ;  /* 0x00000003ff027819 */ /* 0x000fe20000011600 */
[----:B------:R-:W-:Y:S01]  /*0240*/  IMAD.IADD R12, R5, 0x1, -R6 ;  /* 0x00000001050c7824 */ /* 0x000fe200078e0a06 */
[----:B------:R-:W-:Y:S01]  /*0250*/  LEA.HI R11, R11, R3, RZ, 0x3 ;  /* 0x000000030b0b7211 */ /* 0x000fe200078f18ff */
[----:B------:R-:W-:Y:S01]  /*0260*/  IMAD.SHL.U32 R5, R9, 0x40, RZ ;  /* 0x0000004009057824 */ /* 0x000fe200078e00ff */
[----:B------:R-:W-:-:S02]  /*0270*/  LEA.HI R0, R4, R4, RZ, 0x1 ;  /* 0x0000000404007211 */ /* 0x000fc400078f08ff */
[----:B------:R-:W-:Y:S02]  /*0280*/  LOP3.LUT R13, R7, R2, RZ, 0x3c, !PT ;  /* 0x00000002070d7212 */ /* 0x000fe400078e3cff */
[----:B------:R-:W-:Y:S02]  /*0290*/  LOP3.LUT R2, R11, 0xfffffff8, RZ, 0xc0, !PT ;  /* 0xfffffff80b027812 */ /* 0x000fe400078ec0ff */
[----:B------:R-:W-:Y:S02]  /*02a0*/  LOP3.LUT R0, R0, 0x1ffffffe, RZ, 0xc0, !PT ;  /* 0x1ffffffe00007812 */ /* 0x000fe400078ec0ff */
[----:B------:R-:W-:Y:S01]  /*02b0*/  LEA.HI R6, R8, R16, RZ, 0x5 ;  /* 0x0000001008067211 */ /* 0x000fe200078f28ff */
[----:B------:R-:W-:Y:S02]  /*02c0*/  IMAD.IADD R7, R3, 0x1, -R2 ;  /* 0x0000000103077824 */ /* 0x000fe400078e0a02 */
[----:B------:R-:W-:Y:S01]  /*02d0*/  IMAD.IADD R14, R4, 0x1, -R0 ;  /* 0x00000001040e7824 */ /* 0x000fe200078e0a00 */
[----:B------:R-:W-:-:S02]  /*02e0*/  LOP3.LUT R3, R6, 0xffffffe0, RZ, 0xc0, !PT ;  /* 0xffffffe006037812 */ /* 0x000fc400078ec0ff */
[----:B------:R-:W-:Y:S02]  /*02f0*/  LOP3.LUT R0, R5, 0x1c0, RZ, 0xc0, !PT ;  /* 0x000001c005007812 */ /* 0x000fe400078ec0ff */
[----:B------:R-:W-:Y:S01]  /*0300*/  SHF.R.S32.HI R223, RZ, 0x5, R6 ;  /* 0x00000005ffdf7819 */ /* 0x000fe20000011406 */
[----:B------:R-:W-:Y:S01]  /*0310*/  IMAD.IADD R17, R16, 0x1, -R3 ;  /* 0x0000000110117824 */ /* 0x000fe200078e0a03 */
[----:B------:R-:W-:Y:S02]  /*0320*/  LOP3.LUT R4, R0, 0x8, R10, 0xf8, !PT ;  /* 0x0000000800047812 */ /* 0x000fe400078ef80a */
[----:B------:R-:W-:Y:S02]  /*0330*/  SHF.R.U32.HI R2, RZ, 0x3, R0 ;  /* 0x00000003ff027819 */ /* 0x000fe40000011600 */
[----:B------:R-:W-:Y:S02]  /*0340*/  SHF.R.S32.HI R0, RZ, 0x1f, R6 ;  /* 0x0000001fff007819 */ /* 0x000fe40000011406 */
[----:B------:R-:W-:-:S02]  /*0350*/  LEA.HI R3, R8, R16, RZ, 0x6 ;  /* 0x0000001008037211 */ /* 0x000fc400078f30ff */
[----:B------:R-:W-:Y:S02]  /*0360*/  LEA.HI R0, R0, R223, RZ, 0x3 ;  /* 0x000000df00007211 */ /* 0x000fe400078f18ff */
        /* <DEDUP_REMOVED lines=14> */
[----:B------:R-:W-:Y:S02]  /*0450*/  SHF.R.S32.HI R5, RZ, 0x2, R8 ;  /* 0x00000002ff057819 */ /* 0x000fe40000011408 */
[----:B------:R-:W-:Y:S02]  /*0460*/  LOP3.LUT R2, R2, 0xfffffe00, RZ, 0xc0, !PT ;  /* 0xfffffe0002027812 */ /* 0x000fe400078ec0ff */
[----:B------:R-:W-:Y:S01]  /*0470*/  LOP3.LUT R0, R3, R0, RZ, 0x3c, !PT ;  /* 0x0000000003007212 */ /* 0x000fe200078e3cff */
[----:B------:R-:W-:Y:S01]  /*0480*/  IMAD R16, R6, 0x10, R5 ;  /* 0x0000001006107824 */ /* 0x000fe200078e0205 */
[----:B------:R-:W-:Y:S01]  /*0490*/  IADD3 R4, R18, 0x80, RZ ;  /* 0x0000008012047810 */ /* 0x000fe20007ffe0ff */
[----:B------:R-:W-:Y:S01]  /*04a0*/  IMAD R223, R223, 0x400, R2 ;  /* 0x00000400dfdf7824 */ /* 0x000fe200078e0202 */
[----:B------:R-:W-:Y:S01]  /*04b0*/  LOP3.LUT R217, R0, R2, RZ, 0xfc, !PT ;  /* 0x0000000200d97212 */ /* 0x000fe200078efcff */
[----:B------:R-:W-:Y:S01]  /*04c0*/  IMAD R2, R9, 0x20, R20 ;  /* 0x0000002009027824 */ /* 0x000fe200078e0214 */
[----:B------:R-:W-:Y:S01]  /*04d0*/  STL [R1+0x90], R16 ;  /* 0x0000901001007387 */ /* 0x000fe20000100800 */
[----:B------:R-:W-:Y:S01]  /*04e0*/  IMAD.IADD R223, R223, 0x1, R0 ;  /* 0x00000001dfdf7824 */ /* 0x000fe200078e0200 */
[----:B------:R-:W-:-:S02]  /*04f0*/  IADD3 R0, R18, 0x40, RZ ;  /* 0x0000004012007810 */ /* 0x000fc40007ffe0ff */
[----:B------:R-:W-:Y:S01]  /*0500*/  STL [R1+0x5c], R15 ;  /* 0x00005c0f01007387 */ /* 0x000fe20000100800 */
[----:B------:R-:W-:Y:S02]  /*0510*/  IADD3 R3, R18, 0xc0, RZ ;  /* 0x000000c012037810 */ /* 0x000fe40007ffe0ff */
[----:B------:R-:W-:Y:S01]  /*0520*/  SHF.R.S32.HI R5, RZ, 0x1f, R0 ;  /* 0x0000001fff057819 */ /* 0x000fe20000011400 */
[----:B------:R1:W-:Y:S01]  /*0530*/  STL [R1+0x94], R2 ;  /* 0x0000940201007387 */ /* 0x0003e20000100800 */
[----:B------:R-:W-:Y:S02]  /*0540*/  SHF.R.S32.HI R4, RZ, 0x1f, R4 ;  /* 0x0000001fff047819 */ /* 0x000fe40000011404 */
[----:B------:R-:W-:Y:S01]  /*0550*/  LOP3.LUT P0, RZ, R7, 0x4, RZ, 0xc0, !PT ;  /* 0x0000000407ff7812 */ /* 0x000fe2000780c0ff */
[----:B------:R-:W-:Y:S01]  /*0560*/  STL [R1+0x78], R5 ;  /* 0x0000780501007387 */ /* 0x000fe20000100800 */
[----:B------:R-:W-:Y:S02]  /*0570*/  LEA R216, R216, 0xc100, 0x1 ;  /* 0x0000c100d8d87811 */ /* 0x000fe400078e08ff */
[----:B------:R-:W-:Y:S01]  /*0580*/  R2P PR, R9, 0x6 ;  /* 0x0000000609007804 */ /* 0x000fe20000000000 */
[----:B------:R2:W-:Y:S01]  /*0590*/  STL [R1+0x74], R4 ;  /* 0x0000740401007387 */ /* 0x0005e20000100800 */
[----:B------:R-:W-:-:S02]  /*05a0*/  SEL R218, R218, 0xffffffe0, !P3 ;  /* 0xffffffe0dada7807 */ /* 0x000fc40005800000 */
[----:B------:R-:W-:Y:S02]  /*05b0*/  LEA R223, R223, 0x18100, 0x1 ;  /* 0x00018100dfdf7811 */ /* 0x000fe400078e08ff */
        /* <DEDUP_REMOVED lines=8> */
[--C-:B------:R-:W-:Y:S01]  /*0640*/  IMAD.IADD R226, R223, 0x1, R220.reuse ;  /* 0x00000001dfe27824 */ /* 0x100fe200078e02dc */
[----:B------:R-:W-:Y:S01]  /*0650*/  @P1 IADD3 R227, R216, -0x20, RZ ;  /* 0xffffffe0d8e31810 */ /* 0x000fe20007ffe0ff */
[----:B------:R-:W-:Y:S01]  /*0660*/  IMAD.IADD R221, R220, 0x1, R217 ;  /* 0x00000001dcdd7824 */ /* 0x000fe200078e02d9 */
[----:B-1----:R-:W-:Y:S01]  /*0670*/  LOP3.LUT R2, R8, 0x7ffffffc, RZ, 0xc0, !PT ;  /* 0x7ffffffc08027812 */ /* 0x002fe200078ec0ff */
[----:B------:R-:W-:Y:S01]  /*0680*/  IMAD.IADD R225, R224, 0x1, R220 ;  /* 0x00000001e0e17824 */ /* 0x000fe200078e02dc */
[C---:B------:R-:W-:Y:S01]  /*0690*/  IADD3 R250, R227.reuse, 0x800, RZ ;  /* 0x00000800e3fa7810 */ /* 0x040fe20007ffe0ff */
[----:B------:R-:W-:Y:S01]  /*06a0*/  IMAD.SHL.U32 R251, R10, 0x2, RZ ;  /* 0x000000020afb7824 */ /* 0x000fe200078e00ff */
[----:B------:R-:W-:Y:S01]  /*06b0*/  IADD3 R249, R227, 0x1000, RZ ;  /* 0x00001000e3f97810 */ /* 0x000fe20007ffe0ff */
[----:B------:R-:W-:Y:S01]  /*06c0*/  IMAD.IADD R0, R17, 0x1, -R2 ;  /* 0x0000000111007824 */ /* 0x000fe200078e0a02 */
[----:B------:R-:W-:Y:S01]  /*06d0*/  SHF.R.S32.HI R2, RZ, 0x1f, R3 ;  /* 0x0000001fff027819 */ /* 0x000fe20000011403 */
[----:B------:R-:W-:Y:S01]  /*06e0*/  IMAD.IADD R219, R219, 0x1, R227 ;  /* 0x00000001dbdb7824 */ /* 0x000fe200078e02e3 */
[C---:B------:R-:W-:Y:S01]  /*06f0*/  IADD3 R248, R227.reuse, 0x1800, RZ ;  /* 0x00001800e3f87810 */ /* 0x040fe20007ffe0ff */
[----:B------:R-:W-:Y:S01]  /*0700*/  IMAD.SHL.U32 R0, R0, 0x2, RZ ;  /* 0x0000000200007824 */ /* 0x000fe200078e00ff */
[C---:B------:R-:W-:Y:S01]  /*0710*/  IADD3 R247, R227.reuse, 0x2000, RZ ;  /* 0x00002000e3f77810 */ /* 0x040fe20007ffe0ff */
[----:B------:R1:W-:Y:S01]  /*0720*/  STL [R1+0x70], R2 ;  /* 0x0000700201007387 */ /* 0x0003e20000100800 */
[----:B------:R-:W-:Y:S01]  /*0730*/  IADD3 R246, R227, 0x2800, RZ ;  /* 0x00002800e3f67810 */ /* 0x000fe20007ffe0ff */
[----:B------:R-:W-:Y:S01]  /*0740*/  IMAD.IADD R220, R220, 0x1, R218 ;  /* 0x00000001dcdc7824 */ /* 0x000fe200078e02da */
[----:B--2---:R-:W-:-:S02]  /*0750*/  IADD3 R4, R0, 0xe0, RZ ;  /* 0x000000e000047810 */ /* 0x004fc40007ffe0ff */
[----:B------:R-:W-:Y:S02]  /*0760*/  IADD3 R3, R0, 0xe8, RZ ;  /* 0x000000e800037810 */ /* 0x000fe40007ffe0ff */
        /* <DEDUP_REMOVED lines=8> */
[C---:B------:R-:W-:Y:S01]  /*07f0*/  IADD3 R237, R227.reuse, 0x7000, RZ ;  /* 0x00007000e3ed7810 */ /* 0x040fe20007ffe0ff */
[----:B-1----:R-:W-:Y:S01]  /*0800*/  IMAD R2, R14, 0x8, R16 ;  /* 0x000000080e027824 */ /* 0x002fe200078e0210 */
[C---:B------:R-:W-:Y:S02]  /*0810*/  IADD3 R236, R227.reuse, 0x7800, RZ ;  /* 0x00007800e3ec7810 */ /* 0x040fe40007ffe0ff */
[----:B------:R-:W-:-:S02]  /*0820*/  IADD3 R235, R227, 0x8000, RZ ;  /* 0x00008000e3eb7810 */ /* 0x000fc40007ffe0ff */
[----:B------:R1:W-:Y:S01]  /*0830*/  STL [R1+0x8c], R2 ;  /* 0x00008c0201007387 */ /* 0x0003e20000100800 */
[C---:B------:R-:W-:Y:S02]  /*0840*/  IADD3 R234, R227.reuse, 0x8800, RZ ;  /* 0x00008800e3ea7810 */ /* 0x040fe40007ffe0ff */
[C---:B------:R-:W-:Y:S01]  /*0850*/  IADD3 R233, R227.reuse, 0x9000, RZ ;  /* 0x00009000e3e97810 */ /* 0x040fe20007ffe0ff */
        /* <DEDUP_REMOVED lines=8> */
[C---:B-1----:R-:W-:Y:S02]  /*08e0*/  IADD3 R2, R0.reuse, 0xf0, RZ ;  /* 0x000000f000027810 */ /* 0x042fe40007ffe0ff */
[----:B--2---:R-:W-:-:S03]  /*08f0*/  IADD3 R0, R0, 0xf8, RZ ;  /* 0x000000f800007810 */ /* 0x004fc60007ffe0ff */
[----:B------:R1:W-:Y:S01]  /*0900*/  STL [R1+0x64], R2 ;  /* 0x0000640201007387 */ /* 0x0003e20000100800 */
[----:B---3--:R-:W-:-:S03]  /*0910*/  SHF.R.S32.HI R4, RZ, 0x1f, R4 ;  /* 0x0000001fff047819 */ /* 0x008fc60000011404 */
[----:B------:R2:W-:Y:S01]  /*0920*/  STL [R1+0x60], R0 ;  /* 0x0000600001007387 */ /* 0x0005e20000100800 */
[----:B----4-:R-:W-:-:S03]  /*0930*/  SHF.R.S32.HI R3, RZ, 0x1f, R3 ;  /* 0x0000001fff037819 */ /* 0x010fc60000011403 */
[----:B------:R3:W-:Y:S04]  /*0940*/  STL [R1+0x88], R4 ;  /* 0x0000880401007387 */ /* 0x0007e80000100800 */
[----:B------:R3:W-:Y:S01]  /*0950*/  STL [R1+0x84], R3 ;  /* 0x0000840301007387 */ /* 0x0007e20000100800 */
[----:B-1----:R-:W-:Y:S02]  /*0960*/  SHF.R.S32.HI R2, RZ, 0x1f, R2 ;  /* 0x0000001fff027819 */ /* 0x002fe40000011402 */
[----:B--2---:R-:W-:-:S03]  /*0970*/  SHF.R.S32.HI R0, RZ, 0x1f, R0 ;  /* 0x0000001fff007819 */ /* 0x004fc60000011400 */
[----:B------:R3:W-:Y:S04]  /*0980*/  STL [R1+0x80], R2 ;  /* 0x0000800201007387 */ /* 0x0007e80000100800 */
[----:B------:R3:W-:Y:S02]  /*0990*/  STL [R1+0x7c], R0 ;  /* 0x00007c0001007387 */ /* 0x0007e40000100800 */
.L_x_4767:
[----:B---3--:R-:W2:Y:S01]  /*09a0*/  LDL R4, [R1+0x5c] ;  /* 0x00005c0001047983 */ /* 0x008ea20000100800 */
        /* <DEDUP_REMOVED lines=18> */
.L_x_4731:
[----:B------:R-:W-:-:S04]  /*0ad0*/  MOV R0, c[0x0][0x554] ;  /* 0x0001550000007a02 */ /* 0x000fc80000000f00 */
[----:B------:R-:W-:Y:S02]  /*0ae0*/  ISETP.NE.AND P0, PT, R0, 0x1, PT ;  /* 0x000000010000780c */ /* 0x000fe40003f05270 */
[----:B------:R-:W-:-:S11]  /*0af0*/  MOV R0, R2 ;  /* 0x0000000200007202 */ /* 0x000fd60000000f00 */
[----:B------:R-:W-:-:S05]  /*0b00*/  @P0 IMAD.HI.U32 R4, R2, c[0x0][0x558], RZ ;  /* 0x0001560002040a27 */ /* 0x000fca00078e00ff */
[----:B------:R-:W-:-:S05]  /*0b10*/  @P0 SHF.R.U32.HI R0, RZ, c[0x0][0x55c], R4 ;  /* 0x00015700ff000a19 */ /* 0x000fca0000011604 */
[----:B------:R-:W-:Y:S02]  /*0b20*/  IMAD R4, R0, c[0x0][0x554], RZ ;  /* 0x0001550000047a24 */ /* 0x000fe400078e02ff */
.L_x_4732:
[----:B------:R-:W-:Y:S05]  /*0b30*/  BSYNC B0 ;  /* 0x0000000000007941 */ /* 0x000fea0003800000 */
.L_x_4730:
[----:B------:R-:W2:Y:S01]  /*0b40*/  LDL.LU R11, [R1] ;  /* 0x00000000010b7983 */ /* 0x000ea20000300800 */
        /* <DEDUP_REMOVED lines=42> */
[----:B------:R1:W-:Y:S04]  /*0df0*/  STL [R1], R11 ;  /* 0x0000000b01007387 */ /* 0x0003e80000100800 */
        /* <DEDUP_REMOVED lines=34> */
.L_x_4734:
[----:B------:R-:W-:Y:S05]  /*1020*/  BSYNC B0 ;  /* 0x0000000000007941 */ /* 0x000fea0003800000 */
.L_x_4733:
        /* <DEDUP_REMOVED lines=157> */
[----:B------:R1:W-:Y:S01]  /*1a00*/  STL [R1], R23 ;  /* 0x0000001701007387 */ /* 0x0003e20000100800 */
        /* <DEDUP_REMOVED lines=22> */
.L_x_4768:
[----:B------:R-:W-:Y:S05]  /*1b70*/  BRA.DIV ~URZ, `(.L_x_4737) ;  /* 0x00011fd27f007947 */ /* 0x000fea000b800000 */
[----:B-1----:R1:W4:Y:S02]  /*1b80*/  SHFL.IDX PT, R2, R11, RZ, 0x181f ;  /* 0x00181fff0b027589 */ /* 0x00232400000e0000 */
.L_x_4769:
        /* <DEDUP_REMOVED lines=25> */
.L_x_4739:
[----:B------:R-:W-:Y:S05]  /*1d20*/  BSYNC B0 ;  /* 0x0000000000007941 */ /* 0x000fea0003800000 */
.L_x_4738:
[----:B------:R-:W-:Y:S05]  /*1d30*/  BRA.DIV ~URZ, `(.L_x_4740) ;  /* 0x00011e827f007947 */ /* 0x000fea000b800000 */
[----:B---3--:R3:W1:Y:S04]  /*1d40*/  SHFL.IDX PT, R6, R10, 0x1, 0x181f ;  /* 0x00381f000a067f89 */ /* 0x00866800000e0000 */
[----:B--2-4-:R3:W2:Y:S02]  /*1d50*/  SHFL.IDX PT, R2, R11, 0x1, 0x181f ;  /* 0x00381f000b027f89 */ /* 0x0146a400000e0000 */
.L_x_4770:
        /* <DEDUP_REMOVED lines=24> */
.L_x_4742:
[----:B------:R-:W-:Y:S05]  /*1ee0*/  BSYNC B0 ;  /* 0x0000000000007941 */ /* 0x000fea0003800000 */
.L_x_4741:
[----:B------:R-:W-:Y:S05]  /*1ef0*/  BRA.DIV ~URZ, `(.L_x_4743) ;  /* 0x00011d927f007947 */ /* 0x000fea000b800000 */
[----:B-1----:R1:W4:Y:S02]  /*1f00*/  SHFL.IDX PT, R6, R10, 0x2, 0x181f ;  /* 0x00581f000a067f89 */ /* 0x00232400000e0000 */
.L_x_4771:
[----:B------:R-:W-:Y:S05]  /*1f10*/  BRA.DIV ~URZ, `(.L_x_4744) ;  /* 0x00011de27f007947 */ /* 0x000fea000b800000 */
[----:B--2---:R2:W1:Y:S02]  /*1f20*/  SHFL.IDX PT, R2, R11, 0x2, 0x181f ;  /* 0x00581f000b027f89 */ /* 0x00446400000e0000 */
.L_x_4772:
        /* <DEDUP_REMOVED lines=24> */
.L_x_4746:
[----:B------:R-:W-:Y:S05]  /*20b0*/  BSYNC B0 ;  /* 0x0000000000007941 */ /* 0x000fea0003800000 */
.L_x_4745:
[----:B------:R-:W-:Y:S05]  /*20c0*/  BRA.DIV ~URZ, `(.L_x_4747) ;  /* 0x00011ca27f007947 */ /* 0x000fea000b800000 */
[----:B----4-:R4:W2:Y:S04]  /*20d0*/  SHFL.IDX PT, R6, R10, 0x3, 0x181f ;  /* 0x00781f000a067f89 */ /* 0x0108a800000e0000 */
[----:B-1----:R4:W1:Y:S02]  /*20e0*/  SHFL.IDX PT, R2, R11, 0x3, 0x181f ;  /* 0x00781f000b027f89 */ /* 0x00286400000e0000 */
.L_x_4773:
        /* <DEDUP_REMOVED lines=25> */
[----:B------:R-:W3:Y:S04]  /*2280*/  LDL R9, [R1+0x20] ;  /* 0x0000200001097983 */ /* 0x000ee80000100800 */
[----:B------:R-:W4:Y:S04]  /*2290*/  LDL.64 R20, [R1+0x28] ;  /* 0x0000280001147983 */ /* 0x000f280000100a00 */
[----:B------:R-:W5:Y:S04]  /*22a0*/  LDL R130, [R1] ;  /* 0x0000000001827983 */ /* 0x000f680000100800 */
[----:B------:R-:W5:Y:S04]  /*22b0*/  LDL R16, [R1+0x38] ;  /* 0x0000380001107983 */ /* 0x000f680000100800 */
[----:B------:R-:W5:Y:S04]  /*22c0*/  LDL.64 R14, [R1+0x30] ;  /* 0x00003000010e7983 */ /* 0x000f680000100a00 */
[----:B------:R-:W1:Y:S01]  /*22d0*/  S2R R19, SR_TID.X ;  /* 0x0000000000137919 */ /* 0x000e620000002100 */
[----:B------:R-:W-:Y:S01]  /*22e0*/  IMAD.MOV.U32 R121, RZ, RZ, -0x60 ;  /* 0xffffffa0ff797424 */ /* 0x000fe200078e00ff */
[----:B------:R-:W-:Y:S01]  /*22f0*/  SHF.R.S32.HI R6, RZ, 0x1f, R120 ;  /* 0x0000001fff067819 */ /* 0x000fe20000011478 */
[----:B-1----:R-:W-:Y:S01]  /*2300*/  IMAD.WIDE.U32 R4, R120, c[0x0][0x1e0], RZ ;  /* 0x0000780078047a25 */ /* 0x002fe200078e00ff */
[----:B------:R-:W5:Y:S03]  /*2310*/  LDL R126, [R1+0xc] ;  /* 0x00000c00017e7983 */ /* 0x000f660000100800 */
[----:B------:R-:W-:Y:S01]  /*2320*/  IMAD R2, R6, c[0x0][0x1e0], RZ ;  /* 0x0000780006027a24 */ /* 0x000fe200078e02ff */
[----:B------:R-:W-:-:S04]  /*2330*/  SHF.R.S32.HI R17, RZ, 0x1f, R19 ;  /* 0x0000001fff117819 */ /* 0x000fc80000011413 */
[----:B------:R-:W-:-:S04]  /*2340*/  LEA.HI R17, R17, R19, RZ, 0x3 ;  /* 0x0000001311117211 */ /* 0x000fc800078f18ff */
[----:B------:R-:W-:Y:S01]  /*2350*/  SHF.R.S32.HI R17, RZ, 0x3, R17 ;  /* 0x00000003ff117819 */ /* 0x000fe20000011411 */
[----:B------:R-:W-:-:S04]  /*2360*/  IMAD R2, R120, c[0x0][0x1e4], R2 ;  /* 0x0000790078027a24 */ /* 0x000fc800078e0202 */
[----:B------:R-:W-:-:S04]  /*2370*/  IMAD.IADD R2, R5, 0x1, R2 ;  /* 0x0000000105027824 */ /* 0x000fc800078e0202 */
[----:B------:R-:W-:Y:S02]  /*2380*/  IMAD R3, R2, 0x60, RZ ;  /* 0x0000006002037824 */ /* 0x000fe400078e02ff */
[----:B------:R-:W-:Y:S02]  /*2390*/  IMAD.MOV.U32 R124, RZ, RZ, c[0x0][0x1e0] ;  /* 0x00007800ff7c7624 */ /* 0x000fe400078e00ff */
[----:B------:R-:W-:Y:S02]  /*23a0*/  IMAD.MOV.U32 R125, RZ, RZ, c[0x0][0x1e4] ;  /* 0x00007900ff7d7624 */ /* 0x000fe400078e00ff */
[----:B------:R-:W-:-:S04]  /*23b0*/  IMAD R6, R6, c[0x0][0x208], RZ ;  /* 0x0000820006067a24 */ /* 0x000fc800078e02ff */
[----:B------:R-:W-:Y:S02]  /*23c0*/  IMAD R10, R120, c[0x0][0x20c], R6 ;  /* 0x00008300780a7a24 */ /* 0x000fe400078e0206 */
[----:B------:R-:W-:Y:S02]  /*23d0*/  IMAD.MOV.U32 R34, RZ, RZ, c[0x0][0x208] ;  /* 0x00008200ff227624 */ /* 0x000fe400078e00ff */
[----:B------:R-:W-:-:S05]  /*23e0*/  IMAD.MOV.U32 R33, RZ, RZ, 0x6 ;  /* 0x00000006ff217424 */ /* 0x000fca00078e00ff */
[C---:B------:R-:W-:Y:S01]  /*23f0*/  SHF.L.U64.HI R33, R34.reuse, R33, c[0x0][0x20c] ;  /* 0x0000830022217619 */ /* 0x040fe20000010221 */
[----:B------:R-:W-:Y:S01]  /*2400*/  IMAD.SHL.U32 R34, R34, 0x40, RZ ;  /* 0x0000004022227824 */ /* 0x000fe200078e00ff */
[----:B------:R-:W-:Y:S01]  /*2410*/  LOP3.LUT P2, RZ, R32, 0x8, RZ, 0xc0, !PT ;  /* 0x0000000820ff7812 */ /* 0x000fe2000784c0ff */
[----:B------:R-:W-:Y:S01]  /*2420*/  BAR.SYNC.DEFER_BLOCKING 0x0 ;  /* 0x0000000000007b1d */ /* 0x000fe20000010000 */
[----:B--2---:R-:W-:-:S05]  /*2430*/  IMAD R121, R127, R121, 0x60 ;  /* 0x000000607f797424 */ /* 0x004fca00078e0279 */
[----:B------:R-:W-:-:S04]  /*2440*/  IADD3 R0, R121, c[0x0][0x1d0], -R17 ;  /* 0x0000740079007a10 */ /* 0x000fc80007ffe811 */
[----:B------:R-:W-:Y:S01]  /*2450*/  ISETP.GE.AND P0, PT, R0, 0x1, PT ;  /* 0x000000010000780c */ /* 0x000fe20003f06270 */
[----:B----4-:R-:W-:Y:S02]  /*2460*/  IMAD.MOV.U32 R122, RZ, RZ, R20 ;  /* 0x000000ffff7a7224 */ /* 0x010fe400078e0014 */
[----:B---3--:R-:W-:-:S04]  /*2470*/  IMAD.MOV.U32 R123, RZ, RZ, R9 ;  /* 0x000000ffff7b7224 */ /* 0x008fc800078e0009 */
[----:B------:R-:W-:Y:S01]  /*2480*/  IMAD.WIDE.U32 R4, R4, 0x60, R122 ;  /* 0x0000006004047825 */ /* 0x000fe200078e007a */
[----:B-----5:R-:W-:-:S03]  /*2490*/  LOP3.LUT P3, RZ, R130, 0x2, RZ, 0xc0, !PT ;  /* 0x0000000282ff7812 */ /* 0x020fc6000786c0ff */
[----:B------:R-:W-:Y:S02]  /*24a0*/  IMAD.IADD R5, R5, 0x1, R3 ;  /* 0x0000000105057824 */ /* 0x000fe400078e0203 */
        /* <DEDUP_REMOVED lines=13> */
[----:B------:R-:W-:-:S04]  /*2580*/  IMAD.WIDE.U32 R8, R120, c[0x0][0x208], RZ ;  /* 0x0000820078087a25 */ /* 0x000fc800078e00ff */
[----:B------:R-:W-:Y:S02]  /*2590*/  IMAD.IADD R9, R9, 0x1, R10 ;  /* 0x0000000109097824 */ /* 0x000fe400078e020a */
[----:B------:R-:W-:Y:S01]  /*25a0*/  IMAD.MOV.U32 R6, RZ, RZ, R14 ;  /* 0x000000ffff067224 */ /* 0x000fe200078e000e */
[----:B-1----:R-:W-:-:S04]  /*25b0*/  @P1 LEA R3, P0, R124, R4, 0x5 ;  /* 0x000000047c031211 */ /* 0x002fc800078028ff */
[----:B------:R-:W-:Y:S02]  /*25c0*/  @P1 LEA.HI.X R7, R124, R5, R125, 0x5, P0 ;  /* 0x000000057c071211 */ /* 0x000fe400000f2c7d */
[----:B------:R-:W-:-:S04]  /*25d0*/  @P1 LEA R2, P0, R3, c[0x0][0x1c8], 0x1 ;  /* 0x0000720003021a11 */ /* 0x000fc800078008ff */
[----:B------:R-:W-:Y:S02]  /*25e0*/  @P1 LEA.HI.X R3, R3, c[0x0][0x1cc], R7, 0x1, P0 ;  /* 0x0000730003031a11 */ /* 0x000fe400000f0c07 */
[----:B------:R-:W-:Y:S01]  /*25f0*/  ISETP.GE.AND P0, PT, R0, 0x41, PT ;  /* 0x000000410000780c */ /* 0x000fe20003f06270 */
[----:B------:R-:W-:Y:S02]  /*2600*/  IMAD.MOV.U32 R7, RZ, RZ, R16 ;  /* 0x000000ffff077224 */ /* 0x000fe400078e0010 */
[----:B------:R-:W-:Y:S01]  /*2610*/  IMAD.WIDE.U32 R10, R124, 0x40, RZ ;  /* 0x000000407c0a7825 */ /* 0x000fe200078e00ff */
[----:B------:R1:W-:Y:S04]  /*2620*/  @P1 LDGSTS.E.BYPASS.LTC128B.128 [R251+0xd100], [R2.64], !P5 ;  /* 0x0d10000002fb1fae */ /* 0x0003e8000e901d48 */
[----:B------:R1:W-:Y:S01]  /*2630*/  @P1 LDGSTS.E.BYPASS.LTC128B.128 [R251+0x10100], [R2.64+0x80], !P3 ;  /* 0x1010008002fb1fae */ /* 0x0003e2000d901d48 */
[----:B------:R-:W-:-:S03]  /*2640*/  IMAD.WIDE.U32 R6, R8, 0x60, R6 ;  /* 0x0000006008067825 */ /* 0x000fc600078e0006 */
[----:B------:R1:W-:Y:S04]  /*2650*/  @P1 LDGSTS.E.BYPASS.LTC128B.128 [R251+0x13100], [R2.64+0x100], !P4 ;  /* 0x1310010002fb1fae */ /* 0x0003e8000e101d48 */
[----:B------:R1:W-:Y:S01]  /*2660*/  @P1 LDGSTS.E.BYPASS.LTC128B.128 [R251+0x16100], [R2.64+0x180], !P6 ;  /* 0x1610018002fb1fae */ /* 0x0003e2000f101d48 */
[----:B------:R-:W-:Y:S02]  /*2670*/  @P0 IADD3 R8, P1, R4, R10, RZ ;  /* 0x0000000a04080210 */ /* 0x000fe40007f3e0ff */
[----:B------:R-:W-:Y:S01]  /*2680*/  @P0 ISETP.GE.AND P5, PT, R128, c[0x0][0x1d4], PT ;  /* 0x0000750080000a0c */ /* 0x000fe20003fa6270 */
[----:B-1----:R-:W-:Y:S02]  /*2690*/  IMAD.SHL.U32 R2, R125, 0x40, RZ ;  /* 0x000000407d027824 */ /* 0x002fe400078e00ff */
[----:B------:R-:W-:-:S03]  /*26a0*/  IMAD R3, R9, 0x60, RZ ;  /* 0x0000006009037824 */ /* 0x000fc600078e02ff */
[----:B------:R-:W-:Y:S01]  /*26b0*/  @P0 IADD3.X R5, R5, R11, R2, P1, !PT ;  /* 0x0000000b05050210 */ /* 0x000fe20000ffe402 */
[----:B------:R-:W-:Y:S01]  /*26c0*/  IMAD.IADD R3, R7, 0x1, R3 ;  /* 0x0000000107037824 */ /* 0x000fe200078e0203 */
[----:B------:R-:W-:-:S04]  /*26d0*/  LEA R2, P1, R6, c[0x0][0x1f8], 0x1 ;  /* 0x00007e0006027a11 */ /* 0x000fc800078208ff */
        /* <DEDUP_REMOVED lines=22> */
[----:B------:R-:W-:Y:S04]  /*2840*/  LDSM.16.M88.4 R28, [R216] ;  /* 0x00000000d81c783b */ /* 0x000fe80000000200 */
[----:B------:R-:W1:Y:S04]  /*2850*/  LDSM.16.M88.4 R24, [R216+0x800] ;  /* 0x00080000d818783b */ /* 0x000e680000000200 */
[----:B------:R-:W2:Y:S04]  /*2860*/  LDSM.16.M88.4 R20, [R216+0x1000] ;  /* 0x00100000d814783b */ /* 0x000ea80000000200 */
[----:B------:R-:W3:Y:S04]  /*2870*/  LDSM.16.M88.4 R48, [R216+0x1800] ;  /* 0x00180000d830783b */ /* 0x000ee80000000200 */
[----:B------:R-:W4:Y:S04]  /*2880*/  LDSM.16.M88.4 R56, [R216+0x2000] ;  /* 0x00200000d838783b */ /* 0x000f280000000200 */
[----:B------:R-:W5:Y:S04]  /*2890*/  LDSM.16.M88.4 R68, [R216+0x2800] ;  /* 0x00280000d844783b */ /* 0x000f680000000200 */
[----:B------:R-:W-:Y:S04]  /*28a0*/  LDSM.16.M88.4 R8, [R224] ;  /* 0x00000000e008783b */ /* 0x000fe80000000200 */
[----:B------:R-:W-:Y:S04]  /*28b0*/  LDSM.16.M88.4 R64, [R227] ;  /* 0x00000000e340783b */ /* 0x000fe80000000200 */
[----:B------:R-:W1:Y:S04]  /*28c0*/  LDSM.16.M88.4 R60, [R250] ;  /* 0x00000000fa3c783b */ /* 0x000e680000000200 */
[----:B------:R-:W1:Y:S04]  /*28d0*/  LDSM.16.M88.4 R80, [R249] ;  /* 0x00000000f950783b */ /* 0x000e680000000200 */
        /* <DEDUP_REMOVED lines=14> */
[----:B------:R-:W-:-:S05]  /*29c0*/  IADD3 R12, P0, R34, R2, RZ ;  /* 0x00000002220c7210 */ /* 0x000fca0007f1e0ff */
[----:B------:R-:W-:Y:S01]  /*29d0*/  IMAD.X R13, R33, 0x1, R3, P0 ;  /* 0x00000001210d7824 */ /* 0x000fe200000e0603 */
[----:B-1----:R-:W-:-:S05]  /*29e0*/  IADD3 R2, P0, R12, R34, RZ ;  /* 0x000000220c027210 */ /* 0x002fca0007f1e0ff */
[----:B------:R-:W-:Y:S01]  /*29f0*/  IMAD.X R3, R13, 0x1, R33, P0 ;  /* 0x000000010d037824 */ /* 0x000fe200000e0621 */
        /* <DEDUP_REMOVED lines=8> */
[----:B------:R-:W-:-:S13]  /*2a80*/  ISETP.LT.OR P0, PT, R0, 0x41, P1 ;  /* 0x000000410000780c */ /* 0x000fda0000f01670 */
[----:B------:R1:W-:Y:S01]  /*2a90*/  LDGSTS.E.BYPASS.LTC128B.128 [R251+0x2100], [R2.64], !P0 ;  /* 0x0210000002fb7fae */ /* 0x0003e2000c101d48 */
[C---:B------:R-:W-:Y:S02]  /*2aa0*/  ISETP.LT.OR P0, PT, R0.reuse, 0x41, !P4 ;  /* 0x000000410000780c */ /* 0x040fe40006701670 */
[C---:B------:R-:W-:Y:S01]  /*2ab0*/  ISETP.LT.OR P1, PT, R0.reuse, 0x41, !P3 ;  /* 0x000000410000780c */ /* 0x040fe20005f21670 */
[C---:B------:R-:W-:Y:S10]  /*2ac0*/  HMMA.16816.F32.BF16 R40, R4.reuse, R24, RZ ;  /* 0x000000180428723c */ /* 0x040ff400000418ff */
[----:B------:R1:W-:Y:S01]  /*2ad0*/  LDGSTS.E.BYPASS.LTC128B.128 [R251+0x5100], [R2.64+0x80], !P0 ;  /* 0x0510008002fb7fae */ /* 0x0003e2000c101d48 */
[----:B------:R-:W-:Y:S01]  /*2ae0*/  ISETP.LT.OR P0, PT, R0, 0x41, !P2 ;  /* 0x000000410000780c */ /* 0x000fe20005701670 */
[C---:B------:R-:W-:Y:S02]  /*2af0*/  HMMA.16816.F32.BF16 R32, R4.reuse, R26, RZ ;  /* 0x0000001a0420723c */ /* 0x040fe400000418ff */
[----:B------:R1:W-:Y:S06]  /*2b00*/  LDGSTS.E.BYPASS.LTC128B.128 [R251+0x8100], [R2.64+0x100], !P1 ;  /* 0x0810010002fb7fae */ /* 0x0003ec000c901d48 */
[C---:B--2---:R-:W-:Y:S04]  /*2b10*/  HMMA.16816.F32.BF16 R36, R4.reuse, R20, RZ ;  /* 0x000000140424723c */ /* 0x044fe800000418ff */
[----:B------:R2:W-:Y:S04]  /*2b20*/  LDGSTS.E.BYPASS.LTC128B.128 [R251+0xb100], [R2.64+0x180], !P0 ;  /* 0x0b10018002fb7fae */ /* 0x0005e8000c101d48 */
[C---:B------:R-:W-:Y:S01]  /*2b30*/  HMMA.16816.F32.BF16 R52, R4.reuse, R28, RZ ;  /* 0x0000001c0434723c */ /* 0x040fe200000418ff */
[----:B------:R-:W0:Y:S07]  /*2b40*/  LDGDEPBAR ;  /* 0x00000000000079af */ /* 0x000e2e0000000000 */
[C---:B------:R-:W-:Y:S08]  /*2b50*/  HMMA.16816.F32.BF16 R44, R4.reuse, R30, RZ ;  /* 0x0000001e042c723c */ /* 0x040ff000000418ff */
[C---:B------:R-:W-:Y:S08]  /*2b60*/  HMMA.16816.F32.BF16 R28, R4.reuse, R22, RZ ;  /* 0x00000016041c723c */ /* 0x040ff000000418ff */
[C---:B---3--:R-:W-:Y:S08]  /*2b70*/  HMMA.16816.F32.BF16 R24, R4.reuse, R48, RZ ;  /* 0x000000300418723c */ /* 0x048ff000000418ff */
[C---:B------:R-:W-:Y:S08]  /*2b80*/  HMMA.16816.F32.BF16 R20, R4.reuse, R50, RZ ;  /* 0x000000320414723c */ /* 0x040ff000000418ff */
[C---:B----4-:R-:W-:Y:S08]  /*2b90*/  HMMA.16816.F32.BF16 R16, R4.reuse, R56, RZ ;  /* 0x000000380410723c */ /* 0x050ff000000418ff */
[C---:B-1----:R-:W-:Y:S08]  /*2ba0*/  HMMA.16816.F32.BF16 R12, R4.reuse, R58, RZ ;  /* 0x0000003a040c723c */ /* 0x042ff000000418ff */
[C---:B-----5:R-:W-:Y:S08]  /*2bb0*/  HMMA.16816.F32.BF16 R96, R4.reuse, R68, RZ ;  /* 0x000000440460723c */ /* 0x060ff000000418ff */
[----:B------:R-:W-:Y:S01]  /*2bc0*/  HMMA.16816.F32.BF16 R92, R4, R70, RZ ;  /* 0x00000046045c723c */ /* 0x000fe200000418ff */
[----:B------:R-:W-:Y:S04]  /*2bd0*/  LDSM.16.M88.4 R4, [R226] ;  /* 0x00000000e204783b */ /* 0x000fe80000000200 */
[----:B------:R-:W1:Y:S03]  /*2be0*/  LDSM.16.M88.4 R68, [R222+0x800] ;  /* 0x00080000de44783b */ /* 0x000e660000000200 */
[C---:B------:R-:W-:Y:S01]  /*2bf0*/  HMMA.16816.F32.BF16 R48, R8.reuse, R60, R40 ;  /* 0x0000003c0830723c */ /* 0x040fe20000041828 */
[----:B------:R-:W3:Y:S07]  /*2c00*/  LDSM.16.M88.4 R40, [R222] ;  /* 0x00000000de28783b */ /* 0x000eee0000000200 */
[C---:B------:R-:W-:Y:S01]  /*2c10*/  HMMA.16816.F32.BF16 R76, R8.reuse, R62, R32 ;  /* 0x0000003e084c723c */ /* 0x040fe20000041820 */
[----:B------:R-:W4:Y:S04]  /*2c20*/  LDSM.16.M88.4 R60, [R222+0x1000] ;  /* 0x00100000de3c783b */ /* 0x000f280000000200 */
[----:B------:R-:W-:Y:S03]  /*2c30*/  LDSM.16.M88.4 R32, [R222+0x2000] ;  /* 0x00200000de20783b */ /* 0x000fe60000000200 */
[C---:B------:R-:W-:Y:S01]  /*2c40*/  HMMA.16816.F32.BF16 R72, R8.reuse, R80, R36 ;  /* 0x000000500848723c */ /* 0x040fe20000041824 */
[----:B------:R-:W5:Y:S07]  /*2c50*/  LDSM.16.M88.4 R36, [R222+0x1800] ;  /* 0x00180000de24783b */ /* 0x000f6e0000000200 */
[C---:B------:R-:W-:Y:S08]  /*2c60*/  HMMA.16816.F32.BF16 R88, R8.reuse, R64, R52 ;  /* 0x000000400858723c */ /* 0x040ff00000041834 */
[C---:B------:R-:W-:Y:S08]  /*2c70*/  HMMA.16816.F32.BF16 R84, R8.reuse, R66, R44 ;  /* 0x000000420854723c */ /* 0x040ff0000004182c */
[C---:B------:R-:W-:Y:S01]  /*2c80*/  HMMA.16816.F32.BF16 R64, R8.reuse, R82, R28 ;  /* 0x000000520840723c */ /* 0x040fe2000004181c */
[----:B------:R-:W1:Y:S04]  /*2c90*/  LDSM.16.M88.4 R28, [R222+0x2800] ;  /* 0x00280000de1c783b */ /* 0x000e680000000200 */
[----:B------:R-:W-:Y:S03]  /*2ca0*/  LDSM.16.M88.4 R80, [R219] ;  /* 0x00000000db50783b */ /* 0x000fe60000000200 */
[C---:B------:R-:W-:Y:S08]  /*2cb0*/  HMMA.16816.F32.BF16 R56, R8.reuse, R100, R24 ;  /* 0x000000640838723c */ /* 0x040ff00000041818 */
[C---:B------:R-:W-:Y:S01]  /*2cc0*/  HMMA.16816.F32.BF16 R52, R8.reuse, R102, R20 ;  /* 0x000000660834723c */ /* 0x040fe20000041814 */
[----:B------:R-:W-:Y:S07]  /*2cd0*/  LDSM.16.M88.4 R100, [R219+0x800] ;  /* 0x00080000db64783b */ /* 0x000fee0000000200 */
[C---:B------:R-:W-:Y:S01]  /*2ce0*/  HMMA.16816.F32.BF16 R20, R8.reuse, R108, R96 ;  /* 0x0000006c0814723c */ /* 0x040fe20000041860 */
[----:B------:R-:W-:Y:S07]  /*2cf0*/  LDSM.16.M88.4 R96, [R219+0x2000] ;  /* 0x00200000db60783b */ /* 0x000fee0000000200 */
[C---:B------:R-:W-:Y:S01]  /*2d00*/  HMMA.16816.F32.BF16 R44, R8.reuse, R104, R16 ;  /* 0x00000068082c723c */ /* 0x040fe20000041810 */
[----:B------:R-:W2:Y:S07]  /*2d10*/  LDSM.16.M88.4 R16, [R225] ;  /* 0x00000000e110783b */ /* 0x000eae0000000200 */
[C---:B------:R-:W-:Y:S01]  /*2d20*/  HMMA.16816.F32.BF16 R24, R8.reuse, R106, R12 ;  /* 0x0000006a0818723c */ /* 0x040fe2000004180c */
[----:B------:R-:W-:Y:S07]  /*2d30*/  LDSM.16.M88.4 R104, [R245] ;  /* 0x00000000f568783b */ /* 0x000fee0000000200 */
[----:B------:R-:W-:Y:S01]  /*2d40*/  HMMA.16816.F32.BF16 R12, R8, R110, R92 ;  /* 0x0000006e080c723c */ /* 0x000fe2000004185c */
[----:B------:R-:W2:Y:S04]  /*2d50*/  LDSM.16.M88.4 R92, [R219+0x1000] ;  /* 0x00100000db5c783b */ /* 0x000ea80000000200 */
[----:B------:R-:W-:Y:S03]  /*2d60*/  LDSM.16.M88.4 R108, [R242] ;  /* 0x00000000f26c783b */ /* 0x000fe60000000200 */
[C---:B-1----:R-:W-:Y:S08]  /*2d70*/  HMMA.16816.F32.BF16 R48, R4.reuse, R68, R48 ;  /* 0x000000440430723c */ /* 0x042ff00000041830 */
[C---:B------:R-:W-:Y:S01]  /*2d80*/  HMMA.16816.F32.BF16 R76, R4.reuse, R70, R76 ;  /* 0x00000046044c723c */ /* 0x040fe2000004184c */
[----:B------:R-:W1:Y:S07]  /*2d90*/  LDSM.16.M88.4 R68, [R219+0x1800] ;  /* 0x00180000db44783b */ /* 0x000e6e0000000200 */
[C---:B---3--:R-:W-:Y:S08]  /*2da0*/  HMMA.16816.F32.BF16 R8, R4.reuse, R40, R88 ;  /* 0x000000280408723c */ /* 0x048ff00000041858 */
[C---:B------:R-:W-:Y:S08]  /*2db0*/  HMMA.16816.F32.BF16 R40, R4.reuse, R42, R84 ;  /* 0x0000002a0428723c */ /* 0x040ff00000041854 */
[C---:B----4-:R-:W-:Y:S08]  /*2dc0*/  HMMA.16816.F32.BF16 R72, R4.reuse, R60, R72 ;  /* 0x0000003c0448723c */ /* 0x050ff00000041848 */
[C---:B------:R-:W-:Y:S08]  /*2dd0*/  HMMA.16816.F32.BF16 R64, R4.reuse, R62, R64 ;  /* 0x0000003e0440723c */ /* 0x040ff00000041840 */
[C---:B-----5:R-:W-:Y:S08]  /*2de0*/  HMMA.16816.F32.BF16 R60, R4.reuse, R36, R56 ;  /* 0x00000024043c723c */ /* 0x060ff00000041838 */
[C---:B------:R-:W-:Y:S08]  /*2df0*/  HMMA.16816.F32.BF16 R56, R4.reuse, R38, R52 ;  /* 0x000000260438723c */ /* 0x040ff00000041834 */
[C---:B------:R-:W-:Y:S01]  /*2e00*/  HMMA.16816.F32.BF16 R88, R4.reuse, R28, R20 ;  /* 0x0000001c0458723c */ /* 0x040fe20000041814 */
[----:B------:R-:W3:Y:S07]  /*2e10*/  LDSM.16.M88.4 R20, [R219+0x2800] ;  /* 0x00280000db14783b */ /* 0x000eee0000000200 */
[C---:B------:R-:W-:Y:S01]  /*2e20*/  HMMA.16816.F32.BF16 R52, R4.reuse, R32, R44 ;  /* 0x000000200434723c */ /* 0x040fe2000004182c */
[----:B------:R-:W-:Y:S07]  /*2e30*/  LDSM.16.M88.4 R44, [R216+0x3800] ;  /* 0x00380000d82c783b */ /* 0x000fee0000000200 */
[C---:B------:R-:W-:Y:S08]  /*2e40*/  HMMA.16816.F32.BF16 R32, R4.reuse, R34, R24 ;  /* 0x000000220420723c */ /* 0x040ff00000041818 */
[----:B------:R-:W-:Y:S01]  /*2e50*/  HMMA.16816.F32.BF16 R24, R4, R30, R12 ;  /* 0x0000001e0418723c */ /* 0x000fe2000004180c */
[----:B------:R-:W-:Y:S04]  /*2e60*/  LDSM.16.M88.4 R4, [R223+0x4000] ;  /* 0x00400000df04783b */ /* 0x000fe80000000200 */
[----:B------:R-:W4:Y:S03]  /*2e70*/  LDSM.16.M88.4 R28, [R216+0x3000] ;  /* 0x00300000d81c783b */ /* 0x000f260000000200 */
[C---:B--2---:R-:W-:Y:S01]  /*2e80*/  HMMA.16816.F32.BF16 R8, R16.reuse, R80, R8 ;  /* 0x000000501008723c */ /* 0x044fe20000041808 */
[----:B------:R-:W-:Y:S07]  /*2e90*/  LDSM.16.M88.4 R12, [R224+0x4000] ;  /* 0x00400000e00c783b */ /* 0x000fee0000000200 */
[C---:B------:R-:W-:Y:S08]  /*2ea0*/  HMMA.16816.F32.BF16 R36, R16.reuse, R82, R40 ;  /* 0x000000521024723c */ /* 0x040ff00000041828 */
[C---:B------:R-:W-:Y:S08]  /*2eb0*/  HMMA.16816.F32.BF16 R80, R16.reuse, R92, R72 ;  /* 0x0000005c1050723c */ /* 0x040ff00000041848 */
[C---:B-1----:R-:W-:Y:S01]  /*2ec0*/  HMMA.16816.F32.BF16 R72, R16.reuse, R68, R60 ;  /* 0x000000441048723c */ /* 0x042fe2000004183c */
[----:B------:R-:W1:Y:S07]  /*2ed0*/  LDSM.16.M88.4 R60, [R216+0x4800] ;  /* 0x00480000d83c783b */ /* 0x000e6e0000000200 */
[C---:B------:R-:W-:Y:S08]  /*2ee0*/  HMMA.16816.F32.BF16 R84, R16.reuse, R102, R76 ;  /* 0x000000661054723c */ /* 0x040ff0000004184c */
[C---:B------:R-:W-:Y:S01]  /*2ef0*/  HMMA.16816.F32.BF16 R68, R16.reuse, R70, R56 ;  /* 0x000000461044723c */ /* 0x040fe20000041838 */
[----:B------:R-:W2:Y:S07]  /*2f00*/  LDSM.16.M88.4 R56, [R216+0x5000] ;  /* 0x00500000d838783b */ /* 0x000eae0000000200 */
[C---:B------:R-:W-:Y:S01]  /*2f10*/  HMMA.16816.F32.BF16 R76, R16.reuse, R94, R64 ;  /* 0x0000005e104c723c */ /* 0x040fe20000041840 */
[----:B------:R-:W5:Y:S04]  /*2f20*/  LDSM.16.M88.4 R64, [R216+0x4000] ;  /* 0x00400000d840783b */ /* 0x000f680000000200 */
[----:B------:R-:W1:Y:S03]  /*2f30*/  LDSM.16.M88.4 R92, [R216+0x5800] ;  /* 0x00580000d85c783b */ /* 0x000e660000000200 */
[C---:B------:R-:W-:Y:S01]  /*2f40*/  HMMA.16816.F32.BF16 R40, R16.reuse, R100, R48 ;  /* 0x000000641028723c */ /* 0x040fe20000041830 */
[----:B------:R-:W-:Y:S07]  /*2f50*/  LDSM.16.M88.4 R100, [R243] ;  /* 0x00000000f364783b */ /* 0x000fee0000000200 */
[C---:B------:R-:W-:Y:S08]  /*2f60*/  HMMA.16816.F32.BF16 R52, R16.reuse, R96, R52 ;  /* 0x000000601034723c */ /* 0x040ff00000041834 */
[C---:B------:R-:W-:Y:S01]  /*2f70*/  HMMA.16816.F32.BF16 R48, R16.reuse, R98, R32 ;  /* 0x000000621030723c */ /* 0x040fe20000041820 */
[----:B------:R-:W1:Y:S07]  /*2f80*/  LDSM.16.M88.4 R96, [R244] ;  /* 0x00000000f460783b */ /* 0x000e6e0000000200 */
[C---:B---3--:R-:W-:Y:S08]  /*2f90*/  HMMA.16816.F32.BF16 R88, R16.reuse, R20, R88 ;  /* 0x000000141058723c */ /* 0x048ff00000041858 */
[----:B------:R-:W-:Y:S08]  /*2fa0*/  HMMA.16816.F32.BF16 R32, R16, R22, R24 ;  /* 0x000000161020723c */ /* 0x000ff00000041818 */
[C---:B----4-:R-:W-:Y:S08]  /*2fb0*/  HMMA.16816.F32.BF16 R24, R4.reuse, R28, R8 ;  /* 0x0000001c0418723c */ /* 0x050ff00000041808 */
[C---:B------:R-:W-:Y:S01]  /*2fc0*/  HMMA.16816.F32.BF16 R20, R4.reuse, R30, R36 ;  /* 0x0000001e0414723c */ /* 0x040fe20000041824 */
[----:B------:R-:W-:Y:S04]  /*2fd0*/  LDSM.16.M88.4 R36, [R240] ;  /* 0x00000000f024783b */ /* 0x000fe80000000200 */
[----:B------:R-:W-:Y:S03]  /*2fe0*/  LDSM.16.M88.4 R28, [R222+0x3000] ;  /* 0x00300000de1c783b */ /* 0x000fe60000000200 */
[C---:B------:R-:W-:Y:S08]  /*2ff0*/  HMMA.16816.F32.BF16 R8, R4.reuse, R46, R84 ;  /* 0x0000002e0408723c */ /* 0x040ff00000041854 */
[C---:B-1----:R-:W-:Y:S08]  /*3000*/  HMMA.16816.F32.BF16 R72, R4.reuse, R60, R72 ;  /* 0x0000003c0448723c */ /* 0x042ff00000041848 */
[C---:B------:R-:W-:Y:S08]  /*3010*/  HMMA.16816.F32.BF16 R84, R4.reuse, R62, R68 ;  /* 0x0000003e0454723c */ /* 0x040ff00000041844 */
[C---:B------:R-:W-:Y:S01]  /*3020*/  HMMA.16816.F32.BF16 R16, R4.reuse, R44, R40 ;  /* 0x0000002c0410723c */ /* 0x040fe20000041828 */
[----:B------:R-:W1:Y:S07]  /*3030*/  LDSM.16.M88.4 R44, [R241] ;  /* 0x00000000f12c783b */ /* 0x000e6e0000000200 */
[C---:B--2---:R-:W-:Y:S08]  /*3040*/  HMMA.16816.F32.BF16 R68, R4.reuse, R56, R52 ;  /* 0x000000380444723c */ /* 0x044ff00000041834 */
[C---:B------:R-:W-:Y:S08]  /*3050*/  HMMA.16816.F32.BF16 R60, R4.reuse, R58, R48 ;  /* 0x0000003a043c723c */ /* 0x040ff00000041830 */
[C---:B-----5:R-:W-:Y:S08]  /*3060*/  HMMA.16816.F32.BF16 R80, R4.reuse, R64, R80 ;  /* 0x000000400450723c */ /* 0x060ff00000041850 */
[C---:B------:R-:W-:Y:S01]  /*3070*/  HMMA.16816.F32.BF16 R76, R4.reuse, R66, R76 ;  /* 0x00000042044c723c */ /* 0x040fe2000004184c */
[----:B------:R-:W-:Y:S07]  /*3080*/  LDSM.16.M88.4 R64, [R222+0x4000] ;  /* 0x00400000de40783b */ /* 0x000fee0000000200 */
[C---:B------:R-:W-:Y:S01]  /*3090*/  HMMA.16816.F32.BF16 R56, R4.reuse, R92, R88 ;  /* 0x0000005c0438723c */ /* 0x040fe20000041858 */
[----:B------:R-:W-:Y:S07]  /*30a0*/  LDSM.16.M88.4 R88, [R222+0x5000] ;  /* 0x00500000de58783b */ /* 0x000fee0000000200 */
[----:B------:R-:W-:Y:S01]  /*30b0*/  HMMA.16816.F32.BF16 R52, R4, R94, R32 ;  /* 0x0000005e0434723c */ /* 0x000fe20000041820 */
[----:B------:R-:W2:Y:S07]  /*30c0*/  LDSM.16.M88.4 R4, [R226+0x4000] ;  /* 0x00400000e204783b */ /* 0x000eae0000000200 */
[C---:B------:R-:W-:Y:S01]  /*30d0*/  HMMA.16816.F32.BF16 R48, R12.reuse, R104, R24 ;  /* 0x000000680c30723c */ /* 0x040fe20000041818 */
[----:B------:R-:W3:Y:S07]  /*30e0*/  LDSM.16.M88.4 R24, [R222+0x3800] ;  /* 0x00380000de18783b */ /* 0x000eee0000000200 */
[C---:B------:R-:W-:Y:S01]  /*30f0*/  HMMA.16816.F32.BF16 R40, R12.reuse, R106, R20 ;  /* 0x0000006a0c28723c */ /* 0x040fe20000041814 */
[----:B------:R-:W-:Y:S07]  /*3100*/  LDSM.16.M88.4 R104, [R219+0x3800] ;  /* 0x00380000db68783b */ /* 0x000fee0000000200 */
[C---:B------:R-:W-:Y:S08]  /*3110*/  HMMA.16816.F32.BF16 R32, R12.reuse, R96, R16 ;  /* 0x000000600c20723c */ /* 0x040ff00000041810 */
[C---:B------:R-:W-:Y:S01]  /*3120*/  HMMA.16816.F32.BF16 R16, R12.reuse, R100, R80 ;  /* 0x000000640c10723c */ /* 0x040fe20000041850 */
[----:B------:R-:W4:Y:S07]  /*3130*/  LDSM.16.M88.4 R80, [R222+0x4800] ;  /* 0x00480000de50783b */ /* 0x000f2e0000000200 */
[C---:B------:R-:W-:Y:S08]  /*3140*/  HMMA.16816.F32.BF16 R76, R12.reuse, R102, R76 ;  /* 0x000000660c4c723c */ /* 0x040ff0000004184c */
[C---:B------:R-:W-:Y:S01]  /*3150*/  HMMA.16816.F32.BF16 R20, R12.reuse, R98, R8 ;  /* 0x000000620c14723c */ /* 0x040fe20000041808 */
[----:B------:R-:W5:Y:S04]  /*3160*/  LDSM.16.M88.4 R96, [R222+0x5800] ;  /* 0x00580000de60783b */ /* 0x000f680000000200 */
[----:B------:R-:W-:Y:S03]  /*3170*/  LDSM.16.M88.4 R8, [R225+0x4000] ;  /* 0x00400000e108783b */ /* 0x000fe60000000200 */
[C---:B------:R-:W-:Y:S08]  /*3180*/  HMMA.16816.F32.BF16 R72, R12.reuse, R108, R72 ;  /* 0x0000006c0c48723c */ /* 0x040ff00000041848 */
[C---:B------:R-:W-:Y:S01]  /*3190*/  HMMA.16816.F32.BF16 R84, R12.reuse, R110, R84 ;  /* 0x0000006e0c54723c */ /* 0x040fe20000041854 */
[----:B------:R-:W3:Y:S07]  /*31a0*/  LDSM.16.M88.4 R108, [R219+0x3000] ;  /* 0x00300000db6c783b */ /* 0x000eee0000000200 */
[C---:B-1----:R-:W-:Y:S08]  /*31b0*/  HMMA.16816.F32.BF16 R68, R12.reuse, R44, R68 ;  /* 0x0000002c0c44723c */ /* 0x042ff00000041844 */
[C---:B------:R-:W-:Y:S08]  /*31c0*/  HMMA.16816.F32.BF16 R60, R12.reuse, R46, R60 ;  /* 0x0000002e0c3c723c */ /* 0x040ff0000004183c */
[C---:B------:R-:W-:Y:S08]  /*31d0*/  HMMA.16816.F32.BF16 R56, R12.reuse, R36, R56 ;  /* 0x000000240c38723c */ /* 0x040ff00000041838 */
[----:B------:R-:W-:Y:S08]  /*31e0*/  HMMA.16816.F32.BF16 R52, R12, R38, R52 ;  /* 0x000000260c34723c */ /* 0x000ff00000041834 */
[C---:B--2---:R-:W-:Y:S01]  /*31f0*/  HMMA.16816.F32.BF16 R12, R4.reuse, R30, R40 ;  /* 0x0000001e040c723c */ /* 0x044fe20000041828 */
[----:B------:R-:W1:Y:S07]  /*3200*/  LDSM.16.M88.4 R40, [R219+0x4000] ;  /* 0x00400000db28783b */ /* 0x000e6e0000000200 */
[C---:B------:R-:W-:Y:S08]  /*3210*/  HMMA.16816.F32.BF16 R48, R4.reuse, R28, R48 ;  /* 0x0000001c0430723c */ /* 0x040ff00000041830 */
[C---:B---3--:R-:W-:Y:S08]  /*3220*/  HMMA.16816.F32.BF16 R44, R4.reuse, R24, R32 ;  /* 0x00000018042c723c */ /* 0x048ff00000041820 */
[C---:B------:R-:W-:Y:S01]  /*3230*/  HMMA.16816.F32.BF16 R32, R4.reuse, R64, R16 ;  /* 0x000000400420723c */ /* 0x040fe20000041810 */
[----:B------:R-:W2:Y:S07]  /*3240*/  LDSM.16.M88.4 R16, [R219+0x4800] ;  /* 0x00480000db10783b */ /* 0x000eae0000000200 */
[C---:B------:R-:W-:Y:S08]  /*3250*/  HMMA.16816.F32.BF16 R28, R4.reuse, R66, R76 ;  /* 0x00000042041c723c */ /* 0x040ff0000004184c */
[C---:B------:R-:W-:Y:S08]  /*3260*/  HMMA.16816.F32.BF16 R36, R4.reuse, R26, R20 ;  /* 0x0000001a0424723c */ /* 0x040ff00000041814 */
[C---:B----4-:R-:W-:Y:S01]  /*3270*/  HMMA.16816.F32.BF16 R24, R4.reuse, R80, R72 ;  /* 0x000000500418723c */ /* 0x050fe20000041848 */
[----:B------:R-:W-:Y:S07]  /*3280*/  LDSM.16.M88.4 R72, [R216+0x6000] ;  /* 0x00600000d848783b */ /* 0x000fee0000000200 */
[C---:B------:R-:W-:Y:S08]  /*3290*/  HMMA.16816.F32.BF16 R20, R4.reuse, R82, R84 ;  /* 0x000000520414723c */ /* 0x040ff00000041854 */
[C---:B------:R-:W-:Y:S08]  /*32a0*/  HMMA.16816.F32.BF16 R84, R4.reuse, R88, R68 ;  /* 0x000000580454723c */ /* 0x040ff00000041844 */
[C---:B-----5:R-:W-:Y:S01]  /*32b0*/  HMMA.16816.F32.BF16 R100, R4.reuse, R96, R56 ;  /* 0x000000600464723c */ /* 0x060fe20000041838 */
[----:B------:R-:W3:Y:S07]  /*32c0*/  LDSM.16.M88.4 R56, [R219+0x5800] ;  /* 0x00580000db38783b */ /* 0x000eee0000000200 */
[C---:B------:R-:W-:Y:S08]  /*32d0*/  HMMA.16816.F32.BF16 R80, R4.reuse, R90, R60 ;  /* 0x0000005a0450723c */ /* 0x040ff0000004183c */
[----:B------:R-:W-:Y:S01]  /*32e0*/  HMMA.16816.F32.BF16 R96, R4, R98, R52 ;  /* 0x000000620460723c */ /* 0x000fe20000041834 */
[----:B------:R-:W-:Y:S04]  /*32f0*/  LDSM.16.M88.4 R4, [R223+0x8000] ;  /* 0x00800000df04783b */ /* 0x000fe80000000200 */
[----:B------:R-:W-:Y:S03]  /*3300*/  LDSM.16.M88.4 R52, [R216+0x7000] ;  /* 0x00700000d834783b */ /* 0x000fe60000000200 */
[C---:B------:R-:W-:Y:S08]  /*3310*/  HMMA.16816.F32.BF16 R92, R8.reuse, R108, R48 ;  /* 0x0000006c085c723c */ /* 0x040ff00000041830 */
[C---:B-1----:R-:W-:Y:S01]  /*3320*/  HMMA.16816.F32.BF16 R68, R8.reuse, R42, R28 ;  /* 0x0000002a0844723c */ /* 0x042fe2000004181c */
[----:B------:R-:W1:Y:S07]  /*3330*/  LDSM.16.M88.4 R28, [R216+0x6800] ;  /* 0x00680000d81c783b */ /* 0x000e6e0000000200 */
[C---:B------:R-:W-:Y:S01]  /*3340*/  HMMA.16816.F32.BF16 R108, R8.reuse, R110, R12 ;  /* 0x0000006e086c723c */ /* 0x040fe2000004180c */
[----:B------:R-:W4:Y:S07]  /*3350*/  LDSM.16.M88.4 R12, [R219+0x5000] ;  /* 0x00500000db0c783b */ /* 0x000f2e0000000200 */
[C---:B------:R-:W-:Y:S01]  /*3360*/  HMMA.16816.F32.BF16 R88, R8.reuse, R104, R44 ;  /* 0x000000680858723c */ /* 0x040fe2000004182c */
[----:B------:R-:W-:Y:S07]  /*3370*/  LDSM.16.M88.4 R44, [R216+0x8000] ;  /* 0x00800000d82c783b */ /* 0x000fee0000000200 */
[C---:B--2---:R-:W-:Y:S01]  /*3380*/  HMMA.16816.F32.BF16 R60, R8.reuse, R16, R24 ;  /* 0x00000010083c723c */ /* 0x044fe20000041818 */
[----:B------:R-:W2:Y:S07]  /*3390*/  LDSM.16.M88.4 R24, [R216+0x7800] ;  /* 0x00780000d818783b */ /* 0x000eae0000000200 */
[C---:B------:R-:W-:Y:S08]  /*33a0*/  HMMA.16816.F32.BF16 R76, R8.reuse, R106, R36 ;  /* 0x0000006a084c723c */ /* 0x040ff00000041824 */
[C---:B------:R-:W-:Y:S08]  /*33b0*/  HMMA.16816.F32.BF16 R64, R8.reuse, R40, R32 ;  /* 0x000000280840723c */ /* 0x040ff00000041820 */
[C---:B------:R-:W-:Y:S01]  /*33c0*/  HMMA.16816.F32.BF16 R40, R8.reuse, R18, R20 ;  /* 0x000000120828723c */ /* 0x040fe20000041814 */
[----:B------:R-:W5:Y:S07]  /*33d0*/  LDSM.16.M88.4 R20, [R216+0x8800] ;  /* 0x00880000d814783b */ /* 0x000f6e0000000200 */
[----:B---3--:R-:W-:Y:S08]  /*33e0*/  HMMA.16816.F32.BF16 R16, R8, R58, R96 ;  /* 0x0000003a0810723c */ /* 0x008ff00000041860 */
[----:B-1----:R-:W-:Y:S08]  /*33f0*/  HMMA.16816.F32.BF16 R96, R4, R28, R88 ;  /* 0x0000001c0460723c */ /* 0x002ff00000041858 */
[C---:B----4-:R-:W-:Y:S08]  /*3400*/  HMMA.16816.F32.BF16 R48, R8.reuse, R12, R84 ;  /* 0x0000000c0830723c */ /* 0x050ff00000041854 */
[----:B------:R-:W-:Y:S01]  /*3410*/  HMMA.16816.F32.BF16 R36, R8, R14, R80 ;  /* 0x0000000e0824723c */ /* 0x000fe20000041850 */
[----:B------:R-:W-:Y:S07]  /*3420*/  LDSM.16.M88.4 R12, [R224+0x8000] ;  /* 0x00800000e00c783b */ /* 0x000fee0000000200 */
[----:B------:R-:W-:Y:S01]  /*3430*/  HMMA.16816.F32.BF16 R88, R4, R30, R76 ;  /* 0x0000001e0458723c */ /* 0x000fe2000004184c */
[----:B------:R-:W1:Y:S04]  /*3440*/  LDSM.16.M88.4 R28, [R239] ;  /* 0x00000000ef1c783b */ /* 0x000e680000000200 */
[----:B------:R-:W-:Y:S03]  /*3450*/  LDSM.16.M88.4 R76, [R235] ;  /* 0x00000000eb4c783b */ /* 0x000fe60000000200 */
[----:B------:R-:W-:Y:S01]  /*3460*/  HMMA.16816.F32.BF16 R32, R8, R56, R100 ;  /* 0x000000380820723c */ /* 0x000fe20000041864 */
[----:B------:R-:W-:Y:S07]  /*3470*/  LDSM.16.M88.4 R56, [R222+0x6000] ;  /* 0x00600000de38783b */ /* 0x000fee0000000200 */
[C---:B------:R-:W-:Y:S08]  /*3480*/  HMMA.16816.F32.BF16 R104, R4.reuse, R74, R108 ;  /* 0x0000004a0468723c */ /* 0x040ff0000004186c */
[C---:B--2---:R-:W-:Y:S08]  /*3490*/  HMMA.16816.F32.BF16 R108, R4.reuse, R24, R60 ;  /* 0x00000018046c723c */ /* 0x044ff0000004183c */
[C---:B------:R-:W-:Y:S01]  /*34a0*/  HMMA.16816.F32.BF16 R100, R4.reuse, R26, R40 ;  /* 0x0000001a0464723c */ /* 0x040fe20000041828 */
[----:B------:R-:W2:Y:S04]  /*34b0*/  LDSM.16.M88.4 R24, [R238] ;  /* 0x00000000ee18783b */ /* 0x000ea80000000200 */
[----:B------:R-:W-:Y:S03]  /*34c0*/  LDSM.16.M88.4 R40, [R222+0x7000] ;  /* 0x00700000de28783b */ /* 0x000fe60000000200 */
[C---:B------:R-:W-:Y:S01]  /*34d0*/  HMMA.16816.F32.BF16 R8, R4.reuse, R72, R92 ;  /* 0x000000480408723c */ /* 0x040fe2000004185c */
[----:B------:R-:W3:Y:S07]  /*34e0*/  LDSM.16.M88.4 R72, [R237] ;  /* 0x00000000ed48783b */ /* 0x000eee0000000200 */
[C---:B------:R-:W-:Y:S01]  /*34f0*/  HMMA.16816.F32.BF16 R112, R4.reuse, R54, R68 ;  /* 0x000000360470723c */ /* 0x040fe20000041844 */
[----:B------:R-:W4:Y:S07]  /*3500*/  LDSM.16.M88.4 R68, [R236] ;  /* 0x00000000ec44783b */ /* 0x000f2e0000000200 */
[C---:B------:R-:W-:Y:S01]  /*3510*/  HMMA.16816.F32.BF16 R116, R4.reuse, R52, R64 ;  /* 0x000000340474723c */ /* 0x040fe20000041840 */
[----:B------:R-:W2:Y:S07]  /*3520*/  LDSM.16.M88.4 R64, [R234] ;  /* 0x00000000ea40783b */ /* 0x000eae0000000200 */
[C---:B------:R-:W-:Y:S08]  /*3530*/  HMMA.16816.F32.BF16 R92, R4.reuse, R44, R48 ;  /* 0x0000002c045c723c */ /* 0x040ff00000041830 */
[C---:B------:R-:W-:Y:S01]  /*3540*/  HMMA.16816.F32.BF16 R84, R4.reuse, R46, R36 ;  /* 0x0000002e0454723c */ /* 0x040fe20000041824 */
[----:B------:R-:W-:Y:S04]  /*3550*/  LDSM.16.M88.4 R44, [R222+0x6800] ;  /* 0x00680000de2c783b */ /* 0x000fe80000000200 */
[----:B------:R-:W-:Y:S03]  /*3560*/  LDSM.16.M88.4 R36, [R222+0x7800] ;  /* 0x00780000de24783b */ /* 0x000fe60000000200 */
[C---:B-----5:R-:W-:Y:S08]  /*3570*/  HMMA.16816.F32.BF16 R80, R4.reuse, R20, R32 ;  /* 0x000000140450723c */ /* 0x060ff00000041820 */
[----:B------:R-:W-:Y:S08]  /*3580*/  HMMA.16816.F32.BF16 R60, R4, R22, R16 ;  /* 0x00000016043c723c */ /* 0x000ff00000041810 */
[C---:B-1----:R-:W-:Y:S01]  /*3590*/  HMMA.16816.F32.BF16 R4, R12.reuse, R28, R8 ;  /* 0x0000001c0c04723c */ /* 0x042fe20000041808 */
[----:B------:R-:W1:Y:S07]  /*35a0*/  LDSM.16.M88.4 R8, [R226+0x8000] ;  /* 0x00800000e208783b */ /* 0x000e6e0000000200 */
[C---:B------:R-:W-:Y:S01]  /*35b0*/  HMMA.16816.F32.BF16 R52, R12.reuse, R30, R104 ;  /* 0x0000001e0c34723c */ /* 0x040fe20000041868 */
[----:B------:R-:W-:Y:S07]  /*35c0*/  LDSM.16.M88.4 R104, [R222+0x8800] ;  /* 0x00880000de68783b */ /* 0x000fee0000000200 */
[C---:B--2---:R-:W-:Y:S08]  /*35d0*/  HMMA.16816.F32.BF16 R48, R12.reuse, R24, R96 ;  /* 0x000000180c30723c */ /* 0x044ff00000041860 */
[C---:B------:R-:W-:Y:S08]  /*35e0*/  HMMA.16816.F32.BF16 R32, R12.reuse, R26, R88 ;  /* 0x0000001a0c20723c */ /* 0x040ff00000041858 */
[C---:B---3--:R-:W-:Y:S01]  /*35f0*/  HMMA.16816.F32.BF16 R28, R12.reuse, R72, R116 ;  /* 0x000000480c1c723c */ /* 0x048fe20000041874 */
[----:B------:R-:W2:Y:S07]  /*3600*/  LDSM.16.M88.4 R116, [R222+0x8000] ;  /* 0x00800000de74783b */ /* 0x000eae0000000200 */
[C---:B------:R-:W-:Y:S01]  /*3610*/  HMMA.16816.F32.BF16 R24, R12.reuse, R74, R112 ;  /* 0x0000004a0c18723c */ /* 0x040fe20000041870 */
[----:B------:R-:W-:Y:S07]  /*3620*/  LDSM.16.M88.4 R112, [R222+0x9000] ;  /* 0x00900000de70783b */ /* 0x000fee0000000200 */
[C---:B----4-:R-:W-:Y:S01]  /*3630*/  HMMA.16816.F32.BF16 R20, R12.reuse, R68, R108 ;  /* 0x000000440c14723c */ /* 0x050fe2000004186c */
[----:B------:R-:W-:Y:S07]  /*3640*/  LDSM.16.M88.4 R108, [R228] ;  /* 0x00000000e46c783b */ /* 0x000fee0000000200 */
[C---:B------:R-:W-:Y:S08]  /*3650*/  HMMA.16816.F32.BF16 R16, R12.reuse, R70, R100 ;  /* 0x000000460c10723c */ /* 0x040ff00000041864 */
[C---:B------:R-:W-:Y:S01]  /*3660*/  HMMA.16816.F32.BF16 R68, R12.reuse, R76, R92 ;  /* 0x0000004c0c44723c */ /* 0x040fe2000004185c */
[----:B------:R-:W-:Y:S07]  /*3670*/  LDSM.16.M88.4 R92, [R219+0x6000] ;  /* 0x00600000db5c783b */ /* 0x000fee0000000200 */
[C---:B------:R-:W-:Y:S08]  /*3680*/  HMMA.16816.F32.BF16 R84, R12.reuse, R78, R84 ;  /* 0x0000004e0c54723c */ /* 0x040ff00000041854 */
[C---:B------:R-:W-:Y:S08]  /*3690*/  HMMA.16816.F32.BF16 R100, R12.reuse, R64, R80 ;  /* 0x000000400c64723c */ /* 0x040ff00000041850 */
[----:B------:R-:W-:Y:S01]  /*36a0*/  HMMA.16816.F32.BF16 R96, R12, R66, R60 ;  /* 0x000000420c60723c */ /* 0x000fe2000004183c */
[----:B------:R-:W-:Y:S07]  /*36b0*/  LDSM.16.M88.4 R12, [R223+0xc000] ;  /* 0x00c00000df0c783b */ /* 0x000fee0000000200 */
[C---:B-1----:R-:W-:Y:S01]  /*36c0*/  HMMA.16816.F32.BF16 R88, R8.reuse, R56, R4 ;  /* 0x000000380858723c */ /* 0x042fe20000041804 */
[----:B------:R-:W-:Y:S07]  /*36d0*/  LDSM.16.M88.4 R4, [R225+0x8000] ;  /* 0x00800000e104783b */ /* 0x000fee0000000200 */
[C---:B------:R-:W-:Y:S08]  /*36e0*/  HMMA.16816.F32.BF16 R72, R8.reuse, R40, R28 ;  /* 0x000000280848723c */ /* 0x040ff0000004181c */
[C---:B------:R-:W-:Y:S01]  /*36f0*/  HMMA.16816.F32.BF16 R60, R8.reuse, R42, R24 ;  /* 0x0000002a083c723c */ /* 0x040fe20000041818 */
[----:B------:R-:W1:Y:S07]  /*3700*/  LDSM.16.M88.4 R40, [R219+0x7800] ;  /* 0x00780000db28783b */ /* 0x000e6e0000000200 */
[C---:B------:R-:W-:Y:S01]  /*3710*/  HMMA.16816.F32.BF16 R76, R8.reuse, R46, R32 ;  /* 0x0000002e084c723c */ /* 0x040fe20000041820 */
[----:B------:R-:W3:Y:S07]  /*3720*/  LDSM.16.M88.4 R32, [R219+0x8800] ;  /* 0x00880000db20783b */ /* 0x000eee0000000200 */
[C---:B------:R-:W-:Y:S01]  /*3730*/  HMMA.16816.F32.BF16 R80, R8.reuse, R44, R48 ;  /* 0x0000002c0850723c */ /* 0x040fe20000041830 */
[----:B------:R-:W4:Y:S04]  /*3740*/  LDSM.16.M88.4 R48, [R219+0x6800] ;  /* 0x00680000db30783b */ /* 0x000f280000000200 */
[----:B------:R-:W5:Y:S03]  /*3750*/  LDSM.16.M88.4 R44, [R219+0x7000] ;  /* 0x00700000db2c783b */ /* 0x000f660000000200 */
[C---:B------:R-:W-:Y:S08]  /*3760*/  HMMA.16816.F32.BF16 R64, R8.reuse, R58, R52 ;  /* 0x0000003a0840723c */ /* 0x040ff00000041834 */
[C---:B------:R-:W-:Y:S08]  /*3770*/  HMMA.16816.F32.BF16 R56, R8.reuse, R36, R20 ;  /* 0x000000240838723c */ /* 0x040ff00000041814 */
[C---:B------:R-:W-:Y:S01]  /*3780*/  HMMA.16816.F32.BF16 R28, R8.reuse, R38, R16 ;  /* 0x00000026081c723c */ /* 0x040fe20000041810 */
[----:B------:R-:W3:Y:S07]  /*3790*/  LDSM.16.M88.4 R36, [R219+0x8000] ;  /* 0x00800000db24783b */ /* 0x000eee0000000200 */
[C---:B--2---:R-:W-:Y:S08]  /*37a0*/  HMMA.16816.F32.BF16 R24, R8.reuse, R116, R68 ;  /* 0x000000740818723c */ /* 0x044ff00000041844 */
[C---:B------:R-:W-:Y:S08]  /*37b0*/  HMMA.16816.F32.BF16 R20, R8.reuse, R118, R84 ;  /* 0x000000760814723c */ /* 0x040ff00000041854 */
[C---:B------:R-:W-:Y:S01]  /*37c0*/  HMMA.16816.F32.BF16 R16, R8.reuse, R104, R100 ;  /* 0x000000680810723c */ /* 0x040fe20000041864 */
[----:B------:R-:W2:Y:S07]  /*37d0*/  LDSM.16.M88.4 R100, [R216+0x9000] ;  /* 0x00900000d864783b */ /* 0x000eae0000000200 */
[----:B------:R-:W-:Y:S01]  /*37e0*/  HMMA.16816.F32.BF16 R8, R8, R106, R96 ;  /* 0x0000006a0808723c */ /* 0x000fe20000041860 */
[----:B------:R-:W2:Y:S04]  /*37f0*/  LDSM.16.M88.4 R96, [R216+0x9800] ;  /* 0x00980000d860783b */ /* 0x000ea80000000200 */
[----:B------:R-:W2:Y:S03]  /*3800*/  LDSM.16.M88.4 R104, [R216+0xa000] ;  /* 0x00a00000d868783b */ /* 0x000ea60000000200 */
[C---:B-1----:R-:W-:Y:S08]  /*3810*/  HMMA.16816.F32.BF16 R84, R4.reuse, R40, R56 ;  /* 0x000000280454723c */ /* 0x042ff00000041838 */
[C---:B---3--:R-:W-:Y:S01]  /*3820*/  HMMA.16816.F32.BF16 R56, R4.reuse, R32, R16 ;  /* 0x000000200438723c */ /* 0x048fe20000041810 */
[----:B------:R-:W-:Y:S07]  /*3830*/  LDSM.16.M88.4 R16, [R216+0xb000] ;  /* 0x00b00000d810783b */ /* 0x000fee0000000200 */
[C---:B------:R-:W-:Y:S01]  /*3840*/  HMMA.16816.F32.BF16 R32, R4.reuse, R34, R8 ;  /* 0x000000220420723c */ /* 0x040fe20000041808 */
[----:B------:R-:W1:Y:S07]  /*3850*/  LDSM.16.M88.4 R8, [R216+0xa800] ;  /* 0x00a80000d808783b */ /* 0x000e6e0000000200 */
[C---:B------:R-:W-:Y:S08]  /*3860*/  HMMA.16816.F32.BF16 R52, R4.reuse, R92, R88 ;  /* 0x0000005c0434723c */ /* 0x040ff00000041858 */
[C---:B------:R-:W-:Y:S08]  /*3870*/  HMMA.16816.F32.BF16 R64, R4.reuse, R94, R64 ;  /* 0x0000005e0440723c */ /* 0x040ff00000041840 */
[C---:B----4-:R-:W-:Y:S08]  /*3880*/  HMMA.16816.F32.BF16 R68, R4.reuse, R48, R80 ;  /* 0x000000300444723c */ /* 0x050ff00000041850 */
[C---:B------:R-:W-:Y:S08]  /*3890*/  HMMA.16816.F32.BF16 R48, R4.reuse, R50, R76 ;  /* 0x000000320430723c */ /* 0x040ff0000004184c */
[C---:B-----5:R-:W-:Y:S08]  /*38a0*/  HMMA.16816.F32.BF16 R88, R4.reuse, R44, R72 ;  /* 0x0000002c0458723c */ /* 0x060ff00000041848 */
[C---:B------:R-:W-:Y:S01]  /*38b0*/  HMMA.16816.F32.BF16 R92, R4.reuse, R46, R60 ;  /* 0x0000002e045c723c */ /* 0x040fe2000004183c */
[----:B------:R-:W-:Y:S04]  /*38c0*/  LDSM.16.M88.4 R44, [R232] ;  /* 0x00000000e82c783b */ /* 0x000fe80000000200 */
[----:B------:R-:W-:Y:S03]  /*38d0*/  LDSM.16.M88.4 R60, [R231] ;  /* 0x00000000e73c783b */ /* 0x000fe60000000200 */
[C---:B------:R-:W-:Y:S08]  /*38e0*/  HMMA.16816.F32.BF16 R76, R4.reuse, R36, R24 ;  /* 0x00000024044c723c */ /* 0x040ff00000041818 */
[C---:B------:R-:W-:Y:S01]  /*38f0*/  HMMA.16816.F32.BF16 R72, R4.reuse, R38, R20 ;  /* 0x000000260448723c */ /* 0x040fe20000041814 */
[----:B------:R-:W3:Y:S07]  /*3900*/  LDSM.16.M88.4 R36, [R216+0xb800] ;  /* 0x00b80000d824783b */ /* 0x000eee0000000200 */
[----:B------:R-:W-:Y:S01]  /*3910*/  HMMA.16816.F32.BF16 R80, R4, R42, R28 ;  /* 0x0000002a0450723c */ /* 0x000fe2000004181c */
[----:B------:R-:W-:Y:S04]  /*3920*/  LDSM.16.M88.4 R4, [R224+0xc000] ;  /* 0x00c00000e004783b */ /* 0x000fe80000000200 */
[----:B------:R-:W4:Y:S03]  /*3930*/  LDSM.16.M88.4 R28, [R233] ;  /* 0x00000000e91c783b */ /* 0x000f260000000200 */
[C---:B--2---:R-:W-:Y:S08]  /*3940*/  HMMA.16816.F32.BF16 R24, R12.reuse, R100, R52 ;  /* 0x000000640c18723c */ /* 0x044ff00000041834 */
[C---:B------:R-:W-:Y:S01]  /*3950*/  HMMA.16816.F32.BF16 R20, R12.reuse, R102, R64 ;  /* 0x000000660c14723c */ /* 0x040fe20000041840 */
[----:B------:R-:W2:Y:S07]  /*3960*/  LDSM.16.M88.4 R100, [R230] ;  /* 0x00000000e664783b */ /* 0x000eae0000000200 */
[C---:B------:R-:W-:Y:S08]  /*3970*/  HMMA.16816.F32.BF16 R40, R12.reuse, R96, R68 ;  /* 0x000000600c28723c */ /* 0x040ff00000041844 */
[C---:B------:R-:W-:Y:S01]  /*3980*/  HMMA.16816.F32.BF16 R48, R12.reuse, R98, R48 ;  /* 0x000000620c30723c */ /* 0x040fe20000041830 */
[----:B------:R-:W-:Y:S07]  /*3990*/  LDSM.16.M88.4 R96, [R222+0xb000] ;  /* 0x00b00000de60783b */ /* 0x000fee0000000200 */
[C---:B------:R-:W-:Y:S01]  /*39a0*/  HMMA.16816.F32.BF16 R68, R12.reuse, R106, R92 ;  /* 0x0000006a0c44723c */ /* 0x040fe2000004185c */
[----:B------:R-:W5:Y:S07]  /*39b0*/  LDSM.16.M88.4 R92, [R229] ;  /* 0x00000000e55c783b */ /* 0x000f6e0000000200 */
[C---:B-1----:R-:W-:Y:S08]  /*39c0*/  HMMA.16816.F32.BF16 R84, R12.reuse, R8, R84 ;  /* 0x000000080c54723c */ /* 0x042ff00000041854 */
[C---:B------:R-:W-:Y:S01]  /*39d0*/  HMMA.16816.F32.BF16 R80, R12.reuse, R10, R80 ;  /* 0x0000000a0c50723c */ /* 0x040fe20000041850 */
[----:B------:R-:W1:Y:S07]  /*39e0*/  LDSM.16.M88.4 R8, [R226+0xc000] ;  /* 0x00c00000e208783b */ /* 0x000e6e0000000200 */
[C---:B------:R-:W-:Y:S01]  /*39f0*/  HMMA.16816.F32.BF16 R52, R12.reuse, R104, R88 ;  /* 0x000000680c34723c */ /* 0x040fe20000041858 */
[----:B------:R-:W-:Y:S07]  /*3a00*/  LDSM.16.M88.4 R104, [R222+0xb800] ;  /* 0x00b80000de68783b */ /* 0x000fee0000000200 */
[C---:B------:R-:W-:Y:S08]  /*3a10*/  HMMA.16816.F32.BF16 R88, R12.reuse, R16, R76 ;  /* 0x000000100c58723c */ /* 0x040ff0000004184c */
[C---:B------:R-:W-:Y:S08]  /*3a20*/  HMMA.16816.F32.BF16 R76, R12.reuse, R18, R72 ;  /* 0x000000120c4c723c */ /* 0x040ff00000041848 */
[C---:B---3--:R-:W-:Y:S08]  /*3a30*/  HMMA.16816.F32.BF16 R72, R12.reuse, R36, R56 ;  /* 0x000000240c48723c */ /* 0x048ff00000041838 */
[----:B------:R-:W-:Y:S01]  /*3a40*/  HMMA.16816.F32.BF16 R64, R12, R38, R32 ;  /* 0x000000260c40723c */ /* 0x000fe20000041820 */
[----:B------:R-:W3:Y:S04]  /*3a50*/  LDSM.16.M88.4 R36, [R222+0x9800] ;  /* 0x00980000de24783b */ /* 0x000ee80000000200 */
[----:B------:R-:W1:Y:S03]  /*3a60*/  LDSM.16.M88.4 R32, [R222+0xa000] ;  /* 0x00a00000de20783b */ /* 0x000e660000000200 */
[C---:B----4-:R-:W-:Y:S08]  /*3a70*/  HMMA.16816.F32.BF16 R56, R4.reuse, R28, R24 ;  /* 0x0000001c0438723c */ /* 0x050ff00000041818 */
[C---:B------:R-:W-:Y:S08]  /*3a80*/  HMMA.16816.F32.BF16 R28, R4.reuse, R30, R20 ;  /* 0x0000001e041c723c */ /* 0x040ff00000041814 */
[C---:B------:R-:W-:Y:S08]  /*3a90*/  HMMA.16816.F32.BF16 R24, R4.reuse, R44, R40 ;  /* 0x0000002c0418723c */ /* 0x040ff00000041828 */
[C---:B------:R-:W-:Y:S01]  /*3aa0*/  HMMA.16816.F32.BF16 R20, R4.reuse, R46, R48 ;  /* 0x0000002e0414723c */ /* 0x040fe20000041830 */
[----:B------:R-:W4:Y:S07]  /*3ab0*/  LDSM.16.M88.4 R44, [R222+0xa800] ;  /* 0x00a80000de2c783b */ /* 0x000f2e0000000200 */
[C---:B------:R-:W-:Y:S08]  /*3ac0*/  HMMA.16816.F32.BF16 R16, R4.reuse, R60, R52 ;  /* 0x0000003c0410723c */ /* 0x040ff00000041834 */
[C---:B------:R-:W-:Y:S01]  /*3ad0*/  HMMA.16816.F32.BF16 R12, R4.reuse, R62, R68 ;  /* 0x0000003e040c723c */ /* 0x040fe20000041844 */
[----:B------:R-:W-:Y:S07]  /*3ae0*/  LDSM.16.M88.4 R68, [R219+0x9800] ;  /* 0x00980000db44783b */ /* 0x000fee0000000200 */
[C---:B--2---:R-:W-:Y:S08]  /*3af0*/  HMMA.16816.F32.BF16 R40, R4.reuse, R100, R84 ;  /* 0x000000640428723c */ /* 0x044ff00000041854 */
[C---:B------:R-:W-:Y:S01]  /*3b00*/  HMMA.16816.F32.BF16 R52, R4.reuse, R102, R80 ;  /* 0x000000660434723c */ /* 0x040fe20000041850 */
[----:B------:R-:W-:Y:S07]  /*3b10*/  LDSM.16.M88.4 R100, [R219+0xa800] ;  /* 0x00a80000db64783b */ /* 0x000fee0000000200 */
[C---:B-----5:R-:W-:Y:S08]  /*3b20*/  HMMA.16816.F32.BF16 R88, R4.reuse, R92, R88 ;  /* 0x0000005c0458723c */ /* 0x060ff00000041858 */
[C---:B------:R-:W-:Y:S01]  /*3b30*/  HMMA.16816.F32.BF16 R84, R4.reuse, R94, R76 ;  /* 0x0000005e0454723c */ /* 0x040fe2000004184c */
[----:B------:R-:W-:Y:S04]  /*3b40*/  LDSM.16.M88.4 R92, [R219+0xa000] ;  /* 0x00a00000db5c783b */ /* 0x000fe80000000200 */
[----:B------:R-:W-:Y:S03]  /*3b50*/  LDSM.16.M88.4 R76, [R219+0x9000] ;  /* 0x00900000db4c783b */ /* 0x000fe60000000200 */
[C---:B------:R-:W-:Y:S08]  /*3b60*/  HMMA.16816.F32.BF16 R80, R4.reuse, R108, R72 ;  /* 0x0000006c0450723c */ /* 0x040ff00000041848 */
[----:B------:R-:W-:Y:S01]  /*3b70*/  HMMA.16816.F32.BF16 R72, R4, R110, R64 ;  /* 0x0000006e0448723c */ /* 0x000fe20000041840 */
[----:B------:R-:W2:Y:S04]  /*3b80*/  LDSM.16.M88.4 R4, [R225+0xc000] ;  /* 0x00c00000e104783b */ /* 0x000ea80000000200 */
[----:B------:R-:W5:Y:S03]  /*3b90*/  LDSM.16.M88.4 R108, [R219+0xb000] ;  /* 0x00b00000db6c783b */ /* 0x000f660000000200 */
[C---:B-1----:R-:W-:Y:S08]  /*3ba0*/  HMMA.16816.F32.BF16 R64, R8.reuse, R112, R56 ;  /* 0x000000700840723c */ /* 0x042ff00000041838 */
[----:B------:R-:W-:Y:S01]  /*3bb0*/  HMMA.16816.F32.BF16 R60, R8, R114, R28 ;  /* 0x00000072083c723c */ /* 0x000fe2000004181c */
[----:B------:R-:W1:Y:S01]  /*3bc0*/  LDSM.16.M88.4 R112, [R219+0xb800] ;  /* 0x00b80000db70783b */ /* 0x000e620000000200 */
[----:B------:R-:W-:Y:S01]  /*3bd0*/  ISETP.GT.AND P0, PT, R120, R126, PT ;  /* 0x0000007e7800720c */ /* 0x000fe20003f04270 */
[----:B------:R-:W-:-:S05]  /*3be0*/  DEPBAR.LE SB0, 0x0 ;  /* 0x000080000000791a */ /* 0x000fca0000000000 */
[C---:B---3--:R-:W-:Y:S08]  /*3bf0*/  HMMA.16816.F32.BF16 R56, R8.reuse, R36, R24 ;  /* 0x000000240838723c */ /* 0x048ff00000041818 */
[C---:B------:R-:W-:Y:S08]  /*3c00*/  HMMA.16816.F32.BF16 R48, R8.reuse, R38, R20 ;  /* 0x000000260830723c */ /* 0x040ff00000041814 */
[C---:B------:R-:W-:Y:S08]  /*3c10*/  HMMA.16816.F32.BF16 R36, R8.reuse, R32, R16 ;  /* 0x000000200824723c */ /* 0x040ff00000041810 */
[C---:B------:R-:W-:Y:S08]  /*3c20*/  HMMA.16816.F32.BF16 R32, R8.reuse, R34, R12 ;  /* 0x000000220820723c */ /* 0x040ff0000004180c */
[C---:B----4-:R-:W-:Y:S08]  /*3c30*/  HMMA.16816.F32.BF16 R28, R8.reuse, R44, R40 ;  /* 0x0000002c081c723c */ /* 0x050ff00000041828 */
[C---:B------:R-:W-:Y:S08]  /*3c40*/  HMMA.16816.F32.BF16 R24, R8.reuse, R46, R52 ;  /* 0x0000002e0818723c */ /* 0x040ff00000041834 */
[C---:B------:R-:W-:Y:S08]  /*3c50*/  HMMA.16816.F32.BF16 R20, R8.reuse, R96, R88 ;  /* 0x000000600814723c */ /* 0x040ff00000041858 */
[C---:B------:R-:W-:Y:S08]  /*3c60*/  HMMA.16816.F32.BF16 R16, R8.reuse, R98, R84 ;  /* 0x000000620810723c */ /* 0x040ff00000041854 */
[C---:B------:R-:W-:Y:S08]  /*3c70*/  HMMA.16816.F32.BF16 R12, R8.reuse, R104, R80 ;  /* 0x00000068080c723c */ /* 0x040ff00000041850 */
[----:B------:R-:W-:Y:S01]  /*3c80*/  HMMA.16816.F32.BF16 R8, R8, R106, R72 ;  /* 0x0000006a0808723c */ /* 0x000fe20000041848 */
[----:B------:R-:W-:Y:S07]  /*3c90*/  BSSY B0, `(.L_x_4748) ;  /* 0x0000039000007945 */ /* 0x000fee0003800000 */
        /* <DEDUP_REMOVED lines=8> */
[C---:B-----5:R-:W-:Y:S08]  /*3d20*/  HMMA.16816.F32.BF16 R24, R4.reuse, R108, R20 ;  /* 0x0000006c0418723c */ /* 0x060ff00000041814 */
[C---:B------:R-:W-:Y:S08]  /*3d30*/  HMMA.16816.F32.BF16 R40, R4.reuse, R110, R16 ;  /* 0x0000006e0428723c */ /* 0x040ff00000041810 */
[C---:B-1----:R-:W-:Y:S08]  /*3d40*/  HMMA.16816.F32.BF16 R60, R4.reuse, R112, R12 ;  /* 0x00000070043c723c */ /* 0x042ff0000004180c */
[----:B------:R-:W-:Y:S01]  /*3d50*/  HMMA.16816.F32.BF16 R52, R4, R114, R8 ;  /* 0x000000720434723c */ /* 0x000fe20000041808 */
[----:B------:R-:W-:Y:S06]  /*3d60*/  BAR.SYNC.DEFER_BLOCKING 0x0 ;  /* 0x0000000000007b1d */ /* 0x000fec0000010000 */
[----:B------:R-:W-:Y:S01]  /*3d70*/  @!UPT UIADD3 URZ, URZ, URZ, URZ ;  /* 0x0000003f3f3ff290 */ /* 0x000fe2000fffe03f */
[----:B------:R-:W-:Y:S11]  /*3d80*/  @!P0 BRA `(.L_x_4749) ;  /* 0x0000029000008947 */ /* 0x000ff60003800000 */
[----:B------:R-:W-:Y:S01]  /*3d90*/  IADD3 R0, R127, -0x2, RZ ;  /* 0xfffffffe7f007810 */ /* 0x000fe20007ffe0ff */
[----:B------:R-:W-:Y:S01]  /*3da0*/  IMAD.SHL.U32 R7, R124, 0x40, RZ ;  /* 0x000000407c077824 */ /* 0x000fe200078e00ff */
[----:B------:R-:W-:-:S02]  /*3db0*/  ISETP.GE.AND P5, PT, R128, c[0x0][0x1d4], PT ;  /* 0x0000750080007a0c */ /* 0x000fc40003fa6270 */
[----:B------:R-:W-:Y:S02]  /*3dc0*/  SHF.R.S32.HI R2, RZ, 0x1f, R0 ;  /* 0x0000001fff027819 */ /* 0x000fe40000011400 */
[C---:B------:R-:W-:Y:S02]  /*3dd0*/  LOP3.LUT P3, RZ, R130.reuse, 0x2, RZ, 0xc0, !PT ;  /* 0x0000000282ff7812 */ /* 0x040fe4000786c0ff */
[----:B------:R-:W-:Y:S01]  /*3de0*/  LOP3.LUT P4, RZ, R130, 0x1, RZ, 0xc0, !PT ;  /* 0x0000000182ff7812 */ /* 0x000fe2000788c0ff */
[----:B------:R-:W-:Y:S02]  /*3df0*/  IMAD R4, R2, c[0x0][0x1e0], RZ ;  /* 0x0000780002047a24 */ /* 0x000fe400078e02ff */
[----:B------:R-:W-:-:S04]  /*3e00*/  IMAD.WIDE.U32 R2, R0, c[0x0][0x1e0], RZ ;  /* 0x0000780000027a25 */ /* 0x000fc800078e00ff */
[----:B------:R-:W-:Y:S02]  /*3e10*/  IMAD R0, R0, c[0x0][0x1e4], R4 ;  /* 0x0000790000007a24 */ /* 0x000fe400078e0204 */
[----:B------:R-:W-:-:S04]  /*3e20*/  IMAD.WIDE.U32 R4, R2, 0x60, R122 ;  /* 0x0000006002047825 */ /* 0x000fc800078e007a */
[----:B------:R-:W-:Y:S01]  /*3e30*/  IMAD.IADD R0, R3, 0x1, R0 ;  /* 0x0000000103007824 */ /* 0x000fe200078e0200 */
[----:B------:R-:W-:-:S03]  /*3e40*/  LEA R2, P2, R4, c[0x0][0x1c8], 0x1 ;  /* 0x0000720004027a11 */ /* 0x000fc600078408ff */
[----:B------:R-:W-:Y:S01]  /*3e50*/  IMAD R0, R0, 0x60, RZ ;  /* 0x0000006000007824 */ /* 0x000fe200078e02ff */
[----:B------:R-:W-:-:S03]  /*3e60*/  IADD3 R12, P1, P0, R7, 0x80, R2 ;  /* 0x00000080070c7810 */ /* 0x000fc6000783e002 */
[----:B------:R-:W-:Y:S01]  /*3e70*/  IMAD.IADD R0, R5, 0x1, R0 ;  /* 0x0000000105007824 */ /* 0x000fe200078e0200 */
[----:B------:R-:W-:-:S04]  /*3e80*/  SHF.L.U64.HI R5, R124, 0x6, R125 ;  /* 0x000000067c057819 */ /* 0x000fc8000001027d */
        /* <DEDUP_REMOVED lines=25> */
.L_x_4749:
[----:B------:R-:W-:Y:S05]  /*4020*/  BSYNC B0 ;  /* 0x0000000000007941 */ /* 0x000fea0003800000 */
.L_x_4748:
[----:B------:R-:W2:Y:S04]  /*4030*/  LDL R0, [R1+0x8c] ;  /* 0x00008c0001007983 */ /* 0x000ea80000100800 */
[----:B-1----:R-:W3:Y:S04]  /*4040*/  LDL R6, [R1+0x18] ;  /* 0x0000180001067983 */ /* 0x002ee80000100800 */
[----:B------:R1:W-:Y:S01]  /*4050*/  STL [R1+0xb4], R227 ;  /* 0x0000b4e301007387 */ /* 0x0003e20000100800 */
[----:B------:R-:W-:-:S03]  /*4060*/  IMAD.MOV.U32 R2, RZ, RZ, c[0x0][0x2c4] ;  /* 0x0000b100ff027624 */ /* 0x000fc600078e00ff */
[----:B------:R-:W-:Y:S04]  /*4070*/  LDSM.16.MT88.4 R68, [R221+0x6000] ;  /* 0x00600000dd44783b */ /* 0x000fe80000004200 */
[----:B------:R-:W0:Y:S04]  /*4080*/  LDGDEPBAR ;  /* 0x00000000000079af */ /* 0x000e280000000000 */
[----:B-1----:R-:W2:Y:S01]  /*4090*/  LDL R227, [R1+0x58] ;  /* 0x0000580001e37983 */ /* 0x002ea20000100800 */
[----:B------:R-:W-:-:S03]  /*40a0*/  ISETP.NE.AND P2, PT, R2, 0x1, PT ;  /* 0x000000010200780c */ /* 0x000fc60003f45270 */
[----:B------:R-:W-:Y:S04]  /*40b0*/  STL [R1+0xb0], R226 ;  /* 0x0000b0e201007387 */ /* 0x000fe80000100800 */
[----:B------:R-:W-:Y:S04]  /*40c0*/  STL [R1+0xac], R225 ;  /* 0x0000ace101007387 */ /* 0x000fe80000100800 */
[----:B------:R-:W-:Y:S04]  /*40d0*/  STL [R1+0xa8], R224 ;  /* 0x0000a8e001007387 */ /* 0x000fe80000100800 */
[----:B------:R-:W-:Y:S04]  /*40e0*/  STL [R1+0xa4], R223 ;  /* 0x0000a4df01007387 */ /* 0x000fe80000100800 */
[----:B------:R-:W-:Y:S04]  /*40f0*/  STL [R1+0xa0], R222 ;  /* 0x0000a0de01007387 */ /* 0x000fe80000100800 */
[----:B------:R-:W-:Y:S04]  /*4100*/  STL [R1+0x9c], R219 ;  /* 0x00009cdb01007387 */ /* 0x000fe80000100800 */
[----:B------:R-:W-:Y:S01]  /*4110*/  STL [R1+0x98], R216 ;  /* 0x000098d801007387 */ /* 0x000fe20000100800 */
[----:B--2---:R-:W-:-:S04]  /*4120*/  IMAD.IADD R0, R0, 0x1, R227 ;  /* 0x0000000100007824 */ /* 0x004fc800078e02e3 */
[----:B------:R-:W-:Y:S01]  /*4130*/  @P2 IMAD.HI.U32 R2, R0, c[0x0][0x2c8], RZ ;  /* 0x0000b20000022a27 */ /* 0x000fe200078e00ff */
[----:B------:R1:W-:Y:S04]  /*4140*/  STL [R1+0x1c], R0 ;  /* 0x00001c0001007387 */ /* 0x0003e80000100800 */
[----:B-1----:R-:W-:Y:S02]  /*4150*/  @P2 SHF.R.U32.HI R0, RZ, c[0x0][0x2cc], R2 ;  /* 0x0000b300ff002a19 */ /* 0x002fe40000011602 */
[----:B------:R-:W-:-:S03]  /*4160*/  IADD3 R2, R121, c[0x0][0x1d0], RZ ;  /* 0x0000740079027a10 */ /* 0x000fc60007ffe0ff */
[----:B------:R-:W1:Y:S01]  /*4170*/  SHFL.IDX PT, R5, R0, RZ, 0x1c1f ;  /* 0x001c1fff00057589 */ /* 0x000e6200000e0000 */
[----:B---3--:R-:W-:-:S03]  /*4180*/  IADD3 R3, -R6, 0x1, R2 ;  /* 0x0000000106037810 */ /* 0x008fc60007ffe102 */
[----:B------:R-:W2:Y:S01]  /*4190*/  SHFL.IDX PT, R0, R0, 0x1, 0x1c1f ;  /* 0x003c1f0000007f89 */ /* 0x000ea200000e0000 */
[----:B------:R-:W-:Y:S02]  /*41a0*/  IADD3 R4, R3, -c[0x0][0x168], RZ ;  /* 0x80005a0003047a10 */ /* 0x000fe40007ffe0ff */
[----:B------:R-:W-:-:S03]  /*41b0*/  IADD3 R3, -R6, R2, RZ ;  /* 0x0000000206037210 */ /* 0x000fc60007ffe1ff */
[C---:B-1----:R-:W-:Y:S02]  /*41c0*/  IMAD.IADD R2, R4.reuse, 0x1, R5 ;  /* 0x0000000104027824 */ /* 0x042fe400078e0205 */
[----:B--2---:R-:W-:-:S03]  /*41d0*/  IMAD.IADD R0, R4, 0x1, R0 ;  /* 0x0000000104007824 */ /* 0x004fc600078e0200 */
        /* <DEDUP_REMOVED lines=25> */
[----:B------:R-:W-:Y:S02]  /*4370*/  IMNMX R0, R3, R0, PT ;  /* 0x0000000003007217 */ /* 0x000fe40003800200 */
        /* <DEDUP_REMOVED lines=9> */
[----:B------:R-:W-:Y:S02]  /*4410*/  ISETP.GT.AND P0, PT, R2, 0x40, PT ;  /* 0x000000400200780c */ /* 0x000fe40003f04270 */
[----:B------:R-:W-:-:S02]  /*4420*/  FMNMX.FTZ R3, R9, R3, !PT ;  /* 0x0000000309037209 */ /* 0x000fc40007810000 */
[----:B------:R-:W-:Y:S02]  /*4430*/  FSEL R97, R29, -INF , P1 ;  /* 0xff8000001d617808 */ /* 0x000fe40000800000 */
[----:B------:R-:W-:Y:S02]  /*4440*/  ISETP.GT.AND P1, PT, R2, 0x41, PT ;  /* 0x000000410200780c */ /* 0x000fe40003f24270 */
[----:B------:R-:W-:Y:S02]  /*4450*/  FSEL R116, R24, -INF , P0 ;  /* 0xff80000018747808 */ /* 0x000fe40000000000 */
[----:B------:R-:W-:Y:S02]  /*4460*/  ISETP.GT.AND P0, PT, R2, 0x48, PT ;  /* 0x000000480200780c */ /* 0x000fe40003f04270 */
[----:B------:R-:W-:Y:S02]  /*4470*/  FMNMX.FTZ R3, R10, R3, !PT ;  /* 0x000000030a037209 */ /* 0x000fe40007810000 */
[----:B------:R-:W-:-:S02]  /*4480*/  FSEL R103, R25, -INF , P1 ;  /* 0xff80000019677808 */ /* 0x000fc40000800000 */
[----:B------:R-:W-:Y:S02]  /*4490*/  ISETP.GT.AND P1, PT, R0, RZ, PT ;  /* 0x000000ff0000720c */ /* 0x000fe40003f24270 */
[----:B------:R-:W-:Y:S02]  /*44a0*/  FSEL R107, R40, -INF , P0 ;  /* 0xff800000286b7808 */ /* 0x000fe40000000000 */
[----:B------:R-:W-:Y:S02]  /*44b0*/  FMNMX.FTZ R3, R12, R3, !PT ;  /* 0x000000030c037209 */ /* 0x000fe40007810000 */
[----:B------:R-:W-:Y:S02]  /*44c0*/  ISETP.GT.AND P0, PT, R0, 0x1, PT ;  /* 0x000000010000780c */ /* 0x000fe40003f04270 */
[----:B------:R-:W-:Y:S02]  /*44d0*/  FSEL R8, R66, -INF , P1 ;  /* 0xff80000042087808 */ /* 0x000fe40000800000 */
[----:B------:R-:W-:-:S02]  /*44e0*/  FMNMX.FTZ R3, R18, R3, !PT ;  /* 0x0000000312037209 */ /* 0x000fc40007810000 */
[C---:B------:R-:W-:Y:S02]  /*44f0*/  ISETP.GT.AND P1, PT, R0.reuse, 0x8, PT ;  /* 0x000000080000780c */ /* 0x040fe40003f24270 */
[----:B------:R-:W-:Y:S02]  /*4500*/  FSEL R16, R67, -INF , P0 ;  /* 0xff80000043107808 */ /* 0x000fe40000000000 */
[----:B------:R-:W-:Y:S01]  /*4510*/  ISETP.GT.AND P0, PT, R0, 0x9, PT ;  /* 0x000000090000780c */ /* 0x000fe20003f04270 */
[----:B------:R-:W-:Y:S01]  /*4520*/  LDSM.16.MT88.4 R64, [R218+0x3000] ;  /* 0x00300000da40783b */ /* 0x000fe20000004200 */
[----:B------:R-:W-:Y:S02]  /*4530*/  FMNMX.FTZ R3, R23, R3, !PT ;  /* 0x0000000317037209 */ /* 0x000fe40007810000 */
[----:B------:R-:W-:Y:S02]  /*4540*/  FSEL R11, R78, -INF , P1 ;  /* 0xff8000004e0b7808 */ /* 0x000fe40000800000 */
[----:B------:R-:W-:-:S02]  /*4550*/  FMNMX.FTZ R4, R8, R16, !PT ;  /* 0x0000001008047209 */ /* 0x000fc40007810000 */
[----:B------:R-:W-:Y:S02]  /*4560*/  FSEL R17, R79, -INF , P0 ;  /* 0xff8000004f117808 */ /* 0x000fe40000000000 */
[----:B------:R-:W-:Y:S02]  /*4570*/  ISETP.GT.AND P0, PT, R0, 0x11, PT ;  /* 0x000000110000780c */ /* 0x000fe40003f04270 */
[----:B------:R-:W-:Y:S02]  /*4580*/  FMNMX.FTZ R3, R80, R3, !PT ;  /* 0x0000000350037209 */ /* 0x000fe40007810000 */
[----:B------:R-:W-:Y:S02]  /*4590*/  ISETP.GT.AND P1, PT, R0, 0x10, PT ;  /* 0x000000100000780c */ /* 0x000fe40003f24270 */
[----:B------:R-:W-:Y:S02]  /*45a0*/  FMNMX.FTZ R4, R11, R4, !PT ;  /* 0x000000040b047209 */ /* 0x000fe40007810000 */
[----:B------:R-:W-:-:S02]  /*45b0*/  FSEL R20, R59, -INF , P0 ;  /* 0xff8000003b147808 */ /* 0x000fc40000000000 */
[----:B------:R-:W-:Y:S02]  /*45c0*/  ISETP.GT.AND P0, PT, R0, 0x19, PT ;  /* 0x000000190000780c */ /* 0x000fe40003f04270 */
[----:B------:R-:W-:Y:S02]  /*45d0*/  FMNMX.FTZ R3, R83, R3, !PT ;  /* 0x0000000353037209 */ /* 0x000fe40007810000 */
[----:B------:R-:W-:Y:S02]  /*45e0*/  FSEL R21, R58, -INF , P1 ;  /* 0xff8000003a157808 */ /* 0x000fe40000800000 */
[----:B------:R-:W-:Y:S01]  /*45f0*/  FMNMX.FTZ R4, R17, R4, !PT ;  /* 0x0000000411047209 */ /* 0x000fe20007810000 */
[----:B------:R-:W-:Y:S01]  /*4600*/  LDSM.16.MT88.4 R56, [R220] ;  /* 0x00000000dc38783b */ /* 0x000fe20000004200 */
[----:B------:R-:W-:Y:S02]  /*4610*/  FSEL R24, R51, -INF , P0 ;  /* 0xff80000033187808 */ /* 0x000fe40000000000 */
[----:B------:R-:W-:-:S02]  /*4620*/  FMNMX.FTZ R3, R82, R3, !PT ;  /* 0x0000000352037209 */ /* 0x000fc40007810000 */
[C---:B------:R-:W-:Y:S02]  /*4630*/  ISETP.GT.AND P1, PT, R0.reuse, 0x18, PT ;  /* 0x000000180000780c */ /* 0x040fe40003f24270 */
[----:B------:R-:W-:Y:S02]  /*4640*/  ISETP.GT.AND P0, PT, R0, 0x20, PT ;  /* 0x000000200000780c */ /* 0x000fe40003f04270 */
[----:B------:R-:W-:Y:S02]  /*4650*/  FMNMX.FTZ R4, R21, R4, !PT ;  /* 0x0000000415047209 */ /* 0x000fe40007810000 */
[----:B------:R-:W-:Y:S02]  /*4660*/  FMNMX.FTZ R3, R81, R3, !PT ;  /* 0x0000000351037209 */ /* 0x000fe40007810000 */
[----:B------:R-:W-:Y:S02]  /*4670*/  FSEL R22, R50, -INF , P1 ;  /* 0xff80000032167808 */ /* 0x000fe40000800000 */
[----:B------:R-:W-:-:S02]  /*4680*/  FSEL R77, R46, -INF , P0 ;  /* 0xff8000002e4d7808 */ /* 0x000fc40000000000 */
[----:B------:R-:W-:Y:S02]  /*4690*/  FMNMX.FTZ R4, R20, R4, !PT ;  /* 0x0000000414047209 */ /* 0x000fe40007810000 */
[C---:B------:R-:W-:Y:S02]  /*46a0*/  ISETP.GT.AND P0, PT, R2.reuse, 0x50, PT ;  /* 0x000000500200780c */ /* 0x040fe40003f04270 */
[----:B------:R-:W-:Y:S02]  /*46b0*/  ISETP.GT.AND P1, PT, R2, 0x49, PT ;  /* 0x000000490200780c */ /* 0x000fe40003f24270 */
[----:B------:R-:W-:Y:S02]  /*46c0*/  FMNMX.FTZ R3, R117, R3, !PT ;  /* 0x0000000375037209 */ /* 0x000fe40007810000 */
[----:B------:R-:W-:Y:S02]  /*46d0*/  FMNMX.FTZ R4, R22, R4, !PT ;  /* 0x0000000416047209 */ /* 0x000fe40007810000 */
[----:B------:R-:W-:-:S02]  /*46e0*/  FSEL R114, R60, -INF , P0 ;  /* 0xff8000003c727808 */ /* 0x000fc40000000000 */
[----:B------:R-:W-:Y:S02]  /*46f0*/  ISETP.GT.AND P0, PT, R0, 0x28, PT ;  /* 0x000000280000780c */ /* 0x000fe40003f04270 */
[----:B------:R-:W-:Y:S02]  /*4700*/  FSEL R109, R41, -INF , P1 ;  /* 0xff800000296d7808 */ /* 0x000fe40000800000 */
        /* <DEDUP_REMOVED lines=8> */
[----:B------:R-:W-:Y:S01]  /*4790*/  LDSM.16.MT88.4 R44, [R220+0x800] ;  /* 0x00080000dc2c783b */ /* 0x000fe20000004200 */
        /* <DEDUP_REMOVED lines=20> */
[----:B------:R-:W-:-:S02]  /*48e0*/  ISETP.GT.AND P1, PT, R0, 0x39, PT ;  /* 0x000000390000780c */ /* 0x000fc40003f24270 */
[----:B------:R-:W-:Y:S02]  /*48f0*/  ISETP.GT.AND P0, PT, R2, 0x59, PT ;  /* 0x000000590200780c */ /* 0x000fe40003f04270 */
[----:B------:R-:W-:Y:S02]  /*4900*/  FMNMX.FTZ R173, R109, R173, !PT ;  /* 0x000000ad6dad7209 */ /* 0x000fe40007810000 */
[----:B------:R-:W-:Y:S02]  /*4910*/  FMNMX.FTZ R2, R98, R3, !PT ;  /* 0x0000000362027209 */ /* 0x000fe40007810000 */
[----:B------:R-:W-:Y:S02]  /*4920*/  FSEL R111, R31, -INF , P1 ;  /* 0xff8000001f6f7808 */ /* 0x000fe40000800000 */
[----:B------:R-:W-:Y:S01]  /*4930*/  FMNMX.FTZ R173, R114, R173, !PT ;  /* 0x000000ad72ad7209 */ /* 0x000fe20007810000 */
[----:B------:R-:W-:Y:S01]  /*4940*/  LDSM.16.MT88.4 R28, [R218+0x800] ;  /* 0x00080000da1c783b */ /* 0x000fe20000004200 */
[----:B------:R-:W-:-:S02]  /*4950*/  ISETP.GT.AND P1, PT, R0, 0x40, PT ;  /* 0x000000400000780c */ /* 0x000fc40003f24270 */
[----:B------:R-:W-:Y:S02]  /*4960*/  FMNMX.FTZ R2, R113, R2, !PT ;  /* 0x0000000271027209 */ /* 0x000fe40007810000 */
[----:B------:R-:W-:Y:S02]  /*4970*/  FSEL R78, R53, -INF , P0 ;  /* 0xff800000354e7808 */ /* 0x000fe40000000000 */
[----:B------:R-:W-:Y:S02]  /*4980*/  FMNMX.FTZ R173, R219, R173, !PT ;  /* 0x000000addbad7209 */ /* 0x000fe40007810000 */
[----:B------:R-:W-:Y:S02]  /*4990*/  ISETP.GT.AND P0, PT, R0, 0x41, PT ;  /* 0x000000410000780c */ /* 0x000fe40003f04270 */
[----:B------:R-:W-:Y:S02]  /*49a0*/  FSEL R110, R26, -INF , P1 ;  /* 0xff8000001a6e7808 */ /* 0x000fe40000800000 */
[----:B------:R-:W-:-:S02]  /*49b0*/  FMNMX.FTZ R2, R111, R2, !PT ;  /* 0x000000026f027209 */ /* 0x000fc40007810000 */
[----:B------:R-:W-:Y:S02]  /*49c0*/  FMNMX.FTZ R173, R216, R173, !PT ;  /* 0x000000add8ad7209 */ /* 0x000fe40007810000 */
[----:B------:R-:W-:Y:S02]  /*49d0*/  FSEL R106, R27, -INF , P0 ;  /* 0xff8000001b6a7808 */ /* 0x000fe40000000000 */
[----:B------:R-:W-:Y:S02]  /*49e0*/  ISETP.GT.AND P1, PT, R0, 0x48, PT ;  /* 0x000000480000780c */ /* 0x000fe40003f24270 */
[----:B------:R-:W-:Y:S02]  /*49f0*/  FMNMX.FTZ R2, R110, R2, !PT ;  /* 0x000000026e027209 */ /* 0x000fe40007810000 */
[----:B------:R-:W-:Y:S02]  /*4a00*/  FMNMX.FTZ R173, R78, R173, !PT ;  /* 0x000000ad4ead7209 */ /* 0x000fe40007810000 */
[----:B------:R-:W-:-:S02]  /*4a10*/  ISETP.GT.AND P0, PT, R0, 0x49, PT ;  /* 0x000000490000780c */ /* 0x000fc40003f04270 */
[----:B------:R-:W-:Y:S01]  /*4a20*/  FSEL R224, R42, -INF , P1 ;  /* 0xff8000002ae07808 */ /* 0x000fe20000800000 */
[----:B------:R-:W1:Y:S01]  /*4a30*/  SHFL.BFLY PT, R3, R173, 0x2, 0x1f ;  /* 0x0c401f00ad037f89 */ /* 0x000e6200000e0000 */
        /* <DEDUP_REMOVED lines=8> */
[----:B------:R-:W-:Y:S01]  /*4ac0*/  ISETP.GT.AND P1, PT, R0, 0x58, PT ;  /* 0x000000580000780c */ /* 0x000fe20003f24270 */
[----:B------:R-:W-:Y:S01]  /*4ad0*/  LDSM.16.MT88.4 R60, [R217+0x800] ;  /* 0x00080000d93c783b */ /* 0x000fe20000004200 */
[----:B------:R-:W-:Y:S02]  /*4ae0*/  FMNMX.FTZ R2, R102, R2, !PT ;  /* 0x0000000266027209 */ /* 0x000fe40007810000 */
[----:B------:R-:W-:-:S02]  /*4af0*/  ISETP.GT.AND P0, PT, R0, 0x59, PT ;  /* 0x000000590000780c */ /* 0x000fc40003f04270 */
[----:B------:R-:W-:Y:S02]  /*4b00*/  FSEL R118, R54, -INF , P1 ;  /* 0xff80000036767808 */ /* 0x000fe40000800000 */
[----:B------:R-:W-:Y:S02]  /*4b10*/  FMNMX.FTZ R0, R108, R2, !PT ;  /* 0x000000026c007209 */ /* 0x000fe40007810000 */
[----:B------:R-:W-:Y:S02]  /*4b20*/  FSEL R104, R55, -INF , P0 ;  /* 0xff80000037687808 */ /* 0x000fe40000000000 */
[----:B------:R-:W-:Y:S02]  /*4b30*/  FMNMX.FTZ R0, R118, R0, !PT ;  /* 0x0000000076007209 */ /* 0x000fe40007810000 */
[----:B-1----:R-:W-:Y:S02]  /*4b40*/  FMNMX.FTZ R173, R173, R3, !PT ;  /* 0x00000003adad7209 */ /* 0x002fe40007810000 */
[----:B------:R-:W-:-:S02]  /*4b50*/  FMNMX.FTZ R0, R104, R0, !PT ;  /* 0x0000000068007209 */ /* 0x000fc40007810000 */
[----:B------:R-:W-:Y:S01]  /*4b60*/  MOV R79, R126 ;  /* 0x0000007e004f7202 */ /* 0x000fe20000000f00 */
        /* <DEDUP_REMOVED lines=18> */
[----:B--2---:R-:W-:Y:S02]  /*4c90*/  FFMA.FTZ R3, R7, c[0x0][0x2d0], -R2 ;  /* 0x0000b40007037a23 */ /* 0x004fe40000010802 */
[----:B------:R-:W-:Y:S01]  /*4ca0*/  LDSM.16.MT88.4 R4, [R218] ;  /* 0x00000000da04783b */ /* 0x000fe20000004200 */
[----:B---3--:R-:W-:Y:S01]  /*4cb0*/  FADD.FTZ R125, R73, R72 ;  /* 0x00000048497d7221 */ /* 0x008fe20000010000 */
[----:B------:R1:W2:Y:S02]  /*4cc0*/  MUFU.EX2 R214, R3 ;  /* 0x0000000300d67308 */ /* 0x0002a40000000800 */
[----:B-1----:R-:W-:Y:S01]  /*4cd0*/  FFMA.FTZ R3, R10, c[0x0][0x2d0], -R2 ;  /* 0x0000b4000a037a23 */ /* 0x002fe20000010802 */
[----:B--2---:R-:W-:-:S05]  /*4ce0*/  F2FP.BF16.PACK_AB R10, R213, R214 ;  /* 0x000000d6d50a723e */ /* 0x004fca00000010ff */
[----:B------:R1:W-:Y:S02]  /*4cf0*/  MUFU.EX2 R252, R3 ;  /* 0x0000000300fc7308 */ /* 0x0003e40000000800 */
[----:B-1----:R-:W-:Y:S02]  /*4d00*/  FFMA.FTZ R3, R12, c[0x0][0x2d0], -R2 ;  /* 0x0000b4000c037a23 */ /* 0x002fe40000010802 */
[----:B------:R-:W1:Y:S04]  /*4d10*/  LDSM.16.MT88.4 R12, [R217] ;  /* 0x00000000d90c783b */ /* 0x000e680000004200 */
[----:B------:R2:W-:Y:S02]  /*4d20*/  MUFU.EX2 R215, R3 ;  /* 0x0000000300d77308 */ /* 0x0005e40000000800 */
[----:B--2---:R-:W-:Y:S01]  /*4d30*/  FFMA.FTZ R3, R8, c[0x0][0x2d0], -R0 ;  /* 0x0000b40008037a23 */ /* 0x004fe20000010800 */
[----:B------:R-:W-:-:S05]  /*4d40*/  F2FP.BF16.PACK_AB R8, R72, R73 ;  /* 0x000000494808723e */ /* 0x000fca00000010ff */
        /* <DEDUP_REMOVED lines=8> */
[--C-:B--2---:R-:W-:Y:S01]  /*4dd0*/  FFMA.FTZ R3, R18, c[0x0][0x2d0], -R2.reuse ;  /* 0x0000b40012037a23 */ /* 0x104fe20000010802 */
[----:B---3--:R-:W-:Y:S01]  /*4de0*/  F2FP.BF16.PACK_AB R11, R212, R127 ;  /* 0x0000007fd40b723e */ /* 0x008fe200000010ff */
[----:B------:R-:W2:Y:S04]  /*4df0*/  LDSM.16.MT88.4 R16, [R221] ;  /* 0x00000000dd10783b */ /* 0x000ea80000004200 */
[----:B------:R3:W-:Y:S02]  /*4e00*/  MUFU.EX2 R222, R3 ;  /* 0x0000000300de7308 */ /* 0x0007e40000000800 */
[C---:B-1----:R-:W-:Y:S08]  /*4e10*/  HMMA.16816.F32.BF16 R48, R8.reuse, R12, RZ ;  /* 0x0000000c0830723c */ /* 0x042ff000000418ff */
[----:B------:R-:W-:Y:S01]  /*4e20*/  HMMA.16816.F32.BF16 R40, R8, R4, RZ ;  /* 0x000000040828723c */ /* 0x000fe200000418ff */
[----:B---3--:R-:W-:-:S06]  /*4e30*/  FFMA.FTZ R3, R23, c[0x0][0x2d0], -R2 ;  /* 0x0000b40017037a23 */ /* 0x008fcc0000010802 */
[----:B------:R-:W-:Y:S01]  /*4e40*/  F2FP.BF16.PACK_AB R4, R215, R252 ;  /* 0x000000fcd704723e */ /* 0x000fe200000010ff */
[----:B------:R1:W3:Y:S01]  /*4e50*/  MUFU.EX2 R101, R3 ;  /* 0x0000000300657308 */ /* 0x0002e20000000800 */
[C---:B------:R-:W-:Y:S08]  /*4e60*/  HMMA.16816.F32.BF16 R36, R8.reuse, R6, RZ ;  /* 0x000000060824723c */ /* 0x040ff000000418ff */
[----:B------:R-:W-:Y:S01]  /*4e70*/  HMMA.16816.F32.BF16 R52, R8, R14, RZ ;  /* 0x0000000e0834723c */ /* 0x000fe200000418ff */
[----:B-1----:R-:W-:Y:S01]  /*4e80*/  FFMA.FTZ R3, R21, c[0x0][0x2d0], -R0 ;  /* 0x0000b40015037a23 */ /* 0x002fe20000010800 */
[----:B---3--:R-:W-:-:S06]  /*4e90*/  F2FP.BF16.PACK_AB R6, R101, R222 ;  /* 0x000000de6506723e */ /* 0x008fcc00000010ff */
[----:B------:R-:W-:Y:S01]  /*4ea0*/  HMMA.16816.F32.BF16 R12, R8, R56, RZ ;  /* 0x00000038080c723c */ /* 0x000fe200000418ff */
[----:B------:R1:W-:Y:S02]  /*4eb0*/  MUFU.EX2 R174, R3 ;  /* 0x0000000300ae7308 */ /* 0x0003e40000000800 */
[----:B-1----:R-:W-:-:S06]  /*4ec0*/  FFMA.FTZ R3, R20, c[0x0][0x2d0], -R0 ;  /* 0x0000b40014037a23 */ /* 0x002fcc0000010800 */
[----:B------:R1:W3:Y:S02]  /*4ed0*/  MUFU.EX2 R112, R3 ;  /* 0x0000000300707308 */ /* 0x0002e40000000800 */
[--C-:B-1----:R-:W-:Y:S01]  /*4ee0*/  FFMA.FTZ R3, R22, c[0x0][0x2d0], -R0.reuse ;  /* 0x0000b40016037a23 */ /* 0x102fe20000010800 */
[----:B---3--:R-:W-:Y:S01]  /*4ef0*/  F2FP.BF16.PACK_AB R5, R112, R174 ;  /* 0x000000ae7005723e */ /* 0x008fe200000010ff */
[C---:B--2---:R-:W-:Y:S04]  /*4f00*/  HMMA.16816.F32.BF16 R20, R8.reuse, R16, RZ ;  /* 0x000000100814723c */ /* 0x044fe800000418ff */
[----:B------:R1:W-:Y:S04]  /*4f10*/  MUFU.EX2 R100, R3 ;  /* 0x0000000300647308 */ /* 0x0003e80000000800 */
[----:B------:R-:W-:Y:S01]  /*4f20*/  HMMA.16816.F32.BF16 R16, R8, R18, RZ ;  /* 0x000000120810723c */ /* 0x000fe200000418ff */
[----:B-1----:R-:W-:-:S02]  /*4f30*/  FFMA.FTZ R3, R24, c[0x0][0x2d0], -R0 ;  /* 0x0000b40018037a23 */ /* 0x002fc40000010800 */
[----:B------:R-:W1:Y:S02]  /*4f40*/  LDSM.16.MT88.4 R24, [R221+0x800] ;  /* 0x00080000dd18783b */ /* 0x000e640000004200 */
[----:B------:R-:W2:Y:S02]  /*4f50*/  MUFU.EX2 R105, R3 ;  /* 0x0000000300697308 */ /* 0x000ea40000000800 */
[----:B--2---:R-:W-:Y:S01]  /*4f60*/  F2FP.BF16.PACK_AB R7, R105, R100 ;  /* 0x000000646907723e */ /* 0x004fe200000010ff */
[----:B------:R-:W-:-:S05]  /*4f70*/  FFMA.FTZ R3, R80, c[0x0][0x2d0], -R2 ;  /* 0x0000b40050037a23 */ /* 0x000fca0000010802 */
[----:B------:R2:W-:Y:S01]  /*4f80*/  MUFU.EX2 R124, R3 ;  /* 0x00000003007c7308 */ /* 0x0005e20000000800 */
[----:B------:R-:W-:Y:S08]  /*4f90*/  HMMA.16816.F32.BF16 R88, R4, R60, R48 ;  /* 0x0000003c0458723c */ /* 0x000ff00000041830 */
[----:B------:R-:W-:Y:S01]  /*4fa0*/  HMMA.16816.F32.BF16 R48, R8, R58, RZ ;  /* 0x0000003a0830723c */ /* 0x000fe200000418ff */
[----:B------:R-:W3:Y:S01]  /*4fb0*/  LDSM.16.MT88.4 R56, [R217+0x3800] ;  /* 0x00380000d938783b */ /* 0x000ee20000004200 */
[----:B--2---:R-:W-:-:S06]  /*4fc0*/  FFMA.FTZ R3, R83, c[0x0][0x2d0], -R2 ;  /* 0x0000b40053037a23 */ /* 0x004fcc0000010802 */
[C---:B-1----:R-:W-:Y:S08]  /*4fd0*/  HMMA.16816.F32.BF16 R204, R4.reuse, R24, R20 ;  /* 0x0000001804cc723c */ /* 0x042ff00000041814 */
[----:B------:R-:W-:Y:S01]  /*4fe0*/  HMMA.16816.F32.BF16 R192, R4, R26, R16 ;  /* 0x0000001a04c0723c */ /* 0x000fe20000041810 */
[----:B------:R-:W-:Y:S07]  /*4ff0*/  LDSM.16.MT88.4 R24, [R221+0x3000] ;  /* 0x00300000dd18783b */ /* 0x000fee0000004200 */
[C---:B------:R-:W-:Y:S08]  /*5000*/  HMMA.16816.F32.BF16 R20, R8.reuse, R32, RZ ;  /* 0x000000200814723c */ /* 0x040ff000000418ff */
[----:B------:R-:W-:Y:S01]  /*5010*/  HMMA.16816.F32.BF16 R16, R8, R34, RZ ;  /* 0x000000220810723c */ /* 0x000fe200000418ff */
[----:B------:R-:W1:Y:S07]  /*5020*/  LDSM.16.MT88.4 R32, [R218+0x3800] ;  /* 0x00380000da20783b */ /* 0x000e6e0000004200 */
[C---:B------:R-:W-:Y:S01]  /*5030*/  HMMA.16816.F32.BF16 R208, R4.reuse, R28, R40 ;  /* 0x0000001c04d0723c */ /* 0x040fe20000041828 */
[----:B------:R-:W2:Y:S07]  /*5040*/  LDSM.16.MT88.4 R40, [R220+0x3000] ;  /* 0x00300000dc28783b */ /* 0x000eae0000004200 */
[C---:B------:R-:W-:Y:S01]  /*5050*/  HMMA.16816.F32.BF16 R196, R4.reuse, R30, R36 ;  /* 0x0000001e04c4723c */ /* 0x040fe20000041824 */
[----:B------:R-:W4:Y:S07]  /*5060*/  LDSM.16.MT88.4 R36, [R217+0x6000] ;  /* 0x00600000d924783b */ /* 0x000f2e0000004200 */
[----:B------:R-:W-:Y:S08]  /*5070*/  HMMA.16816.F32.BF16 R200, R4, R44, R12 ;  /* 0x0000002c04c8723c */ /* 0x000ff0000004180c */
[----:B------:R-:W-:Y:S08]  /*5080*/  HMMA.16816.F32.BF16 R12, R8, R64, RZ ;  /* 0x00000040080c723c */ /* 0x000ff000000418ff */
[C---:B------:R-:W-:Y:S01]  /*5090*/  HMMA.16816.F32.BF16 R84, R4.reuse, R62, R52 ;  /* 0x0000003e0454723c */ /* 0x040fe20000041834 */
[----:B------:R-:W-:Y:S04]  /*50a0*/  LDSM.16.MT88.4 R60, [R220+0x3800] ;  /* 0x00380000dc3c783b */ /* 0x000fe80000004200 */
[----:B------:R-:W-:Y:S03]  /*50b0*/  LDSM.16.MT88.4 R52, [R218+0x6000] ;  /* 0x00600000da34783b */ /* 0x000fe60000004200 */
[----:B------:R-:W-:Y:S01]  /*50c0*/  HMMA.16816.F32.BF16 R188, R4, R46, R48 ;  /* 0x0000002e04bc723c */ /* 0x000fe20000041830 */
[----:B------:R-:W2:Y:S04]  /*50d0*/  LDSM.16.MT88.4 R44, [R221+0x3800] ;  /* 0x00380000dd2c783b */ /* 0x000ea80000004200 */
[----:B------:R-:W-:Y:S03]  /*50e0*/  LDSM.16.MT88.4 R48, [R220+0x6000] ;  /* 0x00600000dc30783b */ /* 0x000fe60000004200 */
[----:B------:R-:W-:Y:S01]  /*50f0*/  HMMA.16816.F32.BF16 R28, R8, R66, RZ ;  /* 0x00000042081c723c */ /* 0x000fe200000418ff */
[----:B------:R-:W-:Y:S07]  /*5100*/  LDSM.16.MT88.4 R64, [R221+0x6800] ;  /* 0x00680000dd40783b */ /* 0x000fee0000004200 */
[C---:B---3--:R-:W-:Y:S08]  /*5110*/  HMMA.16816.F32.BF16 R184, R4.reuse, R56, R20 ;  /* 0x0000003804b8723c */ /* 0x048ff00000041814 */
[C---:B------:R-:W-:Y:S01]  /*5120*/  HMMA.16816.F32.BF16 R180, R4.reuse, R58, R16 ;  /* 0x0000003a04b4723c */ /* 0x040fe20000041810 */
[----:B------:R-:W3:Y:S07]  /*5130*/  LDSM.16.MT88.4 R56, [R217+0x6800] ;  /* 0x00680000d938783b */ /* 0x000eee0000004200 */
[----:B-1----:R-:W-:Y:S08]  /*5140*/  HMMA.16816.F32.BF16 R176, R4, R32, R12 ;  /* 0x0000002004b0723c */ /* 0x002ff0000004180c */
[C---:B------:R-:W-:Y:S08]  /*5150*/  HMMA.16816.F32.BF16 R16, R8.reuse, R26, RZ ;  /* 0x0000001a0810723c */ /* 0x040ff000000418ff */
[C---:B--2---:R-:W-:Y:S08]  /*5160*/  HMMA.16816.F32.BF16 R12, R8.reuse, R40, RZ ;  /* 0x00000028080c723c */ /* 0x044ff000000418ff */
[----:B------:R-:W-:Y:S08]  /*5170*/  HMMA.16816.F32.BF16 R20, R8, R24, RZ ;  /* 0x000000180814723c */ /* 0x000ff000000418ff */
[----:B------:R-:W-:Y:S08]  /*5180*/  HMMA.16816.F32.BF16 R164, R4, R34, R28 ;  /* 0x0000002204a4723c */ /* 0x000ff0000004181c */
[C---:B------:R-:W-:Y:S01]  /*5190*/  HMMA.16816.F32.BF16 R32, R8.reuse, R42, RZ ;  /* 0x0000002a0820723c */ /* 0x040fe200000418ff */
[----:B------:R-:W1:Y:S07]  /*51a0*/  LDSM.16.MT88.4 R40, [R218+0x6800] ;  /* 0x00680000da28783b */ /* 0x000e6e0000004200 */
[----:B----4-:R-:W-:Y:S08]  /*51b0*/  HMMA.16816.F32.BF16 R28, R8, R36, RZ ;  /* 0x00000024081c723c */ /* 0x010ff000000418ff */
[C---:B------:R-:W-:Y:S08]  /*51c0*/  HMMA.16816.F32.BF16 R152, R4.reuse, R46, R16 ;  /* 0x0000002e0498723c */ /* 0x040ff00000041810 */
[C---:B------:R-:W-:Y:S07]  /*51d0*/  HMMA.16816.F32.BF16 R156, R4.reuse, R60, R12 ;  /* 0x0000003c049c723c */ /* 0x040fee000004180c */
[----:B------:R-:W-:Y:S01]  /*51e0*/  MOV R60, R99 ;  /* 0x00000063003c7202 */ /* 0x000fe20000000f00 */
[----:B------:R-:W-:Y:S01]  /*51f0*/  HMMA.16816.F32.BF16 R160, R4, R44, R20 ;  /* 0x0000002c04a0723c */ /* 0x000fe20000041814 */
[----:B------:R-:W-:-:S07]  /*5200*/  IMAD.MOV.U32 R61, RZ, RZ, R117 ;  /* 0x000000ffff3d7224 */ /* 0x000fce00078e0075 */
[C---:B------:R-:W-:Y:S08]  /*5210*/  HMMA.16816.F32.BF16 R16, R8.reuse, R54, RZ ;  /* 0x000000360810723c */ /* 0x040ff000000418ff */
[C---:B------:R-:W-:Y:S07]  /*5220*/  HMMA.16816.F32.BF16 R12, R8.reuse, R68, RZ ;  /* 0x00000044080c723c */ /* 0x040fee00000418ff */
[----:B------:R-:W-:Y:S01]  /*5230*/  IMAD.MOV.U32 R69, RZ, RZ, R98 ;  /* 0x000000ffff457224 */ /* 0x000fe200078e0062 */
[----:B------:R-:W-:Y:S01]  /*5240*/  HMMA.16816.F32.BF16 R20, R8, R52, RZ ;  /* 0x000000340814723c */ /* 0x000fe200000418ff */
[----:B------:R-:W-:-:S07]  /*5250*/  IMAD.MOV.U32 R68, RZ, RZ, R97 ;  /* 0x000000ffff447224 */ /* 0x000fce00078e0061 */
[----:B------:R-:W-:Y:S01]  /*5260*/  HMMA.16816.F32.BF16 R140, R4, R62, R32 ;  /* 0x0000003e048c723c */ /* 0x000fe20000041820 */
[----:B------:R-:W2:Y:S06]  /*5270*/  LDSM.16.MT88.4 R32, [R220+0x6800] ;  /* 0x00680000dc20783b */ /* 0x000eac0000004200 */
[----:B------:R-:W-:Y:S01]  /*5280*/  MOV R63, R96 ;  /* 0x00000060003f7202 */ /* 0x000fe20000000f00 */
[----:B------:R-:W-:Y:S01]  /*5290*/  HMMA.16816.F32.BF16 R24, R8, R38, RZ ;  /* 0x000000260818723c */ /* 0x000fe200000418ff */
[----:B------:R-:W-:Y:S01]  /*52a0*/  LDSM.16.MT88.4 R36, [R218+0x9000] ;  /* 0x00900000da24783b */ /* 0x000fe20000004200 */
[----:B------:R-:W-:-:S06]  /*52b0*/  MOV R62, R114 ;  /* 0x00000072003e7202 */ /* 0x000fcc0000000f00 */
[C---:B---3--:R-:W-:Y:S01]  /*52c0*/  HMMA.16816.F32.BF16 R148, R4.reuse, R56, R28 ;  /* 0x000000380494723c */ /* 0x048fe2000004181c */
[----:B------:R-:W3:Y:S06]  /*52d0*/  LDSM.16.MT88.4 R28, [R217+0x9000] ;  /* 0x00900000d91c783b */ /* 0x000eec0000004200 */
[----:B------:R-:W-:Y:S01]  /*52e0*/  IMAD.MOV.U32 R57, RZ, RZ, R115 ;  /* 0x000000ffff397224 */ /* 0x000fe200078e0073 */
[----:B-1----:R-:W-:Y:S01]  /*52f0*/  HMMA.16816.F32.BF16 R96, R4, R42, R16 ;  /* 0x0000002a0460723c */ /* 0x002fe20000041810 */
[----:B------:R-:W-:-:S06]  /*5300*/  IMAD.MOV.U32 R56, RZ, RZ, R113 ;  /* 0x000000ffff387224 */ /* 0x000fcc00078e0071 */
[----:B------:R-:W-:Y:S01]  /*5310*/  IMAD.MOV.U32 R43, RZ, RZ, R116 ;  /* 0x000000ffff2b7224 */ /* 0x000fe200078e0074 */
[----:B------:R-:W-:Y:S01]  /*5320*/  HMMA.16816.F32.BF16 R168, R4, R64, R12 ;  /* 0x0000004004a8723c */ /* 0x000fe2000004180c */
[----:B------:R-:W-:-:S06]  /*5330*/  IMAD.MOV.U32 R42, RZ, RZ, R110 ;  /* 0x000000ffff2a7224 */ /* 0x000fcc00078e006e */
[----:B------:R-:W-:Y:S01]  /*5340*/  IMAD.MOV.U32 R65, RZ, RZ, R109 ;  /* 0x000000ffff417224 */ /* 0x000fe200078e006d */
[----:B------:R-:W-:Y:S01]  /*5350*/  HMMA.16816.F32.BF16 R144, R4, R40, R20 ;  /* 0x000000280490723c */ /* 0x000fe20000041814 */
[----:B------:R-:W-:-:S06]  /*5360*/  MOV R64, R108 ;  /* 0x0000006c00407202 */ /* 0x000fcc0000000f00 */
[----:B------:R-:W-:Y:S01]  /*5370*/  IMAD.MOV.U32 R40, RZ, RZ, R118 ;  /* 0x000000ffff287224 */ /* 0x000fe200078e0076 */
[C---:B------:R-:W-:Y:S08]  /*5380*/  HMMA.16816.F32.BF16 R16, R8.reuse, R48, RZ ;  /* 0x000000300810723c */ /* 0x040ff000000418ff */
[C---:B------:R-:W-:Y:S08]  /*5390*/  HMMA.16816.F32.BF16 R12, R8.reuse, R50, RZ ;  /* 0x00000032080c723c */ /* 0x040ff000000418ff */
[----:B------:R-:W-:Y:S07]  /*53a0*/  HMMA.16816.F32.BF16 R20, R8, R70, RZ ;  /* 0x000000460814723c */ /* 0x000fee00000418ff */
[----:B------:R-:W-:Y:S01]  /*53b0*/  IMAD.MOV.U32 R71, RZ, RZ, R107 ;  /* 0x000000ffff477224 */ /* 0x000fe200078e006b */
[----:B------:R-:W-:Y:S01]  /*53c0*/  HMMA.16816.F32.BF16 R92, R4, R58, R24 ;  /* 0x0000003a045c723c */ /* 0x000fe20000041818 */
[----:B------:R-:W1:Y:S01]  /*53d0*/  LDSM.16.MT88.4 R24, [R217+0x9800] ;  /* 0x00980000d918783b */ /* 0x000e620000004200 */
[----:B------:R-:W-:-:S05]  /*53e0*/  IMAD.MOV.U32 R70, RZ, RZ, R106 ;  /* 0x000000ffff467224 */ /* 0x000fca00078e006a */
[----:B------:R-:W-:Y:S01]  /*53f0*/  IMAD.MOV.U32 R59, RZ, RZ, R112 ;  /* 0x000000ffff3b7224 */ /* 0x000fe200078e0070 */
[----:B--2---:R-:W-:Y:S01]  /*5400*/  HMMA.16816.F32.BF16 R136, R4, R32, R16 ;  /* 0x000000200488723c */ /* 0x004fe20000041810 */
[----:B------:R-:W-:-:S07]  /*5410*/  MOV R58, R111 ;  /* 0x0000006f003a7202 */ /* 0x000fce0000000f00 */
[C---:B------:R-:W-:Y:S01]  /*5420*/  HMMA.16816.F32.BF16 R132, R4.reuse, R34, R12 ;  /* 0x000000220484723c */ /* 0x040fe2000004180c */
[----:B------:R-:W2:Y:S07]  /*5430*/  LDSM.16.MT88.4 R32, [R218+0x9800] ;  /* 0x00980000da20783b */ /* 0x000eae0000004200 */
[----:B------:R-:W-:Y:S07]  /*5440*/  HMMA.16816.F32.BF16 R120, R4, R66, R20 ;  /* 0x000000420478723c */ /* 0x000fee0000041814 */
[----:B------:R-:W-:Y:S01]  /*5450*/  MOV R67, R105 ;  /* 0x0000006900437202 */ /* 0x000fe20000000f00 */
[----:B---3--:R-:W-:Y:S01]  /*5460*/  HMMA.16816.F32.BF16 R20, R8, R28, RZ ;  /* 0x0000001c0814723c */ /* 0x008fe200000418ff */
[----:B------:R-:W-:-:S06]  /*5470*/  IMAD.MOV.U32 R66, RZ, RZ, R104 ;  /* 0x000000ffff427224 */ /* 0x000fcc00078e0068 */
[----:B------:R-:W-:Y:S01]  /*5480*/  IMAD.MOV.U32 R29, RZ, RZ, R103 ;  /* 0x000000ffff1d7224 */ /* 0x000fe200078e0067 */
[C---:B------:R-:W-:Y:S07]  /*5490*/  HMMA.16816.F32.BF16 R12, R8.reuse, R36, RZ ;  /* 0x00000024080c723c */ /* 0x040fee00000418ff */
[----:B------:R-:W-:Y:S01]  /*54a0*/  MOV R37, R102 ;  /* 0x0000006600257202 */ /* 0x000fe20000000f00 */
[----:B------:R-:W-:Y:S01]  /*54b0*/  HMMA.16816.F32.BF16 R16, R8, R30, RZ ;  /* 0x0000001e0810723c */ /* 0x000fe200000418ff */
[----:B------:R-:W-:Y:S01]  /*54c0*/  IMAD.MOV.U32 R36, RZ, RZ, R101 ;  /* 0x000000ffff247224 */ /* 0x000fe200078e0065 */
[----:B------:R3:W4:Y:S06]  /*54d0*/  MUFU.EX2 R31, R3 ;  /* 0x00000003001f7308 */ /* 0x00072c0000000800 */
[C---:B-1----:R-:W-:Y:S01]  /*54e0*/  HMMA.16816.F32.BF16 R128, R4.reuse, R24, R20 ;  /* 0x000000180480723c */ /* 0x042fe20000041814 */
[----:B------:R-:W1:Y:S06]  /*54f0*/  LDSM.16.MT88.4 R20, [R221+0x9000] ;  /* 0x00900000dd14783b */ /* 0x000e6c0000004200 */
[----:B------:R-:W-:Y:S01]  /*5500*/  IMAD.MOV.U32 R25, RZ, RZ, R100 ;  /* 0x000000ffff197224 */ /* 0x000fe200078e0064 */
[----:B--2---:R-:W-:Y:S01]  /*5510*/  HMMA.16816.F32.BF16 R112, R4, R32, R12 ;  /* 0x000000200470723c */ /* 0x004fe2000004180c */
[----:B------:R-:W-:Y:S01]  /*5520*/  MOV R24, R78 ;  /* 0x0000004e00187202 */ /* 0x000fe20000000f00 */
[----:B---3--:R-:W-:-:S04]  /*5530*/  FFMA.FTZ R3, R82, c[0x0][0x2d0], -R2 ;  /* 0x0000b40052037a23 */ /* 0x008fc80000010802 */
[----:B------:R2:W-:Y:S02]  /*5540*/  MUFU.EX2 R225, R3 ;  /* 0x0000000300e17308 */ /* 0x0005e40000000800 */
[----:B------:R-:W-:Y:S08]  /*5550*/  HMMA.16816.F32.BF16 R12, R8, R38, RZ ;  /* 0x00000026080c723c */ /* 0x000ff000000418ff */
[----:B------:R-:W-:Y:S01]  /*5560*/  HMMA.16816.F32.BF16 R116, R4, R26, R16 ;  /* 0x0000001a0474723c */ /* 0x000fe20000041810 */
[----:B------:R-:W3:Y:S01]  /*5570*/  LDSM.16.MT88.4 R16, [R221+0x9800] ;  /* 0x00980000dd10783b */ /* 0x000ee20000004200 */
[----:B--2---:R-:W-:-:S04]  /*5580*/  FFMA.FTZ R3, R81, c[0x0][0x2d0], -R2 ;  /* 0x0000b40051037a23 */ /* 0x004fc80000010802 */
[----:B------:R2:W-:Y:S10]  /*5590*/  MUFU.EX2 R226, R3 ;  /* 0x0000000300e27308 */ /* 0x0005f40000000800 */
[----:B------:R-:W-:Y:S08]  /*55a0*/  HMMA.16816.F32.BF16 R108, R4, R34, R12 ;  /* 0x00000022046c723c */ /* 0x000ff0000004180c */
[----:B-1----:R-:W-:Y:S01]  /*55b0*/  HMMA.16816.F32.BF16 R12, R8, R20, RZ ;  /* 0x00000014080c723c */ /* 0x002fe200000418ff */
[----:B--2---:R-:W-:-:S04]  /*55c0*/  FFMA.FTZ R3, R77, c[0x0][0x2d0], -R0 ;  /* 0x0000b4004d037a23 */ /* 0x004fc80000010800 */
[----:B------:R1:W-:Y:S02]  /*55d0*/  MUFU.EX2 R28, R3 ;  /* 0x00000003001c7308 */ /* 0x0003e40000000800 */
[--C-:B-1----:R-:W-:Y:S11]  /*55e0*/  FFMA.FTZ R3, R76, c[0x0][0x2d0], -R0.reuse ;  /* 0x0000b4004c037a23 */ /* 0x102ff60000010800 */
[----:B------:R-:W-:Y:S06]  /*55f0*/  @!UPT UIADD3 URZ, URZ, URZ, URZ ;  /* 0x0000003f3f3ff290 */ /* 0x000fec000fffe03f */
[----:B---3--:R-:W-:Y:S01]  /*5600*/  HMMA.16816.F32.BF16 R104, R4, R16, R12 ;  /* 0x000000100468723c */ /* 0x008fe2000004180c */
[----:B------:R1:W2:Y:S07]  /*5610*/  MUFU.EX2 R78, R3 ;  /* 0x00000003004e7308 */ /* 0x0002ae0000000800 */
[----:B------:R-:W-:Y:S01]  /*5620*/  HMMA.16816.F32.BF16 R12, R8, R22, RZ ;  /* 0x00000016080c723c */ /* 0x000fe200000418ff */
[----:B-1----:R-:W-:-:S04]  /*5630*/  FFMA.FTZ R3, R75, c[0x0][0x2d0], -R0 ;  /* 0x0000b4004b037a23 */ /* 0x002fc80000010800 */
[----:B------:R1:W-:Y:S11]  /*5640*/  MUFU.EX2 R30, R3 ;  /* 0x00000003001e7308 */ /* 0x0003f60000000800 */
[----:B------:R-:W-:Y:S08]  /*5650*/  @!UPT UIADD3 URZ, URZ, URZ, URZ ;  /* 0x0000003f3f3ff290 */ /* 0x000ff0000fffe03f */
[----:B------:R-:W-:Y:S01]  /*5660*/  HMMA.16816.F32.BF16 R100, R4, R18, R12 ;  /* 0x000000120464723c */ /* 0x000fe2000004180c */
[----:B------:R-:W3:Y:S01]  /*5670*/  LDSM.16.MT88.4 R12, [R220+0x9000] ;  /* 0x00900000dc0c783b */ /* 0x000ee20000004200 */
[----:B-1----:R-:W-:-:S04]  /*5680*/  FFMA.FTZ R3, R74, c[0x0][0x2d0], -R0 ;  /* 0x0000b4004a037a23 */ /* 0x002fc80000010800 */
[----:B------:R1:W1:Y:S02]  /*5690*/  MUFU.EX2 R41, R3 ;  /* 0x0000000300297308 */ /* 0x0002640000000800 */
[----:B-1----:R-:W-:-:S04]  /*56a0*/  IMAD.MOV.U32 R3, RZ, RZ, R61 ;  /* 0x000000ffff037224 */ /* 0x002fc800078e003d */
[----:B------:R-:W-:Y:S01]  /*56b0*/  FFMA.FTZ R3, R3, c[0x0][0x2d0], -R2 ;  /* 0x0000b40003037a23 */ /* 0x000fe20000010802 */
[C---:B---3--:R-:W-:Y:S08]  /*56c0*/  HMMA.16816.F32.BF16 R16, R8.reuse, R12, RZ ;  /* 0x0000000c0810723c */ /* 0x048ff000000418ff */
[----:B------:R-:W-:Y:S01]  /*56d0*/  HMMA.16816.F32.BF16 R8, R8, R14, RZ ;  /* 0x0000000e0808723c */ /* 0x000fe200000418ff */
[----:B------:R-:W1:Y:S11]  /*56e0*/  LDSM.16.MT88.4 R12, [R220+0x9800] ;  /* 0x00980000dc0c783b */ /* 0x000e760000004200 */
[----:B------:R-:W-:Y:S04]  /*56f0*/  @!UPT UIADD3 URZ, URZ, URZ, URZ ;  /* 0x0000003f3f3ff290 */ /* 0x000fe8000fffe03f */
[C---:B-1----:R-:W-:Y:S08]  /*5700*/  HMMA.16816.F32.BF16 R52, R4.reuse, R12, R16 ;  /* 0x0000000c0434723c */ /* 0x042ff00000041810 */
[----:B------:R-:W-:Y:S01]  /*5710*/  HMMA.16816.F32.BF16 R12, R4, R14, R8 ;  /* 0x0000000e040c723c */ /* 0x000fe20000041808 */
[----:B------:R-:W1:Y:S06]  /*5720*/  LDSM.16.MT88.4 R8, [R217+0x1000] ;  /* 0x00100000d908783b */ /* 0x000e6c0000004200 */
[----:B----4-:R-:W-:-:S02]  /*5730*/  F2FP.BF16.PACK_AB R4, R31, R124 ;  /* 0x0000007c1f04723e */ /* 0x010fc400000010ff */
[----:B--2---:R-:W-:Y:S02]  /*5740*/  F2FP.BF16.PACK_AB R5, R78, R28 ;  /* 0x0000001c4e05723e */ /* 0x004fe400000010ff */
[----:B------:R-:W-:Y:S02]  /*5750*/  F2FP.BF16.PACK_AB R6, R226, R225 ;  /* 0x000000e1e206723e */ /* 0x000fe400000010ff */
[----:B------:R-:W-:-:S07]  /*5760*/  F2FP.BF16.PACK_AB R7, R41, R30 ;  /* 0x0000001e2907723e */ /* 0x000fce00000010ff */
[C---:B-1----:R-:W-:Y:S08]  /*5770*/  HMMA.16816.F32.BF16 R88, R4.reuse, R8, R88 ;  /* 0x000000080458723c */ /* 0x042ff00000041858 */
[C---:B------:R-:W-:Y:S01]  /*5780*/  HMMA.16816.F32.BF16 R48, R4.reuse, R10, R84 ;  /* 0x0000000a0430723c */ /* 0x040fe20000041854 */
[----:B------:R-:W1:Y:S07]  /*5790*/  LDSM.16.MT88.4 R8, [R218+0x1000] ;  /* 0x00100000da08783b */ /* 0x000e6e0000004200 */
        /* <DEDUP_REMOVED lines=8> */
[----:B------:R-:W-:Y:S01]  /*5820*/  MOV R197, R40 ;  /* 0x0000002800c57202 */ /* 0x000fe20000000f00 */
[----:B------:R-:W-:Y:S01]  /*5830*/  IMAD.MOV.U32 R196, RZ, RZ, R24 ;  /* 0x000000ffffc47224 */ /* 0x000fe200078e0018 */
[----:B------:R-:W-:Y:S01]  /*5840*/  MOV R198, R67 ;  /* 0x0000004300c67202 */ /* 0x000fe20000000f00 */
[----:B------:R-:W-:Y:S02]  /*5850*/  IMAD.MOV.U32 R208, RZ, RZ, R25 ;  /* 0x000000ffffd07224 */ /* 0x000fe400078e0019 */
[----:B------:R-:W-:Y:S01]  /*5860*/  IMAD.MOV.U32 R199, RZ, RZ, R66 ;  /* 0x000000ffffc77224 */ /* 0x000fe200078e0042 */
[C---:B-1----:R-:W-:Y:S07]  /*5870*/  HMMA.16816.F32.BF16 R80, R4.reuse, R8, R204 ;  /* 0x000000080450723c */ /* 0x042fee00000418cc */
[----:B------:R-:W-:Y:S01]  /*5880*/  IMAD.MOV.U32 R205, RZ, RZ, R43 ;  /* 0x000000ffffcd7224 */ /* 0x000fe200078e002b */
[----:B------:R-:W-:Y:S01]  /*5890*/  MOV R207, R62 ;  /* 0x0000003e00cf7202 */ /* 0x000fe20000000f00 */
[----:B------:R-:W-:Y:S01]  /*58a0*/  IMAD.MOV.U32 R204, RZ, RZ, R41 ;  /* 0x000000ffffcc7224 */ /* 0x000fe200078e0029 */
[----:B------:R-:W-:Y:S01]  /*58b0*/  MOV R206, R59 ;  /* 0x0000003b00ce7202 */ /* 0x000fe20000000f00 */
[----:B------:R-:W-:Y:S01]  /*58c0*/  HMMA.16816.F32.BF16 R40, R4, R10, R192 ;  /* 0x0000000a0428723c */ /* 0x000fe200000418c0 */
[----:B------:R-:W1:Y:S06]  /*58d0*/  LDSM.16.MT88.4 R8, [R220+0x1000] ;  /* 0x00100000dc08783b */ /* 0x000e6c0000004200 */
[----:B------:R-:W-:Y:S01]  /*58e0*/  IMAD.MOV.U32 R193, RZ, RZ, R79 ;  /* 0x000000ffffc17224 */ /* 0x000fe200078e004f */
[----:B------:R-:W-:Y:S01]  /*58f0*/  MOV R194, R31 ;  /* 0x0000001f00c27202 */ /* 0x000fe20000000f00 */
[----:B------:R-:W-:-:S02]  /*5900*/  IMAD.MOV.U32 R192, RZ, RZ, R78 ;  /* 0x000000ffffc07224 */ /* 0x000fc400078e004e */
[----:B------:R-:W-:Y:S01]  /*5910*/  IMAD.MOV.U32 R195, RZ, RZ, R30 ;  /* 0x000000ffffc37224 */ /* 0x000fe200078e001e */
[C---:B-1----:R-:W-:Y:S07]  /*5920*/  HMMA.16816.F32.BF16 R76, R4.reuse, R8, R200 ;  /* 0x00000008044c723c */ /* 0x042fee00000418c8 */
[----:B------:R-:W-:Y:S01]  /*5930*/  MOV R203, R28 ;  /* 0x0000001c00cb7202 */ /* 0x000fe20000000f00 */
[----:B------:R-:W-:Y:S01]  /*5940*/  HMMA.16816.F32.BF16 R36, R4, R10, R188 ;  /* 0x0000000a0424723c */ /* 0x000fe200000418bc */
[----:B------:R-:W1:Y:S01]  /*5950*/  LDSM.16.MT88.4 R8, [R217+0x4000] ;  /* 0x00400000d908783b */ /* 0x000e620000004200 */
[----:B------:R-:W-:-:S02]  /*5960*/  IMAD.MOV.U32 R202, RZ, RZ, R29 ;  /* 0x000000ffffca7224 */ /* 0x000fc400078e001d */
[----:B------:R-:W-:Y:S02]  /*5970*/  IMAD.MOV.U32 R201, RZ, RZ, R70 ;  /* 0x000000ffffc97224 */ /* 0x000fe400078e0046 */
[----:B------:R-:W-:Y:S01]  /*5980*/  IMAD.MOV.U32 R200, RZ, RZ, R71 ;  /* 0x000000ffffc87224 */ /* 0x000fe200078e0047 */
[----:B------:R-:W-:Y:S01]  /*5990*/  MOV R191, R64 ;  /* 0x0000004000bf7202 */ /* 0x000fe20000000f00 */
[----:B------:R-:W-:Y:S02]  /*59a0*/  IMAD.MOV.U32 R190, RZ, RZ, R65 ;  /* 0x000000ffffbe7224 */ /* 0x000fe400078e0041 */
[----:B------:R-:W-:Y:S02]  /*59b0*/  IMAD.MOV.U32 R189, RZ, RZ, R58 ;  /* 0x000000ffffbd7224 */ /* 0x000fe400078e003a */
[----:B------:R-:W-:Y:S01]  /*59c0*/  IMAD.MOV.U32 R188, RZ, RZ, R56 ;  /* 0x000000ffffbc7224 */ /* 0x000fe200078e0038 */
[C---:B-1----:R-:W-:Y:S07]  /*59d0*/  HMMA.16816.F32.BF16 R72, R4.reuse, R8, R184 ;  /* 0x000000080448723c */ /* 0x042fee00000418b8 */
[----:B------:R-:W-:Y:S01]  /*59e0*/  IMAD.MOV.U32 R185, RZ, RZ, R68 ;  /* 0x000000ffffb97224 */ /* 0x000fe200078e0044 */
[----:B------:R-:W-:Y:S01]  /*59f0*/  HMMA.16816.F32.BF16 R32, R4, R10, R180 ;  /* 0x0000000a0420723c */ /* 0x000fe200000418b4 */
[----:B------:R-:W1:Y:S01]  /*5a00*/  LDSM.16.MT88.4 R8, [R218+0x4000] ;  /* 0x00400000da08783b */ /* 0x000e620000004200 */
[----:B------:R-:W-:Y:S01]  /*5a10*/  MOV R187, R69 ;  /* 0x0000004500bb7202 */ /* 0x000fe20000000f00 */
[----:B------:R-:W-:-:S02]  /*5a20*/  IMAD.MOV.U32 R184, RZ, RZ, R60 ;  /* 0x000000ffffb87224 */ /* 0x000fc400078e003c */
[----:B------:R-:W-:Y:S02]  /*5a30*/  IMAD.MOV.U32 R186, RZ, RZ, R57 ;  /* 0x000000ffffba7224 */ /* 0x000fe400078e0039 */
[----:B------:R-:W-:Y:S01]  /*5a40*/  IMAD.MOV.U32 R183, RZ, RZ, R63 ;  /* 0x000000ffffb77224 */ /* 0x000fe200078e003f */
[C---:B-1----:R-:W-:Y:S01]  /*5a50*/  HMMA.16816.F32.BF16 R68, R4.reuse, R8, R176 ;  /* 0x000000080444723c */ /* 0x042fe200000418b0 */
[----:B------:R1:W-:Y:S06]  /*5a60*/  MUFU.EX2 R179, R3 ;  /* 0x0000000300b37308 */ /* 0x0003ec0000000800 */
[----:B------:R-:W-:Y:S01]  /*5a70*/  IMAD.MOV.U32 R178, RZ, RZ, R193 ;  /* 0x000000ffffb27224 */ /* 0x000fe200078e00c1 */
[----:B------:R-:W-:Y:S01]  /*5a80*/  HMMA.16816.F32.BF16 R28, R4, R10, R164 ;  /* 0x0000000a041c723c */ /* 0x000fe200000418a4 */
[----:B------:R-:W2:Y:S01]  /*5a90*/  LDSM.16.MT88.4 R8, [R221+0x4000] ;  /* 0x00400000dd08783b */ /* 0x000ea20000004200 */
[----:B-1----:R-:W-:-:S04]  /*5aa0*/  FFMA.FTZ R3, R183, c[0x0][0x2d0], -R2 ;  /* 0x0000b400b7037a23 */ /* 0x002fc80000010802 */
[----:B------:R1:W-:Y:S02]  /*5ab0*/  MUFU.EX2 R177, R3 ;  /* 0x0000000300b17308 */ /* 0x0003e40000000800 */
[----:B-1----:R-:W-:-:S06]  /*5ac0*/  FFMA.FTZ R3, R184, c[0x0][0x2d0], -R2 ;  /* 0x0000b400b8037a23 */ /* 0x002fcc0000010802 */
[----:B------:R1:W-:Y:S01]  /*5ad0*/  MUFU.EX2 R176, R3 ;  /* 0x0000000300b07308 */ /* 0x0003e20000000800 */
[C---:B--2---:R-:W-:Y:S08]  /*5ae0*/  HMMA.16816.F32.BF16 R64, R4.reuse, R8, R160 ;  /* 0x000000080440723c */ /* 0x044ff000000418a0 */
[----:B------:R-:W-:Y:S01]  /*5af0*/  HMMA.16816.F32.BF16 R24, R4, R10, R152 ;  /* 0x0000000a0418723c */ /* 0x000fe20000041898 */
[----:B------:R-:W2:Y:S01]  /*5b00*/  LDSM.16.MT88.4 R8, [R220+0x4000] ;  /* 0x00400000dc08783b */ /* 0x000ea20000004200 */
[----:B-1----:R-:W-:-:S06]  /*5b10*/  FFMA.FTZ R3, R185, c[0x0][0x2d0], -R2 ;  /* 0x0000b400b9037a23 */ /* 0x002fcc0000010802 */
        /* <DEDUP_REMOVED lines=24> */
[----:B------:R2:W3:Y:S02]  /*5ca0*/  MUFU.EX2 R100, R3 ;  /* 0x0000000300647308 */ /* 0x0004e40000000800 */
[----:B--2---:R-:W-:-:S02]  /*5cb0*/  FADD.FTZ R3, R175, R126 ;  /* 0x0000007eaf037221 */ /* 0x004fc40000010000 */
[----:B------:R-:W-:Y:S02]  /*5cc0*/  IMAD.MOV.U32 R175, RZ, RZ, R194 ;  /* 0x000000ffffaf7224 */ /* 0x000fe400078e00c2 */
[C---:B-1----:R-:W-:Y:S07]  /*5cd0*/  HMMA.16816.F32.BF16 R148, R4.reuse, R8, R52 ;  /* 0x000000080494723c */ /* 0x042fee0000041834 */
[----:B------:R-:W-:Y:S01]  /*5ce0*/  MOV R54, R201 ;  /* 0x000000c900367202 */ /* 0x000fe20000000f00 */
[----:B------:R-:W-:Y:S01]  /*5cf0*/  HMMA.16816.F32.BF16 R12, R4, R10, R12 ;  /* 0x0000000a040c723c */ /* 0x000fe2000004180c */
[----:B------:R-:W1:Y:S01]  /*5d00*/  LDSM.16.MT88.4 R8, [R217+0x1800] ;  /* 0x00180000d908783b */ /* 0x000e620000004200 */
[----:B------:R-:W-:Y:S01]  /*5d10*/  IMAD.MOV.U32 R55, RZ, RZ, R202 ;  /* 0x000000ffff377224 */ /* 0x000fe200078e00ca */
[----:B------:R-:W-:Y:S01]  /*5d20*/  MOV R53, R190 ;  /* 0x000000be00357202 */ /* 0x000fe20000000f00 */
[----:B------:R-:W-:-:S03]  /*5d30*/  IMAD.MOV.U32 R52, RZ, RZ, R191 ;  /* 0x000000ffff347224 */ /* 0x000fc600078e00bf */
[--C-:B------:R-:W-:Y:S01]  /*5d40*/  FFMA.FTZ R4, R186, c[0x0][0x2d0], -R0.reuse ;  /* 0x0000b400ba047a23 */ /* 0x100fe20000010800 */
[----:B---3--:R-:W-:Y:S01]  /*5d50*/  F2FP.BF16.PACK_AB R6, R100, R176 ;  /* 0x000000b06406723e */ /* 0x008fe200000010ff */
[----:B------:R-:W-:Y:S02]  /*5d60*/  FADD.FTZ R5, R214, R125 ;  /* 0x0000007dd6057221 */ /* 0x000fe40000010000 */
[----:B------:R2:W-:Y:S02]  /*5d70*/  MUFU.EX2 R106, R4 ;  /* 0x00000004006a7308 */ /* 0x0005e40000000800 */
[----:B------:R-:W-:Y:S02]  /*5d80*/  FADD.FTZ R5, R213, R5 ;  /* 0x00000005d5057221 */ /* 0x000fe40000010000 */
[----:B--2---:R-:W-:Y:S02]  /*5d90*/  FADD.FTZ R4, R127, R3 ;  /* 0x000000037f047221 */ /* 0x004fe40000010000 */
[----:B------:R-:W-:-:S02]  /*5da0*/  FFMA.FTZ R3, R187, c[0x0][0x2d0], -R0 ;  /* 0x0000b400bb037a23 */ /* 0x000fc40000010800 */
[----:B------:R-:W-:Y:S02]  /*5db0*/  FADD.FTZ R4, R212, R4 ;  /* 0x00000004d4047221 */ /* 0x000fe40000010000 */
[----:B------:R2:W3:Y:S02]  /*5dc0*/  MUFU.EX2 R101, R3 ;  /* 0x0000000300657308 */ /* 0x0004e40000000800 */
[----:B------:R-:W-:Y:S01]  /*5dd0*/  FADD.FTZ R126, R174, R4 ;  /* 0x00000004ae7e7221 */ /* 0x000fe20000010000 */
[----:B------:R-:W-:Y:S02]  /*5de0*/  F2FP.BF16.PACK_AB R4, R177, R179 ;  /* 0x000000b3b104723e */ /* 0x000fe400000010ff */
[----:B------:R-:W-:Y:S01]  /*5df0*/  MOV R174, R195 ;  /* 0x000000c300ae7202 */ /* 0x000fe20000000f00 */
[----:B--2---:R-:W-:-:S04]  /*5e00*/  FFMA.FTZ R3, R188, c[0x0][0x2d0], -R0 ;  /* 0x0000b400bc037a23 */ /* 0x004fc80000010800 */
[----:B------:R2:W-:Y:S02]  /*5e10*/  MUFU.EX2 R125, R3 ;  /* 0x00000003007d7308 */ /* 0x0005e40000000800 */
[----:B--2---:R-:W-:-:S06]  /*5e20*/  FFMA.FTZ R3, R189, c[0x0][0x2d0], -R0 ;  /* 0x0000b400bd037a23 */ /* 0x004fcc0000010800 */
[----:B------:R2:W4:Y:S02]  /*5e30*/  MUFU.EX2 R102, R3 ;  /* 0x0000000300667308 */ /* 0x0005240000000800 */
[----:B--2---:R-:W-:Y:S01]  /*5e40*/  FADD.FTZ R3, R252, R5 ;  /* 0x00000005fc037221 */ /* 0x004fe20000010000 */
[----:B---3--:R-:W-:Y:S01]  /*5e50*/  F2FP.BF16.PACK_AB R5, R101, R106 ;  /* 0x0000006a6505723e */ /* 0x008fe200000010ff */
[----:B------:R-:W-:Y:S01]  /*5e60*/  IMAD.MOV.U32 R252, RZ, RZ, R204 ;  /* 0x000000fffffc7224 */ /* 0x000fe200078e00cc */
[----:B----4-:R-:W-:Y:S01]  /*5e70*/  F2FP.BF16.PACK_AB R7, R102, R125 ;  /* 0x0000007d6607723e */ /* 0x010fe200000010ff */
[----:B------:R-:W-:Y:S01]  /*5e80*/  FADD.FTZ R127, R215, R3 ;  /* 0x00000003d77f7221 */ /* 0x000fe20000010000 */
[----:B------:R-:W-:-:S05]  /*5e90*/  MOV R3, R205 ;  /* 0x000000cd00037202 */ /* 0x000fca0000000f00 */
[----:B-1----:R-:W-:Y:S01]  /*5ea0*/  HMMA.16816.F32.BF16 R180, R4, R8, R88 ;  /* 0x0000000804b4723c */ /* 0x002fe20000041858 */
[----:B------:R-:W-:-:S07]  /*5eb0*/  FFMA.FTZ R3, R3, c[0x0][0x2d0], -R2 ;  /* 0x0000b40003037a23 */ /* 0x000fce0000010802 */
[C---:B------:R-:W-:Y:S01]  /*5ec0*/  HMMA.16816.F32.BF16 R88, R4.reuse, R10, R48 ;  /* 0x0000000a0458723c */ /* 0x040fe20000041830 */
[----:B------:R-:W1:Y:S06]  /*5ed0*/  LDSM.16.MT88.4 R8, [R218+0x1800] ;  /* 0x00180000da08783b */ /* 0x000e6c0000004200 */
[----:B------:R-:W-:Y:S01]  /*5ee0*/  IMAD.MOV.U32 R48, RZ, RZ, R101 ;  /* 0x000000ffff307224 */ /* 0x000fe200078e0065 */
[----:B------:R-:W-:Y:S01]  /*5ef0*/  MOV R49, R192 ;  /* 0x000000c000317202 */ /* 0x000fe20000000f00 */
[----:B------:R-:W-:Y:S02]  /*5f00*/  IMAD.MOV.U32 R51, RZ, RZ, R200 ;  /* 0x000000ffff337224 */ /* 0x000fe400078e00c8 */
[----:B------:R-:W-:Y:S01]  /*5f10*/  IMAD.MOV.U32 R50, RZ, RZ, R203 ;  /* 0x000000ffff327224 */ /* 0x000fe200078e00cb */
[C---:B-1----:R-:W-:Y:S08]  /*5f20*/  HMMA.16816.F32.BF16 R84, R4.reuse, R8, R84 ;  /* 0x000000080454723c */ /* 0x042ff00000041854 */
[----:B------:R-:W-:Y:S01]  /*5f30*/  HMMA.16816.F32.BF16 R212, R4, R10, R44 ;  /* 0x0000000a04d4723c */ /* 0x000fe2000004182c */
[----:B------:R-:W1:Y:S06]  /*5f40*/  LDSM.16.MT88.4 R8, [R221+0x1800] ;  /* 0x00180000dd08783b */ /* 0x000e6c0000004200 */
[----:B------:R-:W-:Y:S01]  /*5f50*/  MOV R47, R208 ;  /* 0x000000d0002f7202 */ /* 0x000fe20000000f00 */
[----:B------:R-:W-:Y:S01]  /*5f60*/  IMAD.MOV.U32 R46, RZ, RZ, R209 ;  /* 0x000000ffff2e7224 */ /* 0x000fe200078e00d1 */
[----:B------:R-:W-:Y:S01]  /*5f70*/  MOV R44, R211 ;  /* 0x000000d3002c7202 */ /* 0x000fe20000000f00 */
[----:B------:R-:W-:-:S06]  /*5f80*/  IMAD.MOV.U32 R45, RZ, RZ, R210 ;  /* 0x000000ffff2d7224 */ /* 0x000fcc00078e00d2 */
[----:B------:R-:W-:Y:S01]  /*5f90*/  IMAD.MOV.U32 R104, RZ, RZ, R87 ;  /* 0x000000ffff687224 */ /* 0x000fe200078e0057 */
[----:B------:R-:W-:Y:S01]  /*5fa0*/  MOV R103, R84 ;  /* 0x0000005400677202 */ /* 0x000fe20000000f00 */
[----:B------:R-:W-:Y:S02]  /*5fb0*/  IMAD.MOV.U32 R101, RZ, RZ, R85 ;  /* 0x000000ffff657224 */ /* 0x000fe400078e0055 */
[----:B------:R-:W-:Y:S02]  /*5fc0*/  IMAD.MOV.U32 R87, RZ, RZ, R206 ;  /* 0x000000ffff577224 */ /* 0x000fe400078e00ce */
[----:B------:R-:W-:Y:S02]  /*5fd0*/  IMAD.MOV.U32 R85, RZ, RZ, R207 ;  /* 0x000000ffff557224 */ /* 0x000fe400078e00cf */
[----:B------:R-:W-:Y:S02]  /*5fe0*/  IMAD.MOV.U32 R84, RZ, RZ, R196 ;  /* 0x000000ffff547224 */ /* 0x000fe400078e00c4 */
[----:B------:R-:W-:Y:S01]  /*5ff0*/  IMAD.MOV.U32 R105, RZ, RZ, R86 ;  /* 0x000000ffff697224 */ /* 0x000fe200078e0056 */
[----:B------:R-:W-:Y:S01]  /*6000*/  MOV R86, R106 ;  /* 0x0000006a00567202 */ /* 0x000fe20000000f00 */
[C---:B-1----:R-:W-:Y:S07]  /*6010*/  HMMA.16816.F32.BF16 R208, R4.reuse, R8, R80 ;  /* 0x0000000804d0723c */ /* 0x042fee0000041850 */
[----:B------:R-:W-:Y:S01]  /*6020*/  IMAD.MOV.U32 R83, RZ, RZ, R197 ;  /* 0x000000ffff537224 */ /* 0x000fe200078e00c5 */
[----:B------:R-:W-:Y:S01]  /*6030*/  HMMA.16816.F32.BF16 R204, R4, R10, R40 ;  /* 0x0000000a04cc723c */ /* 0x000fe20000041828 */
[----:B------:R-:W1:Y:S01]  /*6040*/  LDSM.16.MT88.4 R8, [R220+0x1800] ;  /* 0x00180000dc08783b */ /* 0x000e620000004200 */
[----:B------:R-:W-:Y:S01]  /*6050*/  IMAD.MOV.U32 R80, RZ, RZ, R105 ;  /* 0x000000ffff507224 */ /* 0x000fe200078e0069 */
[----:B------:R-:W-:Y:S01]  /*6060*/  MOV R82, R103 ;  /* 0x0000006700527202 */ /* 0x000fe20000000f00 */
[----:B------:R-:W-:-:S03]  /*6070*/  IMAD.MOV.U32 R81, RZ, RZ, R104 ;  /* 0x000000ffff517224 */ /* 0x000fc600078e0068 */
[----:B------:R-:W-:Y:S01]  /*6080*/  MOV R41, R198 ;  /* 0x000000c600297202 */ /* 0x000fe20000000f00 */
[----:B------:R-:W-:Y:S02]  /*6090*/  IMAD.MOV.U32 R42, RZ, RZ, R199 ;  /* 0x000000ffff2a7224 */ /* 0x000fe400078e00c7 */
[----:B------:R-:W-:Y:S02]  /*60a0*/  IMAD.MOV.U32 R40, RZ, RZ, R102 ;  /* 0x000000ffff287224 */ /* 0x000fe400078e0066 */
[----:B------:R-:W-:Y:S01]  /*60b0*/  IMAD.MOV.U32 R43, RZ, RZ, R101 ;  /* 0x000000ffff2b7224 */ /* 0x000fe200078e0065 */
[C---:B-1----:R-:W-:Y:S07]  /*60c0*/  HMMA.16816.F32.BF16 R200, R4.reuse, R8, R76 ;  /* 0x0000000804c8723c */ /* 0x042fee000004184c */
[----:B------:R-:W-:Y:S01]  /*60d0*/  MOV R79, R100 ;  /* 0x00000064004f7202 */ /* 0x000fe20000000f00 */
[----:B------:R-:W-:Y:S01]  /*60e0*/  HMMA.16816.F32.BF16 R192, R4, R10, R36 ;  /* 0x0000000a04c0723c */ /* 0x000fe20000041824 */
[----:B------:R-:W1:Y:S01]  /*60f0*/  LDSM.16.MT88.4 R8, [R217+0x4800] ;  /* 0x00480000d908783b */ /* 0x000e620000004200 */
        /* <DEDUP_REMOVED lines=19> */
[----:B------:R-:W-:-:S02]  /*6230*/  IMAD.MOV.U32 R27, RZ, RZ, R78 ;  /* 0x000000ffff1b7224 */ /* 0x000fc400078e004e */
[----:B------:R-:W-:Y:S02]  /*6240*/  IMAD.MOV.U32 R24, RZ, RZ, R86 ;  /* 0x000000ffff187224 */ /* 0x000fe400078e0056 */
[----:B------:R-:W-:Y:S02]  /*6250*/  IMAD.MOV.U32 R26, RZ, RZ, R45 ;  /* 0x000000ffff1a7224 */ /* 0x000fe400078e002d */
[----:B------:R-:W-:Y:S01]  /*6260*/  IMAD.MOV.U32 R25, RZ, RZ, R46 ;  /* 0x000000ffff197224 */ /* 0x000fe200078e002e */
[C---:B-1----:R-:W-:Y:S08]  /*6270*/  HMMA.16816.F32.BF16 R112, R4.reuse, R8, R60 ;  /* 0x000000080470723c */ /* 0x042ff0000004183c */
[C---:B------:R-:W-:Y:S01]  /*6280*/  HMMA.16816.F32.BF16 R104, R4.reuse, R10, R20 ;  /* 0x0000000a0468723c */ /* 0x040fe20000041814 */
[----:B------:R-:W1:Y:S06]  /*6290*/  LDSM.16.MT88.4 R8, [R217+0x7800] ;  /* 0x00780000d908783b */ /* 0x000e6c0000004200 */
[----:B------:R-:W-:Y:S01]  /*62a0*/  MOV R22, R81 ;  /* 0x0000005100167202 */ /* 0x000fe20000000f00 */
[C---:B-1----:R-:W-:Y:S08]  /*62b0*/  HMMA.16816.F32.BF16 R100, R4.reuse, R8, R56 ;  /* 0x000000080464723c */ /* 0x042ff00000041838 */
[----:B------:R-:W-:Y:S01]  /*62c0*/  HMMA.16816.F32.BF16 R60, R4, R10, R16 ;  /* 0x0000000a043c723c */ /* 0x000fe20000041810 */
[----:B------:R-:W1:Y:S06]  /*62d0*/  LDSM.16.MT88.4 R8, [R218+0x7800] ;  /* 0x00780000da08783b */ /* 0x000e6c0000004200 */
[----:B------:R-:W-:Y:S01]  /*62e0*/  IMAD.MOV.U32 R16, RZ, RZ, R40 ;  /* 0x000000ffff107224 */ /* 0x000fe200078e0028 */
[----:B------:R-:W-:Y:S01]  /*62f0*/  MOV R40, R80 ;  /* 0x0000005000287202 */ /* 0x000fe20000000f00 */
[----:B------:R-:W-:-:S02]  /*6300*/  IMAD.MOV.U32 R17, RZ, RZ, R79 ;  /* 0x000000ffff117224 */ /* 0x000fc400078e004f */
[----:B------:R-:W-:Y:S01]  /*6310*/  IMAD.MOV.U32 R79, RZ, RZ, R43 ;  /* 0x000000ffff4f7224 */ /* 0x000fe200078e002b */
[----:B------:R-:W-:Y:S01]  /*6320*/  MOV R43, R83 ;  /* 0x00000053002b7202 */ /* 0x000fe20000000f00 */
        /* <DEDUP_REMOVED lines=11> */
[C---:B-1----:R-:W-:Y:S07]  /*63e0*/  HMMA.16816.F32.BF16 R48, R4.reuse, R8, R92 ;  /* 0x000000080430723c */ /* 0x042fee000004185c */
[----:B------:R-:W-:Y:S01]  /*63f0*/  MOV R93, R79 ;  /* 0x0000004f005d7202 */ /* 0x000fe20000000f00 */
[----:B------:R-:W-:Y:S01]  /*6400*/  HMMA.16816.F32.BF16 R36, R4, R10, R96 ;  /* 0x0000000a0424723c */ /* 0x000fe20000041860 */
[----:B------:R-:W1:Y:S01]  /*6410*/  LDSM.16.MT88.4 R8, [R221+0x7800] ;  /* 0x00780000dd08783b */ /* 0x000e620000004200 */
[----:B------:R-:W-:Y:S01]  /*6420*/  IMAD.MOV.U32 R94, RZ, RZ, R40 ;  /* 0x000000ffff5e7224 */ /* 0x000fe200078e0028 */
[----:B------:R-:W-:Y:S01]  /*6430*/  MOV R92, R42 ;  /* 0x0000002a005c7202 */ /* 0x000fe20000000f00 */
[----:B------:R-:W-:-:S03]  /*6440*/  IMAD.MOV.U32 R95, RZ, RZ, R41 ;  /* 0x000000ffff5f7224 */ /* 0x000fc600078e0029 */
[----:B------:R-:W-:Y:S01]  /*6450*/  IMAD.MOV.U32 R99, RZ, RZ, R77 ;  /* 0x000000ffff637224 */ /* 0x000fe200078e004d */
[----:B------:R-:W-:Y:S01]  /*6460*/  MOV R96, R84 ;  /* 0x0000005400607202 */ /* 0x000fe20000000f00 */
[----:B------:R-:W-:Y:S02]  /*6470*/  IMAD.MOV.U32 R98, RZ, RZ, R82 ;  /* 0x000000ffff627224 */ /* 0x000fe400078e0052 */
[----:B------:R-:W-:Y:S01]  /*6480*/  IMAD.MOV.U32 R97, RZ, RZ, R83 ;  /* 0x000000ffff617224 */ /* 0x000fe200078e0053 */
[C---:B-1----:R-:W-:Y:S07]  /*6490*/  HMMA.16816.F32.BF16 R84, R4.reuse, R8, R168 ;  /* 0x000000080454723c */ /* 0x042fee00000418a8 */
[----:B------:R-:W-:Y:S01]  /*64a0*/  IMAD.MOV.U32 R168, RZ, RZ, R47 ;  /* 0x000000ffffa87224 */ /* 0x000fe200078e002f */
[----:B------:R-:W-:Y:S01]  /*64b0*/  HMMA.16816.F32.BF16 R76, R4, R10, R120 ;  /* 0x0000000a044c723c */ /* 0x000fe20000041878 */
[----:B------:R-:W1:Y:S01]  /*64c0*/  LDSM.16.MT88.4 R8, [R220+0x7800] ;  /* 0x00780000dc08783b */ /* 0x000e620000004200 */
[----:B------:R-:W-:Y:S01]  /*64d0*/  IMAD.MOV.U32 R169, RZ, RZ, R52 ;  /* 0x000000ffffa97224 */ /* 0x000fe200078e0034 */
[----:B------:R-:W-:Y:S01]  /*64e0*/  MOV R170, R53 ;  /* 0x0000003500aa7202 */ /* 0x000fe20000000f00 */
[----:B------:R-:W-:-:S03]  /*64f0*/  IMAD.MOV.U32 R171, RZ, RZ, R54 ;  /* 0x000000ffffab7224 */ /* 0x000fc600078e0036 */
[----:B------:R-:W-:-:S05]  /*6500*/  IMAD.MOV.U32 R123, RZ, RZ, R55 ;  /* 0x000000ffff7b7224 */ /* 0x000fca00078e0037 */
        /* <DEDUP_REMOVED lines=8> */
[----:B------:R-:W-:Y:S02]  /*6590*/  IMAD.MOV.U32 R97, RZ, RZ, R98 ;  /* 0x000000ffff617224 */ /* 0x000fe400078e0062 */
[----:B------:R-:W-:Y:S01]  /*65a0*/  IMAD.MOV.U32 R98, RZ, RZ, R99 ;  /* 0x000000ffff627224 */ /* 0x000fe200078e0063 */
[----:B------:R-:W-:Y:S01]  /*65b0*/  MOV R99, R16 ;  /* 0x0000001000637202 */ /* 0x000fe20000000f00 */
[----:B------:R-:W-:-:S02]  /*65c0*/  IMAD.MOV.U32 R16, RZ, RZ, R17 ;  /* 0x000000ffff107224 */ /* 0x000fc400078e0011 */
[----:B------:R-:W-:Y:S02]  /*65d0*/  IMAD.MOV.U32 R17, RZ, RZ, R125 ;  /* 0x000000ffff117224 */ /* 0x000fe400078e007d */
[----:B------:R2:W-:Y:S01]  /*65e0*/  MUFU.EX2 R125, R3 ;  /* 0x00000003007d7308 */ /* 0x0005e20000000800 */
[----:B------:R-:W-:Y:S02]  /*65f0*/  IMAD.MOV.U32 R123, RZ, RZ, R169 ;  /* 0x000000ffff7b7224 */ /* 0x000fe400078e00a9 */
[----:B------:R-:W-:Y:S01]  /*6600*/  IMAD.MOV.U32 R169, RZ, RZ, R171 ;  /* 0x000000ffffa97224 */ /* 0x000fe200078e00ab */
[----:B------:R-:W-:Y:S01]  /*6610*/  MOV R171, R97 ;  /* 0x0000006100ab7202 */ /* 0x000fe20000000f00 */
[----:B------:R-:W-:Y:S02]  /*6620*/  IMAD.MOV.U32 R97, RZ, RZ, R99 ;  /* 0x000000ffff617224 */ /* 0x000fe400078e0063 */
[----:B------:R-:W-:Y:S01]  /*6630*/  IMAD.MOV.U32 R99, RZ, RZ, R17 ;  /* 0x000000ffff637224 */ /* 0x000fe200078e0011 */
[----:B------:R-:W-:-:S02]  /*6640*/  MOV R17, R227 ;  /* 0x000000e300117202 */ /* 0x000fc40000000f00 */
[----:B------:R3:W5:Y:S01]  /*6650*/  LDL.LU R227, [R1+0xb4] ;  /* 0x0000b40001e37983 */ /* 0x0007620000300800 */
[----:B-1----:R-:W-:Y:S01]  /*6660*/  HMMA.16816.F32.BF16 R68, R4, R8, R164 ;  /* 0x000000080444723c */ /* 0x002fe200000418a4 */
[----:B--2---:R-:W-:Y:S02]  /*6670*/  FFMA.FTZ R3, R122, c[0x0][0x2d0], -R2 ;  /* 0x0000b4007a037a23 */ /* 0x004fe40000010802 */
[----:B------:R-:W-:Y:S01]  /*6680*/  IMAD.MOV.U32 R122, RZ, RZ, R168 ;  /* 0x000000ffff7a7224 */ /* 0x000fe200078e00a8 */
[----:B------:R-:W-:-:S04]  /*6690*/  MOV R168, R170 ;  /* 0x000000aa00a87202 */ /* 0x000fc80000000f00 */
[C---:B------:R-:W-:Y:S01]  /*66a0*/  HMMA.16816.F32.BF16 R56, R4.reuse, R10, R144 ;  /* 0x0000000a0438723c */ /* 0x040fe20000041890 */
[----:B------:R-:W1:Y:S01]  /*66b0*/  LDSM.16.MT88.4 R8, [R217+0xa800] ;  /* 0x00a80000d908783b */ /* 0x000e620000004200 */
[----:B------:R-:W-:Y:S02]  /*66c0*/  IMAD.MOV.U32 R170, RZ, RZ, R96 ;  /* 0x000000ffffaa7224 */ /* 0x000fe400078e0060 */
[----:B------:R-:W-:Y:S01]  /*66d0*/  IMAD.MOV.U32 R96, RZ, RZ, R98 ;  /* 0x000000ffff607224 */ /* 0x000fe200078e0062 */
[----:B------:R-:W-:Y:S01]  /*66e0*/  MOV R98, R16 ;  /* 0x0000001000627202 */ /* 0x000fe20000000f00 */
[----:B------:R-:W-:Y:S02]  /*66f0*/  IMAD.MOV.U32 R16, RZ, RZ, R176 ;  /* 0x000000ffff107224 */ /* 0x000fe400078e00b0 */
[C---:B-1----:R-:W-:Y:S08]  /*6700*/  HMMA.16816.F32.BF16 R44, R4.reuse, R8, R160 ;  /* 0x00000008042c723c */ /* 0x042ff000000418a0 */
[C---:B------:R-:W-:Y:S01]  /*6710*/  HMMA.16816.F32.BF16 R32, R4.reuse, R10, R140 ;  /* 0x0000000a0420723c */ /* 0x040fe2000004188c */
[----:B------:R-:W1:Y:S07]  /*6720*/  LDSM.16.MT88.4 R8, [R218+0xa800] ;  /* 0x00a80000da08783b */ /* 0x000e6e0000004200 */
[C---:B-1----:R-:W-:Y:S08]  /*6730*/  HMMA.16816.F32.BF16 R80, R4.reuse, R8, R156 ;  /* 0x000000080450723c */ /* 0x042ff0000004189c */
[----:B------:R-:W-:Y:S01]  /*6740*/  HMMA.16816.F32.BF16 R72, R4, R10, R136 ;  /* 0x0000000a0448723c */ /* 0x000fe20000041888 */
[----:B------:R-:W1:Y:S01]  /*6750*/  LDSM.16.MT88.4 R8, [R221+0xa800] ;  /* 0x00a80000dd08783b */ /* 0x000e620000004200 */
[----:B------:R2:W4:Y:S02]  /*6760*/  MUFU.EX2 R176, R3 ;  /* 0x0000000300b07308 */ /* 0x0005240000000800 */
[----:B--2---:R-:W-:-:S02]  /*6770*/  FFMA.FTZ R3, R121, c[0x0][0x2d0], -R2 ;  /* 0x0000b40079037a23 */ /* 0x004fc40000010802 */
[----:B------:R-:W-:Y:S02]  /*6780*/  IMAD.MOV.U32 R121, RZ, RZ, R122 ;  /* 0x000000ffff797224 */ /* 0x000fe400078e007a */
[----:B------:R-:W-:Y:S01]  /*6790*/  IMAD.MOV.U32 R122, RZ, RZ, R123 ;  /* 0x000000ffff7a7224 */ /* 0x000fe200078e007b */
[----:B------:R-:W-:Y:S01]  /*67a0*/  MOV R123, R168 ;  /* 0x000000a8007b7202 */ /* 0x000fe20000000f00 */
[----:B------:R-:W-:Y:S01]  /*67b0*/  IMAD.MOV.U32 R168, RZ, RZ, R169 ;  /* 0x000000ffffa87224 */ /* 0x000fe200078e00a9 */
[C---:B-1----:R-:W-:Y:S08]  /*67c0*/  HMMA.16816.F32.BF16 R64, R4.reuse, R8, R152 ;  /* 0x000000080440723c */ /* 0x042ff00000041898 */
[----:B------:R-:W-:Y:S01]  /*67d0*/  HMMA.16816.F32.BF16 R52, R4, R10, R132 ;  /* 0x0000000a0434723c */ /* 0x000fe20000041884 */
[----:B------:R-:W1:Y:S01]  /*67e0*/  LDSM.16.MT88.4 R8, [R220+0xa800] ;  /* 0x00a80000dc08783b */ /* 0x000e620000004200 */
        /* <DEDUP_REMOVED lines=10> */
[----:B------:R2:W-:Y:S01]  /*6890*/  MUFU.EX2 R177, R3 ;  /* 0x0000000300b17308 */ /* 0x0005e20000000800 */
[----:B------:R-:W-:Y:S01]  /*68a0*/  MOV R120, R122 ;  /* 0x0000007a00787202 */ /* 0x000fe20000000f00 */
[----:B------:R-:W-:-:S02]  /*68b0*/  IMAD.MOV.U32 R122, RZ, RZ, R168 ;  /* 0x000000ffff7a7224 */ /* 0x000fc400078e00a8 */
[----:B------:R-:W-:Y:S01]  /*68c0*/  IMAD.MOV.U32 R168, RZ, RZ, R170 ;  /* 0x000000ffffa87224 */ /* 0x000fe200078e00aa */
[----:B------:R-:W-:Y:S01]  /*68d0*/  MOV R170, R96 ;  /* 0x0000006000aa7202 */ /* 0x000fe20000000f00 */
[----:B------:R-:W-:Y:S02]  /*68e0*/  IMAD.MOV.U32 R96, RZ, RZ, R98 ;  /* 0x000000ffff607224 */ /* 0x000fe400078e0062 */
[----:B--2---:R-:W-:Y:S02]  /*68f0*/  FFMA.FTZ R3, R121, c[0x0][0x2d0], -R2 ;  /* 0x0000b40079037a23 */ /* 0x004fe40000010802 */
        /* <DEDUP_REMOVED lines=8> */
[----:B-1----:R-:W-:Y:S01]  /*6980*/  HMMA.16816.F32.BF16 R40, R4, R8, R148 ;  /* 0x000000080428723c */ /* 0x002fe20000041894 */
[----:B------:R1:W2:Y:S01]  /*6990*/  MUFU.EX2 R252, R3 ;  /* 0x0000000300fc7308 */ /* 0x0002a20000000800 */
[----:B------:R-:W-:Y:S01]  /*69a0*/  IMAD.MOV.U32 R98, RZ, RZ, R16 ;  /* 0x000000ffff627224 */ /* 0x000fe200078e0010 */
[----:B------:R-:W-:Y:S01]  /*69b0*/  MOV R16, R18 ;  /* 0x0000001200107202 */ /* 0x000fe20000000f00 */
[----:B------:R-:W-:-:S02]  /*69c0*/  IMAD.MOV.U32 R121, RZ, RZ, R123 ;  /* 0x000000ffff797224 */ /* 0x000fc400078e007b */
[----:B------:R-:W-:Y:S02]  /*69d0*/  IMAD.MOV.U32 R123, RZ, RZ, R169 ;  /* 0x000000ffff7b7224 */ /* 0x000fe400078e00a9 */
[----:B------:R-:W-:Y:S01]  /*69e0*/  HMMA.16816.F32.BF16 R28, R4, R10, R12 ;  /* 0x0000000a041c723c */ /* 0x000fe2000004180c */
[----:B------:R-:W-:Y:S01]  /*69f0*/  IMAD.MOV.U32 R18, RZ, RZ, R226 ;  /* 0x000000ffff127224 */ /* 0x000fe200078e00e2 */
[----:B------:R-:W-:Y:S01]  /*6a00*/  MOV R169, R171 ;  /* 0x000000ab00a97202 */ /* 0x000fe20000000f00 */
[----:B-1----:R-:W-:Y:S01]  /*6a10*/  FFMA.FTZ R3, R120, c[0x0][0x2d0], -R0 ;  /* 0x0000b40078037a23 */ /* 0x002fe20000010800 */
        /* <DEDUP_REMOVED lines=8> */
[----:B------:R-:W1:Y:S01]  /*6aa0*/  LDSM.16.MT88.4 R12, [R221+0x2000] ;  /* 0x00200000dd0c783b */ /* 0x000e620000004200 */
[----:B------:R-:W-:-:S02]  /*6ab0*/  IMAD.MOV.U32 R167, RZ, RZ, R121 ;  /* 0x000000ffffa77224 */ /* 0x000fc400078e0079 */
[----:B------:R-:W-:Y:S02]  /*6ac0*/  IMAD.MOV.U32 R98, RZ, RZ, R16 ;  /* 0x000000ffff627224 */ /* 0x000fe400078e0010 */
[----:B------:R-:W-:Y:S02]  /*6ad0*/  IMAD.MOV.U32 R121, RZ, RZ, R123 ;  /* 0x000000ffff797224 */ /* 0x000fe400078e007b */
[----:B------:R-:W-:Y:S02]  /*6ae0*/  IMAD.MOV.U32 R171, RZ, RZ, R97 ;  /* 0x000000ffffab7224 */ /* 0x000fe400078e0061 */
        /* <DEDUP_REMOVED lines=26> */
[----:B------:R-:W-:Y:S01]  /*6c90*/  IMAD.MOV.U32 R170, RZ, RZ, R96 ;  /* 0x000000ffffaa7224 */ /* 0x000fe200078e0060 */
[----:B------:R2:W-:Y:S01]  /*6ca0*/  MUFU.EX2 R175, R4 ;  /* 0x0000000400af7308 */ /* 0x0005e20000000800 */
[----:B------:R-:W-:Y:S01]  /*6cb0*/  MOV R96, R98 ;  /* 0x0000006200607202 */ /* 0x000fe20000000f00 */
[----:B------:R-:W-:Y:S02]  /*6cc0*/  IMAD.MOV.U32 R98, RZ, RZ, R16 ;  /* 0x000000ffff627224 */ /* 0x000fe400078e0010 */
[----:B------:R-:W-:Y:S02]  /*6cd0*/  FADD.FTZ R5, R222, R127 ;  /* 0x0000007fde057221 */ /* 0x000fe40000010000 */
[----:B------:R-:W-:-:S02]  /*6ce0*/  IMAD.MOV.U32 R16, RZ, RZ, R18 ;  /* 0x000000ffff107224 */ /* 0x000fc400078e0012 */
[--C-:B-1----:R-:W-:Y:S02]  /*6cf0*/  FFMA.FTZ R3, R224, c[0x0][0x2d0], -R0.reuse ;  /* 0x0000b400e0037a23 */ /* 0x102fe40000010800 */
[----:B------:R3:W5:Y:S01]  /*6d00*/  LDL.LU R224, [R1+0xa8] ;  /* 0x0000a80001e07983 */ /* 0x0007620000300800 */
[----:B------:R-:W-:Y:S01]  /*6d10*/  MOV R18, R24 ;  /* 0x0000001800127202 */ /* 0x000fe20000000f00 */
[----:B--2---:R-:W-:Y:S02]  /*6d20*/  FFMA.FTZ R4, R223, c[0x0][0x2d0], -R0 ;  /* 0x0000b400df047a23 */ /* 0x004fe40000010800 */
[----:B------:R3:W5:Y:S04]  /*6d30*/  LDL.LU R223, [R1+0xa4] ;  /* 0x0000a40001df7983 */ /* 0x0007680000300800 */
[----:B------:R3:W5:Y:S04]  /*6d40*/  LDL.LU R222, [R1+0xa0] ;  /* 0x0000a00001de7983 */ /* 0x0007680000300800 */
[----:B------:R-:W2:Y:S01]  /*6d50*/  LDL.LU R24, [R1+0x3c] ;  /* 0x00003c0001187983 */ /* 0x000ea20000300800 */
[----:B------:R1:W-:Y:S01]  /*6d60*/  MUFU.EX2 R179, R3 ;  /* 0x0000000300b37308 */ /* 0x0003e20000000800 */
[----:B------:R-:W-:-:S04]  /*6d70*/  IMAD.MOV.U32 R164, RZ, RZ, R165 ;  /* 0x000000ffffa47224 */ /* 0x000fc800078e00a5 */
[----:B------:R-:W-:Y:S02]  /*6d80*/  IMAD.MOV.U32 R147, RZ, RZ, R164 ;  /* 0x000000ffff937224 */ /* 0x000fe400078e00a4 */
[----:B-1----:R-:W-:Y:S02]  /*6d90*/  FADD.FTZ R3, R166, R126 ;  /* 0x0000007ea6037221 */ /* 0x002fe40000010000 */
[----:B------:R-:W-:Y:S02]  /*6da0*/  IMAD.MOV.U32 R166, RZ, RZ, R120 ;  /* 0x000000ffffa67224 */ /* 0x000fe400078e0078 */
        /* <DEDUP_REMOVED lines=15> */
[----:B------:R4:W1:Y:S01]  /*6ea0*/  MUFU.EX2 R178, R4 ;  /* 0x0000000400b27308 */ /* 0x0008620000000800 */
        /* <DEDUP_REMOVED lines=19> */
[--C-:B------:R-:W-:Y:S02]  /*6fe0*/  FFMA.FTZ R26, R26, c[0x0][0x2d0], -R2.reuse ;  /* 0x0000b4001a1a7a23 */ /* 0x100fe40000010802 */
[----:B------:R-:W-:Y:S01]  /*6ff0*/  FFMA.FTZ R23, R23, c[0x0][0x2d0], -R2 ;  /* 0x0000b40017177a23 */ /* 0x000fe20000010802 */
[----:B----4-:R-:W-:Y:S02]  /*7000*/  F2FP.BF16.PACK_AB R4, R176, R125 ;  /* 0x0000007db004723e */ /* 0x010fe400000010ff */
[----:B------:R-:W-:-:S02]  /*7010*/  F2FP.BF16.PACK_AB R6, R252, R177 ;  /* 0x000000b1fc06723e */ /* 0x000fc400000010ff */
[----:B-1----:R-:W-:Y:S01]  /*7020*/  F2FP.BF16.PACK_AB R7, R178, R179 ;  /* 0x000000b3b207723e */ /* 0x002fe200000010ff */
[----:B------:R-:W-:Y:S01]  /*7030*/  FADD.FTZ R3, R147, R3 ;  /* 0x0000000393037221 */ /* 0x000fe20000010000 */
[----:B------:R-:W-:Y:S01]  /*7040*/  MOV R144, R170 ;  /* 0x000000aa00907202 */ /* 0x000fe20000000f00 */
[--C-:B------:R-:W-:Y:S02]  /*7050*/  FFMA.FTZ R22, R22, c[0x0][0x2d0], -R0.reuse ;  /* 0x0000b40016167a23 */ /* 0x100fe40000010800 */
[--C-:B------:R-:W-:Y:S02]  /*7060*/  FFMA.FTZ R21, R21, c[0x0][0x2d0], -R0.reuse ;  /* 0x0000b40015157a23 */ /* 0x100fe40000010800 */
[--C-:B------:R-:W-:Y:S02]  /*7070*/  FFMA.FTZ R20, R20, c[0x0][0x2d0], -R0.reuse ;  /* 0x0000b40014147a23 */ /* 0x100fe40000010800 */
[----:B------:R-:W-:Y:S02]  /*7080*/  FFMA.FTZ R27, R27, c[0x0][0x2d0], -R0 ;  /* 0x0000b4001b1b7a23 */ /* 0x000fe40000010800 */
[----:B------:R-:W-:Y:S01]  /*7090*/  FADD.FTZ R0, R165, R3 ;  /* 0x00000003a5007221 */ /* 0x000fe20000010000 */
        /* <DEDUP_REMOVED lines=11> */
[----:B--2---:R-:W-:Y:S01]  /*7150*/  IMAD.MOV.U32 R19, RZ, RZ, R24 ;  /* 0x000000ffff137224 */ /* 0x004fe200078e0018 */
[----:B------:R-:W-:Y:S01]  /*7160*/  MOV R24, R25 ;  /* 0x0000001900187202 */ /* 0x000fe20000000f00 */
[----:B------:R-:W-:-:S02]  /*7170*/  FFMA.FTZ R25, R219, c[0x0][0x2d0], -R2 ;  /* 0x0000b400db197a23 */ /* 0x000fc40000010802 */
[----:B------:R-:W-:Y:S01]  /*7180*/  IMAD.MOV.U32 R18, RZ, RZ, R19 ;  /* 0x000000ffff127224 */ /* 0x000fe200078e0013 */
[----:B------:R-:W-:Y:S01]  /*7190*/  MOV R19, R24 ;  /* 0x0000001800137202 */ /* 0x000fe20000000f00 */
[----:B------:R-:W-:Y:S01]  /*71a0*/  FFMA.FTZ R24, R216, c[0x0][0x2d0], -R2 ;  /* 0x0000b400d8187a23 */ /* 0x000fe20000010802 */
[----:B------:R3:W5:Y:S01]  /*71b0*/  LDL.LU R219, [R1+0x9c] ;  /* 0x00009c0001db7983 */ /* 0x0007620000300800 */
[----:B------:R-:W-:Y:S01]  /*71c0*/  FADD.FTZ R2, R164, R5 ;  /* 0x00000005a4027221 */ /* 0x000fe20000010000 */
[----:B------:R-:W-:Y:S01]  /*71d0*/  F2FP.BF16.PACK_AB R5, R175, R174 ;  /* 0x000000aeaf05723e */ /* 0x000fe200000010ff */
[----:B------:R-:W-:Y:S01]  /*71e0*/  IMAD.MOV.U32 R169, RZ, RZ, R19 ;  /* 0x000000ffffa97224 */ /* 0x000fe200078e0013 */
[----:B------:R-:W-:Y:S01]  /*71f0*/  MOV R170, R18 ;  /* 0x0000001200aa7202 */ /* 0x000fe20000000f00 */
[----:B------:R3:W5:Y:S04]  /*7200*/  LDL.LU R216, [R1+0x98] ;  /* 0x0000980001d87983 */ /* 0x0007680000300800 */
[C---:B------:R-:W-:Y:S01]  /*7210*/  HMMA.16816.F32.BF16 R180, R4.reuse, R8, R180 ;  /* 0x0000000804b4723c */ /* 0x040fe200000418b4 */
[----:B------:R-:W1:Y:S07]  /*7220*/  LDSM.16.MT88.4 R16, [R218+0x2000] ;  /* 0x00200000da10783b */ /* 0x000e6e0000004200 */
[----:B------:R-:W-:Y:S01]  /*7230*/  HMMA.16816.F32.BF16 R88, R4, R10, R88 ;  /* 0x0000000a0458723c */ /* 0x000fe20000041858 */
[----:B------:R-:W2:Y:S01]  /*7240*/  LDSM.16.MT88.4 R8, [R220+0x2000] ;  /* 0x00200000dc08783b */ /* 0x000ea20000004200 */
[----:B------:R-:W-:-:S06]  /*7250*/  IMAD.MOV.U32 R164, RZ, RZ, R99 ;  /* 0x000000ffffa47224 */ /* 0x000fcc00078e0063 */
[C---:B------:R-:W-:Y:S08]  /*7260*/  HMMA.16816.F32.BF16 R140, R4.reuse, R12, R208 ;  /* 0x0000000c048c723c */ /* 0x040ff000000418d0 */
[C---:B------:R-:W-:Y:S01]  /*7270*/  HMMA.16816.F32.BF16 R96, R4.reuse, R14, R204 ;  /* 0x0000000e0460723c */ /* 0x040fe200000418cc */
[----:B------:R-:W4:Y:S07]  /*7280*/  LDSM.16.MT88.4 R12, [R218+0x5000] ;  /* 0x00500000da0c783b */ /* 0x000f2e0000004200 */
[C---:B-1----:R-:W-:Y:S08]  /*7290*/  HMMA.16816.F32.BF16 R132, R4.reuse, R16, R92 ;  /* 0x000000100484723c */ /* 0x042ff0000004185c */
[C---:B--2---:R-:W-:Y:S08]  /*72a0*/  HMMA.16816.F32.BF16 R136, R4.reuse, R10, R192 ;  /* 0x0000000a0488723c */ /* 0x044ff000000418c0 */
[----:B------:R-:W-:Y:S01]  /*72b0*/  HMMA.16816.F32.BF16 R92, R4, R18, R212 ;  /* 0x00000012045c723c */ /* 0x000fe200000418d4 */
[----:B------:R-:W1:Y:S01]  /*72c0*/  LDSM.16.MT88.4 R16, [R217+0x5000] ;  /* 0x00500000d910783b */ /* 0x000e620000004200 */
[----:B------:R-:W-:-:S06]  /*72d0*/  FADD.FTZ R2, R124, R2 ;  /* 0x000000027c027221 */ /* 0x000fcc0000010000 */
[C---:B------:R-:W-:Y:S01]  /*72e0*/  HMMA.16816.F32.BF16 R148, R4.reuse, R8, R200 ;  /* 0x000000080494723c */ /* 0x040fe200000418c8 */
[----:B------:R-:W2:Y:S07]  /*72f0*/  LDSM.16.MT88.4 R8, [R221+0x5000] ;  /* 0x00500000dd08783b */ /* 0x000eae0000004200 */
        /* <DEDUP_REMOVED lines=12> */
[C---:B----4-:R-:W-:Y:S08]  /*73c0*/  HMMA.16816.F32.BF16 R120, R4.reuse, R14, R128 ;  /* 0x0000000e0478723c */ /* 0x050ff00000041880 */
[C---:B------:R-:W-:Y:S01]  /*73d0*/  HMMA.16816.F32.BF16 R164, R4.reuse, R12, R184 ;  /* 0x0000000c04a4723c */ /* 0x040fe200000418b8 */
[----:B------:R-:W4:Y:S07]  /*73e0*/  LDSM.16.MT88.4 R12, [R217+0x8000] ;  /* 0x00800000d90c783b */ /* 0x000f2e0000004200 */
[C---:B-1----:R-:W-:Y:S08]  /*73f0*/  HMMA.16816.F32.BF16 R156, R4.reuse, R16, R196 ;  /* 0x00000010049c723c */ /* 0x042ff000000418c4 */
[C---:B------:R-:W-:Y:S01]  /*7400*/  HMMA.16816.F32.BF16 R208, R4.reuse, R18, R188 ;  /* 0x0000001204d0723c */ /* 0x040fe200000418bc */
[----:B------:R-:W1:Y:S07]  /*7410*/  LDSM.16.MT88.4 R16, [R220+0x5000] ;  /* 0x00500000dc10783b */ /* 0x000e6e0000004200 */
[C---:B--2---:R-:W-:Y:S08]  /*7420*/  HMMA.16816.F32.BF16 R116, R4.reuse, R8, R116 ;  /* 0x000000080474723c */ /* 0x044ff00000041874 */
[----:B------:R-:W-:Y:S01]  /*7430*/  HMMA.16816.F32.BF16 R108, R4, R10, R108 ;  /* 0x0000000a046c723c */ /* 0x000fe2000004186c */
[----:B------:R-:W2:Y:S01]  /*7440*/  LDSM.16.MT88.4 R8, [R218+0x8000] ;  /* 0x00800000da08783b */ /* 0x000ea20000004200 */
[----:B------:R-:W-:Y:S01]  /*7450*/  IMAD.MOV.U32 R3, RZ, RZ, R137 ;  /* 0x000000ffff037224 */ /* 0x000fe200078e0089 */
[----:B------:R-:W-:-:S02]  /*7460*/  MOV R153, R136 ;  /* 0x0000008800997202 */ /* 0x000fc40000000f00 */
[----:B------:R-:W-:Y:S03]  /*7470*/  LDSM.16.MT88.4 R184, [R217+0x2800] ;  /* 0x00280000d9b8783b */ /* 0x000fe60000004200 */
[C---:B----4-:R-:W-:Y:S08]  /*7480*/  HMMA.16816.F32.BF16 R100, R4.reuse, R12, R100 ;  /* 0x0000000c0464723c */ /* 0x050ff00000041864 */
[C---:B------:R-:W-:Y:S08]  /*7490*/  HMMA.16816.F32.BF16 R12, R4.reuse, R14, R60 ;  /* 0x0000000e040c723c */ /* 0x040ff0000004183c */
[C---:B-1----:R-:W-:Y:S08]  /*74a0*/  HMMA.16816.F32.BF16 R112, R4.reuse, R16, R112 ;  /* 0x000000100470723c */ /* 0x042ff00000041870 */
[----:B------:R-:W-:Y:S01]  /*74b0*/  HMMA.16816.F32.BF16 R104, R4, R18, R104 ;  /* 0x000000120468723c */ /* 0x000fe20000041868 */
[----:B------:R-:W1:Y:S07]  /*74c0*/  LDSM.16.MT88.4 R16, [R221+0x8000] ;  /* 0x00800000dd10783b */ /* 0x000e6e0000004200 */
[----:B------:R-:W-:Y:S01]  /*74d0*/  MOV R63, R12 ;  /* 0x0000000c003f7202 */ /* 0x000fe20000000f00 */
[----:B------:R-:W-:Y:S01]  /*74e0*/  IMAD.MOV.U32 R62, RZ, RZ, R13 ;  /* 0x000000ffff3e7224 */ /* 0x000fe200078e000d */
[----:B------:R-:W-:Y:S01]  /*74f0*/  MOV R61, R14 ;  /* 0x0000000e003d7202 */ /* 0x000fe20000000f00 */
[----:B------:R-:W-:-:S02]  /*7500*/  IMAD.MOV.U32 R60, RZ, RZ, R15 ;  /* 0x000000ffff3c7224 */ /* 0x000fc400078e000f */
[----:B------:R-:W4:Y:S01]  /*7510*/  LDSM.16.MT88.4 R12, [R220+0x8000] ;  /* 0x00800000dc0c783b */ /* 0x000f220000004200 */
[C---:B--2---:R-:W-:Y:S08]  /*7520*/  HMMA.16816.F32.BF16 R212, R4.reuse, R8, R48 ;  /* 0x0000000804d4723c */ /* 0x044ff00000041830 */
[----:B------:R-:W-:Y:S01]  /*7530*/  HMMA.16816.F32.BF16 R204, R4, R10, R36 ;  /* 0x0000000a04cc723c */ /* 0x000fe20000041824 */
[----:B------:R-:W2:Y:S01]  /*7540*/  LDSM.16.MT88.4 R8, [R217+0xb000] ;  /* 0x00b00000d908783b */ /* 0x000ea20000004200 */
[----:B------:R-:W-:Y:S01]  /*7550*/  MOV R131, R100 ;  /* 0x0000006400837202 */ /* 0x000fe20000000f00 */
[----:B------:R-:W-:Y:S01]  /*7560*/  IMAD.MOV.U32 R130, RZ, RZ, R101 ;  /* 0x000000ffff827224 */ /* 0x000fe200078e0065 */
[----:B------:R-:W-:Y:S01]  /*7570*/  MOV R129, R102 ;  /* 0x0000006600817202 */ /* 0x000fe20000000f00 */
[----:B------:R-:W-:-:S03]  /*7580*/  IMAD.MOV.U32 R128, RZ, RZ, R103 ;  /* 0x000000ffff807224 */ /* 0x000fc600078e0067 */
[C---:B-1----:R-:W-:Y:S08]  /*7590*/  HMMA.16816.F32.BF16 R84, R4.reuse, R16, R84 ;  /* 0x000000100454723c */ /* 0x042ff00000041854 */
[C---:B------:R-:W-:Y:S01]  /*75a0*/  HMMA.16816.F32.BF16 R100, R4.reuse, R18, R76 ;  /* 0x000000120464723c */ /* 0x040fe2000004184c */
[----:B------:R-:W1:Y:S07]  /*75b0*/  LDSM.16.MT88.4 R16, [R218+0xb000] ;  /* 0x00b00000da10783b */ /* 0x000e6e0000004200 */
[C---:B----4-:R-:W-:Y:S08]  /*75c0*/  HMMA.16816.F32.BF16 R48, R4.reuse, R12, R68 ;  /* 0x0000000c0430723c */ /* 0x050ff00000041844 */
[----:B------:R-:W-:Y:S01]  /*75d0*/  HMMA.16816.F32.BF16 R36, R4, R14, R56 ;  /* 0x0000000e0424723c */ /* 0x000fe20000041838 */
[----:B------:R-:W4:Y:S01]  /*75e0*/  LDSM.16.MT88.4 R12, [R221+0xb000] ;  /* 0x00b00000dd0c783b */ /* 0x000f220000004200 */
[----:B------:R-:W-:-:S06]  /*75f0*/  MOV R70, R146 ;  /* 0x0000009200467202 */ /* 0x000fcc0000000f00 */
[C---:B--2---:R-:W-:Y:S08]  /*7600*/  HMMA.16816.F32.BF16 R44, R4.reuse, R8, R44 ;  /* 0x00000008042c723c */ /* 0x044ff0000004182c */
[----:B------:R-:W-:Y:S01]  /*7610*/  HMMA.16816.F32.BF16 R192, R4, R10, R32 ;  /* 0x0000000a04c0723c */ /* 0x000fe20000041820 */
[----:B------:R-:W2:Y:S01]  /*7620*/  LDSM.16.MT88.4 R8, [R220+0xb000] ;  /* 0x00b00000dc08783b */ /* 0x000ea20000004200 */
[----:B------:R-:W-:Y:S01]  /*7630*/  MOV R76, R138 ;  /* 0x0000008a004c7202 */ /* 0x000fe20000000f00 */
[----:B------:R-:W-:-:S02]  /*7640*/  IMAD.MOV.U32 R71, RZ, RZ, R147 ;  /* 0x000000ffff477224 */ /* 0x000fc400078e0093 */
[----:B------:R-:W-:Y:S02]  /*7650*/  FADD.FTZ R0, R70, R0 ;  /* 0x0000000046007221 */ /* 0x000fe40000010000 */
[----:B------:R-:W-:Y:S01]  /*7660*/  FADD.FTZ R3, R3, R2 ;  /* 0x0000000203037221 */ /* 0x000fe20000010000 */
[----:B------:R-:W-:Y:S01]  /*7670*/  MOV R78, R144 ;  /* 0x00000090004e7202 */ /* 0x000fe20000000f00 */
[----:B------:R-:W-:Y:S02]  /*7680*/  IMAD.MOV.U32 R77, RZ, RZ, R139 ;  /* 0x000000ffff4d7224 */ /* 0x000fe400078e008b */
[----:B------:R-:W-:Y:S01]  /*7690*/  IMAD.MOV.U32 R79, RZ, RZ, R145 ;  /* 0x000000ffff4f7224 */ /* 0x000fe200078e0091 */
[----:B-1----:R-:W-:Y:S01]  /*76a0*/  HMMA.16816.F32.BF16 R188, R4, R18, R72 ;  /* 0x0000001204bc723c */ /* 0x002fe20000041848 */
[----:B------:R-:W-:Y:S01]  /*76b0*/  FADD.FTZ R0, R71, R0 ;  /* 0x0000000047007221 */ /* 0x000fe20000010000 */
[----:B------:R-:W-:Y:S01]  /*76c0*/  LDSM.16.MT88.4 R144, [R221+0x2800] ;  /* 0x00280000dd90783b */ /* 0x000fe20000004200 */
[----:B------:R-:W-:-:S02]  /*76d0*/  FADD.FTZ R3, R76, R3 ;  /* 0x000000034c037221 */ /* 0x000fc40000010000 */
[----:B------:R-:W-:-:S03]  /*76e0*/  FADD.FTZ R2, R77, R0 ;  /* 0x000000004d027221 */ /* 0x000fc60000010000 */
[C---:B------:R-:W-:Y:S01]  /*76f0*/  HMMA.16816.F32.BF16 R200, R4.reuse, R16, R80 ;  /* 0x0000001004c8723c */ /* 0x040fe20000041850 */
[----:B------:R-:W-:Y:S01]  /*7700*/  FADD.FTZ R0, R78, R3 ;  /* 0x000000034e007221 */ /* 0x000fe20000010000 */
[----:B------:R-:W-:Y:S01]  /*7710*/  MOV R74, R126 ;  /* 0x0000007e004a7202 */ /* 0x000fe20000000f00 */
[----:B------:R-:W-:Y:S01]  /*7720*/  IMAD.MOV.U32 R73, RZ, RZ, R127 ;  /* 0x000000ffff497224 */ /* 0x000fe200078e007f */
        /* <DEDUP_REMOVED lines=8> */
[----:B------:R-:W1:Y:S01]  /*77b0*/  LDSM.16.MT88.4 R152, [R220+0x2800] ;  /* 0x00280000dc98783b */ /* 0x000e620000004200 */
[----:B------:R-:W-:Y:S01]  /*77c0*/  IMAD.MOV.U32 R79, RZ, RZ, R60 ;  /* 0x000000ffff4f7224 */ /* 0x000fe200078e003c */
[C---:B----4-:R-:W-:Y:S01]  /*77d0*/  HMMA.16816.F32.BF16 R32, R4.reuse, R12, R64 ;  /* 0x0000000c0420723c */ /* 0x050fe20000041840 */
[----:B------:R-:W-:Y:S01]  /*77e0*/  MOV R60, R168 ;  /* 0x000000a8003c7202 */ /* 0x000fe20000000f00 */
[----:B------:R-:W-:Y:S01]  /*77f0*/  IMAD.MOV.U32 R61, RZ, RZ, R169 ;  /* 0x000000ffff3d7224 */ /* 0x000fe200078e00a9 */
[----:B------:R-:W-:Y:S01]  /*7800*/  MOV R62, R170 ;  /* 0x000000aa003e7202 */ /* 0x000fe20000000f00 */
[----:B------:R-:W-:Y:S01]  /*7810*/  IMAD.MOV.U32 R63, RZ, RZ, R171 ;  /* 0x000000ffff3f7224 */ /* 0x000fe200078e00ab */
[----:B------:R-:W-:Y:S04]  /*7820*/  LDSM.16.MT88.4 R64, [R220+0x5800] ;  /* 0x00580000dc40783b */ /* 0x000fe80000004200 */
[----:B------:R-:W4:Y:S01]  /*7830*/  LDSM.16.MT88.4 R168, [R218+0x5800] ;  /* 0x00580000daa8783b */ /* 0x000f220000004200 */
[----:B------:R3:W-:Y:S01]  /*7840*/  MUFU.EX2 R12, R24 ;  /* 0x00000018000c7308 */ /* 0x0007e20000000800 */
[----:B------:R-:W-:Y:S01]  /*7850*/  IMAD.MOV.U32 R83, RZ, RZ, R163 ;  /* 0x000000ffff537224 */ /* 0x000fe200078e00a3 */
[C---:B------:R-:W-:Y:S01]  /*7860*/  HMMA.16816.F32.BF16 R196, R4.reuse, R14, R52 ;  /* 0x0000000e04c4723c */ /* 0x040fe20000041834 */
[----:B------:R-:W-:Y:S01]  /*7870*/  IMAD.MOV.U32 R81, RZ, RZ, R161 ;  /* 0x000000ffff517224 */ /* 0x000fe200078e00a1 */
[----:B------:R-:W-:Y:S01]  /*7880*/  MOV R82, R162 ;  /* 0x000000a200527202 */ /* 0x000fe20000000f00 */
[----:B------:R-:W-:Y:S01]  /*7890*/  IMAD.MOV.U32 R75, RZ, RZ, R124 ;  /* 0x000000ffff4b7224 */ /* 0x000fe200078e007c */
[----:B------:R-:W-:Y:S01]  /*78a0*/  MOV R68, R131 ;  /* 0x0000008300447202 */ /* 0x000fe20000000f00 */
[----:B------:R-:W-:Y:S01]  /*78b0*/  IMAD.MOV.U32 R69, RZ, RZ, R130 ;  /* 0x000000ffff457224 */ /* 0x000fe200078e0082 */
[----:B------:R-:W1:Y:S01]  /*78c0*/  MUFU.EX2 R13, R23 ;  /* 0x00000017000d7308 */ /* 0x000e620000000800 */
[----:B------:R-:W-:Y:S01]  /*78d0*/  LDSM.16.MT88.4 R56, [R221+0x5800] ;  /* 0x00580000dd38783b */ /* 0x000fe20000004200 */
[C---:B--2---:R-:W-:Y:S08]  /*78e0*/  HMMA.16816.F32.BF16 R40, R4.reuse, R8, R40 ;  /* 0x000000080428723c */ /* 0x044ff00000041828 */
[----:B------:R-:W-:Y:S01]  /*78f0*/  HMMA.16816.F32.BF16 R28, R4, R10, R28 ;  /* 0x0000000a041c723c */ /* 0x000fe2000004181c */
[----:B---3--:R-:W-:Y:S01]  /*7900*/  MOV R24, R61 ;  /* 0x0000003d00187202 */ /* 0x008fe20000000f00 */
[----:B------:R2:W-:Y:S01]  /*7910*/  MUFU.EX2 R10, R26 ;  /* 0x0000001a000a7308 */ /* 0x0005e20000000800 */
[----:B------:R-:W-:Y:S01]  /*7920*/  MOV R124, R160 ;  /* 0x000000a0007c7202 */ /* 0x000fe20000000f00 */
[----:B------:R-:W-:Y:S01]  /*7930*/  IMAD.MOV.U32 R71, RZ, RZ, R128 ;  /* 0x000000ffff477224 */ /* 0x000fe200078e0080 */
[----:B------:R-:W-:Y:S01]  /*7940*/  MOV R70, R129 ;  /* 0x0000008100467202 */ /* 0x000fe20000000f00 */
[----:B------:R-:W-:Y:S01]  /*7950*/  FADD.FTZ R0, R24, R2 ;  /* 0x0000000218007221 */ /* 0x000fe20000010000 */
[----:B------:R-:W-:Y:S01]  /*7960*/  MOV R5, R83 ;  /* 0x0000005300057202 */ /* 0x000fe20000000f00 */
[----:B------:R-:W-:Y:S01]  /*7970*/  IMAD.MOV.U32 R14, RZ, RZ, R62 ;  /* 0x000000ffff0e7224 */ /* 0x000fe200078e003e */
[----:B------:R-:W3:Y:S01]  /*7980*/  LDSM.16.MT88.4 R136, [R218+0x2800] ;  /* 0x00280000da88783b */ /* 0x000ee20000004200 */
[----:B------:R4:W3:Y:S01]  /*7990*/  MUFU.EX2 R11, R25 ;  /* 0x00000019000b7308 */ /* 0x0008e20000000800 */
[----:B------:R-:W-:Y:S01]  /*79a0*/  MOV R4, R81 ;  /* 0x0000005100047202 */ /* 0x000fe20000000f00 */
[----:B------:R-:W-:Y:S01]  /*79b0*/  FADD.FTZ R5, R5, R0 ;  /* 0x0000000005057221 */ /* 0x000fe20000010000 */
[----:B-1----:R-:W-:Y:S01]  /*79c0*/  F2FP.BF16.PACK_AB R130, R13, R12 ;  /* 0x0000000c0d82723e */ /* 0x002fe200000010ff */
[----:B------:R-:W-:Y:S04]  /*79d0*/  LDSM.16.MT88.4 R160, [R217+0x5800] ;  /* 0x00580000d9a0783b */ /* 0x000fe80000004200 */
[----:B------:R-:W-:Y:S01]  /*79e0*/  MUFU.EX2 R6, R22 ;  /* 0x0000001600067308 */ /* 0x000fe20000000800 */
[----:B--2---:R-:W-:Y:S01]  /*79f0*/  IMAD.MOV.U32 R26, RZ, RZ, R82 ;  /* 0x000000ffff1a7224 */ /* 0x004fe200078e0052 */
[----:B------:R-:W-:Y:S01]  /*7a00*/  MOV R15, R63 ;  /* 0x0000003f000f7202 */ /* 0x000fe20000000f00 */
[----:B------:R-:W-:Y:S04]  /*7a10*/  LDSM.16.MT88.4 R80, [R218+0x8800] ;  /* 0x00880000da50783b */ /* 0x000fe80000004200 */
[----:B------:R-:W-:Y:S01]  /*7a20*/  LDSM.16.MT88.4 R16, [R220+0xb800] ;  /* 0x00b80000dc10783b */ /* 0x000fe20000004200 */
[----:B------:R-:W1:Y:S01]  /*7a30*/  MUFU.EX2 R8, R21 ;  /* 0x0000001500087308 */ /* 0x000e620000000800 */
[----:B----4-:R-:W-:-:S07]  /*7a40*/  IMAD.MOV.U32 R25, RZ, RZ, R60 ;  /* 0x000000ffff197224 */ /* 0x010fce00078e003c */
[----:B------:R-:W-:Y:S01]  /*7a50*/  MUFU.EX2 R9, R20 ;  /* 0x0000001400097308 */ /* 0x000fe20000000800 */
[----:B------:R-:W-:-:S07]  /*7a60*/  FADD.FTZ R3, R25, R3 ;  /* 0x0000000319037221 */ /* 0x000fce0000010000 */
[----:B------:R-:W2:Y:S01]  /*7a70*/  MUFU.EX2 R7, R27 ;  /* 0x0000001b00077308 */ /* 0x000ea20000000800 */
[----:B------:R-:W-:-:S04]  /*7a80*/  @P2 IMAD.HI.U32 R2, R26, c[0x0][0x2c8], RZ ;  /* 0x0000b2001a022a27 */ /* 0x000fc800078e00ff */
[----:B------:R-:W-:Y:S02]  /*7a90*/  FADD.FTZ R4, R4, R3 ;  /* 0x0000000304047221 */ /* 0x000fe40000010000 */
[----:B------:R-:W-:Y:S02]  /*7aa0*/  FADD.FTZ R3, R124, R5 ;  /* 0x000000057c037221 */ /* 0x000fe40000010000 */
[----:B------:R-:W-:Y:S01]  /*7ab0*/  IMAD.MOV.U32 R0, RZ, RZ, R26 ;  /* 0x000000ffff007224 */ /* 0x000fe200078e001a */
[----:B------:R-:W-:Y:S01]  /*7ac0*/  @P2 SHF.R.U32.HI R0, RZ, c[0x0][0x2cc], R2 ;  /* 0x0000b300ff002a19 */ /* 0x000fe20000011602 */
[----:B------:R-:W-:Y:S01]  /*7ad0*/  FADD.FTZ R3, R126, R3 ;  /* 0x000000037e037221 */ /* 0x000fe20000010000 */
[----:B---3--:R-:W-:Y:S01]  /*7ae0*/  F2FP.BF16.PACK_AB R128, R11, R10 ;  /* 0x0000000a0b80723e */ /* 0x008fe200000010ff */
[----:B------:R-:W-:Y:S01]  /*7af0*/  FADD.FTZ R2, R127, R4 ;  /* 0x000000047f027221 */ /* 0x000fe20000010000 */
[----:B-1----:R-:W-:Y:S02]  /*7b00*/  F2FP.BF16.PACK_AB R129, R8, R6 ;  /* 0x000000060881723e */ /* 0x002fe400000010ff */
[----:B--2---:R-:W-:-:S02]  /*7b10*/  F2FP.BF16.PACK_AB R131, R7, R9 ;  /* 0x000000090783723e */ /* 0x004fc400000010ff */
[----:B------:R-:W-:Y:S01]  /*7b20*/  MOV R4, c[0x0][0x168] ;  /* 0x00005a0000047a02 */ /* 0x000fe20000000f00 */
[----:B------:R-:W-:Y:S02]  /*7b30*/  FADD.FTZ R3, R174, R3 ;  /* 0x00000003ae037221 */ /* 0x000fe40000010000 */
[----:B------:R-:W-:Y:S01]  /*7b40*/  FADD.FTZ R2, R125, R2 ;  /* 0x000000027d027221 */ /* 0x000fe20000010000 */
[----:B------:R-:W-:Y:S01]  /*7b50*/  IADD3 R0, R0, c[0x0][0x1d0], -R4 ;  /* 0x0000740000007a10 */ /* 0x000fe20007ffe804 */
[----:B------:R-:W-:Y:S01]  /*7b60*/  FADD.FTZ R3, R175, R3 ;  /* 0x00000003af037221 */ /* 0x000fe20000010000 */
[----:B------:R-:W-:Y:S01]  /*7b70*/  HMMA.16816.F32.BF16 R180, R128, R184, R180 ;  /* 0x000000b880b4723c */ /* 0x000fe200000418b4 */
[----:B------:R-:W-:Y:S02]  /*7b80*/  FADD.FTZ R2, R176, R2 ;  /* 0x00000002b0027221 */ /* 0x000fe40000010000 */
[----:B------:R-:W-:-:S05]  /*7b90*/  IMAD.HI R4, R0, 0x2aaaaaab, RZ ;  /* 0x2aaaaaab00047827 */ /* 0x000fca00078e02ff */
[----:B------:R-:W-:Y:S01]  /*7ba0*/  HMMA.16816.F32.BF16 R148, R128, R152, R148 ;  /* 0x000000988094723c */ /* 0x000fe20000041894 */
[----:B------:R-:W-:Y:S02]  /*7bb0*/  FADD.FTZ R0, R179, R3 ;  /* 0x00000003b3007221 */ /* 0x000fe40000010000 */
[----:B------:R-:W-:-:S05]  /*7bc0*/  FADD.FTZ R2, R177, R2 ;  /* 0x00000002b1027221 */ /* 0x000fca0000010000 */
[----:B------:R-:W-:Y:S01]  /*7bd0*/  HMMA.16816.F32.BF16 R184, R128, R186, R88 ;  /* 0x000000ba80b8723c */ /* 0x000fe20000041858 */
[----:B------:R-:W-:Y:S01]  /*7be0*/  LDSM.16.MT88.4 R88, [R221+0x8800] ;  /* 0x00880000dd58783b */ /* 0x000fe20000004200 */
[----:B------:R-:W-:-:S06]  /*7bf0*/  FADD.FTZ R0, R178, R0 ;  /* 0x00000000b2007221 */ /* 0x000fcc0000010000 */
[----:B------:R-:W-:Y:S01]  /*7c00*/  HMMA.16816.F32.BF16 R152, R128, R154, R72 ;  /* 0x0000009a8098723c */ /* 0x000fe20000041848 */
[----:B------:R-:W1:Y:S01]  /*7c10*/  LDSM.16.MT88.4 R72, [R217+0x8800] ;  /* 0x00880000d948783b */ /* 0x000e620000004200 */
[----:B------:R-:W-:-:S06]  /*7c20*/  FADD.FTZ R2, R252, R2 ;  /* 0x00000002fc027221 */ /* 0x000fcc0000010000 */
[C---:B------:R-:W-:Y:S08]  /*7c30*/  HMMA.16816.F32.BF16 R140, R128.reuse, R144, R140 ;  /* 0x00000090808c723c */ /* 0x040ff0000004188c */
[C---:B------:R-:W-:Y:S08]  /*7c40*/  HMMA.16816.F32.BF16 R164, R128.reuse, R168, R164 ;  /* 0x000000a880a4723c */ /* 0x040ff000000418a4 */
[C---:B------:R-:W-:Y:S01]  /*7c50*/  HMMA.16816.F32.BF16 R60, R128.reuse, R64, R112 ;  /* 0x00000040803c723c */ /* 0x040fe20000041870 */
[----:B------:R-:W-:Y:S07]  /*7c60*/  LDSM.16.MT88.4 R112, [R218+0xb800] ;  /* 0x00b80000da70783b */ /* 0x000fee0000004200 */
[C---:B------:R-:W-:Y:S01]  /*7c70*/  HMMA.16816.F32.BF16 R144, R128.reuse, R146, R96 ;  /* 0x000000928090723c */ /* 0x040fe20000041860 */
[----:B------:R-:W2:Y:S07]  /*7c80*/  LDSM.16.MT88.4 R96, [R220+0x8800] ;  /* 0x00880000dc60783b */ /* 0x000eae0000004200 */
[C---:B------:R-:W-:Y:S01]  /*7c90*/  HMMA.16816.F32.BF16 R168, R128.reuse, R170, R120 ;  /* 0x000000aa80a8723c */ /* 0x040fe20000041878 */
[----:B------:R-:W-:Y:S07]  /*7ca0*/  LDSM.16.MT88.4 R120, [R221+0xb800] ;  /* 0x00b80000dd78783b */ /* 0x000fee0000004200 */
[----:B------:R-:W-:Y:S01]  /*7cb0*/  HMMA.16816.F32.BF16 R64, R128, R66, R104 ;  /* 0x000000428040723c */ /* 0x000fe20000041868 */
[----:B------:R-:W3:Y:S01]  /*7cc0*/  LDSM.16.MT88.4 R104, [R217+0xb800] ;  /* 0x00b80000d968783b */ /* 0x000ee20000004200 */
        /* <DEDUP_REMOVED lines=11> */
[----:B------:R4:W-:Y:S01]  /*7d80*/  STL [R1+0x10], R3 ;  /* 0x0000100301007387 */ /* 0x0009e20000100800 */
[----:B------:R-:W-:-:S03]  /*7d90*/  IADD3 R252, R14, -0x2, RZ ;  /* 0xfffffffe0efc7810 */ /* 0x000fc60007ffe0ff */
[----:B------:R4:W-:Y:S04]  /*7da0*/  STL [R1+0x8], R0 ;  /* 0x0000080001007387 */ /* 0x0009e80000100800 */
[----:B------:R4:W-:Y:S01]  /*7db0*/  STL [R1+0x4], R2 ;  /* 0x0000040201007387 */ /* 0x0009e20000100800 */
[----:B------:R-:W-:Y:S01]  /*7dc0*/  ISETP.GE.AND P0, PT, R252, R3, PT ;  /* 0x00000003fc00720c */ /* 0x000fe20003f06270 */
[C---:B------:R-:W-:Y:S08]  /*7dd0*/  HMMA.16816.F32.BF16 R132, R128.reuse, R136, R132 ;  /* 0x000000888084723c */ /* 0x040ff00000041884 */
[C---:B------:R-:W-:Y:S08]  /*7de0*/  HMMA.16816.F32.BF16 R52, R128.reuse, R56, R116 ;  /* 0x000000388034723c */ /* 0x040ff00000041874 */
        /* <DEDUP_REMOVED lines=8> */
[C---:B--2---:R-:W-:Y:S08]  /*7e70*/  HMMA.16816.F32.BF16 R92, R128.reuse, R96, R48 ;  /* 0x00000060805c723c */ /* 0x044ff00000041830 */
        /* <DEDUP_REMOVED lines=14> */
[----:B------:R-:W-:Y:S02]  /*7f60*/  MOV R175, R173 ;  /* 0x000000ad00af7202 */ /* 0x000fe40000000f00 */
[----:B------:R-:W-:Y:S01]  /*7f70*/  MOV R201, R252 ;  /* 0x000000fc00c97202 */ /* 0x000fe20000000f00 */
[----:B--2---:R-:W-:-:S05]  /*7f80*/  @P2 IMAD.HI.U32 R0, R15, c[0x0][0x2c8], RZ ;  /* 0x0000b2000f002a27 */ /* 0x004fca00078e00ff */
[----:B------:R-:W-:-:S05]  /*7f90*/  @P2 SHF.R.U32.HI R0, RZ, c[0x0][0x2cc], R0 ;  /* 0x0000b300ff002a19 */ /* 0x000fca0000011600 */
[----:B------:R1:W-:Y:S02]  /*7fa0*/  @P2 STL [R1+0x14], R0 ;  /* 0x0000140001002387 */ /* 0x0003e40000100800 */
.L_x_4751:
[----:B------:R-:W-:Y:S04]  /*7fb0*/  DEPBAR.LE SB0, 0x0 ;  /* 0x000080000000791a */ /* 0x000fe80000000000 */
[----:B------:R-:W-:Y:S01]  /*7fc0*/  WARPSYNC 0xffffffff ;  /* 0xffffffff00007948 */ /* 0x000fe20003800000 */
[----:B------:R-:W-:Y:S01]  /*7fd0*/  BAR.SYNC.DEFER_BLOCKING 0x0 ;  /* 0x0000000000007b1d */ /* 0x000fe20000010000 */
[----:B------:R-:W-:Y:S05]  /*7fe0*/  MOV R196, c[0x0][0x2c4] ;  /* 0x0000b10000c47a02 */ /* 0x000fea0000000f00 */
[----:B-----5:R-:W-:Y:S06]  /*7ff0*/  LDSM.16.M88.4 R48, [R223] ;  /* 0x00000000df30783b */ /* 0x020fec0000000200 */
[----:B------:R-:W2:Y:S06]  /*8000*/  LDSM.16.M88.4 R8, [R216] ;  /* 0x00000000d808783b */ /* 0x000eac0000000200 */
[----:B------:R-:W3:Y:S06]  /*8010*/  LDSM.16.M88.4 R16, [R216+0x800] ;  /* 0x00080000d810783b */ /* 0x000eec0000000200 */
[----:B------:R-:W4:Y:S06]  /*8020*/  LDL R252, [R1+0xc] ;  /* 0x00000c0001fc7983 */ /* 0x000f2c0000100800 */
[----:B------:R-:W1:Y:S06]  /*8030*/  LDSM.16.M88.4 R24, [R216+0x1000] ;  /* 0x00100000d818783b */ /* 0x000e6c0000000200 */
[----:B------:R-:W4:Y:S06]  /*8040*/  LDL R174, [R1+0x38] ;  /* 0x0000380001ae7983 */ /* 0x000f2c0000100800 */
[----:B------:R-:W4:Y:S06]  /*8050*/  LDL.64 R172, [R1+0x30] ;  /* 0x0000300001ac7983 */ /* 0x000f2c0000100a00 */
[----:B------:R-:W1:Y:S01]  /*8060*/  LDSM.16.M88.4 R32, [R216+0x1800] ;  /* 0x00180000d820783b */ /* 0x000e620000000200 */
[C---:B--2---:R-:W-:Y:S05]  /*8070*/  HMMA.16816.F32.BF16 R4, R48.reuse, R8, RZ ;  /* 0x000000083004723c */ /* 0x044fea00000418ff */
[----:B------:R2:W-:Y:S03]  /*8080*/  STL [R1+0x98], R220 ;  /* 0x000098dc01007387 */ /* 0x0005e60000100800 */
[C---:B------:R-:W-:Y:S03]  /*8090*/  HMMA.16816.F32.BF16 R8, R48.reuse, R10, RZ ;  /* 0x0000000a3008723c */ /* 0x040fe600000418ff */
[----:B------:R-:W1:Y:S06]  /*80a0*/  LDSM.16.M88.4 R40, [R216+0x2000] ;  /* 0x00200000d828783b */ /* 0x000e6c0000000200 */
[----:B------:R-:W1:Y:S01]  /*80b0*/  LDSM.16.M88.4 R188, [R216+0x2800] ;  /* 0x00280000d8bc783b */ /* 0x000e620000000200 */
[C---:B---3--:R-:W-:Y:S05]  /*80c0*/  HMMA.16816.F32.BF16 R12, R48.reuse, R16, RZ ;  /* 0x00000010300c723c */ /* 0x048fea00000418ff */
[----:B------:R-:W-:Y:S03]  /*80d0*/  LDSM.16.M88.4 R192, [R227] ;  /* 0x00000000e3c0783b */ /* 0x000fe60000000200 */
[C---:B------:R-:W-:Y:S03]  /*80e0*/  HMMA.16816.F32.BF16 R16, R48.reuse, R18, RZ ;  /* 0x000000123010723c */ /* 0x040fe600000418ff */
[----:B--2---:R-:W2:Y:S05]  /*80f0*/  LDL R220, [R1] ;  /* 0x0000000001dc7983 */ /* 0x004eaa0000100800 */
[C---:B-1----:R-:W-:Y:S01]  /*8100*/  HMMA.16816.F32.BF16 R20, R48.reuse, R24, RZ ;  /* 0x000000183014723c */ /* 0x042fe200000418ff */
[----:B------:R-:W3:Y:S07]  /*8110*/  LDL R177, [R1+0x14] ;  /* 0x0000140001b17983 */ /* 0x000eee0000100800 */
        /* <DEDUP_REMOVED lines=16> */
[----:B------:R-:W1:Y:S02]  /*8220*/  LDSM.16.M88.4 R192, [R248] ;  /* 0x00000000f8c0783b */ /* 0x000e640000000200 */
[----:B----4-:R-:W-:Y:S05]  /*8230*/  ISETP.GT.AND P0, PT, R252, R201, PT ;  /* 0x000000c9fc00720c */ /* 0x010fea0003f04270 */
[C---:B-1----:R-:W-:Y:S08]  /*8240*/  HMMA.16816.F32.BF16 R28, R188.reuse, R192, R28 ;  /* 0x000000c0bc1c723c */ /* 0x042ff0000004181c */
[C---:B------:R-:W-:Y:S01]  /*8250*/  HMMA.16816.F32.BF16 R32, R188.reuse, R194, R32 ;  /* 0x000000c2bc20723c */ /* 0x040fe20000041820 */
[----:B------:R-:W1:Y:S03]  /*8260*/  LDSM.16.M88.4 R192, [R247] ;  /* 0x00000000f7c0783b */ /* 0x000e660000000200 */
[----:B------:R-:W-:Y:S01]  /*8270*/  @!P0 SHF.R.S32.HI R0, RZ, 0x1f, R201 ;  /* 0x0000001fff008819 */ /* 0x000fe200000114c9 */
[C---:B------:R-:W-:Y:S01]  /*8280*/  @!P0 IMAD.WIDE.U32 R2, R201.reuse, c[0x0][0x208], RZ ;  /* 0x00008200c9028a25 */ /* 0x040fe200078e00ff */
[----:B------:R-:W-:Y:S02]  /*8290*/  @!P0 MOV R179, R174 ;  /* 0x000000ae00b38202 */ /* 0x000fe40000000f00 */
[----:B------:R-:W4:Y:S01]  /*82a0*/  LDL R174, [R1+0x18] ;  /* 0x0000180001ae7983 */ /* 0x000f220000100800 */
[----:B------:R-:W-:Y:S03]  /*82b0*/  @!P0 IMAD R0, R0, c[0x0][0x208], RZ ;  /* 0x0000820000008a24 */ /* 0x000fe600078e02ff */
[----:B------:R-:W-:Y:S02]  /*82c0*/  @!P0 IMAD.MOV.U32 R178, RZ, RZ, R172 ;  /* 0x000000ffffb28224 */ /* 0x000fe400078e00ac */
[----:B------:R-:W-:Y:S02]  /*82d0*/  @!P0 IMAD R0, R201, c[0x0][0x20c], R0 ;  /* 0x00008300c9008a24 */ /* 0x000fe400078e0200 */
[----:B------:R-:W-:Y:S03]  /*82e0*/  @!P0 IMAD.WIDE.U32 R178, R2, 0x60, R178 ;  /* 0x0000006002b28825 */ /* 0x000fe600078e00b2 */
[----:B------:R-:W-:Y:S01]  /*82f0*/  @!P0 IADD3 R0, R3, R0, RZ ;  /* 0x0000000003008210 */ /* 0x000fe20007ffe0ff */
[----:B------:R-:W-:Y:S04]  /*8300*/  @!P0 IMAD.SHL.U32 R172, R178, 0x2, RZ ;  /* 0x00000002b2ac8824 */ /* 0x000fe800078e00ff */
[----:B------:R-:W-:Y:S01]  /*8310*/  @!P0 IMAD R0, R0, 0x60, RZ ;  /* 0x0000006000008824 */ /* 0x000fe200078e02ff */
[----:B------:R-:W-:Y:S04]  /*8320*/  @!P0 IADD3 R2, P1, R172, c[0x0][0x1f8], RZ ;  /* 0x00007e00ac028a10 */ /* 0x000fe80007f3e0ff */
[----:B------:R-:W-:Y:S04]  /*8330*/  @!P0 IADD3 R0, R179, R0, RZ ;  /* 0x00000000b3008210 */ /* 0x000fe80007ffe0ff */
[----:B------:R-:W-:Y:S02]  /*8340*/  @!P0 SHF.L.U64.HI R0, R178, 0x1, R0 ;  /* 0x00000001b2008819 */ /* 0x000fe40000010200 */
[----:B------:R-:W-:Y:S02]  /*8350*/  @!P0 IADD3 R178, P2, R172, 0x80, RZ ;  /* 0x00000080acb28810 */ /* 0x000fe40007f5e0ff */
[----:B------:R-:W-:Y:S02]  /*8360*/  @!P0 IADD3.X R3, R0, c[0x0][0x1fc], RZ, P1, !PT ;  /* 0x00007f0000038a10 */ /* 0x000fe40000ffe4ff */
[----:B------:R-:W-:Y:S01]  /*8370*/  @!P0 IADD3 R178, P1, R178, c[0x0][0x1f8], RZ ;  /* 0x00007e00b2b28a10 */ /* 0x000fe20007f3e0ff */
[C---:B-1----:R-:W-:Y:S03]  /*8380*/  HMMA.16816.F32.BF16 R36, R188.reuse, R192, R36 ;  /* 0x000000c0bc24723c */ /* 0x042fe60000041824 */
[C---:B--2---:R-:W-:Y:S02]  /*8390*/  LOP3.LUT P4, RZ, R220.reuse, 0x2, RZ, 0xc0, !PT ;  /* 0x00000002dcff7812 */ /* 0x044fe4000788c0ff */
[--C-:B------:R-:W-:Y:S02]  /*83a0*/  @!P0 IADD3.X R179, RZ, c[0x0][0x1fc], R0.reuse, P1, P2 ;  /* 0x00007f00ffb38a10 */ /* 0x100fe40000fe4400 */
[----:B------:R-:W-:Y:S01]  /*83b0*/  LOP3.LUT P3, RZ, R220, 0x1, RZ, 0xc0, !PT ;  /* 0x00000001dcff7812 */ /* 0x000fe2000786c0ff */
[C---:B------:R-:W-:Y:S01]  /*83c0*/  HMMA.16816.F32.BF16 R40, R188.reuse, R194, R40 ;  /* 0x000000c2bc28723c */ /* 0x040fe20000041828 */
[----:B------:R-:W1:Y:S06]  /*83d0*/  LDSM.16.M88.4 R192, [R246] ;  /* 0x00000000f6c0783b */ /* 0x000e6c0000000200 */
[----:B------:R-:W-:Y:S01]  /*83e0*/  @!PT LDS RZ, [RZ] ;  /* 0x00000000fffff984 */ /* 0x000fe20000000800 */
[----:B------:R-:W-:Y:S01]  /*83f0*/  @!PT LDS RZ, [RZ] ;  /* 0x00000000fffff984 */ /* 0x000fe20000000800 */
[----:B------:R-:W-:Y:S01]  /*8400*/  @!PT LDS RZ, [RZ] ;  /* 0x00000000fffff984 */ /* 0x000fe20000000800 */
[----:B------:R2:W-:Y:S06]  /*8410*/  @!P0 LDGSTS.E.BYPASS.LTC128B.128 [R251+0x100], [R2.64], !P5 ;  /* 0x0010000002fb8fae */ /* 0x0005ec000e901d48 */
[----:B------:R2:W-:Y:S02]  /*8420*/  @!P0 LDGSTS.E.BYPASS.LTC128B.128 [R251+0x3100], [R178.64], !P4 ;  /* 0x03100000b2fb8fae */ /* 0x0005e4000e101d48 */
[----:B--2---:R-:W-:Y:S01]  /*8430*/  @!P0 IADD3 R178, P2, R172, 0x100, RZ ;  /* 0x00000100acb28810 */ /* 0x004fe20007f5e0ff */
[C---:B-1----:R-:W-:Y:S03]  /*8440*/  HMMA.16816.F32.BF16 R44, R188.reuse, R192, R44 ;  /* 0x000000c0bc2c723c */ /* 0x042fe6000004182c */
[----:B------:R-:W-:Y:S04]  /*8450*/  @!P0 IADD3 R178, P1, R178, c[0x0][0x1f8], RZ ;  /* 0x00007e00b2b28a10 */ /* 0x000fe80007f3e0ff */
[--C-:B------:R-:W-:Y:S01]  /*8460*/  @!P0 IADD3.X R179, RZ, c[0x0][0x1fc], R0.reuse, P1, P2 ;  /* 0x00007f00ffb38a10 */ /* 0x100fe20000fe4400 */
[----:B------:R-:W-:Y:S04]  /*8470*/  HMMA.16816.F32.BF16 R48, R188, R194, R48 ;  /* 0x000000c2bc30723c */ /* 0x000fe80000041830 */
[----:B------:R-:W-:Y:S01]  /*8480*/  @!P0 IADD3 R172, P2, R172, 0x180, RZ ;  /* 0x00000180acac8810 */ /* 0x000fe20007f5e0ff */
[----:B------:R1:W-:Y:S03]  /*8490*/  @!P0 LDGSTS.E.BYPASS.LTC128B.128 [R251+0x6100], [R178.64], !P3 ;  /* 0x06100000b2fb8fae */ /* 0x0003e6000d901d48 */
[----:B------:R-:W-:Y:S04]  /*84a0*/  @!P0 IADD3 R172, P1, R172, c[0x0][0x1f8], RZ ;  /* 0x00007e00acac8a10 */ /* 0x000fe80007f3e0ff */
[----:B------:R-:W-:Y:S01]  /*84b0*/  @!P0 IADD3.X R173, RZ, c[0x0][0x1fc], R0, P1, P2 ;  /* 0x00007f00ffad8a10 */ /* 0x000fe20000fe4400 */
[----:B------:R-:W-:Y:S04]  /*84c0*/  @!P0 IMAD.MOV.U32 R0, RZ, RZ, c[0x0][0x208] ;  /* 0x00008200ff008624 */ /* 0x000fe800078e00ff */
[----:B------:R2:W-:Y:S02]  /*84d0*/  @!P0 LDGSTS.E.BYPASS.LTC128B.128 [R251+0x9100], [R172.64], !P6 ;  /* 0x09100000acfb8fae */ /* 0x0005e4000f101d48 */
[C---:B--2---:R-:W-:Y:S01]  /*84e0*/  @!P0 IMAD.SHL.U32 R172, R0.reuse, 0x40, RZ ;  /* 0x0000004000ac8824 */ /* 0x044fe200078e00ff */
[----:B------:R-:W-:Y:S04]  /*84f0*/  @!P0 MOV R173, 0x6 ;  /* 0x0000000600ad8802 */ /* 0x000fe80000000f00 */
[----:B------:R-:W-:Y:S02]  /*8500*/  @!P0 SHF.L.U64.HI R0, R0, R173, c[0x0][0x20c] ;  /* 0x0000830000008619 */ /* 0x000fe400000102ad */
[----:B------:R-:W-:Y:S04]  /*8510*/  @!P0 IADD3 R2, P1, R2, R172, RZ ;  /* 0x000000ac02028210 */ /* 0x000fe80007f3e0ff */
[----:B------:R-:W-:Y:S02]  /*8520*/  @!P0 IADD3.X R3, R3, R0, RZ, P1, !PT ;  /* 0x0000000003038210 */ /* 0x000fe40000ffe4ff */
[----:B------:R-:W-:Y:S03]  /*8530*/  @!P0 IADD3 R172, P1, R172, R2, RZ ;  /* 0x00000002acac8210 */ /* 0x000fe60007f3e0ff */
[----:B------:R2:W-:Y:S02]  /*8540*/  @!P0 LDGSTS.E.BYPASS.LTC128B.128 [R251+0x1100], [R2.64], !P5 ;  /* 0x0110000002fb8fae */ /* 0x0005e4000e901d48 */
[----:B------:R-:W-:Y:S01]  /*8550*/  @!P0 IMAD.X R173, R0, 0x1, R3, P1 ;  /* 0x0000000100ad8824 */ /* 0x000fe200008e0603 */
[----:B------:R-:W-:Y:S03]  /*8560*/  ISETP.NE.AND P1, PT, R196, 0x1, PT ;  /* 0x00000001c400780c */ /* 0x000fe60003f25270 */
[----:B------:R2:W-:Y:S06]  /*8570*/  @!P0 LDGSTS.E.BYPASS.LTC128B.128 [R251+0x4100], [R2.64+0x80], !P4 ;  /* 0x0410008002fb8fae */ /* 0x0005ec000e101d48 */
[----:B------:R2:W-:Y:S06]  /*8580*/  @!P0 LDGSTS.E.BYPASS.LTC128B.128 [R251+0x7100], [R2.64+0x100], !P3 ;  /* 0x0710010002fb8fae */ /* 0x0005ec000d901d48 */
[----:B------:R2:W-:Y:S06]  /*8590*/  @!P0 LDGSTS.E.BYPASS.LTC128B.128 [R251+0xa100], [R2.64+0x180], !P6 ;  /* 0x0a10018002fb8fae */ /* 0x0005ec000f101d48 */
[----:B------:R1:W-:Y:S06]  /*85a0*/  @!P0 LDGSTS.E.BYPASS.LTC128B.128 [R251+0x2100], [R172.64], !P5 ;  /* 0x02100000acfb8fae */ /* 0x0003ec000e901d48 */
[----:B------:R1:W-:Y:S06]  /*85b0*/  @!P0 LDGSTS.E.BYPASS.LTC128B.128 [R251+0x5100], [R172.64+0x80], !P4 ;  /* 0x05100080acfb8fae */ /* 0x0003ec000e101d48 */
[----:B------:R1:W-:Y:S06]  /*85c0*/  @!P0 LDGSTS.E.BYPASS.LTC128B.128 [R251+0x8100], [R172.64+0x100], !P3 ;  /* 0x08100100acfb8fae */ /* 0x0003ec000d901d48 */
[----:B------:R1:W-:Y:S06]  /*85d0*/  @!P0 LDGSTS.E.BYPASS.LTC128B.128 [R251+0xb100], [R172.64+0x180], !P6 ;  /* 0x0b100180acfb8fae */ /* 0x0003ec000f101d48 */
[----:B------:R-:W-:Y:S06]  /*85e0*/  LDSM.16.M88.4 R188, [R226] ;  /* 0x00000000e2bc783b */ /* 0x000fec0000000200 */
[----:B------:R-:W1:Y:S06]  /*85f0*/  LDSM.16.M88.4 R192, [R222] ;  /* 0x00000000dec0783b */ /* 0x000e6c0000000200 */
[----:B------:R-:W0:Y:S06]  /*8600*/  LDGDEPBAR ;  /* 0x00000000000079af */ /* 0x000e2c0000000000 */
[----:B------:R1:W3:Y:S02]  /*8610*/  LDL R0, [R1+0x1c] ;  /* 0x00001c0001007983 */ /* 0x0002e40000100800 */
        /* <DEDUP_REMOVED lines=18> */
[----:B------:R-:W1:Y:S01]  /*8740*/  LDSM.16.M88.4 R192, [R219] ;  /* 0x00000000dbc0783b */ /* 0x000e620000000200 */
[----:B---3--:R-:W-:Y:S05]  /*8750*/  @P1 IMAD.MOV.U32 R0, RZ, RZ, R177 ;  /* 0x000000ffff001224 */ /* 0x008fea00078e00b1 */
[----:B--2---:R-:W2:Y:S06]  /*8760*/  SHFL.IDX PT, R2, R0, RZ, 0x1c1f ;  /* 0x001c1fff00027589 */ /* 0x004eac00000e0000 */
[----:B------:R3:W2:Y:S01]  /*8770*/  SHFL.IDX PT, R3, R0, 0x1, 0x1c1f ;  /* 0x003c1f0000037f89 */ /* 0x0006a200000e0000 */
[C---:B-1----:R-:W-:Y:S03]  /*8780*/  HMMA.16816.F32.BF16 R4, R188.reuse, R192, R4 ;  /* 0x000000c0bc04723c */ /* 0x042fe60000041804 */
[----:B---3--:R-:W-:Y:S05]  /*8790*/  IMAD R0, R201, -0x60, RZ ;  /* 0xffffffa0c9007824 */ /* 0x008fea00078e02ff */
[C---:B------:R-:W-:Y:S01]  /*87a0*/  HMMA.16816.F32.BF16 R8, R188.reuse, R194, R8 ;  /* 0x000000c2bc08723c */ /* 0x040fe20000041808 */
[----:B------:R-:W1:Y:S03]  /*87b0*/  LDSM.16.M88.4 R192, [R219+0x800] ;  /* 0x00080000dbc0783b */ /* 0x000e660000000200 */
[----:B----4-:R-:W-:Y:S04]  /*87c0*/  IADD3 R0, -R174, 0x1, R0 ;  /* 0x00000001ae007810 */ /* 0x010fe80007ffe100 */
[----:B------:R-:W-:Y:S04]  /*87d0*/  IADD3 R0, R0, c[0x0][0x1d0], RZ ;  /* 0x0000740000007a10 */ /* 0x000fe80007ffe0ff */
[----:B------:R-:W-:Y:S04]  /*87e0*/  IADD3 R0, R0, -c[0x0][0x168], RZ ;  /* 0x80005a0000007a10 */ /* 0x000fe80007ffe0ff */
[C---:B--2---:R-:W-:Y:S01]  /*87f0*/  IADD3 R2, R0.reuse, R2, RZ ;  /* 0x0000000200027210 */ /* 0x044fe20007ffe0ff */
[----:B------:R-:W-:Y:S03]  /*8800*/  IMAD.IADD R0, R0, 0x1, R3 ;  /* 0x0000000100007824 */ /* 0x000fe600078e0203 */
[----:B------:R-:W-:Y:S02]  /*8810*/  ISETP.GT.AND P0, PT, R2, RZ, PT ;  /* 0x000000ff0200720c */ /* 0x000fe40003f04270 */
[----:B------:R-:W-:Y:S02]  /*8820*/  ISETP.GT.AND P1, PT, R0, RZ, PT ;  /* 0x000000ff0000720c */ /* 0x000fe40003f24270 */
[----:B------:R-:W-:Y:S01]  /*8830*/  ISETP.GT.AND P2, PT, R2, 0x1, PT ;  /* 0x000000010200780c */ /* 0x000fe20003f44270 */
        /* <DEDUP_REMOVED lines=229> */
[----:B------:R-:W-:Y:S02]  /*9690*/  FSEL R177, R6, -INF , P1 ;  /* 0xff80000006b17808 */ /* 0x000fe40000800000 */
[----:B------:R-:W-:Y:S02]  /*96a0*/  ISETP.GT.AND P1, PT, R2, 0x8, PT ;  /* 0x000000080200780c */ /* 0x000fe40003f24270 */
[----:B------:R-:W-:Y:S02]  /*96b0*/  FSEL R179, R5, -INF , P2 ;  /* 0xff80000005b37808 */ /* 0x000fe40001000000 */
[----:B------:R-:W-:Y:S02]  /*96c0*/  FSEL R178, R4, -INF , P0 ;  /* 0xff80000004b27808 */ /* 0x000fe40000000000 */
[----:B------:R-:W-:Y:S02]  /*96d0*/  ISETP.GT.AND P0, PT, R0, 0x1, PT ;  /* 0x000000010000780c */ /* 0x000fe40003f04270 */
[----:B------:R-:W-:Y:S02]  /*96e0*/  FMNMX.FTZ R3, R177, R176, !PT ;  /* 0x000000b0b1037209 */ /* 0x000fe40007810000 */
[----:B------:R-:W-:Y:S02]  /*96f0*/  FMNMX.FTZ R173, R178, R175, !PT ;  /* 0x000000afb2ad7209 */ /* 0x000fe40007810000 */
[C---:B------:R-:W-:Y:S02]  /*9700*/  ISETP.GT.AND P2, PT, R2.reuse, 0x39, PT ;  /* 0x000000390200780c */ /* 0x040fe40003f44270 */
[----:B------:R-:W-:Y:S01]  /*9710*/  FMNMX.FTZ R173, R179, R173, !PT ;  /* 0x000000adb3ad7209 */ /* 0x000fe20007810000 */
        /* <DEDUP_REMOVED lines=8> */
[----:B------:R-:W1:Y:S11]  /*97a0*/  LDSM.16.M88.4 R192, [R219+0xb000] ;  /* 0x00b00000dbc0783b */ /* 0x000e760000000200 */
[----:B------:R-:W-:Y:S11]  /*97b0*/  @!UPT UIADD3 URZ, URZ, URZ, URZ ;  /* 0x0000003f3f3ff290 */ /* 0x000ff6000fffe03f */
[----:B------:R-:W-:Y:S01]  /*97c0*/  @!UPT UIADD3 URZ, URZ, URZ, URZ ;  /* 0x0000003f3f3ff290 */ /* 0x000fe2000fffe03f */
[----:B------:R-:W-:Y:S02]  /*97d0*/  FSEL R213, R33, -INF , P2 ;  /* 0xff80000021d57808 */ /* 0x000fe40001000000 */
[C---:B------:R-:W-:Y:S01]  /*97e0*/  ISETP.GT.AND P2, PT, R2.reuse, 0x41, PT ;  /* 0x000000410200780c */ /* 0x040fe20003f44270 */
[C---:B-1----:R-:W-:Y:S08]  /*97f0*/  HMMA.16816.F32.BF16 R36, R188.reuse, R192, R36 ;  /* 0x000000c0bc24723c */ /* 0x042ff00000041824 */
[C---:B------:R-:W-:Y:S01]  /*9800*/  HMMA.16816.F32.BF16 R40, R188.reuse, R194, R40 ;  /* 0x000000c2bc28723c */ /* 0x040fe20000041828 */
[----:B------:R-:W1:Y:S01]  /*9810*/  LDSM.16.M88.4 R192, [R219+0xb800] ;  /* 0x00b80000dbc0783b */ /* 0x000e620000000200 */
[----:B------:R-:W-:Y:S05]  /*9820*/  DEPBAR.LE SB0, 0x0 ;  /* 0x000080000000791a */ /* 0x000fea0000000000 */
[----:B------:R-:W-:Y:S09]  /*9830*/  BAR.SYNC.DEFER_BLOCKING 0x0 ;  /* 0x0000000000007b1d */ /* 0x000ff20000010000 */
[----:B------:R-:W-:Y:S02]  /*9840*/  FSEL R37, R37, -INF , P2 ;  /* 0xff80000025257808 */ /* 0x000fe40001000000 */
[----:B------:R-:W-:Y:S06]  /*9850*/  ISETP.GT.AND P2, PT, R2, 0x49, PT ;  /* 0x000000490200780c */ /* 0x000fec0003f44270 */
[----:B------:R-:W-:Y:S02]  /*9860*/  FSEL R41, R41, -INF , P2 ;  /* 0xff80000029297808 */ /* 0x000fe40001000000 */
[C---:B------:R-:W-:Y:S02]  /*9870*/  ISETP.GT.AND P2, PT, R201.reuse, R252, PT ;  /* 0x000000fcc900720c */ /* 0x040fe40003f44270 */
[----:B------:R-:W-:Y:S11]  /*9880*/  IADD3 R252, R201, -0x1, RZ ;  /* 0xffffffffc9fc7810 */ /* 0x000ff60007ffe0ff */
[----:B------:R-:W-:Y:S01]  /*9890*/  @P2 SHF.R.S32.HI R6, RZ, 0x1f, R252 ;  /* 0x0000001fff062819 */ /* 0x000fe200000114fc */
[C---:B-1----:R-:W-:Y:S05]  /*98a0*/  HMMA.16816.F32.BF16 R44, R188.reuse, R192, R44 ;  /* 0x000000c0bc2c723c */ /* 0x042fea000004182c */
[----:B------:R-:W-:Y:S03]  /*98b0*/  @P2 IMAD R6, R6, c[0x0][0x1e0], RZ ;  /* 0x0000780006062a24 */ /* 0x000fe600078e02ff */
[----:B------:R-:W-:Y:S01]  /*98c0*/  HMMA.16816.F32.BF16 R48, R188, R194, R48 ;  /* 0x000000c2bc30723c */ /* 0x000fe20000041830 */
[----:B------:R-:W2:Y:S06]  /*98d0*/  LDL R191, [R1+0x20] ;  /* 0x0000200001bf7983 */ /* 0x000eac0000100800 */
[----:B------:R-:W-:Y:S02]  /*98e0*/  FSEL R188, R7, -INF , P0 ;  /* 0xff80000007bc7808 */ /* 0x000fe40000000000 */
[----:B------:R-:W-:Y:S03]  /*98f0*/  ISETP.GT.AND P0, PT, R2, 0x9, PT ;  /* 0x000000090200780c */ /* 0x000fe60003f04270 */
[----:B------:R-:W-:Y:S02]  /*9900*/  FSEL R189, R8, -INF , P1 ;  /* 0xff80000008bd7808 */ /* 0x000fe40000800000 */
[----:B------:R-:W-:Y:S02]  /*9910*/  FSEL R190, R9, -INF , P0 ;  /* 0xff80000009be7808 */ /* 0x000fe40000000000 */
[----:B------:R-:W3:Y:S01]  /*9920*/  LDL.64 R8, [R1+0x28] ;  /* 0x0000280001087983 */ /* 0x000ee20000100a00 */
[C---:B------:R-:W-:Y:S02]  /*9930*/  ISETP.GT.AND P0, PT, R0.reuse, 0x9, PT ;  /* 0x000000090000780c */ /* 0x040fe40003f04270 */
[----:B------:R-:W-:Y:S02]  /*9940*/  ISETP.GT.AND P1, PT, R0, 0x8, PT ;  /* 0x000000080000780c */ /* 0x000fe40003f24270 */
[----:B------:R-:W-:Y:S02]  /*9950*/  FSEL R192, R11, -INF , P0 ;  /* 0xff8000000bc07808 */ /* 0x000fe40000000000 */
[----:B------:R-:W-:Y:S01]  /*9960*/  FSEL R10, R10, -INF , P1 ;  /* 0xff8000000a0a7808 */ /* 0x000fe20000800000 */
[----:B------:R-:W4:Y:S01]  /*9970*/  LDL.LU R11, [R1+0x4] ;  /* 0x00000400010b7983 */ /* 0x000f220000300800 */
[C---:B------:R-:W-:Y:S02]  /*9980*/  ISETP.GT.AND P1, PT, R2.reuse, 0x10, PT ;  /* 0x000000100200780c */ /* 0x040fe40003f24270 */
[----:B------:R-:W-:Y:S02]  /*9990*/  ISETP.GT.AND P0, PT, R2, 0x11, PT ;  /* 0x000000110200780c */ /* 0x000fe40003f04270 */
[----:B------:R-:W-:Y:S02]  /*99a0*/  FMNMX.FTZ R3, R188, R3, !PT ;  /* 0x00000003bc037209 */ /* 0x000fe40007810000 */
[----:B------:R-:W-:Y:S02]  /*99b0*/  FSEL R193, R12, -INF , P1 ;  /* 0xff8000000cc17808 */ /* 0x000fe40000800000 */
[----:B------:R-:W-:Y:S02]  /*99c0*/  FSEL R194, R13, -INF , P0 ;  /* 0xff8000000dc27808 */ /* 0x000fe40000000000 */
[----:B------:R-:W-:Y:S02]  /*99d0*/  ISETP.GT.AND P0, PT, R0, 0x11, PT ;  /* 0x000000110000780c */ /* 0x000fe40003f04270 */
[----:B------:R-:W-:Y:S02]  /*99e0*/  FMNMX.FTZ R3, R10, R3, !PT ;  /* 0x000000030a037209 */ /* 0x000fe40007810000 */
        /* <DEDUP_REMOVED lines=10> */
[C---:B------:R-:W-:Y:S02]  /*9a90*/  ISETP.GT.AND P1, PT, R0.reuse, 0x18, PT ;  /* 0x000000180000780c */ /* 0x040fe40003f24270 */
[----:B------:R-:W-:Y:S02]  /*9aa0*/  ISETP.GT.AND P0, PT, R0, 0x19, PT ;  /* 0x000000190000780c */ /* 0x000fe40003f04270 */
[----:B------:R-:W-:Y:S02]  /*9ab0*/  FMNMX.FTZ R3, R195, R3, !PT ;  /* 0x00000003c3037209 */ /* 0x000fe40007810000 */
[----:B------:R-:W-:Y:S02]  /*9ac0*/  FMNMX.FTZ R173, R193, R173, !PT ;  /* 0x000000adc1ad7209 */ /* 0x000fe40007810000 */
[----:B------:R-:W-:Y:S02]  /*9ad0*/  FSEL R199, R18, -INF , P1 ;  /* 0xff80000012c77808 */ /* 0x000fe40000800000 */
[----:B------:R-:W-:Y:S02]  /*9ae0*/  FSEL R200, R19, -INF , P0 ;  /* 0xff80000013c87808 */ /* 0x000fe40000000000 */
[----:B------:R-:W-:Y:S02]  /*9af0*/  FMNMX.FTZ R3, R196, R3, !PT ;  /* 0x00000003c4037209 */ /* 0x000fe40007810000 */
[C---:B------:R-:W-:Y:S02]  /*9b00*/  ISETP.GT.AND P1, PT, R2.reuse, 0x20, PT ;  /* 0x000000200200780c */ /* 0x040fe40003f24270 */
[----:B------:R-:W-:Y:S02]  /*9b10*/  ISETP.GT.AND P0, PT, R2, 0x21, PT ;  /* 0x000000210200780c */ /* 0x000fe40003f04270 */
[----:B------:R-:W-:Y:S02]  /*9b20*/  FMNMX.FTZ R173, R194, R173, !PT ;  /* 0x000000adc2ad7209 */ /* 0x000fe40007810000 */
[----:B------:R-:W-:Y:S02]  /*9b30*/  FSEL R202, R20, -INF , P1 ;  /* 0xff80000014ca7808 */ /* 0x000fe40000800000 */
[C---:B------:R-:W-:Y:S02]  /*9b40*/  ISETP.GT.AND P1, PT, R0.reuse, 0x20, PT ;  /* 0x000000200000780c */ /* 0x040fe40003f24270 */
[----:B------:R-:W-:Y:S02]  /*9b50*/  FSEL R203, R21, -INF , P0 ;  /* 0xff80000015cb7808 */ /* 0x000fe40000000000 */
[----:B------:R-:W-:Y:S02]  /*9b60*/  ISETP.GT.AND P0, PT, R0, 0x21, PT ;  /* 0x000000210000780c */ /* 0x000fe40003f04270 */
[----:B------:R-:W-:Y:S02]  /*9b70*/  FMNMX.FTZ R3, R199, R3, !PT ;  /* 0x00000003c7037209 */ /* 0x000fe40007810000 */
        /* <DEDUP_REMOVED lines=8> */
[----:B------:R-:W-:Y:S02]  /*9c00*/  ISETP.GT.AND P1, PT, R0, 0x28, PT ;  /* 0x000000280000780c */ /* 0x000fe40003f24270 */
[----:B------:R-:W-:Y:S02]  /*9c10*/  FSEL R207, R25, -INF , P0 ;  /* 0xff80000019cf7808 */ /* 0x000fe40000000000 */
[----:B------:R-:W-:Y:S02]  /*9c20*/  FMNMX.FTZ R3, R204, R3, !PT ;  /* 0x00000003cc037209 */ /* 0x000fe40007810000 */
[----:B------:R-:W-:Y:S02]  /*9c30*/  ISETP.GT.AND P0, PT, R0, 0x29, PT ;  /* 0x000000290000780c */ /* 0x000fe40003f04270 */
[----:B------:R-:W-:Y:S02]  /*9c40*/  FMNMX.FTZ R173, R202, R173, !PT ;  /* 0x000000adcaad7209 */ /* 0x000fe40007810000 */
[----:B------:R-:W-:Y:S02]  /*9c50*/  FSEL R208, R26, -INF , P1 ;  /* 0xff8000001ad07808 */ /* 0x000fe40000800000 */
[----:B------:R-:W-:Y:S02]  /*9c60*/  FMNMX.FTZ R3, R205, R3, !PT ;  /* 0x00000003cd037209 */ /* 0x000fe40007810000 */
[----:B------:R-:W-:Y:S02]  /*9c70*/  FSEL R209, R27, -INF , P0 ;  /* 0xff8000001bd17808 */ /* 0x000fe40000000000 */
[C---:B------:R-:W-:Y:S02]  /*9c80*/  ISETP.GT.AND P1, PT, R2.reuse, 0x30, PT ;  /* 0x000000300200780c */ /* 0x040fe40003f24270 */
[----:B------:R-:W-:Y:S02]  /*9c90*/  ISETP.GT.AND P0, PT, R2, 0x31, PT ;  /* 0x000000310200780c */ /* 0x000fe40003f04270 */
[----:B------:R-:W-:Y:S02]  /*9ca0*/  FMNMX.FTZ R173, R203, R173, !PT ;  /* 0x000000adcbad7209 */ /* 0x000fe40007810000 */
[----:B------:R-:W-:Y:S02]  /*9cb0*/  FMNMX.FTZ R3, R208, R3, !PT ;  /* 0x00000003d0037209 */ /* 0x000fe40007810000 */
[----:B------:R-:W-:Y:S02]  /*9cc0*/  FSEL R211, R28, -INF , P1 ;  /* 0xff8000001cd37808 */ /* 0x000fe40000800000 */
[----:B------:R-:W-:Y:S02]  /*9cd0*/  FSEL R29, R29, -INF , P0 ;  /* 0xff8000001d1d7808 */ /* 0x000fe40000000000 */
[C---:B------:R-:W-:Y:S02]  /*9ce0*/  ISETP.GT.AND P1, PT, R0.reuse, 0x30, PT ;  /* 0x000000300000780c */ /* 0x040fe40003f24270 */
[----:B------:R-:W-:Y:S02]  /*9cf0*/  ISETP.GT.AND P0, PT, R0, 0x31, PT ;  /* 0x000000310000780c */ /* 0x000fe40003f04270 */
[----:B------:R-:W-:Y:S02]  /*9d00*/  FMNMX.FTZ R173, R206, R173, !PT ;  /* 0x000000adcead7209 */ /* 0x000fe40007810000 */
[----:B------:R-:W-:Y:S02]  /*9d10*/  FSEL R30, R30, -INF , P1 ;  /* 0xff8000001e1e7808 */ /* 0x000fe40000800000 */
[----:B------:R-:W-:Y:S02]  /*9d20*/  FSEL R31, R31, -INF , P0 ;  /* 0xff8000001f1f7808 */ /* 0x000fe40000000000 */
[----:B------:R-:W-:Y:S02]  /*9d30*/  ISETP.GT.AND P0, PT, R2, 0x38, PT ;  /* 0x000000380200780c */ /* 0x000fe40003f04270 */
[----:B------:R-:W-:Y:S02]  /*9d40*/  FMNMX.FTZ R3, R209, R3, !PT ;  /* 0x00000003d1037209 */ /* 0x000fe40007810000 */
[----:B------:R-:W-:Y:S02]  /*9d50*/  FMNMX.FTZ R173, R207, R173, !PT ;  /* 0x000000adcfad7209 */ /* 0x000fe40007810000 */
[----:B------:R-:W-:Y:S02]  /*9d60*/  FSEL R214, R32, -INF , P0 ;  /* 0xff80000020d67808 */ /* 0x000fe40000000000 */
[----:B------:R-:W-:Y:S02]  /*9d70*/  FMNMX.FTZ R3, R30, R3, !PT ;  /* 0x000000031e037209 */ /* 0x000fe40007810000 */
        /* <DEDUP_REMOVED lines=16> */
[----:B------:R-:W-:Y:S02]  /*9e80*/  ISETP.GT.AND P0, PT, R2, 0x48, PT ;  /* 0x000000480200780c */ /* 0x000fe40003f04270 */
[----:B------:R-:W-:Y:S02]  /*9e90*/  FMNMX.FTZ R173, R213, R173, !PT ;  /* 0x000000add5ad7209 */ /* 0x000fe40007810000 */
[----:B------:R-:W-:Y:S02]  /*9ea0*/  FSEL R40, R40, -INF , P0 ;  /* 0xff80000028287808 */ /* 0x000fe40000000000 */
[----:B------:R-:W-:Y:S02]  /*9eb0*/  ISETP.GT.AND P0, PT, R0, 0x49, PT ;  /* 0x000000490000780c */ /* 0x000fe40003f04270 */
[----:B------:R-:W-:Y:S02]  /*9ec0*/  FMNMX.FTZ R3, R38, R3, !PT ;  /* 0x0000000326037209 */ /* 0x000fe40007810000 */
[----:B------:R-:W-:Y:S02]  /*9ed0*/  ISETP.GT.AND P1, PT, R0, 0x48, PT ;  /* 0x000000480000780c */ /* 0x000fe40003f24270 */
        /* <DEDUP_REMOVED lines=14> */
[----:B------:R-:W-:Y:S02]  /*9fc0*/  FSEL R212, R48, -INF , P1 ;  /* 0xff80000030d47808 */ /* 0x000fe40000800000 */
[----:B------:R-:W-:Y:S02]  /*9fd0*/  ISETP.GT.AND P0, PT, R0, 0x51, PT ;  /* 0x000000510000780c */ /* 0x000fe40003f04270 */
        /* <DEDUP_REMOVED lines=8> */
[----:B------:R-:W-:Y:S02]  /*a060*/  ISETP.GT.AND P0, PT, R0, 0x59, PT ;  /* 0x000000590000780c */ /* 0x000fe40003f04270 */
[----:B------:R-:W-:Y:S02]  /*a070*/  FSEL R50, R50, -INF , P1 ;  /* 0xff80000032327808 */ /* 0x000fe40000800000 */
[----:B------:R-:W-:Y:S02]  /*a080*/  FMNMX.FTZ R0, R47, R2, !PT ;  /* 0x000000022f007209 */ /* 0x000fe40007810000 */
[----:B------:R-:W-:Y:S02]  /*a090*/  FMNMX.FTZ R173, R45, R173, !PT ;  /* 0x000000ad2dad7209 */ /* 0x000fe40007810000 */
[----:B------:R-:W-:Y:S02]  /*a0a0*/  FSEL R174, R51, -INF , P0 ;  /* 0xff80000033ae7808 */ /* 0x000fe40000000000 */
[----:B------:R-:W-:Y:S02]  /*a0b0*/  FMNMX.FTZ R0, R50, R0, !PT ;  /* 0x0000000032007209 */ /* 0x000fe40007810000 */
[----:B------:R-:W-:Y:S02]  /*a0c0*/  FMNMX.FTZ R173, R212, R173, !PT ;  /* 0x000000add4ad7209 */ /* 0x000fe40007810000 */
[----:B------:R-:W-:Y:S02]  /*a0d0*/  FMNMX.FTZ R0, R174, R0, !PT ;  /* 0x00000000ae007209 */ /* 0x000fe40007810000 */
[----:B------:R-:W-:Y:S03]  /*a0e0*/  FMNMX.FTZ R173, R210, R173, !PT ;  /* 0x000000add2ad7209 */ /* 0x000fe60007810000 */
[----:B------:R-:W1:Y:S06]  /*a0f0*/  SHFL.BFLY PT, R2, R0, 0x2, 0x1f ;  /* 0x0c401f0000027f89 */ /* 0x000e6c00000e0000 */
[----:B------:R-:W1:Y:S02]  /*a100*/  SHFL.BFLY PT, R3, R173, 0x2, 0x1f ;  /* 0x0c401f00ad037f89 */ /* 0x000e6400000e0000 */
[----:B-1----:R-:W-:Y:S02]  /*a110*/  FMNMX.FTZ R0, R0, R2, !PT ;  /* 0x0000000200007209 */ /* 0x002fe40007810000 */
[----:B------:R-:W-:Y:S03]  /*a120*/  FMNMX.FTZ R173, R173, R3, !PT ;  /* 0x00000003adad7209 */ /* 0x000fe60007810000 */
[----:B------:R-:W1:Y:S01]  /*a130*/  SHFL.BFLY PT, R3, R0, 0x1, 0x1f ;  /* 0x0c201f0000037f89 */ /* 0x000e6200000e0000 */
[----:B--2---:R-:W-:Y:S05]  /*a140*/  @P2 MOV R7, R191 ;  /* 0x000000bf00072202 */ /* 0x004fea0000000f00 */
[----:B------:R-:W2:Y:S01]  /*a150*/  SHFL.BFLY PT, R4, R173, 0x1, 0x1f ;  /* 0x0c201f00ad047f89 */ /* 0x000ea200000e0000 */
[----:B-1----:R-:W-:Y:S04]  /*a160*/  FMNMX.FTZ R172, R0, R3, !PT ;  /* 0x0000000300ac7209 */ /* 0x002fe80007810000 */
[----:B------:R-:W-:Y:S02]  /*a170*/  FSETP.NEU.FTZ.AND P0, PT, R172, -INF , PT ;  /* 0xff800000ac00780b */ /* 0x000fe40003f1d000 */
[----:B--2---:R-:W-:Y:S01]  /*a180*/  FMNMX.FTZ R173, R173, R4, !PT ;  /* 0x00000004adad7209 */ /* 0x004fe20007810000 */
[----:B------:R-:W-:Y:S01]  /*a190*/  @P2 IMAD.WIDE.U32 R4, R252, c[0x0][0x1e0], RZ ;  /* 0x00007800fc042a25 */ /* 0x000fe200078e00ff */
[----:B------:R-:W-:Y:S02]  /*a1a0*/  FSEL R0, R172, RZ, P0 ;  /* 0x000000ffac007208 */ /* 0x000fe40000000000 */
[C---:B------:R-:W-:Y:S03]  /*a1b0*/  FSETP.NEU.FTZ.AND P1, PT, R173.reuse, -INF , PT ;  /* 0xff800000ad00780b */ /* 0x040fe60003f3d000 */
[----:B------:R-:W-:Y:S01]  /*a1c0*/  FADD.FTZ R3, -R0, R176 ;  /* 0x000000b000037221 */ /* 0x000fe20000010100 */
[----:B------:R-:W-:Y:S01]  /*a1d0*/  FSEL R2, R173, RZ, P1 ;  /* 0x000000ffad027208 */ /* 0x000fe20000800000 */
[----:B------:R-:W-:Y:S02]  /*a1e0*/  @P2 IMAD R0, R252, c[0x0][0x1e4], R6 ;  /* 0x00007900fc002a24 */ /* 0x000fe400078e0206 */
[----:B---3--:R-:W-:Y:S02]  /*a1f0*/  @P2 IMAD.MOV.U32 R6, RZ, RZ, R8 ;  /* 0x000000ffff062224 */ /* 0x008fe400078e0008 */
[----:B------:R-:W-:Y:S01]  /*a200*/  FADD.FTZ R2, -R2, R175 ;  /* 0x000000af02027221 */ /* 0x000fe20000010100 */
[----:B------:R-:W-:Y:S01]  /*a210*/  @P2 IADD3 R0, R5, R0, RZ ;  /* 0x0000000005002210 */ /* 0x000fe20007ffe0ff */
[----:B------:R-:W-:Y:S04]  /*a220*/  @P2 IMAD.WIDE.U32 R6, R4, 0x60, R6 ;  /* 0x0000006004062825 */ /* 0x000fe800078e0006 */
[----:B------:R-:W-:Y:S02]  /*a230*/  @P2 IMAD R0, R0, 0x60, RZ ;  /* 0x0000006000002824 */ /* 0x000fe400078e02ff */
[----:B------:R-:W-:Y:S02]  /*a240*/  FMUL.FTZ R175, R173, c[0x0][0x2d0] ;  /* 0x0000b400adaf7a20 */ /* 0x000fe40000410000 */
[----:B------:R-:W-:Y:S01]  /*a250*/  FMUL.FTZ R176, R172, c[0x0][0x2d0] ;  /* 0x0000b400acb07a20 */ /* 0x000fe20000410000 */
[----:B------:R-:W-:Y:S02]  /*a260*/  @P2 IADD3 R0, R7, R0, RZ ;  /* 0x0000000007002210 */ /* 0x000fe40007ffe0ff */
[----:B------:R-:W-:Y:S02]  /*a270*/  FSEL R175, R175, RZ, P1 ;  /* 0x000000ffafaf7208 */ /* 0x000fe40000800000 */
[C---:B------:R-:W-:Y:S01]  /*a280*/  @P2 SHF.L.U64.HI R0, R6.reuse, 0x1, R0 ;  /* 0x0000000106002819 */ /* 0x040fe20000010200 */
[----:B------:R-:W-:Y:S01]  /*a290*/  @P2 IMAD.SHL.U32 R6, R6, 0x2, RZ ;  /* 0x0000000206062824 */ /* 0x000fe200078e00ff */
[----:B------:R-:W-:Y:S01]  /*a2a0*/  FSEL R176, R176, RZ, P0 ;  /* 0x000000ffb0b07208 */ /* 0x000fe20000000000 */
[--C-:B------:R-:W-:Y:S03]  /*a2b0*/  FFMA.FTZ R190, R190, c[0x0][0x2d0], -R175.reuse ;  /* 0x0000b400bebe7a23 */ /* 0x100fe600000108af */
[C---:B------:R-:W-:Y:S02]  /*a2c0*/  @P2 IADD3 R4, P3, R6.reuse, c[0x0][0x1c8], RZ ;  /* 0x0000720006042a10 */ /* 0x040fe40007f7e0ff */
[----:B------:R-:W-:Y:S01]  /*a2d0*/  @P2 IADD3 R8, P4, R6, 0x80, RZ ;  /* 0x0000008006082810 */ /* 0x000fe20007f9e0ff */
[----:B------:R-:W-:Y:S01]  /*a2e0*/  MUFU.EX2 R190, R190 ;  /* 0x000000be00be7308 */ /* 0x000fe20000000800 */
        /* <DEDUP_REMOVED lines=18> */
[----:B------:R3:W-:Y:S01]  /*a410*/  @P2 LDGSTS.E.BYPASS.LTC128B.128 [R251+0x15100], [R6.64], !P6 ;  /* 0x1510000006fb2fae */ /* 0x0007e2000f101d48 */
[----:B------:R1:W-:Y:S02]  /*a420*/  MUFU.EX2 R178, R0 ;  /* 0x0000000000b27308 */ /* 0x0003e40000000800 */
[--C-:B-1----:R-:W-:Y:S01]  /*a430*/  FFMA.FTZ R0, R177, c[0x0][0x2d0], -R176.reuse ;  /* 0x0000b400b1007a23 */ /* 0x102fe200000108b0 */
[----:B---3--:R-:W-:Y:S02]  /*a440*/  @P2 MOV R6, c[0x0][0x1e0] ;  /* 0x0000780000062a02 */ /* 0x008fe40000000f00 */
[----:B------:R-:W-:Y:S05]  /*a450*/  @P2 MOV R7, 0x6 ;  /* 0x0000000600072802 */ /* 0x000fea0000000f00 */
[----:B------:R1:W-:Y:S01]  /*a460*/  MUFU.EX2 R191, R0 ;  /* 0x0000000000bf7308 */ /* 0x0003e20000000800 */
[C---:B------:R-:W-:Y:S01]  /*a470*/  @P2 SHF.L.U64.HI R7, R6.reuse, R7, c[0x0][0x1e4] ;  /* 0x0000790006072619 */ /* 0x040fe20000010207 */
[----:B------:R-:W-:Y:S05]  /*a480*/  @P2 IMAD.SHL.U32 R6, R6, 0x40, RZ ;  /* 0x0000004006062824 */ /* 0x000fea00078e00ff */
[----:B------:R-:W-:Y:S04]  /*a490*/  @P2 IADD3 R4, P3, R4, R6, RZ ;  /* 0x0000000604042210 */ /* 0x000fe80007f7e0ff */
[C---:B------:R-:W-:Y:S02]  /*a4a0*/  @P2 IADD3.X R5, R7.reuse, R5, RZ, P3, !PT ;  /* 0x0000000507052210 */ /* 0x040fe40001ffe4ff */
[----:B------:R-:W-:Y:S02]  /*a4b0*/  LOP3.LUT P3, RZ, R220, 0x2, RZ, 0xc0, !PT ;  /* 0x00000002dcff7812 */ /* 0x000fe4000786c0ff */
[----:B------:R-:W3:Y:S01]  /*a4c0*/  LDL.LU R220, [R1+0x98] ;  /* 0x0000980001dc7983 */ /* 0x000ee20000300800 */
[----:B------:R-:W-:Y:S04]  /*a4d0*/  @P2 IADD3 R6, P0, R6, R4, RZ ;  /* 0x0000000406062210 */ /* 0x000fe80007f1e0ff */
[----:B------:R-:W-:Y:S01]  /*a4e0*/  @P2 IADD3.X R7, R7, R5, RZ, P0, !PT ;  /* 0x0000000507072210 */ /* 0x000fe200007fe4ff */
[----:B------:R2:W-:Y:S01]  /*a4f0*/  @P2 LDGSTS.E.BYPASS.LTC128B.128 [R251+0xd100], [R4.64], !P5 ;  /* 0x0d10000004fb2fae */ /* 0x0005e2000e901d48 */
[--C-:B-1----:R-:W-:Y:S04]  /*a500*/  FFMA.FTZ R0, R179, c[0x0][0x2d0], -R175.reuse ;  /* 0x0000b400b3007a23 */ /* 0x102fe800000108af */
[----:B------:R1:W-:Y:S01]  /*a510*/  MUFU.EX2 R177, R0 ;  /* 0x0000000000b17308 */ /* 0x0003e20000000800 */
[----:B------:R2:W-:Y:S06]  /*a520*/  @P2 LDGSTS.E.BYPASS.LTC128B.128 [R251+0x10100], [R4.64+0x80], !P3 ;  /* 0x1010008004fb2fae */ /* 0x0005ec000d901d48 */
[----:B------:R2:W-:Y:S06]  /*a530*/  @P2 LDGSTS.E.BYPASS.LTC128B.128 [R251+0x13100], [R4.64+0x100], !P4 ;  /* 0x1310010004fb2fae */ /* 0x0005ec000e101d48 */
[----:B------:R2:W-:Y:S06]  /*a540*/  @P2 LDGSTS.E.BYPASS.LTC128B.128 [R251+0x16100], [R4.64+0x180], !P6 ;  /* 0x1610018004fb2fae */ /* 0x0005ec000f101d48 */
[----:B------:R2:W-:Y:S01]  /*a550*/  @P2 LDGSTS.E.BYPASS.LTC128B.128 [R251+0xe100], [R6.64], !P5 ;  /* 0x0e10000006fb2fae */ /* 0x0005e2000e901d48 */
[----:B-1----:R-:W-:Y:S05]  /*a560*/  FMUL.FTZ R0, R2, c[0x0][0x2d0] ;  /* 0x0000b40002007a20 */ /* 0x002fea0000410000 */
[----:B------:R1:W-:Y:S01]  /*a570*/  @P2 LDGSTS.E.BYPASS.LTC128B.128 [R251+0x11100], [R6.64+0x80], !P3 ;  /* 0x1110008006fb2fae */ /* 0x0003e2000d901d48 */
[----:B------:R-:W-:Y:S04]  /*a580*/  FFMA.FTZ R2, R188, c[0x0][0x2d0], -R176 ;  /* 0x0000b400bc027a23 */ /* 0x000fe800000108b0 */
[----:B------:R1:W-:Y:S01]  /*a590*/  MUFU.EX2 R188, R2 ;  /* 0x0000000200bc7308 */ /* 0x0003e20000000800 */
[----:B------:R2:W-:Y:S06]  /*a5a0*/  @P2 LDGSTS.E.BYPASS.LTC128B.128 [R251+0x14100], [R6.64+0x100], !P4 ;  /* 0x1410010006fb2fae */ /* 0x0005ec000e101d48 */
[----:B------:R2:W-:Y:S03]  /*a5b0*/  @P2 LDGSTS.E.BYPASS.LTC128B.128 [R251+0x17100], [R6.64+0x180], !P6 ;  /* 0x1710018006fb2fae */ /* 0x0005e6000f101d48 */
[----:B------:R-:W2:Y:S03]  /*a5c0*/  MUFU.EX2 R0, R0 ;  /* 0x0000000000007308 */ /* 0x000ea60000000800 */
[----:B------:R-:W0:Y:S01]  /*a5d0*/  LDGDEPBAR ;  /* 0x00000000000079af */ /* 0x000e220000000000 */
[----:B-1----:R-:W-:Y:S01]  /*a5e0*/  FFMA.FTZ R2, R189, c[0x0][0x2d0], -R175 ;  /* 0x0000b400bd027a23 */ /* 0x002fe200000108af */
[----:B------:R-:W-:Y:S05]  /*a5f0*/  MOV R189, R38 ;  /* 0x0000002600bd7202 */ /* 0x000fea0000000f00 */
[----:B------:R1:W-:Y:S01]  /*a600*/  MUFU.EX2 R179, R2 ;  /* 0x0000000200b37308 */ /* 0x0003e20000000800 */
[C---:B--2---:R-:W-:Y:S01]  /*a610*/  FMUL.FTZ R20, R0.reuse, R140 ;  /* 0x0000008c00147220 */ /* 0x044fe20000410000 */
[----:B------:R-:W-:Y:S01]  /*a620*/  MOV R140, R40 ;  /* 0x00000028008c7202 */ /* 0x000fe20000000f00 */
[C---:B------:R-:W-:Y:S02]  /*a630*/  FMUL.FTZ R4, R0.reuse, R180 ;  /* 0x000000b400047220 */ /* 0x040fe40000410000 */
[C---:B------:R-:W-:Y:S01]  /*a640*/  FMUL.FTZ R5, R0.reuse, R181 ;  /* 0x000000b500057220 */ /* 0x040fe20000410000 */
[----:B------:R-:W-:Y:S01]  /*a650*/  MOV R181, R47 ;  /* 0x0000002f00b57202 */ /* 0x000fe20000000f00 */
[C---:B------:R-:W-:Y:S01]  /*a660*/  FMUL.FTZ R8, R0.reuse, R184 ;  /* 0x000000b800087220 */ /* 0x040fe20000410000 */
[----:B------:R-:W-:Y:S01]  /*a670*/  MOV R184, R46 ;  /* 0x0000002e00b87202 */ /* 0x000fe20000000f00 */
[C---:B------:R-:W-:Y:S02]  /*a680*/  FMUL.FTZ R9, R0.reuse, R185 ;  /* 0x000000b900097220 */ /* 0x040fe40000410000 */
[C---:B------:R-:W-:Y:S02]  /*a690*/  FMUL.FTZ R12, R0.reuse, R132 ;  /* 0x00000084000c7220 */ /* 0x040fe40000410000 */
[----:B------:R-:W-:Y:S02]  /*a6a0*/  IMAD.MOV.U32 R132, RZ, RZ, R29 ;  /* 0x000000ffff847224 */ /* 0x000fe400078e001d */
[C---:B------:R-:W-:Y:S01]  /*a6b0*/  FMUL.FTZ R13, R0.reuse, R133 ;  /* 0x00000085000d7220 */ /* 0x040fe20000410000 */
[----:B------:R-:W-:Y:S01]  /*a6c0*/  MOV R133, R30 ;  /* 0x0000001e00857202 */ /* 0x000fe20000000f00 */
[C---:B------:R-:W-:Y:S02]  /*a6d0*/  FMUL.FTZ R16, R0.reuse, R136 ;  /* 0x0000008800107220 */ /* 0x040fe40000410000 */
[----:B-1----:R-:W-:Y:S02]  /*a6e0*/  FMUL.FTZ R2, R3, c[0x0][0x2d0] ;  /* 0x0000b40003027a20 */ /* 0x002fe40000410000 */
[----:B------:R-:W-:Y:S02]  /*a6f0*/  IMAD.MOV.U32 R136, RZ, RZ, R36 ;  /* 0x000000ffff887224 */ /* 0x000fe400078e0024 */
[C---:B------:R-:W-:Y:S02]  /*a700*/  FMUL.FTZ R36, R0.reuse, R156 ;  /* 0x0000009c00247220 */ /* 0x040fe40000410000 */
[----:B------:R-:W1:Y:S01]  /*a710*/  MUFU.EX2 R2, R2 ;  /* 0x0000000200027308 */ /* 0x000e620000000800 */
[C---:B------:R-:W-:Y:S01]  /*a720*/  FMUL.FTZ R17, R0.reuse, R137 ;  /* 0x0000008900117220 */ /* 0x040fe20000410000 */
[----:B------:R-:W-:Y:S01]  /*a730*/  MOV R137, R37 ;  /* 0x0000002500897202 */ /* 0x000fe20000000f00 */
[C---:B------:R-:W-:Y:S01]  /*a740*/  FMUL.FTZ R21, R0.reuse, R141 ;  /* 0x0000008d00157220 */ /* 0x040fe20000410000 */
[----:B------:R-:W2:Y:S01]  /*a750*/  LDL.LU R156, [R1+0x8] ;  /* 0x00000800019c7983 */ /* 0x000ea20000300800 */
[----:B------:R-:W-:Y:S02]  /*a760*/  IMAD.MOV.U32 R141, RZ, RZ, R41 ;  /* 0x000000ffff8d7224 */ /* 0x000fe400078e0029 */
        /* <DEDUP_REMOVED lines=63> */
[----:B------:R-:W-:Y:S02]  /*ab60*/  FFMA.FTZ R0, R10, c[0x0][0x2d0], -R176 ;  /* 0x0000b4000a007a23 */ /* 0x000fe400000108b0 */
[C---:B-1----:R-:W-:Y:S02]  /*ab70*/  FMUL.FTZ R6, R2.reuse, R182 ;  /* 0x000000b602067220 */ /* 0x042fe40000410000 */
[----:B------:R-:W-:Y:S02]  /*ab80*/  IMAD.MOV.U32 R182, RZ, RZ, R140 ;  /* 0x000000ffffb67224 */ /* 0x000fe400078e008c */
[----:B------:R1:W-:Y:S01]  /*ab90*/  MUFU.EX2 R140, R0 ;  /* 0x00000000008c7308 */ /* 0x0003e20000000800 */
[C---:B------:R-:W-:Y:S02]  /*aba0*/  FMUL.FTZ R18, R2.reuse, R138 ;  /* 0x0000008a02127220 */ /* 0x040fe40000410000 */
[C---:B------:R-:W-:Y:S02]  /*abb0*/  FMUL.FTZ R19, R2.reuse, R139 ;  /* 0x0000008b02137220 */ /* 0x040fe40000410000 */
[C---:B------:R-:W-:Y:S01]  /*abc0*/  FMUL.FTZ R7, R2.reuse, R183 ;  /* 0x000000b702077220 */ /* 0x040fe20000410000 */
[----:B------:R-:W-:Y:S01]  /*abd0*/  MOV R183, R137 ;  /* 0x0000008900b77202 */ /* 0x000fe20000000f00 */
[C---:B------:R-:W-:Y:S01]  /*abe0*/  FMUL.FTZ R10, R2.reuse, R186 ;  /* 0x000000ba020a7220 */ /* 0x040fe20000410000 */
[----:B------:R-:W-:Y:S01]  /*abf0*/  MOV R186, R136 ;  /* 0x0000008800ba7202 */ /* 0x000fe20000000f00 */
[C---:B------:R-:W-:Y:S01]  /*ac00*/  FMUL.FTZ R27, R2.reuse, R147 ;  /* 0x00000093021b7220 */ /* 0x040fe20000410000 */
[----:B------:R-:W4:Y:S01]  /*ac10*/  LDSM.16.MT88.4 R136, [R217] ;  /* 0x00000000d988783b */ /* 0x000f220000004200 */
[----:B------:R-:W-:Y:S02]  /*ac20*/  IMAD.MOV.U32 R180, RZ, RZ, R50 ;  /* 0x000000ffffb47224 */ /* 0x000fe400078e0032 */
[C---:B------:R-:W-:Y:S02]  /*ac30*/  FMUL.FTZ R11, R2.reuse, R187 ;  /* 0x000000bb020b7220 */ /* 0x040fe40000410000 */
[----:B------:R-:W-:Y:S01]  /*ac40*/  FMUL.FTZ R14, R2, R134 ;  /* 0x00000086020e7220 */ /* 0x000fe20000410000 */
[----:B------:R-:W-:Y:S01]  /*ac50*/  F2FP.BF16.PACK_AB R134, R190, R179 ;  /* 0x000000b3be86723e */ /* 0x000fe200000010ff */
[C---:B------:R-:W-:Y:S02]  /*ac60*/  FMUL.FTZ R15, R2.reuse, R135 ;  /* 0x00000087020f7220 */ /* 0x040fe40000410000 */
[C---:B------:R-:W-:Y:S01]  /*ac70*/  FMUL.FTZ R50, R2.reuse, R170 ;  /* 0x000000aa02327220 */ /* 0x040fe20000410000 */
[----:B------:R-:W-:Y:S01]  /*ac80*/  MOV R170, R132 ;  /* 0x0000008400aa7202 */ /* 0x000fe20000000f00 */
[----:B------:R-:W-:Y:S01]  /*ac90*/  IMAD.MOV.U32 R187, RZ, RZ, R133 ;  /* 0x000000ffffbb7224 */ /* 0x000fe200078e0085 */
[----:B------:R-:W-:Y:S01]  /*aca0*/  F2FP.BF16.PACK_AB R132, R177, R178 ;  /* 0x000000b2b184723e */ /* 0x000fe200000010ff */
[----:B------:R-:W-:Y:S01]  /*acb0*/  FMUL.FTZ R22, R2, R142 ;  /* 0x0000008e02167220 */ /* 0x000fe20000410000 */
[----:B------:R-:W-:Y:S01]  /*acc0*/  F2FP.BF16.PACK_AB R133, R188, R191 ;  /* 0x000000bfbc85723e */ /* 0x000fe200000010ff */
[--C-:B-1----:R-:W-:Y:S02]  /*acd0*/  FFMA.FTZ R0, R192, c[0x0][0x2d0], -R176.reuse ;  /* 0x0000b400c0007a23 */ /* 0x102fe400000108b0 */
[C---:B------:R-:W-:Y:S02]  /*ace0*/  FMUL.FTZ R23, R2.reuse, R143 ;  /* 0x0000008f02177220 */ /* 0x040fe40000410000 */
[----:B------:R-:W1:Y:S01]  /*acf0*/  MUFU.EX2 R147, R0 ;  /* 0x0000000000937308 */ /* 0x000e620000000800 */
[C---:B------:R-:W-:Y:S02]  /*ad00*/  FMUL.FTZ R26, R2.reuse, R146 ;  /* 0x00000092021a7220 */ /* 0x040fe40000410000 */
[C---:B------:R-:W-:Y:S02]  /*ad10*/  FMUL.FTZ R30, R2.reuse, R150 ;  /* 0x00000096021e7220 */ /* 0x040fe40000410000 */
[----:B------:R-:W-:Y:S02]  /*ad20*/  IMAD.MOV.U32 R152, RZ, RZ, R31 ;  /* 0x000000ffff987224 */ /* 0x000fe400078e001f */
[C---:B------:R-:W-:Y:S02]  /*ad30*/  FMUL.FTZ R31, R2.reuse, R151 ;  /* 0x00000097021f7220 */ /* 0x040fe40000410000 */
[C---:B------:R-:W-:Y:S02]  /*ad40*/  FMUL.FTZ R34, R2.reuse, R154 ;  /* 0x0000009a02227220 */ /* 0x040fe40000410000 */
[C---:B------:R-:W-:Y:S02]  /*ad50*/  FMUL.FTZ R35, R2.reuse, R155 ;  /* 0x0000009b02237220 */ /* 0x040fe40000410000 */
[C---:B------:R-:W-:Y:S02]  /*ad60*/  FMUL.FTZ R38, R2.reuse, R158 ;  /* 0x0000009e02267220 */ /* 0x040fe40000410000 */
[C---:B------:R-:W-:Y:S02]  /*ad70*/  FMUL.FTZ R39, R2.reuse, R159 ;  /* 0x0000009f02277220 */ /* 0x040fe40000410000 */
[----:B------:R-:W-:Y:S02]  /*ad80*/  IMAD.MOV.U32 R185, RZ, RZ, R43 ;  /* 0x000000ffffb97224 */ /* 0x000fe400078e002b */
[C---:B------:R-:W-:Y:S02]  /*ad90*/  FMUL.FTZ R42, R2.reuse, R162 ;  /* 0x000000a2022a7220 */ /* 0x040fe40000410000 */
[C---:B------:R-:W-:Y:S02]  /*ada0*/  FMUL.FTZ R43, R2.reuse, R163 ;  /* 0x000000a3022b7220 */ /* 0x040fe40000410000 */
[C---:B------:R-:W-:Y:S01]  /*adb0*/  FMUL.FTZ R46, R2.reuse, R166 ;  /* 0x000000a6022e7220 */ /* 0x040fe20000410000 */
[----:B-1----:R-:W-:Y:S01]  /*adc0*/  F2FP.BF16.PACK_AB R135, R147, R140 ;  /* 0x0000008c9387723e */ /* 0x002fe200000010ff */
[C---:B------:R-:W-:Y:S01]  /*add0*/  FMUL.FTZ R51, R2.reuse, R171 ;  /* 0x000000ab02337220 */ /* 0x040fe20000410000 */
[----:B------:R-:W-:Y:S01]  /*ade0*/  MOV R166, R153 ;  /* 0x0000009900a67202 */ /* 0x000fe20000000f00 */
[--C-:B------:R-:W-:Y:S02]  /*adf0*/  FFMA.FTZ R149, R149, c[0x0][0x2d0], -R175.reuse ;  /* 0x0000b40095957a23 */ /* 0x100fe400000108af */
[C---:B------:R-:W-:Y:S02]  /*ae00*/  FMUL.FTZ R47, R2.reuse, R167 ;  /* 0x000000a7022f7220 */ /* 0x040fe40000410000 */
        /* <DEDUP_REMOVED lines=30> */
[----:B------:R-:W-:Y:S02]  /*aff0*/  FFMA.FTZ R0, R193, c[0x0][0x2d0], -R175 ;  /* 0x0000b400c1007a23 */ /* 0x000fe400000108af */
[C---:B------:R-:W-:Y:S02]  /*b000*/  FMUL.FTZ R102, R2.reuse, R102 ;  /* 0x0000006602667220 */ /* 0x040fe40000410000 */
[----:B------:R4:W-:Y:S02]  /*b010*/  MUFU.EX2 R146, R0 ;  /* 0x0000000000927308 */ /* 0x0009e40000000800 */
[C---:B------:R-:W-:Y:S02]  /*b020*/  FMUL.FTZ R103, R2.reuse, R103 ;  /* 0x0000006702677220 */ /* 0x040fe40000410000 */
        /* <DEDUP_REMOVED lines=8> */
[C---:B------:R-:W-:Y:S02]  /*b0b0*/  FMUL.FTZ R119, R2.reuse, R119 ;  /* 0x0000007702777220 */ /* 0x040fe40000410000 */
[----:B------:R-:W-:Y:S02]  /*b0c0*/  FMUL.FTZ R122, R2, R122 ;  /* 0x0000007a027a7220 */ /* 0x000fe40000410000 */
[----:B----4-:R-:W-:Y:S02]  /*b0d0*/  FFMA.FTZ R0, R194, c[0x0][0x2d0], -R175 ;  /* 0x0000b400c2007a23 */ /* 0x010fe400000108af */
[C---:B------:R-:W-:Y:S02]  /*b0e0*/  FMUL.FTZ R123, R2.reuse, R123 ;  /* 0x0000007b027b7220 */ /* 0x040fe40000410000 */
[----:B------:R4:W-:Y:S01]  /*b0f0*/  MUFU.EX2 R145, R0 ;  /* 0x0000000000917308 */ /* 0x0009e20000000800 */
[C---:B------:R-:W-:Y:S01]  /*b100*/  FMUL.FTZ R126, R2.reuse, R126 ;  /* 0x0000007e027e7220 */ /* 0x040fe20000410000 */
[C---:B-1----:R-:W-:Y:S03]  /*b110*/  HMMA.16816.F32.BF16 R20, R132.reuse, R136, R20 ;  /* 0x000000888414723c */ /* 0x042fe60000041814 */
[C---:B------:R-:W-:Y:S02]  /*b120*/  FMUL.FTZ R127, R2.reuse, R127 ;  /* 0x0000007f027f7220 */ /* 0x040fe40000410000 */
[C---:B------:R-:W-:Y:S02]  /*b130*/  FMUL.FTZ R130, R2.reuse, R130 ;  /* 0x0000008202827220 */ /* 0x040fe40000410000 */
[C---:B------:R-:W-:Y:S01]  /*b140*/  FMUL.FTZ R131, R2.reuse, R131 ;  /* 0x0000008302837220 */ /* 0x040fe20000410000 */
[C---:B------:R-:W-:Y:S01]  /*b150*/  HMMA.16816.F32.BF16 R24, R132.reuse, R138, R24 ;  /* 0x0000008a8418723c */ /* 0x040fe20000041818 */
[----:B---3--:R-:W1:Y:S03]  /*b160*/  LDSM.16.MT88.4 R136, [R220] ;  /* 0x00000000dc88783b */ /* 0x008e660000004200 */
[----:B------:R-:W-:Y:S02]  /*b170*/  FADD.FTZ R177, R177, R3 ;  /* 0x00000003b1b17221 */ /* 0x000fe40000010000 */
[----:B------:R-:W-:Y:S02]  /*b180*/  FFMA.FTZ R3, R199, c[0x0][0x2d0], -R176 ;  /* 0x0000b400c7037a23 */ /* 0x000fe400000108b0 */
[----:B------:R-:W-:Y:S02]  /*b190*/  IMAD.MOV.U32 R167, RZ, RZ, R152 ;  /* 0x000000ffffa77224 */ /* 0x000fe400078e0098 */
[----:B------:R3:W-:Y:S02]  /*b1a0*/  MUFU.EX2 R152, R3 ;  /* 0x0000000300987308 */ /* 0x0007e40000000800 */
[----:B----4-:R-:W-:Y:S02]  /*b1b0*/  FFMA.FTZ R0, R195, c[0x0][0x2d0], -R176 ;  /* 0x0000b400c3007a23 */ /* 0x010fe400000108b0 */
[----:B--2---:R-:W-:Y:S06]  /*b1c0*/  FFMA.FTZ R2, R2, R156, R191 ;  /* 0x0000009c02027223 */ /* 0x004fec00000100bf */
[----:B------:R2:W4:Y:S01]  /*b1d0*/  MUFU.EX2 R144, R0 ;  /* 0x0000000000907308 */ /* 0x0005220000000800 */
[----:B------:R-:W-:Y:S04]  /*b1e0*/  FADD.FTZ R2, R188, R2 ;  /* 0x00000002bc027221 */ /* 0x000fe80000010000 */
[----:B------:R-:W-:Y:S02]  /*b1f0*/  FADD.FTZ R2, R140, R2 ;  /* 0x000000028c027221 */ /* 0x000fe40000010000 */
[----:B------:R-:W-:Y:S02]  /*b200*/  LDSM.16.MT88.4 R140, [R218+0x1000] ;  /* 0x00100000da8c783b */ /* 0x000fe40000004200 */
[----:B------:R-:W-:Y:S02]  /*b210*/  FADD.FTZ R2, R147, R2 ;  /* 0x0000000293027221 */ /* 0x000fe40000010000 */
[--C-:B---3--:R-:W-:Y:S02]  /*b220*/  FFMA.FTZ R3, R208, c[0x0][0x2d0], -R176.reuse ;  /* 0x0000b400d0037a23 */ /* 0x108fe400000108b0 */
[----:B------:R-:W3:Y:S02]  /*b230*/  LDL R208, [R1+0x10] ;  /* 0x0000100001d07983 */ /* 0x000ee40000100800 */
[----:B------:R4:W-:Y:S01]  /*b240*/  MUFU.EX2 R159, R3 ;  /* 0x00000003009f7308 */ /* 0x0009e20000000800 */
[C---:B-1----:R-:W-:Y:S03]  /*b250*/  HMMA.16816.F32.BF16 R28, R132.reuse, R136, R28 ;  /* 0x00000088841c723c */ /* 0x042fe6000004181c */
[----:B--2---:R-:W-:Y:S06]  /*b260*/  FFMA.FTZ R0, R196, c[0x0][0x2d0], -R176 ;  /* 0x0000b400c4007a23 */ /* 0x004fec00000108b0 */
[----:B------:R-:W-:Y:S01]  /*b270*/  MUFU.EX2 R196, R149 ;  /* 0x0000009500c47308 */ /* 0x000fe20000000800 */
[C---:B------:R-:W-:Y:S01]  /*b280*/  HMMA.16816.F32.BF16 R32, R132.reuse, R138, R32 ;  /* 0x0000008a8420723c */ /* 0x040fe20000041820 */
[----:B------:R-:W1:Y:S08]  /*b290*/  LDSM.16.MT88.4 R136, [R217+0x3000] ;  /* 0x00300000d988783b */ /* 0x000e700000004200 */
[----:B------:R2:W-:Y:S03]  /*b2a0*/  MUFU.EX2 R148, R0 ;  /* 0x0000000000947308 */ /* 0x0005e60000000800 */
[----:B----4-:R-:W-:Y:S02]  /*b2b0*/  FADD.FTZ R3, R144, R2 ;  /* 0x0000000290037221 */ /* 0x010fe40000010000 */
[--C-:B------:R-:W-:Y:S02]  /*b2c0*/  FFMA.FTZ R2, R170, c[0x0][0x2d0], -R175.reuse ;  /* 0x0000b400aa027a23 */ /* 0x100fe400000108af */
[--C-:B--2---:R-:W-:Y:S04]  /*b2d0*/  FFMA.FTZ R0, R197, c[0x0][0x2d0], -R175.reuse ;  /* 0x0000b400c5007a23 */ /* 0x104fe800000108af */
[----:B------:R2:W4:Y:S01]  /*b2e0*/  MUFU.EX2 R151, R0 ;  /* 0x0000000000977308 */ /* 0x0005220000000800 */
[C---:B-1----:R-:W-:Y:S08]  /*b2f0*/  HMMA.16816.F32.BF16 R36, R132.reuse, R136, R36 ;  /* 0x000000888424723c */ /* 0x042ff00000041824 */
[C---:B------:R-:W-:Y:S01]  /*b300*/  HMMA.16816.F32.BF16 R40, R132.reuse, R138, R40 ;  /* 0x0000008a8428723c */ /* 0x040fe20000041828 */
[----:B------:R-:W1:Y:S03]  /*b310*/  LDSM.16.MT88.4 R136, [R218+0x3000] ;  /* 0x00300000da88783b */ /* 0x000e660000004200 */
[----:B--2---:R-:W-:Y:S04]  /*b320*/  FFMA.FTZ R0, R198, c[0x0][0x2d0], -R175 ;  /* 0x0000b400c6007a23 */ /* 0x004fe800000108af */
[----:B------:R2:W1:Y:S04]  /*b330*/  MUFU.EX2 R156, R0 ;  /* 0x00000000009c7308 */ /* 0x0004680000000800 */
[----:B--2---:R-:W-:Y:S01]  /*b340*/  FFMA.FTZ R0, R200, c[0x0][0x2d0], -R176 ;  /* 0x0000b400c8007a23 */ /* 0x004fe200000108b0 */
[C---:B-1----:R-:W-:Y:S05]  /*b350*/  HMMA.16816.F32.BF16 R44, R132.reuse, R136, R44 ;  /* 0x00000088842c723c */ /* 0x042fea000004182c */
[----:B------:R1:W-:Y:S03]  /*b360*/  MUFU.EX2 R155, R0 ;  /* 0x00000000009b7308 */ /* 0x0003e60000000800 */
[C---:B------:R-:W-:Y:S01]  /*b370*/  HMMA.16816.F32.BF16 R48, R132.reuse, R138, R48 ;  /* 0x0000008a8430723c */ /* 0x040fe20000041830 */
[----:B------:R-:W2:Y:S03]  /*b380*/  LDSM.16.MT88.4 R136, [R221+0x3000] ;  /* 0x00300000dd88783b */ /* 0x000ea60000004200 */
[----:B-1----:R-:W-:Y:S04]  /*b390*/  FADD.FTZ R0, R179, R177 ;  /* 0x000000b1b3007221 */ /* 0x002fe80000010000 */
[----:B------:R-:W-:Y:S04]  /*b3a0*/  FADD.FTZ R190, R190, R0 ;  /* 0x00000000bebe7221 */ /* 0x000fe80000010000 */
[--C-:B------:R-:W-:Y:S04]  /*b3b0*/  FFMA.FTZ R0, R202, c[0x0][0x2d0], -R175.reuse ;  /* 0x0000b400ca007a23 */ /* 0x100fe800000108af */
[----:B------:R1:W1:Y:S01]  /*b3c0*/  MUFU.EX2 R154, R0 ;  /* 0x00000000009a7308 */ /* 0x0002620000000800 */
[C---:B--2---:R-:W-:Y:S08]  /*b3d0*/  HMMA.16816.F32.BF16 R52, R132.reuse, R136, R52 ;  /* 0x000000888434723c */ /* 0x044ff00000041834 */
[C---:B------:R-:W-:Y:S01]  /*b3e0*/  HMMA.16816.F32.BF16 R56, R132.reuse, R138, R56 ;  /* 0x0000008a8438723c */ /* 0x040fe20000041838 */
[----:B------:R-:W2:Y:S03]  /*b3f0*/  LDSM.16.MT88.4 R136, [R220+0x3000] ;  /* 0x00300000dc88783b */ /* 0x000ea60000004200 */
[--C-:B-1----:R-:W-:Y:S04]  /*b400*/  FFMA.FTZ R0, R203, c[0x0][0x2d0], -R175.reuse ;  /* 0x0000b400cb007a23 */ /* 0x102fe800000108af */
[----:B------:R1:W1:Y:S04]  /*b410*/  MUFU.EX2 R163, R0 ;  /* 0x0000000000a37308 */ /* 0x0002680000000800 */
[--C-:B-1----:R-:W-:Y:S06]  /*b420*/  FFMA.FTZ R0, R204, c[0x0][0x2d0], -R176.reuse ;  /* 0x0000b400cc007a23 */ /* 0x102fec00000108b0 */
[----:B------:R1:W-:Y:S01]  /*b430*/  MUFU.EX2 R153, R0 ;  /* 0x0000000000997308 */ /* 0x0003e20000000800 */
[C---:B--2---:R-:W-:Y:S08]  /*b440*/  HMMA.16816.F32.BF16 R60, R132.reuse, R136, R60 ;  /* 0x00000088843c723c */ /* 0x044ff0000004183c */
[C---:B------:R-:W-:Y:S01]  /*b450*/  HMMA.16816.F32.BF16 R64, R132.reuse, R138, R64 ;  /* 0x0000008a8440723c */ /* 0x040fe20000041840 */
[----:B------:R-:W2:Y:S03]  /*b460*/  LDSM.16.MT88.4 R136, [R217+0x6000] ;  /* 0x00600000d988783b */ /* 0x000ea60000004200 */
[----:B-1----:R-:W-:Y:S04]  /*b470*/  FFMA.FTZ R0, R205, c[0x0][0x2d0], -R176 ;  /* 0x0000b400cd007a23 */ /* 0x002fe800000108b0 */
[----:B------:R1:W-:Y:S04]  /*b480*/  MUFU.EX2 R161, R0 ;  /* 0x0000000000a17308 */ /* 0x0003e80000000800 */
[--C-:B-1----:R-:W-:Y:S01]  /*b490*/  FFMA.FTZ R0, R206, c[0x0][0x2d0], -R175.reuse ;  /* 0x0000b400ce007a23 */ /* 0x102fe200000108af */
[C---:B--2---:R-:W-:Y:S05]  /*b4a0*/  HMMA.16816.F32.BF16 R68, R132.reuse, R136, R68 ;  /* 0x000000888444723c */ /* 0x044fea0000041844 */
[----:B------:R-:W-:Y:S03]  /*b4b0*/  MUFU.EX2 R206, R2 ;  /* 0x0000000200ce7308 */ /* 0x000fe60000000800 */
[C---:B------:R-:W-:Y:S01]  /*b4c0*/  HMMA.16816.F32.BF16 R72, R132.reuse, R138, R72 ;  /* 0x0000008a8448723c */ /* 0x040fe20000041848 */
[----:B------:R-:W1:Y:S06]  /*b4d0*/  LDSM.16.MT88.4 R136, [R218+0x6000] ;  /* 0x00600000da88783b */ /* 0x000e6c0000004200 */
[----:B------:R2:W1:Y:S02]  /*b4e0*/  MUFU.EX2 R162, R0 ;  /* 0x0000000000a27308 */ /* 0x0004640000000800 */
[--C-:B--2---:R-:W-:Y:S08]  /*b4f0*/  FFMA.FTZ R0, R207, c[0x0][0x2d0], -R175.reuse ;  /* 0x0000b400cf007a23 */ /* 0x104ff000000108af */
[----:B------:R2:W2:Y:S01]  /*b500*/  MUFU.EX2 R164, R0 ;  /* 0x0000000000a47308 */ /* 0x0004a20000000800 */
[C---:B-1----:R-:W-:Y:S03]  /*b510*/  HMMA.16816.F32.BF16 R76, R132.reuse, R136, R76 ;  /* 0x00000088844c723c */ /* 0x042fe6000004184c */
[----:B---3--:R-:W-:Y:S01]  /*b520*/  ISETP.GT.AND P0, PT, R201, R208, PT ;  /* 0x000000d0c900720c */ /* 0x008fe20003f04270 */
[----:B------:R-:W-:Y:S04]  /*b530*/  IMAD.MOV.U32 R201, RZ, RZ, R252 ;  /* 0x000000ffffc97224 */ /* 0x000fe800078e00fc */
[C---:B------:R-:W-:Y:S01]  /*b540*/  HMMA.16816.F32.BF16 R80, R132.reuse, R138, R80 ;  /* 0x0000008a8450723c */ /* 0x040fe20000041850 */
[----:B------:R-:W1:Y:S03]  /*b550*/  LDSM.16.MT88.4 R136, [R221+0x6000] ;  /* 0x00600000dd88783b */ /* 0x000e660000004200 */
[----:B--2---:R-:W-:Y:S04]  /*b560*/  FFMA.FTZ R0, R209, c[0x0][0x2d0], -R176 ;  /* 0x0000b400d1007a23 */ /* 0x004fe800000108b0 */
[----:B------:R2:W-:Y:S04]  /*b570*/  MUFU.EX2 R160, R0 ;  /* 0x0000000000a07308 */ /* 0x0005e80000000800 */
[----:B--2---:R-:W-:Y:S02]  /*b580*/  FADD.FTZ R0, R146, R190 ;  /* 0x000000be92007221 */ /* 0x004fe40000010000 */
[----:B------:R-:W-:Y:S02]  /*b590*/  FFMA.FTZ R190, R181, c[0x0][0x2d0], -R176 ;  /* 0x0000b400b5be7a23 */ /* 0x000fe400000108b0 */
[----:B------:R-:W-:Y:S02]  /*b5a0*/  FADD.FTZ R150, R145, R0 ;  /* 0x0000000091967221 */ /* 0x000fe40000010000 */
[----:B------:R-:W-:Y:S01]  /*b5b0*/  FFMA.FTZ R0, R211, c[0x0][0x2d0], -R175 ;  /* 0x0000b400d3007a23 */ /* 0x000fe200000108af */
[C---:B-1----:R-:W-:Y:S01]  /*b5c0*/  HMMA.16816.F32.BF16 R84, R132.reuse, R136, R84 ;  /* 0x000000888454723c */ /* 0x042fe20000041854 */
[----:B------:R-:W-:Y:S02]  /*b5d0*/  MUFU.EX2 R190, R190 ;  /* 0x000000be00be7308 */ /* 0x000fe40000000800 */
[----:B----4-:R-:W-:Y:S05]  /*b5e0*/  FADD.FTZ R150, R151, R150 ;  /* 0x0000009697967221 */ /* 0x010fea0000010000 */
[C---:B------:R-:W-:Y:S01]  /*b5f0*/  HMMA.16816.F32.BF16 R88, R132.reuse, R138, R88 ;  /* 0x0000008a8458723c */ /* 0x040fe20000041858 */
[----:B------:R-:W1:Y:S02]  /*b600*/  LDSM.16.MT88.4 R136, [R220+0x6000] ;  /* 0x00600000dc88783b */ /* 0x000e640000004200 */
[----:B------:R2:W3:Y:S02]  /*b610*/  MUFU.EX2 R158, R0 ;  /* 0x00000000009e7308 */ /* 0x0004e40000000800 */
[----:B--2---:R-:W-:Y:S01]  /*b620*/  FFMA.FTZ R0, R187, c[0x0][0x2d0], -R176 ;  /* 0x0000b400bb007a23 */ /* 0x004fe200000108b0 */
[----:B------:R-:W-:Y:S01]  /*b630*/  MOV R187, R186 ;  /* 0x000000ba00bb7202 */ /* 0x000fe20000000f00 */
[----:B------:R-:W-:Y:S01]  /*b640*/  IMAD.MOV.U32 R186, RZ, RZ, R183 ;  /* 0x000000ffffba7224 */ /* 0x000fe200078e00b7 */
[----:B------:R-:W-:Y:S04]  /*b650*/  MOV R183, R182 ;  /* 0x000000b600b77202 */ /* 0x000fe80000000f00 */
[----:B------:R-:W-:Y:S01]  /*b660*/  MOV R182, R169 ;  /* 0x000000a900b67202 */ /* 0x000fe20000000f00 */
[--C-:B------:R-:W-:Y:S02]  /*b670*/  FFMA.FTZ R2, R187, c[0x0][0x2d0], -R175.reuse ;  /* 0x0000b400bb027a23 */ /* 0x100fe400000108af */
[----:B------:R-:W-:Y:S01]  /*b680*/  IMAD.MOV.U32 R169, RZ, RZ, R168 ;  /* 0x000000ffffa97224 */ /* 0x000fe200078e00a8 */
[----:B------:R-:W-:Y:S01]  /*b690*/  MOV R168, R157 ;  /* 0x0000009d00a87202 */ /* 0x000fe20000000f00 */
[----:B------:R2:W-:Y:S01]  /*b6a0*/  MUFU.EX2 R200, R2 ;  /* 0x0000000200c87308 */ /* 0x0005e20000000800 */
[--C-:B------:R-:W-:Y:S02]  /*b6b0*/  FFMA.FTZ R191, R182, c[0x0][0x2d0], -R175.reuse ;  /* 0x0000b400b6bf7a23 */ /* 0x100fe400000108af */
[--C-:B------:R-:W-:Y:S01]  /*b6c0*/  FFMA.FTZ R192, R169, c[0x0][0x2d0], -R175.reuse ;  /* 0x0000b400a9c07a23 */ /* 0x100fe200000108af */
[C---:B-1----:R-:W-:Y:S03]  /*b6d0*/  HMMA.16816.F32.BF16 R92, R132.reuse, R136, R92 ;  /* 0x00000088845c723c */ /* 0x042fe6000004185c */
[----:B------:R-:W-:Y:S01]  /*b6e0*/  MOV R169, R189 ;  /* 0x000000bd00a97202 */ /* 0x000fe20000000f00 */
[--C-:B------:R-:W-:Y:S02]  /*b6f0*/  FFMA.FTZ R189, R212, c[0x0][0x2d0], -R175.reuse ;  /* 0x0000b400d4bd7a23 */ /* 0x100fe400000108af */
[----:B------:R1:W-:Y:S02]  /*b700*/  MUFU.EX2 R157, R0 ;  /* 0x00000000009d7308 */ /* 0x0003e40000000800 */
[C---:B------:R-:W-:Y:S01]  /*b710*/  HMMA.16816.F32.BF16 R96, R132.reuse, R138, R96 ;  /* 0x0000008a8460723c */ /* 0x040fe20000041860 */
[----:B------:R-:W4:Y:S07]  /*b720*/  LDSM.16.MT88.4 R136, [R217+0x9000] ;  /* 0x00900000d988783b */ /* 0x000f2e0000004200 */
[----:B------:R-:W-:Y:S01]  /*b730*/  MUFU.EX2 R191, R191 ;  /* 0x000000bf00bf7308 */ /* 0x000fe20000000800 */
[----:B--2---:R-:W-:Y:S04]  /*b740*/  FADD.FTZ R2, R156, R150 ;  /* 0x000000969c027221 */ /* 0x004fe80000010000 */
[----:B------:R-:W-:Y:S05]  /*b750*/  FADD.FTZ R2, R154, R2 ;  /* 0x000000029a027221 */ /* 0x000fea0000010000 */
[----:B------:R-:W-:Y:S01]  /*b760*/  MUFU.EX2 R192, R192 ;  /* 0x000000c000c07308 */ /* 0x000fe20000000800 */
[----:B------:R-:W-:Y:S02]  /*b770*/  FADD.FTZ R2, R163, R2 ;  /* 0x00000002a3027221 */ /* 0x000fe40000010000 */
[----:B-1----:R-:W-:Y:S02]  /*b780*/  FFMA.FTZ R0, R167, c[0x0][0x2d0], -R176 ;  /* 0x0000b400a7007a23 */ /* 0x002fe400000108b0 */
[----:B------:R-:W-:Y:S05]  /*b790*/  FADD.FTZ R2, R162, R2 ;  /* 0x00000002a2027221 */ /* 0x000fea0000010000 */
[----:B------:R1:W-:Y:S01]  /*b7a0*/  MUFU.EX2 R204, R0 ;  /* 0x0000000000cc7308 */ /* 0x0003e20000000800 */
[----:B------:R-:W-:Y:S04]  /*b7b0*/  FADD.FTZ R2, R164, R2 ;  /* 0x00000002a4027221 */ /* 0x000fe80000010000 */
[----:B---3--:R-:W-:Y:S04]  /*b7c0*/  FADD.FTZ R2, R158, R2 ;  /* 0x000000029e027221 */ /* 0x008fe80000010000 */
[----:B------:R-:W-:Y:S01]  /*b7d0*/  FADD.FTZ R2, R206, R2 ;  /* 0x00000002ce027221 */ /* 0x000fe20000010000 */
[----:B------:R-:W-:Y:S01]  /*b7e0*/  MUFU.EX2 R189, R189 ;  /* 0x000000bd00bd7308 */ /* 0x000fe20000000800 */
[C---:B----4-:R-:W-:Y:S08]  /*b7f0*/  HMMA.16816.F32.BF16 R100, R132.reuse, R136, R100 ;  /* 0x000000888464723c */ /* 0x050ff00000041864 */
[C---:B------:R-:W-:Y:S01]  /*b800*/  HMMA.16816.F32.BF16 R104, R132.reuse, R138, R104 ;  /* 0x0000008a8468723c */ /* 0x040fe20000041868 */
[----:B------:R-:W2:Y:S03]  /*b810*/  LDSM.16.MT88.4 R136, [R218+0x9000] ;  /* 0x00900000da88783b */ /* 0x000ea60000004200 */
[--C-:B-1----:R-:W-:Y:S04]  /*b820*/  FFMA.FTZ R0, R214, c[0x0][0x2d0], -R175.reuse ;  /* 0x0000b400d6007a23 */ /* 0x102fe800000108af */
[----:B------:R1:W3:Y:S04]  /*b830*/  MUFU.EX2 R205, R0 ;  /* 0x0000000000cd7308 */ /* 0x0002e80000000800 */
[----:B-1----:R-:W-:Y:S02]  /*b840*/  FFMA.FTZ R0, R213, c[0x0][0x2d0], -R175 ;  /* 0x0000b400d5007a23 */ /* 0x002fe400000108af */
[----:B---3--:R-:W-:Y:S04]  /*b850*/  FADD.FTZ R2, R205, R2 ;  /* 0x00000002cd027221 */ /* 0x008fe80000010000 */
[----:B------:R1:W3:Y:S01]  /*b860*/  MUFU.EX2 R207, R0 ;  /* 0x0000000000cf7308 */ /* 0x0002e20000000800 */
[C---:B--2---:R-:W-:Y:S08]  /*b870*/  HMMA.16816.F32.BF16 R108, R132.reuse, R136, R108 ;  /* 0x00000088846c723c */ /* 0x044ff0000004186c */
[C---:B------:R-:W-:Y:S01]  /*b880*/  HMMA.16816.F32.BF16 R112, R132.reuse, R138, R112 ;  /* 0x0000008a8470723c */ /* 0x040fe20000041870 */
[----:B------:R-:W2:Y:S03]  /*b890*/  LDSM.16.MT88.4 R136, [R221+0x9000] ;  /* 0x00900000dd88783b */ /* 0x000ea60000004200 */
[----:B-1----:R-:W-:Y:S02]  /*b8a0*/  FFMA.FTZ R0, R215, c[0x0][0x2d0], -R176 ;  /* 0x0000b400d7007a23 */ /* 0x002fe400000108b0 */
[----:B---3--:R-:W-:Y:S02]  /*b8b0*/  FADD.FTZ R2, R207, R2 ;  /* 0x00000002cf027221 */ /* 0x008fe40000010000 */
[----:B------:R1:W-:Y:S04]  /*b8c0*/  MUFU.EX2 R203, R0 ;  /* 0x0000000000cb7308 */ /* 0x0003e80000000800 */
[----:B------:R-:W-:Y:S02]  /*b8d0*/  FADD.FTZ R2, R200, R2 ;  /* 0x00000002c8027221 */ /* 0x000fe40000010000 */
[--C-:B-1----:R-:W-:Y:S01]  /*b8e0*/  FFMA.FTZ R0, R166, c[0x0][0x2d0], -R176.reuse ;  /* 0x0000b400a6007a23 */ /* 0x102fe200000108b0 */
[C---:B--2---:R-:W-:Y:S03]  /*b8f0*/  HMMA.16816.F32.BF16 R116, R132.reuse, R136, R116 ;  /* 0x000000888474723c */ /* 0x044fe60000041874 */
[----:B------:R1:W-:Y:S05]  /*b900*/  MUFU.EX2 R202, R0 ;  /* 0x0000000000ca7308 */ /* 0x0003ea0000000800 */
[C---:B------:R-:W-:Y:S01]  /*b910*/  HMMA.16816.F32.BF16 R120, R132.reuse, R138, R120 ;  /* 0x0000008a8478723c */ /* 0x040fe20000041878 */
[----:B------:R-:W2:Y:S03]  /*b920*/  LDSM.16.MT88.4 R136, [R220+0x9000] ;  /* 0x00900000dc88783b */ /* 0x000ea60000004200 */
[----:B-1----:R-:W-:Y:S02]  /*b930*/  FADD.FTZ R0, R148, R3 ;  /* 0x0000000394007221 */ /* 0x002fe40000010000 */
[--C-:B------:R-:W-:Y:S04]  /*b940*/  FFMA.FTZ R3, R186, c[0x0][0x2d0], -R175.reuse ;  /* 0x0000b400ba037a23 */ /* 0x100fe800000108af */
[----:B------:R1:W3:Y:S01]  /*b950*/  MUFU.EX2 R199, R3 ;  /* 0x0000000300c77308 */ /* 0x0002e20000000800 */
[C---:B--2---:R-:W-:Y:S08]  /*b960*/  HMMA.16816.F32.BF16 R124, R132.reuse, R136, R124 ;  /* 0x00000088847c723c */ /* 0x044ff0000004187c */
[----:B------:R-:W-:Y:S01]  /*b970*/  HMMA.16816.F32.BF16 R128, R132, R138, R128 ;  /* 0x0000008a8480723c */ /* 0x000fe20000041880 */
[----:B------:R-:W2:Y:S03]  /*b980*/  LDSM.16.MT88.4 R136, [R217+0x800] ;  /* 0x00080000d988783b */ /* 0x000ea60000004200 */
[----:B-1----:R-:W-:Y:S02]  /*b990*/  FFMA.FTZ R3, R184, c[0x0][0x2d0], -R176 ;  /* 0x0000b400b8037a23 */ /* 0x002fe400000108b0 */
[----:B---3--:R-:W-:Y:S01]  /*b9a0*/  FADD.FTZ R2, R199, R2 ;  /* 0x00000002c7027221 */ /* 0x008fe20000010000 */
[----:B------:R-:W-:Y:S02]  /*b9b0*/  F2FP.BF16.PACK_AB R132, R145, R146 ;  /* 0x000000929184723e */ /* 0x000fe400000010ff */
[----:B------:R-:W-:Y:S01]  /*b9c0*/  F2FP.BF16.PACK_AB R133, R148, R144 ;  /* 0x000000909485723e */ /* 0x000fe200000010ff */
[----:B------:R-:W1:Y:S01]  /*b9d0*/  MUFU.EX2 R3, R3 ;  /* 0x0000000300037308 */ /* 0x000e620000000800 */
[----:B------:R-:W-:Y:S01]  /*b9e0*/  LDSM.16.MT88.4 R144, [R221+0x1800] ;  /* 0x00180000dd90783b */ /* 0x000fe20000004200 */
[----:B------:R-:W-:Y:S01]  /*b9f0*/  F2FP.BF16.PACK_AB R134, R156, R151 ;  /* 0x000000979c86723e */ /* 0x000fe200000010ff */
[--C-:B------:R-:W-:Y:S01]  /*ba00*/  FFMA.FTZ R148, R183, c[0x0][0x2d0], -R175.reuse ;  /* 0x0000b400b7947a23 */ /* 0x100fe200000108af */
[----:B------:R-:W-:Y:S01]  /*ba10*/  F2FP.BF16.PACK_AB R135, R155, R152 ;  /* 0x000000989b87723e */ /* 0x000fe200000010ff */
[----:B------:R-:W-:Y:S02]  /*ba20*/  FADD.FTZ R152, R152, R0 ;  /* 0x0000000098987221 */ /* 0x000fe40000010000 */
[--C-:B------:R-:W-:Y:S02]  /*ba30*/  FFMA.FTZ R0, R169, c[0x0][0x2d0], -R176.reuse ;  /* 0x0000b400a9007a23 */ /* 0x100fe400000108b0 */
[----:B------:R-:W-:Y:S01]  /*ba40*/  FFMA.FTZ R156, R180, c[0x0][0x2d0], -R176 ;  /* 0x0000b400b49c7a23 */ /* 0x000fe200000108b0 */
[----:B------:R3:W4:Y:S01]  /*ba50*/  MUFU.EX2 R198, R148 ;  /* 0x0000009400c67308 */ /* 0x0007220000000800 */
[----:B------:R-:W-:Y:S09]  /*ba60*/  FFMA.FTZ R175, R210, c[0x0][0x2d0], -R175 ;  /* 0x0000b400d2af7a23 */ /* 0x000ff200000108af */
[----:B------:R4:W-:Y:S01]  /*ba70*/  MUFU.EX2 R195, R0 ;  /* 0x0000000000c37308 */ /* 0x0009e20000000800 */
[----:B-1----:R-:W-:Y:S09]  /*ba80*/  F2FP.BF16.PACK_AB R177, R190, R3 ;  /* 0x00000003beb1723e */ /* 0x002ff200000010ff */
[----:B------:R-:W1:Y:S01]  /*ba90*/  MUFU.EX2 R188, R175 ;  /* 0x000000af00bc7308 */ /* 0x000e620000000800 */
[C---:B--2---:R-:W-:Y:S01]  /*baa0*/  HMMA.16816.F32.BF16 R4, R132.reuse, R136, R4 ;  /* 0x000000888404723c */ /* 0x044fe20000041804 */
[----:B---3--:R-:W-:Y:S02]  /*bab0*/  LDSM.16.MT88.4 R148, [R221+0x2000] ;  /* 0x00200000dd94783b */ /* 0x008fe40000004200 */
[----:B----4-:R-:W-:Y:S05]  /*bac0*/  FADD.FTZ R2, R198, R2 ;  /* 0x00000002c6027221 */ /* 0x010fea0000010000 */
[C---:B------:R-:W-:Y:S01]  /*bad0*/  HMMA.16816.F32.BF16 R8, R132.reuse, R138, R8 ;  /* 0x0000008a8408723c */ /* 0x040fe20000041808 */
[----:B------:R-:W2:Y:S01]  /*bae0*/  LDSM.16.MT88.4 R136, [R218+0x800] ;  /* 0x00080000da88783b */ /* 0x000ea20000004200 */
[----:B------:R-:W-:Y:S02]  /*baf0*/  MUFU.EX2 R175, R156 ;  /* 0x0000009c00af7308 */ /* 0x000fe40000000800 */
[----:B------:R-:W-:Y:S02]  /*bb00*/  FADD.FTZ R2, R196, R2 ;  /* 0x00000002c4027221 */ /* 0x000fe40000010000 */
[----:B------:R-:W-:Y:S02]  /*bb10*/  FFMA.FTZ R0, R168, c[0x0][0x2d0], -R176 ;  /* 0x0000b400a8007a23 */ /* 0x000fe400000108b0 */
[----:B------:R-:W-:Y:S01]  /*bb20*/  LDSM.16.MT88.4 R168, [R218+0x5800] ;  /* 0x00580000daa8783b */ /* 0x000fe20000004200 */
[----:B------:R-:W-:Y:S03]  /*bb30*/  FADD.FTZ R2, R191, R2 ;  /* 0x00000002bf027221 */ /* 0x000fe60000010000 */
[----:B------:R3:W-:Y:S01]  /*bb40*/  MUFU.EX2 R197, R0 ;  /* 0x0000000000c57308 */ /* 0x0007e20000000800 */
[----:B-1----:R-:W-:Y:S01]  /*bb50*/  F2FP.BF16.PACK_AB R178, R188, R189 ;  /* 0x000000bdbcb2723e */ /* 0x002fe200000010ff */
[--C-:B---3--:R-:W-:Y:S08]  /*bb60*/  FFMA.FTZ R0, R165, c[0x0][0x2d0], -R176.reuse ;  /* 0x0000b400a5007a23 */ /* 0x108ff000000108b0 */
[----:B------:R1:W-:Y:S01]  /*bb70*/  MUFU.EX2 R194, R0 ;  /* 0x0000000000c27308 */ /* 0x0003e20000000800 */
[C---:B--2---:R-:W-:Y:S08]  /*bb80*/  HMMA.16816.F32.BF16 R12, R132.reuse, R136, R12 ;  /* 0x00000088840c723c */ /* 0x044ff0000004180c */
[C---:B------:R-:W-:Y:S01]  /*bb90*/  HMMA.16816.F32.BF16 R16, R132.reuse, R138, R16 ;  /* 0x0000008a8410723c */ /* 0x040fe20000041810 */
[----:B------:R-:W2:Y:S03]  /*bba0*/  LDSM.16.MT88.4 R136, [R221+0x800] ;  /* 0x00080000dd88783b */ /* 0x000ea60000004200 */
[--C-:B-1----:R-:W-:Y:S03]  /*bbb0*/  FFMA.FTZ R0, R185, c[0x0][0x2d0], -R176.reuse ;  /* 0x0000b400b9007a23 */ /* 0x102fe600000108b0 */
[----:B------:R-:W-:Y:S01]  /*bbc0*/  LDSM.16.MT88.4 R184, [R217+0x2800] ;  /* 0x00280000d9b8783b */ /* 0x000fe20000004200 */
[----:B------:R-:W-:Y:S01]  /*bbd0*/  FFMA.FTZ R176, R174, c[0x0][0x2d0], -R176 ;  /* 0x0000b400aeb07a23 */ /* 0x000fe200000108b0 */
[----:B------:R1:W-:Y:S10]  /*bbe0*/  MUFU.EX2 R193, R0 ;  /* 0x0000000000c17308 */ /* 0x0003f40000000800 */
[----:B------:R3:W4:Y:S01]  /*bbf0*/  MUFU.EX2 R174, R176 ;  /* 0x000000b000ae7308 */ /* 0x0007220000000800 */
[C---:B--2---:R-:W-:Y:S03]  /*bc00*/  HMMA.16816.F32.BF16 R20, R132.reuse, R136, R20 ;  /* 0x000000888414723c */ /* 0x044fe60000041814 */
[----:B-1----:R-:W-:Y:S04]  /*bc10*/  FADD.FTZ R0, R155, R152 ;  /* 0x000000989b007221 */ /* 0x002fe80000010000 */
[----:B------:R-:W-:Y:S01]  /*bc20*/  FADD.FTZ R0, R153, R0 ;  /* 0x0000000099007221 */ /* 0x000fe20000010000 */
[C---:B------:R-:W-:Y:S01]  /*bc30*/  HMMA.16816.F32.BF16 R24, R132.reuse, R138, R24 ;  /* 0x0000008a8418723c */ /* 0x040fe20000041818 */
[----:B------:R-:W1:Y:S03]  /*bc40*/  LDSM.16.MT88.4 R136, [R220+0x800] ;  /* 0x00080000dc88783b */ /* 0x000e660000004200 */
[----:B------:R-:W-:Y:S01]  /*bc50*/  FADD.FTZ R0, R161, R0 ;  /* 0x00000000a1007221 */ /* 0x000fe20000010000 */
[----:B---3--:R-:W-:Y:S02]  /*bc60*/  F2FP.BF16.PACK_AB R176, R192, R191 ;  /* 0x000000bfc0b0723e */ /* 0x008fe400000010ff */
[----:B----4-:R-:W-:Y:S01]  /*bc70*/  F2FP.BF16.PACK_AB R179, R174, R175 ;  /* 0x000000afaeb3723e */ /* 0x010fe200000010ff */
        /* <DEDUP_REMOVED lines=16> */
[----:B------:R-:W-:Y:S04]  /*bd80*/  FADD.FTZ R2, R189, R0 ;  /* 0x00000000bd027221 */ /* 0x000fe80000010000 */
[----:B------:R-:W-:Y:S02]  /*bd90*/  FADD.FTZ R2, R188, R2 ;  /* 0x00000002bc027221 */ /* 0x000fe40000010000 */
[----:B------:R-:W-:Y:S01]  /*bda0*/  FADD.FTZ R0, R175, R3 ;  /* 0x00000003af007221 */ /* 0x000fe20000010000 */
[----:B------:R-:W-:Y:S02]  /*bdb0*/  MOV R175, R173 ;  /* 0x000000ad00af7202 */ /* 0x000fe40000000f00 */
[----:B------:R-:W-:Y:S01]  /*bdc0*/  STL [R1+0x4], R2 ;  /* 0x0000040201007387 */ /* 0x000fe20000100800 */
[----:B------:R-:W-:Y:S05]  /*bdd0*/  FADD.FTZ R0, R174, R0 ;  /* 0x00000000ae007221 */ /* 0x000fea0000010000 */
        /* <DEDUP_REMOVED lines=41> */
[----:B------:R-:W-:Y:S03]  /*c070*/  F2FP.BF16.PACK_AB R135, R160, R159 ;  /* 0x0000009fa087723e */ /* 0x000fe600000010ff */
[----:B------:R-:W-:Y:S04]  /*c080*/  LDSM.16.MT88.4 R160, [R217+0x5800] ;  /* 0x00580000d9a0783b */ /* 0x000fe80000004200 */
        /* <DEDUP_REMOVED lines=139> */
[----:B------:R-:W-:Y:S07]  /*c940*/  LDSM.16.MT88.4 R144, [R221+0x2800] ;  /* 0x00280000dd90783b */ /* 0x000fee0000004200 */
[C---:B-1----:R-:W-:Y:S08]  /*c950*/  HMMA.16816.F32.BF16 R100, R132.reuse, R136, R100 ;  /* 0x000000888464723c */ /* 0x042ff00000041864 */
[C---:B------:R-:W-:Y:S01]  /*c960*/  HMMA.16816.F32.BF16 R104, R132.reuse, R138, R104 ;  /* 0x0000008a8468723c */ /* 0x040fe20000041868 */
[----:B------:R-:W1:Y:S07]  /*c970*/  LDSM.16.MT88.4 R136, [R218+0x2800] ;  /* 0x00280000da88783b */ /* 0x000e6e0000004200 */
[C---:B------:R-:W-:Y:S08]  /*c980*/  HMMA.16816.F32.BF16 R108, R132.reuse, R148, R108 ;  /* 0x00000094846c723c */ /* 0x040ff0000004186c */
[C---:B------:R-:W-:Y:S08]  /*c990*/  HMMA.16816.F32.BF16 R112, R132.reuse, R150, R112 ;  /* 0x000000968470723c */ /* 0x040ff00000041870 */
[C---:B--2---:R-:W-:Y:S08]  /*c9a0*/  HMMA.16816.F32.BF16 R116, R132.reuse, R140, R116 ;  /* 0x0000008c8474723c */ /* 0x044ff00000041874 */
[C---:B------:R-:W-:Y:S08]  /*c9b0*/  HMMA.16816.F32.BF16 R120, R132.reuse, R142, R120 ;  /* 0x0000008e8478723c */ /* 0x040ff00000041878 */
[C---:B----4-:R-:W-:Y:S08]  /*c9c0*/  HMMA.16816.F32.BF16 R124, R132.reuse, R152, R124 ;  /* 0x00000098847c723c */ /* 0x050ff0000004187c */
[----:B------:R-:W-:Y:S01]  /*c9d0*/  HMMA.16816.F32.BF16 R128, R132, R154, R128 ;  /* 0x0000009a8480723c */ /* 0x000fe20000041880 */
[----:B------:R-:W2:Y:S07]  /*c9e0*/  LDSM.16.MT88.4 R152, [R220+0x2800] ;  /* 0x00280000dc98783b */ /* 0x000eae0000004200 */
[C---:B------:R-:W-:Y:S01]  /*c9f0*/  HMMA.16816.F32.BF16 R180, R176.reuse, R184, R4 ;  /* 0x000000b8b0b4723c */ /* 0x040fe20000041804 */
[----:B------:R-:W3:Y:S07]  /*ca00*/  LDSM.16.MT88.4 R4, [R221+0x5800] ;  /* 0x00580000dd04783b */ /* 0x000eee0000004200 */
[C---:B------:R-:W-:Y:S01]  /*ca10*/  HMMA.16816.F32.BF16 R184, R176.reuse, R186, R8 ;  /* 0x000000bab0b8723c */ /* 0x040fe20000041808 */
[----:B------:R-:W4:Y:S07]  /*ca20*/  LDSM.16.MT88.4 R8, [R220+0x5800] ;  /* 0x00580000dc08783b */ /* 0x000f2e0000004200 */
[C---:B-1----:R-:W-:Y:S01]  /*ca30*/  HMMA.16816.F32.BF16 R132, R176.reuse, R136, R12 ;  /* 0x00000088b084723c */ /* 0x042fe2000004180c */
[----:B------:R-:W1:Y:S07]  /*ca40*/  LDSM.16.MT88.4 R12, [R217+0x8800] ;  /* 0x00880000d90c783b */ /* 0x000e6e0000004200 */
[C---:B------:R-:W-:Y:S01]  /*ca50*/  HMMA.16816.F32.BF16 R136, R176.reuse, R138, R16 ;  /* 0x0000008ab088723c */ /* 0x040fe20000041810 */
[----:B------:R-:W1:Y:S07]  /*ca60*/  LDSM.16.MT88.4 R16, [R218+0x8800] ;  /* 0x00880000da10783b */ /* 0x000e6e0000004200 */
[C---:B------:R-:W-:Y:S01]  /*ca70*/  HMMA.16816.F32.BF16 R140, R176.reuse, R144, R20 ;  /* 0x00000090b08c723c */ /* 0x040fe20000041814 */
[----:B------:R-:W-:Y:S07]  /*ca80*/  LDSM.16.MT88.4 R20, [R220+0x8800] ;  /* 0x00880000dc14783b */ /* 0x000fee0000004200 */
[C---:B------:R-:W-:Y:S01]  /*ca90*/  HMMA.16816.F32.BF16 R144, R176.reuse, R146, R24 ;  /* 0x00000092b090723c */ /* 0x040fe20000041818 */
[----:B------:R-:W-:Y:S07]  /*caa0*/  LDSM.16.MT88.4 R24, [R217+0xb800] ;  /* 0x00b80000d918783b */ /* 0x000fee0000004200 */
[C---:B--2---:R-:W-:Y:S01]  /*cab0*/  HMMA.16816.F32.BF16 R148, R176.reuse, R152, R28 ;  /* 0x00000098b094723c */ /* 0x044fe2000004181c */
[----:B------:R-:W-:Y:S07]  /*cac0*/  LDSM.16.MT88.4 R28, [R221+0xb800] ;  /* 0x00b80000dd1c783b */ /* 0x000fee0000004200 */
[C---:B------:R-:W-:Y:S08]  /*cad0*/  HMMA.16816.F32.BF16 R152, R176.reuse, R154, R32 ;  /* 0x0000009ab098723c */ /* 0x040ff00000041820 */
[C---:B------:R-:W-:Y:S08]  /*cae0*/  HMMA.16816.F32.BF16 R156, R176.reuse, R160, R36 ;  /* 0x000000a0b09c723c */ /* 0x040ff00000041824 */
[C---:B------:R-:W-:Y:S08]  /*caf0*/  HMMA.16816.F32.BF16 R160, R176.reuse, R162, R40 ;  /* 0x000000a2b0a0723c */ /* 0x040ff00000041828 */
[C---:B------:R-:W-:Y:S08]  /*cb00*/  HMMA.16816.F32.BF16 R164, R176.reuse, R168, R44 ;  /* 0x000000a8b0a4723c */ /* 0x040ff0000004182c */
        /* <DEDUP_REMOVED lines=26> */
.L_x_4750:
[----:B----4-:R-:W2:Y:S02]  /*ccb0*/  LDL R0, [R1+0xc] ;  /* 0x00000c0001007983 */ /* 0x010ea40000100800 */
[----:B--2---:R-:W-:-:S13]  /*ccc0*/  ISETP.GE.AND P0, PT, R252, R0, PT ;  /* 0x00000000fc00720c */ /* 0x004fda0003f06270 */
[----:B------:R-:W-:Y:S05]  /*ccd0*/  @!P0 BRA `(.L_x_4752) ;  /* 0x0000430000008947 */ /* 0x000fea0003800000 */
[----:B------:R-:W-:Y:S02]  /*cce0*/  MOV R175, R172 ;  /* 0x000000ac00af7202 */ /* 0x000fe40000000f00 */
[----:B------:R-:W-:Y:S02]  /*ccf0*/  MOV R174, R173 ;  /* 0x000000ad00ae7202 */ /* 0x000fe40000000f00 */
.L_x_4753:
[----:B------:R-:W2:Y:S01]  /*cd00*/  LDL R0, [R1] ;  /* 0x0000000001007983 */ /* 0x000ea20000100800 */
[----:B------:R-:W-:Y:S04]  /*cd10*/  DEPBAR.LE SB0, 0x0 ;  /* 0x000080000000791a */ /* 0x000fe80000000000 */
[----:B------:R-:W-:Y:S01]  /*cd20*/  WARPSYNC 0xffffffff ;  /* 0xffffffff00007948 */ /* 0x000fe20003800000 */
[----:B------:R-:W3:Y:S01]  /*cd30*/  LDL R14, [R1+0x38] ;  /* 0x00003800010e7983 */ /* 0x000ee20000100800 */
[----:B------:R-:W-:Y:S05]  /*cd40*/  IMAD.WIDE.U32 R12, R252, c[0x0][0x208], RZ ;  /* 0x00008200fc0c7a25 */ /* 0x000fea00078e00ff */
[----:B------:R-:W3:Y:S06]  /*cd50*/  LDL.64 R2, [R1+0x30] ;  /* 0x0000300001027983 */ /* 0x000eec0000100a00 */
[----:B------:R-:W-:Y:S06]  /*cd60*/  BAR.SYNC.DEFER_BLOCKING 0x0 ;  /* 0x0000000000007b1d */ /* 0x000fec0000010000 */
[----:B-----5:R-:W-:Y:S06]  /*cd70*/  LDSM.16.M88.4 R48, [R223] ;  /* 0x00000000df30783b */ /* 0x020fec0000000200 */
[----:B------:R-:W1:Y:S06]  /*cd80*/  LDSM.16.M88.4 R8, [R216] ;  /* 0x00000000d808783b */ /* 0x000e6c0000000200 */
[----:B------:R-:W4:Y:S06]  /*cd90*/  LDSM.16.M88.4 R16, [R216+0x800] ;  /* 0x00080000d810783b */ /* 0x000f2c0000000200 */
[----:B------:R-:W2:Y:S06]  /*cda0*/  LDSM.16.M88.4 R24, [R216+0x1000] ;  /* 0x00100000d818783b */ /* 0x000eac0000000200 */
[----:B------:R-:W2:Y:S06]  /*cdb0*/  LDSM.16.M88.4 R32, [R216+0x1800] ;  /* 0x00180000d820783b */ /* 0x000eac0000000200 */
[----:B------:R-:W2:Y:S06]  /*cdc0*/  LDSM.16.M88.4 R40, [R216+0x2000] ;  /* 0x00200000d828783b */ /* 0x000eac0000000200 */
[----:B------:R-:W2:Y:S06]  /*cdd0*/  LDSM.16.M88.4 R176, [R216+0x2800] ;  /* 0x00280000d8b0783b */ /* 0x000eac0000000200 */
[----:B------:R-:W-:Y:S01]  /*cde0*/  LDSM.16.M88.4 R188, [R224] ;  /* 0x00000000e0bc783b */ /* 0x000fe20000000200 */
[C---:B-1----:R-:W-:Y:S05]  /*cdf0*/  HMMA.16816.F32.BF16 R4, R48.reuse, R8, RZ ;  /* 0x000000083004723c */ /* 0x042fea00000418ff */
[----:B------:R-:W1:Y:S03]  /*ce00*/  LDSM.16.M88.4 R192, [R227] ;  /* 0x00000000e3c0783b */ /* 0x000e660000000200 */
[C---:B------:R-:W-:Y:S03]  /*ce10*/  HMMA.16816.F32.BF16 R8, R48.reuse, R10, RZ ;  /* 0x0000000a3008723c */ /* 0x040fe600000418ff */
[----:B------:R-:W1:Y:S06]  /*ce20*/  LDSM.16.M88.4 R196, [R250] ;  /* 0x00000000fac4783b */ /* 0x000e6c0000000200 */
[----:B------:R-:W1:Y:S06]  /*ce30*/  LDSM.16.M88.4 R200, [R249] ;  /* 0x00000000f9c8783b */ /* 0x000e6c0000000200 */
[----:B------:R-:W1:Y:S06]  /*ce40*/  LDSM.16.M88.4 R204, [R248] ;  /* 0x00000000f8cc783b */ /* 0x000e6c0000000200 */
[----:B------:R-:W1:Y:S06]  /*ce50*/  LDSM.16.M88.4 R208, [R247] ;  /* 0x00000000f7d0783b */ /* 0x000e6c0000000200 */
        /* <DEDUP_REMOVED lines=29> */
[----:B------:R-:W-:Y:S02]  /*d030*/  IADD3 R0, P1, R0, 0x180, RZ ;  /* 0x0000018000007810 */ /* 0x000fe40007f3e0ff */
[--C-:B------:R-:W-:Y:S02]  /*d040*/  IADD3.X R39, RZ, c[0x0][0x1fc], R2.reuse, P0, P2 ;  /* 0x00007f00ff277a10 */ /* 0x100fe400007e4402 */
[----:B------:R-:W-:Y:S02]  /*d050*/  IADD3 R36, P0, R0, c[0x0][0x1f8], RZ ;  /* 0x00007e0000247a10 */ /* 0x000fe40007f1e0ff */
[----:B------:R-:W-:Y:S01]  /*d060*/  MOV R0, c[0x0][0x208] ;  /* 0x0000820000007a02 */ /* 0x000fe20000000f00 */
[----:B------:R4:W-:Y:S01]  /*d070*/  LDGSTS.E.BYPASS.LTC128B.128 [R251+0x6100], [R38.64], !P3 ;  /* 0x0610000026fb7fae */ /* 0x0009e2000d901d48 */
        /* <DEDUP_REMOVED lines=9> */
[C---:B------:R-:W-:Y:S07]  /*d110*/  HMMA.16816.F32.BF16 R44, R48.reuse, R176, RZ ;  /* 0x000000b0302c723c */ /* 0x040fee00000418ff */
[----:B------:R-:W-:Y:S01]  /*d120*/  MOV R177, 0x6 ;  /* 0x0000000600b17802 */ /* 0x000fe20000000f00 */
[----:B------:R-:W-:Y:S04]  /*d130*/  HMMA.16816.F32.BF16 R48, R48, R178, RZ ;  /* 0x000000b23030723c */ /* 0x000fe800000418ff */
[----:B------:R-:W-:Y:S04]  /*d140*/  SHF.L.U64.HI R0, R0, R177, c[0x0][0x20c] ;  /* 0x0000830000007619 */ /* 0x000fe800000102b1 */
[C---:B-1----:R-:W-:Y:S05]  /*d150*/  HMMA.16816.F32.BF16 R4, R188.reuse, R192, R4 ;  /* 0x000000c0bc04723c */ /* 0x042fea0000041804 */
[----:B------:R-:W-:Y:S03]  /*d160*/  IADD3.X R3, R173, R0, RZ, P1, !PT ;  /* 0x00000000ad037210 */ /* 0x000fe60000ffe4ff */
[C---:B------:R-:W-:Y:S02]  /*d170*/  HMMA.16816.F32.BF16 R8, R188.reuse, R194, R8 ;  /* 0x000000c2bc08723c */ /* 0x040fe40000041808 */
[----:B------:R1:W-:Y:S02]  /*d180*/  LDGSTS.E.BYPASS.LTC128B.128 [R251+0x1100], [R2.64], !P5 ;  /* 0x0110000002fb7fae */ /* 0x0003e4000e901d48 */
[----:B------:R-:W-:Y:S04]  /*d190*/  IADD3.X R173, R0, R3, RZ, P0, !PT ;  /* 0x0000000300ad7210 */ /* 0x000fe800007fe4ff */
[C---:B------:R-:W-:Y:S01]  /*d1a0*/  HMMA.16816.F32.BF16 R12, R188.reuse, R196, R12 ;  /* 0x000000c4bc0c723c */ /* 0x040fe2000004180c */
[----:B------:R1:W-:Y:S06]  /*d1b0*/  LDGSTS.E.BYPASS.LTC128B.128 [R251+0x4100], [R2.64+0x80], !P4 ;  /* 0x0410008002fb7fae */ /* 0x0003ec000e101d48 */
[----:B------:R1:W-:Y:S01]  /*d1c0*/  LDGSTS.E.BYPASS.LTC128B.128 [R251+0x7100], [R2.64+0x100], !P3 ;  /* 0x0710010002fb7fae */ /* 0x0003e2000d901d48 */
[C---:B------:R-:W-:Y:S05]  /*d1d0*/  HMMA.16816.F32.BF16 R16, R188.reuse, R198, R16 ;  /* 0x000000c6bc10723c */ /* 0x040fea0000041810 */
[----:B------:R1:W-:Y:S03]  /*d1e0*/  LDGSTS.E.BYPASS.LTC128B.128 [R251+0xa100], [R2.64+0x180], !P6 ;  /* 0x0a10018002fb7fae */ /* 0x0003e6000f101d48 */
[C---:B------:R-:W-:Y:S03]  /*d1f0*/  HMMA.16816.F32.BF16 R20, R188.reuse, R200, R20 ;  /* 0x000000c8bc14723c */ /* 0x040fe60000041814 */
[----:B------:R2:W-:Y:S05]  /*d200*/  LDGSTS.E.BYPASS.LTC128B.128 [R251+0x2100], [R172.64], !P5 ;  /* 0x02100000acfb7fae */ /* 0x0005ea000e901d48 */
[C---:B------:R-:W-:Y:S01]  /*d210*/  HMMA.16816.F32.BF16 R24, R188.reuse, R202, R24 ;  /* 0x000000cabc18723c */ /* 0x040fe20000041818 */
[----:B------:R2:W-:Y:S06]  /*d220*/  LDGSTS.E.BYPASS.LTC128B.128 [R251+0x5100], [R172.64+0x80], !P4 ;  /* 0x05100080acfb7fae */ /* 0x0005ec000e101d48 */
[----:B------:R2:W-:Y:S01]  /*d230*/  LDGSTS.E.BYPASS.LTC128B.128 [R251+0x8100], [R172.64+0x100], !P3 ;  /* 0x08100100acfb7fae */ /* 0x0005e2000d901d48 */
[C---:B------:R-:W-:Y:S05]  /*d240*/  HMMA.16816.F32.BF16 R28, R188.reuse, R204, R28 ;  /* 0x000000ccbc1c723c */ /* 0x040fea000004181c */
[----:B------:R2:W-:Y:S03]  /*d250*/  LDGSTS.E.BYPASS.LTC128B.128 [R251+0xb100], [R172.64+0x180], !P6 ;  /* 0x0b100180acfb7fae */ /* 0x0005e6000f101d48 */
[C---:B------:R-:W-:Y:S03]  /*d260*/  HMMA.16816.F32.BF16 R32, R188.reuse, R206, R32 ;  /* 0x000000cebc20723c */ /* 0x040fe60000041820 */
[----:B------:R-:W-:Y:S05]  /*d270*/  LDSM.16.M88.4 R176, [R226] ;  /* 0x00000000e2b0783b */ /* 0x000fea0000000200 */
[C---:B------:R-:W-:Y:S01]  /*d280*/  HMMA.16816.F32.BF16 R36, R188.reuse, R208, R36 ;  /* 0x000000d0bc24723c */ /* 0x040fe20000041824 */
[----:B------:R-:W3:Y:S06]  /*d290*/  LDSM.16.M88.4 R192, [R222] ;  /* 0x00000000dec0783b */ /* 0x000eec0000000200 */
[----:B------:R-:W0:Y:S01]  /*d2a0*/  LDGDEPBAR ;  /* 0x00000000000079af */ /* 0x000e220000000000 */
[C---:B------:R-:W-:Y:S05]  /*d2b0*/  HMMA.16816.F32.BF16 R40, R188.reuse, R210, R40 ;  /* 0x000000d2bc28723c */ /* 0x040fea0000041828 */
[----:B------:R-:W4:Y:S03]  /*d2c0*/  LDSM.16.M88.4 R196, [R222+0x800] ;  /* 0x00080000dec4783b */ /* 0x000f260000000200 */
[C---:B------:R-:W-:Y:S03]  /*d2d0*/  HMMA.16816.F32.BF16 R44, R188.reuse, R212, R44 ;  /* 0x000000d4bc2c723c */ /* 0x040fe6000004182c */
[----:B------:R-:W1:Y:S05]  /*d2e0*/  LDSM.16.M88.4 R200, [R222+0x1000] ;  /* 0x00100000dec8783b */ /* 0x000e6a0000000200 */
[----:B------:R-:W-:Y:S01]  /*d2f0*/  HMMA.16816.F32.BF16 R48, R188, R214, R48 ;  /* 0x000000d6bc30723c */ /* 0x000fe20000041830 */
[----:B------:R-:W2:Y:S06]  /*d300*/  LDL R214, [R1+0xc] ;  /* 0x00000c0001d67983 */ /* 0x000eac0000100800 */
[----:B------:R-:W1:Y:S06]  /*d310*/  LDSM.16.M88.4 R204, [R222+0x1800] ;  /* 0x00180000decc783b */ /* 0x000e6c0000000200 */
[----:B------:R-:W2:Y:S01]  /*d320*/  LDL R215, [R1+0x20] ;  /* 0x0000200001d77983 */ /* 0x000ea20000100800 */
[C---:B---3--:R-:W-:Y:S05]  /*d330*/  HMMA.16816.F32.BF16 R4, R176.reuse, R192, R4 ;  /* 0x000000c0b004723c */ /* 0x048fea0000041804 */
[----:B------:R-:W3:Y:S03]  /*d340*/  LDSM.16.M88.4 R188, [R222+0x2000] ;  /* 0x00200000debc783b */ /* 0x000ee60000000200 */
[C---:B------:R-:W-:Y:S03]  /*d350*/  HMMA.16816.F32.BF16 R8, R176.reuse, R194, R8 ;  /* 0x000000c2b008723c */ /* 0x040fe60000041808 */
[----:B------:R-:W3:Y:S06]  /*d360*/  LDSM.16.M88.4 R208, [R222+0x2800] ;  /* 0x00280000ded0783b */ /* 0x000eec0000000200 */
[----:B------:R-:W-:Y:S01]  /*d370*/  LDSM.16.M88.4 R192, [R219] ;  /* 0x00000000dbc0783b */ /* 0x000fe20000000200 */
[C---:B----4-:R-:W-:Y:S05]  /*d380*/  HMMA.16816.F32.BF16 R12, R176.reuse, R196, R12 ;  /* 0x000000c4b00c723c */ /* 0x050fea000004180c */
[----:B------:R-:W4:Y:S03]  /*d390*/  LDL.64 R212, [R1+0x28] ;  /* 0x0000280001d47983 */ /* 0x000f260000100a00 */
[C---:B------:R-:W-:Y:S03]  /*d3a0*/  HMMA.16816.F32.BF16 R16, R176.reuse, R198, R16 ;  /* 0x000000c6b010723c */ /* 0x040fe60000041810 */
[----:B------:R-:W-:Y:S05]  /*d3b0*/  LDSM.16.M88.4 R196, [R219+0x800] ;  /* 0x00080000dbc4783b */ /* 0x000fea0000000200 */
        /* <DEDUP_REMOVED lines=9> */
[C---:B------:R-:W-:Y:S08]  /*d450*/  HMMA.16816.F32.BF16 R44, R176.reuse, R208, R44 ;  /* 0x000000d0b02c723c */ /* 0x040ff0000004182c */
[----:B------:R-:W-:Y:S01]  /*d460*/  HMMA.16816.F32.BF16 R48, R176, R210, R48 ;  /* 0x000000d2b030723c */ /* 0x000fe20000041830 */
[----:B------:R-:W3:Y:S06]  /*d470*/  LDSM.16.M88.4 R176, [R219+0x2000] ;  /* 0x00200000dbb0783b */ /* 0x000eec0000000200 */
        /* <DEDUP_REMOVED lines=16> */
[C---:B------:R-:W-:Y:S08]  /*d580*/  HMMA.16816.F32.BF16 R44, R188.reuse, R208, R44 ;  /* 0x000000d0bc2c723c */ /* 0x040ff0000004182c */
[----:B------:R-:W-:Y:S01]  /*d590*/  HMMA.16816.F32.BF16 R48, R188, R210, R48 ;  /* 0x000000d2bc30723c */ /* 0x000fe20000041830 */
[----:B------:R-:W3:Y:S06]  /*d5a0*/  LDSM.16.M88.4 R188, [R216+0x5000] ;  /* 0x00500000d8bc783b */ /* 0x000eec0000000200 */
[----:B------:R-:W2:Y:S01]  /*d5b0*/  LDSM.16.M88.4 R208, [R216+0x5800] ;  /* 0x00580000d8d0783b */ /* 0x000ea20000000200 */
        /* <DEDUP_REMOVED lines=11> */
[----:B------:R-:W-:Y:S02]  /*d670*/  LDSM.16.M88.4 R204, [R242] ;  /* 0x00000000f2cc783b */ /* 0x000fe40000000200 */
[C---:B--2---:R-:W-:Y:S02]  /*d680*/  ISETP.GT.AND P0, PT, R252.reuse, R214, PT ;  /* 0x000000d6fc00720c */ /* 0x044fe40003f04270 */
[----:B------:R-:W-:Y:S03]  /*d690*/  IADD3 R252, R252, -0x1, RZ ;  /* 0xfffffffffcfc7810 */ /* 0x000fe60007ffe0ff */
[C---:B---3--:R-:W-:Y:S08]  /*d6a0*/  HMMA.16816.F32.BF16 R36, R176.reuse, R188, R36 ;  /* 0x000000bcb024723c */ /* 0x048ff00000041824 */
[C---:B------:R-:W-:Y:S01]  /*d6b0*/  HMMA.16816.F32.BF16 R40, R176.reuse, R190, R40 ;  /* 0x000000beb028723c */ /* 0x040fe20000041828 */
[----:B------:R-:W1:Y:S07]  /*d6c0*/  LDSM.16.M88.4 R188, [R224+0x4000] ;  /* 0x00400000e0bc783b */ /* 0x000e6e0000000200 */
[C---:B------:R-:W-:Y:S08]  /*d6d0*/  HMMA.16816.F32.BF16 R44, R176.reuse, R208, R44 ;  /* 0x000000d0b02c723c */ /* 0x040ff0000004182c */
[----:B------:R-:W-:Y:S01]  /*d6e0*/  HMMA.16816.F32.BF16 R48, R176, R210, R48 ;  /* 0x000000d2b030723c */ /* 0x000fe20000041830 */
[----:B------:R-:W2:Y:S06]  /*d6f0*/  LDSM.16.M88.4 R176, [R241] ;  /* 0x00000000f1b0783b */ /* 0x000eac0000000200 */
[----:B------:R-:W3:Y:S01]  /*d700*/  LDSM.16.M88.4 R208, [R240] ;  /* 0x00000000f0d0783b */ /* 0x000ee20000000200 */
[----:B----4-:R-:W-:Y:S01]  /*d710*/  MOV R213, 0x6 ;  /* 0x0000000600d57802 */ /* 0x010fe20000000f00 */
        /* <DEDUP_REMOVED lines=22> */
[C---:B----4-:R-:W-:Y:S08]  /*d880*/  HMMA.16816.F32.BF16 R12, R192.reuse, R200, R12 ;  /* 0x000000c8c00c723c */ /* 0x050ff0000004180c */
        /* <DEDUP_REMOVED lines=14> */
[----:B------:R-:W-:Y:S01]  /*d970*/  LDSM.16.M88.4 R208, [R216+0x6800] ;  /* 0x00680000d8d0783b */ /* 0x000fe20000000200 */
[C---:B-1----:R-:W-:Y:S08]  /*d980*/  HMMA.16816.F32.BF16 R4, R196.reuse, R200, R4 ;  /* 0x000000c8c404723c */ /* 0x042ff00000041804 */
[C---:B------:R-:W-:Y:S01]  /*d990*/  HMMA.16816.F32.BF16 R8, R196.reuse, R202, R8 ;  /* 0x000000cac408723c */ /* 0x040fe20000041808 */
[----:B------:R-:W1:Y:S07]  /*d9a0*/  LDSM.16.M88.4 R200, [R219+0x5800] ;  /* 0x00580000dbc8783b */ /* 0x000e6e0000000200 */
[C---:B----4-:R-:W-:Y:S08]  /*d9b0*/  HMMA.16816.F32.BF16 R12, R196.reuse, R204, R12 ;  /* 0x000000ccc40c723c */ /* 0x050ff0000004180c */
        /* <DEDUP_REMOVED lines=14> */
[----:B------:R-:W1:Y:S01]  /*daa0*/  LDSM.16.M88.4 R200, [R216+0x8800] ;  /* 0x00880000d8c8783b */ /* 0x000e620000000200 */
[C---:B--2---:R-:W-:Y:S08]  /*dab0*/  HMMA.16816.F32.BF16 R4, R176.reuse, R204, R4 ;  /* 0x000000ccb004723c */ /* 0x044ff00000041804 */
[C---:B------:R-:W-:Y:S01]  /*dac0*/  HMMA.16816.F32.BF16 R8, R176.reuse, R206, R8 ;  /* 0x000000ceb008723c */ /* 0x040fe20000041808 */
[----:B------:R-:W-:Y:S07]  /*dad0*/  LDSM.16.M88.4 R204, [R239] ;  /* 0x00000000efcc783b */ /* 0x000fee0000000200 */
[C---:B------:R-:W-:Y:S08]  /*dae0*/  HMMA.16816.F32.BF16 R12, R176.reuse, R208, R12 ;  /* 0x000000d0b00c723c */ /* 0x040ff0000004180c */
[C---:B------:R-:W-:Y:S01]  /*daf0*/  HMMA.16816.F32.BF16 R16, R176.reuse, R210, R16 ;  /* 0x000000d2b010723c */ /* 0x040fe20000041810 */
[----:B------:R-:W-:Y:S07]  /*db00*/  LDSM.16.M88.4 R208, [R238] ;  /* 0x00000000eed0783b */ /* 0x000fee0000000200 */
[C---:B---3--:R-:W-:Y:S08]  /*db10*/  HMMA.16816.F32.BF16 R20, R176.reuse, R188, R20 ;  /* 0x000000bcb014723c */ /* 0x048ff00000041814 */
[C---:B------:R-:W-:Y:S01]  /*db20*/  HMMA.16816.F32.BF16 R24, R176.reuse, R190, R24 ;  /* 0x000000beb018723c */ /* 0x040fe20000041818 */
[----:B------:R-:W2:Y:S07]  /*db30*/  LDSM.16.M88.4 R188, [R224+0x8000] ;  /* 0x00800000e0bc783b */ /* 0x000eae0000000200 */
[C---:B----4-:R-:W-:Y:S08]  /*db40*/  HMMA.16816.F32.BF16 R28, R176.reuse, R192, R28 ;  /* 0x000000c0b01c723c */ /* 0x050ff0000004181c */
[C---:B------:R-:W-:Y:S01]  /*db50*/  HMMA.16816.F32.BF16 R32, R176.reuse, R194, R32 ;  /* 0x000000c2b020723c */ /* 0x040fe20000041820 */
[----:B------:R-:W3:Y:S07]  /*db60*/  LDSM.16.M88.4 R192, [R237] ;  /* 0x00000000edc0783b */ /* 0x000eee0000000200 */
[C---:B-1----:R-:W-:Y:S08]  /*db70*/  HMMA.16816.F32.BF16 R36, R176.reuse, R196, R36 ;  /* 0x000000c4b024723c */ /* 0x042ff00000041824 */
[C---:B------:R-:W-:Y:S01]  /*db80*/  HMMA.16816.F32.BF16 R40, R176.reuse, R198, R40 ;  /* 0x000000c6b028723c */ /* 0x040fe20000041828 */
[----:B------:R-:W1:Y:S07]  /*db90*/  LDSM.16.M88.4 R196, [R236] ;  /* 0x00000000ecc4783b */ /* 0x000e6e0000000200 */
[C---:B------:R-:W-:Y:S08]  /*dba0*/  HMMA.16816.F32.BF16 R44, R176.reuse, R200, R44 ;  /* 0x000000c8b02c723c */ /* 0x040ff0000004182c */
[----:B------:R-:W-:Y:S01]  /*dbb0*/  HMMA.16816.F32.BF16 R48, R176, R202, R48 ;  /* 0x000000cab030723c */ /* 0x000fe20000041830 */
[----:B------:R-:W4:Y:S06]  /*dbc0*/  LDSM.16.M88.4 R176, [R235] ;  /* 0x00000000ebb0783b */ /* 0x000f2c0000000200 */
[----:B------:R-:W1:Y:S01]  /*dbd0*/  LDSM.16.M88.4 R200, [R234] ;  /* 0x00000000eac8783b */ /* 0x000e620000000200 */
[C---:B--2---:R-:W-:Y:S08]  /*dbe0*/  HMMA.16816.F32.BF16 R4, R188.reuse, R204, R4 ;  /* 0x000000ccbc04723c */ /* 0x044ff00000041804 */
[C---:B------:R-:W-:Y:S01]  /*dbf0*/  HMMA.16816.F32.BF16 R8, R188.reuse, R206, R8 ;  /* 0x000000cebc08723c */ /* 0x040fe20000041808 */
[----:B------:R-:W-:Y:S07]  /*dc00*/  LDSM.16.M88.4 R204, [R226+0x8000] ;  /* 0x00800000e2cc783b */ /* 0x000fee0000000200 */
[C---:B------:R-:W-:Y:S08]  /*dc10*/  HMMA.16816.F32.BF16 R12, R188.reuse, R208, R12 ;  /* 0x000000d0bc0c723c */ /* 0x040ff0000004180c */
        /* <DEDUP_REMOVED lines=13> */
[----:B------:R-:W4:Y:S06]  /*dcf0*/  LDSM.16.M88.4 R188, [R222+0x8000] ;  /* 0x00800000debc783b */ /* 0x000f2c0000000200 */
[----:B------:R-:W-:Y:S01]  /*dd00*/  LDSM.16.M88.4 R200, [R225+0x8000] ;  /* 0x00800000e1c8783b */ /* 0x000fe20000000200 */
[C---:B--2---:R-:W-:Y:S08]  /*dd10*/  HMMA.16816.F32.BF16 R4, R204.reuse, R208, R4 ;  /* 0x000000d0cc04723c */ /* 0x044ff00000041804 */
[C---:B------:R-:W-:Y:S01]  /*dd20*/  HMMA.16816.F32.BF16 R8, R204.reuse, R210, R8 ;  /* 0x000000d2cc08723c */ /* 0x040fe20000041808 */
[----:B------:R-:W-:Y:S07]  /*dd30*/  LDSM.16.M88.4 R208, [R219+0x6000] ;  /* 0x00600000dbd0783b */ /* 0x000fee0000000200 */
[C---:B---3--:R-:W-:Y:S08]  /*dd40*/  HMMA.16816.F32.BF16 R12, R204.reuse, R192, R12 ;  /* 0x000000c0cc0c723c */ /* 0x048ff0000004180c */
[C---:B------:R-:W-:Y:S01]  /*dd50*/  HMMA.16816.F32.BF16 R16, R204.reuse, R194, R16 ;  /* 0x000000c2cc10723c */ /* 0x040fe20000041810 */
[----:B------:R-:W2:Y:S07]  /*dd60*/  LDSM.16.M88.4 R192, [R222+0x8800] ;  /* 0x00880000dec0783b */ /* 0x000eae0000000200 */
[C---:B-1----:R-:W-:Y:S08]  /*dd70*/  HMMA.16816.F32.BF16 R20, R204.reuse, R196, R20 ;  /* 0x000000c4cc14723c */ /* 0x042ff00000041814 */
[C---:B------:R-:W-:Y:S01]  /*dd80*/  HMMA.16816.F32.BF16 R24, R204.reuse, R198, R24 ;  /* 0x000000c6cc18723c */ /* 0x040fe20000041818 */
[----:B------:R-:W1:Y:S07]  /*dd90*/  LDSM.16.M88.4 R196, [R219+0x6800] ;  /* 0x00680000dbc4783b */ /* 0x000e6e0000000200 */
        /* <DEDUP_REMOVED lines=8> */
[----:B------:R-:W2:Y:S06]  /*de20*/  LDSM.16.M88.4 R192, [R219+0x8000] ;  /* 0x00800000dbc0783b */ /* 0x000eac0000000200 */
[----:B------:R-:W-:Y:S01]  /*de30*/  LDSM.16.M88.4 R204, [R223+0xc000] ;  /* 0x00c00000dfcc783b */ /* 0x000fe20000000200 */
[C---:B------:R-:W-:Y:S08]  /*de40*/  HMMA.16816.F32.BF16 R4, R200.reuse, R208, R4 ;  /* 0x000000d0c804723c */ /* 0x040ff00000041804 */
[C---:B------:R-:W-:Y:S01]  /*de50*/  HMMA.16816.F32.BF16 R8, R200.reuse, R210, R8 ;  /* 0x000000d2c808723c */ /* 0x040fe20000041808 */
[----:B------:R-:W-:Y:S07]  /*de60*/  LDSM.16.M88.4 R208, [R216+0x9000] ;  /* 0x00900000d8d0783b */ /* 0x000fee0000000200 */
        /* <DEDUP_REMOVED lines=10> */
[C---:B------:R-:W-:Y:S01]  /*df10*/  HMMA.16816.F32.BF16 R40, R200.reuse, R194, R40 ;  /* 0x000000c2c828723c */ /* 0x040fe20000041828 */
[----:B------:R-:W2:Y:S07]  /*df20*/  LDSM.16.M88.4 R192, [R216+0xa800] ;  /* 0x00a80000d8c0783b */ /* 0x000eae0000000200 */
[C---:B-1----:R-:W-:Y:S08]  /*df30*/  HMMA.16816.F32.BF16 R44, R200.reuse, R196, R44 ;  /* 0x000000c4c82c723c */ /* 0x042ff0000004182c */
[----:B------:R-:W-:Y:S01]  /*df40*/  HMMA.16816.F32.BF16 R48, R200, R198, R48 ;  /* 0x000000c6c830723c */ /* 0x000fe20000041830 */
[----:B------:R-:W1:Y:S06]  /*df50*/  LDSM.16.M88.4 R196, [R216+0xb000] ;  /* 0x00b00000d8c4783b */ /* 0x000e6c0000000200 */
        /* <DEDUP_REMOVED lines=10> */
[C---:B--2---:R-:W-:Y:S08]  /*e000*/  HMMA.16816.F32.BF16 R28, R204.reuse, R192, R28 ;  /* 0x000000c0cc1c723c */ /* 0x044ff0000004181c */
[C---:B------:R-:W-:Y:S01]  /*e010*/  HMMA.16816.F32.BF16 R32, R204.reuse, R194, R32 ;  /* 0x000000c2cc20723c */ /* 0x040fe20000041820 */
[----:B------:R-:W2:Y:S07]  /*e020*/  LDSM.16.M88.4 R192, [R231] ;  /* 0x00000000e7c0783b */ /* 0x000eae0000000200 */
[C---:B-1----:R-:W-:Y:S08]  /*e030*/  HMMA.16816.F32.BF16 R36, R204.reuse, R196, R36 ;  /* 0x000000c4cc24723c */ /* 0x042ff00000041824 */
[C---:B------:R-:W-:Y:S01]  /*e040*/  HMMA.16816.F32.BF16 R40, R204.reuse, R198, R40 ;  /* 0x000000c6cc28723c */ /* 0x040fe20000041828 */
[----:B------:R-:W-:Y:S07]  /*e050*/  LDSM.16.M88.4 R196, [R229] ;  /* 0x00000000e5c4783b */ /* 0x000fee0000000200 */
[C---:B---3--:R-:W-:Y:S08]  /*e060*/  HMMA.16816.F32.BF16 R44, R204.reuse, R176, R44 ;  /* 0x000000b0cc2c723c */ /* 0x048ff0000004182c */
[----:B------:R-:W-:Y:S01]  /*e070*/  HMMA.16816.F32.BF16 R48, R204, R178, R48 ;  /* 0x000000b2cc30723c */ /* 0x000fe20000041830 */
[----:B------:R-:W1:Y:S06]  /*e080*/  LDSM.16.M88.4 R176, [R230] ;  /* 0x00000000e6b0783b */ /* 0x000e6c0000000200 */
[----:B------:R-:W-:Y:S01]  /*e090*/  LDSM.16.M88.4 R204, [R226+0xc000] ;  /* 0x00c00000e2cc783b */ /* 0x000fe20000000200 */
[C---:B------:R-:W-:Y:S08]  /*e0a0*/  HMMA.16816.F32.BF16 R4, R200.reuse, R208, R4 ;  /* 0x000000d0c804723c */ /* 0x040ff00000041804 */
[C---:B------:R-:W-:Y:S01]  /*e0b0*/  HMMA.16816.F32.BF16 R8, R200.reuse, R210, R8 ;  /* 0x000000d2c808723c */ /* 0x040fe20000041808 */
[----:B------:R-:W-:Y:S07]  /*e0c0*/  LDSM.16.M88.4 R208, [R222+0x9000] ;  /* 0x00900000ded0783b */ /* 0x000fee0000000200 */
[C---:B----4-:R-:W-:Y:S08]  /*e0d0*/  HMMA.16816.F32.BF16 R12, R200.reuse, R188, R12 ;  /* 0x000000bcc80c723c */ /* 0x050ff0000004180c */
[C---:B------:R-:W-:Y:S01]  /*e0e0*/  HMMA.16816.F32.BF16 R16, R200.reuse, R190, R16 ;  /* 0x000000bec810723c */ /* 0x040fe20000041810 */
[----:B------:R-:W3:Y:S07]  /*e0f0*/  LDSM.16.M88.4 R188, [R228] ;  /* 0x00000000e4bc783b */ /* 0x000eee0000000200 */
[C---:B--2---:R-:W-:Y:S08]  /*e100*/  HMMA.16816.F32.BF16 R20, R200.reuse, R192, R20 ;  /* 0x000000c0c814723c */ /* 0x044ff00000041814 */
[C---:B------:R-:W-:Y:S01]  /*e110*/  HMMA.16816.F32.BF16 R24, R200.reuse, R194, R24 ;  /* 0x000000c2c818723c */ /* 0x040fe20000041818 */
[----:B------:R-:W2:Y:S07]  /*e120*/  LDSM.16.M88.4 R192, [R222+0x9800] ;  /* 0x00980000dec0783b */ /* 0x000eae0000000200 */
[C---:B-1----:R-:W-:Y:S08]  /*e130*/  HMMA.16816.F32.BF16 R28, R200.reuse, R176, R28 ;  /* 0x000000b0c81c723c */ /* 0x042ff0000004181c */
[C---:B------:R-:W-:Y:S01]  /*e140*/  HMMA.16816.F32.BF16 R32, R200.reuse, R178, R32 ;  /* 0x000000b2c820723c */ /* 0x040fe20000041820 */
[----:B------:R-:W1:Y:S07]  /*e150*/  LDSM.16.M88.4 R176, [R222+0xa000] ;  /* 0x00a00000deb0783b */ /* 0x000e6e0000000200 */
        /* <DEDUP_REMOVED lines=19> */
[C---:B------:R-:W-:Y:S08]  /*e290*/  HMMA.16816.F32.BF16 R36, R204.reuse, R196, R36 ;  /* 0x000000c4cc24723c */ /* 0x040ff00000041824 */
[C---:B------:R-:W-:Y:S08]  /*e2a0*/  HMMA.16816.F32.BF16 R40, R204.reuse, R198, R40 ;  /* 0x000000c6cc28723c */ /* 0x040ff00000041828 */
[C---:B--2---:R-:W-:Y:S08]  /*e2b0*/  HMMA.16816.F32.BF16 R44, R204.reuse, R192, R44 ;  /* 0x000000c0cc2c723c */ /* 0x044ff0000004182c */
[----:B------:R-:W-:Y:S01]  /*e2c0*/  HMMA.16816.F32.BF16 R48, R204, R194, R48 ;  /* 0x000000c2cc30723c */ /* 0x000fe20000041830 */
[----:B------:R-:W2:Y:S07]  /*e2d0*/  LDSM.16.M88.4 R192, [R219+0xa800] ;  /* 0x00a80000dbc0783b */ /* 0x000eae0000000200 */
[C---:B------:R-:W-:Y:S08]  /*e2e0*/  HMMA.16816.F32.BF16 R4, R200.reuse, R208, R4 ;  /* 0x000000d0c804723c */ /* 0x040ff00000041804 */
[C---:B------:R-:W-:Y:S08]  /*e2f0*/  HMMA.16816.F32.BF16 R8, R200.reuse, R210, R8 ;  /* 0x000000d2c808723c */ /* 0x040ff00000041808 */
[C---:B-1----:R-:W-:Y:S08]  /*e300*/  HMMA.16816.F32.BF16 R12, R200.reuse, R176, R12 ;  /* 0x000000b0c80c723c */ /* 0x042ff0000004180c */
[C---:B------:R-:W-:Y:S01]  /*e310*/  HMMA.16816.F32.BF16 R16, R200.reuse, R178, R16 ;  /* 0x000000b2c810723c */ /* 0x040fe20000041810 */
[----:B------:R-:W1:Y:S03]  /*e320*/  LDSM.16.M88.4 R176, [R219+0xb000] ;  /* 0x00b00000dbb0783b */ /* 0x000e660000000200 */
        /* <DEDUP_REMOVED lines=10> */
[C---:B--2---:R-:W-:Y:S05]  /*e3d0*/  HMMA.16816.F32.BF16 R28, R200.reuse, R192, R28 ;  /* 0x000000c0c81c723c */ /* 0x044fea000004181c */
[----:B------:R-:W-:Y:S02]  /*e3e0*/  FMNMX.FTZ R0, R9, R0, !PT ;  /* 0x0000000009007209 */ /* 0x000fe40007810000 */
[----:B------:R-:W-:Y:S01]  /*e3f0*/  FMNMX.FTZ R2, R10, R2, !PT ;  /* 0x000000020a027209 */ /* 0x000fe20007810000 */
[C---:B------:R-:W-:Y:S04]  /*e400*/  HMMA.16816.F32.BF16 R32, R200.reuse, R194, R32 ;  /* 0x000000c2c820723c */ /* 0x040fe80000041820 */
[----:B------:R-:W-:Y:S02]  /*e410*/  FMNMX.FTZ R0, R12, R0, !PT ;  /* 0x000000000c007209 */ /* 0x000fe40007810000 */
[----:B------:R-:W-:Y:S02]  /*e420*/  FMNMX.FTZ R2, R11, R2, !PT ;  /* 0x000000020b027209 */ /* 0x000fe40007810000 */
[----:B------:R-:W-:Y:S01]  /*e430*/  FMNMX.FTZ R0, R13, R0, !PT ;  /* 0x000000000d007209 */ /* 0x000fe20007810000 */
[C---:B-1----:R-:W-:Y:S03]  /*e440*/  HMMA.16816.F32.BF16 R36, R200.reuse, R176, R36 ;  /* 0x000000b0c824723c */ /* 0x042fe60000041824 */
[----:B------:R-:W-:Y:S02]  /*e450*/  FMNMX.FTZ R0, R16, R0, !PT ;  /* 0x0000000010007209 */ /* 0x000fe40007810000 */
[----:B------:R-:W-:Y:S02]  /*e460*/  FMNMX.FTZ R2, R14, R2, !PT ;  /* 0x000000020e027209 */ /* 0x000fe40007810000 */
[----:B------:R-:W-:Y:S01]  /*e470*/  FMNMX.FTZ R0, R17, R0, !PT ;  /* 0x0000000011007209 */ /* 0x000fe20007810000 */
[C---:B------:R-:W-:Y:S04]  /*e480*/  HMMA.16816.F32.BF16 R40, R200.reuse, R178, R40 ;  /* 0x000000b2c828723c */ /* 0x040fe80000041828 */
[----:B------:R-:W-:Y:S02]  /*e490*/  FMNMX.FTZ R2, R15, R2, !PT ;  /* 0x000000020f027209 */ /* 0x000fe40007810000 */
[----:B------:R-:W-:Y:S01]  /*e4a0*/  FMNMX.FTZ R0, R20, R0, !PT ;  /* 0x0000000014007209 */ /* 0x000fe20007810000 */
[----:B------:R-:W-:Y:S01]  /*e4b0*/  @P0 IMAD.WIDE.U32 R178, R252, c[0x0][0x1e0], RZ ;  /* 0x00007800fcb20a25 */ /* 0x000fe200078e00ff */
        /* <DEDUP_REMOVED lines=35> */
[----:B------:R-:W-:Y:S02]  /*e6f0*/  FMNMX.FTZ R0, R50, R0, !PT ;  /* 0x0000000032007209 */ /* 0x000fe40007810000 */
[----:B------:R-:W-:Y:S02]  /*e700*/  @P0 MOV R176, R212 ;  /* 0x000000d400b00202 */ /* 0x000fe40000000f00 */
[----:B------:R-:W-:Y:S03]  /*e710*/  FMNMX.FTZ R0, R51, R0, !PT ;  /* 0x0000000033007209 */ /* 0x000fe60007810000 */
[----:B------:R-:W-:Y:S02]  /*e720*/  @P0 IMAD.WIDE.U32 R176, R178, 0x60, R176 ;  /* 0x00000060b2b00825 */ /* 0x000fe400078e00b0 */
[----:B------:R-:W2:Y:S01]  /*e730*/  SHFL.BFLY PT, R2, R0, 0x2, 0x1f ;  /* 0x0c401f0000027f89 */ /* 0x000ea200000e0000 */
[----:B-1----:R-:W-:Y:S05]  /*e740*/  FMNMX.FTZ R173, R173, R3, !PT ;  /* 0x00000003adad7209 */ /* 0x002fea0007810000 */
[----:B------:R-:W1:Y:S01]  /*e750*/  SHFL.BFLY PT, R172, R173, 0x1, 0x1f ;  /* 0x0c201f00adac7f89 */ /* 0x000e6200000e0000 */
[----:B--2---:R-:W-:Y:S05]  /*e760*/  FMNMX.FTZ R0, R0, R2, !PT ;  /* 0x0000000200007209 */ /* 0x004fea0007810000 */
[----:B------:R-:W2:Y:S01]  /*e770*/  SHFL.BFLY PT, R3, R0, 0x1, 0x1f ;  /* 0x0c201f0000037f89 */ /* 0x000ea200000e0000 */
[----:B-1----:R-:W-:Y:S02]  /*e780*/  FMNMX.FTZ R173, R173, R172, !PT ;  /* 0x000000acadad7209 */ /* 0x002fe40007810000 */
[----:B------:R-:W-:Y:S03]  /*e790*/  @P0 SHF.R.S32.HI R172, RZ, 0x1f, R252 ;  /* 0x0000001fffac0819 */ /* 0x000fe600000114fc */
[C---:B------:R-:W-:Y:S02]  /*e7a0*/  FADD.FTZ R2, -R173.reuse, R174 ;  /* 0x000000aead027221 */ /* 0x040fe40000010100 */
[----:B------:R-:W-:Y:S02]  /*e7b0*/  @P0 IMAD R174, R172, c[0x0][0x1e0], RZ ;  /* 0x00007800acae0a24 */ /* 0x000fe400078e02ff */
[----:B------:R-:W-:Y:S01]  /*e7c0*/  FMUL.FTZ R196, R173, c[0x0][0x2d0] ;  /* 0x0000b400adc47a20 */ /* 0x000fe20000410000 */
[----:B--2---:R-:W-:Y:S01]  /*e7d0*/  FMNMX.FTZ R172, R0, R3, !PT ;  /* 0x0000000300ac7209 */ /* 0x004fe20007810000 */
[----:B------:R-:W-:Y:S02]  /*e7e0*/  FMUL.FTZ R0, R2, c[0x0][0x2d0] ;  /* 0x0000b40002007a20 */ /* 0x000fe40000410000 */
[--C-:B------:R-:W-:Y:S02]  /*e7f0*/  FFMA.FTZ R4, R4, c[0x0][0x2d0], -R196.reuse ;  /* 0x0000b40004047a23 */ /* 0x100fe400000108c4 */
[----:B------:R1:W2:Y:S01]  /*e800*/  MUFU.EX2 R2, R0 ;  /* 0x0000000000027308 */ /* 0x0002a20000000800 */
[----:B------:R-:W-:Y:S02]  /*e810*/  FFMA.FTZ R5, R5, c[0x0][0x2d0], -R196 ;  /* 0x0000b40005057a23 */ /* 0x000fe400000108c4 */
[----:B------:R-:W-:Y:S01]  /*e820*/  @P0 IMAD R3, R252, c[0x0][0x1e4], R174 ;  /* 0x00007900fc030a24 */ /* 0x000fe200078e02ae */
[----:B------:R-:W-:Y:S01]  /*e830*/  @P0 SHF.L.U32 R174, R176, 0x1, RZ ;  /* 0x00000001b0ae0819 */ /* 0x000fe200000006ff */
[--C-:B------:R-:W-:Y:S02]  /*e840*/  FFMA.FTZ R12, R12, c[0x0][0x2d0], -R196.reuse ;  /* 0x0000b4000c0c7a23 */ /* 0x100fe400000108c4 */
[--C-:B------:R-:W-:Y:S01]  /*e850*/  FFMA.FTZ R13, R13, c[0x0][0x2d0], -R196.reuse ;  /* 0x0000b4000d0d7a23 */ /* 0x100fe200000108c4 */
[----:B------:R-:W-:Y:S01]  /*e860*/  @P0 IADD3 R3, R179, R3, RZ ;  /* 0x00000003b3030210 */ /* 0x000fe20007ffe0ff */
[--C-:B------:R-:W-:Y:S01]  /*e870*/  FFMA.FTZ R16, R16, c[0x0][0x2d0], -R196.reuse ;  /* 0x0000b40010107a23 */ /* 0x100fe200000108c4 */
[----:B------:R3:W-:Y:S01]  /*e880*/  MUFU.EX2 R215, R4 ;  /* 0x0000000400d77308 */ /* 0x0007e20000000800 */
[----:B------:R-:W-:Y:S01]  /*e890*/  @P0 IADD3 R178, P2, R174, 0x80, RZ ;  /* 0x00000080aeb20810 */ /* 0x000fe20007f5e0ff */
[--C-:B------:R-:W-:Y:S02]  /*e8a0*/  FFMA.FTZ R17, R17, c[0x0][0x2d0], -R196.reuse ;  /* 0x0000b40011117a23 */ /* 0x100fe400000108c4 */
[----:B------:R-:W-:Y:S01]  /*e8b0*/  @P0 IMAD R3, R3, 0x60, RZ ;  /* 0x0000006003030824 */ /* 0x000fe200078e02ff */
[----:B------:R-:W-:Y:S01]  /*e8c0*/  @P0 IADD3 R178, P1, R178, c[0x0][0x1c8], RZ ;  /* 0x00007200b2b20a10 */ /* 0x000fe20007f3e0ff */
[--C-:B------:R-:W-:Y:S02]  /*e8d0*/  FFMA.FTZ R20, R20, c[0x0][0x2d0], -R196.reuse ;  /* 0x0000b40014147a23 */ /* 0x100fe400000108c4 */
[--C-:B------:R-:W-:Y:S01]  /*e8e0*/  FFMA.FTZ R21, R21, c[0x0][0x2d0], -R196.reuse ;  /* 0x0000b40015157a23 */ /* 0x100fe200000108c4 */
[----:B------:R-:W-:Y:S01]  /*e8f0*/  @P0 IADD3 R3, R177, R3, RZ ;  /* 0x00000003b1030210 */ /* 0x000fe20007ffe0ff */
[----:B------:R4:W-:Y:S01]  /*e900*/  MUFU.EX2 R205, R5 ;  /* 0x0000000500cd7308 */ /* 0x0009e20000000800 */
[--C-:B------:R-:W-:Y:S02]  /*e910*/  FFMA.FTZ R24, R24, c[0x0][0x2d0], -R196.reuse ;  /* 0x0000b40018187a23 */ /* 0x100fe400000108c4 */
[----:B------:R-:W-:Y:S01]  /*e920*/  @P0 SHF.L.U64.HI R3, R176, 0x1, R3 ;  /* 0x00000001b0030819 */ /* 0x000fe20000010203 */
[----:B-1----:R-:W-:Y:S02]  /*e930*/  FADD.FTZ R0, -R172, R175 ;  /* 0x000000afac007221 */ /* 0x002fe40000010100 */
[--C-:B------:R-:W-:Y:S01]  /*e940*/  FFMA.FTZ R175, R8, c[0x0][0x2d0], -R196.reuse ;  /* 0x0000b40008af7a23 */ /* 0x100fe200000108c4 */
[--C-:B------:R-:W-:Y:S01]  /*e950*/  @P0 IADD3.X R179, RZ, c[0x0][0x1cc], R3.reuse, P1, P2 ;  /* 0x00007300ffb30a10 */ /* 0x100fe20000fe4403 */
[----:B------:R-:W-:Y:S01]  /*e960*/  FMUL.FTZ R0, R0, c[0x0][0x2d0] ;  /* 0x0000b40000007a20 */ /* 0x000fe20000410000 */
[----:B------:R-:W-:Y:S01]  /*e970*/  @P0 IADD3 R176, P2, R174, 0x100, RZ ;  /* 0x00000100aeb00810 */ /* 0x000fe20007f5e0ff */
[----:B------:R1:W-:Y:S01]  /*e980*/  MUFU.EX2 R204, R175 ;  /* 0x000000af00cc7308 */ /* 0x0003e20000000800 */
[----:B------:R-:W-:Y:S01]  /*e990*/  @P0 MOV R8, c[0x0][0x1e0] ;  /* 0x0000780000080a02 */ /* 0x000fe20000000f00 */
[----:B--2---:R-:W-:Y:S01]  /*e9a0*/  FMUL.FTZ R132, R2, R132 ;  /* 0x0000008402847220 */ /* 0x004fe20000410000 */
[----:B---3--:R-:W-:Y:S01]  /*e9b0*/  @P0 IADD3 R4, P1, R174, c[0x0][0x1c8], RZ ;  /* 0x00007200ae040a10 */ /* 0x008fe20007f3e0ff */
[----:B------:R-:W-:Y:S01]  /*e9c0*/  FMUL.FTZ R133, R2, R133 ;  /* 0x0000008502857220 */ /* 0x000fe20000410000 */
[----:B------:R-:W-:Y:S01]  /*e9d0*/  @P0 SHF.L.U64.HI R188, R8, R213, c[0x0][0x1e4] ;  /* 0x0000790008bc0619 */ /* 0x000fe200000102d5 */
[C---:B------:R-:W-:Y:S02]  /*e9e0*/  FMUL.FTZ R136, R2.reuse, R136 ;  /* 0x0000008802887220 */ /* 0x040fe40000410000 */
[C---:B------:R-:W-:Y:S02]  /*e9f0*/  FMUL.FTZ R137, R2.reuse, R137 ;  /* 0x0000008902897220 */ /* 0x040fe40000410000 */
[----:B------:R-:W2:Y:S01]  /*ea00*/  MUFU.EX2 R0, R0 ;  /* 0x0000000000007308 */ /* 0x000ea20000000800 */
[C---:B------:R-:W-:Y:S02]  /*ea10*/  FMUL.FTZ R140, R2.reuse, R140 ;  /* 0x0000008c028c7220 */ /* 0x040fe40000410000 */
[C---:B------:R-:W-:Y:S01]  /*ea20*/  FMUL.FTZ R141, R2.reuse, R141 ;  /* 0x0000008d028d7220 */ /* 0x040fe20000410000 */
[----:B----4-:R-:W-:Y:S01]  /*ea30*/  @P0 IADD3.X R5, R3, c[0x0][0x1cc], RZ, P1, !PT ;  /* 0x0000730003050a10 */ /* 0x010fe20000ffe4ff */
[----:B------:R-:W-:Y:S01]  /*ea40*/  FMUL.FTZ R144, R2, R144 ;  /* 0x0000009002907220 */ /* 0x000fe20000410000 */
[----:B------:R-:W-:Y:S01]  /*ea50*/  @P0 IADD3 R176, P1, R176, c[0x0][0x1c8], RZ ;  /* 0x00007200b0b00a10 */ /* 0x000fe20007f3e0ff */
[C---:B------:R-:W-:Y:S02]  /*ea60*/  FMUL.FTZ R145, R2.reuse, R145 ;  /* 0x0000009102917220 */ /* 0x040fe40000410000 */
[----:B------:R3:W-:Y:S01]  /*ea70*/  @P0 LDGSTS.E.BYPASS.LTC128B.128 [R251+0xc100], [R4.64], !P5 ;  /* 0x0c10000004fb0fae */ /* 0x0007e2000e901d48 */
[--C-:B------:R-:W-:Y:S01]  /*ea80*/  @P0 IADD3.X R177, RZ, c[0x0][0x1cc], R3.reuse, P1, P2 ;  /* 0x00007300ffb10a10 */ /* 0x100fe20000fe4403 */
[C---:B------:R-:W-:Y:S01]  /*ea90*/  FMUL.FTZ R148, R2.reuse, R148 ;  /* 0x0000009402947220 */ /* 0x040fe20000410000 */
[----:B------:R-:W-:Y:S01]  /*eaa0*/  MUFU.EX2 R214, R12 ;  /* 0x0000000c00d67308 */ /* 0x000fe20000000800 */
[----:B------:R-:W-:Y:S02]  /*eab0*/  FMUL.FTZ R149, R2, R149 ;  /* 0x0000009502957220 */ /* 0x000fe40000410000 */
[--C-:B-1----:R-:W-:Y:S01]  /*eac0*/  FFMA.FTZ R175, R9, c[0x0][0x2d0], -R196.reuse ;  /* 0x0000b40009af7a23 */ /* 0x102fe200000108c4 */
[----:B------:R-:W-:Y:S01]  /*ead0*/  @P0 IADD3 R9, P2, R174, 0x180, RZ ;  /* 0x00000180ae090810 */ /* 0x000fe20007f5e0ff */
[----:B------:R1:W-:Y:S01]  /*eae0*/  @P0 LDGSTS.E.BYPASS.LTC128B.128 [R251+0xf100], [R178.64], !P4 ;  /* 0x0f100000b2fb0fae */ /* 0x0003e2000e101d48 */
[----:B------:R-:W-:Y:S02]  /*eaf0*/  FMUL.FTZ R174, R172, c[0x0][0x2d0] ;  /* 0x0000b400acae7a20 */ /* 0x000fe40000410000 */
[----:B------:R-:W-:Y:S02]  /*eb00*/  FFMA.FTZ R25, R25, c[0x0][0x2d0], -R196 ;  /* 0x0000b40019197a23 */ /* 0x000fe400000108c4 */
[----:B------:R4:W1:Y:S01]  /*eb10*/  MUFU.EX2 R203, R175 ;  /* 0x000000af00cb7308 */ /* 0x0008620000000800 */
[--C-:B------:R-:W-:Y:S01]  /*eb20*/  FFMA.FTZ R6, R6, c[0x0][0x2d0], -R174.reuse ;  /* 0x0000b40006067a23 */ /* 0x100fe200000108ae */
[----:B------:R3:W-:Y:S01]  /*eb30*/  @P0 LDGSTS.E.BYPASS.LTC128B.128 [R251+0x12100], [R176.64], !P3 ;  /* 0x12100000b0fb0fae */ /* 0x0007e2000d901d48 */
[--C-:B------:R-:W-:Y:S02]  /*eb40*/  FFMA.FTZ R10, R10, c[0x0][0x2d0], -R174.reuse ;  /* 0x0000b4000a0a7a23 */ /* 0x100fe400000108ae */
[--C-:B------:R-:W-:Y:S02]  /*eb50*/  FFMA.FTZ R11, R11, c[0x0][0x2d0], -R174.reuse ;  /* 0x0000b4000b0b7a23 */ /* 0x100fe400000108ae */
[C---:B--2---:R-:W-:Y:S02]  /*eb60*/  FMUL.FTZ R134, R0.reuse, R134 ;  /* 0x0000008600867220 */ /* 0x044fe40000410000 */
        /* <DEDUP_REMOVED lines=9> */
[----:B------:R-:W-:Y:S01]  /*ec00*/  FMUL.FTZ R150, R0, R150 ;  /* 0x0000009600967220 */ /* 0x000fe20000410000 */
[----:B----4-:R-:W-:Y:S01]  /*ec10*/  @P0 SHF.L.U32 R175, R8, 0x6, RZ ;  /* 0x0000000608af0819 */ /* 0x010fe200000006ff */
[----:B------:R-:W-:Y:S01]  /*ec20*/  FMUL.FTZ R151, R0, R151 ;  /* 0x0000009700977220 */ /* 0x000fe20000410000 */
[----:B------:R-:W-:Y:S01]  /*ec30*/  @P0 IADD3 R8, P1, R9, c[0x0][0x1c8], RZ ;  /* 0x0000720009080a10 */ /* 0x000fe20007f3e0ff */
[--C-:B------:R-:W-:Y:S01]  /*ec40*/  FFMA.FTZ R14, R14, c[0x0][0x2d0], -R174.reuse ;  /* 0x0000b4000e0e7a23 */ /* 0x100fe200000108ae */
[----:B-1----:R-:W-:Y:S01]  /*ec50*/  F2FP.BF16.PACK_AB R178, R203, R204 ;  /* 0x000000cccbb2723e */ /* 0x002fe200000010ff */
[--C-:B------:R-:W-:Y:S01]  /*ec60*/  FFMA.FTZ R15, R15, c[0x0][0x2d0], -R174.reuse ;  /* 0x0000b4000f0f7a23 */ /* 0x100fe200000108ae */
[----:B------:R-:W-:Y:S01]  /*ec70*/  @P0 IADD3.X R9, RZ, c[0x0][0x1cc], R3, P1, P2 ;  /* 0x00007300ff090a10 */ /* 0x000fe20000fe4403 */
[--C-:B------:R-:W-:Y:S01]  /*ec80*/  FFMA.FTZ R3, R7, c[0x0][0x2d0], -R174.reuse ;  /* 0x0000b40007037a23 */ /* 0x100fe200000108ae */
[----:B---3--:R-:W-:Y:S01]  /*ec90*/  @P0 IADD3 R4, P2, R4, R175, RZ ;  /* 0x000000af04040210 */ /* 0x008fe20007f5e0ff */
[----:B------:R-:W1:Y:S01]  /*eca0*/  MUFU.EX2 R200, R11 ;  /* 0x0000000b00c87308 */ /* 0x000e620000000800 */
[----:B------:R-:W-:Y:S01]  /*ecb0*/  F2FP.BF16.PACK_AB R176, R205, R215 ;  /* 0x000000d7cdb0723e */ /* 0x000fe200000010ff */
[----:B------:R3:W-:Y:S01]  /*ecc0*/  @P0 LDGSTS.E.BYPASS.LTC128B.128 [R251+0x15100], [R8.64], !P6 ;  /* 0x1510000008fb0fae */ /* 0x0007e2000f101d48 */
[----:B------:R-:W-:Y:S01]  /*ecd0*/  @P0 IADD3.X R5, R5, R188, RZ, P2, !PT ;  /* 0x000000bc05050210 */ /* 0x000fe200017fe4ff */
[--C-:B------:R-:W-:Y:S01]  /*ece0*/  FFMA.FTZ R18, R18, c[0x0][0x2d0], -R174.reuse ;  /* 0x0000b40012127a23 */ /* 0x100fe200000108ae */
[----:B--2---:R-:W-:Y:S01]  /*ecf0*/  @P0 IADD3 R6, P1, R175, R4, RZ ;  /* 0x00000004af060210 */ /* 0x004fe20007f3e0ff */
[--C-:B------:R-:W-:Y:S02]  /*ed00*/  FFMA.FTZ R19, R19, c[0x0][0x2d0], -R174.reuse ;  /* 0x0000b40013137a23 */ /* 0x100fe400000108ae */
[----:B------:R2:W-:Y:S01]  /*ed10*/  @P0 LDGSTS.E.BYPASS.LTC128B.128 [R251+0xd100], [R4.64], !P5 ;  /* 0x0d10000004fb0fae */ /* 0x0005e2000e901d48 */
[----:B------:R-:W-:Y:S01]  /*ed20*/  @P0 IADD3.X R7, R188, R5, RZ, P1, !PT ;  /* 0x00000005bc070210 */ /* 0x000fe20000ffe4ff */
[----:B------:R-:W4:Y:S01]  /*ed30*/  MUFU.EX2 R202, R3 ;  /* 0x0000000300ca7308 */ /* 0x000f220000000800 */
[----:B------:R-:W-:Y:S02]  /*ed40*/  FMUL.FTZ R10, R0, R186 ;  /* 0x000000ba000a7220 */ /* 0x000fe40000410000 */
[--C-:B------:R-:W-:Y:S01]  /*ed50*/  FFMA.FTZ R22, R22, c[0x0][0x2d0], -R174.reuse ;  /* 0x0000b40016167a23 */ /* 0x100fe200000108ae */
[----:B------:R2:W-:Y:S01]  /*ed60*/  @P0 LDGSTS.E.BYPASS.LTC128B.128 [R251+0x10100], [R4.64+0x80], !P4 ;  /* 0x1010008004fb0fae */ /* 0x0005e2000e101d48 */
[--C-:B------:R-:W-:Y:S02]  /*ed70*/  FFMA.FTZ R23, R23, c[0x0][0x2d0], -R174.reuse ;  /* 0x0000b40017177a23 */ /* 0x100fe400000108ae */
[--C-:B------:R-:W-:Y:S02]  /*ed80*/  FFMA.FTZ R26, R26, c[0x0][0x2d0], -R174.reuse ;  /* 0x0000b4001a1a7a23 */ /* 0x100fe400000108ae */
[----:B------:R-:W-:Y:S01]  /*ed90*/  FFMA.FTZ R27, R27, c[0x0][0x2d0], -R174 ;  /* 0x0000b4001b1b7a23 */ /* 0x000fe200000108ae */
[----:B------:R2:W-:Y:S01]  /*eda0*/  @P0 LDGSTS.E.BYPASS.LTC128B.128 [R251+0x13100], [R4.64+0x100], !P3 ;  /* 0x1310010004fb0fae */ /* 0x0005e2000d901d48 */
[----:B------:R-:W2:Y:S01]  /*edb0*/  MUFU.EX2 R213, R13 ;  /* 0x0000000d00d57308 */ /* 0x000ea20000000800 */
[--C-:B------:R-:W-:Y:S01]  /*edc0*/  FFMA.FTZ R28, R28, c[0x0][0x2d0], -R196.reuse ;  /* 0x0000b4001c1c7a23 */ /* 0x100fe200000108c4 */
[----:B-1----:R-:W-:Y:S01]  /*edd0*/  F2FP.BF16.PACK_AB R179, R200, R201 ;  /* 0x000000c9c8b3723e */ /* 0x002fe200000010ff */
[----:B------:R-:W-:Y:S02]  /*ede0*/  FMUL.FTZ R11, R0, R187 ;  /* 0x000000bb000b7220 */ /* 0x000fe40000410000 */
[----:B------:R2:W-:Y:S01]  /*edf0*/  @P0 LDGSTS.E.BYPASS.LTC128B.128 [R251+0x16100], [R4.64+0x180], !P6 ;  /* 0x1610018004fb0fae */ /* 0x0005e2000f101d48 */
[----:B------:R-:W-:Y:S02]  /*ee00*/  FFMA.FTZ R29, R29, c[0x0][0x2d0], -R196 ;  /* 0x0000b4001d1d7a23 */ /* 0x000fe400000108c4 */
[C---:B---3--:R-:W-:Y:S02]  /*ee10*/  FMUL.FTZ R8, R2.reuse, R184 ;  /* 0x000000b802087220 */ /* 0x048fe40000410000 */
[----:B------:R-:W-:Y:S01]  /*ee20*/  FMUL.FTZ R9, R2, R185 ;  /* 0x000000b902097220 */ /* 0x000fe20000410000 */
[----:B------:R1:W-:Y:S01]  /*ee30*/  @P0 LDGSTS.E.BYPASS.LTC128B.128 [R251+0xe100], [R6.64], !P5 ;  /* 0x0e10000006fb0fae */ /* 0x0003e2000e901d48 */
[----:B------:R-:W-:Y:S01]  /*ee40*/  MUFU.EX2 R198, R14 ;  /* 0x0000000e00c67308 */ /* 0x000fe20000000800 */
[----:B----4-:R-:W-:Y:S01]  /*ee50*/  F2FP.BF16.PACK_AB R177, R202, R199 ;  /* 0x000000c7cab1723e */ /* 0x010fe200000010ff */
[--C-:B------:R-:W-:Y:S02]  /*ee60*/  FFMA.FTZ R30, R30, c[0x0][0x2d0], -R174.reuse ;  /* 0x0000b4001e1e7a23 */ /* 0x100fe400000108ae */
[--C-:B------:R-:W-:Y:S01]  /*ee70*/  FFMA.FTZ R31, R31, c[0x0][0x2d0], -R174.reuse ;  /* 0x0000b4001f1f7a23 */ /* 0x100fe200000108ae */
[----:B------:R1:W-:Y:S01]  /*ee80*/  @P0 LDGSTS.E.BYPASS.LTC128B.128 [R251+0x11100], [R6.64+0x80], !P4 ;  /* 0x1110008006fb0fae */ /* 0x0003e2000e101d48 */
[----:B------:R-:W-:Y:S02]  /*ee90*/  FFMA.FTZ R3, R35, c[0x0][0x2d0], -R174 ;  /* 0x0000b40023037a23 */ /* 0x000fe400000108ae */
[--C-:B------:R-:W-:Y:S02]  /*eea0*/  FFMA.FTZ R32, R32, c[0x0][0x2d0], -R196.reuse ;  /* 0x0000b40020207a23 */ /* 0x100fe400000108c4 */
[----:B------:R3:W4:Y:S01]  /*eeb0*/  MUFU.EX2 R197, R15 ;  /* 0x0000000f00c57308 */ /* 0x0007220000000800 */
[----:B------:R1:W-:Y:S01]  /*eec0*/  @P0 LDGSTS.E.BYPASS.LTC128B.128 [R251+0x14100], [R6.64+0x100], !P3 ;  /* 0x1410010006fb0fae */ /* 0x0003e2000d901d48 */
[----:B------:R-:W-:Y:S02]  /*eed0*/  FFMA.FTZ R33, R33, c[0x0][0x2d0], -R196 ;  /* 0x0000b40021217a23 */ /* 0x000fe400000108c4 */
[----:B------:R-:W-:Y:S02]  /*eee0*/  FFMA.FTZ R34, R34, c[0x0][0x2d0], -R174 ;  /* 0x0000b40022227a23 */ /* 0x000fe400000108ae */
[C---:B------:R-:W-:Y:S01]  /*eef0*/  FMUL.FTZ R152, R2.reuse, R152 ;  /* 0x0000009802987220 */ /* 0x040fe20000410000 */
[----:B------:R1:W-:Y:S01]  /*ef00*/  @P0 LDGSTS.E.BYPASS.LTC128B.128 [R251+0x17100], [R6.64+0x180], !P6 ;  /* 0x1710018006fb0fae */ /* 0x0003e2000f101d48 */
[C---:B------:R-:W-:Y:S02]  /*ef10*/  FMUL.FTZ R153, R2.reuse, R153 ;  /* 0x0000009902997220 */ /* 0x040fe40000410000 */
[C---:B--2---:R-:W-:Y:S01]  /*ef20*/  FMUL.FTZ R4, R2.reuse, R180 ;  /* 0x000000b402047220 */ /* 0x044fe20000410000 */
[----:B------:R-:W-:Y:S01]  /*ef30*/  MUFU.EX2 R212, R16 ;  /* 0x0000001000d47308 */ /* 0x000fe20000000800 */
[----:B------:R-:W-:Y:S01]  /*ef40*/  FMUL.FTZ R5, R2, R181 ;  /* 0x000000b502057220 */ /* 0x000fe20000410000 */
[----:B------:R-:W2:Y:S01]  /*ef50*/  LDSM.16.MT88.4 R188, [R217] ;  /* 0x00000000d9bc783b */ /* 0x000ea20000004200 */
[C---:B------:R-:W-:Y:S02]  /*ef60*/  FMUL.FTZ R154, R0.reuse, R154 ;  /* 0x0000009a009a7220 */ /* 0x040fe40000410000 */
[----:B------:R-:W-:Y:S02]  /*ef70*/  FMUL.FTZ R155, R0, R155 ;  /* 0x0000009b009b7220 */ /* 0x000fe40000410000 */
[C---:B------:R-:W-:Y:S01]  /*ef80*/  FMUL.FTZ R156, R2.reuse, R156 ;  /* 0x0000009c029c7220 */ /* 0x040fe20000410000 */
[----:B------:R-:W4:Y:S01]  /*ef90*/  LDSM.16.MT88.4 R192, [R218] ;  /* 0x00000000dac0783b */ /* 0x000f220000004200 */
[----:B------:R-:W-:Y:S01]  /*efa0*/  FMUL.FTZ R157, R2, R157 ;  /* 0x0000009d029d7220 */ /* 0x000fe20000410000 */
[----:B------:R-:W2:Y:S01]  /*efb0*/  MUFU.EX2 R211, R17 ;  /* 0x0000001100d37308 */ /* 0x000ea20000000800 */
[C---:B------:R-:W-:Y:S02]  /*efc0*/  FMUL.FTZ R158, R0.reuse, R158 ;  /* 0x0000009e009e7220 */ /* 0x040fe40000410000 */
[----:B------:R-:W-:Y:S01]  /*efd0*/  FMUL.FTZ R159, R0, R159 ;  /* 0x0000009f009f7220 */ /* 0x000fe20000410000 */
[----:B------:R-:W-:Y:S01]  /*efe0*/  LDSM.16.MT88.4 R184, [R220] ;  /* 0x00000000dcb8783b */ /* 0x000fe20000004200 */
[C---:B------:R-:W-:Y:S02]  /*eff0*/  FMUL.FTZ R160, R2.reuse, R160 ;  /* 0x000000a002a07220 */ /* 0x040fe40000410000 */
[----:B------:R-:W-:Y:S02]  /*f000*/  FMUL.FTZ R161, R2, R161 ;  /* 0x000000a102a17220 */ /* 0x000fe40000410000 */
[C---:B------:R-:W-:Y:S01]  /*f010*/  FMUL.FTZ R162, R0.reuse, R162 ;  /* 0x000000a200a27220 */ /* 0x040fe20000410000 */
[----:B---3--:R-:W-:Y:S01]  /*f020*/  LDSM.16.MT88.4 R12, [R220+0x9000] ;  /* 0x00900000dc0c783b */ /* 0x008fe20000004200 */
[----:B------:R-:W-:Y:S01]  /*f030*/  MUFU.EX2 R210, R20 ;  /* 0x0000001400d27308 */ /* 0x000fe20000000800 */
[C---:B------:R-:W-:Y:S02]  /*f040*/  FMUL.FTZ R163, R0.reuse, R163 ;  /* 0x000000a300a37220 */ /* 0x040fe40000410000 */
[C---:B-1----:R-:W-:Y:S02]  /*f050*/  FMUL.FTZ R6, R0.reuse, R182 ;  /* 0x000000b600067220 */ /* 0x042fe40000410000 */
[----:B------:R-:W-:Y:S01]  /*f060*/  FMUL.FTZ R7, R0, R183 ;  /* 0x000000b700077220 */ /* 0x000fe20000410000 */
[----:B------:R-:W0:Y:S01]  /*f070*/  LDGDEPBAR ;  /* 0x00000000000079af */ /* 0x000e220000000000 */
[C---:B------:R-:W-:Y:S02]  /*f080*/  FMUL.FTZ R164, R2.reuse, R164 ;  /* 0x000000a402a47220 */ /* 0x040fe40000410000 */
[----:B------:R-:W-:Y:S01]  /*f090*/  FMUL.FTZ R165, R2, R165 ;  /* 0x000000a502a57220 */ /* 0x000fe20000410000 */
[----:B------:R-:W-:Y:S01]  /*f0a0*/  MUFU.EX2 R209, R21 ;  /* 0x0000001500d17308 */ /* 0x000fe20000000800 */
[C---:B------:R-:W-:Y:S01]  /*f0b0*/  FMUL.FTZ R166, R0.reuse, R166 ;  /* 0x000000a600a67220 */ /* 0x040fe20000410000 */
[----:B------:R-:W1:Y:S01]  /*f0c0*/  LDSM.16.MT88.4 R180, [R221] ;  /* 0x00000000ddb4783b */ /* 0x000e620000004200 */
[----:B------:R-:W-:Y:S02]  /*f0d0*/  FMUL.FTZ R167, R0, R167 ;  /* 0x000000a700a77220 */ /* 0x000fe40000410000 */
[C---:B------:R-:W-:Y:S02]  /*f0e0*/  FMUL.FTZ R168, R2.reuse, R168 ;  /* 0x000000a802a87220 */ /* 0x040fe40000410000 */
[----:B------:R-:W-:Y:S02]  /*f0f0*/  FMUL.FTZ R169, R2, R169 ;  /* 0x000000a902a97220 */ /* 0x000fe40000410000 */
[C---:B------:R-:W-:Y:S01]  /*f100*/  FMUL.FTZ R170, R0.reuse, R170 ;  /* 0x000000aa00aa7220 */ /* 0x040fe20000410000 */
[----:B------:R-:W-:Y:S01]  /*f110*/  MUFU.EX2 R208, R24 ;  /* 0x0000001800d07308 */ /* 0x000fe20000000800 */
[C---:B--2---:R-:W-:Y:S05]  /*f120*/  HMMA.16816.F32.BF16 R4, R176.reuse, R188, R4 ;  /* 0x000000bcb004723c */ /* 0x044fea0000041804 */
[----:B------:R-:W-:Y:S02]  /*f130*/  FMUL.FTZ R171, R0, R171 ;  /* 0x000000ab00ab7220 */ /* 0x000fe40000410000 */
[C---:B------:R-:W-:Y:S01]  /*f140*/  FMUL.FTZ R52, R2.reuse, R52 ;  /* 0x0000003402347220 */ /* 0x040fe20000410000 */
[C---:B------:R-:W-:Y:S01]  /*f150*/  HMMA.16816.F32.BF16 R8, R176.reuse, R190, R8 ;  /* 0x000000beb008723c */ /* 0x040fe20000041808 */
[----:B------:R-:W2:Y:S01]  /*f160*/  LDSM.16.MT88.4 R188, [R217+0x3000] ;  /* 0x00300000d9bc783b */ /* 0x000ea20000004200 */
[----:B------:R-:W-:Y:S02]  /*f170*/  MUFU.EX2 R207, R25 ;  /* 0x0000001900cf7308 */ /* 0x000fe40000000800 */
[----:B------:R-:W-:Y:S02]  /*f180*/  FMUL.FTZ R53, R2, R53 ;  /* 0x0000003502357220 */ /* 0x000fe40000410000 */
[C---:B------:R-:W-:Y:S02]  /*f190*/  FMUL.FTZ R54, R0.reuse, R54 ;  /* 0x0000003600367220 */ /* 0x040fe40000410000 */
[C---:B----4-:R-:W-:Y:S04]  /*f1a0*/  HMMA.16816.F32.BF16 R132, R176.reuse, R192, R132 ;  /* 0x000000c0b084723c */ /* 0x050fe80000041884 */
[----:B------:R-:W-:Y:S01]  /*f1b0*/  MUFU.EX2 R193, R22 ;  /* 0x0000001600c17308 */ /* 0x000fe20000000800 */
[----:B------:R-:W-:Y:S02]  /*f1c0*/  FMUL.FTZ R55, R0, R55 ;  /* 0x0000003700377220 */ /* 0x000fe40000410000 */
[C---:B------:R-:W-:Y:S01]  /*f1d0*/  FMUL.FTZ R56, R2.reuse, R56 ;  /* 0x0000003802387220 */ /* 0x040fe20000410000 */
[C---:B------:R-:W-:Y:S04]  /*f1e0*/  HMMA.16816.F32.BF16 R136, R176.reuse, R194, R136 ;  /* 0x000000c2b088723c */ /* 0x040fe80000041888 */
[----:B------:R-:W-:Y:S02]  /*f1f0*/  FMUL.FTZ R57, R2, R57 ;  /* 0x0000003902397220 */ /* 0x000fe40000410000 */
[----:B------:R-:W-:Y:S01]  /*f200*/  MUFU.EX2 R195, R18 ;  /* 0x0000001200c37308 */ /* 0x000fe20000000800 */
[C---:B------:R-:W-:Y:S01]  /*f210*/  FMUL.FTZ R58, R0.reuse, R58 ;  /* 0x0000003a003a7220 */ /* 0x040fe20000410000 */
[C---:B-1----:R-:W-:Y:S04]  /*f220*/  HMMA.16816.F32.BF16 R140, R176.reuse, R180, R140 ;  /* 0x000000b4b08c723c */ /* 0x042fe8000004188c */
[----:B------:R-:W-:Y:S02]  /*f230*/  FMUL.FTZ R59, R0, R59 ;  /* 0x0000003b003b7220 */ /* 0x000fe40000410000 */
[C---:B------:R-:W-:Y:S02]  /*f240*/  FMUL.FTZ R60, R2.reuse, R60 ;  /* 0x0000003c023c7220 */ /* 0x040fe40000410000 */
[C---:B------:R-:W-:Y:S01]  /*f250*/  HMMA.16816.F32.BF16 R144, R176.reuse, R182, R144 ;  /* 0x000000b6b090723c */ /* 0x040fe20000041890 */
[----:B------:R-:W1:Y:S01]  /*f260*/  LDSM.16.MT88.4 R180, [R218+0x3000] ;  /* 0x00300000dab4783b */ /* 0x000e620000004200 */
[----:B------:R3:W4:Y:S02]  /*f270*/  MUFU.EX2 R194, R19 ;  /* 0x0000001300c27308 */ /* 0x0007240000000800 */
[----:B------:R-:W-:Y:S02]  /*f280*/  FMUL.FTZ R61, R2, R61 ;  /* 0x0000003d023d7220 */ /* 0x000fe40000410000 */
[C---:B------:R-:W-:Y:S02]  /*f290*/  FMUL.FTZ R62, R0.reuse, R62 ;  /* 0x0000003e003e7220 */ /* 0x040fe40000410000 */
[C---:B------:R-:W-:Y:S04]  /*f2a0*/  HMMA.16816.F32.BF16 R148, R176.reuse, R184, R148 ;  /* 0x000000b8b094723c */ /* 0x040fe80000041894 */
[----:B------:R4:W1:Y:S01]  /*f2b0*/  MUFU.EX2 R192, R23 ;  /* 0x0000001700c07308 */ /* 0x0008620000000800 */
[----:B------:R-:W-:Y:S02]  /*f2c0*/  FMUL.FTZ R63, R0, R63 ;  /* 0x0000003f003f7220 */ /* 0x000fe40000410000 */
[C---:B------:R-:W-:Y:S01]  /*f2d0*/  FMUL.FTZ R64, R2.reuse, R64 ;  /* 0x0000004002407220 */ /* 0x040fe20000410000 */
[C---:B------:R-:W-:Y:S01]  /*f2e0*/  HMMA.16816.F32.BF16 R152, R176.reuse, R186, R152 ;  /* 0x000000bab098723c */ /* 0x040fe20000041898 */
[----:B------:R-:W1:Y:S03]  /*f2f0*/  LDSM.16.MT88.4 R184, [R221+0x3000] ;  /* 0x00300000ddb8783b */ /* 0x000e660000004200 */
[----:B------:R-:W-:Y:S02]  /*f300*/  FMUL.FTZ R65, R2, R65 ;  /* 0x0000004102417220 */ /* 0x000fe40000410000 */
[----:B------:R-:W-:Y:S01]  /*f310*/  MUFU.EX2 R206, R28 ;  /* 0x0000001c00ce7308 */ /* 0x000fe20000000800 */
[C---:B------:R-:W-:Y:S01]  /*f320*/  FMUL.FTZ R66, R0.reuse, R66 ;  /* 0x0000004200427220 */ /* 0x040fe20000410000 */
[C---:B--2---:R-:W-:Y:S01]  /*f330*/  HMMA.16816.F32.BF16 R156, R176.reuse, R188, R156 ;  /* 0x000000bcb09c723c */ /* 0x044fe2000004189c */
[----:B---3--:R-:W-:Y:S03]  /*f340*/  LDSM.16.MT88.4 R16, [R218+0x800] ;  /* 0x00080000da10783b */ /* 0x008fe60000004200 */
[----:B------:R-:W-:Y:S02]  /*f350*/  FMUL.FTZ R67, R0, R67 ;  /* 0x0000004300437220 */ /* 0x000fe40000410000 */
[C---:B------:R-:W-:Y:S02]  /*f360*/  FMUL.FTZ R68, R2.reuse, R68 ;  /* 0x0000004402447220 */ /* 0x040fe40000410000 */
[C---:B------:R-:W-:Y:S01]  /*f370*/  HMMA.16816.F32.BF16 R160, R176.reuse, R190, R160 ;  /* 0x000000beb0a0723c */ /* 0x040fe200000418a0 */
[----:B------:R-:W2:Y:S01]  /*f380*/  LDSM.16.MT88.4 R188, [R220+0x3000] ;  /* 0x00300000dcbc783b */ /* 0x000ea20000004200 */
[----:B------:R-:W-:Y:S02]  /*f390*/  MUFU.EX2 R175, R34 ;  /* 0x0000002200af7308 */ /* 0x000fe40000000800 */
[----:B------:R-:W-:Y:S02]  /*f3a0*/  FMUL.FTZ R69, R2, R69 ;  /* 0x0000004502457220 */ /* 0x000fe40000410000 */
[C---:B------:R-:W-:Y:S01]  /*f3b0*/  FMUL.FTZ R70, R0.reuse, R70 ;  /* 0x0000004600467220 */ /* 0x040fe20000410000 */
[----:B----4-:R-:W-:Y:S01]  /*f3c0*/  LDSM.16.MT88.4 R20, [R217+0x1000] ;  /* 0x00100000d914783b */ /* 0x010fe20000004200 */
[----:B------:R-:W-:Y:S01]  /*f3d0*/  FMUL.FTZ R71, R0, R71 ;  /* 0x0000004700477220 */ /* 0x000fe20000410000 */
[C---:B-1----:R-:W-:Y:S03]  /*f3e0*/  HMMA.16816.F32.BF16 R164, R176.reuse, R180, R164 ;  /* 0x000000b4b0a4723c */ /* 0x042fe600000418a4 */
[C---:B------:R-:W-:Y:S01]  /*f3f0*/  FMUL.FTZ R72, R2.reuse, R72 ;  /* 0x0000004802487220 */ /* 0x040fe20000410000 */
[----:B------:R-:W-:Y:S01]  /*f400*/  MUFU.EX2 R3, R3 ;  /* 0x0000000300037308 */ /* 0x000fe20000000800 */
        /* <DEDUP_REMOVED lines=70> */
[----:B------:R-:W-:Y:S02]  /*f870*/  LDSM.16.MT88.4 R188, [R217+0x3800] ;  /* 0x00380000d9bc783b */ /* 0x000fe40000004200 */
        /* <DEDUP_REMOVED lines=15> */
[C---:B------:R-:W-:Y:S03]  /*f970*/  HMMA.16816.F32.BF16 R124, R176.reuse, R12, R124 ;  /* 0x0000000cb07c723c */ /* 0x040fe6000004187c */
[C---:B------:R-:W-:Y:S02]  /*f980*/  FMUL.FTZ R130, R0.reuse, R130 ;  /* 0x0000008200827220 */ /* 0x040fe40000410000 */
[----:B------:R-:W-:Y:S02]  /*f990*/  FMUL.FTZ R131, R0, R131 ;  /* 0x0000008300837220 */ /* 0x000fe40000410000 */
[----:B------:R-:W-:Y:S01]  /*f9a0*/  F2FP.BF16.PACK_AB R12, R213, R214 ;  /* 0x000000d6d50c723e */ /* 0x000fe200000010ff */
[--C-:B------:R-:W-:Y:S01]  /*f9b0*/  FFMA.FTZ R49, R49, c[0x0][0x2d0], -R196.reuse ;  /* 0x0000b40031317a23 */ /* 0x100fe200000108c4 */
[----:B------:R-:W-:Y:S03]  /*f9c0*/  F2FP.BF16.PACK_AB R13, R197, R198 ;  /* 0x000000c6c50d723e */ /* 0x000fe600000010ff */
[----:B------:R-:W-:Y:S01]  /*f9d0*/  HMMA.16816.F32.BF16 R128, R176, R14, R128 ;  /* 0x0000000eb080723c */ /* 0x000fe20000041880 */
[----:B------:R-:W1:Y:S01]  /*f9e0*/  LDSM.16.MT88.4 R176, [R221+0x800] ;  /* 0x00080000ddb0783b */ /* 0x000e620000004200 */
[----:B------:R-:W-:Y:S01]  /*f9f0*/  MUFU.EX2 R49, R49 ;  /* 0x0000003100317308 */ /* 0x000fe20000000800 */
[--C-:B------:R-:W-:Y:S02]  /*fa00*/  FFMA.FTZ R36, R36, c[0x0][0x2d0], -R196.reuse ;  /* 0x0000b40024247a23 */ /* 0x100fe400000108c4 */
[----:B------:R-:W-:Y:S02]  /*fa10*/  FFMA.FTZ R37, R37, c[0x0][0x2d0], -R196 ;  /* 0x0000b40025257a23 */ /* 0x000fe400000108c4 */
[----:B------:R-:W-:Y:S01]  /*fa20*/  F2FP.BF16.PACK_AB R14, R211, R212 ;  /* 0x000000d4d30e723e */ /* 0x000fe200000010ff */
[--C-:B------:R-:W-:Y:S01]  /*fa30*/  FFMA.FTZ R38, R38, c[0x0][0x2d0], -R174.reuse ;  /* 0x0000b40026267a23 */ /* 0x100fe200000108ae */
[----:B------:R-:W-:Y:S03]  /*fa40*/  F2FP.BF16.PACK_AB R15, R194, R195 ;  /* 0x000000c3c20f723e */ /* 0x000fe600000010ff */
[----:B------:R-:W-:Y:S01]  /*fa50*/  MUFU.EX2 R36, R36 ;  /* 0x0000002400247308 */ /* 0x000fe20000000800 */
[----:B------:R-:W-:Y:S02]  /*fa60*/  FFMA.FTZ R39, R39, c[0x0][0x2d0], -R174 ;  /* 0x0000b40027277a23 */ /* 0x000fe400000108ae */
[--C-:B------:R-:W-:Y:S01]  /*fa70*/  FFMA.FTZ R40, R40, c[0x0][0x2d0], -R196.reuse ;  /* 0x0000b40028287a23 */ /* 0x100fe200000108c4 */
[C---:B---3--:R-:W-:Y:S05]  /*fa80*/  HMMA.16816.F32.BF16 R4, R12.reuse, R184, R4 ;  /* 0x000000b80c04723c */ /* 0x048fea0000041804 */
[----:B------:R-:W-:Y:S01]  /*fa90*/  FFMA.FTZ R41, R41, c[0x0][0x2d0], -R196 ;  /* 0x0000b40029297a23 */ /* 0x000fe200000108c4 */
[----:B------:R-:W-:Y:S01]  /*faa0*/  MUFU.EX2 R37, R37 ;  /* 0x0000002500257308 */ /* 0x000fe20000000800 */
[--C-:B------:R-:W-:Y:S01]  /*fab0*/  FFMA.FTZ R42, R42, c[0x0][0x2d0], -R174.reuse ;  /* 0x0000b4002a2a7a23 */ /* 0x100fe200000108ae */
[C---:B------:R-:W-:Y:S01]  /*fac0*/  HMMA.16816.F32.BF16 R8, R12.reuse, R186, R8 ;  /* 0x000000ba0c08723c */ /* 0x040fe20000041808 */
[----:B------:R-:W2:Y:S03]  /*fad0*/  LDSM.16.MT88.4 R184, [R218+0x3800] ;  /* 0x00380000dab8783b */ /* 0x000ea60000004200 */
[----:B------:R-:W-:Y:S02]  /*fae0*/  FFMA.FTZ R43, R43, c[0x0][0x2d0], -R174 ;  /* 0x0000b4002b2b7a23 */ /* 0x000fe400000108ae */
[--C-:B------:R-:W-:Y:S02]  /*faf0*/  FFMA.FTZ R44, R44, c[0x0][0x2d0], -R196.reuse ;  /* 0x0000b4002c2c7a23 */ /* 0x100fe400000108c4 */
[C---:B------:R-:W-:Y:S01]  /*fb00*/  HMMA.16816.F32.BF16 R132, R12.reuse, R16, R132 ;  /* 0x000000100c84723c */ /* 0x040fe20000041884 */
[----:B------:R-:W-:Y:S03]  /*fb10*/  MUFU.EX2 R38, R38 ;  /* 0x0000002600267308 */ /* 0x000fe60000000800 */
[----:B------:R-:W-:Y:S02]  /*fb20*/  FFMA.FTZ R45, R45, c[0x0][0x2d0], -R196 ;  /* 0x0000b4002d2d7a23 */ /* 0x000fe400000108c4 */
[--C-:B------:R-:W-:Y:S02]  /*fb30*/  FFMA.FTZ R46, R46, c[0x0][0x2d0], -R174.reuse ;  /* 0x0000b4002e2e7a23 */ /* 0x100fe400000108ae */
[C---:B------:R-:W-:Y:S01]  /*fb40*/  HMMA.16816.F32.BF16 R136, R12.reuse, R18, R136 ;  /* 0x000000120c88723c */ /* 0x040fe20000041888 */
[----:B------:R-:W3:Y:S02]  /*fb50*/  LDSM.16.MT88.4 R16, [R221+0x3800] ;  /* 0x00380000dd10783b */ /* 0x000ee40000004200 */
[----:B------:R-:W-:Y:S01]  /*fb60*/  MUFU.EX2 R39, R39 ;  /* 0x0000002700277308 */ /* 0x000fe20000000800 */
[----:B------:R-:W-:Y:S02]  /*fb70*/  FFMA.FTZ R47, R47, c[0x0][0x2d0], -R174 ;  /* 0x0000b4002f2f7a23 */ /* 0x000fe400000108ae */
[----:B------:R-:W-:Y:S02]  /*fb80*/  FFMA.FTZ R48, R48, c[0x0][0x2d0], -R196 ;  /* 0x0000b40030307a23 */ /* 0x000fe400000108c4 */
[C---:B-1----:R-:W-:Y:S04]  /*fb90*/  HMMA.16816.F32.BF16 R140, R12.reuse, R176, R140 ;  /* 0x000000b00c8c723c */ /* 0x042fe8000004188c */
[--C-:B------:R-:W-:Y:S01]  /*fba0*/  FFMA.FTZ R50, R50, c[0x0][0x2d0], -R174.reuse ;  /* 0x0000b40032327a23 */ /* 0x100fe200000108ae */
[----:B------:R-:W-:Y:S01]  /*fbb0*/  MUFU.EX2 R40, R40 ;  /* 0x0000002800287308 */ /* 0x000fe20000000800 */
[----:B------:R-:W-:Y:S02]  /*fbc0*/  FFMA.FTZ R174, R51, c[0x0][0x2d0], -R174 ;  /* 0x0000b40033ae7a23 */ /* 0x000fe400000108ae */
[C---:B------:R-:W-:Y:S01]  /*fbd0*/  HMMA.16816.F32.BF16 R144, R12.reuse, R178, R144 ;  /* 0x000000b20c90723c */ /* 0x040fe20000041890 */
[----:B------:R-:W1:Y:S06]  /*fbe0*/  LDSM.16.MT88.4 R176, [R220+0x3800] ;  /* 0x00380000dcb0783b */ /* 0x000e6c0000004200 */
[----:B------:R-:W-:Y:S01]  /*fbf0*/  MUFU.EX2 R174, R174 ;  /* 0x000000ae00ae7308 */ /* 0x000fe20000000800 */
[C---:B------:R-:W-:Y:S08]  /*fc00*/  HMMA.16816.F32.BF16 R148, R12.reuse, R180, R148 ;  /* 0x000000b40c94723c */ /* 0x040ff00000041894 */
[C---:B------:R-:W-:Y:S01]  /*fc10*/  HMMA.16816.F32.BF16 R152, R12.reuse, R182, R152 ;  /* 0x000000b60c98723c */ /* 0x040fe20000041898 */
[----:B------:R-:W4:Y:S01]  /*fc20*/  LDSM.16.MT88.4 R180, [R217+0x6800] ;  /* 0x00680000d9b4783b */ /* 0x000f220000004200 */
[----:B------:R-:W-:Y:S06]  /*fc30*/  MUFU.EX2 R41, R41 ;  /* 0x0000002900297308 */ /* 0x000fec0000000800 */
[C---:B------:R-:W-:Y:S04]  /*fc40*/  HMMA.16816.F32.BF16 R156, R12.reuse, R188, R156 ;  /* 0x000000bc0c9c723c */ /* 0x040fe8000004189c */
[----:B------:R-:W-:Y:S04]  /*fc50*/  MUFU.EX2 R42, R42 ;  /* 0x0000002a002a7308 */ /* 0x000fe80000000800 */
[C---:B------:R-:W-:Y:S01]  /*fc60*/  HMMA.16816.F32.BF16 R160, R12.reuse, R190, R160 ;  /* 0x000000be0ca0723c */ /* 0x040fe200000418a0 */
[----:B------:R-:W4:Y:S05]  /*fc70*/  LDSM.16.MT88.4 R188, [R218+0x6800] ;  /* 0x00680000dabc783b */ /* 0x000f2a0000004200 */
[----:B------:R-:W-:Y:S02]  /*fc80*/  MUFU.EX2 R43, R43 ;  /* 0x0000002b002b7308 */ /* 0x000fe40000000800 */
[C---:B--2---:R-:W-:Y:S08]  /*fc90*/  HMMA.16816.F32.BF16 R164, R12.reuse, R184, R164 ;  /* 0x000000b80ca4723c */ /* 0x044ff000000418a4 */
[C---:B------:R-:W-:Y:S01]  /*fca0*/  HMMA.16816.F32.BF16 R168, R12.reuse, R186, R168 ;  /* 0x000000ba0ca8723c */ /* 0x040fe200000418a8 */
[----:B------:R-:W2:Y:S01]  /*fcb0*/  LDSM.16.MT88.4 R184, [R221+0x6800] ;  /* 0x00680000ddb8783b */ /* 0x000ea20000004200 */
[----:B------:R-:W-:Y:S06]  /*fcc0*/  MUFU.EX2 R44, R44 ;  /* 0x0000002c002c7308 */ /* 0x000fec0000000800 */
[C---:B---3--:R-:W-:Y:S04]  /*fcd0*/  HMMA.16816.F32.BF16 R52, R12.reuse, R16, R52 ;  /* 0x000000100c34723c */ /* 0x048fe80000041834 */
[----:B------:R-:W-:Y:S04]  /*fce0*/  MUFU.EX2 R45, R45 ;  /* 0x0000002d002d7308 */ /* 0x000fe80000000800 */
[C---:B------:R-:W-:Y:S01]  /*fcf0*/  HMMA.16816.F32.BF16 R56, R12.reuse, R18, R56 ;  /* 0x000000120c38723c */ /* 0x040fe20000041838 */
[----:B------:R-:W3:Y:S05]  /*fd00*/  LDSM.16.MT88.4 R16, [R220+0x6800] ;  /* 0x00680000dc10783b */ /* 0x000eea0000004200 */
[----:B------:R-:W-:Y:S02]  /*fd10*/  MUFU.EX2 R46, R46 ;  /* 0x0000002e002e7308 */ /* 0x000fe40000000800 */
[C---:B-1----:R-:W-:Y:S08]  /*fd20*/  HMMA.16816.F32.BF16 R60, R12.reuse, R176, R60 ;  /* 0x000000b00c3c723c */ /* 0x042ff0000004183c */
[C---:B------:R-:W-:Y:S01]  /*fd30*/  HMMA.16816.F32.BF16 R64, R12.reuse, R178, R64 ;  /* 0x000000b20c40723c */ /* 0x040fe20000041840 */
[----:B------:R-:W1:Y:S01]  /*fd40*/  LDSM.16.MT88.4 R176, [R217+0x9800] ;  /* 0x00980000d9b0783b */ /* 0x000e620000004200 */
[----:B------:R-:W-:Y:S06]  /*fd50*/  MUFU.EX2 R47, R47 ;  /* 0x0000002f002f7308 */ /* 0x000fec0000000800 */
[C---:B----4-:R-:W-:Y:S04]  /*fd60*/  HMMA.16816.F32.BF16 R68, R12.reuse, R180, R68 ;  /* 0x000000b40c44723c */ /* 0x050fe80000041844 */
[----:B------:R-:W-:Y:S04]  /*fd70*/  MUFU.EX2 R48, R48 ;  /* 0x0000003000307308 */ /* 0x000fe80000000800 */
[C---:B------:R-:W-:Y:S01]  /*fd80*/  HMMA.16816.F32.BF16 R72, R12.reuse, R182, R72 ;  /* 0x000000b60c48723c */ /* 0x040fe20000041848 */
[----:B------:R-:W4:Y:S05]  /*fd90*/  LDSM.16.MT88.4 R180, [R218+0x9800] ;  /* 0x00980000dab4783b */ /* 0x000f2a0000004200 */
[----:B------:R-:W-:Y:S02]  /*fda0*/  MUFU.EX2 R50, R50 ;  /* 0x0000003200327308 */ /* 0x000fe40000000800 */
[C---:B------:R-:W-:Y:S08]  /*fdb0*/  HMMA.16816.F32.BF16 R76, R12.reuse, R188, R76 ;  /* 0x000000bc0c4c723c */ /* 0x040ff0000004184c */
[C---:B------:R-:W-:Y:S01]  /*fdc0*/  HMMA.16816.F32.BF16 R80, R12.reuse, R190, R80 ;  /* 0x000000be0c50723c */ /* 0x040fe20000041850 */
[----:B------:R-:W-:Y:S07]  /*fdd0*/  MUFU.EX2 R191, R26 ;  /* 0x0000001a00bf7308 */ /* 0x000fee0000000800 */
[C---:B--2---:R-:W-:Y:S03]  /*fde0*/  HMMA.16816.F32.BF16 R84, R12.reuse, R184, R84 ;  /* 0x000000b80c54723c */ /* 0x044fe60000041854 */
[----:B------:R2:W1:Y:S05]  /*fdf0*/  MUFU.EX2 R190, R27 ;  /* 0x0000001b00be7308 */ /* 0x00046a0000000800 */
[C---:B------:R-:W-:Y:S01]  /*fe00*/  HMMA.16816.F32.BF16 R88, R12.reuse, R186, R88 ;  /* 0x000000ba0c58723c */ /* 0x040fe20000041858 */
[----:B------:R-:W4:Y:S04]  /*fe10*/  LDSM.16.MT88.4 R184, [R221+0x9800] ;  /* 0x00980000ddb8783b */ /* 0x000f280000004200 */
[----:B------:R-:W-:Y:S03]  /*fe20*/  MUFU.EX2 R189, R30 ;  /* 0x0000001e00bd7308 */ /* 0x000fe60000000800 */
[C---:B---3--:R-:W-:Y:S07]  /*fe30*/  HMMA.16816.F32.BF16 R92, R12.reuse, R16, R92 ;  /* 0x000000100c5c723c */ /* 0x048fee000004185c */
[----:B------:R-:W-:Y:S01]  /*fe40*/  MUFU.EX2 R188, R31 ;  /* 0x0000001f00bc7308 */ /* 0x000fe20000000800 */
[C---:B------:R-:W-:Y:S01]  /*fe50*/  HMMA.16816.F32.BF16 R96, R12.reuse, R18, R96 ;  /* 0x000000120c60723c */ /* 0x040fe20000041860 */
[----:B------:R-:W3:Y:S06]  /*fe60*/  LDSM.16.MT88.4 R16, [R220+0x9800] ;  /* 0x00980000dc10783b */ /* 0x000eec0000004200 */
[----:B--2---:R-:W2:Y:S01]  /*fe70*/  LDSM.16.MT88.4 R24, [R218+0x1000] ;  /* 0x00100000da18783b */ /* 0x004ea20000004200 */
[C---:B-1----:R-:W-:Y:S08]  /*fe80*/  HMMA.16816.F32.BF16 R100, R12.reuse, R176, R100 ;  /* 0x000000b00c64723c */ /* 0x042ff00000041864 */
[C---:B------:R-:W-:Y:S01]  /*fe90*/  HMMA.16816.F32.BF16 R104, R12.reuse, R178, R104 ;  /* 0x000000b20c68723c */ /* 0x040fe20000041868 */
[----:B------:R-:W-:Y:S07]  /*fea0*/  LDSM.16.MT88.4 R176, [R220+0x1000] ;  /* 0x00100000dcb0783b */ /* 0x000fee0000004200 */
[C---:B----4-:R-:W-:Y:S08]  /*feb0*/  HMMA.16816.F32.BF16 R108, R12.reuse, R180, R108 ;  /* 0x000000b40c6c723c */ /* 0x050ff0000004186c */
[C---:B------:R-:W-:Y:S01]  /*fec0*/  HMMA.16816.F32.BF16 R112, R12.reuse, R182, R112 ;  /* 0x000000b60c70723c */ /* 0x040fe20000041870 */
[----:B------:R-:W-:Y:S07]  /*fed0*/  LDSM.16.MT88.4 R180, [R217+0x4000] ;  /* 0x00400000d9b4783b */ /* 0x000fee0000004200 */
[C---:B------:R-:W-:Y:S08]  /*fee0*/  HMMA.16816.F32.BF16 R116, R12.reuse, R184, R116 ;  /* 0x000000b80c74723c */ /* 0x040ff00000041874 */
[C---:B------:R-:W-:Y:S01]  /*fef0*/  HMMA.16816.F32.BF16 R120, R12.reuse, R186, R120 ;  /* 0x000000ba0c78723c */ /* 0x040fe20000041878 */
[----:B------:R-:W-:Y:S07]  /*ff00*/  LDSM.16.MT88.4 R184, [R217+0x2800] ;  /* 0x00280000d9b8783b */ /* 0x000fee0000004200 */
[C---:B---3--:R-:W-:Y:S08]  /*ff10*/  HMMA.16816.F32.BF16 R124, R12.reuse, R16, R124 ;  /* 0x000000100c7c723c */ /* 0x048ff0000004187c */
[----:B------:R-:W-:Y:S01]  /*ff20*/  HMMA.16816.F32.BF16 R128, R12, R18, R128 ;  /* 0x000000120c80723c */ /* 0x000fe20000041880 */
[----:B------:R-:W1:Y:S06]  /*ff30*/  LDSM.16.MT88.4 R16, [R221+0x1000] ;  /* 0x00100000dd10783b */ /* 0x000e6c0000004200 */
[----:B------:R-:W-:Y:S02]  /*ff40*/  F2FP.BF16.PACK_AB R12, R209, R210 ;  /* 0x000000d2d10c723e */ /* 0x000fe400000010ff */
[----:B------:R-:W-:Y:S03]  /*ff50*/  F2FP.BF16.PACK_AB R13, R192, R193 ;  /* 0x000000c1c00d723e */ /* 0x000fe600000010ff */
[----:B------:R-:W-:Y:S02]  /*ff60*/  F2FP.BF16.PACK_AB R14, R207, R208 ;  /* 0x000000d0cf0e723e */ /* 0x000fe400000010ff */
[----:B------:R-:W-:Y:S07]  /*ff70*/  F2FP.BF16.PACK_AB R15, R190, R191 ;  /* 0x000000bfbe0f723e */ /* 0x000fee00000010ff */
        /* <DEDUP_REMOVED lines=26> */
[----:B------:R-:W2:Y:S07]  /*10120*/  LDSM.16.MT88.4 R176, [R218+0xa000] ;  /* 0x00a00000dab0783b */ /* 0x000eae0000004200 */
[C---:B------:R-:W-:Y:S07]  /*10130*/  HMMA.16816.F32.BF16 R76, R12.reuse, R180, R76 ;  /* 0x000000b40c4c723c */ /* 0x040fee000004184c */
[----:B------:R-:W-:Y:S01]  /*10140*/  MOV R181, R205 ;  /* 0x000000cd00b57202 */ /* 0x000fe20000000f00 */
[C---:B------:R-:W-:Y:S01]  /*10150*/  HMMA.16816.F32.BF16 R80, R12.reuse, R182, R80 ;  /* 0x000000b60c50723c */ /* 0x040fe20000041850 */
[----:B------:R-:W4:Y:S01]  /*10160*/  LDL.LU R182, [R1+0x8] ;  /* 0x0000080001b67983 */ /* 0x000f220000300800 */
[----:B------:R1:W1:Y:S02]  /*10170*/  MUFU.EX2 R205, R29 ;  /* 0x0000001d00cd7308 */ /* 0x0002640000000800 */
[----:B------:R-:W-:Y:S03]  /*10180*/  MOV R180, R204 ;  /* 0x000000cc00b47202 */ /* 0x000fe60000000f00 */
[----:B------:R-:W-:Y:S01]  /*10190*/  MOV R183, R203 ;  /* 0x000000cb00b77202 */ /* 0x000fe20000000f00 */
[C---:B---3--:R-:W-:Y:S04]  /*101a0*/  HMMA.16816.F32.BF16 R84, R12.reuse, R20, R84 ;  /* 0x000000140c54723c */ /* 0x048fe80000041854 */
[----:B------:R-:W-:Y:S04]  /*101b0*/  MUFU.EX2 R204, R32 ;  /* 0x0000002000cc7308 */ /* 0x000fe80000000800 */
[C---:B------:R-:W-:Y:S01]  /*101c0*/  HMMA.16816.F32.BF16 R88, R12.reuse, R22, R88 ;  /* 0x000000160c58723c */ /* 0x040fe20000041858 */
[----:B------:R-:W3:Y:S05]  /*101d0*/  LDSM.16.MT88.4 R20, [R221+0xa000] ;  /* 0x00a00000dd14783b */ /* 0x000eea0000004200 */
[----:B------:R3:W3:Y:S02]  /*101e0*/  MUFU.EX2 R203, R33 ;  /* 0x0000002100cb7308 */ /* 0x0006e40000000800 */
[C---:B--2---:R-:W-:Y:S01]  /*101f0*/  HMMA.16816.F32.BF16 R92, R12.reuse, R24, R92 ;  /* 0x000000180c5c723c */ /* 0x044fe2000004185c */
[----:B-1----:R-:W-:Y:S07]  /*10200*/  LDSM.16.MT88.4 R28, [R218+0x1800] ;  /* 0x00180000da1c783b */ /* 0x002fee0000004200 */
[C---:B------:R-:W-:Y:S01]  /*10210*/  HMMA.16816.F32.BF16 R96, R12.reuse, R26, R96 ;  /* 0x0000001a0c60723c */ /* 0x040fe20000041860 */
[----:B------:R-:W1:Y:S07]  /*10220*/  LDSM.16.MT88.4 R24, [R220+0xa000] ;  /* 0x00a00000dc18783b */ /* 0x000e6e0000004200 */
[C---:B------:R-:W-:Y:S01]  /*10230*/  HMMA.16816.F32.BF16 R100, R12.reuse, R16, R100 ;  /* 0x000000100c64723c */ /* 0x040fe20000041864 */
[----:B---3--:R-:W-:Y:S07]  /*10240*/  LDSM.16.MT88.4 R32, [R221+0x1800] ;  /* 0x00180000dd20783b */ /* 0x008fee0000004200 */
[C---:B------:R-:W-:Y:S01]  /*10250*/  HMMA.16816.F32.BF16 R104, R12.reuse, R18, R104 ;  /* 0x000000120c68723c */ /* 0x040fe20000041868 */
[----:B------:R-:W2:Y:S07]  /*10260*/  LDSM.16.MT88.4 R16, [R217+0x1800] ;  /* 0x00180000d910783b */ /* 0x000eae0000004200 */
[C---:B------:R-:W-:Y:S01]  /*10270*/  HMMA.16816.F32.BF16 R108, R12.reuse, R176, R108 ;  /* 0x000000b00c6c723c */ /* 0x040fe2000004186c */
[----:B------:R-:W3:Y:S06]  /*10280*/  LDL.LU R177, [R1+0x4] ;  /* 0x0000040001b17983 */ /* 0x000eec0000300800 */
[----:B------:R-:W-:Y:S01]  /*10290*/  MOV R176, R180 ;  /* 0x000000b400b07202 */ /* 0x000fe20000000f00 */
[C---:B------:R-:W-:Y:S07]  /*102a0*/  HMMA.16816.F32.BF16 R112, R12.reuse, R178, R112 ;  /* 0x000000b20c70723c */ /* 0x040fee0000041870 */
[----:B------:R-:W-:Y:S01]  /*102b0*/  MOV R179, R181 ;  /* 0x000000b500b37202 */ /* 0x000fe20000000f00 */
[C---:B------:R-:W-:Y:S08]  /*102c0*/  HMMA.16816.F32.BF16 R116, R12.reuse, R20, R116 ;  /* 0x000000140c74723c */ /* 0x040ff00000041874 */
[C---:B------:R-:W-:Y:S01]  /*102d0*/  HMMA.16816.F32.BF16 R120, R12.reuse, R22, R120 ;  /* 0x000000160c78723c */ /* 0x040fe20000041878 */
[----:B------:R-:W2:Y:S07]  /*102e0*/  LDSM.16.MT88.4 R20, [R220+0x1800] ;  /* 0x00180000dc14783b */ /* 0x000eae0000004200 */
        /* <DEDUP_REMOVED lines=30> */
[----:B------:R-:W-:Y:S07]  /*104d0*/  LDSM.16.MT88.4 R32, [R217+0x5000] ;  /* 0x00500000d920783b */ /* 0x000fee0000004200 */
        /* <DEDUP_REMOVED lines=11> */
[----:B------:R-:W2:Y:S03]  /*10590*/  LDSM.16.MT88.4 R28, [R220+0xa800] ;  /* 0x00a80000dc1c783b */ /* 0x000ea60000004200 */
[----:B----4-:R-:W-:Y:S04]  /*105a0*/  FFMA.FTZ R0, R0, R182, R199 ;  /* 0x000000b600007223 */ /* 0x010fe800000100c7 */
[C---:B------:R-:W-:Y:S04]  /*105b0*/  HMMA.16816.F32.BF16 R100, R12.reuse, R20, R100 ;  /* 0x000000140c64723c */ /* 0x040fe80000041864 */
[----:B------:R-:W-:Y:S04]  /*105c0*/  FADD.FTZ R0, R202, R0 ;  /* 0x00000000ca007221 */ /* 0x000fe80000010000 */
[C---:B------:R-:W-:Y:S01]  /*105d0*/  HMMA.16816.F32.BF16 R104, R12.reuse, R22, R104 ;  /* 0x000000160c68723c */ /* 0x040fe20000041868 */
[----:B------:R-:W4:Y:S03]  /*105e0*/  LDSM.16.MT88.4 R20, [R217+0x2000] ;  /* 0x00200000d914783b */ /* 0x000f260000004200 */
[----:B------:R-:W-:Y:S04]  /*105f0*/  FADD.FTZ R0, R201, R0 ;  /* 0x00000000c9007221 */ /* 0x000fe80000010000 */
[C---:B-1----:R-:W-:Y:S04]  /*10600*/  HMMA.16816.F32.BF16 R108, R12.reuse, R24, R108 ;  /* 0x000000180c6c723c */ /* 0x042fe8000004186c */
[----:B------:R-:W-:Y:S04]  /*10610*/  FADD.FTZ R0, R200, R0 ;  /* 0x00000000c8007221 */ /* 0x000fe80000010000 */
[C---:B------:R-:W-:Y:S01]  /*10620*/  HMMA.16816.F32.BF16 R112, R12.reuse, R26, R112 ;  /* 0x0000001a0c70723c */ /* 0x040fe20000041870 */
[----:B------:R-:W1:Y:S03]  /*10630*/  LDSM.16.MT88.4 R24, [R218+0x2000] ;  /* 0x00200000da18783b */ /* 0x000e660000004200 */
[----:B------:R-:W-:Y:S04]  /*10640*/  FADD.FTZ R0, R198, R0 ;  /* 0x00000000c6007221 */ /* 0x000fe80000010000 */
[C---:B--2---:R-:W-:Y:S04]  /*10650*/  HMMA.16816.F32.BF16 R116, R12.reuse, R16, R116 ;  /* 0x000000100c74723c */ /* 0x044fe80000041874 */
[----:B------:R-:W-:Y:S04]  /*10660*/  FADD.FTZ R0, R197, R0 ;  /* 0x00000000c5007221 */ /* 0x000fe80000010000 */
[C---:B------:R-:W-:Y:S01]  /*10670*/  HMMA.16816.F32.BF16 R120, R12.reuse, R18, R120 ;  /* 0x000000120c78723c */ /* 0x040fe20000041878 */
[----:B------:R-:W2:Y:S03]  /*10680*/  LDSM.16.MT88.4 R16, [R221+0x2000] ;  /* 0x00200000dd10783b */ /* 0x000ea60000004200 */
[----:B------:R-:W-:Y:S04]  /*10690*/  FADD.FTZ R0, R195, R0 ;  /* 0x00000000c3007221 */ /* 0x000fe80000010000 */
[C---:B------:R-:W-:Y:S04]  /*106a0*/  HMMA.16816.F32.BF16 R124, R12.reuse, R28, R124 ;  /* 0x0000001c0c7c723c */ /* 0x040fe8000004187c */
[----:B---3--:R-:W-:Y:S01]  /*106b0*/  FFMA.FTZ R2, R2, R177, R215 ;  /* 0x000000b102027223 */ /* 0x008fe200000100d7 */
[----:B------:R-:W-:Y:S01]  /*106c0*/  MOV R177, R183 ;  /* 0x000000b700b17202 */ /* 0x000fe20000000f00 */
        /* <DEDUP_REMOVED lines=14> */
[C---:B----4-:R-:W-:Y:S03]  /*107b0*/  HMMA.16816.F32.BF16 R4, R12.reuse, R20, R4 ;  /* 0x000000140c04723c */ /* 0x050fe60000041804 */
[----:B------:R-:W-:Y:S02]  /*107c0*/  FADD.FTZ R0, R189, R0 ;  /* 0x00000000bd007221 */ /* 0x000fe40000010000 */
[----:B------:R-:W-:Y:S02]  /*107d0*/  FADD.FTZ R2, R214, R2 ;  /* 0x00000002d6027221 */ /* 0x000fe40000010000 */
[----:B------:R-:W-:Y:S01]  /*107e0*/  FADD.FTZ R0, R188, R0 ;  /* 0x00000000bc007221 */ /* 0x000fe20000010000 */
[C---:B------:R-:W-:Y:S01]  /*107f0*/  HMMA.16816.F32.BF16 R8, R12.reuse, R22, R8 ;  /* 0x000000160c08723c */ /* 0x040fe20000041808 */
[----:B------:R-:W4:Y:S03]  /*10800*/  LDSM.16.MT88.4 R20, [R218+0x5000] ;  /* 0x00500000da14783b */ /* 0x000f260000004200 */
[----:B------:R-:W-:Y:S01]  /*10810*/  FADD.FTZ R0, R175, R0 ;  /* 0x00000000af007221 */ /* 0x000fe20000010000 */
[----:B------:R-:W-:Y:S01]  /*10820*/  MOV R175, R172 ;  /* 0x000000ac00af7202 */ /* 0x000fe20000000f00 */
        /* <DEDUP_REMOVED lines=26> */
[----:B------:R-:W3:Y:S03]  /*109d0*/  LDSM.16.MT88.4 R32, [R218+0x8000] ;  /* 0x00800000da20783b */ /* 0x000ee60000004200 */
[----:B------:R-:W-:Y:S04]  /*109e0*/  FADD.FTZ R2, R205, R2 ;  /* 0x00000002cd027221 */ /* 0x000fe80000010000 */
[C---:B----4-:R-:W-:Y:S04]  /*109f0*/  HMMA.16816.F32.BF16 R164, R12.reuse, R20, R164 ;  /* 0x000000140ca4723c */ /* 0x050fe800000418a4 */
        /* <DEDUP_REMOVED lines=14> */
[C---:B---3--:R-:W-:Y:S04]  /*10ae0*/  HMMA.16816.F32.BF16 R68, R12.reuse, R28, R68 ;  /* 0x0000001c0c44723c */ /* 0x048fe80000041844 */
[----:B------:R-:W-:Y:S04]  /*10af0*/  FADD.FTZ R0, R44, R2 ;  /* 0x000000022c007221 */ /* 0x000fe80000010000 */
[C---:B------:R-:W-:Y:S01]  /*10b00*/  HMMA.16816.F32.BF16 R72, R12.reuse, R30, R72 ;  /* 0x0000001e0c48723c */ /* 0x040fe20000041848 */
[----:B------:R-:W3:Y:S03]  /*10b10*/  LDSM.16.MT88.4 R28, [R218+0xb000] ;  /* 0x00b00000da1c783b */ /* 0x000ee60000004200 */
[----:B------:R-:W-:Y:S04]  /*10b20*/  FADD.FTZ R0, R45, R0 ;  /* 0x000000002d007221 */ /* 0x000fe80000010000 */
[C---:B------:R-:W-:Y:S04]  /*10b30*/  HMMA.16816.F32.BF16 R76, R12.reuse, R32, R76 ;  /* 0x000000200c4c723c */ /* 0x040fe8000004184c */
[----:B------:R-:W-:Y:S02]  /*10b40*/  FADD.FTZ R2, R48, R0 ;  /* 0x0000000030027221 */ /* 0x000fe40000010000 */
[----:B------:R-:W-:Y:S02]  /*10b50*/  FADD.FTZ R0, R50, R3 ;  /* 0x0000000332007221 */ /* 0x000fe40000010000 */
[C---:B------:R-:W-:Y:S01]  /*10b60*/  HMMA.16816.F32.BF16 R80, R12.reuse, R34, R80 ;  /* 0x000000220c50723c */ /* 0x040fe20000041850 */
[----:B------:R-:W-:Y:S03]  /*10b70*/  LDSM.16.MT88.4 R32, [R217+0x5800] ;  /* 0x00580000d920783b */ /* 0x000fe60000004200 */
[----:B------:R-:W-:Y:S02]  /*10b80*/  FADD.FTZ R2, R49, R2 ;  /* 0x0000000231027221 */ /* 0x000fe40000010000 */
[C---:B------:R-:W-:Y:S02]  /*10b90*/  FADD.FTZ R0, R174.reuse, R0 ;  /* 0x00000000ae007221 */ /* 0x040fe40000010000 */
[C---:B----4-:R-:W-:Y:S01]  /*10ba0*/  HMMA.16816.F32.BF16 R84, R12.reuse, R20, R84 ;  /* 0x000000140c54723c */ /* 0x050fe20000041854 */
[----:B------:R-:W-:Y:S06]  /*10bb0*/  STL [R1+0x4], R2 ;  /* 0x0000040201007387 */ /* 0x000fec0000100800 */
[----:B------:R-:W-:Y:S01]  /*10bc0*/  STL [R1+0x8], R0 ;  /* 0x0000080001007387 */ /* 0x000fe20000100800 */
[C---:B------:R-:W-:Y:S05]  /*10bd0*/  HMMA.16816.F32.BF16 R88, R12.reuse, R22, R88 ;  /* 0x000000160c58723c */ /* 0x040fea0000041858 */
[----:B------:R-:W4:Y:S03]  /*10be0*/  LDSM.16.MT88.4 R20, [R221+0xb000] ;  /* 0x00b00000dd14783b */ /* 0x000f260000004200 */
        /* <DEDUP_REMOVED lines=13> */
[----:B------:R-:W-:Y:S01]  /*10cc0*/  HMMA.16816.F32.BF16 R128, R12, R26, R128 ;  /* 0x0000001a0c80723c */ /* 0x000fe20000041880 */
[----:B------:R-:W1:Y:S06]  /*10cd0*/  LDSM.16.MT88.4 R24, [R218+0x5800] ;  /* 0x00580000da18783b */ /* 0x000e6c0000004200 */
[----:B------:R-:W-:Y:S02]  /*10ce0*/  F2FP.BF16.PACK_AB R12, R45, R44 ;  /* 0x0000002c2d0c723e */ /* 0x000fe400000010ff */
[----:B------:R-:W-:Y:S03]  /*10cf0*/  F2FP.BF16.PACK_AB R13, R47, R46 ;  /* 0x0000002e2f0d723e */ /* 0x000fe600000010ff */
[----:B------:R-:W-:Y:S02]  /*10d00*/  F2FP.BF16.PACK_AB R14, R49, R48 ;  /* 0x00000030310e723e */ /* 0x000fe400000010ff */
[----:B------:R-:W-:Y:S02]  /*10d10*/  F2FP.BF16.PACK_AB R15, R174, R50 ;  /* 0x00000032ae0f723e */ /* 0x000fe400000010ff */
[----:B------:R-:W-:Y:S05]  /*10d20*/  MOV R174, R173 ;  /* 0x000000ad00ae7202 */ /* 0x000fea0000000f00 */
[C---:B------:R-:W-:Y:S01]  /*10d30*/  HMMA.16816.F32.BF16 R180, R12.reuse, R184, R4 ;  /* 0x000000b80cb4723c */ /* 0x040fe20000041804 */
[----:B------:R-:W1:Y:S07]  /*10d40*/  LDSM.16.MT88.4 R4, [R221+0x5800] ;  /* 0x00580000dd04783b */ /* 0x000e6e0000004200 */
        /* <DEDUP_REMOVED lines=11> */
[C---:B------:R-:W-:Y:S08]  /*10e00*/  HMMA.16816.F32.BF16 R156, R12.reuse, R32, R156 ;  /* 0x000000200c9c723c */ /* 0x040ff0000004189c */
[C---:B------:R-:W-:Y:S01]  /*10e10*/  HMMA.16816.F32.BF16 R160, R12.reuse, R34, R160 ;  /* 0x000000220ca0723c */ /* 0x040fe200000418a0 */
[----:B------:R-:W4:Y:S07]  /*10e20*/  LDSM.16.MT88.4 R32, [R220+0x8800] ;  /* 0x00880000dc20783b */ /* 0x000f2e0000004200 */
[C---:B-1----:R-:W-:Y:S08]  /*10e30*/  HMMA.16816.F32.BF16 R164, R12.reuse, R24, R164 ;  /* 0x000000180ca4723c */ /* 0x042ff000000418a4 */
[C---:B------:R-:W-:Y:S08]  /*10e40*/  HMMA.16816.F32.BF16 R168, R12.reuse, R26, R168 ;  /* 0x0000001a0ca8723c */ /* 0x040ff000000418a8 */
[C---:B------:R-:W-:Y:S08]  /*10e50*/  HMMA.16816.F32.BF16 R52, R12.reuse, R4, R52 ;  /* 0x000000040c34723c */ /* 0x040ff00000041834 */
[C---:B------:R-:W-:Y:S01]  /*10e60*/  HMMA.16816.F32.BF16 R56, R12.reuse, R6, R56 ;  /* 0x000000060c38723c */ /* 0x040fe20000041838 */
[----:B------:R-:W1:Y:S07]  /*10e70*/  LDSM.16.MT88.4 R4, [R217+0xb800] ;  /* 0x00b80000d904783b */ /* 0x000e6e0000004200 */
[C---:B------:R-:W-:Y:S08]  /*10e80*/  HMMA.16816.F32.BF16 R60, R12.reuse, R8, R60 ;  /* 0x000000080c3c723c */ /* 0x040ff0000004183c */
[C---:B------:R-:W-:Y:S01]  /*10e90*/  HMMA.16816.F32.BF16 R64, R12.reuse, R10, R64 ;  /* 0x0000000a0c40723c */ /* 0x040fe20000041840 */
[----:B------:R-:W1:Y:S07]  /*10ea0*/  LDSM.16.MT88.4 R8, [R218+0xb800] ;  /* 0x00b80000da08783b */ /* 0x000e6e0000004200 */
[C---:B--2---:R-:W-:Y:S08]  /*10eb0*/  HMMA.16816.F32.BF16 R68, R12.reuse, R16, R68 ;  /* 0x000000100c44723c */ /* 0x044ff00000041844 */
[C---:B------:R-:W-:Y:S01]  /*10ec0*/  HMMA.16816.F32.BF16 R72, R12.reuse, R18, R72 ;  /* 0x000000120c48723c */ /* 0x040fe20000041848 */
[----:B------:R-:W2:Y:S07]  /*10ed0*/  LDSM.16.MT88.4 R16, [R221+0xb800] ;  /* 0x00b80000dd10783b */ /* 0x000eae0000004200 */
[C---:B---3--:R-:W-:Y:S08]  /*10ee0*/  HMMA.16816.F32.BF16 R76, R12.reuse, R20, R76 ;  /* 0x000000140c4c723c */ /* 0x048ff0000004184c */
[C---:B------:R-:W-:Y:S08]  /*10ef0*/  HMMA.16816.F32.BF16 R80, R12.reuse, R22, R80 ;  /* 0x000000160c50723c */ /* 0x040ff00000041850 */
[C---:B------:R-:W-:Y:S08]  /*10f00*/  HMMA.16816.F32.BF16 R84, R12.reuse, R28, R84 ;  /* 0x0000001c0c54723c */ /* 0x040ff00000041854 */
[C---:B------:R-:W-:Y:S08]  /*10f10*/  HMMA.16816.F32.BF16 R88, R12.reuse, R30, R88 ;  /* 0x0000001e0c58723c */ /* 0x040ff00000041858 */
[C---:B----4-:R-:W-:Y:S08]  /*10f20*/  HMMA.16816.F32.BF16 R92, R12.reuse, R32, R92 ;  /* 0x000000200c5c723c */ /* 0x050ff0000004185c */
[C---:B------:R-:W-:Y:S08]  /*10f30*/  HMMA.16816.F32.BF16 R96, R12.reuse, R34, R96 ;  /* 0x000000220c60723c */ /* 0x040ff00000041860 */
[C---:B-1----:R-:W-:Y:S08]  /*10f40*/  HMMA.16816.F32.BF16 R100, R12.reuse, R4, R100 ;  /* 0x000000040c64723c */ /* 0x042ff00000041864 */
[C---:B------:R-:W-:Y:S01]  /*10f50*/  HMMA.16816.F32.BF16 R104, R12.reuse, R6, R104 ;  /* 0x000000060c68723c */ /* 0x040fe20000041868 */
[----:B------:R-:W1:Y:S07]  /*10f60*/  LDSM.16.MT88.4 R4, [R220+0xb800] ;  /* 0x00b80000dc04783b */ /* 0x000e6e0000004200 */
[C---:B------:R-:W-:Y:S08]  /*10f70*/  HMMA.16816.F32.BF16 R108, R12.reuse, R8, R108 ;  /* 0x000000080c6c723c */ /* 0x040ff0000004186c */
[C---:B------:R-:W-:Y:S08]  /*10f80*/  HMMA.16816.F32.BF16 R112, R12.reuse, R10, R112 ;  /* 0x0000000a0c70723c */ /* 0x040ff00000041870 */
[C---:B--2---:R-:W-:Y:S08]  /*10f90*/  HMMA.16816.F32.BF16 R116, R12.reuse, R16, R116 ;  /* 0x000000100c74723c */ /* 0x044ff00000041874 */
[C---:B------:R-:W-:Y:S08]  /*10fa0*/  HMMA.16816.F32.BF16 R120, R12.reuse, R18, R120 ;  /* 0x000000120c78723c */ /* 0x040ff00000041878 */
[C---:B-1----:R-:W-:Y:S08]  /*10fb0*/  HMMA.16816.F32.BF16 R124, R12.reuse, R4, R124 ;  /* 0x000000040c7c723c */ /* 0x042ff0000004187c */
[----:B------:R-:W-:Y:S01]  /*10fc0*/  HMMA.16816.F32.BF16 R128, R12, R6, R128 ;  /* 0x000000060c80723c */ /* 0x000fe20000041880 */
[----:B------:R-:W-:-:S07]  /*10fd0*/  @P0 BRA `(.L_x_4753) ;  /* 0xffffbd2000000947 */ /* 0x000fce000383ffff */
.L_x_4752:
[----:B------:R-:W-:Y:S07]  /*10fe0*/  @!UPT UIADD3 URZ, URZ, URZ, URZ ;  /* 0x0000003f3f3ff290 */ /* 0x000fee000fffe03f */
[----:B------:R-:W-:Y:S02]  /*10ff0*/  MOV R7, 0x1f ;  /* 0x0000001f00077802 */ /* 0x000fe40000000f00 */
[----:B------:R-:W-:Y:S01]  /*11000*/  MOV R6, 0xffffffff ;  /* 0xffffffff00067802 */ /* 0x000fe20000000f00 */
[----:B------:R-:W-:Y:S06]  /*11010*/  BRA.DIV ~URZ, `(.L_x_4754) ;  /* 0x00002e227f007947 */ /* 0x000fec000b800000 */
[----:B------:R-:W2:Y:S04]  /*11020*/  LDL R2, [R1+0x4] ;  /* 0x0000040001027983 */ /* 0x000ea80000100800 */
[----:B--2---:R1:W2:Y:S02]  /*11030*/  SHFL.BFLY PT, R0, R2, 0x2, 0x1f ;  /* 0x0c401f0002007f89 */ /* 0x0042a400000e0000 */
.L_x_4774:
        /* <DEDUP_REMOVED lines=9> */
.L_x_4775:
        /* <DEDUP_REMOVED lines=149> */
.L_x_4735:
[----:B--2---:R-:W2:Y:S04]  /*11a20*/  LDL.LU R2, [R1] ;  /* 0x0000000001027983 */ /* 0x004ea80000300800 */
[----:B------:R-:W3:Y:S04]  /*11a30*/  S2R R6, SR_TID.X ;  /* 0x0000000000067919 */ /* 0x000ee80000002100 */
[----:B------:R4:W5:Y:S01]  /*11a40*/  LDL R7, [R1+0x5c] ;  /* 0x00005c0001077983 */ /* 0x0009620000100800 */
[----:B------:R-:W-:Y:S01]  /*11a50*/  BSSY B0, `(.L_x_4756) ;  /* 0x0000014000007945 */ /* 0x000fe20003800000 */
[----:B---3--:R-:W-:-:S02]  /*11a60*/  LOP3.LUT P0, RZ, R6, 0xff, RZ, 0xc0, !PT ;  /* 0x000000ff06ff7812 */ /* 0x008fc4000780c0ff */
[----:B--2---:R-:W-:-:S11]  /*11a70*/  LOP3.LUT R2, R2, 0xfffffffd, RZ, 0xc0, !PT ;  /* 0xfffffffd02027812 */ /* 0x004fd600078ec0ff */
[----:B------:R-:W-:-:S05]  /*11a80*/  @P0 LOP3.LUT R2, R2, 0x2, RZ, 0xfc, !PT ;  /* 0x0000000202020812 */ /* 0x000fca00078efcff */
[----:B------:R4:W-:Y:S01]  /*11a90*/  STL [R1], R2 ;  /* 0x0000000201007387 */ /* 0x0009e20000100800 */
        /* <DEDUP_REMOVED lines=15> */
.L_x_4757:
[----:B------:R-:W-:Y:S05]  /*11b90*/  BSYNC B0 ;  /* 0x0000000000007941 */ /* 0x000fea0003800000 */
.L_x_4756:
        /* <DEDUP_REMOVED lines=14> */
[----:B--2---:R-:W-:Y:S05]  /*11c80*/  CALL.REL.NOINC `($__internal_95_$__cuda_sm70_shflsync_idx_p) ;  /* 0x000023e000007944 */ /* 0x004fea0003c00000 */
.L_x_4760:
        /* <DEDUP_REMOVED lines=111> */
[----:B-1----:R-:W-:-:S02]  /*12380*/  IADD3 R16, R201, 0x30, RZ ;  /* 0x00000030c9107810 */ /* 0x002fc40007ffe0ff */
[C---:B------:R-:W-:Y:S02]  /*12390*/  IADD3 R9, R201.reuse, 0x70, RZ ;  /* 0x00000070c9097810 */ /* 0x040fe40007ffe0ff */
        /* <DEDUP_REMOVED lines=13> */
[----:B------:R-:W-:Y:S02]  /*12470*/  IADD3 R36, R201, 0xd8, RZ ;  /* 0x000000d8c9247810 */ /* 0x000fe40007ffe0ff */
[----:B------:R-:W-:Y:S02]  /*12480*/  P2R R65, PR, RZ, 0x10 ;  /* 0x00000010ff417803 */ /* 0x000fe40000000000 */
        /* <DEDUP_REMOVED lines=26> */
[----:B------:R-:W-:Y:S01]  /*12630*/  SHF.R.S32.HI R64, RZ, 0x1f, R36 ;  /* 0x0000001fff407819 */ /* 0x000fe20000011424 */
[----:B------:R-:W-:Y:S05]  /*12640*/  @P0 BRA `(.L_x_4762) ;  /* 0x000007f000000947 */ /* 0x000fea0003800000 */
[----:B--2-4-:R-:W-:Y:S02]  /*12650*/  ISETP.GE.AND P0, PT, R201, c[0x0][0x3c8], PT ;  /* 0x0000f200c9007a0c */ /* 0x014fe40003f06270 */
[----:B------:R-:W-:Y:S02]  /*12660*/  ISETP.GE.AND P1, PT, R20, c[0x0][0x3c8], PT ;  /* 0x0000f20014007a0c */ /* 0x000fe40003f26270 */
[----:B------:R-:W-:Y:S02]  /*12670*/  ISETP.GE.AND P2, PT, R19, c[0x0][0x3c8], PT ;  /* 0x0000f20013007a0c */ /* 0x000fe40003f46270 */
[----:B------:R-:W-:Y:S02]  /*12680*/  ISETP.GE.AND P5, PT, R15, c[0x0][0x3c8], PT ;  /* 0x0000f2000f007a0c */ /* 0x000fe40003fa6270 */
[----:B------:R-:W-:Y:S02]  /*12690*/  ISETP.GE.AND P3, PT, R14, c[0x0][0x3c8], PT ;  /* 0x0000f2000e007a0c */ /* 0x000fe40003f66270 */
[----:B------:R-:W-:-:S02]  /*126a0*/  ISETP.GE.AND P4, PT, R13, c[0x0][0x3c8], PT ;  /* 0x0000f2000d007a0c */ /* 0x000fc40003f86270 */
[----:B-----5:R-:W-:Y:S01]  /*126b0*/  ISETP.GE.AND P6, PT, R199, c[0x0][0x3c8], PT ;  /* 0x0000f200c7007a0c */ /* 0x020fe20003fc6270 */
        /* <DEDUP_REMOVED lines=90> */
[----:B------:R-:W-:-:S05]  /*12c60*/  @!P5 LEA.HI.X R25, R32, R3, R60, 0x2, P0 ;  /* 0x000000032019d211 */ /* 0x000fca00000f143c */
[----:B------:R2:W-:Y:S01]  /*12c70*/  @!P5 ST.E.64 [R24.64], R96 ;  /* 0x000000601800d985 */ /* 0x0005e2000c101b08 */
[----:B------:R-:W-:Y:S02]  /*12c80*/  ISETP.GE.AND P5, PT, R36, c[0x0][0x3c8], PT ;  /* 0x0000f20024007a0c */ /* 0x000fe40003fa6270 */
[----:B-1----:R-:W-:-:S04]  /*12c90*/  @!P3 LEA R22, P0, R33, R2, 0x2 ;  /* 0x000000022116b211 */ /* 0x002fc800078010ff */
[-C--:B------:R-:W-:Y:S02]  /*12ca0*/  @!P3 LEA.HI.X R23, R33, R3.reuse, R61, 0x2, P0 ;  /* 0x000000032117b211 */ /* 0x080fe400000f143d */
[CC--:B------:R-:W-:Y:S02]  /*12cb0*/  @!P4 LEA R26, P0, R34.reuse, R2.reuse, 0x2 ;  /* 0x00000002221ac211 */ /* 0x0c0fe400078010ff */
[C---:B--2---:R-:W-:Y:S01]  /*12cc0*/  @!P2 LEA R24, P1, R35.reuse, R2, 0x2 ;  /* 0x000000022318a211 */ /* 0x044fe200078210ff */
[----:B------:R1:W-:Y:S01]  /*12cd0*/  @!P3 ST.E.64 [R22.64], R100 ;  /* 0x000000641600b985 */ /* 0x0003e2000c101b08 */
[-C--:B------:R-:W-:Y:S02]  /*12ce0*/  @!P4 LEA.HI.X R27, R34, R3.reuse, R62, 0x2, P0 ;  /* 0x00000003221bc211 */ /* 0x080fe400000f143e */
[----:B------:R-:W-:Y:S02]  /*12cf0*/  @!P2 LEA.HI.X R25, R35, R3, R63, 0x2, P1 ;  /* 0x000000032319a211 */ /* 0x000fe400008f143f */
[----:B------:R-:W-:Y:S01]  /*12d00*/  ISETP.GE.AND P3, PT, R197, c[0x0][0x3c8], PT ;  /* 0x0000f200c5007a0c */ /* 0x000fe20003f66270 */
        /* <DEDUP_REMOVED lines=19> */
.L_x_4762:
[----:B--2-4-:R-:W-:Y:S05]  /*12e40*/  BSYNC B0 ;  /* 0x0000000000007941 */ /* 0x014fea0003800000 */
.L_x_4761:
[----:B------:R-:W-:Y:S01]  /*12e50*/  ISETP.NE.AND P0, PT, R65, RZ, PT ;  /* 0x000000ff4100720c */ /* 0x000fe20003f05270 */
[----:B------:R1:W2:Y:S04]  /*12e60*/  SHFL.IDX PT, R3, R21, 0x1, 0x1c1f ;  /* 0x003c1f0015037f89 */ /* 0x0002a800000e0000 */
[----:B------:R1:W3:Y:S08]  /*12e70*/  SHFL.IDX PT, R2, R40, 0x1, 0x1c1f ;  /* 0x003c1f0028027f89 */ /* 0x0002f000000e0000 */
[----:B------:R-:W-:Y:S05]  /*12e80*/  @P0 BRA `(.L_x_4763) ;  /* 0x00000af000000947 */ /* 0x000fea0003800000 */
[----:B------:R-:W-:Y:S02]  /*12e90*/  ISETP.GE.AND P2, PT, R201, c[0x0][0x3c8], PT ;  /* 0x0000f200c9007a0c */ /* 0x000fe40003f46270 */
[----:B------:R-:W-:-:S02]  /*12ea0*/  ISETP.GE.AND P1, PT, R20, c[0x0][0x3c8], PT ;  /* 0x0000f20014007a0c */ /* 0x000fc40003f26270 */
[----:B------:R-:W-:Y:S02]  /*12eb0*/  ISETP.GE.AND P0, PT, R19, c[0x0][0x3c8], PT ;  /* 0x0000f20013007a0c */ /* 0x000fe40003f06270 */
[----:B------:R-:W-:Y:S02]  /*12ec0*/  ISETP.GE.AND P5, PT, R18, c[0x0][0x3c8], PT ;  /* 0x0000f20012007a0c */ /* 0x000fe40003fa6270 */
[----:B------:R-:W-:Y:S02]  /*12ed0*/  ISETP.GE.AND P6, PT, R16, c[0x0][0x3c8], PT ;  /* 0x0000f20010007a0c */ /* 0x000fe40003fc6270 */
[----:B------:R-:W-:-:S03]  /*12ee0*/  ISETP.GE.AND P4, PT, R17, c[0x0][0x3c8], PT ;  /* 0x0000f20011007a0c */ /* 0x000fc60003f86270 */
[----:B--23--:R-:W-:Y:S02]  /*12ef0*/  @!P2 IMAD.WIDE R22, R201, 0x4, R2 ;  /* 0x00000004c916a825 */ /* 0x00cfe400078e0202 */
[----:B------:R-:W-:-:S03]  /*12f00*/  @!P1 LEA R24, P3, R20, R2, 0x2 ;  /* 0x0000000214189211 */ /* 0x000fc600078610ff */
[----:B------:R2:W-:Y:S01]  /*12f10*/  @!P2 ST.E.64 [R22.64], R182 ;  /* 0x000000b61600a985 */ /* 0x0005e2000c101b08 */
[----:B------:R-:W-:Y:S02]  /*12f20*/  @!P1 LEA.HI.X R25, R20, R3, R37, 0x2, P3 ;  /* 0x0000000314199211 */ /* 0x000fe400018f1425 */
[----:B------:R-:W-:-:S03]  /*12f30*/  ISETP.GE.AND P3, PT, R15, c[0x0][0x3c8], PT ;  /* 0x0000f2000f007a0c */ /* 0x000fc60003f66270 */
[----:B------:R3:W-:Y:S01]  /*12f40*/  @!P1 ST.E.64 [R24.64], R186 ;  /* 0x000000ba18009985 */ /* 0x0007e2000c101b08 */
[----:B--2---:R-:W-:-:S04]  /*12f50*/  @!P0 LEA R22, P2, R19, R2, 0x2 ;  /* 0x0000000213168211 */ /* 0x004fc800078410ff */
[-C--:B------:R-:W-:Y:S02]  /*12f60*/  @!P0 LEA.HI.X R23, R19, R3.reuse, R38, 0x2, P2 ;  /* 0x0000000313178211 */ /* 0x080fe400010f1426 */
[CC--:B------:R-:W-:Y:S02]  /*12f70*/  @!P5 LEA R20, P2, R18.reuse, R2.reuse, 0x2 ;  /* 0x000000021214d211 */ /* 0x0c0fe400078410ff */
[C---:B---3--:R-:W-:Y:S01]  /*12f80*/  @!P4 LEA R24, P1, R17.reuse, R2, 0x2 ;  /* 0x000000021118c211 */ /* 0x048fe200078210ff */
[----:B------:R2:W-:Y:S01]  /*12f90*/  @!P0 ST.E.64 [R22.64], R134 ;  /* 0x0000008616008985 */ /* 0x0005e2000c101b08 */
[-C--:B-1----:R-:W-:Y:S02]  /*12fa0*/  @!P5 LEA.HI.X R21, R18, R3.reuse, R39, 0x2, P2 ;  /* 0x000000031215d211 */ /* 0x082fe400010f1427 */
[C---:B------:R-:W-:Y:S02]  /*12fb0*/  ISETP.GE.AND P2, PT, R4.reuse, c[0x0][0x3c8], PT ;  /* 0x0000f20004007a0c */ /* 0x040fe40003f46270 */
[----:B------:R-:W-:Y:S01]  /*12fc0*/  @!P4 LEA.HI.X R25, R17, R3, R42, 0x2, P1 ;  /* 0x000000031119c211 */ /* 0x000fe200008f142a */
[----:B------:R1:W-:Y:S01]  /*12fd0*/  @!P5 ST.E.64 [R20.64], R138 ;  /* 0x0000008a1400d985 */ /* 0x0003e2000c101b08 */
[----:B------:R-:W-:-:S02]  /*12fe0*/  ISETP.GE.AND P5, PT, R4, c[0x0][0x3c8], PT ;  /* 0x0000f20004007a0c */ /* 0x000fc40003fa6270 */
[----:B------:R-:W-:Y:S01]  /*12ff0*/  ISETP.GE.AND P1, PT, R13, c[0x0][0x3c8], PT ;  /* 0x0000f2000d007a0c */ /* 0x000fe20003f26270 */
[----:B------:R-:W-:Y:S06]  /*13000*/  @!P4 ST.E.64 [R24.64], R142 ;  /* 0x0000008e1800c985 */ /* 0x000fec000c101b08 */
[----:B------:R-:W-:-:S04]  /*13010*/  @!P2 LEA R26, P0, R4, R2, 0x2 ;  /* 0x00000002041aa211 */ /* 0x000fc800078010ff */
[----:B------:R-:W-:Y:S02]  /*13020*/  @!P2 LEA.HI.X R27, R4, R3, R41, 0x2, P0 ;  /* 0x00000003041ba211 */ /* 0x000fe400000f1429 */
[----:B------:R-:W-:-:S03]  /*13030*/  ISETP.GE.AND P2, PT, R14, c[0x0][0x3c8], PT ;  /* 0x0000f2000e007a0c */ /* 0x000fc60003f46270 */
[----:B------:R-:W-:Y:S01]  /*13040*/  @!P5 ST.E.64 [R26.64], R146 ;  /* 0x000000921a00d985 */ /* 0x000fe2000c101b08 */
[----:B------:R-:W-:Y:S02]  /*13050*/  ISETP.GE.AND P5, PT, R10, c[0x0][0x3c8], PT ;  /* 0x0000f2000a007a0c */ /* 0x000fe40003fa6270 */
[----:B--2---:R-:W-:-:S04]  /*13060*/  @!P6 LEA R22, P0, R16, R2, 0x2 ;  /* 0x000000021016e211 */ /* 0x004fc800078010ff */
[-C--:B------:R-:W-:Y:S02]  /*13070*/  @!P6 LEA.HI.X R23, R16, R3.reuse, R43, 0x2, P0 ;  /* 0x000000031017e211 */ /* 0x080fe400000f142b */
[-C--:B-1----:R-:W-:Y:S02]  /*13080*/  @!P3 LEA R20, P0, R15, R2.reuse, 0x2 ;  /* 0x000000020f14b211 */ /* 0x082fe400078010ff */
[-C--:B------:R-:W-:Y:S01]  /*13090*/  @!P1 LEA R16, P4, R13, R2.reuse, 0x2 ;  /* 0x000000020d109211 */ /* 0x080fe200078810ff */
[----:B------:R-:W-:Y:S01]  /*130a0*/  @!P6 ST.E.64 [R22.64], R150 ;  /* 0x000000961600e985 */ /* 0x000fe2000c101b08 */
[-C--:B------:R-:W-:Y:S02]  /*130b0*/  @!P3 LEA.HI.X R21, R15, R3.reuse, R44, 0x2, P0 ;  /* 0x000000030f15b211 */ /* 0x080fe400000f142c */
[C---:B------:R-:W-:Y:S02]  /*130c0*/  @!P2 LEA R18, P0, R14.reuse, R2, 0x2 ;  /* 0x000000020e12a211 */ /* 0x040fe400078010ff */
[-C--:B------:R-:W-:Y:S01]  /*130d0*/  @!P1 LEA.HI.X R17, R13, R3.reuse, R46, 0x2, P4 ;  /* 0x000000030d119211 */ /* 0x080fe200020f142e */
[----:B------:R-:W-:Y:S01]  /*130e0*/  @!P3 ST.E.64 [R20.64], R154 ;  /* 0x0000009a1400b985 */ /* 0x000fe2000c101b08 */
[----:B------:R-:W-:-:S02]  /*130f0*/  @!P2 LEA.HI.X R19, R14, R3, R45, 0x2, P0 ;  /* 0x000000030e13a211 */ /* 0x000fc400000f142d */
[----:B------:R-:W-:Y:S02]  /*13100*/  ISETP.GE.AND P0, PT, R12, c[0x0][0x3c8], PT ;  /* 0x0000f2000c007a0c */ /* 0x000fe40003f06270 */
[----:B------:R-:W-:Y:S01]  /*13110*/  ISETP.GE.AND P4, PT, R0, c[0x0][0x3c8], PT ;  /* 0x0000f20000007a0c */ /* 0x000fe20003f86270 */
[----:B------:R1:W-:Y:S01]  /*13120*/  @!P2 ST.E.64 [R18.64], R158 ;  /* 0x0000009e1200a985 */ /* 0x0003e2000c101b08 */
[----:B------:R-:W-:Y:S02]  /*13130*/  ISETP.GE.AND P3, PT, R11, c[0x0][0x3c8], PT ;  /* 0x0000f2000b007a0c */ /* 0x000fe40003f66270 */
[----:B------:R-:W-:Y:S01]  /*13140*/  ISETP.GE.AND P6, PT, R9, c[0x0][0x3c8], PT ;  /* 0x0000f20009007a0c */ /* 0x000fe20003fc6270 */
[----:B------:R2:W-:Y:S06]  /*13150*/  @!P1 ST.E.64 [R16.64], R162 ;  /* 0x000000a210009985 */ /* 0x0005ec000c101b08 */
[----:B------:R-:W-:-:S04]  /*13160*/  @!P0 LEA R14, P2, R12, R2, 0x2 ;  /* 0x000000020c0e8211 */ /* 0x000fc800078410ff */
[----:B------:R-:W-:Y:S02]  /*13170*/  @!P0 LEA.HI.X R15, R12, R3, R47, 0x2, P2 ;  /* 0x000000030c0f8211 */ /* 0x000fe400010f142f */
[----:B------:R-:W-:-:S03]  /*13180*/  @!P3 LEA R12, P2, R11, R2, 0x2 ;  /* 0x000000020b0cb211 */ /* 0x000fc600078410ff */
[----:B------:R3:W-:Y:S01]  /*13190*/  @!P0 ST.E.64 [R14.64], R166 ;  /* 0x000000a60e008985 */ /* 0x0007e2000c101b08 */
[----:B------:R-:W-:Y:S02]  /*131a0*/  @!P3 LEA.HI.X R13, R11, R3, R48, 0x2, P2 ;  /* 0x000000030b0db211 */ /* 0x000fe400010f1430 */
[----:B------:R-:W-:-:S03]  /*131b0*/  ISETP.GE.AND P2, PT, R6, c[0x0][0x3c8], PT ;  /* 0x0000f20006007a0c */ /* 0x000fc60003f46270 */
[----:B------:R4:W-:Y:S01]  /*131c0*/  @!P3 ST.E.64 [R12.64], R170 ;  /* 0x000000aa0c00b985 */ /* 0x0009e2000c101b08 */
[----:B------:R-:W-:Y:S02]  /*131d0*/  ISETP.GE.AND P3, PT, R7, c[0x0][0x3c8], PT ;  /* 0x0000f20007007a0c */ /* 0x000fe40003f66270 */
[-C--:B-1----:R-:W-:Y:S02]  /*131e0*/  @!P4 LEA R18, P0, R0, R2.reuse, 0x2 ;  /* 0x000000020012c211 */ /* 0x082fe400078010ff */
[----:B------:R-:W-:Y:S02]  /*131f0*/  ISETP.GE.AND P4, PT, R8, c[0x0][0x3c8], PT ;  /* 0x0000f20008007a0c */ /* 0x000fe40003f86270 */
[----:B--2---:R-:W-:-:S04]  /*13200*/  @!P5 LEA R16, P1, R10, R2, 0x2 ;  /* 0x000000020a10d211 */ /* 0x004fc800078210ff */
[----:B------:R-:W-:Y:S02]  /*13210*/  @!P5 LEA.HI.X R17, R10, R3, R50, 0x2, P1 ;  /* 0x000000030a11d211 */ /* 0x000fe400008f1432 */
[----:B------:R-:W-:-:S03]  /*13220*/  ISETP.GE.AND P1, PT, R0, c[0x0][0x3c8], PT ;  /* 0x0000f20000007a0c */ /* 0x000fc60003f26270 */
[----:B------:R-:W-:Y:S01]  /*13230*/  @!P5 ST.E.64 [R16.64], R116 ;  /* 0x000000741000d985 */ /* 0x000fe2000c101b08 */
[----:B------:R-:W-:-:S09]  /*13240*/  ISETP.GE.AND P5, PT, R34, c[0x0][0x3c8], PT ;  /* 0x0000f20022007a0c */ /* 0x000fd20003fa6270 */
[----:B------:R-:W-:Y:S02]  /*13250*/  @!P1 LEA.HI.X R19, R0, R3, R49, 0x2, P0 ;  /* 0x0000000300139211 */ /* 0x000fe400000f1431 */
[----:B---3--:R-:W-:-:S03]  /*13260*/  @!P6 LEA R14, P0, R9, R2, 0x2 ;  /* 0x00000002090ee211 */ /* 0x008fc600078010ff */
[----:B------:R-:W-:Y:S01]  /*13270*/  @!P1 ST.E.64 [R18.64], R190 ;  /* 0x000000be12009985 */ /* 0x000fe2000c101b08 */
[-C--:B------:R-:W-:Y:S02]  /*13280*/  @!P6 LEA.HI.X R15, R9, R3.reuse, R51, 0x2, P0 ;  /* 0x00000003090fe211 */ /* 0x080fe400000f1433 */
[CC--:B----4-:R-:W-:Y:S02]  /*13290*/  @!P4 LEA R12, P0, R8.reuse, R2.reuse, 0x2 ;  /* 0x00000002080cc211 */ /* 0x0d0fe400078010ff */
[----:B------:R-:W-:Y:S01]  /*132a0*/  ISETP.GE.AND P1, PT, R5, c[0x0][0x3c8], PT ;  /* 0x0000f20005007a0c */ /* 0x000fe20003f26270 */
[----:B------:R-:W-:Y:S01]  /*132b0*/  @!P6 ST.E.64 [R14.64], R192 ;  /* 0x000000c00e00e985 */ /* 0x000fe2000c101b08 */
[-C--:B------:R-:W-:Y:S02]  /*132c0*/  @!P4 LEA.HI.X R13, R8, R3.reuse, R52, 0x2, P0 ;  /* 0x00000003080dc211 */ /* 0x080fe400000f1434 */
[----:B------:R-:W-:Y:S02]  /*132d0*/  @!P3 LEA R10, P0, R7, R2, 0x2 ;  /* 0x00000002070ab211 */ /* 0x000fe400078010ff */
[----:B------:R-:W-:Y:S01]  /*132e0*/  ISETP.GE.AND P6, PT, R31, c[0x0][0x3c8], PT ;  /* 0x0000f2001f007a0c */ /* 0x000fe20003fc6270 */
[----:B------:R-:W-:Y:S01]  /*132f0*/  @!P4 ST.E.64 [R12.64], R66 ;  /* 0x000000420c00c985 */ /* 0x000fe2000c101b08 */
[----:B------:R-:W-:-:S02]  /*13300*/  @!P3 LEA.HI.X R11, R7, R3, R53, 0x2, P0 ;  /* 0x00000003070bb211 */ /* 0x000fc400000f1435 */
[-C--:B------:R-:W-:Y:S02]  /*13310*/  @!P2 LEA R8, P0, R6, R2.reuse, 0x2 ;  /* 0x000000020608a211 */ /* 0x080fe400078010ff */
[----:B------:R-:W-:Y:S01]  /*13320*/  ISETP.GE.AND P4, PT, R30, c[0x0][0x3c8], PT ;  /* 0x0000f2001e007a0c */ /* 0x000fe20003f86270 */
[----:B------:R1:W-:Y:S01]  /*13330*/  @!P3 ST.E.64 [R10.64], R70 ;  /* 0x000000460a00b985 */ /* 0x0003e2000c101b08 */
[-C--:B------:R-:W-:Y:S02]  /*13340*/  @!P2 LEA.HI.X R9, R6, R3.reuse, R54, 0x2, P0 ;  /* 0x000000030609a211 */ /* 0x080fe400000f1436 */
[----:B------:R-:W-:Y:S02]  /*13350*/  ISETP.GE.AND P0, PT, R28, c[0x0][0x3c8], PT ;  /* 0x0000f2001c007a0c */ /* 0x000fe40003f06270 */
[C---:B------:R-:W-:Y:S01]  /*13360*/  @!P1 LEA R4, P3, R5.reuse, R2, 0x2 ;  /* 0x0000000205049211 */ /* 0x040fe200078610ff */
[----:B------:R2:W-:Y:S03]  /*13370*/  @!P2 ST.E.64 [R8.64], R74 ;  /* 0x0000004a0800a985 */ /* 0x0005e6000c101b08 */
[----:B------:R-:W-:-:S05]  /*13380*/  @!P1 LEA.HI.X R5, R5, R3, R55, 0x2, P3 ;  /* 0x0000000305059211 */ /* 0x000fca00018f1437 */
[----:B------:R3:W-:Y:S02]  /*13390*/  @!P1 ST.E.64 [R4.64], R78 ;  /* 0x0000004e04009985 */ /* 0x0007e4000c101b08 */
[----:B------:R-:W-:-:S04]  /*133a0*/  @!P0 LEA R6, P3, R28, R2, 0x2 ;  /* 0x000000021c068211 */ /* 0x000fc800078610ff */
[----:B------:R-:W-:Y:S02]  /*133b0*/  @!P0 LEA.HI.X R7, R28, R3, R56, 0x2, P3 ;  /* 0x000000031c078211 */ /* 0x000fe400018f1438 */
[----:B------:R-:W-:-:S03]  /*133c0*/  ISETP.GE.AND P3, PT, R29, c[0x0][0x3c8], PT ;  /* 0x0000f2001d007a0c */ /* 0x000fc60003f66270 */
[----:B------:R4:W-:Y:S01]  /*133d0*/  @!P0 ST.E.64 [R6.64], R82 ;  /* 0x0000005206008985 */ /* 0x0009e2000c101b08 */
[----:B-1----:R-:W-:-:S04]  /*133e0*/  @!P6 LEA R10, P0, R31, R2, 0x2 ;  /* 0x000000021f0ae211 */ /* 0x002fc800078010ff */
[----:B------:R-:W-:-:S05]  /*133f0*/  @!P6 LEA.HI.X R11, R31, R3, R59, 0x2, P0 ;  /* 0x000000031f0be211 */ /* 0x000fca00000f143b */
[----:B--2---:R-:W-:-:S04]  /*13400*/  @!P3 LEA R8, P1, R29, R2, 0x2 ;  /* 0x000000021d08b211 */ /* 0x004fc800078210ff */
[----:B------:R-:W-:Y:S02]  /*13410*/  @!P3 LEA.HI.X R9, R29, R3, R57, 0x2, P1 ;  /* 0x000000031d09b211 */ /* 0x000fe400008f1439 */
[----:B------:R-:W-:Y:S02]  /*13420*/  ISETP.GE.AND P1, PT, R33, c[0x0][0x3c8], PT ;  /* 0x0000f20021007a0c */ /* 0x000fe40003f26270 */
[----:B---3--:R-:W-:-:S04]  /*13430*/  @!P4 LEA R4, P2, R30, R2, 0x2 ;  /* 0x000000021e04c211 */ /* 0x008fc800078410ff */
[----:B------:R-:W-:Y:S02]  /*13440*/  @!P4 LEA.HI.X R5, R30, R3, R58, 0x2, P2 ;  /* 0x000000031e05c211 */ /* 0x000fe400010f143a */
[----:B------:R-:W-:-:S03]  /*13450*/  ISETP.GE.AND P2, PT, R32, c[0x0][0x3c8], PT ;  /* 0x0000f20020007a0c */ /* 0x000fc60003f46270 */
[----:B------:R1:W-:Y:S01]  /*13460*/  @!P4 ST.E.64 [R4.64], R86 ;  /* 0x000000560400c985 */ /* 0x0003e2000c101b08 */
[----:B------:R-:W-:-:S03]  /*13470*/  ISETP.GE.AND P4, PT, R35, c[0x0][0x3c8], PT ;  /* 0x0000f20023007a0c */ /* 0x000fc60003f86270 */
[----:B------:R2:W-:Y:S01]  /*13480*/  @!P3 ST.E.64 [R8.64], R90 ;  /* 0x0000005a0800b985 */ /* 0x0005e2000c101b08 */
[----:B------:R-:W-:-:S03]  /*13490*/  ISETP.GE.AND P3, PT, R36, c[0x0][0x3c8], PT ;  /* 0x0000f20024007a0c */ /* 0x000fc60003f66270 */
[----:B------:R3:W-:Y:S02]  /*134a0*/  @!P6 ST.E.64 [R10.64], R94 ;  /* 0x0000005e0a00e985 */ /* 0x0007e4000c101b08 */
[----:B----4-:R-:W-:-:S04]  /*134b0*/  @!P2 LEA R6, P0, R32, R2, 0x2 ;  /* 0x000000022006a211 */ /* 0x010fc800078010ff */
[----:B------:R-:W-:-:S05]  /*134c0*/  @!P2 LEA.HI.X R7, R32, R3, R60, 0x2, P0 ;  /* 0x000000032007a211 */ /* 0x000fca00000f143c */
[----:B------:R4:W-:Y:S01]  /*134d0*/  @!P2 ST.E.64 [R6.64], R98 ;  /* 0x000000620600a985 */ /* 0x0009e2000c101b08 */
[----:B-----5:R-:W-:Y:S02]  /*134e0*/  ISETP.GE.AND P2, PT, R199, c[0x0][0x3c8], PT ;  /* 0x0000f200c7007a0c */ /* 0x020fe40003f46270 */
[----:B-1----:R-:W-:-:S04]  /*134f0*/  @!P1 LEA R4, P0, R33, R2, 0x2 ;  /* 0x0000000221049211 */ /* 0x002fc800078010ff */
[----:B------:R-:W-:Y:S02]  /*13500*/  @!P1 LEA.HI.X R5, R33, R3, R61, 0x2, P0 ;  /* 0x0000000321059211 */ /* 0x000fe400000f143d */
[----:B--2---:R-:W-:-:S03]  /*13510*/  @!P5 LEA R8, P0, R34, R2, 0x2 ;  /* 0x000000022208d211 */ /* 0x004fc600078010ff */
[----:B------:R1:W-:Y:S01]  /*13520*/  @!P1 ST.E.64 [R4.64], R102 ;  /* 0x0000006604009985 */ /* 0x0003e2000c101b08 */
[----:B------:R-:W-:Y:S02]  /*13530*/  @!P5 LEA.HI.X R9, R34, R3, R62, 0x2, P0 ;  /* 0x000000032209d211 */ /* 0x000fe400000f143e */
[----:B------:R-:W-:Y:S02]  /*13540*/  ISETP.GE.AND P1, PT, R197, c[0x0][0x3c8], PT ;  /* 0x0000f200c5007a0c */ /* 0x000fe40003f26270 */
[----:B------:R-:W-:Y:S01]  /*13550*/  ISETP.GE.AND P0, PT, R195, c[0x0][0x3c8], PT ;  /* 0x0000f200c3007a0c */ /* 0x000fe20003f06270 */
[----:B------:R2:W-:Y:S01]  /*13560*/  @!P5 ST.E.64 [R8.64], R106 ;  /* 0x0000006a0800d985 */ /* 0x0005e2000c101b08 */
[----:B---3--:R-:W-:-:S04]  /*13570*/  @!P3 LEA R10, P5, R36, R2, 0x2 ;  /* 0x00000002240ab211 */ /* 0x008fc800078a10ff */
[----:B------:R-:W-:-:S05]  /*13580*/  @!P3 LEA.HI.X R11, R36, R3, R64, 0x2, P5 ;  /* 0x00000003240bb211 */ /* 0x000fca00028f1440 */
[----:B----4-:R-:W-:-:S04]  /*13590*/  @!P1 LEA R6, P5, R197, R2, 0x2 ;  /* 0x00000002c5069211 */ /* 0x010fc800078a10ff */
[----:B------:R-:W-:Y:S02]  /*135a0*/  @!P1 LEA.HI.X R7, R197, R3, R198, 0x2, P5 ;  /* 0x00000003c5079211 */ /* 0x000fe400028f14c6 */
[----:B-1----:R-:W-:-:S04]  /*135b0*/  @!P4 LEA R4, P6, R35, R2, 0x2 ;  /* 0x000000022304c211 */ /* 0x002fc800078c10ff */
[----:B------:R-:W-:-:S05]  /*135c0*/  @!P4 LEA.HI.X R5, R35, R3, R63, 0x2, P6 ;  /* 0x000000032305c211 */ /* 0x000fca00030f143f */
[----:B------:R1:W-:Y:S01]  /*135d0*/  @!P4 ST.E.64 [R4.64], R110 ;  /* 0x0000006e0400c985 */ /* 0x0003e2000c101b08 */
[----:B--2---:R-:W-:-:S03]  /*135e0*/  @!P2 LEA R8, P4, R199, R2, 0x2 ;  /* 0x00000002c708a211 */ /* 0x004fc600078810ff */
[----:B------:R2:W-:Y:S01]  /*135f0*/  @!P3 ST.E.64 [R10.64], R114 ;  /* 0x000000720a00b985 */ /* 0x0005e2000c101b08 */
[----:B------:R-:W-:-:S05]  /*13600*/  @!P2 LEA.HI.X R9, R199, R3, R200, 0x2, P4 ;  /* 0x00000003c709a211 */ /* 0x000fca00020f14c8 */
        /* <DEDUP_REMOVED lines=11> */
.L_x_4759:
        /* <DEDUP_REMOVED lines=44> */
.L_x_4763:
[----:B------:R-:W-:Y:S05]  /*13980*/  BSYNC B1 ;  /* 0x0000000000017941 */ /* 0x000fea0003800000 */
.L_x_4758:
[----:B------:R-:W-:-:S13]  /*13990*/  ISETP.NE.AND P0, PT, RZ, UR6, PT ;  /* 0x00000006ff007c0c */ /* 0x000fda000bf05270 */
[----:B------:R-:W-:Y:S01]  /*139a0*/  @P0 WARPSYNC 0xffffffff ;  /* 0xffffffff00000948 */ /* 0x000fe20003800000 */
[----:B------:R-:W-:Y:S06]  /*139b0*/  @P0 BAR.SYNC.DEFER_BLOCKING 0x5, 0x100 ;  /* 0x0144000000000b1d */ /* 0x000fec0000010000 */
[----:B--2---:R-:W2:Y:S04]  /*139c0*/  @P0 LDS R0, [0x28100] ;  /* 0x02810000ff000984 */ /* 0x004ea80000000800 */
[----:B--2---:R2:W-:Y:S04]  /*139d0*/  @P0 STL [R1+0x5c], R0 ;  /* 0x00005c0001000387 */ /* 0x0045e80000100800 */
[----:B------:R-:W-:Y:S06]  /*139e0*/  @P0 BAR.ARV 0x4, 0x100 ;  /* 0x0104000000000b1d */ /* 0x000fec0000002000 */
[----:B------:R-:W-:Y:S05]  /*139f0*/  @P0 BRA `(.L_x_4764) ;  /* 0x0000009000000947 */ /* 0x000fea0003800000 */
[----:B------:R-:W-:Y:S05]  /*13a00*/  BRA.DIV ~URZ, `(.L_x_4765) ;  /* 0x000005a27f007947 */ /* 0x000fea000b800000 */
[----:B--2---:R2:W1:Y:S02]  /*13a10*/  SHFL.IDX PT, R0, R172, RZ, 0x1f ;  /* 0x00001fffac007589 */ /* 0x00446400000e0000 */
.L_x_4776:
[----:B-1-34-:R-:W1:Y:S01]  /*13a20*/  S2R R2, SR_TID.X ;  /* 0x0000000000027919 */ /* 0x01ae620000002100 */
[----:B------:R-:W-:Y:S03]  /*13a30*/  WARPSYNC 0xffffffff ;  /* 0xffffffff00007948 */ /* 0x000fe60003800000 */
[----:B------:R-:W-:Y:S06]  /*13a40*/  BAR.SYNC.DEFER_BLOCKING 0x4, 0x100 ;  /* 0x0104000000007b1d */ /* 0x000fec0000010000 */
[----:B------:R3:W-:Y:S01]  /*13a50*/  STL [R1+0x5c], R0 ;  /* 0x00005c0001007387 */ /* 0x0007e20000100800 */
[----:B-1----:R-:W-:-:S13]  /*13a60*/  LOP3.LUT P0, RZ, R2, 0xff, RZ, 0xc0, !PT ;  /* 0x000000ff02ff7812 */ /* 0x002fda000780c0ff */
[----:B------:R3:W-:Y:S04]  /*13a70*/  @!P0 STS [0x28100], R172 ;  /* 0x028100acff008388 */ /* 0x0007e80000000800 */
[----:B------:R-:W-:Y:S06]  /*13a80*/  BAR.ARV 0x5, 0x100 ;  /* 0x0144000000007b1d */ /* 0x000fec0000002000 */
.L_x_4764:
[----:B--23--:R-:W2:Y:S02]  /*13a90*/  LDL R0, [R1+0x5c] ;  /* 0x00005c0001007983 */ /* 0x00cea40000100800 */
[----:B--2---:R-:W-:-:S13]  /*13aa0*/  ISETP.GE.AND P0, PT, R0, c[0x0][0x538], PT ;  /* 0x00014e0000007a0c */ /* 0x004fda0003f06270 */
[----:B-1--45:R-:W-:Y:S01]  /*13ab0*/  @P0 CALL.REL.NOINC `(.L_x_4766) ;  /* 0x0000001000000944 */ /* 0x032fe20003c00000 */
[----:B------:R-:W-:Y:S05]  /*13ac0*/  BRA `(.L_x_4767) ;  /* 0xfffeced000007947 */ /* 0x000fea000383ffff */
.L_x_4766:
[----:B------:R-:W-:Y:S05]  /*13ad0*/  EXIT ;  /* 0x000000000000794d */ /* 0x000fea0003800000 */
.L_x_4736:
[----:B------:R-:W-:Y:S01]  /*13ae0*/  IMAD.MOV.U32 R12, RZ, RZ, R10 ;  /* 0x000000ffff0c7224 */ /* 0x000fe200078e000a */
[----:B------:R-:W-:Y:S01]  /*13af0*/  MOV R9, RZ ;  /* 0x000000ff00097202 */ /* 0x000fe20000000f00 */
[----:B-1----:R-:W-:Y:S01]  /*13b00*/  IMAD.MOV.U32 R3, RZ, RZ, 0x181f ;  /* 0x0000181fff037424 */ /* 0x002fe200078e00ff */
[----:B------:R-:W-:Y:S02]  /*13b10*/  MOV R2, 0x13b30 ;  /* 0x00013b3000027802 */ /* 0x000fe40000000f00 */
[----:B------:R-:W-:Y:S05]  /*13b20*/  CALL.REL.NOINC `($__internal_95_$__cuda_sm70_shflsync_idx_p) ;  /* 0x0000054000007944 */ /* 0x000fea0003c00000 */
[----:B------:R-:W-:Y:S01]  /*13b30*/  MOV R6, R9 ;  /* 0x0000000900067202 */ /* 0x000fe20000000f00 */
[----:B------:R-:W-:Y:S05]  /*13b40*/  BRA `(.L_x_4768) ;  /* 0xfffee02000007947 */ /* 0x000fea000383ffff */
.L_x_4737:
[----:B------:R-:W-:Y:S01]  /*13b50*/  IMAD.MOV.U32 R12, RZ, RZ, R11 ;  /* 0x000000ffff0c7224 */ /* 0x000fe200078e000b */
[----:B------:R-:W-:Y:S01]  /*13b60*/  MOV R9, RZ ;  /* 0x000000ff00097202 */ /* 0x000fe20000000f00 */
[----:B-1----:R-:W-:Y:S01]  /*13b70*/  IMAD.MOV.U32 R3, RZ, RZ, 0x181f ;  /* 0x0000181fff037424 */ /* 0x002fe200078e00ff */
[----:B------:R-:W-:Y:S02]  /*13b80*/  MOV R2, 0x13ba0 ;  /* 0x00013ba000027802 */ /* 0x000fe40000000f00 */
[----:B--23--:R-:W-:Y:S05]  /*13b90*/  CALL.REL.NOINC `($__internal_95_$__cuda_sm70_shflsync_idx_p) ;  /* 0x000004d000007944 */ /* 0x00cfea0003c00000 */
[----:B------:R-:W-:Y:S01]  /*13ba0*/  MOV R2, R9 ;  /* 0x0000000900027202 */ /* 0x000fe20000000f00 */
[----:B------:R-:W-:Y:S05]  /*13bb0*/  BRA `(.L_x_4769) ;  /* 0xfffedfd000007947 */ /* 0x000fea000383ffff */
.L_x_4740:
[----:B--2---:R-:W-:Y:S01]  /*13bc0*/  IMAD.MOV.U32 R12, RZ, RZ, R10 ;  /* 0x000000ffff0c7224 */ /* 0x004fe200078e000a */
[----:B------:R-:W-:Y:S01]  /*13bd0*/  MOV R9, 0x1 ;  /* 0x0000000100097802 */ /* 0x000fe20000000f00 */
[----:B------:R-:W-:Y:S01]  /*13be0*/  IMAD.MOV.U32 R3, RZ, RZ, 0x181f ;  /* 0x0000181fff037424 */ /* 0x000fe200078e00ff */
[----:B----4-:R-:W-:-:S02]  /*13bf0*/  MOV R2, 0x13c10 ;  /* 0x00013c1000027802 */ /* 0x010fc40000000f00 */
[----:B-1-3--:R-:W-:Y:S05]  /*13c00*/  CALL.REL.NOINC `($__internal_95_$__cuda_sm70_shflsync_idx_p) ;  /* 0x0000046000007944 */ /* 0x00afea0003c00000 */
[----:B------:R-:W-:Y:S01]  /*13c10*/  IMAD.MOV.U32 R6, RZ, RZ, R9 ;  /* 0x000000ffff067224 */ /* 0x000fe200078e0009 */
[----:B------:R-:W-:Y:S01]  /*13c20*/  MOV R9, 0x1 ;  /* 0x0000000100097802 */ /* 0x000fe20000000f00 */
[----:B------:R-:W-:Y:S01]  /*13c30*/  IMAD.MOV.U32 R12, RZ, RZ, R11 ;  /* 0x000000ffff0c7224 */ /* 0x000fe200078e000b */
[----:B------:R-:W-:-:S02]  /*13c40*/  MOV R3, 0x181f ;  /* 0x0000181f00037802 */ /* 0x000fc40000000f00 */
[----:B------:R-:W-:Y:S02]  /*13c50*/  MOV R2, 0x13c70 ;  /* 0x00013c7000027802 */ /* 0x000fe40000000f00 */
[----:B------:R-:W-:Y:S05]  /*13c60*/  CALL.REL.NOINC `($__internal_95_$__cuda_sm70_shflsync_idx_p) ;  /* 0x0000040000007944 */ /* 0x000fea0003c00000 */
[----:B------:R-:W-:Y:S01]  /*13c70*/  MOV R2, R9 ;  /* 0x0000000900027202 */ /* 0x000fe20000000f00 */
[----:B------:R-:W-:Y:S05]  /*13c80*/  BRA `(.L_x_4770) ;  /* 0xfffee0d000007947 */ /* 0x000fea000383ffff */
.L_x_4743:
[----:B-1----:R-:W-:Y:S01]  /*13c90*/  IMAD.MOV.U32 R12, RZ, RZ, R10 ;  /* 0x000000ffff0c7224 */ /* 0x002fe200078e000a */
[----:B------:R-:W-:Y:S01]  /*13ca0*/  MOV R9, 0x2 ;  /* 0x0000000200097802 */ /* 0x000fe20000000f00 */
[----:B------:R-:W-:Y:S01]  /*13cb0*/  IMAD.MOV.U32 R3, RZ, RZ, 0x181f ;  /* 0x0000181fff037424 */ /* 0x000fe200078e00ff */
[----:B--2---:R-:W-:Y:S02]  /*13cc0*/  MOV R2, 0x13ce0 ;  /* 0x00013ce000027802 */ /* 0x004fe40000000f00 */
[----:B---3--:R-:W-:Y:S05]  /*13cd0*/  CALL.REL.NOINC `($__internal_95_$__cuda_sm70_shflsync_idx_p) ;  /* 0x0000039000007944 */ /* 0x008fea0003c00000 */
[----:B------:R-:W-:Y:S01]  /*13ce0*/  MOV R6, R9 ;  /* 0x0000000900067202 */ /* 0x000fe20000000f00 */
[----:B------:R-:W-:Y:S05]  /*13cf0*/  BRA `(.L_x_4771) ;  /* 0xfffee21000007947 */ /* 0x000fea000383ffff */
.L_x_4744:
[----:B------:R-:W-:Y:S01]  /*13d00*/  IMAD.MOV.U32 R12, RZ, RZ, R11 ;  /* 0x000000ffff0c7224 */ /* 0x000fe200078e000b */
[----:B------:R-:W-:Y:S01]  /*13d10*/  MOV R9, 0x2 ;  /* 0x0000000200097802 */ /* 0x000fe20000000f00 */
[----:B------:R-:W-:Y:S01]  /*13d20*/  IMAD.MOV.U32 R3, RZ, RZ, 0x181f ;  /* 0x0000181fff037424 */ /* 0x000fe200078e00ff */
[----:B--2---:R-:W-:Y:S02]  /*13d30*/  MOV R2, 0x13d50 ;  /* 0x00013d5000027802 */ /* 0x004fe40000000f00 */
[----:B-1-34-:R-:W-:Y:S05]  /*13d40*/  CALL.REL.NOINC `($__internal_95_$__cuda_sm70_shflsync_idx_p) ;  /* 0x0000032000007944 */ /* 0x01afea0003c00000 */
[----:B------:R-:W-:Y:S01]  /*13d50*/  MOV R2, R9 ;  /* 0x0000000900027202 */ /* 0x000fe20000000f00 */
[----:B------:R-:W-:Y:S05]  /*13d60*/  BRA `(.L_x_4772) ;  /* 0xfffee1c000007947 */ /* 0x000fea000383ffff */
.L_x_4747:
[----:B-1----:R-:W-:Y:S01]  /*13d70*/  IMAD.MOV.U32 R12, RZ, RZ, R10 ;  /* 0x000000ffff0c7224 */ /* 0x002fe200078e000a */
[----:B------:R-:W-:Y:S01]  /*13d80*/  MOV R9, 0x3 ;  /* 0x0000000300097802 */ /* 0x000fe20000000f00 */
[----:B------:R-:W-:Y:S01]  /*13d90*/  IMAD.MOV.U32 R3, RZ, RZ, 0x181f ;  /* 0x0000181fff037424 */ /* 0x000fe200078e00ff */
[----:B------:R-:W-:-:S02]  /*13da0*/  MOV R2, 0x13dc0 ;  /* 0x00013dc000027802 */ /* 0x000fc40000000f00 */
[----:B--234-:R-:W-:Y:S05]  /*13db0*/  CALL.REL.NOINC `($__internal_95_$__cuda_sm70_shflsync_idx_p) ;  /* 0x000002b000007944 */ /* 0x01cfea0003c00000 */
        /* <DEDUP_REMOVED lines=8> */
.L_x_4754:
[----:B------:R1:W5:Y:S01]  /*13e40*/  LDL R2, [R1+0x4] ;  /* 0x0000040001027983 */ /* 0x0003620000100800 */
[----:B------:R-:W-:Y:S02]  /*13e50*/  MOV R5, 0x2 ;  /* 0x0000000200057802 */ /* 0x000fe40000000f00 */
[----:B------:R-:W-:Y:S02]  /*13e60*/  MOV R3, 0x13e80 ;  /* 0x00013e8000037802 */ /* 0x000fe40000000f00 */
[----:B-1---5:R-:W-:Y:S05]  /*13e70*/  CALL.REL.NOINC `($__internal_94_$__cuda_sm70_shflsync_bfly_p) ;  /* 0x000001a000007944 */ /* 0x022fea0003c00000 */
[----:B------:R-:W-:Y:S01]  /*13e80*/  MOV R0, R5 ;  /* 0x0000000500007202 */ /* 0x000fe20000000f00 */
[----:B------:R-:W-:Y:S05]  /*13e90*/  BRA `(.L_x_4774) ;  /* 0xffffd1a000007947 */ /* 0x000fea000383ffff */
.L_x_4755:
[----:B------:R-:W-:Y:S01]  /*13ea0*/  IMAD.MOV.U32 R2, RZ, RZ, R0 ;  /* 0x000000ffff027224 */ /* 0x000fe200078e0000 */
[----:B------:R-:W-:Y:S02]  /*13eb0*/  MOV R5, 0x1 ;  /* 0x0000000100057802 */ /* 0x000fe40000000f00 */
[----:B------:R-:W-:Y:S02]  /*13ec0*/  MOV R3, 0x13ee0 ;  /* 0x00013ee000037802 */ /* 0x000fe40000000f00 */
[----:B-----5:R-:W-:Y:S05]  /*13ed0*/  CALL.REL.NOINC `($__internal_94_$__cuda_sm70_shflsync_bfly_p) ;  /* 0x0000014000007944 */ /* 0x020fea0003c00000 */
[----:B------:R1:W5:Y:S01]  /*13ee0*/  LDL R2, [R1+0x8] ;  /* 0x0000080001027983 */ /* 0x0003620000100800 */
[----:B------:R-:W-:Y:S01]  /*13ef0*/  FADD.FTZ R0, R0, R5 ;  /* 0x0000000500007221 */ /* 0x000fe20000010000 */
[----:B------:R-:W-:-:S02]  /*13f00*/  MOV R5, 0x2 ;  /* 0x0000000200057802 */ /* 0x000fc40000000f00 */
[----:B------:R-:W-:Y:S02]  /*13f10*/  MOV R3, 0x13f30 ;  /* 0x00013f3000037802 */ /* 0x000fe40000000f00 */
[----:B-1---5:R-:W-:Y:S05]  /*13f20*/  CALL.REL.NOINC `($__internal_94_$__cuda_sm70_shflsync_bfly_p) ;  /* 0x000000f000007944 */ /* 0x022fea0003c00000 */
[----:B------:R-:W2:Y:S01]  /*13f30*/  LDL.LU R2, [R1+0x8] ;  /* 0x0000080001027983 */ /* 0x000ea20000300800 */
[----:B------:R-:W-:Y:S01]  /*13f40*/  MOV R3, 0x13f90 ;  /* 0x00013f9000037802 */ /* 0x000fe20000000f00 */
[----:B--2---:R-:W-:Y:S01]  /*13f50*/  FADD.FTZ R4, R2, R5 ;  /* 0x0000000502047221 */ /* 0x004fe20000010000 */
[----:B------:R-:W-:-:S04]  /*13f60*/  MOV R5, 0x1 ;  /* 0x0000000100057802 */ /* 0x000fc80000000f00 */
[----:B------:R-:W-:Y:S02]  /*13f70*/  MOV R2, R4 ;  /* 0x0000000400027202 */ /* 0x000fe40000000f00 */
[----:B------:R-:W-:Y:S05]  /*13f80*/  CALL.REL.NOINC `($__internal_94_$__cuda_sm70_shflsync_bfly_p) ;  /* 0x0000009000007944 */ /* 0x000fea0003c00000 */
[----:B------:R-:W-:Y:S01]  /*13f90*/  MOV R3, R5 ;  /* 0x0000000500037202 */ /* 0x000fe20000000f00 */
[----:B------:R-:W-:Y:S05]  /*13fa0*/  BRA `(.L_x_4775) ;  /* 0xffffd12000007947 */ /* 0x000fea000383ffff */
.L_x_4765:
[----:B-1----:R-:W-:Y:S01]  /*13fb0*/  IMAD.MOV.U32 R12, RZ, RZ, R172 ;  /* 0x000000ffff0c7224 */ /* 0x002fe200078e00ac */
[----:B------:R-:W-:Y:S01]  /*13fc0*/  MOV R9, RZ ;  /* 0x000000ff00097202 */ /* 0x000fe20000000f00 */
[----:B------:R-:W-:Y:S01]  /*13fd0*/  IMAD.MOV.U32 R3, RZ, RZ, 0x1f ;  /* 0x0000001fff037424 */ /* 0x000fe200078e00ff */
[----:B---34-:R-:W-:Y:S02]  /*13fe0*/  MOV R2, 0x14000 ;  /* 0x0001400000027802 */ /* 0x018fe40000000f00 */
[----:B--2--5:R-:W-:Y:S05]  /*13ff0*/  CALL.REL.NOINC `($__internal_95_$__cuda_sm70_shflsync_idx_p) ;  /* 0x0000007000007944 */ /* 0x024fea0003c00000 */
[----:B------:R-:W-:Y:S01]  /*14000*/  MOV R0, R9 ;  /* 0x0000000900007202 */ /* 0x000fe20000000f00 */
[----:B------:R-:W-:Y:S05]  /*14010*/  BRA `(.L_x_4776) ;  /* 0xfffffa0000007947 */ /* 0x000fea000383ffff */
        .weak           $__internal_94_$__cuda_sm70_shflsync_bfly_p
        .type           $__internal_94_$__cuda_sm70_shflsync_bfly_p,@function
        .size           $__internal_94_$__cuda_sm70_shflsync_bfly_p,($__internal_95_$__cuda_sm70_shflsync_idx_p - $__internal_94_$__cuda_sm70_shflsync_bfly_p)
$__internal_94_$__cuda_sm70_shflsync_bfly_p:
[----:B------:R-:W-:Y:S04]  /*14020*/  WARPSYNC R6 ;  /* 0x0000000600007348 */ /* 0x000fe80003800000 */
[----:B------:R1:W2:Y:S02]  /*14030*/  SHFL.BFLY PT, R5, R2, R5, R7 ;  /* 0x0c00000502057389 */ /* 0x0002a400000e0007 */
[----:B-1----:R-:W-:-:S02]  /*14040*/  MOV R2, R3 ;  /* 0x0000000300027202 */ /* 0x002fc40000000f00 */
[----:B------:R-:W-:-:S04]  /*14050*/  MOV R3, 0x0 ;  /* 0x0000000000037802 */ /* 0x000fc80000000f00 */
[----:B--2---:R-:W-:Y:S05]  /*14060*/  RET.REL.NODEC R2 `(_ZN7cutlass13device_kernelIN5flash19enable_sm80_to_sm89INS1_16FlashAttnFwdSm80INS1_25CollectiveMainloopFwdSm80ILi8ELi1ELb0EN4cute5tupleIJNS5_1CILi128EEENS7_ILi96EEENS7_ILi256EEEEEELi256ENS_10bfloat16_tEfNS_4arch4Sm80ELb1ELb0ELb0ELb0ELb0ELb0ELb1ELb1EEENS1_21CollectiveEpilogueFwdINS6_IJS8_SA_S9_EEENS6_IJNS7_ILi1EEESI_SI_EEESC_SE_Li256ELb0ELb1ELb1ELb0EEENS1_30DynamicPersistentTileSchedulerILi256ELi256ELb1ELb1ELb0EEEEEEEEEvNT_6ParamsE) ;  /* 0xfffebf9002007950 */ /* 0x004fea0003c3ffff */
        .weak           $__internal_95_$__cuda_sm70_shflsync_idx_p
        .type           $__internal_95_$__cuda_sm70_shflsync_idx_p,@function
        .size           $__internal_95_$__cuda_sm70_shflsync_idx_p,(.L_x_5297 - $__internal_95_$__cuda_sm70_shflsync_idx_p)
$__internal_95_$__cuda_sm70_shflsync_idx_p:
[----:B------:R-:W-:-:S04]  /*14070*/  MOV R13, 0xffffffff ;  /* 0xffffffff000d7802 */ /* 0x000fc80000000f00 */
[----:B------:R-:W-:Y:S04]  /*14080*/  WARPSYNC R13 ;  /* 0x0000000d00007348 */ /* 0x000fe80003800000 */
[----:B------:R1:W2:Y:S02]  /*14090*/  SHFL.IDX PT, R9, R12, R9, R3 ;  /* 0x000000090c097389 */ /* 0x0002a400000e0003 */
[----:B-1----:R-:W-:-:S04]  /*140a0*/  MOV R3, 0x0 ;  /* 0x0000000000037802 */ /* 0x002fc80000000f00 */
[----:B--2---:R-:W-:Y:S05]  /*140b0*/  RET.REL.NODEC R2 `(_ZN7cutlass13device_kernelIN5flash19enable_sm80_to_sm89INS1_16FlashAttnFwdSm80INS1_25CollectiveMainloopFwdSm80ILi8ELi1ELb0EN4cute5tupleIJNS5_1CILi128EEENS7_ILi96EEENS7_ILi256EEEEEELi256ENS_10bfloat16_tEfNS_4arch4Sm80ELb1ELb0ELb0ELb0ELb0ELb0ELb1ELb1EEENS1_21CollectiveEpilogueFwdINS6_IJS8_SA_S9_EEENS6_IJNS7_ILi1EEESI_SI_EEESC_SE_Li256ELb0ELb1ELb1ELb0EEENS1_30DynamicPersistentTileSchedulerILi256ELi256ELb1ELb1ELb0EEEEEEEEEvNT_6ParamsE) ;  /* 0xfffebf4002007950 */ /* 0x004fea0003c3ffff */
.L_x_4777:
        /* <DEDUP_REMOVED lines=12> */
.L_x_5297:


//--------------------- .text._ZN7cutlass13device_kernelIN5flash19enable_sm80_to_sm89INS1_16FlashAttnFwdSm80INS1_25CollectiveMainloopFwdSm80ILi8ELi1ELb0EN4cute5tupleIJNS5_1CILi128EEENS7_ILi64EEENS7_ILi256EEEEEELi256ENS_10bfloat16_tEfNS_4arch4Sm80ELb1ELb0ELb0ELb1ELb0ELb0ELb1ELb1EEENS1_21CollectiveEpilogueFwdINS6_IJS8_SA_S9_EEENS6_IJNS7_ILi1EEESI_SI_EEESC_SE_Li256ELb1ELb1ELb1ELb0EEENS1_36VarlenDynamicPersistentTileSchedulerILi128ELi64ELi256ELi256ELb1ELb1ELb0ELb1ELb1ELb1EEEEEEEEEvNT_6ParamsE --------------------------
	.section	.text._ZN7cutlass13device_kernelIN5flash19enable_sm80_to_sm89INS1_16FlashAttnFwdSm80INS1_25CollectiveMainloopFwdSm80ILi8ELi1ELb0EN4cute5tupleIJNS5_1CILi128EEENS7_ILi64EEENS7_ILi256EEEEEELi256ENS_10bfloat16_tEfNS_4arch4Sm80ELb1ELb0ELb0ELb1ELb0ELb0ELb1ELb1EEENS1_21CollectiveEpilogueFwdINS6_IJS8_SA_S9_EEENS6_IJNS7_ILi1EEESI_SI_EEESC_SE_Li256ELb1ELb1ELb1ELb0EEENS1_36VarlenDynamicPersistentTileSchedulerILi128ELi64ELi256ELi256ELb1ELb1ELb0ELb1ELb1ELb1EEEEEEEEEvNT_6ParamsE,"ax",@progbits
	.sectioninfo	@"SHI_REGISTERS=255"
	.align	128
.text._ZN7cutlass13device_kernelIN5flash19enable_sm80_to_sm89INS1_16FlashAttnFwdSm80INS1_25CollectiveMainloopFwdSm80ILi8ELi1ELb0EN4cute5tupleIJNS5_1CILi128EEENS7_ILi64EEENS7_ILi256EEEEEELi256ENS_10bfloat16_tEfNS_4arch4Sm80ELb1ELb0ELb0ELb1ELb0ELb0ELb1ELb1EEENS1_21CollectiveEpilogueFwdINS6_IJS8_SA_S9_EEENS6_IJNS7_ILi1EEESI_SI_EEESC_SE_Li256ELb1ELb1ELb1ELb0EEENS1_36VarlenDynamicPersistentTileSchedulerILi128ELi64ELi256ELi256ELb1ELb1ELb0ELb1ELb1ELb1EEEEEEEEEvNT_6ParamsE:
        .type           _ZN7cutlass13device_kernelIN5flash19enable_sm80_to_sm89INS1_16FlashAttnFwdSm80INS1_25CollectiveMainloopFwdSm80ILi8ELi1ELb0EN4cute5tupleIJNS5_1CILi128EEENS7_ILi64EEENS7_ILi256EEEEEELi256ENS_10bfloat16_tEfNS_4arch4Sm80ELb1ELb0ELb0ELb1ELb0ELb0ELb1ELb1EEENS1_21CollectiveEpilogueFwdINS6_IJS8_SA_S9_EEENS6_IJNS7_ILi1EEESI_SI_EEESC_SE_Li256ELb1ELb1ELb1ELb0EEENS1_36VarlenDynamicPersistentTileSchedulerILi128ELi64ELi256ELi256ELb1ELb1ELb0ELb1ELb1ELb1EEEEEEEEEvNT_6ParamsE,@function
        .size           _ZN7cutlass13device_kernelIN5flash19enable_sm80_to_sm89INS1_16FlashAttnFwdSm80INS1_25CollectiveMainloopFwdSm80ILi8ELi1ELb0EN4cute5tupleIJNS5_1CILi128EEENS7_ILi64EEENS7_ILi256EEEEEELi256ENS_10bfloat16_tEfNS_4arch4Sm80ELb1ELb0ELb0ELb1ELb0ELb0ELb1ELb1EEENS1_21CollectiveEpilogueFwdINS6_IJS8_SA_S9_EEENS6_IJNS7_ILi1EEESI_SI_EEESC_SE_Li256ELb1ELb1ELb1ELb0EEENS1_36VarlenDynamicPersistentTileSchedulerILi128ELi64ELi256ELi256ELb1ELb1ELb0ELb1ELb1ELb1EEEEEEEEEvNT_6ParamsE,(.L_x_5300 - _ZN7cutlass13device_kernelIN5flash19enable_sm80_to_sm89INS1_16FlashAttnFwdSm80INS1_25CollectiveMainloopFwdSm80ILi8ELi1ELb0EN4cute5tupleIJNS5_1CILi128EEENS7_ILi64EEENS7_ILi256EEEEEELi256ENS_10bfloat16_tEfNS_4arch4Sm80ELb1ELb0ELb0ELb1ELb0ELb0ELb1ELb1EEENS1_21CollectiveEpilogueFwdINS6_IJS8_SA_S9_EEENS6_IJNS7_ILi1EEESI_SI_EEESC_SE_Li256ELb1ELb1ELb1ELb0EEENS1_36VarlenDynamicPersistentTileSchedulerILi128ELi64ELi256ELi256ELb1ELb1ELb0ELb1ELb1ELb1EEEEEEEEEvNT_6ParamsE)
        .other          _ZN7cutlass13device_kernelIN5flash19enable_sm80_to_sm89INS1_16FlashAttnFwdSm80INS1_25CollectiveMainloopFwdSm80ILi8ELi1ELb0EN4cute5tupleIJNS5_1CILi128EEENS7_ILi64EEENS7_ILi256EEEEEELi256ENS_10bfloat16_tEfNS_4arch4Sm80ELb1ELb0ELb0ELb1ELb0ELb0ELb1ELb1EEENS1_21CollectiveEpilogueFwdINS6_IJS8_SA_S9_EEENS6_IJNS7_ILi1EEESI_SI_EEESC_SE_Li256ELb1ELb1ELb1ELb0EEENS1_36VarlenDynamicPersistentTileSchedulerILi128ELi64ELi256ELi256ELb1ELb1ELb0ELb1ELb1ELb1EEEEEEEEEvNT_6ParamsE,@"STO_CUDA_ENTRY STV_DEFAULT"
_ZN7cutlass13device_kernelIN5flash19enable_sm80_to_sm89INS1_16FlashAttnFwdSm80INS1_25CollectiveMainloopFwdSm80ILi8ELi1ELb0EN4cute5tupleIJNS5_1CILi128EEENS7_ILi64EEENS7_ILi256EEEEEELi256ENS_10bfloat16_tEfNS_4arch4Sm80ELb1ELb0ELb0ELb1ELb0ELb0ELb1ELb1EEENS1_21CollectiveEpilogueFwdINS6_IJS8_SA_S9_EEENS6_IJNS7_ILi1EEESI_SI_EEESC_SE_Li256ELb1ELb1ELb1ELb0EEENS1_36VarlenDynamicPersistentTileSchedulerILi128ELi64ELi256ELi256ELb1ELb1ELb0ELb1ELb1ELb1EEEEEEEEEvNT_6ParamsE:
[----:B------:R-:W-:-:S03]  /*0000*/  MOV R1, c[0x0][0x28] ;  /* 0x00000a0000017a02 */ /* 0x000fc60000000f00 */
[----:B------:R-:W1:Y:S01]  /*0010*/  S2R R246, SR_TID.X ;  /* 0x0000000000f67919 */ /* 0x000e620000002100 */
[----:B------:R-:W-:Y:S01]  /*0020*/  IADD3 R1, R1, -0x88, RZ ;  /* 0xffffff7801017810 */ /* 0x000fe20007ffe0ff */
[----:B------:R-:W-:Y:S01]  /*0030*/  ULDC.64 UR6, c[0x0][0x118] ;  /* 0x0000460000067ab9 */ /* 0x000fe20000000a00 */
[----:B------:R-:W-:Y:S01]  /*0040*/  IMAD.MOV.U32 R245, RZ, RZ, RZ ;  /* 0x000000fffff57224 */ /* 0x000fe200078e00ff */
[----:B------:R-:W-:Y:S01]  /*0050*/  MOV R240, 0xffffffff ;  /* 0xffffffff00f07802 */ /* 0x000fe20000000f00 */
[----:B------:R-:W-:Y:S02]  /*0060*/  IMAD.MOV.U32 R244, RZ, RZ, -0x1 ;  /* 0xfffffffffff47424 */ /* 0x000fe400078e00ff */
[----:B------:R-:W-:Y:S01]  /*0070*/  IMAD.MOV.U32 R235, RZ, RZ, -0x1 ;  /* 0xffffffffffeb7424 */ /* 0x000fe200078e00ff */
        /* <DEDUP_REMOVED lines=49> */
.L_x_4783:
[----:B------:R-:W-:-:S04]  /*0390*/  IADD3 R12, R12, 0x1f, RZ ;  /* 0x0000001f0c0c7810 */ /* 0x000fc80007ffe0ff */
[----:B------:R-:W-:-:S13]  /*03a0*/  ISETP.GE.AND P0, PT, R12, c[0x0][0x53c], PT ;  /* 0x00014f000c007a0c */ /* 0x000fda0003f06270 */
[----:B------:R-:W-:Y:S05]  /*03b0*/  @P0 BRA `(.L_x_4780) ;  /* 0x00000af000000947 */ /* 0x000fea0003800000 */
[----:B------:R-:W-:Y:S02]  /*03c0*/  IADD3 R5, R3, R12, RZ ;  /* 0x0000000c03057210 */ /* 0x000fe40007ffe0ff */
[----:B------:R-:W-:Y:S02]  /*03d0*/  MOV R15, RZ ;  /* 0x000000ff000f7202 */ /* 0x000fe40000000f00 */
[----:B------:R-:W-:Y:S02]  /*03e0*/  ISETP.GE.OR P0, PT, R5, c[0x0][0x53c], !P6 ;  /* 0x00014f0005007a0c */ /* 0x000fe40007706670 */
[----:B------:R-:W-:-:S11]  /*03f0*/  MOV R10, RZ ;  /* 0x000000ff000a7202 */ /* 0x000fd60000000f00 */
        /* <DEDUP_REMOVED lines=9> */
.L_x_4880:
        /* <DEDUP_REMOVED lines=16> */
.L_x_4881:
[----:B---3--:R-:W-:-:S05]  /*0590*/  IMAD R5, R5, c[0x0][0x538], RZ ;  /* 0x00014e0005057a24 */ /* 0x008fca00078e02ff */
[----:B------:R-:W-:-:S04]  /*05a0*/  IADD3 R2, R5, R2, RZ ;  /* 0x0000000205027210 */ /* 0x000fc80007ffe0ff */
[----:B------:R-:W-:-:S13]  /*05b0*/  ISETP.GT.AND P0, PT, R2, UR4, PT ;  /* 0x0000000402007c0c */ /* 0x000fda000bf04270 */
[----:B-12---:R-:W-:Y:S05]  /*05c0*/  @!P0 BRA `(.L_x_4783) ;  /* 0xfffffdc000008947 */ /* 0x006fea000383ffff */
.L_x_4779:
[----:B--2---:R-:W-:-:S05]  /*05d0*/  IADD3 R236, -R5, R2, RZ ;  /* 0x0000000205ec7210 */ /* 0x004fca0007ffe1ff */
[----:B------:R-:W-:-:S05]  /*05e0*/  IMAD R0, R13, c[0x0][0x538], R236 ;  /* 0x00014e000d007a24 */ /* 0x000fca00078e02ec */
[----:B------:R-:W-:Y:S01]  /*05f0*/  ISETP.GT.AND P0, PT, R0, UR4, PT ;  /* 0x0000000400007c0c */ /* 0x000fe2000bf04270 */
[----:B------:R-:W-:-:S12]  /*0600*/  BRA.DIV ~URZ, `(.L_x_4784) ;  /* 0x000129c27f007947 */ /* 0x000fd8000b800000 */
[----:B------:R-:W-:-:S04]  /*0610*/  VOTE.ANY R11, PT, !P0 ;  /* 0x00000000000b7806 */ /* 0x000fc800040e0100 */
.L_x_4882:
[----:B------:R-:W1:Y:S02]  /*0620*/  POPC R4, R11 ;  /* 0x0000000b00047309 */ /* 0x000e640000000000 */
[----:B-1----:R-:W-:Y:S01]  /*0630*/  IADD3 R239, R4, R12, RZ ;  /* 0x0000000c04ef7210 */ /* 0x002fe20007ffe0ff */
[----:B------:R-:W-:Y:S05]  /*0640*/  BRA.DIV ~URZ, `(.L_x_4785) ;  /* 0x000129c27f007947 */ /* 0x000fea000b800000 */
[----:B------:R1:W2:Y:S01]  /*0650*/  SHFL.IDX PT, R15, R15, R4, 0x1f ;  /* 0x00001f040f0f7589 */ /* 0x0002a200000e0000 */
[----:B------:R-:W-:-:S03]  /*0660*/  MOV R17, RZ ;  /* 0x000000ff00117202 */ /* 0x000fc60000000f00 */
[----:B------:R1:W3:Y:S04]  /*0670*/  SHFL.IDX PT, R10, R10, R4, 0x1f ;  /* 0x00001f040a0a7589 */ /* 0x0002e800000e0000 */
.L_x_4883:
[----:B------:R-:W-:Y:S01]  /*0680*/  ISETP.NE.AND P0, PT, R11, RZ, PT ;  /* 0x000000ff0b00720c */ /* 0x000fe20003f05270 */
[----:B------:R-:W-:-:S12]  /*0690*/  BSSY B0, `(.L_x_4786) ;  /* 0x0000005000007945 */ /* 0x000fd80003800000 */
[----:B------:R-:W-:Y:S05]  /*06a0*/  @!P0 BRA `(.L_x_4787) ;  /* 0x0000003000008947 */ /* 0x000fea0003800000 */
[----:B-1----:R-:W-:Y:S01]  /*06b0*/  IADD3 R4, R4, -0x1, RZ ;  /* 0xffffffff04047810 */ /* 0x002fe20007ffe0ff */
[----:B------:R-:W-:Y:S05]  /*06c0*/  BRA.DIV ~URZ, `(.L_x_4788) ;  /* 0x00012a027f007947 */ /* 0x000fea000b800000 */
[----:B------:R1:W4:Y:S02]  /*06d0*/  SHFL.IDX PT, R17, R13, R4, 0x1f ;  /* 0x00001f040d117589 */ /* 0x00032400000e0000 */
.L_x_4787:
[----:B------:R-:W-:Y:S05]  /*06e0*/  BSYNC B0 ;  /* 0x0000000000007941 */ /* 0x000fea0003800000 */
.L_x_4786:
[----:B---3--:R-:W-:Y:S01]  /*06f0*/  ISETP.NE.AND P0, PT, R10, 0x1, PT ;  /* 0x000000010a00780c */ /* 0x008fe20003f05270 */
[----:B----4-:R-:W-:Y:S01]  /*0700*/  IMAD R236, R17, c[0x0][0x538], R236 ;  /* 0x00014e0011ec7a24 */ /* 0x010fe200078e02ec */
[----:B------:R-:W-:Y:S04]  /*0710*/  BSSY B0, `(.L_x_4789) ;  /* 0x0000076000007945 */ /* 0x000fe80003800000 */
[----:B-1----:R-:W-:-:S07]  /*0720*/  IADD3 R4, -R236, UR4, RZ ;  /* 0x00000004ec047c10 */ /* 0x002fce000fffe1ff */
[----:B------:R-:W-:Y:S05]  /*0730*/  @!P0 BRA `(.L_x_4790) ;  /* 0x0000037000008947 */ /* 0x000fea0003800000 */
[-C--:B--2---:R-:W-:Y:S02]  /*0740*/  IABS R6, R15.reuse ;  /* 0x0000000f00067213 */ /* 0x084fe40000000000 */
[----:B------:R-:W-:Y:S02]  /*0750*/  IABS R7, R10 ;  /* 0x0000000a00077213 */ /* 0x000fe40000000000 */
[----:B------:R-:W1:Y:S01]  /*0760*/  I2F.RP R12, R6 ;  /* 0x00000006000c7306 */ /* 0x000e620000209400 */
[----:B------:R-:W-:Y:S02]  /*0770*/  IABS R2, R4 ;  /* 0x0000000400027213 */ /* 0x000fe40000000000 */
[----:B------:R-:W-:-:S05]  /*0780*/  IABS R0, R15 ;  /* 0x0000000f00007213 */ /* 0x000fca0000000000 */
[----:B------:R-:W-:Y:S01]  /*0790*/  I2F.RP R11, R7 ;  /* 0x00000007000b7306 */ /* 0x000fe20000209400 */
[----:B------:R-:W-:-:S07]  /*07a0*/  IMAD.MOV R0, RZ, RZ, -R0 ;  /* 0x000000ffff007224 */ /* 0x000fce00078e0a00 */
[----:B-1----:R-:W1:Y:S02]  /*07b0*/  MUFU.RCP R8, R12 ;  /* 0x0000000c00087308 */ /* 0x002e640000001000 */
[----:B-1----:R-:W-:-:S06]  /*07c0*/  IADD3 R8, R8, 0xffffffe, RZ ;  /* 0x0ffffffe08087810 */ /* 0x002fcc0007ffe0ff */
[----:B------:R-:W1:Y:S02]  /*07d0*/  F2I.FTZ.U32.TRUNC.NTZ R9, R8 ;  /* 0x0000000800097305 */ /* 0x000e64000021f000 */
[----:B-1----:R-:W-:Y:S02]  /*07e0*/  IMAD.MOV R5, RZ, RZ, -R9 ;  /* 0x000000ffff057224 */ /* 0x002fe400078e0a09 */
[----:B------:R-:W-:Y:S02]  /*07f0*/  IMAD.MOV.U32 R8, RZ, RZ, RZ ;  /* 0x000000ffff087224 */ /* 0x000fe400078e00ff */
[----:B------:R-:W-:-:S04]  /*0800*/  IMAD R5, R5, R6, RZ ;  /* 0x0000000605057224 */ /* 0x000fc800078e02ff */
[----:B------:R-:W-:Y:S02]  /*0810*/  IMAD.HI.U32 R5, R9, R5, R8 ;  /* 0x0000000509057227 */ /* 0x000fe400078e0008 */
[----:B------:R-:W1:Y:S04]  /*0820*/  MUFU.RCP R8, R11 ;  /* 0x0000000b00087308 */ /* 0x000e680000001000 */
[----:B------:R-:W-:-:S04]  /*0830*/  IMAD.HI.U32 R5, R5, R2, RZ ;  /* 0x0000000205057227 */ /* 0x000fc800078e00ff */
[----:B------:R-:W-:Y:S01]  /*0840*/  IMAD R9, R5, R0, R2 ;  /* 0x0000000005097224 */ /* 0x000fe200078e0202 */
[----:B------:R-:W-:-:S04]  /*0850*/  LOP3.LUT R0, R4, R15, RZ, 0x3c, !PT ;  /* 0x0000000f04007212 */ /* 0x000fc800078e3cff */
[----:B------:R-:W-:Y:S02]  /*0860*/  ISETP.GT.U32.AND P1, PT, R6, R9, PT ;  /* 0x000000090600720c */ /* 0x000fe40003f24070 */
[----:B------:R-:W-:Y:S02]  /*0870*/  ISETP.GE.AND P0, PT, R0, RZ, PT ;  /* 0x000000ff0000720c */ /* 0x000fe40003f06270 */
[----:B-1----:R-:W-:Y:S02]  /*0880*/  IADD3 R8, R8, 0xffffffe, RZ ;  /* 0x0ffffffe08087810 */ /* 0x002fe40007ffe0ff */
[----:B------:R-:W-:-:S05]  /*0890*/  IABS R0, R10 ;  /* 0x0000000a00007213 */ /* 0x000fca0000000000 */
[----:B------:R-:W-:Y:S02]  /*08a0*/  IMAD.MOV R0, RZ, RZ, -R0 ;  /* 0x000000ffff007224 */ /* 0x000fe400078e0a00 */
[----:B------:R-:W-:Y:S01]  /*08b0*/  @!P1 IMAD.IADD R9, R9, 0x1, -R6 ;  /* 0x0000000109099824 */ /* 0x000fe200078e0a06 */
[----:B------:R-:W-:Y:S02]  /*08c0*/  @!P1 IADD3 R5, R5, 0x1, RZ ;  /* 0x0000000105059810 */ /* 0x000fe40007ffe0ff */
[----:B------:R-:W-:Y:S02]  /*08d0*/  ISETP.NE.AND P1, PT, R15, RZ, PT ;  /* 0x000000ff0f00720c */ /* 0x000fe40003f25270 */
[----:B------:R-:W-:Y:S02]  /*08e0*/  ISETP.GE.U32.AND P2, PT, R9, R6, PT ;  /* 0x000000060900720c */ /* 0x000fe40003f46070 */
[----:B------:R-:W1:Y:S11]  /*08f0*/  F2I.FTZ.U32.TRUNC.NTZ R9, R8 ;  /* 0x0000000800097305 */ /* 0x000e76000021f000 */
[----:B------:R-:W-:Y:S01]  /*0900*/  @P2 IADD3 R5, R5, 0x1, RZ ;  /* 0x0000000105052810 */ /* 0x000fe20007ffe0ff */
[----:B-1----:R-:W-:-:S04]  /*0910*/  IMAD.MOV R6, RZ, RZ, -R9 ;  /* 0x000000ffff067224 */ /* 0x002fc800078e0a09 */
[----:B------:R-:W-:Y:S01]  /*0920*/  @!P0 IMAD.MOV R5, RZ, RZ, -R5 ;  /* 0x000000ffff058224 */ /* 0x000fe200078e0a05 */
[----:B------:R-:W-:Y:S01]  /*0930*/  @!P1 LOP3.LUT R5, RZ, R15, RZ, 0x33, !PT ;  /* 0x0000000fff059212 */ /* 0x000fe200078e33ff */
[----:B------:R-:W-:Y:S02]  /*0940*/  IMAD R6, R6, R7, RZ ;  /* 0x0000000706067224 */ /* 0x000fe400078e02ff */
[----:B------:R-:W-:Y:S01]  /*0950*/  IMAD.MOV.U32 R8, RZ, RZ, RZ ;  /* 0x000000ffff087224 */ /* 0x000fe200078e00ff */
[----:B------:R-:W-:-:S03]  /*0960*/  IABS R2, R5 ;  /* 0x0000000500027213 */ /* 0x000fc60000000000 */
[----:B------:R-:W-:-:S06]  /*0970*/  IMAD.HI.U32 R6, R9, R6, R8 ;  /* 0x0000000609067227 */ /* 0x000fcc00078e0008 */
[----:B------:R-:W-:-:S04]  /*0980*/  IMAD.HI.U32 R9, R6, R2, RZ ;  /* 0x0000000206097227 */ /* 0x000fc800078e00ff */
[----:B------:R-:W-:Y:S02]  /*0990*/  IMAD R0, R9, R0, R2 ;  /* 0x0000000009007224 */ /* 0x000fe400078e0202 */
[----:B------:R-:W-:-:S03]  /*09a0*/  IMAD.MOV R2, RZ, RZ, -R5 ;  /* 0x000000ffff027224 */ /* 0x000fc600078e0a05 */
[----:B------:R-:W-:Y:S01]  /*09b0*/  ISETP.GT.U32.AND P1, PT, R7, R0, PT ;  /* 0x000000000700720c */ /* 0x000fe20003f24070 */
[----:B------:R-:W-:-:S12]  /*09c0*/  IMAD R11, R15, R2, R4 ;  /* 0x000000020f0b7224 */ /* 0x000fd800078e0204 */
        /* <DEDUP_REMOVED lines=9> */
[--C-:B------:R-:W-:Y:S02]  /*0a60*/  IMAD.MOV R0, RZ, RZ, -R9.reuse ;  /* 0x000000ffff007224 */ /* 0x100fe400078e0a09 */
[C---:B------:R-:W-:Y:S02]  /*0a70*/  IMAD R9, R10.reuse, 0x1000000, R9 ;  /* 0x010000000a097824 */ /* 0x040fe400078e0209 */
[----:B------:R-:W-:-:S04]  /*0a80*/  IMAD R0, R10, R0, R5 ;  /* 0x000000000a007224 */ /* 0x000fc800078e0205 */
[----:B------:R-:W-:Y:S01]  /*0a90*/  IMAD R238, R0, 0x10000, R9 ;  /* 0x0001000000ee7824 */ /* 0x000fe200078e0209 */
[----:B------:R-:W-:Y:S05]  /*0aa0*/  BRA `(.L_x_4791) ;  /* 0x000003c000007947 */ /* 0x000fea0003800000 */
.L_x_4790:
[----:B------:R-:W-:-:S04]  /*0ab0*/  IMAD.MOV.U32 R0, RZ, RZ, 0x4 ;  /* 0x00000004ff007424 */ /* 0x000fc800078e00ff */
[----:B------:R-:W-:-:S05]  /*0ac0*/  IMAD.WIDE R12, R239, R0, c[0x0][0x590] ;  /* 0x00016400ef0c7625 */ /* 0x000fca00078e0200 */
[----:B------:R-:W3:Y:S01]  /*0ad0*/  LDG.E R6, [R12.64] ;  /* 0x000000060c067981 */ /* 0x000ee2000c1e1900 */
[----:B------:R-:W-:Y:S01]  /*0ae0*/  IABS R2, R4 ;  /* 0x0000000400027213 */ /* 0x000fe20000000000 */
[----:B--23--:R-:W-:-:S05]  /*0af0*/  IMAD R5, R6, R15, RZ ;  /* 0x0000000f06057224 */ /* 0x00cfca00078e02ff */
[-C--:B------:R-:W-:Y:S02]  /*0b00*/  IABS R8, R5.reuse ;  /* 0x0000000500087213 */ /* 0x080fe40000000000 */
[----:B------:R-:W-:Y:S02]  /*0b10*/  IABS R0, R5 ;  /* 0x0000000500007213 */ /* 0x000fe40000000000 */
[----:B------:R-:W1:Y:S03]  /*0b20*/  I2F.RP R9, R8 ;  /* 0x0000000800097306 */ /* 0x000e660000209400 */
[----:B------:R-:W-:-:S05]  /*0b30*/  IMAD.MOV R0, RZ, RZ, -R0 ;  /* 0x000000ffff007224 */ /* 0x000fca00078e0a00 */
[----:B-1----:R-:W1:Y:S02]  /*0b40*/  MUFU.RCP R10, R9 ;  /* 0x00000009000a7308 */ /* 0x002e640000001000 */
[----:B-1----:R-:W-:-:S06]  /*0b50*/  IADD3 R10, R10, 0xffffffe, RZ ;  /* 0x0ffffffe0a0a7810 */ /* 0x002fcc0007ffe0ff */
[----:B------:R-:W1:Y:S02]  /*0b60*/  F2I.FTZ.U32.TRUNC.NTZ R11, R10 ;  /* 0x0000000a000b7305 */ /* 0x000e64000021f000 */
[----:B-1----:R-:W-:Y:S02]  /*0b70*/  IMAD.MOV R7, RZ, RZ, -R11 ;  /* 0x000000ffff077224 */ /* 0x002fe400078e0a0b */
[----:B------:R-:W-:Y:S02]  /*0b80*/  IMAD.MOV.U32 R10, RZ, RZ, RZ ;  /* 0x000000ffff0a7224 */ /* 0x000fe400078e00ff */
[----:B------:R-:W-:-:S04]  /*0b90*/  IMAD R7, R7, R8, RZ ;  /* 0x0000000807077224 */ /* 0x000fc800078e02ff */
[----:B------:R-:W-:-:S06]  /*0ba0*/  IMAD.HI.U32 R7, R11, R7, R10 ;  /* 0x000000070b077227 */ /* 0x000fcc00078e000a */
[----:B------:R-:W-:-:S04]  /*0bb0*/  IMAD.HI.U32 R11, R7, R2, RZ ;  /* 0x00000002070b7227 */ /* 0x000fc800078e00ff */
[----:B------:R-:W-:Y:S01]  /*0bc0*/  IMAD R7, R11, R0, R2 ;  /* 0x000000000b077224 */ /* 0x000fe200078e0202 */
[----:B------:R-:W-:-:S04]  /*0bd0*/  LOP3.LUT R0, R4, R5, RZ, 0x3c, !PT ;  /* 0x0000000504007212 */ /* 0x000fc800078e3cff */
[----:B------:R-:W-:Y:S02]  /*0be0*/  ISETP.GT.U32.AND P1, PT, R8, R7, PT ;  /* 0x000000070800720c */ /* 0x000fe40003f24070 */
[----:B------:R-:W-:-:S11]  /*0bf0*/  ISETP.GE.AND P0, PT, R0, RZ, PT ;  /* 0x000000ff0000720c */ /* 0x000fd60003f06270 */
[----:B------:R-:W-:Y:S01]  /*0c00*/  @!P1 IMAD.IADD R7, R7, 0x1, -R8 ;  /* 0x0000000107079824 */ /* 0x000fe200078e0a08 */
[----:B------:R-:W-:Y:S02]  /*0c10*/  @!P1 IADD3 R11, R11, 0x1, RZ ;  /* 0x000000010b0b9810 */ /* 0x000fe40007ffe0ff */
[----:B------:R-:W-:Y:S02]  /*0c20*/  ISETP.NE.AND P1, PT, R5, RZ, PT ;  /* 0x000000ff0500720c */ /* 0x000fe40003f25270 */
[----:B------:R-:W-:-:S13]  /*0c30*/  ISETP.GE.U32.AND P2, PT, R7, R8, PT ;  /* 0x000000080700720c */ /* 0x000fda0003f46070 */
[----:B------:R-:W-:-:S05]  /*0c40*/  @P2 IADD3 R11, R11, 0x1, RZ ;  /* 0x000000010b0b2810 */ /* 0x000fca0007ffe0ff */
[----:B------:R-:W-:Y:S01]  /*0c50*/  @!P0 IMAD.MOV R11, RZ, RZ, -R11 ;  /* 0x000000ffff0b8224 */ /* 0x000fe200078e0a0b */
[----:B------:R-:W-:-:S05]  /*0c60*/  @!P1 LOP3.LUT R11, RZ, R5, RZ, 0x33, !PT ;  /* 0x00000005ff0b9212 */ /* 0x000fca00078e33ff */
[----:B------:R-:W-:Y:S02]  /*0c70*/  IMAD R0, R6, R11, RZ ;  /* 0x0000000b06007224 */ /* 0x000fe400078e02ff */
[----:B------:R-:W-:-:S03]  /*0c80*/  IMAD.MOV R8, RZ, RZ, -R11 ;  /* 0x000000ffff087224 */ /* 0x000fc600078e0a0b */
[----:B------:R-:W-:Y:S01]  /*0c90*/  IADD3 R7, -R0, c[0x0][0x538], RZ ;  /* 0x00014e0000077a10 */ /* 0x000fe20007ffe1ff */
[----:B------:R-:W-:Y:S02]  /*0ca0*/  IMAD R5, R5, R8, R4 ;  /* 0x0000000805057224 */ /* 0x000fe400078e0204 */
[----:B------:R-:W-:Y:S01]  /*0cb0*/  IMAD.MOV.U32 R8, RZ, RZ, RZ ;  /* 0x000000ffff087224 */ /* 0x000fe200078e00ff */
[----:B------:R-:W-:Y:S02]  /*0cc0*/  IMNMX R6, R6, R7, PT ;  /* 0x0000000706067217 */ /* 0x000fe40003800200 */
[----:B------:R-:W-:Y:S02]  /*0cd0*/  IABS R4, R5 ;  /* 0x0000000500047213 */ /* 0x000fe40000000000 */
[----:B------:R-:W-:Y:S01]  /*0ce0*/  IABS R7, R6 ;  /* 0x0000000600077213 */ /* 0x000fe20000000000 */
[----:B------:R-:W-:Y:S01]  /*0cf0*/  IMAD.MOV R238, RZ, RZ, -R6 ;  /* 0x000000ffffee7224 */ /* 0x000fe200078e0a06 */
[----:B------:R-:W-:-:S02]  /*0d00*/  IADD3 R0, R0, 0x1000000, R5 ;  /* 0x0100000000007810 */ /* 0x000fc40007ffe005 */
[----:B------:R-:W1:Y:S08]  /*0d10*/  I2F.RP R10, R7 ;  /* 0x00000007000a7306 */ /* 0x000e700000209400 */
[----:B-1----:R-:W1:Y:S02]  /*0d20*/  MUFU.RCP R9, R10 ;  /* 0x0000000a00097308 */ /* 0x002e640000001000 */
[----:B-1----:R-:W-:-:S06]  /*0d30*/  IADD3 R9, R9, 0xffffffe, RZ ;  /* 0x0ffffffe09097810 */ /* 0x002fcc0007ffe0ff */
[----:B------:R-:W1:Y:S02]  /*0d40*/  F2I.FTZ.U32.TRUNC.NTZ R9, R9 ;  /* 0x0000000900097305 */ /* 0x000e64000021f000 */
[----:B-1----:R-:W-:-:S04]  /*0d50*/  IMAD.MOV R2, RZ, RZ, -R9 ;  /* 0x000000ffff027224 */ /* 0x002fc800078e0a09 */
[----:B------:R-:W-:Y:S01]  /*0d60*/  IMAD R11, R2, R7, RZ ;  /* 0x00000007020b7224 */ /* 0x000fe200078e02ff */
[----:B------:R-:W-:-:S03]  /*0d70*/  IABS R2, R6 ;  /* 0x0000000600027213 */ /* 0x000fc60000000000 */
        /* <DEDUP_REMOVED lines=14> */
[----:B------:R-:W-:Y:S02]  /*0e60*/  IMAD R238, R11, R238, R0 ;  /* 0x000000ee0bee7224 */ /* 0x000fe400078e0200 */
.L_x_4791:
[----:B------:R-:W-:Y:S05]  /*0e70*/  BSYNC B0 ;  /* 0x0000000000007941 */ /* 0x000fea0003800000 */
.L_x_4789:
[----:B------:R-:W-:-:S04]  /*0e80*/  LOP3.LUT R0, RZ, R11, RZ, 0x33, !PT ;  /* 0x0000000bff007212 */ /* 0x000fc800078e33ff */
[----:B------:R-:W-:Y:S01]  /*0e90*/  IADD3 R237, R0, R15, RZ ;  /* 0x0000000f00ed7210 */ /* 0x000fe20007ffe0ff */
[----:B------:R-:W-:Y:S05]  /*0ea0*/  BRA `(.L_x_4792) ;  /* 0x0000004000007947 */ /* 0x000fea0003800000 */
.L_x_4780:
[----:B--2---:R-:W-:Y:S01]  /*0eb0*/  IMAD.MOV.U32 R237, RZ, RZ, RZ ;  /* 0x000000ffffed7224 */ /* 0x004fe200078e00ff */
[----:B------:R-:W-:Y:S01]  /*0ec0*/  MOV R238, RZ ;  /* 0x000000ff00ee7202 */ /* 0x000fe20000000f00 */
[----:B------:R-:W-:Y:S01]  /*0ed0*/  IMAD.U32 R236, RZ, RZ, UR4 ;  /* 0x00000004ffec7e24 */ /* 0x000fe2000f8e00ff */
[----:B------:R-:W-:Y:S02]  /*0ee0*/  MOV R239, c[0x0][0x53c] ;  /* 0x00014f0000ef7a02 */ /* 0x000fe40000000f00 */
.L_x_4792:
[----:B------:R-:W-:Y:S01]  /*0ef0*/  ISETP.NE.AND P0, PT, R3, RZ, PT ;  /* 0x000000ff0300720c */ /* 0x000fe20003f05270 */
[----:B------:R-:W-:-:S12]  /*0f00*/  WARPSYNC 0xffffffff ;  /* 0xffffffff00007948 */ /* 0x000fd80003800000 */
[----:B------:R1:W-:Y:S04]  /*0f10*/  @!P0 STS.128 [0x20100], R236 ;  /* 0x020100ecff008388 */ /* 0x0003e80000000c00 */
[----:B------:R-:W-:Y:S06]  /*0f20*/  BAR.ARV 0x5, 0x100 ;  /* 0x0144000000007b1d */ /* 0x000fec0000002000 */
.L_x_4778:
[----:B-12---:R-:W-:-:S13]  /*0f30*/  ISETP.GE.AND P0, PT, R239, c[0x0][0x53c], PT ;  /* 0x00014f00ef007a0c */ /* 0x006fda0003f06270 */
[----:B------:R-:W-:Y:S05]  /*0f40*/  @P0 EXIT ;  /* 0x000000000000094d */ /* 0x000fea0003800000 */
[----:B------:R-:W-:-:S04]  /*0f50*/  SHF.R.S32.HI R11, RZ, 0x1f, R246 ;  /* 0x0000001fff0b7819 */ /* 0x000fc800000114f6 */
[CC--:B------:R-:W-:Y:S02]  /*0f60*/  LEA.HI R9, R11.reuse, R246.reuse, RZ, 0x4 ;  /* 0x000000f60b097211 */ /* 0x0c0fe400078f20ff */
[----:B------:R-:W-:Y:S02]  /*0f70*/  LEA.HI R2, R11, R246, RZ, 0x3 ;  /* 0x000000f60b027211 */ /* 0x000fe400078f18ff */
[----:B------:R-:W-:Y:S02]  /*0f80*/  SHF.R.S32.HI R0, RZ, 0x4, R9 ;  /* 0x00000004ff007819 */ /* 0x000fe40000011409 */
[----:B------:R-:W-:Y:S02]  /*0f90*/  LOP3.LUT R5, R2, 0xfffffff8, RZ, 0xc0, !PT ;  /* 0xfffffff802057812 */ /* 0x000fe400078ec0ff */
[----:B------:R-:W-:Y:S02]  /*0fa0*/  SHF.R.S32.HI R18, RZ, 0x3, R2 ;  /* 0x00000003ff127819 */ /* 0x000fe40000011402 */
[C---:B------:R-:W-:Y:S01]  /*0fb0*/  LEA.HI R4, R9.reuse, R0, RZ, 0x1 ;  /* 0x0000000009047211 */ /* 0x040fe200078f08ff */
[----:B------:R-:W-:Y:S01]  /*0fc0*/  IMAD.IADD R5, R246, 0x1, -R5 ;  /* 0x00000001f6057824 */ /* 0x000fe200078e0a05 */
[----:B------:R-:W-:Y:S01]  /*0fd0*/  LOP3.LUT R9, R9, 0xfffffff0, RZ, 0xc0, !PT ;  /* 0xfffffff009097812 */ /* 0x000fe200078ec0ff */
[----:B------:R-:W-:Y:S01]  /*0fe0*/  IMAD.SHL.U32 R249, R18, 0x40, RZ ;  /* 0x0000004012f97824 */ /* 0x000fe200078e00ff */
[----:B------:R-:W-:Y:S01]  /*0ff0*/  LOP3.LUT R4, R4, 0xfffffffe, RZ, 0xc0, !PT ;  /* 0xfffffffe04047812 */ /* 0x000fe200078ec0ff */
[----:B------:R-:W-:Y:S01]  /*1000*/  IMAD.SHL.U32 R16, R5, 0x8, RZ ;  /* 0x0000000805107824 */ /* 0x000fe200078e00ff */
[-C--:B------:R-:W-:Y:S01]  /*1010*/  LEA.HI R7, R11, R246.reuse, RZ, 0x2 ;  /* 0x000000f60b077211 */ /* 0x080fe200078f10ff */
[----:B------:R-:W-:Y:S01]  /*1020*/  IMAD.IADD R9, R246, 0x1, -R9 ;  /* 0x00000001f6097824 */ /* 0x000fe200078e0a09 */
[----:B------:R-:W-:Y:S01]  /*1030*/  LOP3.LUT R249, R249, 0x1c0, RZ, 0xc0, !PT ;  /* 0x000001c0f9f97812 */ /* 0x000fe200078ec0ff */
[----:B------:R-:W-:Y:S01]  /*1040*/  IMAD.IADD R4, R0, 0x1, -R4 ;  /* 0x0000000100047824 */ /* 0x000fe200078e0a04 */
[----:B------:R-:W-:Y:S01]  /*1050*/  LEA.HI R12, R11, R246, RZ, 0x5 ;  /* 0x000000f60b0c7211 */ /* 0x000fe200078f28ff */
[----:B------:R-:W-:Y:S01]  /*1060*/  IMAD.SHL.U32 R3, R5, 0x40, RZ ;  /* 0x0000004005037824 */ /* 0x000fe200078e00ff */
[----:B------:R-:W-:-:S02]  /*1070*/  SHF.R.S32.HI R10, RZ, 0x1f, R9 ;  /* 0x0000001fff0a7819 */ /* 0x000fc40000011409 */
[----:B------:R-:W-:Y:S02]  /*1080*/  LOP3.LUT R0, R249, 0x38, R16, 0xf8, !PT ;  /* 0x00000038f9007812 */ /* 0x000fe400078ef810 */
[----:B------:R-:W-:Y:S02]  /*1090*/  SHF.R.U32.HI R249, RZ, 0x3, R249 ;  /* 0x00000003fff97819 */ /* 0x000fe400000116f9 */
[----:B------:R-:W-:Y:S02]  /*10a0*/  LEA.HI R10, R10, R9, RZ, 0x3 ;  /* 0x000000090a0a7211 */ /* 0x000fe400078f18ff */
[----:B------:R-:W-:Y:S02]  /*10b0*/  LOP3.LUT R249, R0, R249, RZ, 0x3c, !PT ;  /* 0x000000f900f97212 */ /* 0x000fe400078e3cff */
[C---:B------:R-:W-:Y:S01]  /*10c0*/  LOP3.LUT R6, R10.reuse, 0xfffffff8, RZ, 0xc0, !PT ;  /* 0xfffffff80a067812 */ /* 0x040fe200078ec0ff */
[----:B------:R-:W-:Y:S01]  /*10d0*/  IMAD.SHL.U32 R10, R10, 0x40, RZ ;  /* 0x000000400a0a7824 */ /* 0x000fe200078e00ff */
[----:B------:R-:W-:-:S02]  /*10e0*/  LEA.HI R0, R11, R246, RZ, 0x6 ;  /* 0x000000f60b007211 */ /* 0x000fc400078f30ff */
[--C-:B------:R-:W-:Y:S01]  /*10f0*/  SHF.R.S32.HI R13, RZ, 0x2, R7.reuse ;  /* 0x00000002ff0d7819 */ /* 0x100fe20000011407 */
[----:B------:R-:W-:Y:S01]  /*1100*/  IMAD.IADD R6, R9, 0x1, -R6 ;  /* 0x0000000109067824 */ /* 0x000fe200078e0a06 */
[----:B------:R-:W-:Y:S01]  /*1110*/  SHF.R.S32.HI R8, RZ, 0x1f, R7 ;  /* 0x0000001fff087819 */ /* 0x000fe20000011407 */
[----:B------:R-:W-:Y:S01]  /*1120*/  IMAD.SHL.U32 R0, R0, 0x8, RZ ;  /* 0x0000000800007824 */ /* 0x000fe200078e00ff */
[----:B------:R-:W-:Y:S02]  /*1130*/  LOP3.LUT R11, R12, 0xffffffe0, RZ, 0xc0, !PT ;  /* 0xffffffe00c0b7812 */ /* 0x000fe400078ec0ff */
[----:B------:R-:W-:Y:S02]  /*1140*/  LEA.HI R8, R8, R13, RZ, 0x3 ;  /* 0x0000000d08087211 */ /* 0x000fe400078f18ff */
[--C-:B------:R-:W-:Y:S01]  /*1150*/  SHF.R.S32.HI R9, RZ, 0x5, R12.reuse ;  /* 0x00000005ff097819 */ /* 0x100fe2000001140c */
[----:B------:R-:W-:Y:S01]  /*1160*/  IMAD.IADD R15, R246, 0x1, -R11 ;  /* 0x00000001f60f7824 */ /* 0x000fe200078e0a0b */
[----:B------:R-:W-:Y:S01]  /*1170*/  SHF.R.S32.HI R12, RZ, 0x1f, R12 ;  /* 0x0000001fff0c7819 */ /* 0x000fe2000001140c */
[----:B------:R-:W-:Y:S01]  /*1180*/  IMAD.SHL.U32 R11, R4, 0x8, RZ ;  /* 0x00000008040b7824 */ /* 0x000fe200078e00ff */
[----:B------:R-:W-:-:S02]  /*1190*/  LOP3.LUT R8, R8, 0xfffffff8, RZ, 0xc0, !PT ;  /* 0xfffffff808087812 */ /* 0x000fc400078ec0ff */
[----:B------:R-:W-:Y:S02]  /*11a0*/  LOP3.LUT R3, R3, 0x1c0, RZ, 0xc0, !PT ;  /* 0x000001c003037812 */ /* 0x000fe400078ec0ff */
[----:B------:R-:W-:Y:S01]  /*11b0*/  LEA.HI R12, R12, R9, RZ, 0x3 ;  /* 0x000000090c0c7211 */ /* 0x000fe200078f18ff */
[----:B------:R-:W-:Y:S01]  /*11c0*/  IMAD.IADD R8, R13, 0x1, -R8 ;  /* 0x000000010d087824 */ /* 0x000fe200078e0a08 */
[----:B------:R-:W-:Y:S02]  /*11d0*/  SHF.R.S32.HI R251, RZ, 0x1f, R15 ;  /* 0x0000001ffffb7819 */ /* 0x000fe4000001140f */
[----:B------:R-:W-:Y:S02]  /*11e0*/  LOP3.LUT R7, R7, 0xfffffffc, RZ, 0xc0, !PT ;  /* 0xfffffffc07077812 */ /* 0x000fe400078ec0ff */
[----:B------:R-:W-:Y:S02]  /*11f0*/  LOP3.LUT R2, R3, 0x8, R2, 0xf8, !PT ;  /* 0x0000000803027812 */ /* 0x000fe400078ef802 */
[----:B------:R-:W-:-:S02]  /*1200*/  LOP3.LUT R12, R12, 0xffffff8, RZ, 0xc0, !PT ;  /* 0x0ffffff80c0c7812 */ /* 0x000fc400078ec0ff */
[----:B------:R-:W-:Y:S02]  /*1210*/  LEA.HI R251, R251, R15, RZ, 0x2 ;  /* 0x0000000ffbfb7211 */ /* 0x000fe400078f10ff */
[----:B------:R-:W-:Y:S01]  /*1220*/  SHF.R.U32.HI R3, RZ, 0x3, R3 ;  /* 0x00000003ff037819 */ /* 0x000fe20000011603 */
[----:B------:R-:W-:Y:S01]  /*1230*/  IMAD.IADD R12, R9, 0x1, -R12 ;  /* 0x00000001090c7824 */ /* 0x000fe200078e0a0c */
[----:B------:R-:W-:Y:S01]  /*1240*/  LOP3.LUT R249, R249, 0x7ffffe00, R0, 0xf8, !PT ;  /* 0x7ffffe00f9f97812 */ /* 0x000fe200078ef800 */
[----:B------:R-:W-:Y:S01]  /*1250*/  IMAD.IADD R0, R246, 0x1, -R7 ;  /* 0x00000001f6007824 */ /* 0x000fe200078e0a07 */
[----:B------:R-:W-:Y:S01]  /*1260*/  LOP3.LUT R13, R8, 0x1, RZ, 0xc0, !PT ;  /* 0x00000001080d7812 */ /* 0x000fe200078ec0ff */
[----:B------:R-:W-:Y:S01]  /*1270*/  IMAD.SHL.U32 R9, R9, 0x400, RZ ;  /* 0x0000040009097824 */ /* 0x000fe200078e00ff */
[----:B------:R-:W-:Y:S01]  /*1280*/  SHF.R.S32.HI R7, RZ, 0x2, R251 ;  /* 0x00000002ff077819 */ /* 0x000fe200000114fb */
[----:B------:R-:W-:Y:S01]  /*1290*/  IMAD.SHL.U32 R249, R249, 0x2, RZ ;  /* 0x00000002f9f97824 */ /* 0x000fe200078e00ff */
[----:B------:R-:W-:Y:S01]  /*12a0*/  LOP3.LUT R3, R2, R3, RZ, 0x3c, !PT ;  /* 0x0000000302037212 */ /* 0x000fe200078e3cff */
[----:B------:R-:W-:Y:S01]  /*12b0*/  IMAD.SHL.U32 R2, R6, 0x40, RZ ;  /* 0x0000004006027824 */ /* 0x000fe200078e00ff */
[----:B------:R-:W-:Y:S01]  /*12c0*/  ISETP.NE.U32.AND P0, PT, R13, 0x1, PT ;  /* 0x000000010d00780c */ /* 0x000fe20003f05070 */
[----:B------:R-:W-:Y:S01]  /*12d0*/  IMAD R14, R12, 0x10, R7 ;  /* 0x000000100c0e7824 */ /* 0x000fe200078e0207 */
[----:B------:R-:W-:-:S02]  /*12e0*/  LEA.HI R7, R0, R0, RZ, 0x1 ;  /* 0x0000000000077211 */ /* 0x000fc400078f08ff */
[----:B------:R-:W-:Y:S02]  /*12f0*/  LOP3.LUT R2, R2, 0x1c0, RZ, 0xc0, !PT ;  /* 0x000001c002027812 */ /* 0x000fe400078ec0ff */
[C---:B------:R-:W-:Y:S01]  /*1300*/  R2P PR, R8.reuse, 0x6 ;  /* 0x0000000608007804 */ /* 0x040fe20000000000 */
[----:B------:R-:W-:Y:S01]  /*1310*/  IMAD.SHL.U32 R8, R8, 0x40, RZ ;  /* 0x0000004008087824 */ /* 0x000fe200078e00ff */
[----:B------:R-:W-:Y:S01]  /*1320*/  LOP3.LUT R7, R7, 0x1ffffffe, RZ, 0xc0, !PT ;  /* 0x1ffffffe07077812 */ /* 0x000fe200078ec0ff */
[----:B------:R1:W-:Y:S01]  /*1330*/  STL [R1], R14 ;  /* 0x0000000e01007387 */ /* 0x0003e20000100800 */
[----:B------:R-:W-:Y:S02]  /*1340*/  LOP3.LUT R11, R2, 0x8, R11, 0xf8, !PT ;  /* 0x00000008020b7812 */ /* 0x000fe400078ef80b */
[----:B------:R-:W-:Y:S01]  /*1350*/  SHF.R.U32.HI R2, RZ, 0x3, R2 ;  /* 0x00000003ff027819 */ /* 0x000fe20000011602 */
[----:B------:R-:W-:Y:S01]  /*1360*/  IMAD.IADD R252, R0, 0x1, -R7 ;  /* 0x0000000100fc7824 */ /* 0x000fe200078e0a07 */
[----:B------:R-:W-:-:S02]  /*1370*/  LOP3.LUT R251, R251, 0x7ffffffc, RZ, 0xc0, !PT ;  /* 0x7ffffffcfbfb7812 */ /* 0x000fc400078ec0ff */
[----:B------:R-:W-:Y:S01]  /*1380*/  LOP3.LUT R8, R8, 0x1c0, RZ, 0xc0, !PT ;  /* 0x000001c008087812 */ /* 0x000fe200078ec0ff */
[----:B------:R-:W-:Y:S01]  /*1390*/  IMAD R252, R252, 0x8, R14 ;  /* 0x00000008fcfc7824 */ /* 0x000fe200078e020e */
[----:B------:R-:W-:Y:S01]  /*13a0*/  LOP3.LUT R2, R11, R2, RZ, 0x3c, !PT ;  /* 0x000000020b027212 */ /* 0x000fe200078e3cff */
[----:B------:R-:W-:Y:S01]  /*13b0*/  IMAD R11, R0, 0x2, R9 ;  /* 0x00000002000b7824 */ /* 0x000fe200078e0209 */
[----:B------:R-:W-:Y:S01]  /*13c0*/  LOP3.LUT R7, R10, 0xfffffe00, RZ, 0xc0, !PT ;  /* 0xfffffe000a077812 */ /* 0x000fe200078ec0ff */
[----:B------:R-:W-:Y:S01]  /*13d0*/  IMAD.IADD R251, R15, 0x1, -R251 ;  /* 0x000000010ffb7824 */ /* 0x000fe200078e0afb */
[----:B------:R-:W-:Y:S01]  /*13e0*/  LEA.HI R8, R8, R8, RZ, 0x1d ;  /* 0x0000000808087211 */ /* 0x000fe200078fe8ff */
[----:B------:R-:W-:Y:S01]  /*13f0*/  IMAD R0, R4, 0x200, R3 ;  /* 0x0000020004007824 */ /* 0x000fe200078e0203 */
[----:B------:R-:W-:Y:S01]  /*1400*/  LOP3.LUT P4, RZ, R5, 0x2, RZ, 0xc0, !PT ;  /* 0x0000000205ff7812 */ /* 0x000fe2000788c0ff */
[----:B------:R-:W-:Y:S01]  /*1410*/  IMAD.SHL.U32 R251, R251, 0x2, RZ ;  /* 0x00000002fbfb7824 */ /* 0x000fe200078e00ff */
[-C--:B------:R-:W-:Y:S01]  /*1420*/  IADD3 R4, R2, R7.reuse, R9 ;  /* 0x0000000702047210 */ /* 0x080fe20007ffe009 */
[----:B------:R-:W-:Y:S01]  /*1430*/  IMAD.MOV.U32 R9, RZ, RZ, 0x20 ;  /* 0x00000020ff097424 */ /* 0x000fe200078e00ff */
[C---:B------:R-:W-:Y:S01]  /*1440*/  LOP3.LUT P3, RZ, R5.reuse, 0x4, RZ, 0xc0, !PT ;  /* 0x0000000405ff7812 */ /* 0x040fe2000786c0ff */
[----:B------:R-:W-:Y:S01]  /*1450*/  IMAD R5, R5, 0x20, R18 ;  /* 0x0000002005057824 */ /* 0x000fe200078e0212 */
[----:B------:R-:W-:Y:S01]  /*1460*/  LOP3.LUT P6, RZ, R6, 0x2, RZ, 0xc0, !PT ;  /* 0x0000000206ff7812 */ /* 0x000fe200078cc0ff */
[----:B------:R-:W-:Y:S01]  /*1470*/  IMAD.IADD R8, R11, 0x1, R8 ;  /* 0x000000010b087824 */ /* 0x000fe200078e0208 */
[----:B------:R-:W-:Y:S01]  /*1480*/  SHF.R.S32.HI R17, RZ, 0x1f, R16 ;  /* 0x0000001fff117819 */ /* 0x000fe20000011410 */
[----:B------:R-:W-:Y:S01]  /*1490*/  IMAD.MOV.U32 R3, RZ, RZ, 0x40 ;  /* 0x00000040ff037424 */ /* 0x000fe200078e00ff */
[----:B------:R-:W-:Y:S01]  /*14a0*/  LOP3.LUT R2, R2, R7, RZ, 0xfc, !PT ;  /* 0x0000000702027212 */ /* 0x000fe200078efcff */
[----:B------:R2:W-:Y:S01]  /*14b0*/  STL [R1+0x4], R5 ;  /* 0x0000040501007387 */ /* 0x0005e20000100800 */
[----:B------:R-:W-:-:S02]  /*14c0*/  LEA R233, R0, 0x8100, 0x1 ;  /* 0x0000810000e97811 */ /* 0x000fc400078e08ff */
[C---:B------:R-:W-:Y:S01]  /*14d0*/  SEL R7, R9.reuse, 0xffffffe0, !P1 ;  /* 0xffffffe009077807 */ /* 0x040fe20004800000 */
[----:B------:R3:W-:Y:S01]  /*14e0*/  STL.64 [R1+0x10], R16 ;  /* 0x0000101001007387 */ /* 0x0007e20000100a00 */
[----:B------:R-:W-:Y:S02]  /*14f0*/  SEL R0, R9, 0xffffffe0, !P6 ;  /* 0xffffffe009007807 */ /* 0x000fe40007000000 */
[C---:B------:R-:W-:Y:S02]  /*1500*/  IADD3 R10, R251.reuse, 0x8, RZ ;  /* 0x00000008fb0a7810 */ /* 0x040fe40007ffe0ff */
[C---:B------:R-:W-:Y:S02]  /*1510*/  IADD3 R9, R251.reuse, 0x10, RZ ;  /* 0x00000010fb097810 */ /* 0x040fe40007ffe0ff */
[C---:B------:R-:W-:Y:S02]  /*1520*/  IADD3 R19, R251.reuse, 0xb0, RZ ;  /* 0x000000b0fb137810 */ /* 0x040fe40007ffe0ff */
[----:B------:R-:W-:-:S02]  /*1530*/  IADD3 R9, R251, 0xf8, RZ ;  /* 0x000000f8fb097810 */ /* 0x000fc40007ffe0ff */
[----:B------:R-:W-:Y:S02]  /*1540*/  LEA R10, R8, 0x80, 0x1 ;  /* 0x00000080080a7811 */ /* 0x000fe400078e08ff */
[C---:B-1----:R-:W-:Y:S02]  /*1550*/  IADD3 R14, R251.reuse, 0xd8, RZ ;  /* 0x000000d8fb0e7810 */ /* 0x042fe40007ffe0ff */
[----:B------:R-:W-:Y:S01]  /*1560*/  LOP3.LUT P5, RZ, R6, 0x4, RZ, 0xc0, !PT ;  /* 0x0000000406ff7812 */ /* 0x000fe200078ac0ff */
[----:B------:R-:W-:Y:S01]  /*1570*/  STL [R1+0x24], R10 ;  /* 0x0000240a01007387 */ /* 0x000fe20000100800 */
[----:B------:R-:W-:Y:S02]  /*1580*/  IADD3 R11, R251, 0xf0, RZ ;  /* 0x000000f0fb0b7810 */ /* 0x000fe40007ffe0ff */
[----:B------:R-:W-:Y:S02]  /*1590*/  IADD3 R231, R233, 0x20, RZ ;  /* 0x00000020e9e77810 */ /* 0x000fe40007ffe0ff */
[----:B--2---:R-:W-:-:S02]  /*15a0*/  SEL R5, R3, 0xffffffc0, !P2 ;  /* 0xffffffc003057807 */ /* 0x004fc40005000000 */
[----:B------:R-:W-:Y:S02]  /*15b0*/  SEL R6, R3, 0xffffffc0, !P3 ;  /* 0xffffffc003067807 */ /* 0x000fe40005800000 */
[----:B------:R-:W-:Y:S02]  /*15c0*/  SHF.R.S32.HI R8, RZ, 0x1f, R19 ;  /* 0x0000001fff087819 */ /* 0x000fe40000011413 */
[----:B---3--:R-:W-:Y:S01]  /*15d0*/  IADD3 R17, R251, 0xc0, RZ ;  /* 0x000000c0fb117810 */ /* 0x008fe20007ffe0ff */
[C---:B------:R-:W-:Y:S01]  /*15e0*/  IMAD.IADD R229, R233.reuse, 0x1, R6 ;  /* 0x00000001e9e57824 */ /* 0x040fe200078e0206 */
[----:B------:R-:W-:Y:S02]  /*15f0*/  @P4 IADD3 R231, R233, -0x20, RZ ;  /* 0xffffffe0e9e74810 */ /* 0x000fe40007ffe0ff */
[----:B------:R-:W-:Y:S02]  /*1600*/  SHF.R.S32.HI R8, RZ, 0x1f, R17 ;  /* 0x0000001fff087819 */ /* 0x000fe40000011411 */
[----:B------:R-:W-:Y:S01]  /*1610*/  SHF.R.S32.HI R9, RZ, 0x1f, R9 ;  /* 0x0000001fff097819 */ /* 0x000fe20000011409 */
[----:B------:R-:W-:Y:S01]  /*1620*/  IMAD.IADD R9, R10, 0x1, R7 ;  /* 0x000000010a097824 */ /* 0x000fe200078e0207 */
[----:B------:R-:W-:Y:S01]  /*1630*/  SHF.R.S32.HI R8, RZ, 0x1f, R14 ;  /* 0x0000001fff087819 */ /* 0x000fe2000001140e */
[----:B------:R-:W-:Y:S01]  /*1640*/  IMAD.IADD R220, R6, 0x1, R231 ;  /* 0x0000000106dc7824 */ /* 0x000fe200078e02e7 */
[----:B------:R-:W-:Y:S01]  /*1650*/  SHF.R.S32.HI R8, RZ, 0x1f, R11 ;  /* 0x0000001fff087819 */ /* 0x000fe2000001140b */
[C-C-:B------:R-:W-:Y:S01]  /*1660*/  IMAD.IADD R11, R10.reuse, 0x1, R5.reuse ;  /* 0x000000010a0b7824 */ /* 0x140fe200078e0205 */
[C---:B------:R-:W-:Y:S01]  /*1670*/  IADD3 R8, R10.reuse, -0x10, RZ ;  /* 0xfffffff00a087810 */ /* 0x040fe20007ffe0ff */
[----:B------:R-:W-:Y:S01]  /*1680*/  IMAD.IADD R6, R9, 0x1, R5 ;  /* 0x0000000109067824 */ /* 0x000fe200078e0205 */
[----:B------:R-:W-:-:S02]  /*1690*/  @P0 IADD3 R8, R10, 0x10, RZ ;  /* 0x000000100a080810 */ /* 0x000fc40007ffe0ff */
[----:B------:R-:W-:Y:S01]  /*16a0*/  STL [R1+0x18], R11 ;  /* 0x0000180b01007387 */ /* 0x000fe20000100800 */
[----:B------:R-:W-:Y:S02]  /*16b0*/  LEA R234, R4, 0x10100, 0x1 ;  /* 0x0001010004ea7811 */ /* 0x000fe400078e08ff */
[----:B------:R-:W-:Y:S01]  /*16c0*/  LEA R227, R2, 0x100, 0x1 ;  /* 0x0000010002e37811 */ /* 0x000fe200078e08ff */
[----:B------:R-:W-:Y:S01]  /*16d0*/  STL [R1+0x1c], R9 ;  /* 0x00001c0901007387 */ /* 0x000fe20000100800 */
[----:B------:R-:W-:Y:S01]  /*16e0*/  IMAD.IADD R2, R5, 0x1, R8 ;  /* 0x0000000105027824 */ /* 0x000fe200078e0208 */
[----:B------:R-:W-:Y:S01]  /*16f0*/  IADD3 R250, R16, 0x40, RZ ;  /* 0x0000004010fa7810 */ /* 0x000fe20007ffe0ff */
[----:B------:R-:W-:Y:S01]  /*1700*/  IMAD.IADD R232, R234, 0x1, R0 ;  /* 0x00000001eae87824 */ /* 0x000fe200078e0200 */
[----:B------:R1:W-:Y:S01]  /*1710*/  STL [R1+0x28], R6 ;  /* 0x0000280601007387 */ /* 0x0003e20000100800 */
[----:B------:R-:W-:Y:S01]  /*1720*/  IMAD.IADD R226, R0, 0x1, R227 ;  /* 0x0000000100e27824 */ /* 0x000fe200078e02e3 */
[----:B------:R-:W-:-:S02]  /*1730*/  IADD3 R247, R16, 0x80, RZ ;  /* 0x0000008010f77810 */ /* 0x000fc40007ffe0ff */
[----:B------:R2:W-:Y:S01]  /*1740*/  STL [R1+0x20], R8 ;  /* 0x0000200801007387 */ /* 0x0005e20000100800 */
[----:B------:R-:W-:Y:S02]  /*1750*/  IADD3 R248, R16, 0xc0, RZ ;  /* 0x000000c010f87810 */ /* 0x000fe40007ffe0ff */
[----:B------:R-:W-:Y:S01]  /*1760*/  SEL R3, R3, 0xffffffc0, !P5 ;  /* 0xffffffc003037807 */ /* 0x000fe20006800000 */
[----:B------:R2:W-:Y:S01]  /*1770*/  STL [R1+0x2c], R2 ;  /* 0x00002c0201007387 */ /* 0x0005e20000100800 */
[C---:B------:R-:W-:Y:S02]  /*1780*/  IADD3 R18, R251.reuse, 0xb8, RZ ;  /* 0x000000b8fb127810 */ /* 0x040fe40007ffe0ff */
[C---:B------:R-:W-:Y:S01]  /*1790*/  IADD3 R16, R251.reuse, 0xc8, RZ ;  /* 0x000000c8fb107810 */ /* 0x040fe20007ffe0ff */
[----:B------:R-:W-:Y:S01]  /*17a0*/  IMAD.IADD R230, R234, 0x1, R3 ;  /* 0x00000001eae67824 */ /* 0x000fe200078e0203 */
[----:B------:R-:W-:Y:S01]  /*17b0*/  IADD3 R15, R251, 0xd0, RZ ;  /* 0x000000d0fb0f7810 */ /* 0x000fe20007ffe0ff */
[----:B------:R-:W-:Y:S01]  /*17c0*/  IMAD.IADD R225, R3, 0x1, R227 ;  /* 0x0000000103e17824 */ /* 0x000fe200078e02e3 */
[C---:B------:R-:W-:Y:S01]  /*17d0*/  IADD3 R13, R251.reuse, 0xe0, RZ ;  /* 0x000000e0fb0d7810 */ /* 0x040fe20007ffe0ff */
[----:B------:R-:W-:Y:S01]  /*17e0*/  IMAD.IADD R228, R232, 0x1, R3 ;  /* 0x00000001e8e47824 */ /* 0x000fe200078e0203 */
[----:B------:R-:W-:Y:S01]  /*17f0*/  IADD3 R12, R251, 0xe8, RZ ;  /* 0x000000e8fb0c7810 */ /* 0x000fe20007ffe0ff */
[----:B------:R-:W-:Y:S01]  /*1800*/  IMAD.IADD R224, R3, 0x1, R226 ;  /* 0x0000000103e07824 */ /* 0x000fe200078e02e2 */
[----:B------:R-:W-:-:S02]  /*1810*/  SHF.R.S32.HI R243, RZ, 0x1f, R250 ;  /* 0x0000001ffff37819 */ /* 0x000fc400000114fa */
[----:B------:R-:W-:Y:S02]  /*1820*/  SHF.R.S32.HI R242, RZ, 0x1f, R247 ;  /* 0x0000001ffff27819 */ /* 0x000fe400000114f7 */
[----:B------:R-:W-:Y:S01]  /*1830*/  SHF.R.S32.HI R241, RZ, 0x1f, R248 ;  /* 0x0000001ffff17819 */ /* 0x000fe200000114f8 */
[----:B-1----:R-:W-:Y:S01]  /*1840*/  IMAD.IADD R6, R7, 0x1, R8 ;  /* 0x0000000107067824 */ /* 0x002fe200078e0208 */
[----:B------:R-:W-:Y:S02]  /*1850*/  SHF.R.S32.HI R18, RZ, 0x1f, R18 ;  /* 0x0000001fff127819 */ /* 0x000fe40000011412 */
[----:B------:R-:W-:Y:S01]  /*1860*/  SHF.R.S32.HI R16, RZ, 0x1f, R16 ;  /* 0x0000001fff107819 */ /* 0x000fe20000011410 */
[----:B------:R-:W-:Y:S01]  /*1870*/  IMAD.IADD R0, R6, 0x1, R5 ;  /* 0x0000000106007824 */ /* 0x000fe200078e0205 */
[----:B------:R2:W-:Y:S01]  /*1880*/  STL [R1+0x30], R6 ;  /* 0x0000300601007387 */ /* 0x0005e20000100800 */
[----:B------:R-:W-:Y:S02]  /*1890*/  SHF.R.S32.HI R15, RZ, 0x1f, R15 ;  /* 0x0000001fff0f7819 */ /* 0x000fe4000001140f */
[----:B------:R-:W-:Y:S01]  /*18a0*/  SHF.R.S32.HI R13, RZ, 0x1f, R13 ;  /* 0x0000001fff0d7819 */ /* 0x000fe2000001140d */
[----:B------:R2:W-:Y:S01]  /*18b0*/  STL [R1+0x34], R0 ;  /* 0x0000340001007387 */ /* 0x0005e20000100800 */
[----:B------:R-:W-:-:S02]  /*18c0*/  SHF.R.S32.HI R12, RZ, 0x1f, R12 ;  /* 0x0000001fff0c7819 */ /* 0x000fc4000001140c */
        /* <DEDUP_REMOVED lines=14> */
[----:B--2---:R-:W-:Y:S02]  /*19b0*/  IADD3 R208, R231, 0x7800, RZ ;  /* 0x00007800e7d07810 */ /* 0x004fe40007ffe0ff */
.L_x_4879:
[----:B------:R-:W-:-:S04]  /*19c0*/  IMAD.MOV.U32 R2, RZ, RZ, 0x4 ;  /* 0x00000004ff027424 */ /* 0x000fc800078e00ff */
[----:B------:R-:W-:-:S05]  /*19d0*/  IMAD.WIDE R4, R239, R2, c[0x0][0x588] ;  /* 0x00016200ef047625 */ /* 0x000fca00078e0202 */
[----:B------:R1:W2:Y:S01]  /*19e0*/  LDG.E R24, [R4.64] ;  /* 0x0000000604187981 */ /* 0x0002a2000c1e1900 */
        /* <DEDUP_REMOVED lines=9> */
[----:B-1----:R-:W-:Y:S01]  /*1a80*/  IMAD.MOV.U32 R5, RZ, RZ, RZ ;  /* 0x000000ffff057224 */ /* 0x002fe200078e00ff */
[----:B--2---:R-:W-:Y:S01]  /*1a90*/  SHF.R.S32.HI R23, RZ, 0x1f, R24 ;  /* 0x0000001fff177819 */ /* 0x004fe20000011418 */
[----:B------:R1:W-:Y:S01]  /*1aa0*/  STL [R1+0x3c], R24 ;  /* 0x00003c1801007387 */ /* 0x0003e20000100800 */
[C---:B------:R-:W-:Y:S02]  /*1ab0*/  @P0 LEA R14, P1, R24.reuse, c[0x0][0x370], 0x2 ;  /* 0x0000dc00180e0a11 */ /* 0x040fe400078210ff */
[C---:B------:R-:W-:Y:S01]  /*1ac0*/  LEA R10, P3, R24.reuse, c[0x0][0x348], 0x2 ;  /* 0x0000d200180a7a11 */ /* 0x040fe200078610ff */
[----:B------:R1:W-:Y:S01]  /*1ad0*/  STL [R1+0x38], R23 ;  /* 0x0000381701007387 */ /* 0x0003e20000100800 */
[----:B------:R-:W-:-:S05]  /*1ae0*/  @P0 LEA.HI.X R15, R24, c[0x0][0x374], R23, 0x2, P1 ;  /* 0x0000dd00180f0a11 */ /* 0x000fca00008f1417 */
[----:B------:R1:W5:Y:S01]  /*1af0*/  @P0 LDG.E R7, [R14.64] ;  /* 0x000000060e070981 */ /* 0x000362000c1e1900 */
[C---:B------:R-:W-:Y:S02]  /*1b00*/  @P4 LEA R12, P0, R24.reuse, c[0x0][0x360], 0x2 ;  /* 0x0000d800180c4a11 */ /* 0x040fe400078010ff */
[C---:B------:R-:W-:Y:S02]  /*1b10*/  LEA R8, P1, R24.reuse, c[0x0][0x350], 0x2 ;  /* 0x0000d40018087a11 */ /* 0x040fe400078210ff */
[C-C-:B------:R-:W-:Y:S02]  /*1b20*/  @P4 LEA.HI.X R13, R24.reuse, c[0x0][0x364], R23.reuse, 0x2, P0 ;  /* 0x0000d900180d4a11 */ /* 0x140fe400000f1417 */
[C-C-:B------:R-:W-:Y:S02]  /*1b30*/  LEA.HI.X R11, R24.reuse, c[0x0][0x34c], R23.reuse, 0x2, P3 ;  /* 0x0000d300180b7a11 */ /* 0x140fe400018f1417 */
[----:B------:R-:W-:Y:S01]  /*1b40*/  LEA.HI.X R9, R24, c[0x0][0x354], R23, 0x2, P1 ;  /* 0x0000d50018097a11 */ /* 0x000fe200008f1417 */
[----:B------:R-:W2:Y:S04]  /*1b50*/  @P4 LDG.E R0, [R12.64] ;  /* 0x000000060c004981 */ /* 0x000ea8000c1e1900 */
[----:B------:R1:W5:Y:S04]  /*1b60*/  @P2 LDG.E R5, [R10.64] ;  /* 0x000000060a052981 */ /* 0x000368000c1e1900 */
[----:B------:R1:W5:Y:S01]  /*1b70*/  @P6 LDG.E R6, [R8.64] ;  /* 0x0000000608066981 */ /* 0x000362000c1e1900 */
[----:B------:R-:W-:Y:S01]  /*1b80*/  LOP3.LUT R22, R238, 0xffff, RZ, 0xc0, !PT ;  /* 0x0000ffffee167812 */ /* 0x000fe200078ec0ff */
[----:B------:R-:W-:Y:S04]  /*1b90*/  YIELD ;  /* 0x0000000000007946 */ /* 0x000fe80003800000 */
[----:B------:R1:W-:Y:S04]  /*1ba0*/  STL [R1+0x40], R22 ;  /* 0x0000401601007387 */ /* 0x0003e80000100800 */
[----:B--2---:R1:W-:Y:S01]  /*1bb0*/  @P4 STL [R1+0x74], R0 ;  /* 0x0000740001004387 */ /* 0x0043e20000100800 */
[----:B------:R-:W-:Y:S05]  /*1bc0*/  @P4 BRA `(.L_x_4793) ;  /* 0x0000007000004947 */ /* 0x000fea0003800000 */
[----:B-1----:R-:W-:-:S05]  /*1bd0*/  MOV R0, c[0x0][0x168] ;  /* 0x00005a0000007a02 */ /* 0x002fca0000000f00 */
[----:B------:R1:W-:Y:S01]  /*1be0*/  STL [R1+0x74], R0 ;  /* 0x0000740001007387 */ /* 0x0003e20000100800 */
[----:B------:R-:W-:Y:S05]  /*1bf0*/  @!P2 BRA `(.L_x_4793) ;  /* 0x000000400000a947 */ /* 0x000fea0003800000 */
[----:B-1----:R-:W2:Y:S04]  /*1c00*/  LDG.E R0, [R10.64] ;  /* 0x000000060a007981 */ /* 0x002ea8000c1e1900 */
[----:B------:R-:W2:Y:S02]  /*1c10*/  LDG.E R3, [R10.64+0x4] ;  /* 0x000004060a037981 */ /* 0x000ea4000c1e1900 */
[----:B--2---:R-:W-:-:S05]  /*1c20*/  IADD3 R0, -R0, R3, RZ ;  /* 0x0000000300007210 */ /* 0x004fca0007ffe1ff */
[----:B------:R1:W-:Y:S02]  /*1c30*/  STL [R1+0x74], R0 ;  /* 0x0000740001007387 */ /* 0x0003e40000100800 */
.L_x_4793:
[----:B------:R-:W-:-:S04]  /*1c40*/  ISETP.NE.U32.AND P0, PT, RZ, c[0x0][0x368], PT ;  /* 0x0000da00ff007a0c */ /* 0x000fc80003f05070 */
[----:B------:R-:W-:-:S13]  /*1c50*/  ISETP.NE.AND.EX P0, PT, RZ, c[0x0][0x36c], PT, P0 ;  /* 0x0000db00ff007a0c */ /* 0x000fda0003f05300 */
[----:B------:R-:W-:Y:S05]  /*1c60*/  @!P0 BRA `(.L_x_4794) ;  /* 0x0000004000008947 */ /* 0x000fea0003800000 */
[----:B-1----:R-:W-:-:S04]  /*1c70*/  LEA R8, P0, R24, c[0x0][0x368], 0x2 ;  /* 0x0000da0018087a11 */ /* 0x002fc800078010ff */
[----:B------:R-:W-:-:S05]  /*1c80*/  LEA.HI.X R9, R24, c[0x0][0x36c], R23, 0x2, P0 ;  /* 0x0000db0018097a11 */ /* 0x000fca00000f1417 */
[----:B------:R1:W5:Y:S01]  /*1c90*/  LDG.E R4, [R8.64] ;  /* 0x0000000608047981 */ /* 0x000362000c1e1900 */
[----:B------:R-:W-:Y:S05]  /*1ca0*/  BRA `(.L_x_4795) ;  /* 0x0000005000007947 */ /* 0x000fea0003800000 */
.L_x_4794:
[----:B------:R-:W-:Y:S01]  /*1cb0*/  MOV R4, c[0x0][0x1d0] ;  /* 0x0000740000047a02 */ /* 0x000fe20000000f00 */
[----:B------:R-:W-:Y:S05]  /*1cc0*/  @!P6 BRA `(.L_x_4795) ;  /* 0x000000300000e947 */ /* 0x000fea0003800000 */
[----:B------:R-:W2:Y:S04]  /*1cd0*/  LDG.E R4, [R8.64] ;  /* 0x0000000608047981 */ /* 0x000ea8000c1e1900 */
[----:B------:R-:W2:Y:S02]  /*1ce0*/  LDG.E R3, [R8.64+0x4] ;  /* 0x0000040608037981 */ /* 0x000ea4000c1e1900 */
[----:B--2---:R-:W-:Y:S02]  /*1cf0*/  IADD3 R4, -R4, R3, RZ ;  /* 0x0000000304047210 */ /* 0x004fe40007ffe1ff */
.L_x_4795:
[----:B------:R-:W2:Y:S01]  /*1d00*/  LDL R3, [R1+0x74] ;  /* 0x0000740001037983 */ /* 0x000ea20000100800 */
[----:B-1----:R-:W-:Y:S01]  /*1d10*/  IMAD.MOV.U32 R0, RZ, RZ, c[0x0][0x2c4] ;  /* 0x0000b100ff007624 */ /* 0x002fe200078e00ff */
[----:B------:R-:W-:Y:S01]  /*1d20*/  BSSY B0, `(.L_x_4796) ;  /* 0x000003a000007945 */ /* 0x000fe20003800000 */
[----:B------:R-:W-:-:S02]  /*1d30*/  IMAD.SHL.U32 R237, R237, 0x80, RZ ;  /* 0x00000080eded7824 */ /* 0x000fc400078e00ff */
[--C-:B-----5:R-:W-:Y:S01]  /*1d40*/  IMAD.IADD R8, R4, 0x1, -R7.reuse ;  /* 0x0000000104087824 */ /* 0x120fe200078e0a07 */
[----:B------:R-:W-:Y:S01]  /*1d50*/  ISETP.NE.AND P1, PT, R0, 0x1, PT ;  /* 0x000000010000780c */ /* 0x000fe20003f25270 */
[----:B------:R-:W-:Y:S01]  /*1d60*/  IMAD.IADD R6, R6, 0x1, R7 ;  /* 0x0000000106067824 */ /* 0x000fe200078e0207 */
[----:B------:R-:W-:Y:S02]  /*1d70*/  IADD3 R0, R237, 0x7f, RZ ;  /* 0x0000007fed007810 */ /* 0x000fe40007ffe0ff */
[----:B------:R-:W-:Y:S01]  /*1d80*/  IADD3 R9, R8, 0x3f, RZ ;  /* 0x0000003f08097810 */ /* 0x000fe20007ffe0ff */
[----:B------:R1:W-:Y:S08]  /*1d90*/  STL [R1+0x78], R8 ;  /* 0x0000780801007387 */ /* 0x0003f00000100800 */
[----:B------:R-:W-:-:S05]  /*1da0*/  @P1 IMAD.HI.U32 R4, R0, c[0x0][0x2c8], RZ ;  /* 0x0000b20000041a27 */ /* 0x000fca00078e00ff */
[----:B------:R-:W-:Y:S02]  /*1db0*/  @P1 SHF.R.U32.HI R0, RZ, c[0x0][0x2cc], R4 ;  /* 0x0000b300ff001a19 */ /* 0x000fe40000011604 */
[----:B------:R-:W-:-:S04]  /*1dc0*/  SHF.R.S32.HI R4, RZ, 0x1f, R9 ;  /* 0x0000001fff047819 */ /* 0x000fc80000011409 */
[----:B------:R-:W-:-:S04]  /*1dd0*/  LEA.HI R4, R4, R9, RZ, 0x6 ;  /* 0x0000000904047211 */ /* 0x000fc800078f30ff */
[----:B------:R-:W-:Y:S02]  /*1de0*/  SHF.R.S32.HI R4, RZ, 0x6, R4 ;  /* 0x00000006ff047819 */ /* 0x000fe40000011404 */
[----:B--2---:R-:W-:-:S05]  /*1df0*/  IADD3 R3, R8, 0x40, -R3 ;  /* 0x0000004008037810 */ /* 0x004fca0007ffe803 */
[----:B------:R-:W-:-:S05]  /*1e00*/  IMAD.IADD R3, R3, 0x1, R0 ;  /* 0x0000000103037824 */ /* 0x000fca00078e0200 */
[----:B------:R-:W-:-:S04]  /*1e10*/  SHF.R.S32.HI R0, RZ, 0x1f, R3 ;  /* 0x0000001fff007819 */ /* 0x000fc80000011403 */
[----:B------:R-:W-:Y:S02]  /*1e20*/  LEA.HI R3, R0, R3, RZ, 0x6 ;  /* 0x0000000300037211 */ /* 0x000fe400078f30ff */
[C---:B------:R-:W-:Y:S02]  /*1e30*/  LOP3.LUT R0, R238.reuse, 0xff000000, RZ, 0xc0, !PT ;  /* 0xff000000ee007812 */ /* 0x040fe400078ec0ff */
[----:B------:R-:W-:Y:S02]  /*1e40*/  LOP3.LUT R238, R238, 0xff0000, RZ, 0xc0, !PT ;  /* 0x00ff0000eeee7812 */ /* 0x000fe400078ec0ff */
[----:B------:R-:W-:Y:S02]  /*1e50*/  SHF.R.U32.HI R9, RZ, 0x8, R0 ;  /* 0x00000008ff097819 */ /* 0x000fe40000011600 */
[----:B------:R-:W-:Y:S02]  /*1e60*/  SHF.R.S32.HI R3, RZ, 0x6, R3 ;  /* 0x00000006ff037819 */ /* 0x000fe40000011403 */
[----:B------:R-:W-:-:S02]  /*1e70*/  LEA.HI R0, R238, R9, RZ, 0x10 ;  /* 0x00000009ee007211 */ /* 0x000fc400078f80ff */
[----:B------:R-:W-:Y:S01]  /*1e80*/  IMNMX R3, R4, R3, PT ;  /* 0x0000000304037217 */ /* 0x000fe20003800200 */
[----:B------:R-:W-:Y:S01]  /*1e90*/  IMAD.MOV.U32 R4, RZ, RZ, RZ ;  /* 0x000000ffff047224 */ /* 0x000fe200078e00ff */
[----:B------:R-:W-:Y:S02]  /*1ea0*/  LOP3.LUT R14, R0, 0xff, RZ, 0xc0, !PT ;  /* 0x000000ff000e7812 */ /* 0x000fe400078ec0ff */
[----:B-1----:R-:W-:Y:S02]  /*1eb0*/  SHF.R.U32.HI R8, RZ, 0x10, R0 ;  /* 0x00000010ff087819 */ /* 0x002fe40000011600 */
[----:B------:R-:W-:Y:S01]  /*1ec0*/  ISETP.GE.AND P0, PT, R3, 0x1, PT ;  /* 0x000000010300780c */ /* 0x000fe20003f06270 */
[----:B------:R1:W-:Y:S04]  /*1ed0*/  STL [R1+0x54], R14 ;  /* 0x0000540e01007387 */ /* 0x0003e80000100800 */
[----:B------:R1:W-:Y:S08]  /*1ee0*/  STL [R1+0x50], R8 ;  /* 0x0000500801007387 */ /* 0x0003f00000100800 */
[----:B------:R-:W-:Y:S05]  /*1ef0*/  @!P0 BRA `(.L_x_4797) ;  /* 0x000001c000008947 */ /* 0x000fea0003800000 */
[----:B------:R-:W-:-:S04]  /*1f00*/  ISETP.NE.AND P0, PT, R8, RZ, PT ;  /* 0x000000ff0800720c */ /* 0x000fc80003f05270 */
[----:B-1----:R-:W-:-:S04]  /*1f10*/  SEL R8, R8, c[0x0][0x338], P0 ;  /* 0x0000ce0008087a07 */ /* 0x002fc80000000000 */
[-C--:B------:R-:W-:Y:S02]  /*1f20*/  IABS R9, R8.reuse ;  /* 0x0000000800097213 */ /* 0x080fe40000000000 */
[----:B------:R-:W-:Y:S02]  /*1f30*/  IADD3 R11, R8, -0x1, R3 ;  /* 0xffffffff080b7810 */ /* 0x000fe40007ffe003 */
[----:B------:R-:W1:Y:S01]  /*1f40*/  I2F.RP R10, R9 ;  /* 0x00000009000a7306 */ /* 0x000e620000209400 */
[----:B------:R-:W-:-:S05]  /*1f50*/  IABS R0, R8 ;  /* 0x0000000800007213 */ /* 0x000fca0000000000 */
[----:B------:R-:W-:Y:S02]  /*1f60*/  IMAD.MOV R0, RZ, RZ, -R0 ;  /* 0x000000ffff007224 */ /* 0x000fe400078e0a00 */
[----:B-1----:R-:W1:Y:S02]  /*1f70*/  MUFU.RCP R12, R10 ;  /* 0x0000000a000c7308 */ /* 0x002e640000001000 */
[----:B-1----:R-:W-:-:S06]  /*1f80*/  IADD3 R12, R12, 0xffffffe, RZ ;  /* 0x0ffffffe0c0c7810 */ /* 0x002fcc0007ffe0ff */
[----:B------:R-:W1:Y:S02]  /*1f90*/  F2I.FTZ.U32.TRUNC.NTZ R13, R12 ;  /* 0x0000000c000d7305 */ /* 0x000e64000021f000 */
[--C-:B-1----:R-:W-:Y:S02]  /*1fa0*/  IMAD.MOV R4, RZ, RZ, -R13.reuse ;  /* 0x000000ffff047224 */ /* 0x102fe400078e0a0d */
[----:B------:R-:W-:Y:S02]  /*1fb0*/  IMAD.MOV.U32 R12, RZ, RZ, RZ ;  /* 0x000000ffff0c7224 */ /* 0x000fe400078e00ff */
[----:B------:R-:W-:Y:S01]  /*1fc0*/  IMAD R7, R4, R9, RZ ;  /* 0x0000000904077224 */ /* 0x000fe200078e02ff */
[----:B------:R-:W-:Y:S02]  /*1fd0*/  IABS R4, R11 ;  /* 0x0000000b00047213 */ /* 0x000fe40000000000 */
[----:B------:R-:W-:Y:S01]  /*1fe0*/  LOP3.LUT R11, R11, R8, RZ, 0x3c, !PT ;  /* 0x000000080b0b7212 */ /* 0x000fe200078e3cff */
[----:B------:R-:W-:-:S03]  /*1ff0*/  IMAD.HI.U32 R7, R13, R7, R12 ;  /* 0x000000070d077227 */ /* 0x000fc600078e000c */
[----:B------:R-:W-:-:S03]  /*2000*/  ISETP.GE.AND P0, PT, R11, RZ, PT ;  /* 0x000000ff0b00720c */ /* 0x000fc60003f06270 */
        /* <DEDUP_REMOVED lines=8> */
[----:B------:R-:W-:-:S04]  /*2090*/  IMAD.MOV.U32 R4, RZ, RZ, R7 ;  /* 0x000000ffff047224 */ /* 0x000fc800078e0007 */
[----:B------:R-:W-:Y:S01]  /*20a0*/  @!P0 IMAD.MOV R4, RZ, RZ, -R4 ;  /* 0x000000ffff048224 */ /* 0x000fe200078e0a04 */
[----:B------:R-:W-:Y:S02]  /*20b0*/  @!P3 LOP3.LUT R4, RZ, R8, RZ, 0x33, !PT ;  /* 0x00000008ff04b212 */ /* 0x000fe400078e33ff */
.L_x_4797:
[----:B------:R-:W-:Y:S05]  /*20c0*/  BSYNC B0 ;  /* 0x0000000000007941 */ /* 0x000fea0003800000 */
.L_x_4796:
[----:B-1----:R-:W-:Y:S01]  /*20d0*/  IMAD R8, R14, R4, RZ ;  /* 0x000000040e087224 */ /* 0x002fe200078e02ff */
[----:B------:R-:W-:Y:S01]  /*20e0*/  PRMT R7, RZ, 0x7610, R7 ;  /* 0x00007610ff077816 */ /* 0x000fe20000000007 */
[----:B------:R-:W-:Y:S01]  /*20f0*/  CS2R R130, SRZ ;  /* 0x0000000000827805 */ /* 0x000fe2000001ff00 */
[----:B------:R-:W-:Y:S01]  /*2100*/  MOV R0, RZ ;  /* 0x000000ff00007202 */ /* 0x000fe20000000f00 */
[----:B------:R-:W-:Y:S01]  /*2110*/  IMAD.IADD R4, R8, 0x1, R4 ;  /* 0x0000000108047824 */ /* 0x000fe200078e0204 */
[----:B------:R1:W-:Y:S01]  /*2120*/  STL [R1+0x4c], R8 ;  /* 0x00004c0801007387 */ /* 0x0003e20000100800 */
[----:B------:R-:W-:Y:S01]  /*2130*/  CS2R R128, SRZ ;  /* 0x0000000000807805 */ /* 0x000fe2000001ff00 */
[----:B------:R-:W-:Y:S01]  /*2140*/  CS2R R126, SRZ ;  /* 0x00000000007e7805 */ /* 0x000fe2000001ff00 */
[----:B------:R-:W-:Y:S01]  /*2150*/  CS2R R124, SRZ ;  /* 0x00000000007c7805 */ /* 0x000fe2000001ff00 */
[----:B------:R-:W-:Y:S01]  /*2160*/  IMNMX R3, R3, R4, PT ;  /* 0x0000000403037217 */ /* 0x000fe20003800200 */
[----:B------:R-:W-:Y:S01]  /*2170*/  IMAD.MOV.U32 R4, RZ, RZ, RZ ;  /* 0x000000ffff047224 */ /* 0x000fe200078e00ff */
        /* <DEDUP_REMOVED lines=62> */
[----:B-1----:R-:W2:Y:S01]  /*2560*/  LDL R12, [R1+0x4] ;  /* 0x00000400010c7983 */ /* 0x002ea20000100800 */
[----:B------:R-:W-:-:S03]  /*2570*/  ISETP.NE.U32.AND P0, PT, RZ, c[0x0][0x340], PT ;  /* 0x0000d000ff007a0c */ /* 0x000fc60003f05070 */
[----:B------:R-:W3:Y:S01]  /*2580*/  LDL.64 R20, [R1+0x10] ;  /* 0x0000100001147983 */ /* 0x000ee20000100a00 */
[----:B------:R-:W-:-:S03]  /*2590*/  ISETP.NE.AND.EX P0, PT, RZ, c[0x0][0x344], PT, P0 ;  /* 0x0000d100ff007a0c */ /* 0x000fc60003f05300 */
[----:B------:R-:W4:Y:S10]  /*25a0*/  LDL.LU R18, [R1+0x44] ;  /* 0x0000440001127983 */ /* 0x000f340000300800 */
[----:B------:R-:W-:-:S05]  /*25b0*/  @P0 IMAD.WIDE R10, R24, R2, c[0x0][0x340] ;  /* 0x0000d000180a0625 */ /* 0x000fca00078e0202 */
[----:B------:R1:W5:Y:S01]  /*25c0*/  @P0 LDG.E R0, [R10.64] ;  /* 0x000000060a000981 */ /* 0x000362000c1e1900 */
[----:B------:R-:W-:Y:S01]  /*25d0*/  SHF.R.S32.HI R2, RZ, 0x1f, R5 ;  /* 0x0000001fff027819 */ /* 0x000fe20000011405 */
[----:B------:R-:W-:-:S04]  /*25e0*/  IMAD.WIDE.U32 R8, R5, c[0x0][0x178], RZ ;  /* 0x00005e0005087a25 */ /* 0x000fc800078e00ff */
[----:B------:R-:W-:-:S04]  /*25f0*/  IMAD R2, R2, c[0x0][0x178], RZ ;  /* 0x00005e0002027a24 */ /* 0x000fc800078e02ff */
[----:B------:R-:W-:Y:S01]  /*2600*/  IMAD R5, R5, c[0x0][0x17c], R2 ;  /* 0x00005f0005057a24 */ /* 0x000fe200078e0202 */
[----:B------:R-:W-:-:S03]  /*2610*/  SHF.R.S32.HI R19, RZ, 0x1f, R246 ;  /* 0x0000001fff137819 */ /* 0x000fc600000114f6 */
[----:B------:R-:W-:Y:S01]  /*2620*/  IMAD.IADD R9, R9, 0x1, R5 ;  /* 0x0000000109097824 */ /* 0x000fe200078e0205 */
[----:B------:R-:W-:Y:S02]  /*2630*/  SEL R4, R23, RZ, !P2 ;  /* 0x000000ff17047207 */ /* 0x000fe40005000000 */
[----:B------:R-:W-:Y:S01]  /*2640*/  LEA.HI R19, R19, R246, RZ, 0x3 ;  /* 0x000000f613137211 */ /* 0x000fe200078f18ff */
[----:B------:R-:W-:-:S03]  /*2650*/  IMAD.WIDE.U32 R8, R22, c[0x0][0x1b8], R8 ;  /* 0x00006e0016087a25 */ /* 0x000fc600078e0008 */
[----:B------:R-:W-:Y:S01]  /*2660*/  SHF.R.S32.HI R19, RZ, 0x3, R19 ;  /* 0x00000003ff137819 */ /* 0x000fe20000011413 */
[----:B------:R-:W-:Y:S02]  /*2670*/  IMAD R9, R22, c[0x0][0x1bc], R9 ;  /* 0x00006f0016097a24 */ /* 0x000fe400078e0209 */
[----:B-1----:R-:W-:Y:S01]  /*2680*/  IMAD R11, R4, c[0x0][0x1c0], RZ ;  /* 0x00007000040b7a24 */ /* 0x002fe200078e02ff */
[----:B------:R-:W-:Y:S02]  /*2690*/  ISETP.GE.AND P4, PT, R250, c[0x0][0x1d4], PT ;  /* 0x00007500fa007a0c */ /* 0x000fe40003f86270 */
[----:B------:R-:W-:Y:S01]  /*26a0*/  ISETP.GE.AND P3, PT, R247, c[0x0][0x1d4], PT ;  /* 0x00007500f7007a0c */ /* 0x000fe20003f66270 */
[----:B--2---:R-:W-:Y:S01]  /*26b0*/  IMAD.IADD R2, R12, 0x1, R237 ;  /* 0x000000010c027824 */ /* 0x004fe200078e02ed */
[----:B------:R-:W-:-:S03]  /*26c0*/  SEL R12, R24, RZ, !P2 ;  /* 0x000000ff180c7207 */ /* 0x000fc60005000000 */
[----:B------:R-:W-:-:S04]  /*26d0*/  @P1 IMAD.HI.U32 R7, R2, c[0x0][0x2c8], RZ ;  /* 0x0000b20002071a27 */ /* 0x000fc800078e00ff */
[----:B------:R-:W-:Y:S01]  /*26e0*/  IMAD.MOV.U32 R5, RZ, RZ, R2 ;  /* 0x000000ffff057224 */ /* 0x000fe200078e0002 */
[----:B------:R-:W-:Y:S01]  /*26f0*/  @P1 SHF.R.U32.HI R5, RZ, c[0x0][0x2cc], R7 ;  /* 0x0000b300ff051a19 */ /* 0x000fe20000011607 */
[C---:B------:R-:W-:Y:S01]  /*2700*/  IMAD R4, R12.reuse, c[0x0][0x1c4], R11 ;  /* 0x000071000c047a24 */ /* 0x040fe200078e020b */
[----:B------:R-:W-:Y:S01]  /*2710*/  SHF.R.S32.HI R7, RZ, 0x1f, R6 ;  /* 0x0000001fff077819 */ /* 0x000fe20000011406 */
[----:B------:R-:W-:Y:S01]  /*2720*/  IMAD.WIDE.U32 R12, R12, c[0x0][0x1c0], R8 ;  /* 0x000070000c0c7a25 */ /* 0x000fe200078e0008 */
[----:B------:R-:W-:-:S04]  /*2730*/  IADD3 R9, P2, R19, R6, RZ ;  /* 0x0000000613097210 */ /* 0x000fc80007f5e0ff */
[----:B------:R-:W-:-:S05]  /*2740*/  LEA.HI.X.SX32 R7, R19, R7, 0x1, P2 ;  /* 0x0000000713077211 */ /* 0x000fca00010f0eff */
[C---:B------:R-:W-:Y:S02]  /*2750*/  IMAD R8, R7.reuse, c[0x0][0x1e0], RZ ;  /* 0x0000780007087a24 */ /* 0x040fe400078e02ff */
[----:B------:R-:W-:Y:S02]  /*2760*/  IMAD R7, R7, c[0x0][0x208], RZ ;  /* 0x0000820007077a24 */ /* 0x000fe400078e02ff */
[----:B---3--:R-:W-:-:S04]  /*2770*/  IMAD.WIDE.U32 R16, R9, c[0x0][0x1e0], R20 ;  /* 0x0000780009107a25 */ /* 0x008fc800078e0014 */
[----:B------:R-:W-:-:S04]  /*2780*/  IMAD.WIDE.U32 R14, R9, c[0x0][0x208], R20 ;  /* 0x00008200090e7a25 */ /* 0x000fc800078e0014 */
[C---:B------:R-:W-:Y:S02]  /*2790*/  IMAD R8, R9.reuse, c[0x0][0x1e4], R8 ;  /* 0x0000790009087a24 */ /* 0x040fe400078e0208 */
[----:B------:R-:W-:Y:S02]  /*27a0*/  IMAD R7, R9, c[0x0][0x20c], R7 ;  /* 0x0000830009077a24 */ /* 0x000fe400078e0207 */
[----:B------:R-:W-:Y:S01]  /*27b0*/  IMAD.IADD R13, R13, 0x1, R4 ;  /* 0x000000010d0d7824 */ /* 0x000fe200078e0204 */
[--C-:B------:R-:W-:Y:S01]  /*27c0*/  SHF.R.S32.HI R4, RZ, 0x1f, R5.reuse ;  /* 0x0000001fff047819 */ /* 0x100fe20000011405 */
[----:B------:R-:W-:Y:S01]  /*27d0*/  IMAD.MOV R9, RZ, RZ, -R5 ;  /* 0x000000ffff097224 */ /* 0x000fe200078e0a05 */
[----:B------:R-:W-:Y:S02]  /*27e0*/  ISETP.GE.AND P5, PT, R20, c[0x0][0x1d4], PT ;  /* 0x0000750014007a0c */ /* 0x000fe40003fa6270 */
[----:B------:R-:W-:Y:S01]  /*27f0*/  SEL R6, RZ, 0xffffffff, P4 ;  /* 0xffffffffff067807 */ /* 0x000fe20002000000 */
[----:B------:R-:W-:-:S02]  /*2800*/  IMAD R9, R9, c[0x0][0x2c4], R2 ;  /* 0x0000b10009097a24 */ /* 0x000fc400078e0202 */
[----:B------:R-:W-:Y:S01]  /*2810*/  IMAD R4, R4, c[0x0][0x1b0], RZ ;  /* 0x00006c0004047a24 */ /* 0x000fe200078e02ff */
[----:B------:R-:W-:Y:S01]  /*2820*/  SEL R11, RZ, 0x1, P5 ;  /* 0x00000001ff0b7807 */ /* 0x000fe20002800000 */
[C---:B------:R-:W-:Y:S01]  /*2830*/  IMAD.WIDE.U32 R12, R5.reuse, c[0x0][0x1b0], R12 ;  /* 0x00006c00050c7a25 */ /* 0x040fe200078e000c */
[----:B------:R-:W-:Y:S02]  /*2840*/  SHF.L.U32 R6, R6, 0x1, RZ ;  /* 0x0000000106067819 */ /* 0x000fe400000006ff */
[----:B------:R-:W-:Y:S01]  /*2850*/  SHF.R.S32.HI R2, RZ, 0x1f, R9 ;  /* 0x0000001fff027819 */ /* 0x000fe20000011409 */
[----:B------:R-:W-:Y:S01]  /*2860*/  IMAD R4, R5, c[0x0][0x1b4], R4 ;  /* 0x00006d0005047a24 */ /* 0x000fe200078e0204 */
[----:B------:R-:W-:Y:S01]  /*2870*/  LOP3.LUT R6, R6, 0x2, R11, 0xe2, !PT ;  /* 0x0000000206067812 */ /* 0x000fe200078ee20b */
[----:B------:R-:W-:Y:S01]  /*2880*/  IMAD.IADD R15, R15, 0x1, R7 ;  /* 0x000000010f0f7824 */ /* 0x000fe200078e0207 */
[----:B------:R-:W-:Y:S01]  /*2890*/  MOV R10, R12 ;  /* 0x0000000c000a7202 */ /* 0x000fe20000000f00 */
[----:B------:R-:W-:Y:S01]  /*28a0*/  IMAD.IADD R11, R13, 0x1, R4 ;  /* 0x000000010d0b7824 */ /* 0x000fe200078e0204 */
[----:B-----5:R-:W-:Y:S01]  /*28b0*/  @P0 SHF.R.S32.HI R7, RZ, 0x1f, R0 ;  /* 0x0000001fff070819 */ /* 0x020fe20000011400 */
[----:B------:R-:W-:-:S02]  /*28c0*/  IMAD R2, R2, c[0x0][0x1a8], RZ ;  /* 0x00006a0002027a24 */ /* 0x000fc400078e02ff */
[----:B------:R-:W-:Y:S02]  /*28d0*/  @!P0 IMAD.MOV.U32 R0, RZ, RZ, R24 ;  /* 0x000000ffff008224 */ /* 0x000fe400078e0018 */
[----:B------:R-:W-:Y:S02]  /*28e0*/  @!P0 IMAD.MOV.U32 R7, RZ, RZ, R23 ;  /* 0x000000ffff078224 */ /* 0x000fe400078e0017 */
[C---:B------:R-:W-:Y:S01]  /*28f0*/  IMAD R12, R9.reuse, c[0x0][0x1ac], R2 ;  /* 0x00006b00090c7a24 */ /* 0x040fe200078e0202 */
[----:B------:R-:W-:Y:S01]  /*2900*/  SEL R2, R0, RZ, !P6 ;  /* 0x000000ff00027207 */ /* 0x000fe20007000000 */
[----:B------:R-:W-:Y:S01]  /*2910*/  IMAD.WIDE.U32 R10, R9, c[0x0][0x1a8], R10 ;  /* 0x00006a00090a7a25 */ /* 0x000fe200078e000a */
[----:B------:R-:W-:Y:S02]  /*2920*/  SEL R7, R7, RZ, !P6 ;  /* 0x000000ff07077207 */ /* 0x000fe40007000000 */
[----:B------:R-:W-:Y:S02]  /*2930*/  ISETP.GE.AND P6, PT, R20, c[0x0][0x198], PT ;  /* 0x0000660014007a0c */ /* 0x000fe40003fc6270 */
[----:B------:R-:W-:-:S02]  /*2940*/  IADD3 R12, R11, R12, RZ ;  /* 0x0000000c0b0c7210 */ /* 0x000fc40007ffe0ff */
[----:B------:R-:W-:Y:S02]  /*2950*/  LEA R13, P0, R10, c[0x0][0x160], 0x1 ;  /* 0x000058000a0d7a11 */ /* 0x000fe400078008ff */
[----:B----4-:R-:W-:Y:S02]  /*2960*/  LOP3.LUT R18, R18, 0xfffffff7, RZ, 0xc0, !PT ;  /* 0xfffffff712127812 */ /* 0x010fe400078ec0ff */
[----:B------:R-:W-:Y:S02]  /*2970*/  LEA.HI.X R12, R10, c[0x0][0x164], R12, 0x1, P0 ;  /* 0x000059000a0c7a11 */ /* 0x000fe400000f0c0c */
[----:B------:R-:W-:-:S03]  /*2980*/  ISETP.GE.AND P0, PT, R250, c[0x0][0x198], PT ;  /* 0x00006600fa007a0c */ /* 0x000fc60003f06270 */
[----:B------:R-:W-:Y:S02]  /*2990*/  @P6 LOP3.LUT R18, R18, 0x8, RZ, 0xfc, !PT ;  /* 0x0000000812126812 */ /* 0x000fe400078efcff */
[----:B------:R-:W-:Y:S02]  /*29a0*/  ISETP.GE.AND P2, PT, R248, c[0x0][0x1d4], PT ;  /* 0x00007500f8007a0c */ /* 0x000fe40003f46270 */
[----:B------:R-:W-:Y:S02]  /*29b0*/  LOP3.LUT R18, R18, 0xfffffffb, RZ, 0xc0, !PT ;  /* 0xfffffffb12127812 */ /* 0x000fe400078ec0ff */
[----:B------:R-:W-:Y:S02]  /*29c0*/  SEL R5, RZ, 0x4, P3 ;  /* 0x00000004ff057807 */ /* 0x000fe40001800000 */
[----:B------:R-:W-:Y:S02]  /*29d0*/  SEL R29, RZ, 0x8, P2 ;  /* 0x00000008ff1d7807 */ /* 0x000fe40001000000 */
[----:B------:R-:W-:-:S02]  /*29e0*/  IADD3 R17, R17, R8, RZ ;  /* 0x0000000811117210 */ /* 0x000fc40007ffe0ff */
[----:B------:R-:W-:Y:S02]  /*29f0*/  ISETP.GE.AND P6, PT, R247, c[0x0][0x198], PT ;  /* 0x00006600f7007a0c */ /* 0x000fe40003fc6270 */
[----:B------:R-:W-:Y:S02]  /*2a00*/  @P0 LOP3.LUT R18, R18, 0x4, RZ, 0xfc, !PT ;  /* 0x0000000412120812 */ /* 0x000fe400078efcff */
[----:B------:R-:W-:Y:S01]  /*2a10*/  LOP3.LUT R29, R29, R6, R5, 0xfe, !PT ;  /* 0x000000061d1d7212 */ /* 0x000fe200078efe05 */
[----:B------:R-:W-:Y:S01]  /*2a20*/  IMAD.WIDE.U32 R4, R22, c[0x0][0x1e8], R16 ;  /* 0x00007a0016047a25 */ /* 0x000fe200078e0010 */
[----:B------:R-:W-:Y:S02]  /*2a30*/  ISETP.GE.AND P0, PT, R248, c[0x0][0x198], PT ;  /* 0x00006600f8007a0c */ /* 0x000fe40003f06270 */
[----:B------:R-:W-:Y:S01]  /*2a40*/  LOP3.LUT R18, R18, 0xfffffffe, RZ, 0xc0, !PT ;  /* 0xfffffffe12127812 */ /* 0x000fe200078ec0ff */
[----:B------:R-:W-:-:S03]  /*2a50*/  IMAD.WIDE.U32 R8, R22, c[0x0][0x210], R14 ;  /* 0x0000840016087a25 */ /* 0x000fc600078e000e */
[----:B------:R-:W-:Y:S01]  /*2a60*/  LOP3.LUT R18, R18, 0xfffffffd, RZ, 0xc0, !PT ;  /* 0xfffffffd12127812 */ /* 0x000fe200078ec0ff */
[C---:B------:R-:W-:Y:S02]  /*2a70*/  IMAD R5, R22.reuse, c[0x0][0x1ec], R5 ;  /* 0x00007b0016057a24 */ /* 0x040fe400078e0205 */
[----:B------:R-:W-:Y:S02]  /*2a80*/  IMAD R11, R7, c[0x0][0x1f0], RZ ;  /* 0x00007c00070b7a24 */ /* 0x000fe400078e02ff */
[----:B------:R-:W-:Y:S01]  /*2a90*/  IMAD R9, R22, c[0x0][0x214], R9 ;  /* 0x0000850016097a24 */ /* 0x000fe200078e0209 */
[----:B------:R-:W-:Y:S01]  /*2aa0*/  @P6 LOP3.LUT R18, R18, 0x2, RZ, 0xfc, !PT ;  /* 0x0000000212126812 */ /* 0x000fe200078efcff */
[C---:B------:R-:W-:Y:S02]  /*2ab0*/  IMAD R0, R2.reuse, c[0x0][0x1f4], R11 ;  /* 0x00007d0002007a24 */ /* 0x040fe400078e020b */
[----:B------:R-:W-:Y:S01]  /*2ac0*/  IMAD.WIDE.U32 R4, R2, c[0x0][0x1f0], R4 ;  /* 0x00007c0002047a25 */ /* 0x000fe200078e0004 */
[----:B------:R-:W-:-:S03]  /*2ad0*/  @P0 LOP3.LUT R18, R18, 0x1, RZ, 0xfc, !PT ;  /* 0x0000000112120812 */ /* 0x000fc600078efcff */
[----:B------:R-:W-:Y:S01]  /*2ae0*/  IMAD.WIDE.U32 R14, R2, c[0x0][0x218], R8 ;  /* 0x00008600020e7a25 */ /* 0x000fe200078e0008 */
[----:B------:R1:W-:Y:S03]  /*2af0*/  STL.64 [R1+0x68], R4 ;  /* 0x0000680401007387 */ /* 0x0003e60000100a00 */
[----:B------:R-:W-:Y:S01]  /*2b00*/  IMAD.IADD R0, R5, 0x1, R0 ;  /* 0x0000000105007824 */ /* 0x000fe200078e0200 */
[----:B------:R1:W-:Y:S04]  /*2b10*/  STL.64 [R1+0x60], R14 ;  /* 0x0000600e01007387 */ /* 0x0003e80000100a00 */
[----:B------:R1:W-:Y:S04]  /*2b20*/  STL [R1+0x48], R0 ;  /* 0x0000480001007387 */ /* 0x0003e80000100800 */
[----:B------:R1:W-:Y:S01]  /*2b30*/  STL [R1+0x44], R18 ;  /* 0x0000441201007387 */ /* 0x0003e20000100800 */
[----:B------:R-:W-:-:S04]  /*2b40*/  IMAD R7, R7, c[0x0][0x218], RZ ;  /* 0x0000860007077a24 */ /* 0x000fc800078e02ff */
[----:B------:R-:W-:Y:S01]  /*2b50*/  IMAD R238, R2, c[0x0][0x21c], R7 ;  /* 0x0000870002ee7a24 */ /* 0x000fe200078e0207 */
[----:B------:R-:W-:Y:S01]  /*2b60*/  IADD3 R2, R3, -0x1, RZ ;  /* 0xffffffff03027810 */ /* 0x000fe20007ffe0ff */
[----:B------:R-:W-:-:S03]  /*2b70*/  IMAD.IADD R11, R19, 0x1, R237 ;  /* 0x00000001130b7824 */ /* 0x000fc600078e02ed */
[----:B------:R-:W-:Y:S01]  /*2b80*/  IADD3 R238, R15, R238, RZ ;  /* 0x000000ee0fee7210 */ /* 0x000fe20007ffe0ff */
[----:B------:R-:W-:Y:S05]  /*2b90*/  BRA.DIV ~URZ, `(.L_x_4799) ;  /* 0x000105927f007947 */ /* 0x000fea000b800000 */
[----:B-1----:R1:W2:Y:S02]  /*2ba0*/  SHFL.IDX PT, R14, R12, RZ, 0x181f ;  /* 0x00181fff0c0e7589 */ /* 0x0022a400000e0000 */
.L_x_4884:
[----:B------:R-:W-:Y:S05]  /*2bb0*/  BRA.DIV ~URZ, `(.L_x_4800) ;  /* 0x000105e27f007947 */ /* 0x000fea000b800000 */
[----:B------:R3:W4:Y:S02]  /*2bc0*/  SHFL.IDX PT, R5, R13, RZ, 0x181f ;  /* 0x00181fff0d057589 */ /* 0x00072400000e0000 */
.L_x_4885:
[----:B------:R-:W5:Y:S01]  /*2bd0*/  LDL R0, [R1+0x74] ;  /* 0x0000740001007983 */ /* 0x000f620000100800 */
[----:B------:R-:W-:Y:S01]  /*2be0*/  BSSY B0, `(.L_x_4801) ;  /* 0x000001d000007945 */ /* 0x000fe20003800000 */
[----:B-----5:R-:W-:-:S05]  /*2bf0*/  IMAD R10, R0, c[0x0][0x2c4], RZ ;  /* 0x0000b100000a7a24 */ /* 0x020fca00078e02ff */
[----:B------:R-:W-:-:S13]  /*2c00*/  ISETP.GE.AND P0, PT, R11, R10, PT ;  /* 0x0000000a0b00720c */ /* 0x000fda0003f06270 */
[----:B------:R-:W-:Y:S05]  /*2c10*/  @P0 BRA `(.L_x_4802) ;  /* 0x0000019000000947 */ /* 0x000fea0003800000 */
[----:B------:R-:W5:Y:S04]  /*2c20*/  LDL.64 R6, [R1+0x10] ;  /* 0x0000100001067983 */ /* 0x000f680000100a00 */
[----:B---3--:R-:W3:Y:S01]  /*2c30*/  LDL R15, [R1+0x44] ;  /* 0x00004400010f7983 */ /* 0x008ee20000100800 */
[----:B------:R-:W-:Y:S02]  /*2c40*/  P2R R4, PR, RZ, 0x4 ;  /* 0x00000004ff047803 */ /* 0x000fe40000000000 */
[----:B------:R-:W-:Y:S02]  /*2c50*/  P2R R0, PR, RZ, 0x2 ;  /* 0x00000002ff007803 */ /* 0x000fe40000000000 */
[----:B----45:R-:W-:-:S04]  /*2c60*/  LEA R16, P0, R6, R5, 0x1 ;  /* 0x0000000506107211 */ /* 0x030fc800078008ff */
[-C--:B--2---:R-:W-:Y:S02]  /*2c70*/  LEA.HI.X R17, R6, R14.reuse, R7, 0x1, P0 ;  /* 0x0000000e06117211 */ /* 0x084fe400000f0c07 */
[CC--:B------:R-:W-:Y:S02]  /*2c80*/  LEA R8, P0, R250.reuse, R5.reuse, 0x1 ;  /* 0x00000005fa087211 */ /* 0x0c0fe400078008ff */
[----:B---3--:R-:W-:Y:S02]  /*2c90*/  LOP3.LUT P2, RZ, R15, 0x8, RZ, 0xc0, !PT ;  /* 0x000000080fff7812 */ /* 0x008fe4000784c0ff */
[----:B------:R-:W-:Y:S02]  /*2ca0*/  LEA.HI.X R9, R250, R14, R243, 0x1, P0 ;  /* 0x0000000efa097211 */ /* 0x000fe400000f0cf3 */
[----:B------:R-:W-:Y:S02]  /*2cb0*/  LEA R6, P0, R247, R5, 0x1 ;  /* 0x00000005f7067211 */ /* 0x000fe400078008ff */
[----:B------:R-:W-:-:S02]  /*2cc0*/  LOP3.LUT P1, RZ, R15, 0x4, RZ, 0xc0, !PT ;  /* 0x000000040fff7812 */ /* 0x000fc4000782c0ff */
[-C--:B------:R-:W-:Y:S02]  /*2cd0*/  LEA.HI.X R7, R247, R14.reuse, R242, 0x1, P0 ;  /* 0x0000000ef7077211 */ /* 0x080fe400000f0cf2 */
[C---:B------:R-:W-:Y:S02]  /*2ce0*/  LEA R18, P0, R248.reuse, R5, 0x1 ;  /* 0x00000005f8127211 */ /* 0x040fe400078008ff */
[C---:B------:R-:W-:Y:S01]  /*2cf0*/  LOP3.LUT P6, RZ, R15.reuse, 0x1, RZ, 0xc0, !PT ;  /* 0x000000010fff7812 */ /* 0x040fe200078cc0ff */
[----:B------:R-:W-:Y:S01]  /*2d00*/  @!PT LDS RZ, [RZ] ;  /* 0x00000000fffff984 */ /* 0x000fe20000000800 */
[----:B------:R-:W-:Y:S01]  /*2d10*/  @!PT LDS RZ, [RZ] ;  /* 0x00000000fffff984 */ /* 0x000fe20000000800 */
[----:B------:R-:W-:Y:S01]  /*2d20*/  @!PT LDS RZ, [RZ] ;  /* 0x00000000fffff984 */ /* 0x000fe20000000800 */
[----:B------:R2:W-:Y:S01]  /*2d30*/  LDGSTS.E.BYPASS.LTC128B.128 [R249+0x10100], [R16.64], !P2 ;  /* 0x1010000010f97fae */ /* 0x0005e2000d101d46 */
[----:B------:R-:W-:Y:S02]  /*2d40*/  LEA.HI.X R19, R248, R14, R241, 0x1, P0 ;  /* 0x0000000ef8137211 */ /* 0x000fe400000f0cf1 */
[----:B------:R-:W-:Y:S02]  /*2d50*/  LOP3.LUT P0, RZ, R15, 0x2, RZ, 0xc0, !PT ;  /* 0x000000020fff7812 */ /* 0x000fe4000780c0ff */
[----:B------:R-:W-:Y:S01]  /*2d60*/  ISETP.NE.AND P2, PT, R4, RZ, PT ;  /* 0x000000ff0400720c */ /* 0x000fe20003f45270 */
[----:B------:R2:W-:Y:S01]  /*2d70*/  LDGSTS.E.BYPASS.LTC128B.128 [R249+0x14100], [R8.64], !P1 ;  /* 0x1410000008f97fae */ /* 0x0005e2000c901d46 */
[----:B------:R-:W-:-:S09]  /*2d80*/  ISETP.NE.AND P1, PT, R0, RZ, PT ;  /* 0x000000ff0000720c */ /* 0x000fd20003f25270 */
[----:B------:R2:W-:Y:S04]  /*2d90*/  LDGSTS.E.BYPASS.LTC128B.128 [R249+0x18100], [R6.64], !P0 ;  /* 0x1810000006f97fae */ /* 0x0005e8000c101d46 */
[----:B------:R2:W-:Y:S02]  /*2da0*/  LDGSTS.E.BYPASS.LTC128B.128 [R249+0x1c100], [R18.64], !P6 ;  /* 0x1c10000012f97fae */ /* 0x0005e4000f101d46 */
.L_x_4802:
[----:B------:R-:W-:Y:S05]  /*2db0*/  BSYNC B0 ;  /* 0x0000000000007941 */ /* 0x000fea0003800000 */
.L_x_4801:
[----:B------:R-:W-:Y:S05]  /*2dc0*/  BRA.DIV ~URZ, `(.L_x_4803) ;  /* 0x000104327f007947 */ /* 0x000fea000b800000 */
[----:B--2---:R2:W1:Y:S04]  /*2dd0*/  SHFL.IDX PT, R14, R12, 0x1, 0x181f ;  /* 0x00381f000c0e7f89 */ /* 0x00446800000e0000 */
[----:B----4-:R2:W4:Y:S02]  /*2de0*/  SHFL.IDX PT, R5, R13, 0x1, 0x181f ;  /* 0x00381f000d057f89 */ /* 0x01052400000e0000 */
.L_x_4886:
[----:B------:R-:W-:Y:S01]  /*2df0*/  IADD3 R7, R11, 0x20, RZ ;  /* 0x000000200b077810 */ /* 0x000fe20007ffe0ff */
[----:B------:R-:W-:Y:S03]  /*2e00*/  BSSY B0, `(.L_x_4804) ;  /* 0x000001c000007945 */ /* 0x000fe60003800000 */
[----:B------:R-:W-:-:S13]  /*2e10*/  ISETP.GE.AND P0, PT, R7, R10, PT ;  /* 0x0000000a0700720c */ /* 0x000fda0003f06270 */
[----:B------:R-:W-:Y:S05]  /*2e20*/  @P0 BRA `(.L_x_4805) ;  /* 0x0000019000000947 */ /* 0x000fea0003800000 */
[----:B------:R-:W5:Y:S04]  /*2e30*/  LDL.64 R8, [R1+0x10] ;  /* 0x0000100001087983 */ /* 0x000f680000100a00 */
[----:B--2---:R-:W2:Y:S01]  /*2e40*/  LDL R15, [R1+0x44] ;  /* 0x00004400010f7983 */ /* 0x004ea20000100800 */
[----:B------:R-:W-:Y:S02]  /*2e50*/  P2R R4, PR, RZ, 0x4 ;  /* 0x00000004ff047803 */ /* 0x000fe40000000000 */
[----:B------:R-:W-:Y:S02]  /*2e60*/  P2R R0, PR, RZ, 0x2 ;  /* 0x00000002ff007803 */ /* 0x000fe40000000000 */
[----:B----45:R-:W-:-:S04]  /*2e70*/  LEA R16, P0, R8, R5, 0x1 ;  /* 0x0000000508107211 */ /* 0x030fc800078008ff */
[-C--:B-1----:R-:W-:Y:S02]  /*2e80*/  LEA.HI.X R17, R8, R14.reuse, R9, 0x1, P0 ;  /* 0x0000000e08117211 */ /* 0x082fe400000f0c09 */
[CC--:B------:R-:W-:Y:S02]  /*2e90*/  LEA R8, P0, R250.reuse, R5.reuse, 0x1 ;  /* 0x00000005fa087211 */ /* 0x0c0fe400078008ff */
[----:B--2---:R-:W-:Y:S02]  /*2ea0*/  LOP3.LUT P2, RZ, R15, 0x8, RZ, 0xc0, !PT ;  /* 0x000000080fff7812 */ /* 0x004fe4000784c0ff */
        /* <DEDUP_REMOVED lines=17> */
.L_x_4805:
[----:B------:R-:W-:Y:S05]  /*2fc0*/  BSYNC B0 ;  /* 0x0000000000007941 */ /* 0x000fea0003800000 */
.L_x_4804:
[----:B------:R-:W-:Y:S05]  /*2fd0*/  BRA.DIV ~URZ, `(.L_x_4806) ;  /* 0x000102e27f007947 */ /* 0x000fea000b800000 */
[----:B-1----:R1:W2:Y:S02]  /*2fe0*/  SHFL.IDX PT, R14, R12, 0x2, 0x181f ;  /* 0x00581f000c0e7f89 */ /* 0x0022a400000e0000 */
.L_x_4887:
[----:B------:R-:W-:Y:S05]  /*2ff0*/  BRA.DIV ~URZ, `(.L_x_4807) ;  /* 0x000103327f007947 */ /* 0x000fea000b800000 */
[----:B----4-:R4:W1:Y:S02]  /*3000*/  SHFL.IDX PT, R5, R13, 0x2, 0x181f ;  /* 0x00581f000d057f89 */ /* 0x01086400000e0000 */
.L_x_4888:
[----:B------:R-:W-:Y:S01]  /*3010*/  IADD3 R7, R11, 0x40, RZ ;  /* 0x000000400b077810 */ /* 0x000fe20007ffe0ff */
[----:B------:R-:W-:Y:S03]  /*3020*/  BSSY B0, `(.L_x_4808) ;  /* 0x000001c000007945 */ /* 0x000fe60003800000 */
[----:B------:R-:W-:-:S13]  /*3030*/  ISETP.GE.AND P0, PT, R7, R10, PT ;  /* 0x0000000a0700720c */ /* 0x000fda0003f06270 */
[----:B------:R-:W-:Y:S05]  /*3040*/  @P0 BRA `(.L_x_4809) ;  /* 0x0000019000000947 */ /* 0x000fea0003800000 */
[----:B------:R-:W5:Y:S04]  /*3050*/  LDL.64 R8, [R1+0x10] ;  /* 0x0000100001087983 */ /* 0x000f680000100a00 */
[----:B---3--:R-:W3:Y:S01]  /*3060*/  LDL R15, [R1+0x44] ;  /* 0x00004400010f7983 */ /* 0x008ee20000100800 */
[----:B------:R-:W-:Y:S02]  /*3070*/  P2R R4, PR, RZ, 0x4 ;  /* 0x00000004ff047803 */ /* 0x000fe40000000000 */
[----:B------:R-:W-:Y:S02]  /*3080*/  P2R R0, PR, RZ, 0x2 ;  /* 0x00000002ff007803 */ /* 0x000fe40000000000 */
[----:B-1---5:R-:W-:-:S04]  /*3090*/  LEA R16, P0, R8, R5, 0x1 ;  /* 0x0000000508107211 */ /* 0x022fc800078008ff */
        /* <DEDUP_REMOVED lines=20> */
.L_x_4809:
[----:B------:R-:W-:Y:S05]  /*31e0*/  BSYNC B0 ;  /* 0x0000000000007941 */ /* 0x000fea0003800000 */
.L_x_4808:
[----:B------:R-:W-:Y:S05]  /*31f0*/  BRA.DIV ~URZ, `(.L_x_4810) ;  /* 0x000101927f007947 */ /* 0x000fea000b800000 */
[----:B-12---:R-:W1:Y:S04]  /*3200*/  SHFL.IDX PT, R12, R12, 0x3, 0x181f ;  /* 0x00781f000c0c7f89 */ /* 0x006e6800000e0000 */
[----:B------:R2:W3:Y:S02]  /*3210*/  SHFL.IDX PT, R5, R13, 0x3, 0x181f ;  /* 0x00781f000d057f89 */ /* 0x0004e400000e0000 */
.L_x_4889:
[----:B------:R-:W5:Y:S04]  /*3220*/  LDL.64 R6, [R1+0x10] ;  /* 0x0000100001067983 */ /* 0x000f680000100a00 */
[----:B--2---:R-:W2:Y:S04]  /*3230*/  LDL R4, [R1+0x44] ;  /* 0x0000440001047983 */ /* 0x004ea80000100800 */
[----:B----4-:R-:W4:Y:S04]  /*3240*/  LDL R170, [R1+0x78] ;  /* 0x0000780001aa7983 */ /* 0x010f280000100800 */
[----:B---3--:R-:W3:Y:S04]  /*3250*/  LDL.64 R80, [R1+0x68] ;  /* 0x0000680001507983 */ /* 0x008ee80000100a00 */
[----:B------:R-:W2:Y:S04]  /*3260*/  LDL R78, [R1+0x48] ;  /* 0x00004800014e7983 */ /* 0x000ea80000100800 */
[----:B------:R-:W3:Y:S01]  /*3270*/  LDL.64 R20, [R1+0x60] ;  /* 0x0000600001147983 */ /* 0x000ee20000100a00 */
[----:B------:R-:W-:-:S02]  /*3280*/  IADD3 R11, R11, 0x60, RZ ;  /* 0x000000600b0b7810 */ /* 0x000fc40007ffe0ff */
[----:B------:R-:W-:Y:S01]  /*3290*/  SHF.R.S32.HI R18, RZ, 0x1f, R246 ;  /* 0x0000001fff127819 */ /* 0x000fe200000114f6 */
[----:B------:R-:W3:Y:S01]  /*32a0*/  LDL R168, [R1+0x4c] ;  /* 0x00004c0001a87983 */ /* 0x000ee20000100800 */
[----:B------:R-:W-:Y:S02]  /*32b0*/  ISETP.GE.AND P6, PT, R11, R10, PT ;  /* 0x0000000a0b00720c */ /* 0x000fe40003fc6270 */
[----:B------:R-:W-:Y:S02]  /*32c0*/  LEA.HI R18, R18, R246, RZ, 0x3 ;  /* 0x000000f612127211 */ /* 0x000fe400078f18ff */
[----:B------:R-:W-:Y:S02]  /*32d0*/  P2R R0, PR, RZ, 0x4 ;  /* 0x00000004ff007803 */ /* 0x000fe40000000000 */
[----:B------:R-:W-:Y:S02]  /*32e0*/  P2R R30, PR, RZ, 0x2 ;  /* 0x00000002ff1e7803 */ /* 0x000fe40000000000 */
[----:B------:R-:W-:-:S02]  /*32f0*/  SHF.R.S32.HI R18, RZ, 0x3, R18 ;  /* 0x00000003ff127819 */ /* 0x000fc40000011412 */
[----:B------:R-:W-:Y:S02]  /*3300*/  P2R R31, PR, RZ, 0x20 ;  /* 0x00000020ff1f7803 */ /* 0x000fe40000000000 */
[----:B------:R-:W-:Y:S02]  /*3310*/  P2R R36, PR, RZ, 0x10 ;  /* 0x00000010ff247803 */ /* 0x000fe40000000000 */
[----:B-----5:R-:W-:-:S04]  /*3320*/  @!P6 LEA R8, P0, R6, R5, 0x1 ;  /* 0x000000050608e211 */ /* 0x020fc800078008ff */
[----:B-1----:R-:W-:Y:S02]  /*3330*/  @!P6 LEA.HI.X R9, R6, R12, R7, 0x1, P0 ;  /* 0x0000000c0609e211 */ /* 0x002fe400000f0c07 */
[----:B------:R-:W-:-:S04]  /*3340*/  @!P6 LEA R16, P0, R250, R5, 0x1 ;  /* 0x00000005fa10e211 */ /* 0x000fc800078008ff */
[----:B------:R-:W-:Y:S02]  /*3350*/  @!P6 LEA.HI.X R17, R250, R12, R243, 0x1, P0 ;  /* 0x0000000cfa11e211 */ /* 0x000fe400000f0cf3 */
[----:B------:R-:W-:-:S04]  /*3360*/  @!P6 LEA R14, P0, R247, R5, 0x1 ;  /* 0x00000005f70ee211 */ /* 0x000fc800078008ff */
[----:B------:R-:W-:Y:S02]  /*3370*/  @!P6 LEA.HI.X R15, R247, R12, R242, 0x1, P0 ;  /* 0x0000000cf70fe211 */ /* 0x000fe400000f0cf2 */
[C---:B--2---:R-:W-:Y:S02]  /*3380*/  LOP3.LUT P0, RZ, R4.reuse, 0x8, RZ, 0xc0, !PT ;  /* 0x0000000804ff7812 */ /* 0x044fe4000780c0ff */
[C---:B------:R-:W-:Y:S02]  /*3390*/  LOP3.LUT P2, RZ, R4.reuse, 0x4, RZ, 0xc0, !PT ;  /* 0x0000000404ff7812 */ /* 0x040fe4000784c0ff */
[----:B------:R-:W-:-:S09]  /*33a0*/  LOP3.LUT P1, RZ, R4, 0x1, RZ, 0xc0, !PT ;  /* 0x0000000104ff7812 */ /* 0x000fd2000782c0ff */
[----:B------:R-:W-:Y:S01]  /*33b0*/  @!PT LDS RZ, [RZ] ;  /* 0x00000000fffff984 */ /* 0x000fe20000000800 */
[----:B------:R-:W-:Y:S01]  /*33c0*/  @!PT LDS RZ, [RZ] ;  /* 0x00000000fffff984 */ /* 0x000fe20000000800 */
[----:B------:R-:W-:Y:S01]  /*33d0*/  @!PT LDS RZ, [RZ] ;  /* 0x00000000fffff984 */ /* 0x000fe20000000800 */
[----:B------:R1:W-:Y:S01]  /*33e0*/  @!P6 LDGSTS.E.BYPASS.LTC128B.128 [R249+0x13100], [R8.64], !P0 ;  /* 0x1310000008f9efae */ /* 0x0003e2000c101d46 */
[C---:B------:R-:W-:Y:S02]  /*33f0*/  @!P6 LEA R10, P0, R248.reuse, R5, 0x1 ;  /* 0x00000005f80ae211 */ /* 0x040fe400078008ff */
[----:B------:R-:W-:Y:S01]  /*3400*/  SHF.R.S32.HI R7, RZ, 0x1f, R2 ;  /* 0x0000001fff077819 */ /* 0x000fe20000011402 */
[----:B------:R2:W-:Y:S01]  /*3410*/  @!P6 LDGSTS.E.BYPASS.LTC128B.128 [R249+0x17100], [R16.64], !P2 ;  /* 0x1710000010f9efae */ /* 0x0005e2000d101d46 */
[----:B------:R-:W-:Y:S02]  /*3420*/  @!P6 LEA.HI.X R11, R248, R12, R241, 0x1, P0 ;  /* 0x0000000cf80be211 */ /* 0x000fe400000f0cf1 */
[----:B------:R-:W-:Y:S01]  /*3430*/  LOP3.LUT P0, RZ, R4, 0x2, RZ, 0xc0, !PT ;  /* 0x0000000204ff7812 */ /* 0x000fe2000780c0ff */
[----:B----4-:R-:W-:-:S04]  /*3440*/  IMAD.IADD R5, R170, 0x1, -R18 ;  /* 0x00000001aa057824 */ /* 0x010fc800078e0a12 */
[----:B------:R-:W-:Y:S02]  /*3450*/  IMAD R6, R2, -0x40, R5 ;  /* 0xffffffc002067824 */ /* 0x000fe400078e0205 */
[----:B------:R-:W-:Y:S01]  /*3460*/  IMAD R5, R7, c[0x0][0x1e0], RZ ;  /* 0x0000780007057a24 */ /* 0x000fe200078e02ff */
[----:B------:R-:W-:-:S05]  /*3470*/  ISETP.NE.AND P2, PT, R0, RZ, PT ;  /* 0x000000ff0000720c */ /* 0x000fca0003f45270 */
[----:B------:R4:W-:Y:S01]  /*3480*/  @!P6 LDGSTS.E.BYPASS.LTC128B.128 [R249+0x1b100], [R14.64], !P0 ;  /* 0x1b1000000ef9efae */ /* 0x0009e2000c101d46 */
[----:B------:R-:W-:-:S03]  /*3490*/  ISETP.GE.AND P0, PT, R6, 0x1, PT ;  /* 0x000000010600780c */ /* 0x000fc60003f06270 */
[----:B------:R5:W-:Y:S01]  /*34a0*/  @!P6 LDGSTS.E.BYPASS.LTC128B.128 [R249+0x1f100], [R10.64], !P1 ;  /* 0x1f1000000af9efae */ /* 0x000be2000c901d46 */
[----:B------:R-:W-:-:S03]  /*34b0*/  IMAD R0, R2, c[0x0][0x1e4], R5 ;  /* 0x0000790002007a24 */ /* 0x000fc600078e0205 */
[----:B------:R-:W0:Y:S01]  /*34c0*/  LDGDEPBAR ;  /* 0x00000000000079af */ /* 0x000e220000000000 */
[----:B------:R-:W-:Y:S01]  /*34d0*/  WARPSYNC 0xffffffff ;  /* 0xffffffff00007948 */ /* 0x000fe20003800000 */
[----:B-1----:R-:W-:Y:S02]  /*34e0*/  IMAD.WIDE.U32 R8, R2, c[0x0][0x1e0], RZ ;  /* 0x0000780002087a25 */ /* 0x002fe400078e00ff */
[----:B------:R-:W-:Y:S02]  /*34f0*/  BAR.SYNC.DEFER_BLOCKING 0x0 ;  /* 0x0000000000007b1d */ /* 0x000fe40000010000 */
[----:B------:R-:W-:Y:S01]  /*3500*/  IMAD.IADD R0, R9, 0x1, R0 ;  /* 0x0000000109007824 */ /* 0x000fe200078e0200 */
[----:B---3--:R-:W-:-:S04]  /*3510*/  LEA R5, P6, R8, R80, 0x6 ;  /* 0x0000005008057211 */ /* 0x008fc800078c30ff */
[----:B------:R-:W-:Y:S02]  /*3520*/  LEA.HI.X R0, R8, R78, R0, 0x6, P6 ;  /* 0x0000004e08007211 */ /* 0x000fe400030f3400 */
[----:B------:R-:W-:-:S04]  /*3530*/  @P0 LEA R12, P6, R5, c[0x0][0x1c8], 0x1 ;  /* 0x00007200050c0a11 */ /* 0x000fc800078c08ff */
[----:B------:R-:W-:Y:S02]  /*3540*/  @P0 LEA.HI.X R13, R5, c[0x0][0x1cc], R0, 0x1, P6 ;  /* 0x00007300050d0a11 */ /* 0x000fe400030f0c00 */
[----:B------:R-:W-:Y:S01]  /*3550*/  ISETP.GE.AND P6, PT, R6, 0x21, PT ;  /* 0x000000210600780c */ /* 0x000fe20003fc6270 */
[----:B------:R-:W-:-:S04]  /*3560*/  IMAD.MOV.U32 R4, RZ, RZ, 0x20 ;  /* 0x00000020ff047424 */ /* 0x000fc800078e00ff */
[C---:B-----5:R-:W-:Y:S01]  /*3570*/  IMAD.WIDE.U32 R10, R4.reuse, c[0x0][0x1e0], RZ ;  /* 0x00007800040a7a25 */ /* 0x060fe200078e00ff */
[----:B------:R-:W-:Y:S01]  /*3580*/  @!PT LDS RZ, [RZ] ;  /* 0x00000000fffff984 */ /* 0x000fe20000000800 */
[----:B------:R-:W-:Y:S01]  /*3590*/  @!PT LDS RZ, [RZ] ;  /* 0x00000000fffff984 */ /* 0x000fe20000000800 */
[----:B------:R-:W-:Y:S01]  /*35a0*/  @!PT LDS RZ, [RZ] ;  /* 0x00000000fffff984 */ /* 0x000fe20000000800 */
[----:B------:R4:W-:Y:S03]  /*35b0*/  @P0 LDGSTS.E.BYPASS.LTC128B.128 [R249+0x8100], [R12.64], !P5 ;  /* 0x081000000cf90fae */ /* 0x0009e6000e901d46 */
[----:B------:R-:W-:Y:S01]  /*35c0*/  IMAD R9, R4, c[0x0][0x1e4], RZ ;  /* 0x0000790004097a24 */ /* 0x000fe200078e02ff */
[----:B------:R4:W-:Y:S04]  /*35d0*/  @P0 LDGSTS.E.BYPASS.LTC128B.128 [R249+0xa100], [R12.64+0x80], !P4 ;  /* 0x0a1000800cf90fae */ /* 0x0009e8000e101d46 */
[----:B------:R4:W-:Y:S04]  /*35e0*/  @P0 LDGSTS.E.BYPASS.LTC128B.128 [R249+0xc100], [R12.64+0x100], !P3 ;  /* 0x0c1001000cf90fae */ /* 0x0009e8000d901d46 */
[----:B------:R4:W-:Y:S01]  /*35f0*/  @P0 LDGSTS.E.BYPASS.LTC128B.128 [R249+0xe100], [R12.64+0x180], !P2 ;  /* 0x0e1001800cf90fae */ /* 0x0009e2000d101d46 */
[----:B------:R-:W-:-:S04]  /*3600*/  @P6 IADD3 R5, P0, R5, R10, RZ ;  /* 0x0000000a05056210 */ /* 0x000fc80007f1e0ff */
        /* <DEDUP_REMOVED lines=11> */
[----:B------:R-:W-:-:S03]  /*36c0*/  LEA R5, P0, R8, R20, 0x6 ;  /* 0x0000001408057211 */ /* 0x000fc600078030ff */
[----:B------:R-:W-:Y:S01]  /*36d0*/  IMAD.IADD R7, R9, 0x1, R7 ;  /* 0x0000000109077824 */ /* 0x000fe200078e0207 */
[----:B------:R-:W-:Y:S01]  /*36e0*/  LOP3.LUT R6, R29, 0x1, RZ, 0xc0, !PT ;  /* 0x000000011d067812 */ /* 0x000fe200078ec0ff */
[----:B------:R-:W-:-:S03]  /*36f0*/  IMAD R0, R2, -0x40, R170 ;  /* 0xffffffc002007824 */ /* 0x000fc600078e02aa */
[----:B------:R-:W-:Y:S01]  /*3700*/  LEA.HI.X R4, R8, R238, R7, 0x6, P0 ;  /* 0x000000ee08047211 */ /* 0x000fe200000f3407 */
[----:B------:R-:W-:Y:S01]  /*3710*/  IMAD.MOV.U32 R7, RZ, RZ, c[0x0][0x208] ;  /* 0x00008200ff077624 */ /* 0x000fe200078e00ff */
[----:B------:R-:W-:Y:S01]  /*3720*/  LEA R38, P0, R5, c[0x0][0x1f8], 0x1 ;  /* 0x00007e0005267a11 */ /* 0x000fe200078008ff */
[----:B------:R-:W-:-:S04]  /*3730*/  DEPBAR.LE SB0, 0x1 ;  /* 0x000080400000791a */ /* 0x000fc80000000000 */
[----:B------:R-:W-:-:S04]  /*3740*/  DEPBAR.LE SB0, 0x0 ;  /* 0x000080000000791a */ /* 0x000fc80000000000 */
[----:B------:R-:W-:Y:S01]  /*3750*/  BAR.SYNC.DEFER_BLOCKING 0x0 ;  /* 0x0000000000007b1d */ /* 0x000fe20000010000 */
[----:B------:R-:W-:Y:S01]  /*3760*/  LEA.HI.X R39, R5, c[0x0][0x1fc], R4, 0x1, P0 ;  /* 0x00007f0005277a11 */ /* 0x000fe200000f0c04 */
[----:B------:R-:W-:Y:S01]  /*3770*/  IMAD.MOV.U32 R5, RZ, RZ, c[0x0][0x20c] ;  /* 0x00008300ff057624 */ /* 0x000fe200078e00ff */
[C---:B------:R-:W-:Y:S01]  /*3780*/  LEA R76, P0, R7.reuse, R38, 0x6 ;  /* 0x00000026074c7211 */ /* 0x040fe200078030ff */
[----:B------:R-:W-:Y:S01]  /*3790*/  IMAD.IADD R28, R0, 0x1, -R18 ;  /* 0x00000001001c7824 */ /* 0x000fe200078e0a12 */
[----:B------:R-:W-:Y:S02]  /*37a0*/  ISETP.NE.U32.AND P5, PT, R6, 0x1, PT ;  /* 0x000000010600780c */ /* 0x000fe40003fa5070 */
[----:B------:R-:W-:Y:S02]  /*37b0*/  LEA.HI.X R77, R7, R39, R5, 0x6, P0 ;  /* 0x00000027074d7211 */ /* 0x000fe400000f3405 */
[C---:B------:R-:W-:Y:S02]  /*37c0*/  ISETP.LT.OR P0, PT, R28.reuse, 0x1, P5 ;  /* 0x000000011c00780c */ /* 0x040fe40002f01670 */
[----:B------:R-:W-:Y:S01]  /*37d0*/  LOP3.LUT P1, RZ, R29, 0x2, RZ, 0xc0, !PT ;  /* 0x000000021dff7812 */ /* 0x000fe2000782c0ff */
[----:B------:R-:W-:Y:S04]  /*37e0*/  LDSM.16.M88.4 R24, [R234] ;  /* 0x00000000ea18783b */ /* 0x000fe80000000200 */
[----:B------:R-:W3:Y:S04]  /*37f0*/  LDSM.16.M88.4 R48, [R233] ;  /* 0x00000000e930783b */ /* 0x000ee80000000200 */
[----:B------:R-:W5:Y:S04]  /*3800*/  LDSM.16.M88.4 R40, [R233+0x800] ;  /* 0x00080000e928783b */ /* 0x000f680000000200 */
[----:B------:R-:W-:Y:S04]  /*3810*/  LDSM.16.M88.4 R32, [R233+0x1000] ;  /* 0x00100000e920783b */ /* 0x000fe80000000200 */
[----:B------:R-:W3:Y:S04]  /*3820*/  LDSM.16.M88.4 R56, [R233+0x1800] ;  /* 0x00180000e938783b */ /* 0x000ee80000000200 */
[----:B------:R-:W-:Y:S04]  /*3830*/  LDSM.16.M88.4 R4, [R232] ;  /* 0x00000000e804783b */ /* 0x000fe80000000200 */
[----:B------:R-:W3:Y:S04]  /*3840*/  LDSM.16.M88.4 R20, [R231] ;  /* 0x00000000e714783b */ /* 0x000ee80000000200 */
[----:B--2---:R-:W2:Y:S04]  /*3850*/  LDSM.16.M88.4 R16, [R223] ;  /* 0x00000000df10783b */ /* 0x004ea80000000200 */
[----:B----4-:R-:W4:Y:S04]  /*3860*/  LDSM.16.M88.4 R12, [R222] ;  /* 0x00000000de0c783b */ /* 0x010f280000000200 */
[----:B-1----:R-:W1:Y:S04]  /*3870*/  LDSM.16.M88.4 R8, [R221] ;  /* 0x00000000dd08783b */ /* 0x002e680000000200 */
        /* <DEDUP_REMOVED lines=15> */
[C---:B---3--:R-:W-:Y:S08]  /*3970*/  HMMA.16816.F32.BF16 R52, R24.reuse, R48, RZ ;  /* 0x000000301834723c */ /* 0x048ff000000418ff */
[----:B------:R1:W-:Y:S01]  /*3980*/  LDGSTS.E.BYPASS.LTC128B.128 [R249+0x6100], [R38.64+0x180], !P4 ;  /* 0x0610018026f97fae */ /* 0x0003e2000e101d46 */
[----:B------:R-:W-:Y:S01]  /*3990*/  ISETP.NE.AND P4, PT, R36, RZ, PT ;  /* 0x000000ff2400720c */ /* 0x000fe20003f85270 */
[----:B-----5:R-:W-:Y:S02]  /*39a0*/  HMMA.16816.F32.BF16 R44, R24, R40, RZ ;  /* 0x00000028182c723c */ /* 0x020fe400000418ff */
[----:B------:R3:W-:Y:S01]  /*39b0*/  LDGSTS.E.BYPASS.LTC128B.128 [R249+0x1100], [R76.64], !P5 ;  /* 0x011000004cf97fae */ /* 0x0007e2000e901d46 */
[----:B------:R-:W-:-:S03]  /*39c0*/  ISETP.NE.AND P5, PT, R31, RZ, PT ;  /* 0x000000ff1f00720c */ /* 0x000fc60003fa5270 */
[----:B------:R3:W-:Y:S01]  /*39d0*/  LDGSTS.E.BYPASS.LTC128B.128 [R249+0x3100], [R76.64+0x80], !P1 ;  /* 0x031000804cf97fae */ /* 0x0007e2000c901d46 */
[----:B------:R-:W-:Y:S01]  /*39e0*/  ISETP.NE.AND P1, PT, R30, RZ, PT ;  /* 0x000000ff1e00720c */ /* 0x000fe20003f25270 */
[C---:B------:R-:W-:Y:S02]  /*39f0*/  HMMA.16816.F32.BF16 R48, R24.reuse, R50, RZ ;  /* 0x000000321830723c */ /* 0x040fe400000418ff */
[----:B------:R3:W-:Y:S04]  /*3a00*/  LDGSTS.E.BYPASS.LTC128B.128 [R249+0x5100], [R76.64+0x100], !P6 ;  /* 0x051001004cf97fae */ /* 0x0007e8000f101d46 */
[----:B------:R3:W-:Y:S02]  /*3a10*/  LDGSTS.E.BYPASS.LTC128B.128 [R249+0x7100], [R76.64+0x180], !P0 ;  /* 0x071001804cf97fae */ /* 0x0007e4000c101d46 */
[C---:B------:R-:W-:Y:S02]  /*3a20*/  HMMA.16816.F32.BF16 R40, R24.reuse, R42, RZ ;  /* 0x0000002a1828723c */ /* 0x040fe400000418ff */
[----:B------:R-:W-:Y:S04]  /*3a30*/  LDSM.16.M88.4 R72, [R229] ;  /* 0x00000000e548783b */ /* 0x000fe80000000200 */
[----:B------:R-:W-:Y:S02]  /*3a40*/  LDSM.16.M88.4 R68, [R229+0x800] ;  /* 0x00080000e544783b */ /* 0x000fe40000000200 */
[C---:B------:R-:W-:Y:S02]  /*3a50*/  HMMA.16816.F32.BF16 R28, R24.reuse, R56, RZ ;  /* 0x00000038181c723c */ /* 0x040fe400000418ff */
[----:B------:R-:W-:Y:S04]  /*3a60*/  LDSM.16.M88.4 R64, [R229+0x1000] ;  /* 0x00100000e540783b */ /* 0x000fe80000000200 */
[----:B------:R-:W-:Y:S02]  /*3a70*/  LDSM.16.M88.4 R60, [R229+0x1800] ;  /* 0x00180000e53c783b */ /* 0x000fe40000000200 */
[C---:B-1----:R-:W-:Y:S02]  /*3a80*/  HMMA.16816.F32.BF16 R36, R24.reuse, R32, RZ ;  /* 0x000000201824723c */ /* 0x042fe400000418ff */
[----:B------:R-:W0:Y:S06]  /*3a90*/  LDGDEPBAR ;  /* 0x00000000000079af */ /* 0x000e2c0000000000 */
[C---:B------:R-:W-:Y:S08]  /*3aa0*/  HMMA.16816.F32.BF16 R32, R24.reuse, R34, RZ ;  /* 0x000000221820723c */ /* 0x040ff000000418ff */
[----:B------:R-:W-:Y:S01]  /*3ab0*/  HMMA.16816.F32.BF16 R24, R24, R58, RZ ;  /* 0x0000003a1818723c */ /* 0x000fe200000418ff */
[----:B------:R-:W1:Y:S07]  /*3ac0*/  LDSM.16.M88.4 R56, [R230] ;  /* 0x00000000e638783b */ /* 0x000e6e0000000200 */
[C---:B------:R-:W-:Y:S08]  /*3ad0*/  HMMA.16816.F32.BF16 R52, R4.reuse, R20, R52 ;  /* 0x000000140434723c */ /* 0x040ff00000041834 */
[C---:B------:R-:W-:Y:S01]  /*3ae0*/  HMMA.16816.F32.BF16 R48, R4.reuse, R22, R48 ;  /* 0x000000160430723c */ /* 0x040fe20000041830 */
[----:B------:R-:W-:Y:S07]  /*3af0*/  LDSM.16.M88.4 R20, [R220] ;  /* 0x00000000dc14783b */ /* 0x000fee0000000200 */
[C---:B--2---:R-:W-:Y:S08]  /*3b00*/  HMMA.16816.F32.BF16 R44, R4.reuse, R16, R44 ;  /* 0x00000010042c723c */ /* 0x044ff0000004182c */
[C---:B------:R-:W-:Y:S01]  /*3b10*/  HMMA.16816.F32.BF16 R40, R4.reuse, R18, R40 ;  /* 0x000000120428723c */ /* 0x040fe20000041828 */
[----:B------:R-:W-:Y:S07]  /*3b20*/  LDSM.16.M88.4 R16, [R220+0x800] ;  /* 0x00080000dc10783b */ /* 0x000fee0000000200 */
[C---:B----4-:R-:W-:Y:S08]  /*3b30*/  HMMA.16816.F32.BF16 R36, R4.reuse, R12, R36 ;  /* 0x0000000c0424723c */ /* 0x050ff00000041824 */
[C---:B------:R-:W-:Y:S01]  /*3b40*/  HMMA.16816.F32.BF16 R32, R4.reuse, R14, R32 ;  /* 0x0000000e0420723c */ /* 0x040fe20000041820 */
[----:B------:R-:W-:Y:S07]  /*3b50*/  LDSM.16.M88.4 R12, [R220+0x1000] ;  /* 0x00100000dc0c783b */ /* 0x000fee0000000200 */
[C---:B------:R-:W-:Y:S08]  /*3b60*/  HMMA.16816.F32.BF16 R28, R4.reuse, R8, R28 ;  /* 0x00000008041c723c */ /* 0x040ff0000004181c */
[----:B------:R-:W-:Y:S01]  /*3b70*/  HMMA.16816.F32.BF16 R24, R4, R10, R24 ;  /* 0x0000000a0418723c */ /* 0x000fe20000041818 */
[----:B------:R-:W2:Y:S04]  /*3b80*/  LDSM.16.M88.4 R4, [R228] ;  /* 0x00000000e404783b */ /* 0x000ea80000000200 */
[----:B------:R-:W4:Y:S03]  /*3b90*/  LDSM.16.M88.4 R8, [R220+0x1800] ;  /* 0x00180000dc08783b */ /* 0x000f260000000200 */
        /* <DEDUP_REMOVED lines=12> */
[----:B------:R-:W5:Y:S03]  /*3c60*/  LDSM.16.M88.4 R60, [R233+0x3800] ;  /* 0x00380000e93c783b */ /* 0x000f660000000200 */
        /* <DEDUP_REMOVED lines=12> */
[----:B------:R-:W4:Y:S03]  /*3d30*/  LDSM.16.M88.4 R8, [R216] ;  /* 0x00000000d808783b */ /* 0x000f260000000200 */
        /* <DEDUP_REMOVED lines=9> */
[C---:B-----5:R-:W-:Y:S08]  /*3dd0*/  HMMA.16816.F32.BF16 R28, R56.reuse, R60, R28 ;  /* 0x0000003c381c723c */ /* 0x060ff0000004181c */
[----:B------:R-:W-:Y:S01]  /*3de0*/  HMMA.16816.F32.BF16 R24, R56, R62, R24 ;  /* 0x0000003e3818723c */ /* 0x000fe20000041818 */
[----:B------:R-:W1:Y:S04]  /*3df0*/  LDSM.16.M88.4 R56, [R230+0x4000] ;  /* 0x00400000e638783b */ /* 0x000e680000000200 */
[----:B------:R-:W5:Y:S03]  /*3e00*/  LDSM.16.M88.4 R60, [R229+0x3800] ;  /* 0x00380000e53c783b */ /* 0x000f660000000200 */
        /* <DEDUP_REMOVED lines=100> */
[C---:B-----5:R-:W-:Y:S08]  /*4450*/  HMMA.16816.F32.BF16 R28, R56.reuse, R60, R28 ;  /* 0x0000003c381c723c */ /* 0x060ff0000004181c */
[----:B------:R-:W-:Y:S01]  /*4460*/  HMMA.16816.F32.BF16 R24, R56, R62, R24 ;  /* 0x0000003e3818723c */ /* 0x000fe20000041818 */
[----:B------:R-:W5:Y:S04]  /*4470*/  LDSM.16.M88.4 R60, [R229+0x7000] ;  /* 0x00700000e53c783b */ /* 0x000f680000000200 */
[----:B------:R-:W1:Y:S03]  /*4480*/  LDSM.16.M88.4 R56, [R229+0x7800] ;  /* 0x00780000e538783b */ /* 0x000e660000000200 */
[C---:B--2---:R-:W-:Y:S08]  /*4490*/  HMMA.16816.F32.BF16 R52, R4.reuse, R20, R52 ;  /* 0x000000140434723c */ /* 0x044ff00000041834 */
[C---:B------:R-:W-:Y:S01]  /*44a0*/  HMMA.16816.F32.BF16 R48, R4.reuse, R22, R48 ;  /* 0x000000160430723c */ /* 0x040fe20000041830 */
[----:B------:R-:W-:Y:S07]  /*44b0*/  LDSM.16.M88.4 R20, [R228+0xc000] ;  /* 0x00c00000e414783b */ /* 0x000fee0000000200 */
        /* <DEDUP_REMOVED lines=8> */
[----:B------:R-:W4:Y:S04]  /*4540*/  LDSM.16.M88.4 R8, [R220+0x7000] ;  /* 0x00700000dc08783b */ /* 0x000f280000000200 */
[----:B------:R-:W2:Y:S01]  /*4550*/  LDSM.16.M88.4 R4, [R220+0x7800] ;  /* 0x00780000dc04783b */ /* 0x000ea20000000200 */
[----:B------:R-:W-:Y:S01]  /*4560*/  ISETP.GT.AND P0, PT, R2, R168, PT ;  /* 0x000000a80200720c */ /* 0x000fe20003f04270 */
[----:B------:R-:W-:-:S04]  /*4570*/  DEPBAR.LE SB0, 0x0 ;  /* 0x000080000000791a */ /* 0x000fc80000000000 */
[C---:B-1----:R-:W-:Y:S08]  /*4580*/  HMMA.16816.F32.BF16 R52, R72.reuse, R68, R52 ;  /* 0x000000444834723c */ /* 0x042ff00000041834 */
[C---:B------:R-:W-:Y:S08]  /*4590*/  HMMA.16816.F32.BF16 R48, R72.reuse, R70, R48 ;  /* 0x000000464830723c */ /* 0x040ff00000041830 */
[C---:B------:R-:W-:Y:S08]  /*45a0*/  HMMA.16816.F32.BF16 R44, R72.reuse, R64, R44 ;  /* 0x00000040482c723c */ /* 0x040ff0000004182c */
[C---:B------:R-:W-:Y:S08]  /*45b0*/  HMMA.16816.F32.BF16 R40, R72.reuse, R66, R40 ;  /* 0x000000424828723c */ /* 0x040ff00000041828 */
[C---:B-----5:R-:W-:Y:S08]  /*45c0*/  HMMA.16816.F32.BF16 R36, R72.reuse, R60, R36 ;  /* 0x0000003c4824723c */ /* 0x060ff00000041824 */
        /* <DEDUP_REMOVED lines=8> */
[C---:B----4-:R-:W-:Y:S08]  /*4650*/  HMMA.16816.F32.BF16 R36, R20.reuse, R8, R36 ;  /* 0x000000081424723c */ /* 0x050ff00000041824 */
[C---:B------:R-:W-:Y:S08]  /*4660*/  HMMA.16816.F32.BF16 R32, R20.reuse, R10, R32 ;  /* 0x0000000a1420723c */ /* 0x040ff00000041820 */
[C---:B------:R-:W-:Y:S08]  /*4670*/  HMMA.16816.F32.BF16 R28, R20.reuse, R4, R28 ;  /* 0x00000004141c723c */ /* 0x040ff0000004181c */
[----:B------:R-:W-:Y:S01]  /*4680*/  HMMA.16816.F32.BF16 R24, R20, R6, R24 ;  /* 0x000000061418723c */ /* 0x000fe20000041818 */
[----:B------:R-:W-:Y:S06]  /*4690*/  BAR.SYNC.DEFER_BLOCKING 0x0 ;  /* 0x0000000000007b1d */ /* 0x000fec0000010000 */
[----:B------:R-:W-:Y:S01]  /*46a0*/  @!UPT UIADD3 URZ, URZ, URZ, URZ ;  /* 0x0000003f3f3ff290 */ /* 0x000fe2000fffe03f */
[----:B------:R-:W-:Y:S11]  /*46b0*/  @!P0 BRA `(.L_x_4812) ;  /* 0x0000019000008947 */ /* 0x000ff60003800000 */
[----:B---3--:R-:W-:-:S04]  /*46c0*/  IADD3 R7, R3, -0x2, RZ ;  /* 0xfffffffe03077810 */ /* 0x008fc80007ffe0ff */
        /* <DEDUP_REMOVED lines=8> */
[----:B------:R-:W-:Y:S01]  /*4750*/  LEA.HI.X R6, R4, R78, R6, 0x6, P0 ;  /* 0x0000004e04067211 */ /* 0x000fe200000f3406 */
[----:B------:R-:W-:Y:S01]  /*4760*/  IMAD.MOV.U32 R4, RZ, RZ, c[0x0][0x1e4] ;  /* 0x00007900ff047624 */ /* 0x000fe200078e00ff */
        /* <DEDUP_REMOVED lines=14> */
.L_x_4812:
[----:B---3--:R-:W-:Y:S05]  /*4850*/  BSYNC B0 ;  /* 0x0000000000007941 */ /* 0x008fea0003800000 */
.L_x_4811:
[----:B------:R-:W2:Y:S01]  /*4860*/  LDL R172, [R1+0x74] ;  /* 0x0000740001ac7983 */ /* 0x000ea20000100800 */
[----:B------:R-:W-:Y:S01]  /*4870*/  IMAD.IADD R7, R252, 0x1, R237 ;  /* 0x00000001fc077824 */ /* 0x000fe200078e02ed */
[----:B------:R-:W-:Y:S01]  /*4880*/  IADD3 R200, R3, -0x2, RZ ;  /* 0xfffffffe03c87810 */ /* 0x000fe20007ffe0ff */
[----:B------:R-:W-:Y:S01]  /*4890*/  IMAD.MOV.U32 R5, RZ, RZ, -0x40 ;  /* 0xffffffc0ff057424 */ /* 0x000fe200078e00ff */
[----:B------:R-:W-:Y:S01]  /*48a0*/  LDSM.16.MT88.4 R72, [R227+0x4000] ;  /* 0x00400000e348783b */ /* 0x000fe20000004200 */
[----:B------:R-:W-:-:S03]  /*48b0*/  @P1 IMAD.HI.U32 R4, R7, c[0x0][0x2c8], RZ ;  /* 0x0000b20007041a27 */ /* 0x000fc600078e00ff */
[----:B------:R-:W-:Y:S01]  /*48c0*/  LDSM.16.MT88.4 R152, [R224] ;  /* 0x00000000e098783b */ /* 0x000fe20000004200 */
[----:B------:R-:W-:Y:S01]  /*48d0*/  IMAD R2, R2, R5, 0x1 ;  /* 0x0000000102027424 */ /* 0x000fe200078e0205 */
[----:B------:R-:W-:Y:S01]  /*48e0*/  @P1 SHF.R.U32.HI R7, RZ, c[0x0][0x2cc], R4 ;  /* 0x0000b300ff071a19 */ /* 0x000fe20000011604 */
[----:B------:R-:W-:Y:S01]  /*48f0*/  IMAD.IADD R0, R0, 0x1, -R251 ;  /* 0x0000000100007824 */ /* 0x000fe200078e0afb */
[----:B------:R-:W-:Y:S02]  /*4900*/  LDSM.16.MT88.4 R88, [R225+0x4000] ;  /* 0x00400000e158783b */ /* 0x000fe40000004200 */
[----:B------:R-:W-:Y:S02]  /*4910*/  IADD3 R2, -R251, R2, R170 ;  /* 0x00000002fb027210 */ /* 0x000fe40007ffe1aa */
[----:B------:R-:W3:Y:S04]  /*4920*/  SHFL.IDX PT, R6, R7, RZ, 0x1c1f ;  /* 0x001c1fff07067589 */ /* 0x000ee800000e0000 */
[----:B------:R-:W4:Y:S04]  /*4930*/  SHFL.IDX PT, R4, R7, 0x1, 0x1c1f ;  /* 0x003c1f0007047f89 */ /* 0x000f2800000e0000 */
[----:B------:R-:W-:Y:S04]  /*4940*/  LDSM.16.MT88.4 R64, [R224+0x2000] ;  /* 0x00200000e040783b */ /* 0x000fe80000004200 */
[----:B------:R-:W-:Y:S04]  /*4950*/  LDSM.16.MT88.4 R104, [R227+0x6000] ;  /* 0x00600000e368783b */ /* 0x000fe80000004200 */
[----:B------:R-:W-:Y:S04]  /*4960*/  LDSM.16.MT88.4 R96, [R224+0x4000] ;  /* 0x00400000e060783b */ /* 0x000fe80000004200 */
[----:B------:R-:W-:Y:S04]  /*4970*/  LDSM.16.MT88.4 R136, [R226] ;  /* 0x00000000e288783b */ /* 0x000fe80000004200 */
[----:B------:R-:W-:Y:S04]  /*4980*/  LDSM.16.MT88.4 R144, [R225] ;  /* 0x00000000e190783b */ /* 0x000fe80000004200 */
[----:B------:R-:W-:Y:S04]  /*4990*/  LDSM.16.MT88.4 R20, [R226+0x800] ;  /* 0x00080000e214783b */ /* 0x000fe80000004200 */
[----:B------:R-:W-:Y:S04]  /*49a0*/  LDSM.16.MT88.4 R56, [R225+0x2000] ;  /* 0x00200000e138783b */ /* 0x000fe80000004200 */
[----:B------:R-:W-:Y:S04]  /*49b0*/  LDSM.16.MT88.4 R80, [R226+0x4000] ;  /* 0x00400000e250783b */ /* 0x000fe80000004200 */
[----:B------:R-:W-:Y:S04]  /*49c0*/  LDSM.16.MT88.4 R156, [R227] ;  /* 0x00000000e39c783b */ /* 0x000fe80000004200 */
[----:B------:R-:W0:Y:S01]  /*49d0*/  LDGDEPBAR ;  /* 0x00000000000079af */ /* 0x000e220000000000 */
[----:B--2---:R-:W-:-:S04]  /*49e0*/  IMAD.IADD R5, R2, 0x1, -R172 ;  /* 0x0000000102057824 */ /* 0x004fc800078e0aac */
[C---:B-1-3--:R-:W-:Y:S02]  /*49f0*/  IMAD.IADD R9, R5.reuse, 0x1, R6 ;  /* 0x0000000105097824 */ /* 0x04afe400078e0206 */
[----:B----4-:R-:W-:-:S03]  /*4a00*/  IMAD.IADD R5, R5, 0x1, R4 ;  /* 0x0000000105057824 */ /* 0x010fc600078e0204 */
[C---:B------:R-:W-:Y:S02]  /*4a10*/  IMNMX R2, R0.reuse, R9, PT ;  /* 0x0000000900027217 */ /* 0x040fe40003800200 */
[----:B------:R-:W-:Y:S02]  /*4a20*/  IMNMX R0, R0, R5, PT ;  /* 0x0000000500007217 */ /* 0x000fe40003800200 */
[C---:B------:R-:W-:Y:S02]  /*4a30*/  ISETP.GT.AND P6, PT, R2.reuse, RZ, PT ;  /* 0x000000ff0200720c */ /* 0x040fe40003fc4270 */
[----:B------:R-:W-:Y:S02]  /*4a40*/  ISETP.GT.AND P0, PT, R2, 0x1, PT ;  /* 0x000000010200780c */ /* 0x000fe40003f04270 */
[----:B------:R-:W-:Y:S02]  /*4a50*/  FSEL R52, R52, -INF , P6 ;  /* 0xff80000034347808 */ /* 0x000fe40003000000 */
[----:B------:R-:W-:-:S02]  /*4a60*/  ISETP.GT.AND P6, PT, R2, 0x8, PT ;  /* 0x000000080200780c */ /* 0x000fc40003fc4270 */
[----:B------:R-:W-:Y:S02]  /*4a70*/  FSEL R53, R53, -INF , P0 ;  /* 0xff80000035357808 */ /* 0x000fe40000000000 */
[----:B------:R-:W-:Y:S02]  /*4a80*/  FSEL R13, R48, -INF , P6 ;  /* 0xff800000300d7808 */ /* 0x000fe40003000000 */
[C---:B------:R-:W-:Y:S02]  /*4a90*/  ISETP.GT.AND P0, PT, R2.reuse, 0x9, PT ;  /* 0x000000090200780c */ /* 0x040fe40003f04270 */
[----:B------:R-:W-:Y:S02]  /*4aa0*/  ISETP.GT.AND P6, PT, R2, 0x10, PT ;  /* 0x000000100200780c */ /* 0x000fe40003fc4270 */
[----:B------:R-:W-:Y:S02]  /*4ab0*/  FMNMX.FTZ R4, R52, R53, !PT ;  /* 0x0000003534047209 */ /* 0x000fe40007810000 */
[----:B------:R-:W-:-:S02]  /*4ac0*/  FSEL R49, R49, -INF , P0 ;  /* 0xff80000031317808 */ /* 0x000fc40000000000 */
[----:B------:R-:W-:Y:S02]  /*4ad0*/  FSEL R11, R44, -INF , P6 ;  /* 0xff8000002c0b7808 */ /* 0x000fe40003000000 */
[C---:B------:R-:W-:Y:S02]  /*4ae0*/  ISETP.GT.AND P0, PT, R2.reuse, 0x11, PT ;  /* 0x000000110200780c */ /* 0x040fe40003f04270 */
[----:B------:R-:W-:Y:S02]  /*4af0*/  ISETP.GT.AND P6, PT, R2, 0x18, PT ;  /* 0x000000180200780c */ /* 0x000fe40003fc4270 */
[----:B------:R-:W-:Y:S02]  /*4b00*/  FMNMX.FTZ R4, R13, R4, !PT ;  /* 0x000000040d047209 */ /* 0x000fe40007810000 */
[----:B------:R-:W-:Y:S02]  /*4b10*/  FSEL R45, R45, -INF , P0 ;  /* 0xff8000002d2d7808 */ /* 0x000fe40000000000 */
[----:B------:R-:W-:-:S02]  /*4b20*/  FSEL R7, R40, -INF , P6 ;  /* 0xff80000028077808 */ /* 0x000fc40003000000 */
[----:B------:R-:W-:Y:S02]  /*4b30*/  FMNMX.FTZ R4, R49, R4, !PT ;  /* 0x0000000431047209 */ /* 0x000fe40007810000 */
[C---:B------:R-:W-:Y:S02]  /*4b40*/  ISETP.GT.AND P0, PT, R2.reuse, 0x19, PT ;  /* 0x000000190200780c */ /* 0x040fe40003f04270 */
[----:B------:R-:W-:Y:S02]  /*4b50*/  ISETP.GT.AND P6, PT, R2, 0x20, PT ;  /* 0x000000200200780c */ /* 0x000fe40003fc4270 */
[----:B------:R-:W-:Y:S02]  /*4b60*/  FMNMX.FTZ R4, R11, R4, !PT ;  /* 0x000000040b047209 */ /* 0x000fe40007810000 */
[----:B------:R-:W-:Y:S02]  /*4b70*/  FSEL R41, R41, -INF , P0 ;  /* 0xff80000029297808 */ /* 0x000fe40000000000 */
[----:B------:R-:W-:-:S02]  /*4b80*/  FSEL R116, R36, -INF , P6 ;  /* 0xff80000024747808 */ /* 0x000fc40003000000 */
        /* <DEDUP_REMOVED lines=10> */
[----:B------:R-:W-:Y:S02]  /*4c30*/  ISETP.GT.AND P0, PT, R2, 0x31, PT ;  /* 0x000000310200780c */ /* 0x000fe40003f04270 */
[----:B------:R-:W-:-:S02]  /*4c40*/  ISETP.GT.AND P6, PT, R0, RZ, PT ;  /* 0x000000ff0000720c */ /* 0x000fc40003fc4270 */
[----:B------:R-:W-:Y:S02]  /*4c50*/  FMNMX.FTZ R5, R41, R4, !PT ;  /* 0x0000000429057209 */ /* 0x000fe40007810000 */
[----:B------:R-:W-:Y:S02]  /*4c60*/  FSEL R125, R29, -INF , P0 ;  /* 0xff8000001d7d7808 */ /* 0x000fe40000000000 */
[----:B------:R-:W-:Y:S02]  /*4c70*/  FSEL R54, R54, -INF , P6 ;  /* 0xff80000036367808 */ /* 0x000fe40003000000 */
[----:B------:R-:W-:Y:S02]  /*4c80*/  FMNMX.FTZ R4, R116, R5, !PT ;  /* 0x0000000574047209 */ /* 0x000fe40007810000 */
[C---:B------:R-:W-:Y:S02]  /*4c90*/  ISETP.GT.AND P0, PT, R0.reuse, 0x1, PT ;  /* 0x000000010000780c */ /* 0x040fe40003f04270 */
[----:B------:R-:W-:-:S02]  /*4ca0*/  ISETP.GT.AND P6, PT, R0, 0x8, PT ;  /* 0x000000080000780c */ /* 0x000fc40003fc4270 */
[----:B------:R-:W-:Y:S02]  /*4cb0*/  FMNMX.FTZ R5, R117, R4, !PT ;  /* 0x0000000475057209 */ /* 0x000fe40007810000 */
[----:B------:R-:W-:Y:S02]  /*4cc0*/  FSEL R55, R55, -INF , P0 ;  /* 0xff80000037377808 */ /* 0x000fe40000000000 */
[----:B------:R-:W-:Y:S02]  /*4cd0*/  FSEL R9, R50, -INF , P6 ;  /* 0xff80000032097808 */ /* 0x000fe40003000000 */
[----:B------:R-:W-:Y:S02]  /*4ce0*/  ISETP.GT.AND P6, PT, R2, 0x38, PT ;  /* 0x000000380200780c */ /* 0x000fe40003fc4270 */
[----:B------:R-:W-:Y:S02]  /*4cf0*/  FMNMX.FTZ R4, R118, R5, !PT ;  /* 0x0000000576047209 */ /* 0x000fe40007810000 */
[----:B------:R-:W-:-:S02]  /*4d00*/  ISETP.GT.AND P0, PT, R0, 0x9, PT ;  /* 0x000000090000780c */ /* 0x000fc40003f04270 */
[----:B------:R-:W-:Y:S02]  /*4d10*/  FMNMX.FTZ R6, R54, R55, !PT ;  /* 0x0000003736067209 */ /* 0x000fe40007810000 */
[----:B------:R-:W-:Y:S02]  /*4d20*/  FSEL R126, R24, -INF , P6 ;  /* 0xff800000187e7808 */ /* 0x000fe40003000000 */
[----:B------:R-:W-:Y:S02]  /*4d30*/  ISETP.GT.AND P6, PT, R0, 0x10, PT ;  /* 0x000000100000780c */ /* 0x000fe40003fc4270 */
[----:B------:R-:W-:Y:S02]  /*4d40*/  FMNMX.FTZ R5, R119, R4, !PT ;  /* 0x0000000477057209 */ /* 0x000fe40007810000 */
[----:B------:R-:W-:Y:S02]  /*4d50*/  FSEL R51, R51, -INF , P0 ;  /* 0xff80000033337808 */ /* 0x000fe40000000000 */
[----:B------:R-:W-:-:S02]  /*4d60*/  FMNMX.FTZ R6, R9, R6, !PT ;  /* 0x0000000609067209 */ /* 0x000fc40007810000 */
[----:B------:R-:W-:Y:S02]  /*4d70*/  FSEL R15, R46, -INF , P6 ;  /* 0xff8000002e0f7808 */ /* 0x000fe40003000000 */
[----:B------:R-:W-:Y:S02]  /*4d80*/  FMNMX.FTZ R4, R124, R5, !PT ;  /* 0x000000057c047209 */ /* 0x000fe40007810000 */
[----:B------:R-:W-:Y:S02]  /*4d90*/  ISETP.GT.AND P6, PT, R2, 0x39, PT ;  /* 0x000000390200780c */ /* 0x000fe40003fc4270 */
[----:B------:R-:W-:Y:S02]  /*4da0*/  ISETP.GT.AND P0, PT, R0, 0x11, PT ;  /* 0x000000110000780c */ /* 0x000fe40003f04270 */
[----:B------:R-:W-:Y:S02]  /*4db0*/  FMNMX.FTZ R6, R51, R6, !PT ;  /* 0x0000000633067209 */ /* 0x000fe40007810000 */
[----:B------:R-:W-:-:S02]  /*4dc0*/  FMNMX.FTZ R5, R125, R4, !PT ;  /* 0x000000047d057209 */ /* 0x000fc40007810000 */
[----:B------:R-:W-:Y:S02]  /*4dd0*/  FSEL R127, R25, -INF , P6 ;  /* 0xff800000197f7808 */ /* 0x000fe40003000000 */
[----:B------:R-:W-:Y:S02]  /*4de0*/  FSEL R47, R47, -INF , P0 ;  /* 0xff8000002f2f7808 */ /* 0x000fe40000000000 */
[----:B------:R-:W-:Y:S02]  /*4df0*/  ISETP.GT.AND P6, PT, R0, 0x18, PT ;  /* 0x000000180000780c */ /* 0x000fe40003fc4270 */
[----:B------:R-:W-:Y:S02]  /*4e00*/  FMNMX.FTZ R4, R15, R6, !PT ;  /* 0x000000060f047209 */ /* 0x000fe40007810000 */
[----:B------:R-:W-:Y:S02]  /*4e10*/  FMNMX.FTZ R2, R126, R5, !PT ;  /* 0x000000057e027209 */ /* 0x000fe40007810000 */
[----:B------:R-:W-:-:S02]  /*4e20*/  ISETP.GT.AND P0, PT, R0, 0x19, PT ;  /* 0x000000190000780c */ /* 0x000fc40003f04270 */
[----:B------:R-:W-:Y:S02]  /*4e30*/  FSEL R5, R42, -INF , P6 ;  /* 0xff8000002a057808 */ /* 0x000fe40003000000 */
        /* <DEDUP_REMOVED lines=10> */
[----:B------:R-:W-:-:S02]  /*4ee0*/  FMNMX.FTZ R2, R127, R2, !PT ;  /* 0x000000027f027209 */ /* 0x000fc40007810000 */
[----:B------:R-:W-:Y:S02]  /*4ef0*/  ISETP.GT.AND P0, PT, R0, 0x29, PT ;  /* 0x000000290000780c */ /* 0x000fe40003f04270 */
[----:B------:R-:W-:Y:S01]  /*4f00*/  FSEL R165, R34, -INF , P6 ;  /* 0xff80000022a57808 */ /* 0x000fe20003000000 */
[----:B------:R-:W1:Y:S01]  /*4f10*/  SHFL.BFLY PT, R17, R2, 0x2, 0x1f ;  /* 0x0c401f0002117f89 */ /* 0x000e6200000e0000 */
[----:B------:R-:W-:Y:S02]  /*4f20*/  FMNMX.FTZ R4, R171, R4, !PT ;  /* 0x00000004ab047209 */ /* 0x000fe40007810000 */
[----:B------:R-:W-:Y:S02]  /*4f30*/  FSEL R167, R35, -INF , P0 ;  /* 0xff80000023a77808 */ /* 0x000fe40000000000 */
[----:B------:R-:W-:Y:S02]  /*4f40*/  ISETP.GT.AND P6, PT, R0, 0x30, PT ;  /* 0x000000300000780c */ /* 0x000fe40003fc4270 */
[----:B------:R-:W-:-:S02]  /*4f50*/  FMNMX.FTZ R4, R165, R4, !PT ;  /* 0x00000004a5047209 */ /* 0x000fc40007810000 */
[----:B------:R-:W-:Y:S02]  /*4f60*/  ISETP.GT.AND P0, PT, R0, 0x31, PT ;  /* 0x000000310000780c */ /* 0x000fe40003f04270 */
[----:B------:R-:W-:Y:S02]  /*4f70*/  FSEL R35, R30, -INF , P6 ;  /* 0xff8000001e237808 */ /* 0x000fe40003000000 */
        /* <DEDUP_REMOVED lines=8> */
[----:B------:R-:W-:Y:S01]  /*5000*/  FMNMX.FTZ R4, R31, R4, !PT ;  /* 0x000000041f047209 */ /* 0x000fe20007810000 */
[----:B------:R-:W-:Y:S01]  /*5010*/  LDSM.16.MT88.4 R24, [R227+0x800] ;  /* 0x00080000e318783b */ /* 0x000fe20000004200 */
        /* <DEDUP_REMOVED lines=11> */
[--C-:B------:R-:W-:Y:S02]  /*50d0*/  FFMA.FTZ R113, R52, c[0x0][0x2d0], -R166.reuse ;  /* 0x0000b40034717a23 */ /* 0x100fe400000108a6 */
[--C-:B------:R-:W-:Y:S02]  /*50e0*/  FFMA.FTZ R110, R53, c[0x0][0x2d0], -R166.reuse ;  /* 0x0000b400356e7a23 */ /* 0x100fe400000108a6 */
[--C-:B------:R-:W-:Y:S01]  /*50f0*/  FFMA.FTZ R111, R13, c[0x0][0x2d0], -R166.reuse ;  /* 0x0000b4000d6f7a23 */ /* 0x100fe200000108a6 */
[----:B------:R-:W-:Y:S01]  /*5100*/  MUFU.EX2 R32, R32 ;  /* 0x0000002000207308 */ /* 0x000fe20000000800 */
[--C-:B------:R-:W-:Y:S02]  /*5110*/  FFMA.FTZ R122, R49, c[0x0][0x2d0], -R166.reuse ;  /* 0x0000b400317a7a23 */ /* 0x100fe400000108a6 */
[----:B------:R-:W-:-:S02]  /*5120*/  FFMA.FTZ R121, R11, c[0x0][0x2d0], -R166 ;  /* 0x0000b4000b797a23 */ /* 0x000fc400000108a6 */
[--C-:B------:R-:W-:Y:S02]  /*5130*/  FFMA.FTZ R164, R45, c[0x0][0x2d0], -R166.reuse ;  /* 0x0000b4002da47a23 */ /* 0x100fe400000108a6 */
[----:B------:R-:W-:Y:S01]  /*5140*/  FFMA.FTZ R173, R7, c[0x0][0x2d0], -R166 ;  /* 0x0000b40007ad7a23 */ /* 0x000fe200000108a6 */
[----:B------:R-:W-:Y:S01]  /*5150*/  MUFU.EX2 R113, R113 ;  /* 0x0000007100717308 */ /* 0x000fe20000000800 */
[----:B-1----:R-:W-:Y:S02]  /*5160*/  FMNMX.FTZ R2, R4, R17, !PT ;  /* 0x0000001104027209 */ /* 0x002fe40007810000 */
[----:B------:R-:W-:Y:S02]  /*5170*/  LDSM.16.MT88.4 R16, [R225+0x800] ;  /* 0x00080000e110783b */ /* 0x000fe40000004200 */
[C---:B------:R-:W-:Y:S01]  /*5180*/  FSETP.NEU.FTZ.AND P0, PT, R2.reuse, -INF , PT ;  /* 0xff8000000200780b */ /* 0x040fe20003f1d000 */
[----:B------:R-:W-:Y:S02]  /*5190*/  FMUL.FTZ R28, R2, c[0x0][0x2d0] ;  /* 0x0000b400021c7a20 */ /* 0x000fe40000410000 */
[----:B------:R-:W1:Y:S03]  /*51a0*/  MUFU.EX2 R110, R110 ;  /* 0x0000006e006e7308 */ /* 0x000e660000000800 */
[----:B------:R-:W-:-:S05]  /*51b0*/  FSEL R28, R28, RZ, P0 ;  /* 0x000000ff1c1c7208 */ /* 0x000fca0000000000 */
[----:B------:R-:W-:Y:S01]  /*51c0*/  MUFU.EX2 R111, R111 ;  /* 0x0000006f006f7308 */ /* 0x000fe20000000800 */
[--C-:B------:R-:W-:Y:S02]  /*51d0*/  FFMA.FTZ R175, R43, c[0x0][0x2d0], -R28.reuse ;  /* 0x0000b4002baf7a23 */ /* 0x100fe4000001081c */
[----:B------:R-:W2:Y:S01]  /*51e0*/  LDSM.16.MT88.4 R40, [R227+0x2000] ;  /* 0x00200000e328783b */ /* 0x000ea20000004200 */
[--C-:B------:R-:W-:Y:S02]  /*51f0*/  FFMA.FTZ R109, R54, c[0x0][0x2d0], -R28.reuse ;  /* 0x0000b400366d7a23 */ /* 0x100fe4000001081c */
[--C-:B------:R-:W-:Y:S02]  /*5200*/  FFMA.FTZ R108, R55, c[0x0][0x2d0], -R28.reuse ;  /* 0x0000b400376c7a23 */ /* 0x100fe4000001081c */
[--C-:B------:R-:W-:Y:S01]  /*5210*/  FFMA.FTZ R123, R9, c[0x0][0x2d0], -R28.reuse ;  /* 0x0000b400097b7a23 */ /* 0x100fe2000001081c */
[----:B------:R-:W3:Y:S01]  /*5220*/  MUFU.EX2 R122, R122 ;  /* 0x0000007a007a7308 */ /* 0x000ee20000000800 */
[--C-:B------:R-:W-:Y:S01]  /*5230*/  FFMA.FTZ R120, R51, c[0x0][0x2d0], -R28.reuse ;  /* 0x0000b40033787a23 */ /* 0x100fe2000001081c */
[----:B------:R-:W4:Y:S01]  /*5240*/  LDSM.16.MT88.4 R8, [R227+0x2800] ;  /* 0x00280000e308783b */ /* 0x000f220000004200 */
[----:B-1----:R-:W-:Y:S01]  /*5250*/  F2FP.BF16.PACK_AB R128, R110, R113 ;  /* 0x000000716e80723e */ /* 0x002fe200000010ff */
[----:B------:R-:W-:-:S02]  /*5260*/  FFMA.FTZ R177, R15, c[0x0][0x2d0], -R28 ;  /* 0x0000b4000fb17a23 */ /* 0x000fc4000001081c */
[--C-:B------:R-:W-:Y:S01]  /*5270*/  FFMA.FTZ R34, R47, c[0x0][0x2d0], -R28.reuse ;  /* 0x0000b4002f227a23 */ /* 0x100fe2000001081c */
[----:B------:R-:W1:Y:S01]  /*5280*/  LDSM.16.MT88.4 R12, [R224+0x800] ;  /* 0x00080000e00c783b */ /* 0x000e620000004200 */
[----:B------:R-:W-:Y:S01]  /*5290*/  MUFU.EX2 R109, R109 ;  /* 0x0000006d006d7308 */ /* 0x000fe20000000800 */
[----:B------:R-:W-:Y:S02]  /*52a0*/  FFMA.FTZ R30, R5, c[0x0][0x2d0], -R28 ;  /* 0x0000b400051e7a23 */ /* 0x000fe4000001081c */
[----:B------:R-:W-:Y:S01]  /*52b0*/  FADD.FTZ R110, R113, R110 ;  /* 0x0000006e716e7221 */ /* 0x000fe20000010000 */
[----:B------:R-:W-:Y:S04]  /*52c0*/  LDSM.16.MT88.4 R48, [R226+0x2000] ;  /* 0x00200000e230783b */ /* 0x000fe80000004200 */
[----:B------:R-:W5:Y:S01]  /*52d0*/  MUFU.EX2 R108, R108 ;  /* 0x0000006c006c7308 */ /* 0x000f620000000800 */
[----:B---3--:R-:W-:Y:S01]  /*52e0*/  F2FP.BF16.PACK_AB R130, R122, R111 ;  /* 0x0000006f7a82723e */ /* 0x008fe200000010ff */
[----:B------:R-:W-:Y:S06]  /*52f0*/  LDSM.16.MT88.4 R112, [R226+0x6000] ;  /* 0x00600000e270783b */ /* 0x000fec0000004200 */
[----:B------:R-:W-:Y:S08]  /*5300*/  MUFU.EX2 R123, R123 ;  /* 0x0000007b007b7308 */ /* 0x000ff00000000800 */
[----:B------:R-:W3:Y:S01]  /*5310*/  MUFU.EX2 R120, R120 ;  /* 0x0000007800787308 */ /* 0x000ee20000000800 */
[----:B-----5:R-:W-:-:S07]  /*5320*/  F2FP.BF16.PACK_AB R129, R108, R109 ;  /* 0x0000006d6c81723e */ /* 0x020fce00000010ff */
[----:B------:R-:W-:Y:S01]  /*5330*/  MUFU.EX2 R121, R121 ;  /* 0x0000007900797308 */ /* 0x000fe20000000800 */
[----:B---3--:R-:W-:-:S07]  /*5340*/  F2FP.BF16.PACK_AB R131, R120, R123 ;  /* 0x0000007b7883723e */ /* 0x008fce00000010ff */
[----:B------:R-:W3:Y:S01]  /*5350*/  MUFU.EX2 R164, R164 ;  /* 0x000000a400a47308 */ /* 0x000ee20000000800 */
[C---:B--2---:R-:W-:Y:S07]  /*5360*/  HMMA.16816.F32.BF16 R36, R128.reuse, R40, RZ ;  /* 0x000000288024723c */ /* 0x044fee00000418ff */
[----:B------:R-:W2:Y:S01]  /*5370*/  MUFU.EX2 R173, R173 ;  /* 0x000000ad00ad7308 */ /* 0x000ea20000000800 */
[C---:B------:R-:W-:Y:S07]  /*5380*/  HMMA.16816.F32.BF16 R40, R128.reuse, R42, RZ ;  /* 0x0000002a8028723c */ /* 0x040fee00000418ff */
[----:B------:R-:W-:Y:S01]  /*5390*/  MUFU.EX2 R177, R177 ;  /* 0x000000b100b17308 */ /* 0x000fe20000000800 */
[----:B---3--:R-:W-:Y:S01]  /*53a0*/  F2FP.BF16.PACK_AB R4, R164, R121 ;  /* 0x00000079a404723e */ /* 0x008fe200000010ff */
[C---:B------:R-:W-:Y:S06]  /*53b0*/  HMMA.16816.F32.BF16 R68, R128.reuse, R72, RZ ;  /* 0x000000488044723c */ /* 0x040fec00000418ff */
[----:B------:R-:W3:Y:S01]  /*53c0*/  MUFU.EX2 R34, R34 ;  /* 0x0000002200227308 */ /* 0x000ee20000000800 */
[----:B--2---:R-:W-:Y:S01]  /*53d0*/  F2FP.BF16.PACK_AB R6, R32, R173 ;  /* 0x000000ad2006723e */ /* 0x004fe200000010ff */
[C---:B------:R-:W-:Y:S06]  /*53e0*/  HMMA.16816.F32.BF16 R72, R128.reuse, R74, RZ ;  /* 0x0000004a8048723c */ /* 0x040fec00000418ff */
[----:B------:R-:W-:Y:S02]  /*53f0*/  MUFU.EX2 R30, R30 ;  /* 0x0000001e001e7308 */ /* 0x000fe40000000800 */
[C---:B------:R-:W-:Y:S06]  /*5400*/  HMMA.16816.F32.BF16 R148, R128.reuse, R152, RZ ;  /* 0x000000988094723c */ /* 0x040fec00000418ff */
[----:B------:R-:W2:Y:S01]  /*5410*/  MUFU.EX2 R175, R175 ;  /* 0x000000af00af7308 */ /* 0x000ea20000000800 */
[----:B---3--:R-:W-:Y:S01]  /*5420*/  F2FP.BF16.PACK_AB R5, R34, R177 ;  /* 0x000000b12205723e */ /* 0x008fe200000010ff */
[C---:B------:R-:W-:Y:S08]  /*5430*/  HMMA.16816.F32.BF16 R152, R128.reuse, R154, RZ ;  /* 0x0000009a8098723c */ /* 0x040ff000000418ff */
[----:B------:R-:W-:Y:S01]  /*5440*/  HMMA.16816.F32.BF16 R84, R128, R88, RZ ;  /* 0x000000588054723c */ /* 0x000fe200000418ff */
[----:B--2---:R-:W-:-:S07]  /*5450*/  F2FP.BF16.PACK_AB R7, R175, R30 ;  /* 0x0000001eaf07723e */ /* 0x004fce00000010ff */
[----:B------:R-:W-:Y:S08]  /*5460*/  HMMA.16816.F32.BF16 R88, R128, R90, RZ ;  /* 0x0000005a8058723c */ /* 0x000ff000000418ff */
[C---:B----4-:R-:W-:Y:S08]  /*5470*/  HMMA.16816.F32.BF16 R36, R4.reuse, R8, R36 ;  /* 0x000000080424723c */ /* 0x050ff00000041824 */
[C---:B------:R-:W-:Y:S01]  /*5480*/  HMMA.16816.F32.BF16 R40, R4.reuse, R10, R40 ;  /* 0x0000000a0428723c */ /* 0x040fe20000041828 */
[----:B------:R-:W2:Y:S07]  /*5490*/  LDSM.16.MT88.4 R8, [R227+0x4800] ;  /* 0x00480000e308783b */ /* 0x000eae0000004200 */
[C---:B-1----:R-:W-:Y:S08]  /*54a0*/  HMMA.16816.F32.BF16 R148, R4.reuse, R12, R148 ;  /* 0x0000000c0494723c */ /* 0x042ff00000041894 */
[----:B------:R-:W-:Y:S01]  /*54b0*/  HMMA.16816.F32.BF16 R152, R4, R14, R152 ;  /* 0x0000000e0498723c */ /* 0x000fe20000041898 */
[----:B------:R-:W1:Y:S07]  /*54c0*/  LDSM.16.MT88.4 R12, [R224+0x2800] ;  /* 0x00280000e00c783b */ /* 0x000e6e0000004200 */
[C---:B------:R-:W-:Y:S08]  /*54d0*/  HMMA.16816.F32.BF16 R60, R128.reuse, R64, RZ ;  /* 0x00000040803c723c */ /* 0x040ff000000418ff */
[C---:B------:R-:W-:Y:S08]  /*54e0*/  HMMA.16816.F32.BF16 R64, R128.reuse, R66, RZ ;  /* 0x000000428040723c */ /* 0x040ff000000418ff */
[----:B------:R-:W-:Y:S08]  /*54f0*/  HMMA.16816.F32.BF16 R100, R128, R104, RZ ;  /* 0x000000688064723c */ /* 0x000ff000000418ff */
[C---:B--2---:R-:W-:Y:S08]  /*5500*/  HMMA.16816.F32.BF16 R68, R4.reuse, R8, R68 ;  /* 0x000000080444723c */ /* 0x044ff00000041844 */
        /* <DEDUP_REMOVED lines=9> */
[----:B------:R-:W-:Y:S01]  /*55a0*/  HMMA.16816.F32.BF16 R88, R4, R10, R88 ;  /* 0x0000000a0458723c */ /* 0x000fe20000041858 */
[----:B------:R-:W2:Y:S07]  /*55b0*/  LDSM.16.MT88.4 R8, [R227+0x6800] ;  /* 0x00680000e308783b */ /* 0x000eae0000004200 */
[C---:B------:R-:W-:Y:S08]  /*55c0*/  HMMA.16816.F32.BF16 R136, R128.reuse, R138, RZ ;  /* 0x0000008a8088723c */ /* 0x040ff000000418ff */
[----:B------:R-:W-:Y:S08]  /*55d0*/  HMMA.16816.F32.BF16 R140, R128, R144, RZ ;  /* 0x00000090808c723c */ /* 0x000ff000000418ff */
[----:B-1----:R-:W-:Y:S07]  /*55e0*/  HMMA.16816.F32.BF16 R92, R4, R12, R92 ;  /* 0x0000000c045c723c */ /* 0x002fee000004185c */
[----:B------:R-:W-:Y:S01]  /*55f0*/  FADD.FTZ R12, R109, R108 ;  /* 0x0000006c6d0c7221 */ /* 0x000fe20000010000 */
[----:B------:R-:W-:Y:S01]  /*5600*/  HMMA.16816.F32.BF16 R144, R128, R146, RZ ;  /* 0x000000928090723c */ /* 0x000fe200000418ff */
[----:B------:R-:W-:-:S02]  /*5610*/  FADD.FTZ R13, R111, R110 ;  /* 0x0000006e6f0d7221 */ /* 0x000fc40000010000 */
[----:B------:R-:W-:Y:S02]  /*5620*/  FADD.FTZ R123, R123, R12 ;  /* 0x0000000c7b7b7221 */ /* 0x000fe40000010000 */
[----:B------:R-:W-:Y:S02]  /*5630*/  FADD.FTZ R122, R122, R13 ;  /* 0x0000000d7a7a7221 */ /* 0x000fe40000010000 */
[--C-:B------:R-:W-:Y:S01]  /*5640*/  FFMA.FTZ R12, R124, c[0x0][0x2d0], -R166.reuse ;  /* 0x0000b4007c0c7a23 */ /* 0x100fe200000108a6 */
[----:B------:R-:W-:Y:S01]  /*5650*/  HMMA.16816.F32.BF16 R108, R128, R112, RZ ;  /* 0x00000070806c723c */ /* 0x000fe200000418ff */
[----:B------:R-:W-:-:S06]  /*5660*/  FFMA.FTZ R13, R125, c[0x0][0x2d0], -R166 ;  /* 0x0000b4007d0d7a23 */ /* 0x000fcc00000108a6 */
[----:B------:R-:W-:Y:S01]  /*5670*/  MUFU.EX2 R13, R13 ;  /* 0x0000000d000d7308 */ /* 0x000fe20000000800 */
[C---:B--2---:R-:W-:Y:S08]  /*5680*/  HMMA.16816.F32.BF16 R100, R4.reuse, R8, R100 ;  /* 0x000000080464723c */ /* 0x044ff00000041864 */
[C---:B------:R-:W-:Y:S01]  /*5690*/  HMMA.16816.F32.BF16 R104, R4.reuse, R10, R104 ;  /* 0x0000000a0468723c */ /* 0x040fe20000041868 */
[----:B------:R-:W1:Y:S07]  /*56a0*/  LDSM.16.MT88.4 R8, [R226+0x6800] ;  /* 0x00680000e208783b */ /* 0x000e6e0000004200 */
[C---:B------:R-:W-:Y:S08]  /*56b0*/  HMMA.16816.F32.BF16 R132, R4.reuse, R20, R132 ;  /* 0x000000140484723c */ /* 0x040ff00000041884 */
[C---:B------:R-:W-:Y:S01]  /*56c0*/  HMMA.16816.F32.BF16 R136, R4.reuse, R22, R136 ;  /* 0x000000160488723c */ /* 0x040fe20000041888 */
[----:B------:R-:W2:Y:S07]  /*56d0*/  LDSM.16.MT88.4 R20, [R225+0x2800] ;  /* 0x00280000e114783b */ /* 0x000eae0000004200 */
[C---:B------:R-:W-:Y:S08]  /*56e0*/  HMMA.16816.F32.BF16 R140, R4.reuse, R16, R140 ;  /* 0x00000010048c723c */ /* 0x040ff0000004188c */
[----:B------:R-:W-:Y:S01]  /*56f0*/  HMMA.16816.F32.BF16 R144, R4, R18, R144 ;  /* 0x000000120490723c */ /* 0x000fe20000041890 */
[----:B------:R-:W3:Y:S07]  /*5700*/  LDSM.16.MT88.4 R16, [R226+0x4800] ;  /* 0x00480000e210783b */ /* 0x000eee0000004200 */
[----:B------:R-:W-:Y:S08]  /*5710*/  HMMA.16816.F32.BF16 R52, R128, R56, RZ ;  /* 0x000000388034723c */ /* 0x000ff000000418ff */
[----:B-1----:R-:W-:Y:S07]  /*5720*/  HMMA.16816.F32.BF16 R108, R4, R8, R108 ;  /* 0x00000008046c723c */ /* 0x002fee000004186c */
[----:B------:R-:W-:Y:S01]  /*5730*/  FADD.FTZ R8, R120, R123 ;  /* 0x0000007b78087221 */ /* 0x000fe20000010000 */
[----:B------:R-:W-:Y:S01]  /*5740*/  HMMA.16816.F32.BF16 R112, R128, R114, RZ ;  /* 0x000000728070723c */ /* 0x000fe200000418ff */
[----:B------:R-:W-:-:S02]  /*5750*/  FADD.FTZ R9, R121, R122 ;  /* 0x0000007a79097221 */ /* 0x000fc40000010000 */
[----:B------:R-:W1:Y:S02]  /*5760*/  LDSM.16.MT88.4 R120, [R225+0x6000] ;  /* 0x00600000e178783b */ /* 0x000e640000004200 */
[----:B------:R-:W-:-:S03]  /*5770*/  FADD.FTZ R164, R164, R9 ;  /* 0x00000009a4a47221 */ /* 0x000fc60000010000 */
[C---:B------:R-:W-:Y:S08]  /*5780*/  HMMA.16816.F32.BF16 R76, R128.reuse, R80, RZ ;  /* 0x00000050804c723c */ /* 0x040ff000000418ff */
[----:B------:R-:W-:Y:S08]  /*5790*/  HMMA.16816.F32.BF16 R80, R128, R82, RZ ;  /* 0x000000528050723c */ /* 0x000ff000000418ff */
[C---:B--2---:R-:W-:Y:S07]  /*57a0*/  HMMA.16816.F32.BF16 R52, R4.reuse, R20, R52 ;  /* 0x000000140434723c */ /* 0x044fee0000041834 */
[----:B------:R-:W-:Y:S01]  /*57b0*/  FADD.FTZ R21, R177, R8 ;  /* 0x00000008b1157221 */ /* 0x000fe20000010000 */
[----:B------:R-:W-:Y:S01]  /*57c0*/  HMMA.16816.F32.BF16 R112, R4, R10, R112 ;  /* 0x0000000a0470723c */ /* 0x000fe20000041870 */
[----:B------:R-:W2:Y:S02]  /*57d0*/  LDSM.16.MT88.4 R8, [R225+0x6800] ;  /* 0x00680000e108783b */ /* 0x000ea40000004200 */
[----:B------:R-:W-:-:S04]  /*57e0*/  FADD.FTZ R21, R34, R21 ;  /* 0x0000001522157221 */ /* 0x000fc80000010000 */
[----:B------:R-:W-:Y:S01]  /*57f0*/  FADD.FTZ R20, R30, R21 ;  /* 0x000000151e147221 */ /* 0x000fe20000010000 */
[----:B---3--:R-:W-:Y:S01]  /*5800*/  HMMA.16816.F32.BF16 R76, R4, R16, R76 ;  /* 0x00000010044c723c */ /* 0x008fe2000004184c */
[----:B------:R-:W-:Y:S02]  /*5810*/  FFMA.FTZ R21, R167, c[0x0][0x2d0], -R28 ;  /* 0x0000b400a7157a23 */ /* 0x000fe4000001081c */
[----:B------:R-:W-:-:S04]  /*5820*/  FADD.FTZ R20, R175, R20 ;  /* 0x00000014af147221 */ /* 0x000fc80000010000 */
[--C-:B------:R-:W-:Y:S01]  /*5830*/  FFMA.FTZ R17, R118, c[0x0][0x2d0], -R166.reuse ;  /* 0x0000b40076117a23 */ /* 0x100fe200000108a6 */
[----:B------:R-:W-:Y:S01]  /*5840*/  HMMA.16816.F32.BF16 R80, R4, R18, R80 ;  /* 0x000000120450723c */ /* 0x000fe20000041850 */
[--C-:B------:R-:W-:Y:S01]  /*5850*/  FFMA.FTZ R16, R119, c[0x0][0x2d0], -R166.reuse ;  /* 0x0000b40077107a23 */ /* 0x100fe200000108a6 */
[----:B------:R-:W-:Y:S05]  /*5860*/  MUFU.EX2 R21, R21 ;  /* 0x0000001500157308 */ /* 0x000fea0000000800 */
[--C-:B------:R-:W-:Y:S01]  /*5870*/  FFMA.FTZ R18, R116, c[0x0][0x2d0], -R166.reuse ;  /* 0x0000b40074127a23 */ /* 0x100fe200000108a6 */
[C---:B------:R-:W-:Y:S01]  /*5880*/  HMMA.16816.F32.BF16 R96, R128.reuse, R98, RZ ;  /* 0x000000628060723c */ /* 0x040fe200000418ff */
[--C-:B------:R-:W-:Y:S01]  /*5890*/  FFMA.FTZ R19, R117, c[0x0][0x2d0], -R166.reuse ;  /* 0x0000b40075137a23 */ /* 0x100fe200000108a6 */
[----:B------:R-:W-:Y:S06]  /*58a0*/  MUFU.EX2 R17, R17 ;  /* 0x0000001100117308 */ /* 0x000fec0000000800 */
[C---:B-1----:R-:W-:Y:S02]  /*58b0*/  HMMA.16816.F32.BF16 R116, R128.reuse, R120, RZ ;  /* 0x000000788074723c */ /* 0x042fe400000418ff */
[----:B------:R-:W-:Y:S06]  /*58c0*/  MUFU.EX2 R19, R19 ;  /* 0x0000001300137308 */ /* 0x000fec0000000800 */
[C---:B------:R-:W-:Y:S02]  /*58d0*/  HMMA.16816.F32.BF16 R120, R128.reuse, R122, RZ ;  /* 0x0000007a8078723c */ /* 0x040fe400000418ff */
[----:B------:R-:W-:Y:S06]  /*58e0*/  MUFU.EX2 R16, R16 ;  /* 0x0000001000107308 */ /* 0x000fec0000000800 */
[----:B------:R-:W-:Y:S08]  /*58f0*/  HMMA.16816.F32.BF16 R160, R128, R156, RZ ;  /* 0x0000009c80a0723c */ /* 0x000ff000000418ff */
[C---:B--2---:R-:W-:Y:S08]  /*5900*/  HMMA.16816.F32.BF16 R116, R4.reuse, R8, R116 ;  /* 0x000000080474723c */ /* 0x044ff00000041874 */
[----:B------:R-:W-:Y:S01]  /*5910*/  HMMA.16816.F32.BF16 R120, R4, R10, R120 ;  /* 0x0000000a0478723c */ /* 0x000fe20000041878 */
[----:B------:R-:W1:Y:S07]  /*5920*/  LDSM.16.MT88.4 R8, [R224+0x6000] ;  /* 0x00600000e008783b */ /* 0x000e6e0000004200 */
[----:B------:R-:W-:Y:S08]  /*5930*/  HMMA.16816.F32.BF16 R156, R128, R158, RZ ;  /* 0x0000009e809c723c */ /* 0x000ff000000418ff */
[----:B------:R-:W-:Y:S07]  /*5940*/  HMMA.16816.F32.BF16 R96, R4, R14, R96 ;  /* 0x0000000e0460723c */ /* 0x000fee0000041860 */
[--C-:B------:R-:W-:Y:S01]  /*5950*/  FFMA.FTZ R14, R126, c[0x0][0x2d0], -R166.reuse ;  /* 0x0000b4007e0e7a23 */ /* 0x100fe200000108a6 */
[----:B------:R-:W-:Y:S01]  /*5960*/  HMMA.16816.F32.BF16 R44, R128, R48, RZ ;  /* 0x00000030802c723c */ /* 0x000fe200000418ff */
[----:B------:R-:W-:-:S07]  /*5970*/  FFMA.FTZ R15, R127, c[0x0][0x2d0], -R166 ;  /* 0x0000b4007f0f7a23 */ /* 0x000fce00000108a6 */
[C---:B------:R-:W-:Y:S08]  /*5980*/  HMMA.16816.F32.BF16 R48, R128.reuse, R50, RZ ;  /* 0x000000328030723c */ /* 0x040ff000000418ff */
[C---:B------:R-:W-:Y:S08]  /*5990*/  HMMA.16816.F32.BF16 R56, R128.reuse, R58, RZ ;  /* 0x0000003a8038723c */ /* 0x040ff000000418ff */
[C---:B-1----:R-:W-:Y:S08]  /*59a0*/  HMMA.16816.F32.BF16 R124, R128.reuse, R8, RZ ;  /* 0x00000008807c723c */ /* 0x042ff000000418ff */
[----:B------:R-:W-:Y:S01]  /*59b0*/  HMMA.16816.F32.BF16 R128, R128, R10, RZ ;  /* 0x0000000a8080723c */ /* 0x000fe200000418ff */
[----:B------:R-:W1:Y:S07]  /*59c0*/  LDSM.16.MT88.4 R8, [R224+0x6800] ;  /* 0x00680000e008783b */ /* 0x000e6e0000004200 */
[C---:B------:R-:W-:Y:S08]  /*59d0*/  HMMA.16816.F32.BF16 R160, R4.reuse, R24, R160 ;  /* 0x0000001804a0723c */ /* 0x040ff000000418a0 */
[C---:B------:R-:W-:Y:S01]  /*59e0*/  HMMA.16816.F32.BF16 R156, R4.reuse, R26, R156 ;  /* 0x0000001a049c723c */ /* 0x040fe2000004189c */
[----:B------:R-:W2:Y:S07]  /*59f0*/  LDSM.16.MT88.4 R24, [R226+0x2800] ;  /* 0x00280000e218783b */ /* 0x000eae0000004200 */
[C---:B------:R-:W-:Y:S01]  /*5a00*/  HMMA.16816.F32.BF16 R56, R4.reuse, R22, R56 ;  /* 0x000000160438723c */ /* 0x040fe20000041838 */
[----:B------:R-:W-:Y:S07]  /*5a10*/  MUFU.EX2 R23, R15 ;  /* 0x0000000f00177308 */ /* 0x000fee0000000800 */
[C---:B-1----:R-:W-:Y:S08]  /*5a20*/  HMMA.16816.F32.BF16 R124, R4.reuse, R8, R124 ;  /* 0x00000008047c723c */ /* 0x042ff0000004187c */
[C---:B------:R-:W-:Y:S01]  /*5a30*/  HMMA.16816.F32.BF16 R128, R4.reuse, R10, R128 ;  /* 0x0000000a0480723c */ /* 0x040fe20000041880 */
[----:B------:R-:W1:Y:S07]  /*5a40*/  LDSM.16.MT88.4 R8, [R227+0x1000] ;  /* 0x00100000e308783b */ /* 0x000e6e0000004200 */
[C---:B--2---:R-:W-:Y:S07]  /*5a50*/  HMMA.16816.F32.BF16 R44, R4.reuse, R24, R44 ;  /* 0x00000018042c723c */ /* 0x044fee000004182c */
[--C-:B------:R-:W-:Y:S01]  /*5a60*/  FFMA.FTZ R24, R33, c[0x0][0x2d0], -R28.reuse ;  /* 0x0000b40021187a23 */ /* 0x100fe2000001081c */
[----:B------:R-:W-:Y:S01]  /*5a70*/  HMMA.16816.F32.BF16 R48, R4, R26, R48 ;  /* 0x0000001a0430723c */ /* 0x000fe20000041830 */
[----:B------:R2:W3:Y:S01]  /*5a80*/  MUFU.EX2 R4, R18 ;  /* 0x0000001200047308 */ /* 0x0004e20000000800 */
[----:B------:R-:W-:-:S05]  /*5a90*/  FFMA.FTZ R25, R31, c[0x0][0x2d0], -R28 ;  /* 0x0000b4001f197a23 */ /* 0x000fca000001081c */
[--C-:B------:R-:W-:Y:S02]  /*5aa0*/  FFMA.FTZ R5, R169, c[0x0][0x2d0], -R28.reuse ;  /* 0x0000b400a9057a23 */ /* 0x100fe4000001081c */
[----:B------:R-:W-:Y:S01]  /*5ab0*/  FFMA.FTZ R6, R171, c[0x0][0x2d0], -R28 ;  /* 0x0000b400ab067a23 */ /* 0x000fe2000001081c */
[----:B------:R-:W-:Y:S01]  /*5ac0*/  MUFU.EX2 R24, R24 ;  /* 0x0000001800187308 */ /* 0x000fe20000000800 */
[----:B------:R-:W-:-:S04]  /*5ad0*/  FADD.FTZ R7, R173, R164 ;  /* 0x000000a4ad077221 */ /* 0x000fc80000010000 */
[----:B------:R-:W-:Y:S02]  /*5ae0*/  FADD.FTZ R7, R32, R7 ;  /* 0x0000000720077221 */ /* 0x000fe40000010000 */
[----:B--2---:R-:W-:Y:S01]  /*5af0*/  FFMA.FTZ R18, R165, c[0x0][0x2d0], -R28 ;  /* 0x0000b400a5127a23 */ /* 0x004fe2000001081c */
[----:B------:R-:W2:Y:S01]  /*5b00*/  MUFU.EX2 R5, R5 ;  /* 0x0000000500057308 */ /* 0x000ea20000000800 */
[----:B---3--:R-:W-:Y:S01]  /*5b10*/  FADD.FTZ R22, R4, R7 ;  /* 0x0000000704167221 */ /* 0x008fe20000010000 */
[----:B------:R-:W-:-:S06]  /*5b20*/  F2FP.BF16.PACK_AB R4, R19, R4 ;  /* 0x000000041304723e */ /* 0x000fcc00000010ff */
[----:B------:R-:W3:Y:S08]  /*5b30*/  MUFU.EX2 R6, R6 ;  /* 0x0000000600067308 */ /* 0x000ef00000000800 */
[----:B------:R-:W4:Y:S01]  /*5b40*/  MUFU.EX2 R18, R18 ;  /* 0x0000001200127308 */ /* 0x000f220000000800 */
[----:B--2---:R-:W-:Y:S02]  /*5b50*/  FADD.FTZ R7, R5, R20 ;  /* 0x0000001405077221 */ /* 0x004fe40000010000 */
[----:B------:R-:W-:-:S02]  /*5b60*/  FADD.FTZ R20, R19, R22 ;  /* 0x0000001613147221 */ /* 0x000fc40000010000 */
[C---:B---3--:R-:W-:Y:S01]  /*5b70*/  FADD.FTZ R19, R6.reuse, R7 ;  /* 0x0000000706137221 */ /* 0x048fe20000010000 */
[----:B------:R-:W-:Y:S02]  /*5b80*/  F2FP.BF16.PACK_AB R5, R6, R5 ;  /* 0x000000050605723e */ /* 0x000fe400000010ff */
[----:B------:R-:W-:Y:S01]  /*5b90*/  MUFU.EX2 R22, R14 ;  /* 0x0000000e00167308 */ /* 0x000fe20000000800 */
[----:B------:R-:W-:Y:S01]  /*5ba0*/  F2FP.BF16.PACK_AB R6, R16, R17 ;  /* 0x000000111006723e */ /* 0x000fe200000010ff */
[----:B------:R-:W-:Y:S01]  /*5bb0*/  FADD.FTZ R17, R17, R20 ;  /* 0x0000001411117221 */ /* 0x000fe20000010000 */
[----:B----4-:R-:W-:Y:S01]  /*5bc0*/  F2FP.BF16.PACK_AB R7, R21, R18 ;  /* 0x000000121507723e */ /* 0x010fe200000010ff */
[----:B------:R-:W-:-:S04]  /*5bd0*/  FADD.FTZ R18, R18, R19 ;  /* 0x0000001312127221 */ /* 0x000fc80000010000 */
[----:B------:R-:W-:Y:S01]  /*5be0*/  MUFU.EX2 R25, R25 ;  /* 0x0000001900197308 */ /* 0x000fe20000000800 */
[----:B------:R-:W-:Y:S02]  /*5bf0*/  FADD.FTZ R17, R16, R17 ;  /* 0x0000001110117221 */ /* 0x000fe40000010000 */
        /* <DEDUP_REMOVED lines=49> */
[----:B------:R-:W2:Y:S05]  /*5f10*/  MUFU.EX2 R4, R12 ;  /* 0x0000000c00047308 */ /* 0x000eaa0000000800 */
[----:B------:R-:W-:-:S02]  /*5f20*/  FFMA.FTZ R5, R35, c[0x0][0x2d0], -R28 ;  /* 0x0000b40023057a23 */ /* 0x000fc4000001081c */
[----:B------:R-:W-:-:S04]  /*5f30*/  FFMA.FTZ R28, R29, c[0x0][0x2d0], -R28 ;  /* 0x0000b4001d1c7a23 */ /* 0x000fc8000001081c */
[----:B------:R-:W3:Y:S01]  /*5f40*/  MUFU.EX2 R5, R5 ;  /* 0x0000000500057308 */ /* 0x000ee20000000800 */
[----:B--2---:R-:W-:Y:S01]  /*5f50*/  FADD.FTZ R6, R4, R17 ;  /* 0x0000001104067221 */ /* 0x004fe20000010000 */
[----:B------:R-:W-:-:S06]  /*5f60*/  F2FP.BF16.PACK_AB R4, R13, R4 ;  /* 0x000000040d04723e */ /* 0x000fcc00000010ff */
[----:B------:R-:W2:Y:S01]  /*5f70*/  MUFU.EX2 R20, R28 ;  /* 0x0000001c00147308 */ /* 0x000ea20000000800 */
[----:B------:R-:W-:Y:S01]  /*5f80*/  FADD.FTZ R21, R13, R6 ;  /* 0x000000060d157221 */ /* 0x000fe20000010000 */
[----:B------:R-:W-:Y:S01]  /*5f90*/  F2FP.BF16.PACK_AB R6, R23, R22 ;  /* 0x000000161706723e */ /* 0x000fe200000010ff */
[----:B------:R-:W4:Y:S02]  /*5fa0*/  LDSM.16.MT88.4 R12, [R225+0x1800] ;  /* 0x00180000e10c783b */ /* 0x000f240000004200 */
[----:B------:R-:W-:Y:S02]  /*5fb0*/  FADD.FTZ R22, R22, R21 ;  /* 0x0000001516167221 */ /* 0x000fe40000010000 */
[----:B---3--:R-:W-:Y:S01]  /*5fc0*/  FADD.FTZ R27, R5, R18 ;  /* 0x00000012051b7221 */ /* 0x008fe20000010000 */
[C---:B------:R-:W-:Y:S01]  /*5fd0*/  F2FP.BF16.PACK_AB R5, R24.reuse, R5 ;  /* 0x000000051805723e */ /* 0x040fe200000010ff */
[----:B------:R-:W3:Y:S02]  /*5fe0*/  LDSM.16.MT88.4 R16, [R226+0x1800] ;  /* 0x00180000e210783b */ /* 0x000ee40000004200 */
[----:B------:R-:W-:Y:S01]  /*5ff0*/  FADD.FTZ R24, R24, R27 ;  /* 0x0000001b18187221 */ /* 0x000fe20000010000 */
[----:B--2---:R-:W-:-:S03]  /*6000*/  F2FP.BF16.PACK_AB R7, R20, R25 ;  /* 0x000000191407723e */ /* 0x004fc600000010ff */
[----:B------:R-:W-:-:S04]  /*6010*/  FADD.FTZ R25, R25, R24 ;  /* 0x0000001819197221 */ /* 0x000fc80000010000 */
[----:B------:R-:W-:Y:S01]  /*6020*/  FADD.FTZ R3, R20, R25 ;  /* 0x0000001914037221 */ /* 0x000fe20000010000 */
[C---:B-1----:R-:W-:Y:S08]  /*6030*/  HMMA.16816.F32.BF16 R160, R4.reuse, R8, R160 ;  /* 0x0000000804a0723c */ /* 0x042ff000000418a0 */
[C---:B------:R-:W-:Y:S01]  /*6040*/  HMMA.16816.F32.BF16 R156, R4.reuse, R10, R156 ;  /* 0x0000000a049c723c */ /* 0x040fe2000004189c */
[----:B------:R-:W1:Y:S07]  /*6050*/  LDSM.16.MT88.4 R8, [R224+0x1800] ;  /* 0x00180000e008783b */ /* 0x000e6e0000004200 */
[C---:B----4-:R-:W-:Y:S08]  /*6060*/  HMMA.16816.F32.BF16 R140, R4.reuse, R12, R140 ;  /* 0x0000000c048c723c */ /* 0x050ff0000004188c */
[C---:B---3--:R-:W-:Y:S08]  /*6070*/  HMMA.16816.F32.BF16 R132, R4.reuse, R16, R132 ;  /* 0x000000100484723c */ /* 0x048ff00000041884 */
[C---:B------:R-:W-:Y:S01]  /*6080*/  HMMA.16816.F32.BF16 R136, R4.reuse, R18, R136 ;  /* 0x000000120488723c */ /* 0x040fe20000041888 */
[----:B------:R-:W2:Y:S07]  /*6090*/  LDSM.16.MT88.4 R16, [R227+0x3800] ;  /* 0x00380000e310783b */ /* 0x000eae0000004200 */
        /* <DEDUP_REMOVED lines=37> */
[----:B------:R-:W-:Y:S07]  /*62f0*/  HMMA.16816.F32.BF16 R128, R4, R10, R128 ;  /* 0x0000000a0480723c */ /* 0x000fee0000041880 */
[----:B------:R-:W-:-:S04]  /*6300*/  @P1 IMAD.HI.U32 R4, R237, c[0x0][0x2c8], RZ ;  /* 0x0000b200ed041a27 */ /* 0x000fc800078e00ff */
[----:B------:R-:W-:Y:S01]  /*6310*/  IMAD.MOV.U32 R5, RZ, RZ, R237 ;  /* 0x000000ffff057224 */ /* 0x000fe200078e00ed */
[----:B------:R-:W-:-:S04]  /*6320*/  @P1 SHF.R.U32.HI R5, RZ, c[0x0][0x2cc], R4 ;  /* 0x0000b300ff051a19 */ /* 0x000fc80000011604 */
[----:B------:R-:W-:-:S04]  /*6330*/  IADD3 R5, R5, R170, -R172 ;  /* 0x000000aa05057210 */ /* 0x000fc80007ffe8ac */
[----:B------:R-:W-:-:S04]  /*6340*/  SHF.R.S32.HI R4, RZ, 0x1f, R5 ;  /* 0x0000001fff047819 */ /* 0x000fc80000011405 */
[----:B------:R-:W-:-:S04]  /*6350*/  LEA.HI R4, R4, R5, RZ, 0x6 ;  /* 0x0000000504047211 */ /* 0x000fc800078f30ff */
[----:B------:R-:W-:-:S04]  /*6360*/  SHF.R.S32.HI R4, RZ, 0x6, R4 ;  /* 0x00000006ff047819 */ /* 0x000fc80000011404 */
[----:B------:R-:W-:Y:S01]  /*6370*/  IMNMX R6, R168, R4, !PT ;  /* 0x00000004a8067217 */ /* 0x000fe20007800200 */
[----:B------:R-:W-:-:S03]  /*6380*/  FADD.FTZ R4, R23, R22 ;  /* 0x0000001617047221 */ /* 0x000fc60000010000 */
[----:B------:R-:W-:Y:S01]  /*6390*/  ISETP.GE.AND P0, PT, R200, R6, PT ;  /* 0x00000006c800720c */ /* 0x000fe20003f06270 */
[----:B------:R1:W-:Y:S04]  /*63a0*/  STL [R1+0x7c], R6 ;  /* 0x00007c0601007387 */ /* 0x0003e80000100800 */
[----:B------:R1:W-:Y:S04]  /*63b0*/  STL [R1+0x58], R3 ;  /* 0x0000580301007387 */ /* 0x0003e80000100800 */
[----:B------:R1:W-:Y:S04]  /*63c0*/  STL [R1+0x70], R4 ;  /* 0x0000700401007387 */ /* 0x0003e80000100800 */
[----:B------:R-:W-:Y:S05]  /*63d0*/  @!P0 BRA `(.L_x_4813) ;  /* 0x00003a0000008947 */ /* 0x000fea0003800000 */
[----:B------:R2:W-:Y:S01]  /*63e0*/  STL [R1+0x80], R200 ;  /* 0x000080c801007387 */ /* 0x0005e20000100800 */
[----:B------:R-:W-:-:S02]  /*63f0*/  MOV R165, R2 ;  /* 0x0000000200a57202 */ /* 0x000fc40000000f00 */
[----:B-1----:R-:W-:Y:S02]  /*6400*/  MOV R3, R0 ;  /* 0x0000000000037202 */ /* 0x002fe40000000f00 */
.L_x_4814:
[----:B------:R-:W3:Y:S01]  /*6410*/  LDL.64 R16, [R1+0x60] ;  /* 0x0000600001107983 */ /* 0x000ee20000100a00 */
[----:B------:R-:W-:Y:S04]  /*6420*/  DEPBAR.LE SB0, 0x0 ;  /* 0x000080000000791a */ /* 0x000fe80000000000 */
[----:B------:R-:W-:Y:S01]  /*6430*/  WARPSYNC 0xffffffff ;  /* 0xffffffff00007948 */ /* 0x000fe20003800000 */
[----:B------:R-:W4:Y:S06]  /*6440*/  LDL.LU R14, [R1+0x80] ;  /* 0x00008000010e7983 */ /* 0x000f2c0000300800 */
[----:B------:R-:W4:Y:S06]  /*6450*/  LDL R164, [R1+0x4c] ;  /* 0x00004c0001a47983 */ /* 0x000f2c0000100800 */
[----:B------:R-:W-:Y:S06]  /*6460*/  BAR.SYNC.DEFER_BLOCKING 0x0 ;  /* 0x0000000000007b1d */ /* 0x000fec0000010000 */
[----:B------:R-:W-:Y:S06]  /*6470*/  LDSM.16.M88.4 R168, [R234] ;  /* 0x00000000eaa8783b */ /* 0x000fec0000000200 */
[----:B------:R-:W1:Y:S06]  /*6480*/  LDSM.16.M88.4 R172, [R233] ;  /* 0x00000000e9ac783b */ /* 0x000e6c0000000200 */
[----:B------:R-:W5:Y:S06]  /*6490*/  LDSM.16.M88.4 R176, [R233+0x800] ;  /* 0x00080000e9b0783b */ /* 0x000f6c0000000200 */
[----:B--2---:R-:W2:Y:S06]  /*64a0*/  LDSM.16.M88.4 R180, [R233+0x1000] ;  /* 0x00100000e9b4783b */ /* 0x004eac0000000200 */
[----:B------:R-:W1:Y:S06]  /*64b0*/  LDSM.16.M88.4 R184, [R233+0x1800] ;  /* 0x00180000e9b8783b */ /* 0x000e6c0000000200 */
[----:B------:R-:W-:Y:S06]  /*64c0*/  LDSM.16.M88.4 R188, [R232] ;  /* 0x00000000e8bc783b */ /* 0x000fec0000000200 */
[----:B------:R-:W1:Y:S06]  /*64d0*/  LDSM.16.M88.4 R192, [R231] ;  /* 0x00000000e7c0783b */ /* 0x000e6c0000000200 */
[----:B------:R-:W1:Y:S06]  /*64e0*/  LDSM.16.M88.4 R196, [R223] ;  /* 0x00000000dfc4783b */ /* 0x000e6c0000000200 */
[----:B--2---:R-:W2:Y:S06]  /*64f0*/  LDSM.16.M88.4 R200, [R222] ;  /* 0x00000000dec8783b */ /* 0x004eac0000000200 */
[----:B------:R-:W1:Y:S01]  /*6500*/  LDSM.16.M88.4 R204, [R221] ;  /* 0x00000000ddcc783b */ /* 0x000e620000000200 */
[----:B----4-:R-:W-:Y:S11]  /*6510*/  ISETP.GT.AND P6, PT, R164, R14, PT ;  /* 0x0000000ea400720c */ /* 0x010ff60003fc4270 */
[----:B------:R-:W-:Y:S02]  /*6520*/  @!UPT UIADD3 URZ, URZ, URZ, URZ ;  /* 0x0000003f3f3ff290 */ /* 0x000fe4000fffe03f */
[----:B------:R-:W-:Y:S01]  /*6530*/  @!P6 SHF.R.S32.HI R5, RZ, 0x1f, R14 ;  /* 0x0000001fff05e819 */ /* 0x000fe2000001140e */
[----:B------:R-:W-:Y:S01]  /*6540*/  @!P6 IMAD.WIDE.U32 R6, R14, c[0x0][0x208], RZ ;  /* 0x000082000e06ea25 */ /* 0x000fe200078e00ff */
[----:B---3--:R-:W-:Y:S02]  /*6550*/  @!P6 IADD3 R10, P0, R16, 0x40, RZ ;  /* 0x00000040100ae810 */ /* 0x008fe40007f1e0ff */
[----:B------:R-:W-:Y:S01]  /*6560*/  @!P6 MOV R2, c[0x0][0x208] ;  /* 0x000082000002ea02 */ /* 0x000fe20000000f00 */
[----:B------:R-:W-:Y:S01]  /*6570*/  @!P6 IMAD R5, R5, c[0x0][0x208], RZ ;  /* 0x000082000505ea24 */ /* 0x000fe200078e02ff */
[----:B------:R-:W-:Y:S02]  /*6580*/  @!P6 MOV R0, c[0x0][0x20c] ;  /* 0x000083000000ea02 */ /* 0x000fe40000000f00 */
[----:B------:R-:W-:Y:S01]  /*6590*/  @!P6 IADD3.X R4, RZ, R238, RZ, P0, !PT ;  /* 0x000000eeff04e210 */ /* 0x000fe200007fe4ff */
[----:B------:R-:W-:Y:S05]  /*65a0*/  @!P6 IMAD R5, R14, c[0x0][0x20c], R5 ;  /* 0x000083000e05ea24 */ /* 0x000fea00078e0205 */
[----:B------:R-:W-:Y:S01]  /*65b0*/  @!P6 IADD3 R5, R7, R5, RZ ;  /* 0x000000050705e210 */ /* 0x000fe20007ffe0ff */
[C---:B------:R-:W-:Y:S03]  /*65c0*/  @!P6 IMAD.SHL.U32 R7, R6.reuse, 0x40, RZ ;  /* 0x000000400607e824 */ /* 0x040fe600078e00ff */
[----:B------:R-:W-:Y:S02]  /*65d0*/  @!P6 SHF.L.U64.HI R5, R6, 0x6, R5 ;  /* 0x000000060605e819 */ /* 0x000fe40000010205 */
[C---:B------:R-:W-:Y:S04]  /*65e0*/  @!P6 LEA R11, P0, R2.reuse, R7, 0x5 ;  /* 0x00000007020be211 */ /* 0x040fe800078028ff */
[----:B------:R-:W-:Y:S02]  /*65f0*/  @!P6 LEA.HI.X R13, R2, R5, R0, 0x5, P0 ;  /* 0x00000005020de211 */ /* 0x000fe400000f2c00 */
[----:B------:R-:W-:Y:S05]  /*6600*/  @!P6 IADD3 R15, P0, R7, R16, RZ ;  /* 0x00000010070fe210 */ /* 0x000fea0007f1e0ff */
[----:B------:R-:W-:Y:S01]  /*6610*/  @!P6 IMAD.X R2, R5, 0x1, R238, P0 ;  /* 0x000000010502e824 */ /* 0x000fe200000e06ee */
[----:B------:R-:W-:Y:S04]  /*6620*/  @!P6 IADD3 R9, P0, R7, R10, RZ ;  /* 0x0000000a0709e210 */ /* 0x000fe80007f1e0ff */
[----:B------:R-:W-:Y:S02]  /*6630*/  @!P6 IADD3.X R0, R5, R4, RZ, P0, !PT ;  /* 0x000000040500e210 */ /* 0x000fe400007fe4ff */
[C---:B------:R-:W-:Y:S04]  /*6640*/  @!P6 LEA R20, P0, R15.reuse, c[0x0][0x1f8], 0x1 ;  /* 0x00007e000f14ea11 */ /* 0x040fe800078008ff */
[----:B------:R-:W-:Y:S02]  /*6650*/  @!P6 LEA.HI.X R21, R15, c[0x0][0x1fc], R2, 0x1, P0 ;  /* 0x00007f000f15ea11 */ /* 0x000fe400000f0c02 */
[C---:B------:R-:W-:Y:S03]  /*6660*/  @!P6 LEA R28, P0, R9.reuse, c[0x0][0x1f8], 0x1 ;  /* 0x00007e00091cea11 */ /* 0x040fe600078008ff */
[----:B------:R-:W-:Y:S01]  /*6670*/  @!PT LDS RZ, [RZ] ;  /* 0x00000000fffff984 */ /* 0x000fe20000000800 */
[----:B------:R-:W-:Y:S01]  /*6680*/  @!PT LDS RZ, [RZ] ;  /* 0x00000000fffff984 */ /* 0x000fe20000000800 */
[----:B------:R-:W-:Y:S01]  /*6690*/  @!PT LDS RZ, [RZ] ;  /* 0x00000000fffff984 */ /* 0x000fe20000000800 */
[----:B------:R3:W-:Y:S01]  /*66a0*/  @!P6 LDGSTS.E.BYPASS.LTC128B.128 [R249+0x100], [R20.64], !P5 ;  /* 0x0010000014f9efae */ /* 0x0007e2000e901d46 */
[----:B------:R-:W-:Y:S02]  /*66b0*/  @!P6 LEA.HI.X R29, R9, c[0x0][0x1fc], R0, 0x1, P0 ;  /* 0x00007f00091dea11 */ /* 0x000fe400000f0c00 */
[C---:B------:R-:W-:Y:S03]  /*66c0*/  @!P6 IADD3 R8, P0, R16.reuse, 0x80, RZ ;  /* 0x000000801008e810 */ /* 0x040fe60007f1e0ff */
[----:B------:R4:W-:Y:S01]  /*66d0*/  @!P6 LDGSTS.E.BYPASS.LTC128B.128 [R249+0x2100], [R28.64], !P4 ;  /* 0x021000001cf9efae */ /* 0x0009e2000e101d46 */
[----:B------:R-:W-:Y:S02]  /*66e0*/  @!P6 IADD3.X R2, RZ, R238, RZ, P0, !PT ;  /* 0x000000eeff02e210 */ /* 0x000fe400007fe4ff */
[----:B------:R-:W-:Y:S05]  /*66f0*/  @!P6 IADD3 R9, P0, R7, R8, RZ ;  /* 0x000000080709e210 */ /* 0x000fea0007f1e0ff */
[----:B------:R-:W-:Y:S01]  /*6700*/  @!P6 IMAD.X R0, R5, 0x1, R2, P0 ;  /* 0x000000010500e824 */ /* 0x000fe200000e0602 */
[C---:B------:R-:W-:Y:S04]  /*6710*/  @!P6 LEA R26, P0, R9.reuse, c[0x0][0x1f8], 0x1 ;  /* 0x00007e00091aea11 */ /* 0x040fe800078008ff */
[----:B------:R-:W-:Y:S02]  /*6720*/  @!P6 LEA.HI.X R27, R9, c[0x0][0x1fc], R0, 0x1, P0 ;  /* 0x00007f00091bea11 */ /* 0x000fe400000f0c00 */
[----:B------:R-:W-:Y:S03]  /*6730*/  @!P6 IADD3 R6, P0, R16, 0xc0, RZ ;  /* 0x000000c01006e810 */ /* 0x000fe60007f1e0ff */
[----:B------:R1:W-:Y:S01]  /*6740*/  @!P6 LDGSTS.E.BYPASS.LTC128B.128 [R249+0x4100], [R26.64], !P3 ;  /* 0x041000001af9efae */ /* 0x0003e2000d901d46 */
[----:B------:R-:W-:Y:S02]  /*6750*/  @!P6 IADD3.X R0, RZ, R238, RZ, P0, !PT ;  /* 0x000000eeff00e210 */ /* 0x000fe400007fe4ff */
[----:B------:R-:W-:Y:S04]  /*6760*/  @!P6 IADD3 R12, P0, R7, R6, RZ ;  /* 0x00000006070ce210 */ /* 0x000fe80007f1e0ff */
[----:B------:R-:W-:Y:S02]  /*6770*/  @!P6 IADD3.X R5, R5, R0, RZ, P0, !PT ;  /* 0x000000000505e210 */ /* 0x000fe400007fe4ff */
[C---:B------:R-:W-:Y:S04]  /*6780*/  @!P6 LEA R32, P0, R12.reuse, c[0x0][0x1f8], 0x1 ;  /* 0x00007e000c20ea11 */ /* 0x040fe800078008ff */
[----:B------:R-:W-:Y:S02]  /*6790*/  @!P6 LEA.HI.X R33, R12, c[0x0][0x1fc], R5, 0x1, P0 ;  /* 0x00007f000c21ea11 */ /* 0x000fe400000f0c05 */
[----:B------:R-:W-:Y:S03]  /*67a0*/  @!P6 IADD3 R9, P0, R11, R10, RZ ;  /* 0x0000000a0b09e210 */ /* 0x000fe60007f1e0ff */
[----:B------:R1:W-:Y:S02]  /*67b0*/  @!P6 LDGSTS.E.BYPASS.LTC128B.128 [R249+0x6100], [R32.64], !P2 ;  /* 0x0610000020f9efae */ /* 0x0003e4000d101d46 */
[----:B------:R-:W-:Y:S01]  /*67c0*/  @!P6 IMAD.X R4, R13, 0x1, R4, P0 ;  /* 0x000000010d04e824 */ /* 0x000fe200000e0604 */
[----:B------:R-:W-:Y:S04]  /*67d0*/  @!P6 IADD3 R7, P0, R11, R8, RZ ;  /* 0x000000080b07e210 */ /* 0x000fe80007f1e0ff */
[----:B------:R-:W-:Y:S02]  /*67e0*/  @!P6 IADD3.X R2, R13, R2, RZ, P0, !PT ;  /* 0x000000020d02e210 */ /* 0x000fe400007fe4ff */
[----:B------:R-:W-:Y:S04]  /*67f0*/  @!P6 IADD3 R5, P0, R11, R6, RZ ;  /* 0x000000060b05e210 */ /* 0x000fe80007f1e0ff */
[----:B------:R-:W-:Y:S02]  /*6800*/  @!P6 IADD3.X R0, R13, R0, RZ, P0, !PT ;  /* 0x000000000d00e210 */ /* 0x000fe400007fe4ff */
[----:B------:R-:W-:Y:S05]  /*6810*/  @!P6 IADD3 R11, P0, R11, R16, RZ ;  /* 0x000000100b0be210 */ /* 0x000fea0007f1e0ff */
[----:B------:R-:W-:Y:S01]  /*6820*/  @!P6 IMAD.X R6, R13, 0x1, R238, P0 ;  /* 0x000000010d06e824 */ /* 0x000fe200000e06ee */
[C---:B------:R-:W-:Y:S04]  /*6830*/  @!P6 LEA R12, P0, R11.reuse, c[0x0][0x1f8], 0x1 ;  /* 0x00007e000b0cea11 */ /* 0x040fe800078008ff */
[----:B------:R-:W-:Y:S02]  /*6840*/  @!P6 LEA.HI.X R13, R11, c[0x0][0x1fc], R6, 0x1, P0 ;  /* 0x00007f000b0dea11 */ /* 0x000fe400000f0c06 */
[C---:B------:R-:W-:Y:S03]  /*6850*/  @!P6 LEA R16, P0, R9.reuse, c[0x0][0x1f8], 0x1 ;  /* 0x00007e000910ea11 */ /* 0x040fe600078008ff */
[----:B------:R5:W-:Y:S01]  /*6860*/  @!P6 LDGSTS.E.BYPASS.LTC128B.128 [R249+0x1100], [R12.64], !P5 ;  /* 0x011000000cf9efae */ /* 0x000be2000e901d46 */
[----:B------:R-:W-:Y:S02]  /*6870*/  @!P6 LEA.HI.X R17, R9, c[0x0][0x1fc], R4, 0x1, P0 ;  /* 0x00007f000911ea11 */ /* 0x000fe400000f0c04 */
[C---:B------:R-:W-:Y:S03]  /*6880*/  @!P6 LEA R24, P0, R7.reuse, c[0x0][0x1f8], 0x1 ;  /* 0x00007e000718ea11 */ /* 0x040fe600078008ff */
[----:B------:R2:W-:Y:S01]  /*6890*/  @!P6 LDGSTS.E.BYPASS.LTC128B.128 [R249+0x3100], [R16.64], !P4 ;  /* 0x0310000010f9efae */ /* 0x0005e2000e101d46 */
[----:B------:R-:W-:Y:S02]  /*68a0*/  @!P6 LEA.HI.X R25, R7, c[0x0][0x1fc], R2, 0x1, P0 ;  /* 0x00007f000719ea11 */ /* 0x000fe400000f0c02 */
[C---:B------:R-:W-:Y:S02]  /*68b0*/  @!P6 LEA R166, P0, R5.reuse, c[0x0][0x1f8], 0x1 ;  /* 0x00007e0005a6ea11 */ /* 0x040fe400078008ff */
[----:B------:R-:W-:Y:S01]  /*68c0*/  MOV R2, R14 ;  /* 0x0000000e00027202 */ /* 0x000fe20000000f00 */
[----:B------:R2:W-:Y:S01]  /*68d0*/  @!P6 LDGSTS.E.BYPASS.LTC128B.128 [R249+0x5100], [R24.64], !P3 ;  /* 0x0510000018f9efae */ /* 0x0005e2000d901d46 */
[----:B------:R-:W-:Y:S02]  /*68e0*/  @!P6 LEA.HI.X R167, R5, c[0x0][0x1fc], R0, 0x1, P0 ;  /* 0x00007f0005a7ea11 */ /* 0x000fe400000f0c00 */
[C---:B-1----:R-:W-:Y:S03]  /*68f0*/  HMMA.16816.F32.BF16 R4, R168.reuse, R172, RZ ;  /* 0x000000aca804723c */ /* 0x042fe600000418ff */
[----:B------:R1:W-:Y:S05]  /*6900*/  @!P6 LDGSTS.E.BYPASS.LTC128B.128 [R249+0x7100], [R166.64], !P2 ;  /* 0x07100000a6f9efae */ /* 0x0003ea000d101d46 */
[C---:B------:R-:W-:Y:S01]  /*6910*/  HMMA.16816.F32.BF16 R8, R168.reuse, R174, RZ ;  /* 0x000000aea808723c */ /* 0x040fe200000418ff */
[----:B------:R-:W-:Y:S06]  /*6920*/  LDSM.16.M88.4 R172, [R229] ;  /* 0x00000000e5ac783b */ /* 0x000fec0000000200 */
[----:B------:R-:W0:Y:S01]  /*6930*/  LDGDEPBAR ;  /* 0x00000000000079af */ /* 0x000e220000000000 */
[C---:B-----5:R-:W-:Y:S08]  /*6940*/  HMMA.16816.F32.BF16 R12, R168.reuse, R176, RZ ;  /* 0x000000b0a80c723c */ /* 0x060ff000000418ff */
[C---:B--2---:R-:W-:Y:S01]  /*6950*/  HMMA.16816.F32.BF16 R16, R168.reuse, R178, RZ ;  /* 0x000000b2a810723c */ /* 0x044fe200000418ff */
[----:B------:R-:W-:Y:S07]  /*6960*/  LDSM.16.M88.4 R176, [R229+0x800] ;  /* 0x00080000e5b0783b */ /* 0x000fee0000000200 */
[C---:B---3--:R-:W-:Y:S08]  /*6970*/  HMMA.16816.F32.BF16 R20, R168.reuse, R180, RZ ;  /* 0x000000b4a814723c */ /* 0x048ff000000418ff */
[C---:B------:R-:W-:Y:S01]  /*6980*/  HMMA.16816.F32.BF16 R24, R168.reuse, R182, RZ ;  /* 0x000000b6a818723c */ /* 0x040fe200000418ff */
[----:B------:R-:W-:Y:S07]  /*6990*/  LDSM.16.M88.4 R180, [R229+0x1000] ;  /* 0x00100000e5b4783b */ /* 0x000fee0000000200 */
[C---:B----4-:R-:W-:Y:S08]  /*69a0*/  HMMA.16816.F32.BF16 R28, R168.reuse, R184, RZ ;  /* 0x000000b8a81c723c */ /* 0x050ff000000418ff */
[----:B------:R-:W-:Y:S01]  /*69b0*/  HMMA.16816.F32.BF16 R32, R168, R186, RZ ;  /* 0x000000baa820723c */ /* 0x000fe200000418ff */
[----:B------:R-:W2:Y:S06]  /*69c0*/  LDSM.16.M88.4 R168, [R230] ;  /* 0x00000000e6a8783b */ /* 0x000eac0000000200 */
[----:B------:R-:W3:Y:S01]  /*69d0*/  LDSM.16.M88.4 R184, [R229+0x1800] ;  /* 0x00180000e5b8783b */ /* 0x000ee20000000200 */
[C---:B------:R-:W-:Y:S07]  /*69e0*/  HMMA.16816.F32.BF16 R4, R188.reuse, R192, R4 ;  /* 0x000000c0bc04723c */ /* 0x040fee0000041804 */
[----:B------:R-:W-:Y:S01]  /*69f0*/  MOV R192, R2 ;  /* 0x0000000200c07202 */ /* 0x000fe20000000f00 */
[C---:B------:R-:W-:Y:S03]  /*6a00*/  HMMA.16816.F32.BF16 R8, R188.reuse, R194, R8 ;  /* 0x000000c2bc08723c */ /* 0x040fe60000041808 */
[C---:B------:R-:W-:Y:S05]  /*6a10*/  ISETP.GT.AND P6, PT, R192.reuse, R164, PT ;  /* 0x000000a4c000720c */ /* 0x040fea0003fc4270 */
[C---:B------:R-:W-:Y:S01]  /*6a20*/  HMMA.16816.F32.BF16 R12, R188.reuse, R196, R12 ;  /* 0x000000c4bc0c723c */ /* 0x040fe2000004180c */
[----:B------:R-:W4:Y:S07]  /*6a30*/  LDL R196, [R1+0x48] ;  /* 0x0000480001c47983 */ /* 0x000f2e0000100800 */
[C---:B------:R-:W-:Y:S01]  /*6a40*/  HMMA.16816.F32.BF16 R16, R188.reuse, R198, R16 ;  /* 0x000000c6bc10723c */ /* 0x040fe20000041810 */
[----:B------:R-:W-:Y:S07]  /*6a50*/  @P6 IMAD.MOV.U32 R2, RZ, RZ, c[0x0][0x1e4] ;  /* 0x00007900ff026624 */ /* 0x000fee00078e00ff */
[C---:B------:R-:W-:Y:S07]  /*6a60*/  HMMA.16816.F32.BF16 R20, R188.reuse, R200, R20 ;  /* 0x000000c8bc14723c */ /* 0x040fee0000041814 */
[----:B------:R-:W-:Y:S01]  /*6a70*/  IADD3 R200, R192, -0x1, RZ ;  /* 0xffffffffc0c87810 */ /* 0x000fe20007ffe0ff */
[C---:B------:R-:W-:Y:S04]  /*6a80*/  HMMA.16816.F32.BF16 R24, R188.reuse, R202, R24 ;  /* 0x000000cabc18723c */ /* 0x040fe80000041818 */
[----:B-1----:R-:W-:Y:S03]  /*6a90*/  @P6 SHF.R.S32.HI R167, RZ, 0x1f, R200 ;  /* 0x0000001fffa76819 */ /* 0x002fe600000114c8 */
[----:B------:R-:W-:Y:S01]  /*6aa0*/  @P6 IMAD.WIDE.U32 R202, R200, c[0x0][0x1e0], RZ ;  /* 0x00007800c8ca6a25 */ /* 0x000fe200078e00ff */
[C---:B------:R-:W-:Y:S04]  /*6ab0*/  HMMA.16816.F32.BF16 R28, R188.reuse, R204, R28 ;  /* 0x000000ccbc1c723c */ /* 0x040fe8000004181c */
[----:B------:R-:W-:Y:S01]  /*6ac0*/  @P6 SHF.L.U32 R0, R202, 0x6, RZ ;  /* 0x00000006ca006819 */ /* 0x000fe200000006ff */
[----:B------:R-:W-:Y:S03]  /*6ad0*/  @P6 IMAD R167, R167, c[0x0][0x1e0], RZ ;  /* 0x00007800a7a76a24 */ /* 0x000fe600078e02ff */
[----:B------:R-:W-:Y:S04]  /*6ae0*/  HMMA.16816.F32.BF16 R32, R188, R206, R32 ;  /* 0x000000cebc20723c */ /* 0x000fe80000041820 */
[----:B------:R-:W-:Y:S03]  /*6af0*/  @P6 IMAD R167, R200, c[0x0][0x1e4], R167 ;  /* 0x00007900c8a76a24 */ /* 0x000fe600078e02a7 */
[----:B------:R-:W-:Y:S01]  /*6b00*/  IADD3 R206, R252, R237, RZ ;  /* 0x000000edfcce7210 */ /* 0x000fe20007ffe0ff */
[C---:B--2---:R-:W-:Y:S05]  /*6b10*/  HMMA.16816.F32.BF16 R4, R168.reuse, R172, R4 ;  /* 0x000000aca804723c */ /* 0x044fea0000041804 */
[----:B------:R-:W-:Y:S01]  /*6b20*/  @P6 IMAD.IADD R164, R203, 0x1, R167 ;  /* 0x00000001cba46824 */ /* 0x000fe200078e02a7 */
[----:B------:R-:W-:Y:S01]  /*6b30*/  @P6 MOV R167, c[0x0][0x1e0] ;  /* 0x0000780000a76a02 */ /* 0x000fe20000000f00 */
[----:B------:R-:W-:Y:S01]  /*6b40*/  @P1 IMAD.HI.U32 R205, R206, c[0x0][0x2c8], RZ ;  /* 0x0000b200cecd1a27 */ /* 0x000fe200078e00ff */
[C---:B------:R-:W-:Y:S01]  /*6b50*/  HMMA.16816.F32.BF16 R8, R168.reuse, R174, R8 ;  /* 0x000000aea808723c */ /* 0x040fe20000041808 */
[----:B------:R-:W-:Y:S03]  /*6b60*/  LDSM.16.M88.4 R172, [R228] ;  /* 0x00000000e4ac783b */ /* 0x000fe60000000200 */
[----:B------:R-:W-:Y:S02]  /*6b70*/  @P6 SHF.L.U64.HI R164, R202, 0x6, R164 ;  /* 0x00000006caa46819 */ /* 0x000fe400000102a4 */
[C---:B------:R-:W-:Y:S02]  /*6b80*/  @P6 LEA R166, P0, R167.reuse, R0, 0x5 ;  /* 0x00000000a7a66211 */ /* 0x040fe400078028ff */
[C---:B------:R-:W-:Y:S04]  /*6b90*/  HMMA.16816.F32.BF16 R12, R168.reuse, R176, R12 ;  /* 0x000000b0a80c723c */ /* 0x040fe8000004180c */
[----:B------:R-:W-:Y:S02]  /*6ba0*/  @P6 LEA.HI.X R2, R167, R164, R2, 0x5, P0 ;  /* 0x000000a4a7026211 */ /* 0x000fe400000f2c02 */
[----:B------:R-:W-:Y:S02]  /*6bb0*/  @P1 SHF.R.U32.HI R206, RZ, c[0x0][0x2cc], R205 ;  /* 0x0000b300ffce1a19 */ /* 0x000fe400000116cd */
[C---:B------:R-:W-:Y:S01]  /*6bc0*/  HMMA.16816.F32.BF16 R16, R168.reuse, R178, R16 ;  /* 0x000000b2a810723c */ /* 0x040fe20000041810 */
[----:B------:R-:W1:Y:S07]  /*6bd0*/  LDSM.16.M88.4 R176, [R220] ;  /* 0x00000000dcb0783b */ /* 0x000e6e0000000200 */
[C---:B------:R-:W-:Y:S08]  /*6be0*/  HMMA.16816.F32.BF16 R20, R168.reuse, R180, R20 ;  /* 0x000000b4a814723c */ /* 0x040ff00000041814 */
[C---:B------:R-:W-:Y:S01]  /*6bf0*/  HMMA.16816.F32.BF16 R24, R168.reuse, R182, R24 ;  /* 0x000000b6a818723c */ /* 0x040fe20000041818 */
[----:B------:R-:W2:Y:S07]  /*6c00*/  LDSM.16.M88.4 R180, [R220+0x800] ;  /* 0x00080000dcb4783b */ /* 0x000eae0000000200 */
[C---:B---3--:R-:W-:Y:S08]  /*6c10*/  HMMA.16816.F32.BF16 R28, R168.reuse, R184, R28 ;  /* 0x000000b8a81c723c */ /* 0x048ff0000004181c */
[----:B------:R-:W-:Y:S01]  /*6c20*/  HMMA.16816.F32.BF16 R32, R168, R186, R32 ;  /* 0x000000baa820723c */ /* 0x000fe20000041820 */
[----:B------:R-:W3:Y:S06]  /*6c30*/  LDSM.16.M88.4 R168, [R220+0x1000] ;  /* 0x00100000dca8783b */ /* 0x000eec0000000200 */
[----:B------:R-:W5:Y:S01]  /*6c40*/  LDSM.16.M88.4 R184, [R220+0x1800] ;  /* 0x00180000dcb8783b */ /* 0x000f620000000200 */
[C---:B-1----:R-:W-:Y:S08]  /*6c50*/  HMMA.16816.F32.BF16 R4, R172.reuse, R176, R4 ;  /* 0x000000b0ac04723c */ /* 0x042ff00000041804 */
[C---:B------:R-:W-:Y:S01]  /*6c60*/  HMMA.16816.F32.BF16 R8, R172.reuse, R178, R8 ;  /* 0x000000b2ac08723c */ /* 0x040fe20000041808 */
[----:B------:R-:W-:Y:S07]  /*6c70*/  LDSM.16.M88.4 R176, [R233+0x2000] ;  /* 0x00200000e9b0783b */ /* 0x000fee0000000200 */
[C---:B--2---:R-:W-:Y:S08]  /*6c80*/  HMMA.16816.F32.BF16 R12, R172.reuse, R180, R12 ;  /* 0x000000b4ac0c723c */ /* 0x044ff0000004180c */
[C---:B------:R-:W-:Y:S01]  /*6c90*/  HMMA.16816.F32.BF16 R16, R172.reuse, R182, R16 ;  /* 0x000000b6ac10723c */ /* 0x040fe20000041810 */
[----:B------:R-:W-:Y:S07]  /*6ca0*/  LDSM.16.M88.4 R180, [R233+0x2800] ;  /* 0x00280000e9b4783b */ /* 0x000fee0000000200 */
[C---:B---3--:R-:W-:Y:S08]  /*6cb0*/  HMMA.16816.F32.BF16 R20, R172.reuse, R168, R20 ;  /* 0x000000a8ac14723c */ /* 0x048ff00000041814 */
[C---:B------:R-:W-:Y:S01]  /*6cc0*/  HMMA.16816.F32.BF16 R24, R172.reuse, R170, R24 ;  /* 0x000000aaac18723c */ /* 0x040fe20000041818 */
[----:B------:R-:W1:Y:S07]  /*6cd0*/  LDSM.16.M88.4 R168, [R234+0x4000] ;  /* 0x00400000eaa8783b */ /* 0x000e6e0000000200 */
[C---:B-----5:R-:W-:Y:S08]  /*6ce0*/  HMMA.16816.F32.BF16 R28, R172.reuse, R184, R28 ;  /* 0x000000b8ac1c723c */ /* 0x060ff0000004181c */
        /* <DEDUP_REMOVED lines=112> */
[----:B------:R-:W1:Y:S07]  /*73f0*/  LDSM.16.M88.4 R180, [R211] ;  /* 0x00000000d3b4783b */ /* 0x000e6e0000000200 */
[C---:B--2---:R-:W-:Y:S08]  /*7400*/  HMMA.16816.F32.BF16 R20, R168.reuse, R172, R20 ;  /* 0x000000aca814723c */ /* 0x044ff00000041814 */
[C---:B------:R-:W-:Y:S01]  /*7410*/  HMMA.16816.F32.BF16 R24, R168.reuse, R174, R24 ;  /* 0x000000aea818723c */ /* 0x040fe20000041818 */
[----:B------:R-:W2:Y:S07]  /*7420*/  LDSM.16.M88.4 R172, [R210] ;  /* 0x00000000d2ac783b */ /* 0x000eae0000000200 */
[C---:B---3--:R-:W-:Y:S08]  /*7430*/  HMMA.16816.F32.BF16 R28, R168.reuse, R184, R28 ;  /* 0x000000b8a81c723c */ /* 0x048ff0000004181c */
[----:B------:R-:W-:Y:S01]  /*7440*/  HMMA.16816.F32.BF16 R32, R168, R186, R32 ;  /* 0x000000baa820723c */ /* 0x000fe20000041820 */
[----:B------:R-:W3:Y:S06]  /*7450*/  LDSM.16.M88.4 R168, [R209] ;  /* 0x00000000d1a8783b */ /* 0x000eec0000000200 */
[----:B------:R-:W5:Y:S01]  /*7460*/  LDSM.16.M88.4 R184, [R208] ;  /* 0x00000000d0b8783b */ /* 0x000f620000000200 */
        /* <DEDUP_REMOVED lines=9> */
[C---:B-----5:R-:W-:Y:S08]  /*7500*/  HMMA.16816.F32.BF16 R28, R176.reuse, R184, R28 ;  /* 0x000000b8b01c723c */ /* 0x060ff0000004181c */
        /* <DEDUP_REMOVED lines=12> */
[C---:B-----5:R-:W-:Y:S01]  /*75d0*/  HMMA.16816.F32.BF16 R28, R172.reuse, R184, R28 ;  /* 0x000000b8ac1c723c */ /* 0x060fe2000004181c */
[----:B------:R-:W3:Y:S07]  /*75e0*/  LDL.64 R184, [R1+0x68] ;  /* 0x0000680001b87983 */ /* 0x000eee0000100a00 */
[----:B------:R-:W-:Y:S01]  /*75f0*/  HMMA.16816.F32.BF16 R32, R172, R186, R32 ;  /* 0x000000baac20723c */ /* 0x000fe20000041820 */
[----:B------:R-:W5:Y:S06]  /*7600*/  LDL R187, [R1+0x78] ;  /* 0x0000780001bb7983 */ /* 0x000f6c0000100800 */
[----:B------:R-:W5:Y:S01]  /*7610*/  LDL R186, [R1+0x74] ;  /* 0x0000740001ba7983 */ /* 0x000f620000100800 */
[C---:B-1----:R-:W-:Y:S05]  /*7620*/  HMMA.16816.F32.BF16 R4, R168.reuse, R180, R4 ;  /* 0x000000b4a804723c */ /* 0x042fea0000041804 */
[----:B------:R-:W1:Y:S03]  /*7630*/  LDSM.16.M88.4 R172, [R220+0x7000] ;  /* 0x00700000dcac783b */ /* 0x000e660000000200 */
[C---:B------:R-:W-:Y:S03]  /*7640*/  HMMA.16816.F32.BF16 R8, R168.reuse, R182, R8 ;  /* 0x000000b6a808723c */ /* 0x040fe60000041808 */
[----:B------:R-:W4:Y:S01]  /*7650*/  LDSM.16.M88.4 R180, [R220+0x7800] ;  /* 0x00780000dcb4783b */ /* 0x000f220000000200 */
[----:B------:R-:W-:Y:S04]  /*7660*/  DEPBAR.LE SB0, 0x0 ;  /* 0x000080000000791a */ /* 0x000fe80000000000 */
[C---:B--2---:R-:W-:Y:S01]  /*7670*/  HMMA.16816.F32.BF16 R12, R168.reuse, R176, R12 ;  /* 0x000000b0a80c723c */ /* 0x044fe2000004180c */
[----:B------:R-:W-:Y:S07]  /*7680*/  BAR.SYNC.DEFER_BLOCKING 0x0 ;  /* 0x0000000000007b1d */ /* 0x000fee0000010000 */
[C---:B------:R-:W-:Y:S08]  /*7690*/  HMMA.16816.F32.BF16 R16, R168.reuse, R178, R16 ;  /* 0x000000b2a810723c */ /* 0x040ff00000041810 */
[C---:B-1----:R-:W-:Y:S08]  /*76a0*/  HMMA.16816.F32.BF16 R20, R168.reuse, R172, R20 ;  /* 0x000000aca814723c */ /* 0x042ff00000041814 */
[C---:B------:R-:W-:Y:S08]  /*76b0*/  HMMA.16816.F32.BF16 R24, R168.reuse, R174, R24 ;  /* 0x000000aea818723c */ /* 0x040ff00000041818 */
[C---:B----4-:R-:W-:Y:S08]  /*76c0*/  HMMA.16816.F32.BF16 R28, R168.reuse, R180, R28 ;  /* 0x000000b4a81c723c */ /* 0x050ff0000004181c */
[----:B------:R-:W-:Y:S07]  /*76d0*/  HMMA.16816.F32.BF16 R32, R168, R182, R32 ;  /* 0x000000b6a820723c */ /* 0x000fee0000041820 */
[----:B------:R-:W-:Y:S05]  /*76e0*/  IMAD.MOV.U32 R169, RZ, RZ, -0x40 ;  /* 0xffffffc0ffa97424 */ /* 0x000fea00078e00ff */
[----:B------:R-:W-:Y:S01]  /*76f0*/  IMAD R174, R192, R169, 0x1 ;  /* 0x00000001c0ae7424 */ /* 0x000fe200078e02a9 */
[----:B---3--:R-:W-:Y:S04]  /*7700*/  @P6 IADD3 R204, P0, R0, R184, RZ ;  /* 0x000000b800cc6210 */ /* 0x008fe80007f1e0ff */
[-C--:B------:R-:W-:Y:S02]  /*7710*/  @P6 IADD3.X R167, R164, R196.reuse, RZ, P0, !PT ;  /* 0x000000c4a4a76210 */ /* 0x080fe400007fe4ff */
[C---:B------:R-:W-:Y:S04]  /*7720*/  @P6 LEA R202, P0, R204.reuse, c[0x0][0x1c8], 0x1 ;  /* 0x00007200ccca6a11 */ /* 0x040fe800078008ff */
[----:B------:R-:W-:Y:S02]  /*7730*/  @P6 LEA.HI.X R203, R204, c[0x0][0x1cc], R167, 0x1, P0 ;  /* 0x00007300cccb6a11 */ /* 0x000fe400000f0ca7 */
[----:B------:R-:W-:Y:S03]  /*7740*/  @P6 IADD3 R201, P0, R184, 0x40, RZ ;  /* 0x00000040b8c96810 */ /* 0x000fe60007f1e0ff */
[----:B------:R-:W-:Y:S01]  /*7750*/  @!PT LDS RZ, [RZ] ;  /* 0x00000000fffff984 */ /* 0x000fe20000000800 */
[----:B------:R-:W-:Y:S01]  /*7760*/  @!PT LDS RZ, [RZ] ;  /* 0x00000000fffff984 */ /* 0x000fe20000000800 */
[----:B------:R-:W-:Y:S01]  /*7770*/  @!PT LDS RZ, [RZ] ;  /* 0x00000000fffff984 */ /* 0x000fe20000000800 */
[----:B------:R1:W-:Y:S02]  /*7780*/  @P6 LDGSTS.E.BYPASS.LTC128B.128 [R249+0x8100], [R202.64], !P5 ;  /* 0x08100000caf96fae */ /* 0x0003e4000e901d46 */
[----:B------:R-:W-:Y:S01]  /*7790*/  @P6 IMAD.X R167, RZ, RZ, R196, P0 ;  /* 0x000000ffffa76224 */ /* 0x000fe200000e06c4 */
[----:B------:R-:W-:Y:S04]  /*77a0*/  @P6 IADD3 R204, P0, R0, R201, RZ ;  /* 0x000000c900cc6210 */ /* 0x000fe80007f1e0ff */
[----:B------:R-:W-:Y:S02]  /*77b0*/  @P6 IADD3.X R207, R164, R167, RZ, P0, !PT ;  /* 0x000000a7a4cf6210 */ /* 0x000fe400007fe4ff */
[C---:B------:R-:W-:Y:S04]  /*77c0*/  @P6 LEA R198, P0, R204.reuse, c[0x0][0x1c8], 0x1 ;  /* 0x00007200ccc66a11 */ /* 0x040fe800078008ff */
[----:B------:R-:W-:Y:S02]  /*77d0*/  @P6 LEA.HI.X R199, R204, c[0x0][0x1cc], R207, 0x1, P0 ;  /* 0x00007300ccc76a11 */ /* 0x000fe400000f0ccf */
[----:B------:R-:W2:Y:S01]  /*77e0*/  SHFL.IDX PT, R204, R206, RZ, 0x1c1f ;  /* 0x001c1fffcecc7589 */ /* 0x000ea200000e0000 */
[----:B------:R-:W-:Y:S04]  /*77f0*/  @P6 IADD3 R205, P0, R184, 0x80, RZ ;  /* 0x00000080b8cd6810 */ /* 0x000fe80007f1e0ff */
[----:B------:R-:W-:Y:S01]  /*7800*/  @P6 IADD3.X R188, RZ, R196, RZ, P0, !PT ;  /* 0x000000c4ffbc6210 */ /* 0x000fe200007fe4ff */
[----:B------:R3:W4:Y:S01]  /*7810*/  SHFL.IDX PT, R207, R206, 0x1, 0x1c1f ;  /* 0x003c1f00cecf7f89 */ /* 0x00072200000e0000 */
[----:B------:R-:W-:Y:S04]  /*7820*/  @P6 IADD3 R171, P0, R0, R205, RZ ;  /* 0x000000cd00ab6210 */ /* 0x000fe80007f1e0ff */
[----:B------:R-:W-:Y:S02]  /*7830*/  @P6 IADD3.X R170, R164, R188, RZ, P0, !PT ;  /* 0x000000bca4aa6210 */ /* 0x000fe400007fe4ff */
[C---:B------:R-:W-:Y:S04]  /*7840*/  @P6 LEA R168, P0, R171.reuse, c[0x0][0x1c8], 0x1 ;  /* 0x00007200aba86a11 */ /* 0x040fe800078008ff */
[----:B------:R-:W-:Y:S02]  /*7850*/  @P6 LEA.HI.X R169, R171, c[0x0][0x1cc], R170, 0x1, P0 ;  /* 0x00007300aba96a11 */ /* 0x000fe400000f0caa */
[----:B-----5:R-:W-:Y:S02]  /*7860*/  IADD3 R170, R187, R174, -R251 ;  /* 0x000000aebbaa7210 */ /* 0x020fe40007ffe8fb */
[----:B------:R-:W-:Y:S04]  /*7870*/  @P6 IADD3 R191, P0, R184, 0xc0, RZ ;  /* 0x000000c0b8bf6810 */ /* 0x000fe80007f1e0ff */
[----:B------:R-:W-:Y:S02]  /*7880*/  @P6 IADD3.X R189, RZ, R196, RZ, P0, !PT ;  /* 0x000000c4ffbd6210 */ /* 0x000fe400007fe4ff */
[----:B---3--:R-:W-:Y:S01]  /*7890*/  @P6 IADD3 R206, P0, R0, R191, RZ ;  /* 0x000000bf00ce6210 */ /* 0x008fe20007f1e0ff */
[----:B------:R-:W-:Y:S03]  /*78a0*/  IMAD.IADD R0, R170, 0x1, -R186 ;  /* 0x00000001aa007824 */ /* 0x000fe600078e0aba */
[----:B------:R-:W-:Y:S02]  /*78b0*/  @P6 IADD3.X R171, R164, R189, RZ, P0, !PT ;  /* 0x000000bda4ab6210 */ /* 0x000fe400007fe4ff */
[----:B------:R-:W-:Y:S02]  /*78c0*/  @P6 LEA R170, P0, R206, c[0x0][0x1c8], 0x1 ;  /* 0x00007200ceaa6a11 */ /* 0x000fe400078008ff */
[C---:B--2---:R-:W-:Y:S01]  /*78d0*/  IADD3 R164, R0.reuse, R204, RZ ;  /* 0x000000cc00a47210 */ /* 0x044fe20007ffe0ff */
[----:B----4-:R-:W-:Y:S01]  /*78e0*/  IMAD.IADD R0, R0, 0x1, R207 ;  /* 0x0000000100007824 */ /* 0x010fe200078e02cf */
[----:B------:R-:W-:Y:S02]  /*78f0*/  @P6 LEA.HI.X R171, R206, c[0x0][0x1cc], R171, 0x1, P0 ;  /* 0x00007300ceab6a11 */ /* 0x000fe400000f0cab */
[----:B------:R-:W-:Y:S04]  /*7900*/  ISETP.GT.AND P0, PT, R164, RZ, PT ;  /* 0x000000ffa400720c */ /* 0x000fe80003f04270 */
[----:B------:R-:W-:Y:S02]  /*7910*/  FSEL R204, R4, -INF , P0 ;  /* 0xff80000004cc7808 */ /* 0x000fe40000000000 */
[----:B------:R-:W-:Y:S04]  /*7920*/  ISETP.GT.AND P0, PT, R164, 0x1, PT ;  /* 0x00000001a400780c */ /* 0x000fe80003f04270 */
[----:B------:R-:W-:Y:S02]  /*7930*/  FSEL R4, R5, -INF , P0 ;  /* 0xff80000005047808 */ /* 0x000fe40000000000 */
[----:B------:R-:W-:Y:S02]  /*7940*/  ISETP.GT.AND P0, PT, R0, RZ, PT ;  /* 0x000000ff0000720c */ /* 0x000fe40003f04270 */
[----:B------:R-:W-:Y:S02]  /*7950*/  FMNMX.FTZ R5, R204, R3, !PT ;  /* 0x00000003cc057209 */ /* 0x000fe40007810000 */
[----:B------:R-:W-:Y:S02]  /*7960*/  FSEL R206, R6, -INF , P0 ;  /* 0xff80000006ce7808 */ /* 0x000fe40000000000 */
        /* <DEDUP_REMOVED lines=25> */
[----:B------:R-:W-:Y:S02]  /*7b00*/  MOV R16, R198 ;  /* 0x000000c600107202 */ /* 0x000fe40000000f00 */
        /* <DEDUP_REMOVED lines=35> */
[----:B------:R-:W-:Y:S02]  /*7d40*/  FMNMX.FTZ R5, R179, R14, !PT ;  /* 0x0000000eb3057209 */ /* 0x000fe40007810000 */
[----:B------:R-:W-:Y:S02]  /*7d50*/  FMNMX.FTZ R12, R180, R7, !PT ;  /* 0x00000007b40c7209 */ /* 0x000fe40007810000 */
[----:B------:R-:W-:Y:S02]  /*7d60*/  MOV R19, R185 ;  /* 0x000000b900137202 */ /* 0x000fe40000000f00 */
        /* <DEDUP_REMOVED lines=17> */
[C---:B------:R-:W-:Y:S02]  /*7e80*/  ISETP.GT.AND P0, PT, R0.reuse, 0x31, PT ;  /* 0x000000310000780c */ /* 0x040fe40003f04270 */
[----:B------:R-:W-:Y:S02]  /*7e90*/  FMNMX.FTZ R12, R185, R12, !PT ;  /* 0x0000000cb90c7209 */ /* 0x000fe40007810000 */
[----:B------:R-:W-:Y:S02]  /*7ea0*/  FMNMX.FTZ R5, R193, R14, !PT ;  /* 0x0000000ec1057209 */ /* 0x000fe40007810000 */
[----:B------:R-:W-:Y:S02]  /*7eb0*/  FSEL R178, R31, -INF , P0 ;  /* 0xff8000001fb27808 */ /* 0x000fe40000000000 */
[----:B------:R-:W-:Y:S02]  /*7ec0*/  ISETP.GT.AND P0, PT, R0, 0x38, PT ;  /* 0x000000380000780c */ /* 0x000fe40003f04270 */
[----:B------:R-:W-:Y:S02]  /*7ed0*/  FMNMX.FTZ R5, R182, R5, !PT ;  /* 0x00000005b6057209 */ /* 0x000fe40007810000 */
[----:B------:R-:W-:Y:S02]  /*7ee0*/  FMNMX.FTZ R11, R187, R12, !PT ;  /* 0x0000000cbb0b7209 */ /* 0x000fe40007810000 */
[----:B------:R-:W-:Y:S02]  /*7ef0*/  FSEL R174, R34, -INF , P0 ;  /* 0xff80000022ae7808 */ /* 0x000fe40000000000 */
[----:B------:R-:W-:Y:S01]  /*7f00*/  ISETP.GT.AND P0, PT, R0, 0x39, PT ;  /* 0x000000390000780c */ /* 0x000fe20003f04270 */
[----:B------:R-:W2:Y:S01]  /*7f10*/  SHFL.BFLY PT, R12, R11, 0x2, 0x1f ;  /* 0x0c401f000b0c7f89 */ /* 0x000ea200000e0000 */
[----:B------:R-:W-:Y:S02]  /*7f20*/  FMNMX.FTZ R7, R178, R5, !PT ;  /* 0x00000005b2077209 */ /* 0x000fe40007810000 */
[----:B------:R-:W-:Y:S02]  /*7f30*/  FSEL R164, R35, -INF , P0 ;  /* 0xff80000023a47808 */ /* 0x000fe40000000000 */
[----:B------:R-:W-:Y:S02]  /*7f40*/  @P6 IADD3 R0, P0, R166, R18, RZ ;  /* 0x00000012a6006210 */ /* 0x000fe40007f1e0ff */
[----:B------:R-:W-:Y:S02]  /*7f50*/  FMNMX.FTZ R7, R174, R7, !PT ;  /* 0x00000007ae077209 */ /* 0x000fe40007810000 */
[----:B------:R-:W-:Y:S02]  /*7f60*/  @P6 IADD3.X R13, R2, R196, RZ, P0, !PT ;  /* 0x000000c4020d6210 */ /* 0x000fe400007fe4ff */
[----:B------:R-:W-:Y:S02]  /*7f70*/  @P6 LEA R16, P0, R0, c[0x0][0x1c8], 0x1 ;  /* 0x0000720000106a11 */ /* 0x000fe400078008ff */
[----:B------:R-:W-:Y:S02]  /*7f80*/  FMNMX.FTZ R5, R164, R7, !PT ;  /* 0x00000007a4057209 */ /* 0x000fe40007810000 */
[----:B------:R-:W-:Y:S02]  /*7f90*/  MOV R21, R17 ;  /* 0x0000001100157202 */ /* 0x000fe40000000f00 */
[----:B------:R-:W-:Y:S02]  /*7fa0*/  @P6 LEA.HI.X R17, R0, c[0x0][0x1cc], R13, 0x1, P0 ;  /* 0x0000730000116a11 */ /* 0x000fe400000f0c0d */
[----:B------:R-:W3:Y:S01]  /*7fb0*/  SHFL.BFLY PT, R0, R5, 0x2, 0x1f ;  /* 0x0c401f0005007f89 */ /* 0x000ee200000e0000 */
[----:B------:R-:W-:Y:S02]  /*7fc0*/  @P6 IADD3 R201, P0, R166, R201, RZ ;  /* 0x000000c9a6c96210 */ /* 0x000fe40007f1e0ff */
[----:B--2---:R-:W-:Y:S03]  /*7fd0*/  FMNMX.FTZ R11, R11, R12, !PT ;  /* 0x0000000c0b0b7209 */ /* 0x004fe60007810000 */
[----:B------:R2:W-:Y:S01]  /*7fe0*/  @P6 LDGSTS.E.BYPASS.LTC128B.128 [R249+0xa100], [R20.64], !P4 ;  /* 0x0a10000014f96fae */ /* 0x0005e2000e101d46 */
[----:B------:R-:W-:Y:S02]  /*7ff0*/  @P6 IADD3.X R14, R2, R167, RZ, P0, !PT ;  /* 0x000000a7020e6210 */ /* 0x000fe400007fe4ff */
[C---:B------:R-:W-:Y:S03]  /*8000*/  @P6 LEA R18, P0, R201.reuse, c[0x0][0x1c8], 0x1 ;  /* 0x00007200c9126a11 */ /* 0x040fe600078008ff */
[----:B------:R-:W4:Y:S01]  /*8010*/  SHFL.BFLY PT, R12, R11, 0x1, 0x1f ;  /* 0x0c201f000b0c7f89 */ /* 0x000f2200000e0000 */
[----:B------:R-:W-:Y:S02]  /*8020*/  @P6 LEA.HI.X R19, R201, c[0x0][0x1cc], R14, 0x1, P0 ;  /* 0x00007300c9136a11 */ /* 0x000fe400000f0c0e */
[----:B------:R-:W-:Y:S03]  /*8030*/  @P6 IADD3 R205, P0, R166, R205, RZ ;  /* 0x000000cda6cd6210 */ /* 0x000fe60007f1e0ff */
[----:B------:R5:W-:Y:S02]  /*8040*/  @P6 LDGSTS.E.BYPASS.LTC128B.128 [R249+0xc100], [R168.64], !P3 ;  /* 0x0c100000a8f96fae */ /* 0x000be4000d901d46 */
[----:B------:R-:W-:Y:S01]  /*8050*/  @P6 IMAD.X R14, R2, 0x1, R188, P0 ;  /* 0x00000001020e6824 */ /* 0x000fe200000e06bc */
[----:B------:R-:W-:Y:S02]  /*8060*/  @P6 IADD3 R166, P0, R166, R191, RZ ;  /* 0x000000bfa6a66210 */ /* 0x000fe40007f1e0ff */
[----:B---3--:R-:W-:Y:S01]  /*8070*/  FMNMX.FTZ R5, R5, R0, !PT ;  /* 0x0000000005057209 */ /* 0x008fe20007810000 */
[----:B------:R3:W-:Y:S01]  /*8080*/  @P6 LDGSTS.E.BYPASS.LTC128B.128 [R249+0xe100], [R170.64], !P2 ;  /* 0x0e100000aaf96fae */ /* 0x0007e2000d101d46 */
[----:B------:R-:W-:Y:S02]  /*8090*/  @P6 IADD3.X R7, R2, R189, RZ, P0, !PT ;  /* 0x000000bd02076210 */ /* 0x000fe400007fe4ff */
[C---:B------:R-:W-:Y:S03]  /*80a0*/  @P6 LEA R24, P0, R205.reuse, c[0x0][0x1c8], 0x1 ;  /* 0x00007200cd186a11 */ /* 0x040fe600078008ff */
[----:B------:R-:W1:Y:S01]  /*80b0*/  SHFL.BFLY PT, R2, R5, 0x1, 0x1f ;  /* 0x0c201f0005027f89 */ /* 0x000e6200000e0000 */
[----:B------:R-:W-:Y:S02]  /*80c0*/  @P6 LEA.HI.X R25, R205, c[0x0][0x1cc], R14, 0x1, P0 ;  /* 0x00007300cd196a11 */ /* 0x000fe400000f0c0e */
[C---:B------:R-:W-:Y:S02]  /*80d0*/  @P6 LEA R26, P0, R166.reuse, c[0x0][0x1c8], 0x1 ;  /* 0x00007200a61a6a11 */ /* 0x040fe400078008ff */
[----:B----4-:R-:W-:Y:S01]  /*80e0*/  FMNMX.FTZ R0, R11, R12, !PT ;  /* 0x0000000c0b007209 */ /* 0x010fe20007810000 */
[----:B------:R4:W-:Y:S01]  /*80f0*/  @P6 LDGSTS.E.BYPASS.LTC128B.128 [R249+0x9100], [R16.64], !P5 ;  /* 0x0910000010f96fae */ /* 0x0009e2000e901d46 */
[----:B------:R-:W-:Y:S02]  /*8100*/  @P6 LEA.HI.X R27, R166, c[0x0][0x1cc], R7, 0x1, P0 ;  /* 0x00007300a61b6a11 */ /* 0x000fe400000f0c07 */
[C---:B------:R-:W-:Y:S01]  /*8110*/  FSETP.NEU.FTZ.AND P0, PT, R0.reuse, -INF , PT ;  /* 0xff8000000000780b */ /* 0x040fe20003f1d000 */
[----:B------:R-:W-:Y:S02]  /*8120*/  FMUL.FTZ R11, R0, c[0x0][0x2d0] ;  /* 0x0000b400000b7a20 */ /* 0x000fe40000410000 */
[----:B------:R2:W-:Y:S03]  /*8130*/  @P6 LDGSTS.E.BYPASS.LTC128B.128 [R249+0xb100], [R18.64], !P4 ;  /* 0x0b10000012f96fae */ /* 0x0005e6000e101d46 */
[----:B------:R-:W-:Y:S03]  /*8140*/  FSEL R191, R11, RZ, P0 ;  /* 0x000000ff0bbf7208 */ /* 0x000fe60000000000 */
[----:B------:R3:W-:Y:S02]  /*8150*/  @P6 LDGSTS.E.BYPASS.LTC128B.128 [R249+0xd100], [R24.64], !P3 ;  /* 0x0d10000018f96fae */ /* 0x0007e4000d901d46 */
[--C-:B------:R-:W-:Y:S01]  /*8160*/  FFMA.FTZ R205, R4, c[0x0][0x2d0], -R191.reuse ;  /* 0x0000b40004cd7a23 */ /* 0x100fe200000108bf */
[----:B------:R-:W-:Y:S01]  /*8170*/  FSEL R4, R0, RZ, P0 ;  /* 0x000000ff00047208 */ /* 0x000fe20000000000 */
[--C-:B------:R-:W-:Y:S01]  /*8180*/  FFMA.FTZ R7, R204, c[0x0][0x2d0], -R191.reuse ;  /* 0x0000b400cc077a23 */ /* 0x100fe200000108bf */
[----:B-1----:R-:W-:Y:S01]  /*8190*/  FMNMX.FTZ R2, R5, R2, !PT ;  /* 0x0000000205027209 */ /* 0x002fe20007810000 */
[----:B------:R-:W-:Y:S01]  /*81a0*/  FFMA.FTZ R204, R207, c[0x0][0x2d0], -R191 ;  /* 0x0000b400cfcc7a23 */ /* 0x000fe200000108bf */
[----:B------:R1:W-:Y:S01]  /*81b0*/  @P6 LDGSTS.E.BYPASS.LTC128B.128 [R249+0xf100], [R26.64], !P2 ;  /* 0x0f1000001af96fae */ /* 0x0003e2000d101d46 */
[----:B------:R-:W-:Y:S01]  /*81c0*/  FADD.FTZ R3, -R4, R3 ;  /* 0x0000000304037221 */ /* 0x000fe20000010100 */
[C---:B------:R-:W-:Y:S01]  /*81d0*/  FSETP.NEU.FTZ.AND P0, PT, R2.reuse, -INF , PT ;  /* 0xff8000000200780b */ /* 0x040fe20003f1d000 */
[C---:B------:R-:W-:Y:S01]  /*81e0*/  FMUL.FTZ R207, R2.reuse, c[0x0][0x2d0] ;  /* 0x0000b40002cf7a20 */ /* 0x040fe20000410000 */
[----:B------:R-:W-:Y:S01]  /*81f0*/  MUFU.EX2 R189, R7 ;  /* 0x0000000700bd7308 */ /* 0x000fe20000000800 */
[----:B------:R-:W-:Y:S01]  /*8200*/  FMUL.FTZ R5, R3, c[0x0][0x2d0] ;  /* 0x0000b40003057a20 */ /* 0x000fe20000410000 */
[----:B------:R-:W-:Y:S01]  /*8210*/  FSEL R4, R2, RZ, P0 ;  /* 0x000000ff02047208 */ /* 0x000fe20000000000 */
[----:B------:R-:W1:Y:S01]  /*8220*/  LDSM.16.MT88.4 R12, [R227] ;  /* 0x00000000e30c783b */ /* 0x000e620000004200 */
[----:B------:R-:W-:Y:S01]  /*8230*/  FSEL R207, R207, RZ, P0 ;  /* 0x000000ffcfcf7208 */ /* 0x000fe20000000000 */
[----:B------:R-:W-:Y:S02]  /*8240*/  FFMA.FTZ R9, R9, c[0x0][0x2d0], -R191 ;  /* 0x0000b40009097a23 */ /* 0x000fe400000108bf */
[----:B------:R-:W-:Y:S02]  /*8250*/  FADD.FTZ R3, -R4, R165 ;  /* 0x000000a504037221 */ /* 0x000fe40000010100 */
[--C-:B------:R-:W-:Y:S01]  /*8260*/  FFMA.FTZ R202, R10, c[0x0][0x2d0], -R207.reuse ;  /* 0x0000b4000aca7a23 */ /* 0x100fe200000108cf */
[----:B------:R-:W-:Y:S01]  /*8270*/  MUFU.EX2 R203, R9 ;  /* 0x0000000900cb7308 */ /* 0x000fe20000000800 */
[--C-:B------:R-:W-:Y:S01]  /*8280*/  FFMA.FTZ R167, R6, c[0x0][0x2d0], -R207.reuse ;  /* 0x0000b40006a77a23 */ /* 0x100fe200000108cf */
[----:B--2---:R-:W5:Y:S01]  /*8290*/  LDSM.16.MT88.4 R20, [R226] ;  /* 0x00000000e214783b */ /* 0x004f620000004200 */
[--C-:B------:R-:W-:Y:S02]  /*82a0*/  FFMA.FTZ R201, R8, c[0x0][0x2d0], -R207.reuse ;  /* 0x0000b40008c97a23 */ /* 0x100fe400000108cf */
[--C-:B------:R-:W-:Y:S02]  /*82b0*/  FFMA.FTZ R206, R206, c[0x0][0x2d0], -R207.reuse ;  /* 0x0000b400cece7a23 */ /* 0x100fe400000108cf */
[----:B------:R-:W-:Y:S01]  /*82c0*/  FMUL.FTZ R8, R3, c[0x0][0x2d0] ;  /* 0x0000b40003087a20 */ /* 0x000fe20000410000 */
[----:B------:R-:W1:Y:S02]  /*82d0*/  LDSM.16.MT88.4 R28, [R225] ;  /* 0x00000000e11c783b */ /* 0x000e640000004200 */
[----:B------:R-:W3:Y:S04]  /*82e0*/  MUFU.EX2 R166, R5 ;  /* 0x0000000500a67308 */ /* 0x000ee80000000800 */
[----:B------:R-:W2:Y:S06]  /*82f0*/  LDL.LU R188, [R1+0x70] ;  /* 0x0000700001bc7983 */ /* 0x000eac0000300800 */
[----:B------:R-:W5:Y:S01]  /*8300*/  MUFU.EX2 R3, R8 ;  /* 0x0000000800037308 */ /* 0x000f620000000800 */
[----:B------:R-:W0:Y:S09]  /*8310*/  LDGDEPBAR ;  /* 0x00000000000079af */ /* 0x000e320000000000 */
[----:B------:R-:W1:Y:S01]  /*8320*/  MUFU.EX2 R205, R205 ;  /* 0x000000cd00cd7308 */ /* 0x000e620000000800 */
[C---:B---3--:R-:W-:Y:S02]  /*8330*/  FMUL.FTZ R4, R166.reuse, R160 ;  /* 0x000000a0a6047220 */ /* 0x048fe40000410000 */
[C---:B------:R-:W-:Y:S01]  /*8340*/  FMUL.FTZ R5, R166.reuse, R161 ;  /* 0x000000a1a6057220 */ /* 0x040fe20000410000 */
[----:B------:R-:W3:Y:S01]  /*8350*/  LDL.LU R160, [R1+0x58] ;  /* 0x0000580001a07983 */ /* 0x000ee20000300800 */
[C---:B------:R-:W-:Y:S05]  /*8360*/  FMUL.FTZ R9, R166.reuse, R157 ;  /* 0x0000009da6097220 */ /* 0x040fea0000410000 */
[----:B------:R-:W1:Y:S01]  /*8370*/  MUFU.EX2 R204, R204 ;  /* 0x000000cc00cc7308 */ /* 0x000e620000000800 */
[C---:B----4-:R-:W-:Y:S02]  /*8380*/  FMUL.FTZ R16, R166.reuse, R136 ;  /* 0x00000088a6107220 */ /* 0x050fe40000410000 */
[C---:B------:R-:W-:Y:S02]  /*8390*/  FMUL.FTZ R17, R166.reuse, R137 ;  /* 0x00000089a6117220 */ /* 0x040fe40000410000 */
[C---:B-----5:R-:W-:Y:S02]  /*83a0*/  FMUL.FTZ R6, R3.reuse, R162 ;  /* 0x000000a203067220 */ /* 0x060fe40000410000 */
[C---:B------:R-:W-:Y:S02]  /*83b0*/  FMUL.FTZ R7, R3.reuse, R163 ;  /* 0x000000a303077220 */ /* 0x040fe40000410000 */
[C---:B------:R-:W-:Y:S01]  /*83c0*/  FMUL.FTZ R8, R166.reuse, R156 ;  /* 0x0000009ca6087220 */ /* 0x040fe20000410000 */
[----:B------:R-:W-:Y:S01]  /*83d0*/  MUFU.EX2 R206, R206 ;  /* 0x000000ce00ce7308 */ /* 0x000fe20000000800 */
[C---:B------:R-:W-:Y:S02]  /*83e0*/  FMUL.FTZ R10, R3.reuse, R158 ;  /* 0x0000009e030a7220 */ /* 0x040fe40000410000 */
[----:B------:R-:W-:Y:S01]  /*83f0*/  FMUL.FTZ R11, R3, R159 ;  /* 0x0000009f030b7220 */ /* 0x000fe20000410000 */
[----:B-1----:R-:W-:Y:S01]  /*8400*/  F2FP.BF16.PACK_AB R168, R205, R189 ;  /* 0x000000bdcda8723e */ /* 0x002fe200000010ff */
[C---:B------:R-:W-:Y:S01]  /*8410*/  FMUL.FTZ R18, R3.reuse, R138 ;  /* 0x0000008a03127220 */ /* 0x040fe20000410000 */
[----:B------:R-:W-:Y:S01]  /*8420*/  LDSM.16.MT88.4 R156, [R227+0x1800] ;  /* 0x00180000e39c783b */ /* 0x000fe20000004200 */
[C---:B------:R-:W-:Y:S02]  /*8430*/  FMUL.FTZ R19, R3.reuse, R139 ;  /* 0x0000008b03137220 */ /* 0x040fe40000410000 */
[C---:B------:R-:W-:Y:S01]  /*8440*/  FMUL.FTZ R26, R3.reuse, R146 ;  /* 0x00000092031a7220 */ /* 0x040fe20000410000 */
[----:B------:R-:W1:Y:S01]  /*8450*/  MUFU.EX2 R167, R167 ;  /* 0x000000a700a77308 */ /* 0x000e620000000800 */
[----:B------:R-:W-:Y:S01]  /*8460*/  FMUL.FTZ R27, R3, R147 ;  /* 0x00000093031b7220 */ /* 0x000fe20000410000 */
[----:B------:R-:W-:Y:S01]  /*8470*/  LDSM.16.MT88.4 R136, [R227+0x2000] ;  /* 0x00200000e388783b */ /* 0x000fe20000004200 */
[C---:B------:R-:W-:Y:S01]  /*8480*/  FMUL.FTZ R25, R166.reuse, R145 ;  /* 0x00000091a6197220 */ /* 0x040fe20000410000 */
[----:B------:R-:W-:Y:S01]  /*8490*/  F2FP.BF16.PACK_AB R170, R203, R204 ;  /* 0x000000cccbaa723e */ /* 0x000fe200000010ff */
        /* <DEDUP_REMOVED lines=10> */
[----:B------:R-:W-:Y:S02]  /*8540*/  FMUL.FTZ R39, R3, R39 ;  /* 0x0000002703277220 */ /* 0x000fe40000410000 */
[C---:B------:R-:W-:Y:S01]  /*8550*/  FMUL.FTZ R40, R166.reuse, R40 ;  /* 0x00000028a6287220 */ /* 0x040fe20000410000 */
        /* <DEDUP_REMOVED lines=11> */
[----:B----4-:R-:W-:Y:S01]  /*8610*/  F2FP.BF16.PACK_AB R171, R201, R202 ;  /* 0x000000cac9ab723e */ /* 0x010fe200000010ff */
[----:B------:R-:W-:Y:S02]  /*8620*/  FFMA.FTZ R145, R179, c[0x0][0x2d0], -R207 ;  /* 0x0000b400b3917a23 */ /* 0x000fe400000108cf */
[----:B------:R-:W-:Y:S02]  /*8630*/  FFMA.FTZ R154, R181, c[0x0][0x2d0], -R191 ;  /* 0x0000b400b59a7a23 */ /* 0x000fe400000108bf */
[----:B------:R-:W-:Y:S01]  /*8640*/  MUFU.EX2 R179, R145 ;  /* 0x0000009100b37308 */ /* 0x000fe20000000800 */
[C---:B------:R-:W-:Y:S01]  /*8650*/  FMUL.FTZ R51, R3.reuse, R51 ;  /* 0x0000003303337220 */ /* 0x040fe20000410000 */
[C---:B------:R-:W-:Y:S03]  /*8660*/  HMMA.16816.F32.BF16 R4, R168.reuse, R12, R4 ;  /* 0x0000000ca804723c */ /* 0x040fe60000041804 */
[C---:B------:R-:W-:Y:S02]  /*8670*/  FMUL.FTZ R52, R166.reuse, R52 ;  /* 0x00000034a6347220 */ /* 0x040fe40000410000 */
[C---:B------:R-:W-:Y:S02]  /*8680*/  FMUL.FTZ R53, R166.reuse, R53 ;  /* 0x00000035a6357220 */ /* 0x040fe40000410000 */
[C---:B------:R-:W-:Y:S01]  /*8690*/  FMUL.FTZ R12, R166.reuse, R132 ;  /* 0x00000084a60c7220 */ /* 0x040fe20000410000 */
[C---:B------:R-:W-:Y:S01]  /*86a0*/  HMMA.16816.F32.BF16 R8, R168.reuse, R14, R8 ;  /* 0x0000000ea808723c */ /* 0x040fe20000041808 */
[----:B------:R-:W-:Y:S03]  /*86b0*/  MUFU.EX2 R181, R154 ;  /* 0x0000009a00b57308 */ /* 0x000fe60000000800 */
[C---:B------:R-:W-:Y:S02]  /*86c0*/  FMUL.FTZ R13, R166.reuse, R133 ;  /* 0x00000085a60d7220 */ /* 0x040fe40000410000 */
[C---:B------:R-:W-:Y:S02]  /*86d0*/  FMUL.FTZ R54, R3.reuse, R54 ;  /* 0x0000003603367220 */ /* 0x040fe40000410000 */
[C---:B------:R-:W-:Y:S04]  /*86e0*/  FMUL.FTZ R14, R3.reuse, R134 ;  /* 0x00000086030e7220 */ /* 0x040fe80000410000 */
[C---:B------:R-:W-:Y:S02]  /*86f0*/  FMUL.FTZ R15, R3.reuse, R135 ;  /* 0x00000087030f7220 */ /* 0x040fe40000410000 */
[----:B------:R-:W1:Y:S01]  /*8700*/  LDSM.16.MT88.4 R132, [R224] ;  /* 0x00000000e084783b */ /* 0x000e620000004200 */
[C---:B------:R-:W-:Y:S02]  /*8710*/  FMUL.FTZ R55, R3.reuse, R55 ;  /* 0x0000003703377220 */ /* 0x040fe40000410000 */
[C---:B------:R-:W-:Y:S02]  /*8720*/  FMUL.FTZ R56, R166.reuse, R56 ;  /* 0x00000038a6387220 */ /* 0x040fe40000410000 */
        /* <DEDUP_REMOVED lines=9> */
[----:B------:R-:W4:Y:S01]  /*87c0*/  LDSM.16.MT88.4 R140, [R226+0x2000] ;  /* 0x00200000e28c783b */ /* 0x000f220000004200 */
        /* <DEDUP_REMOVED lines=8> */
[----:B------:R-:W-:Y:S02]  /*8850*/  FMUL.FTZ R64, R166, R64 ;  /* 0x00000040a6407220 */ /* 0x000fe40000410000 */
[C---:B------:R-:W-:Y:S04]  /*8860*/  FMUL.FTZ R30, R3.reuse, R150 ;  /* 0x00000096031e7220 */ /* 0x040fe80000410000 */
[----:B------:R-:W-:Y:S02]  /*8870*/  FMUL.FTZ R31, R3, R151 ;  /* 0x00000097031f7220 */ /* 0x000fe40000410000 */
[--C-:B------:R-:W-:Y:S02]  /*8880*/  FFMA.FTZ R149, R172, c[0x0][0x2d0], -R207.reuse ;  /* 0x0000b400ac957a23 */ /* 0x100fe400000108cf */
[----:B------:R-:W5:Y:S01]  /*8890*/  LDL R172, [R1+0x7c] ;  /* 0x00007c0001ac7983 */ /* 0x000f620000100800 */
[----:B------:R-:W-:Y:S02]  /*88a0*/  FFMA.FTZ R148, R176, c[0x0][0x2d0], -R207 ;  /* 0x0000b400b0947a23 */ /* 0x000fe400000108cf */
[C---:B-1----:R-:W-:Y:S03]  /*88b0*/  HMMA.16816.F32.BF16 R28, R168.reuse, R132, R28 ;  /* 0x00000084a81c723c */ /* 0x042fe6000004181c */
[--C-:B------:R-:W-:Y:S02]  /*88c0*/  FFMA.FTZ R151, R199, c[0x0][0x2d0], -R191.reuse ;  /* 0x0000b400c7977a23 */ /* 0x100fe400000108bf */
[C---:B------:R-:W-:Y:S02]  /*88d0*/  FMUL.FTZ R65, R166.reuse, R65 ;  /* 0x00000041a6417220 */ /* 0x040fe40000410000 */
[----:B------:R-:W-:Y:S01]  /*88e0*/  MUFU.EX2 R199, R151 ;  /* 0x0000009700c77308 */ /* 0x000fe20000000800 */
[C---:B------:R-:W-:Y:S01]  /*88f0*/  HMMA.16816.F32.BF16 R32, R168.reuse, R134, R32 ;  /* 0x00000086a820723c */ /* 0x040fe20000041820 */
[----:B------:R-:W1:Y:S03]  /*8900*/  LDSM.16.MT88.4 R132, [R225+0x2000] ;  /* 0x00200000e184783b */ /* 0x000e660000004200 */
[C---:B------:R-:W-:Y:S02]  /*8910*/  FMUL.FTZ R66, R3.reuse, R66 ;  /* 0x0000004203427220 */ /* 0x040fe40000410000 */
[C---:B------:R-:W-:Y:S02]  /*8920*/  FMUL.FTZ R67, R3.reuse, R67 ;  /* 0x0000004303437220 */ /* 0x040fe40000410000 */
[C---:B------:R-:W-:Y:S04]  /*8930*/  HMMA.16816.F32.BF16 R36, R168.reuse, R136, R36 ;  /* 0x00000088a824723c */ /* 0x040fe80000041824 */
[C---:B------:R-:W-:Y:S02]  /*8940*/  FMUL.FTZ R68, R166.reuse, R68 ;  /* 0x00000044a6447220 */ /* 0x040fe40000410000 */
[C---:B------:R-:W-:Y:S02]  /*8950*/  FMUL.FTZ R69, R166.reuse, R69 ;  /* 0x00000045a6457220 */ /* 0x040fe40000410000 */
[C---:B------:R-:W-:Y:S01]  /*8960*/  HMMA.16816.F32.BF16 R40, R168.reuse, R138, R40 ;  /* 0x0000008aa828723c */ /* 0x040fe20000041828 */
[----:B------:R-:W1:Y:S03]  /*8970*/  LDSM.16.MT88.4 R136, [R224+0x2000] ;  /* 0x00200000e088783b */ /* 0x000e660000004200 */
[C---:B------:R-:W-:Y:S02]  /*8980*/  FMUL.FTZ R70, R3.reuse, R70 ;  /* 0x0000004603467220 */ /* 0x040fe40000410000 */
[C---:B------:R-:W-:Y:S02]  /*8990*/  FMUL.FTZ R71, R3.reuse, R71 ;  /* 0x0000004703477220 */ /* 0x040fe40000410000 */
[C---:B----4-:R-:W-:Y:S04]  /*89a0*/  HMMA.16816.F32.BF16 R44, R168.reuse, R140, R44 ;  /* 0x0000008ca82c723c */ /* 0x050fe8000004182c */
[C---:B------:R-:W-:Y:S02]  /*89b0*/  FMUL.FTZ R72, R166.reuse, R72 ;  /* 0x00000048a6487220 */ /* 0x040fe40000410000 */
[C---:B------:R-:W-:Y:S02]  /*89c0*/  FMUL.FTZ R73, R166.reuse, R73 ;  /* 0x00000049a6497220 */ /* 0x040fe40000410000 */
[C---:B------:R-:W-:Y:S01]  /*89d0*/  HMMA.16816.F32.BF16 R48, R168.reuse, R142, R48 ;  /* 0x0000008ea830723c */ /* 0x040fe20000041830 */
[----:B------:R-:W4:Y:S03]  /*89e0*/  LDSM.16.MT88.4 R140, [R227+0x4000] ;  /* 0x00400000e38c783b */ /* 0x000f260000004200 */
        /* <DEDUP_REMOVED lines=15> */
[----:B------:R-:W2:Y:S03]  /*8ae0*/  LDSM.16.MT88.4 R136, [R225+0x4000] ;  /* 0x00400000e188783b */ /* 0x000ea60000004200 */
        /* <DEDUP_REMOVED lines=19> */
[C---:B------:R-:W-:Y:S02]  /*8c20*/  FMUL.FTZ R96, R166.reuse, R96 ;  /* 0x00000060a6607220 */ /* 0x040fe40000410000 */
[C---:B------:R-:W-:Y:S02]  /*8c30*/  FMUL.FTZ R97, R166.reuse, R97 ;  /* 0x00000061a6617220 */ /* 0x040fe40000410000 */
[C---:B------:R-:W-:Y:S01]  /*8c40*/  HMMA.16816.F32.BF16 R88, R168.reuse, R138, R88 ;  /* 0x0000008aa858723c */ /* 0x040fe20000041858 */
[----:B------:R-:W2:Y:S03]  /*8c50*/  LDSM.16.MT88.4 R136, [R226+0x6000] ;  /* 0x00600000e288783b */ /* 0x000ea60000004200 */
[--C-:B------:R-:W-:Y:S02]  /*8c60*/  FFMA.FTZ R144, R173, c[0x0][0x2d0], -R191.reuse ;  /* 0x0000b400ad907a23 */ /* 0x100fe400000108bf */
[C---:B------:R-:W-:Y:S02]  /*8c70*/  FMUL.FTZ R98, R3.reuse, R98 ;  /* 0x0000006203627220 */ /* 0x040fe40000410000 */
[C---:B----4-:R-:W-:Y:S01]  /*8c80*/  HMMA.16816.F32.BF16 R92, R168.reuse, R140, R92 ;  /* 0x0000008ca85c723c */ /* 0x050fe2000004185c */
[----:B------:R4:W-:Y:S03]  /*8c90*/  MUFU.EX2 R173, R144 ;  /* 0x0000009000ad7308 */ /* 0x0009e60000000800 */
[C---:B------:R-:W-:Y:S02]  /*8ca0*/  FMUL.FTZ R99, R3.reuse, R99 ;  /* 0x0000006303637220 */ /* 0x040fe40000410000 */
[----:B------:R-:W-:Y:S02]  /*8cb0*/  FMUL.FTZ R100, R166, R100 ;  /* 0x00000064a6647220 */ /* 0x000fe40000410000 */
[----:B------:R-:W-:Y:S03]  /*8cc0*/  FFMA.FTZ R140, R186, c[0x0][0x2d0], -R191 ;  /* 0x0000b400ba8c7a23 */ /* 0x000fe600000108bf */
[C---:B------:R-:W-:Y:S01]  /*8cd0*/  HMMA.16816.F32.BF16 R96, R168.reuse, R142, R96 ;  /* 0x0000008ea860723c */ /* 0x040fe20000041860 */
[----:B------:R2:W2:Y:S02]  /*8ce0*/  MUFU.EX2 R186, R140 ;  /* 0x0000008c00ba7308 */ /* 0x0004a40000000800 */
[C---:B------:R-:W-:Y:S02]  /*8cf0*/  FMUL.FTZ R101, R166.reuse, R101 ;  /* 0x00000065a6657220 */ /* 0x040fe40000410000 */
[C---:B------:R-:W-:Y:S02]  /*8d00*/  FMUL.FTZ R102, R3.reuse, R102 ;  /* 0x0000006603667220 */ /* 0x040fe40000410000 */
[----:B------:R-:W-:Y:S02]  /*8d10*/  FMUL.FTZ R103, R3, R103 ;  /* 0x0000006703677220 */ /* 0x000fe40000410000 */
[C---:B------:R-:W-:Y:S03]  /*8d20*/  FMUL.FTZ R104, R166.reuse, R104 ;  /* 0x00000068a6687220 */ /* 0x040fe60000410000 */
[----:B------:R-:W-:Y:S02]  /*8d30*/  FMUL.FTZ R105, R166, R105 ;  /* 0x00000069a6697220 */ /* 0x000fe40000410000 */
[C---:B-1----:R-:W-:Y:S03]  /*8d40*/  HMMA.16816.F32.BF16 R100, R168.reuse, R132, R100 ;  /* 0x00000084a864723c */ /* 0x042fe60000041864 */
[--C-:B----4-:R-:W-:Y:S02]  /*8d50*/  FFMA.FTZ R144, R175, c[0x0][0x2d0], -R207.reuse ;  /* 0x0000b400af907a23 */ /* 0x110fe400000108cf */
[C---:B------:R-:W-:Y:S02]  /*8d60*/  FMUL.FTZ R106, R3.reuse, R106 ;  /* 0x0000006a036a7220 */ /* 0x040fe40000410000 */
[----:B------:R-:W-:Y:S01]  /*8d70*/  FFMA.FTZ R132, R190, c[0x0][0x2d0], -R207 ;  /* 0x0000b400be847a23 */ /* 0x000fe200000108cf */
[----:B------:R1:W-:Y:S01]  /*8d80*/  MUFU.EX2 R175, R144 ;  /* 0x0000009000af7308 */ /* 0x0003e20000000800 */
[C---:B------:R-:W-:Y:S01]  /*8d90*/  FMUL.FTZ R107, R3.reuse, R107 ;  /* 0x0000006b036b7220 */ /* 0x040fe20000410000 */
[----:B--2---:R-:W2:Y:S02]  /*8da0*/  LDSM.16.MT88.4 R140, [R225+0x6000] ;  /* 0x00600000e18c783b */ /* 0x004ea40000004200 */
[C---:B------:R-:W-:Y:S02]  /*8db0*/  FMUL.FTZ R108, R166.reuse, R108 ;  /* 0x0000006ca66c7220 */ /* 0x040fe40000410000 */
[C---:B------:R-:W-:Y:S02]  /*8dc0*/  FMUL.FTZ R109, R166.reuse, R109 ;  /* 0x0000006da66d7220 */ /* 0x040fe40000410000 */
[C---:B------:R-:W-:Y:S02]  /*8dd0*/  HMMA.16816.F32.BF16 R104, R168.reuse, R134, R104 ;  /* 0x00000086a868723c */ /* 0x040fe40000041868 */
[----:B------:R4:W2:Y:S01]  /*8de0*/  MUFU.EX2 R190, R132 ;  /* 0x0000008400be7308 */ /* 0x0008a20000000800 */
[C---:B------:R-:W-:Y:S02]  /*8df0*/  FMUL.FTZ R110, R3.reuse, R110 ;  /* 0x0000006e036e7220 */ /* 0x040fe40000410000 */
[C---:B------:R-:W-:Y:S02]  /*8e00*/  FMUL.FTZ R111, R3.reuse, R111 ;  /* 0x0000006f036f7220 */ /* 0x040fe40000410000 */
[C---:B------:R-:W-:Y:S02]  /*8e10*/  FMUL.FTZ R112, R166.reuse, R112 ;  /* 0x00000070a6707220 */ /* 0x040fe40000410000 */
[----:B------:R-:W-:Y:S03]  /*8e20*/  FMUL.FTZ R113, R166, R113 ;  /* 0x00000071a6717220 */ /* 0x000fe60000410000 */
[C---:B------:R-:W-:Y:S03]  /*8e30*/  HMMA.16816.F32.BF16 R108, R168.reuse, R136, R108 ;  /* 0x00000088a86c723c */ /* 0x040fe6000004186c */
[----:B------:R-:W-:Y:S02]  /*8e40*/  FMUL.FTZ R114, R3, R114 ;  /* 0x0000007203727220 */ /* 0x000fe40000410000 */
[--C-:B-1----:R-:W-:Y:S02]  /*8e50*/  FFMA.FTZ R144, R177, c[0x0][0x2d0], -R191.reuse ;  /* 0x0000b400b1907a23 */ /* 0x102fe400000108bf */
[----:B------:R-:W-:Y:S02]  /*8e60*/  FFMA.FTZ R136, R194, c[0x0][0x2d0], -R191 ;  /* 0x0000b400c2887a23 */ /* 0x000fe400000108bf */
[----:B------:R1:W-:Y:S03]  /*8e70*/  MUFU.EX2 R177, R144 ;  /* 0x0000009000b17308 */ /* 0x0003e60000000800 */
[C---:B------:R-:W-:Y:S01]  /*8e80*/  FMUL.FTZ R115, R3.reuse, R115 ;  /* 0x0000007303737220 */ /* 0x040fe20000410000 */
[----:B----4-:R-:W4:Y:S01]  /*8e90*/  LDSM.16.MT88.4 R132, [R224+0x6000] ;  /* 0x00600000e084783b */ /* 0x010f220000004200 */
[C---:B------:R-:W-:Y:S02]  /*8ea0*/  FMUL.FTZ R116, R166.reuse, R116 ;  /* 0x00000074a6747220 */ /* 0x040fe40000410000 */
[C---:B------:R-:W-:Y:S03]  /*8eb0*/  FMUL.FTZ R117, R166.reuse, R117 ;  /* 0x00000075a6757220 */ /* 0x040fe60000410000 */
[C---:B------:R-:W-:Y:S01]  /*8ec0*/  HMMA.16816.F32.BF16 R112, R168.reuse, R138, R112 ;  /* 0x0000008aa870723c */ /* 0x040fe20000041870 */
[----:B------:R3:W3:Y:S02]  /*8ed0*/  MUFU.EX2 R194, R136 ;  /* 0x0000008800c27308 */ /* 0x0006e40000000800 */
[C---:B------:R-:W-:Y:S02]  /*8ee0*/  FMUL.FTZ R118, R3.reuse, R118 ;  /* 0x0000007603767220 */ /* 0x040fe40000410000 */
[C---:B------:R-:W-:Y:S02]  /*8ef0*/  FMUL.FTZ R119, R3.reuse, R119 ;  /* 0x0000007703777220 */ /* 0x040fe40000410000 */
[C---:B------:R-:W-:Y:S02]  /*8f00*/  FMUL.FTZ R120, R166.reuse, R120 ;  /* 0x00000078a6787220 */ /* 0x040fe40000410000 */
[----:B------:R-:W-:Y:S03]  /*8f10*/  FMUL.FTZ R121, R166, R121 ;  /* 0x00000079a6797220 */ /* 0x000fe60000410000 */
[C---:B--2---:R-:W-:Y:S03]  /*8f20*/  HMMA.16816.F32.BF16 R116, R168.reuse, R140, R116 ;  /* 0x0000008ca874723c */ /* 0x044fe60000041874 */
[C---:B------:R-:W-:Y:S02]  /*8f30*/  FMUL.FTZ R122, R3.reuse, R122 ;  /* 0x0000007a037a7220 */ /* 0x040fe40000410000 */
[C---:B------:R-:W-:Y:S02]  /*8f40*/  FMUL.FTZ R123, R3.reuse, R123 ;  /* 0x0000007b037b7220 */ /* 0x040fe40000410000 */
[----:B-1----:R-:W-:Y:S02]  /*8f50*/  FFMA.FTZ R144, R198, c[0x0][0x2d0], -R207 ;  /* 0x0000b400c6907a23 */ /* 0x002fe400000108cf */
[----:B------:R-:W-:Y:S02]  /*8f60*/  FFMA.FTZ R150, R184, c[0x0][0x2d0], -R191 ;  /* 0x0000b400b8967a23 */ /* 0x000fe400000108bf */
[----:B------:R1:W2:Y:S01]  /*8f70*/  MUFU.EX2 R198, R144 ;  /* 0x0000009000c67308 */ /* 0x0002a20000000800 */
[C---:B------:R-:W-:Y:S01]  /*8f80*/  HMMA.16816.F32.BF16 R120, R168.reuse, R142, R120 ;  /* 0x0000008ea878723c */ /* 0x040fe20000041878 */
[----:B---3--:R-:W3:Y:S02]  /*8f90*/  LDSM.16.MT88.4 R136, [R227+0x800] ;  /* 0x00080000e388783b */ /* 0x008ee40000004200 */
[C---:B------:R-:W-:Y:S02]  /*8fa0*/  FMUL.FTZ R124, R166.reuse, R124 ;  /* 0x0000007ca67c7220 */ /* 0x040fe40000410000 */
[C---:B------:R-:W-:Y:S02]  /*8fb0*/  FMUL.FTZ R125, R166.reuse, R125 ;  /* 0x0000007da67d7220 */ /* 0x040fe40000410000 */
[C---:B------:R-:W-:Y:S01]  /*8fc0*/  FMUL.FTZ R126, R3.reuse, R126 ;  /* 0x0000007e037e7220 */ /* 0x040fe20000410000 */
[----:B------:R-:W3:Y:S01]  /*8fd0*/  LDSM.16.MT88.4 R140, [R226+0x800] ;  /* 0x00080000e28c783b */ /* 0x000ee20000004200 */
[----:B------:R-:W-:Y:S03]  /*8fe0*/  FMUL.FTZ R127, R3, R127 ;  /* 0x0000007f037f7220 */ /* 0x000fe60000410000 */
[----:B------:R-:W-:Y:S02]  /*8ff0*/  FFMA.FTZ R155, R193, c[0x0][0x2d0], -R207 ;  /* 0x0000b400c19b7a23 */ /* 0x000fe400000108cf */
[--C-:B------:R-:W-:Y:S02]  /*9000*/  FFMA.FTZ R153, R183, c[0x0][0x2d0], -R191.reuse ;  /* 0x0000b400b7997a23 */ /* 0x100fe400000108bf */
[C---:B----4-:R-:W-:Y:S01]  /*9010*/  HMMA.16816.F32.BF16 R124, R168.reuse, R132, R124 ;  /* 0x00000084a87c723c */ /* 0x050fe2000004187c */
[----:B------:R4:W-:Y:S02]  /*9020*/  MUFU.EX2 R193, R155 ;  /* 0x0000009b00c17308 */ /* 0x0009e40000000800 */
[C---:B------:R-:W-:Y:S02]  /*9030*/  FMUL.FTZ R128, R166.reuse, R128 ;  /* 0x00000080a6807220 */ /* 0x040fe40000410000 */
[----:B------:R-:W-:Y:S02]  /*9040*/  FMUL.FTZ R129, R166, R129 ;  /* 0x00000081a6817220 */ /* 0x000fe40000410000 */
[C---:B------:R-:W-:Y:S01]  /*9050*/  FMUL.FTZ R130, R3.reuse, R130 ;  /* 0x0000008203827220 */ /* 0x040fe20000410000 */
[----:B-1----:R-:W1:Y:S01]  /*9060*/  LDSM.16.MT88.4 R144, [R225+0x800] ;  /* 0x00080000e190783b */ /* 0x002e620000004200 */
[C---:B------:R-:W-:Y:S02]  /*9070*/  FMUL.FTZ R131, R3.reuse, R131 ;  /* 0x0000008303837220 */ /* 0x040fe40000410000 */
[----:B------:R3:W-:Y:S01]  /*9080*/  MUFU.EX2 R183, R153 ;  /* 0x0000009900b77308 */ /* 0x0007e20000000800 */
[----:B------:R-:W-:Y:S01]  /*9090*/  F2FP.BF16.PACK_AB R132, R186, R173 ;  /* 0x000000adba84723e */ /* 0x000fe200000010ff */
[----:B------:R-:W-:Y:S01]  /*90a0*/  FFMA.FTZ R206, R3, R160, R206 ;  /* 0x000000a003ce7223 */ /* 0x000fe200000100ce */
[----:B------:R-:W-:Y:S01]  /*90b0*/  F2FP.BF16.PACK_AB R133, R190, R175 ;  /* 0x000000afbe85723e */ /* 0x000fe200000010ff */
[----:B------:R-:W-:Y:S01]  /*90c0*/  FFMA.FTZ R152, R180, c[0x0][0x2d0], -R191 ;  /* 0x0000b400b4987a23 */ /* 0x000fe200000108bf */
[----:B------:R-:W-:Y:S03]  /*90d0*/  HMMA.16816.F32.BF16 R128, R168, R134, R128 ;  /* 0x00000086a880723c */ /* 0x000fe60000041880 */
[----:B------:R-:W-:Y:S02]  /*90e0*/  FADD.FTZ R167, R167, R206 ;  /* 0x000000cea7a77221 */ /* 0x000fe40000010000 */
[----:B------:R-:W-:Y:S01]  /*90f0*/  MUFU.EX2 R168, R149 ;  /* 0x0000009500a87308 */ /* 0x000fe20000000800 */
[----:B------:R-:W-:Y:S01]  /*9100*/  FFMA.FTZ R189, R166, R188, R189 ;  /* 0x000000bca6bd7223 */ /* 0x000fe200000100bd */
[----:B------:R-:W-:Y:S01]  /*9110*/  F2FP.BF16.PACK_AB R134, R194, R177 ;  /* 0x000000b1c286723e */ /* 0x000fe200000010ff */
[----:B------:R-:W-:Y:S01]  /*9120*/  FADD.FTZ R202, R202, R167 ;  /* 0x000000a7caca7221 */ /* 0x000fe20000010000 */
[----:B--2---:R-:W-:Y:S03]  /*9130*/  F2FP.BF16.PACK_AB R135, R198, R179 ;  /* 0x000000b3c687723e */ /* 0x004fe600000010ff */
[--C-:B----4-:R-:W-:Y:S02]  /*9140*/  FFMA.FTZ R155, R182, c[0x0][0x2d0], -R207.reuse ;  /* 0x0000b400b69b7a23 */ /* 0x110fe400000108cf */
[----:B------:R-:W-:Y:S01]  /*9150*/  FADD.FTZ R202, R201, R202 ;  /* 0x000000cac9ca7221 */ /* 0x000fe20000010000 */
[----:B------:R-:W-:Y:S01]  /*9160*/  MUFU.EX2 R171, R148 ;  /* 0x0000009400ab7308 */ /* 0x000fe20000000800 */
[C---:B---3--:R-:W-:Y:S05]  /*9170*/  HMMA.16816.F32.BF16 R4, R132.reuse, R136, R4 ;  /* 0x000000888404723c */ /* 0x048fea0000041804 */
[----:B------:R-:W-:Y:S02]  /*9180*/  FFMA.FTZ R153, R174, c[0x0][0x2d0], -R207 ;  /* 0x0000b400ae997a23 */ /* 0x000fe400000108cf */
[----:B------:R-:W-:Y:S01]  /*9190*/  FADD.FTZ R205, R205, R189 ;  /* 0x000000bdcdcd7221 */ /* 0x000fe20000010000 */
[C---:B------:R-:W-:Y:S01]  /*91a0*/  HMMA.16816.F32.BF16 R8, R132.reuse, R138, R8 ;  /* 0x0000008a8408723c */ /* 0x040fe20000041808 */
[----:B------:R-:W2:Y:S01]  /*91b0*/  LDSM.16.MT88.4 R136, [R224+0x800] ;  /* 0x00080000e088783b */ /* 0x000ea20000004200 */
[----:B------:R-:W-:Y:S02]  /*91c0*/  MUFU.EX2 R174, R153 ;  /* 0x0000009900ae7308 */ /* 0x000fe40000000800 */
[----:B------:R-:W-:Y:S04]  /*91d0*/  FADD.FTZ R204, R204, R205 ;  /* 0x000000cdcccc7221 */ /* 0x000fe80000010000 */
[C---:B------:R-:W-:Y:S04]  /*91e0*/  HMMA.16816.F32.BF16 R12, R132.reuse, R140, R12 ;  /* 0x0000008c840c723c */ /* 0x040fe8000004180c */
[----:B------:R3:W-:Y:S01]  /*91f0*/  MUFU.EX2 R169, R150 ;  /* 0x0000009600a97308 */ /* 0x0007e20000000800 */
[----:B------:R-:W-:Y:S01]  /*9200*/  FADD.FTZ R204, R203, R204 ;  /* 0x000000cccbcc7221 */ /* 0x000fe20000010000 */
[----:B-----5:R-:W-:Y:S02]  /*9210*/  ISETP.GT.AND P0, PT, R192, R172, PT ;  /* 0x000000acc000720c */ /* 0x020fe40003f04270 */
[C---:B------:R-:W-:Y:S01]  /*9220*/  HMMA.16816.F32.BF16 R16, R132.reuse, R142, R16 ;  /* 0x0000008e8410723c */ /* 0x040fe20000041810 */
[----:B------:R-:W4:Y:S03]  /*9230*/  LDSM.16.MT88.4 R140, [R227+0x2800] ;  /* 0x00280000e38c783b */ /* 0x000f260000004200 */
[----:B------:R-:W-:Y:S02]  /*9240*/  FADD.FTZ R3, R173, R204 ;  /* 0x000000ccad037221 */ /* 0x000fe40000010000 */
[----:B------:R5:W-:Y:S02]  /*9250*/  MUFU.EX2 R170, R152 ;  /* 0x0000009800aa7308 */ /* 0x000be40000000800 */
[C---:B-1----:R-:W-:Y:S08]  /*9260*/  HMMA.16816.F32.BF16 R20, R132.reuse, R144, R20 ;  /* 0x000000908414723c */ /* 0x042ff00000041814 */
[C---:B------:R-:W-:Y:S01]  /*9270*/  HMMA.16816.F32.BF16 R24, R132.reuse, R146, R24 ;  /* 0x000000928418723c */ /* 0x040fe20000041818 */
[----:B------:R-:W1:Y:S03]  /*9280*/  LDSM.16.MT88.4 R144, [R226+0x2800] ;  /* 0x00280000e290783b */ /* 0x000e660000004200 */
[----:B---3--:R-:W-:Y:S04]  /*9290*/  FFMA.FTZ R150, R197, c[0x0][0x2d0], -R207 ;  /* 0x0000b400c5967a23 */ /* 0x008fe800000108cf */
[----:B------:R3:W-:Y:S01]  /*92a0*/  MUFU.EX2 R197, R150 ;  /* 0x0000009600c57308 */ /* 0x0007e20000000800 */
[C---:B--2---:R-:W-:Y:S03]  /*92b0*/  HMMA.16816.F32.BF16 R28, R132.reuse, R136, R28 ;  /* 0x00000088841c723c */ /* 0x044fe6000004181c */
[--C-:B-----5:R-:W-:Y:S05]  /*92c0*/  FFMA.FTZ R152, R195, c[0x0][0x2d0], -R191.reuse ;  /* 0x0000b400c3987a23 */ /* 0x120fea00000108bf */
[C---:B------:R-:W-:Y:S01]  /*92d0*/  HMMA.16816.F32.BF16 R32, R132.reuse, R138, R32 ;  /* 0x0000008a8420723c */ /* 0x040fe20000041820 */
[----:B------:R-:W2:Y:S01]  /*92e0*/  LDSM.16.MT88.4 R136, [R225+0x2800] ;  /* 0x00280000e188783b */ /* 0x000ea20000004200 */
[----:B------:R5:W-:Y:S06]  /*92f0*/  MUFU.EX2 R195, R152 ;  /* 0x0000009800c37308 */ /* 0x000bec0000000800 */
[C---:B----4-:R-:W-:Y:S01]  /*9300*/  HMMA.16816.F32.BF16 R36, R132.reuse, R140, R36 ;  /* 0x0000008c8424723c */ /* 0x050fe20000041824 */
[----:B---3--:R-:W-:Y:S07]  /*9310*/  LDSM.16.MT88.4 R148, [R224+0x1000] ;  /* 0x00100000e094783b */ /* 0x008fee0000004200 */
[C---:B------:R-:W-:Y:S01]  /*9320*/  HMMA.16816.F32.BF16 R40, R132.reuse, R142, R40 ;  /* 0x0000008e8428723c */ /* 0x040fe20000041828 */
[----:B------:R-:W3:Y:S07]  /*9330*/  LDSM.16.MT88.4 R140, [R224+0x2800] ;  /* 0x00280000e08c783b */ /* 0x000eee0000004200 */
[C---:B-1----:R-:W-:Y:S04]  /*9340*/  HMMA.16816.F32.BF16 R44, R132.reuse, R144, R44 ;  /* 0x00000090842c723c */ /* 0x042fe8000004182c */
[--C-:B-----5:R-:W-:Y:S02]  /*9350*/  FFMA.FTZ R152, R185, c[0x0][0x2d0], -R191.reuse ;  /* 0x0000b400b9987a23 */ /* 0x120fe400000108bf */
[----:B------:R-:W-:Y:S01]  /*9360*/  MUFU.EX2 R185, R155 ;  /* 0x0000009b00b97308 */ /* 0x000fe20000000800 */
[----:B------:R-:W-:Y:S01]  /*9370*/  FFMA.FTZ R191, R187, c[0x0][0x2d0], -R191 ;  /* 0x0000b400bbbf7a23 */ /* 0x000fe200000108bf */
[C---:B------:R-:W-:Y:S01]  /*9380*/  HMMA.16816.F32.BF16 R48, R132.reuse, R146, R48 ;  /* 0x000000928430723c */ /* 0x040fe20000041830 */
[----:B------:R-:W1:Y:S07]  /*9390*/  LDSM.16.MT88.4 R144, [R227+0x4800] ;  /* 0x00480000e390783b */ /* 0x000e6e0000004200 */
[----:B------:R4:W-:Y:S01]  /*93a0*/  MUFU.EX2 R182, R152 ;  /* 0x0000009800b67308 */ /* 0x0009e20000000800 */
[C---:B--2---:R-:W-:Y:S08]  /*93b0*/  HMMA.16816.F32.BF16 R52, R132.reuse, R136, R52 ;  /* 0x000000888434723c */ /* 0x044ff00000041834 */
[C---:B------:R-:W-:Y:S01]  /*93c0*/  HMMA.16816.F32.BF16 R56, R132.reuse, R138, R56 ;  /* 0x0000008a8438723c */ /* 0x040fe20000041838 */
[----:B------:R-:W2:Y:S01]  /*93d0*/  LDSM.16.MT88.4 R136, [R226+0x4800] ;  /* 0x00480000e288783b */ /* 0x000ea20000004200 */
[----:B------:R-:W5:Y:S06]  /*93e0*/  MUFU.EX2 R191, R191 ;  /* 0x000000bf00bf7308 */ /* 0x000f6c0000000800 */
[C---:B---3--:R-:W-:Y:S01]  /*93f0*/  HMMA.16816.F32.BF16 R60, R132.reuse, R140, R60 ;  /* 0x0000008c843c723c */ /* 0x048fe2000004183c */
[----:B----4-:R-:W-:Y:S07]  /*9400*/  LDSM.16.MT88.4 R152, [R224+0x1800] ;  /* 0x00180000e098783b */ /* 0x010fee0000004200 */
[C---:B------:R-:W-:Y:S01]  /*9410*/  HMMA.16816.F32.BF16 R64, R132.reuse, R142, R64 ;  /* 0x0000008e8440723c */ /* 0x040fe20000041840 */
[----:B------:R-:W3:Y:S03]  /*9420*/  LDSM.16.MT88.4 R140, [R225+0x4800] ;  /* 0x00480000e18c783b */ /* 0x000ee60000004200 */
[----:B-----5:R-:W-:Y:S04]  /*9430*/  F2FP.BF16.PACK_AB R166, R191, R182 ;  /* 0x000000b6bfa6723e */ /* 0x020fe800000010ff */
        /* <DEDUP_REMOVED lines=64> */
[C---:B---3--:R-:W-:Y:S07]  /*9840*/  HMMA.16816.F32.BF16 R100, R132.reuse, R140, R100 ;  /* 0x0000008c8464723c */ /* 0x048fee0000041864 */
[--C-:B------:R-:W-:Y:S01]  /*9850*/  FFMA.FTZ R140, R178, c[0x0][0x2d0], -R207.reuse ;  /* 0x0000b400b28c7a23 */ /* 0x100fe200000108cf */
[C---:B------:R-:W-:Y:S03]  /*9860*/  HMMA.16816.F32.BF16 R104, R132.reuse, R142, R104 ;  /* 0x0000008e8468723c */ /* 0x040fe60000041868 */
[----:B------:R3:W5:Y:S01]  /*9870*/  MUFU.EX2 R178, R140 ;  /* 0x0000008c00b27308 */ /* 0x0007620000000800 */
[----:B------:R-:W-:Y:S01]  /*9880*/  FFMA.FTZ R207, R164, c[0x0][0x2d0], -R207 ;  /* 0x0000b400a4cf7a23 */ /* 0x000fe200000108cf */
[----:B------:R-:W-:Y:S03]  /*9890*/  F2FP.BF16.PACK_AB R164, R183, R181 ;  /* 0x000000b5b7a4723e */ /* 0x000fe600000010ff */
[C---:B-1----:R-:W-:Y:S05]  /*98a0*/  HMMA.16816.F32.BF16 R108, R132.reuse, R144, R108 ;  /* 0x00000090846c723c */ /* 0x042fea000004186c */
[----:B------:R-:W1:Y:S03]  /*98b0*/  MUFU.EX2 R207, R207 ;  /* 0x000000cf00cf7308 */ /* 0x000e660000000800 */
[C---:B------:R-:W-:Y:S01]  /*98c0*/  HMMA.16816.F32.BF16 R112, R132.reuse, R146, R112 ;  /* 0x000000928470723c */ /* 0x040fe20000041870 */
[----:B------:R-:W-:Y:S07]  /*98d0*/  LDSM.16.MT88.4 R144, [R225+0x1800] ;  /* 0x00180000e190783b */ /* 0x000fee0000004200 */
[C---:B--2---:R-:W-:Y:S01]  /*98e0*/  HMMA.16816.F32.BF16 R116, R132.reuse, R136, R116 ;  /* 0x000000888474723c */ /* 0x044fe20000041874 */
[----:B---3--:R-:W2:Y:S03]  /*98f0*/  LDSM.16.MT88.4 R140, [R226+0x1800] ;  /* 0x00180000e28c783b */ /* 0x008ea60000004200 */
[----:B-----5:R-:W-:Y:S04]  /*9900*/  F2FP.BF16.PACK_AB R165, R178, R185 ;  /* 0x000000b9b2a5723e */ /* 0x020fe800000010ff */
[C---:B------:R-:W-:Y:S04]  /*9910*/  HMMA.16816.F32.BF16 R120, R132.reuse, R138, R120 ;  /* 0x0000008a8478723c */ /* 0x040fe80000041878 */
[----:B-1----:R-:W-:Y:S04]  /*9920*/  F2FP.BF16.PACK_AB R167, R207, R174 ;  /* 0x000000aecfa7723e */ /* 0x002fe800000010ff */
[C---:B----4-:R-:W-:Y:S08]  /*9930*/  HMMA.16816.F32.BF16 R124, R132.reuse, R148, R124 ;  /* 0x00000094847c723c */ /* 0x050ff0000004187c */
[----:B------:R-:W-:Y:S08]  /*9940*/  HMMA.16816.F32.BF16 R128, R132, R150, R128 ;  /* 0x000000968480723c */ /* 0x000ff00000041880 */
[C---:B------:R-:W-:Y:S01]  /*9950*/  HMMA.16816.F32.BF16 R160, R164.reuse, R156, R4 ;  /* 0x0000009ca4a0723c */ /* 0x040fe20000041804 */
[----:B------:R-:W1:Y:S07]  /*9960*/  LDSM.16.MT88.4 R4, [R227+0x3800] ;  /* 0x00380000e304783b */ /* 0x000e6e0000004200 */
[C---:B------:R-:W-:Y:S01]  /*9970*/  HMMA.16816.F32.BF16 R156, R164.reuse, R158, R8 ;  /* 0x0000009ea49c723c */ /* 0x040fe20000041808 */
[----:B------:R-:W3:Y:S07]  /*9980*/  LDSM.16.MT88.4 R8, [R226+0x3800] ;  /* 0x00380000e208783b */ /* 0x000eee0000004200 */
[C---:B--2---:R-:W-:Y:S01]  /*9990*/  HMMA.16816.F32.BF16 R132, R164.reuse, R140, R12 ;  /* 0x0000008ca484723c */ /* 0x044fe2000004180c */
[----:B------:R-:W2:Y:S07]  /*99a0*/  LDSM.16.MT88.4 R12, [R225+0x3800] ;  /* 0x00380000e10c783b */ /* 0x000eae0000004200 */
        /* <DEDUP_REMOVED lines=26> */
[C---:B---3--:R-:W-:Y:S07]  /*9b50*/  HMMA.16816.F32.BF16 R84, R164.reuse, R8, R84 ;  /* 0x00000008a454723c */ /* 0x048fee0000041854 */
[----:B------:R-:W-:Y:S01]  /*9b60*/  FADD.FTZ R9, R175, R202 ;  /* 0x000000caaf097221 */ /* 0x000fe20000010000 */
[C---:B------:R-:W-:Y:S04]  /*9b70*/  HMMA.16816.F32.BF16 R88, R164.reuse, R10, R88 ;  /* 0x0000000aa458723c */ /* 0x040fe80000041858 */
[----:B------:R-:W-:Y:S03]  /*9b80*/  FADD.FTZ R8, R186, R3 ;  /* 0x00000003ba087221 */ /* 0x000fe60000010000 */
[----:B------:R-:W-:Y:S01]  /*9b90*/  FADD.FTZ R10, R190, R9 ;  /* 0x00000009be0a7221 */ /* 0x000fe20000010000 */
[C---:B--2---:R-:W-:Y:S04]  /*9ba0*/  HMMA.16816.F32.BF16 R92, R164.reuse, R12, R92 ;  /* 0x0000000ca45c723c */ /* 0x044fe8000004185c */
        /* <DEDUP_REMOVED lines=15> */
[----:B------:R-:W-:Y:S04]  /*9ca0*/  FADD.FTZ R10, R193, R10 ;  /* 0x0000000ac10a7221 */ /* 0x000fe80000010000 */
[C---:B-----5:R-:W-:Y:S04]  /*9cb0*/  HMMA.16816.F32.BF16 R116, R164.reuse, R20, R116 ;  /* 0x00000014a474723c */ /* 0x060fe80000041874 */
[----:B------:R-:W-:Y:S04]  /*9cc0*/  FADD.FTZ R3, R185, R10 ;  /* 0x0000000ab9037221 */ /* 0x000fe80000010000 */
[C---:B------:R-:W-:Y:S04]  /*9cd0*/  HMMA.16816.F32.BF16 R120, R164.reuse, R22, R120 ;  /* 0x00000016a478723c */ /* 0x040fe80000041878 */
[----:B------:R-:W-:Y:S04]  /*9ce0*/  FADD.FTZ R3, R178, R3 ;  /* 0x00000003b2037221 */ /* 0x000fe80000010000 */
[C---:B-1----:R-:W-:Y:S07]  /*9cf0*/  HMMA.16816.F32.BF16 R124, R164.reuse, R4, R124 ;  /* 0x00000004a47c723c */ /* 0x042fee000004187c */
[----:B------:R-:W-:Y:S01]  /*9d00*/  FADD.FTZ R4, R195, R8 ;  /* 0x00000008c3047221 */ /* 0x000fe20000010000 */
[----:B------:R-:W-:Y:S04]  /*9d10*/  HMMA.16816.F32.BF16 R128, R164, R6, R128 ;  /* 0x00000006a480723c */ /* 0x000fe80000041880 */
[----:B------:R-:W-:Y:S03]  /*9d20*/  FADD.FTZ R4, R181, R4 ;  /* 0x00000004b5047221 */ /* 0x000fe60000010000 */
[----:B------:R-:W-:Y:S01]  /*9d30*/  FADD.FTZ R6, R174, R3 ;  /* 0x00000003ae067221 */ /* 0x000fe20000010000 */
[----:B------:R-:W-:Y:S01]  /*9d40*/  MOV R165, R2 ;  /* 0x0000000200a57202 */ /* 0x000fe20000000f00 */
[----:B------:R-:W-:Y:S03]  /*9d50*/  FADD.FTZ R5, R183, R4 ;  /* 0x00000004b7057221 */ /* 0x000fe60000010000 */
[----:B------:R-:W-:Y:S02]  /*9d60*/  FADD.FTZ R3, R207, R6 ;  /* 0x00000006cf037221 */ /* 0x000fe40000010000 */
[----:B------:R-:W-:Y:S04]  /*9d70*/  FADD.FTZ R4, R182, R5 ;  /* 0x00000005b6047221 */ /* 0x000fe80000010000 */
[----:B------:R-:W-:Y:S05]  /*9d80*/  FADD.FTZ R4, R191, R4 ;  /* 0x00000004bf047221 */ /* 0x000fea0000010000 */
[----:B------:R-:W-:Y:S06]  /*9d90*/  STL [R1+0x70], R4 ;  /* 0x0000700401007387 */ /* 0x000fec0000100800 */
[----:B------:R1:W-:Y:S06]  /*9da0*/  STL [R1+0x58], R3 ;  /* 0x0000580301007387 */ /* 0x0003ec0000100800 */
[----:B------:R2:W-:Y:S01]  /*9db0*/  STL [R1+0x80], R200 ;  /* 0x000080c801007387 */ /* 0x0005e20000100800 */
[----:B-1----:R-:W-:Y:S01]  /*9dc0*/  MOV R3, R0 ;  /* 0x0000000000037202 */ /* 0x002fe20000000f00 */
[----:B------:R-:W-:-:S05]  /*9dd0*/  @P0 BRA `(.L_x_4814) ;  /* 0xffffc63000000947 */ /* 0x000fca000383ffff */
.L_x_4813:
[----:B-1----:R-:W3:Y:S02]  /*9de0*/  LDL R4, [R1+0x4c] ;  /* 0x00004c0001047983 */ /* 0x002ee40000100800 */
[----:B---3--:R-:W-:-:S13]  /*9df0*/  ISETP.GE.AND P0, PT, R200, R4, PT ;  /* 0x00000004c800720c */ /* 0x008fda0003f06270 */
[----:B------:R-:W-:Y:S05]  /*9e00*/  @!P0 BRA `(.L_x_4815) ;  /* 0x000033b000008947 */ /* 0x000fea0003800000 */
[----:B------:R-:W-:Y:S02]  /*9e10*/  MOV R3, R2 ;  /* 0x0000000200037202 */ /* 0x000fe40000000f00 */
[----:B------:R-:W-:Y:S02]  /*9e20*/  MOV R165, R0 ;  /* 0x0000000000a57202 */ /* 0x000fe40000000f00 */
.L_x_4816:
[----:B------:R-:W3:Y:S01]  /*9e30*/  LDL.64 R166, [R1+0x60] ;  /* 0x0000600001a67983 */ /* 0x000ee20000100a00 */
[----:B------:R-:W-:Y:S01]  /*9e40*/  SHF.R.S32.HI R5, RZ, 0x1f, R200 ;  /* 0x0000001fff057819 */ /* 0x000fe200000114c8 */
[----:B------:R-:W-:Y:S04]  /*9e50*/  DEPBAR.LE SB0, 0x0 ;  /* 0x000080000000791a */ /* 0x000fe80000000000 */
[----:B------:R-:W-:Y:S01]  /*9e60*/  WARPSYNC 0xffffffff ;  /* 0xffffffff00007948 */ /* 0x000fe20003800000 */
[----:B------:R-:W-:Y:S01]  /*9e70*/  BAR.SYNC.DEFER_BLOCKING 0x0 ;  /* 0x0000000000007b1d */ /* 0x000fe20000010000 */
[----:B------:R-:W-:Y:S01]  /*9e80*/  IMAD R5, R5, c[0x0][0x208], RZ ;  /* 0x0000820005057a24 */ /* 0x000fe200078e02ff */
[----:B------:R-:W-:Y:S01]  /*9e90*/  MOV R21, c[0x0][0x208] ;  /* 0x0000820000157a02 */ /* 0x000fe20000000f00 */
[C---:B------:R-:W-:Y:S01]  /*9ea0*/  IMAD.WIDE.U32 R8, R200.reuse, c[0x0][0x208], RZ ;  /* 0x00008200c8087a25 */ /* 0x040fe200078e00ff */
[----:B------:R-:W-:Y:S03]  /*9eb0*/  MOV R14, c[0x0][0x20c] ;  /* 0x00008300000e7a02 */ /* 0x000fe60000000f00 */
[----:B------:R-:W-:Y:S01]  /*9ec0*/  IMAD R5, R200, c[0x0][0x20c], R5 ;  /* 0x00008300c8057a24 */ /* 0x000fe200078e0205 */
[C---:B------:R-:W-:Y:S04]  /*9ed0*/  SHF.L.U32 R7, R8.reuse, 0x6, RZ ;  /* 0x0000000608077819 */ /* 0x040fe800000006ff */
[----:B------:R-:W-:Y:S04]  /*9ee0*/  IADD3 R5, R9, R5, RZ ;  /* 0x0000000509057210 */ /* 0x000fe80007ffe0ff */
[----:B------:R-:W-:Y:S01]  /*9ef0*/  SHF.L.U64.HI R5, R8, 0x6, R5 ;  /* 0x0000000608057819 */ /* 0x000fe20000010205 */
[----:B------:R-:W-:Y:S06]  /*9f00*/  LDSM.16.M88.4 R32, [R234] ;  /* 0x00000000ea20783b */ /* 0x000fec0000000200 */
[----:B------:R-:W-:Y:S06]  /*9f10*/  LDSM.16.M88.4 R16, [R233+0x800] ;  /* 0x00080000e910783b */ /* 0x000fec0000000200 */
[----:B------:R-:W-:Y:S06]  /*9f20*/  LDSM.16.M88.4 R24, [R233+0x1000] ;  /* 0x00100000e918783b */ /* 0x000fec0000000200 */
[----:B------:R-:W-:Y:S06]  /*9f30*/  LDSM.16.M88.4 R168, [R233+0x1800] ;  /* 0x00180000e9a8783b */ /* 0x000fec0000000200 */
[----:B------:R-:W-:Y:S06]  /*9f40*/  LDSM.16.M88.4 R172, [R232] ;  /* 0x00000000e8ac783b */ /* 0x000fec0000000200 */
[----:B------:R-:W-:Y:S06]  /*9f50*/  LDSM.16.M88.4 R176, [R231] ;  /* 0x00000000e7b0783b */ /* 0x000fec0000000200 */
[----:B------:R-:W-:Y:S06]  /*9f60*/  LDSM.16.M88.4 R180, [R223] ;  /* 0x00000000dfb4783b */ /* 0x000fec0000000200 */
[----:B------:R-:W-:Y:S06]  /*9f70*/  LDSM.16.M88.4 R184, [R222] ;  /* 0x00000000deb8783b */ /* 0x000fec0000000200 */
[----:B------:R-:W-:Y:S06]  /*9f80*/  LDSM.16.M88.4 R188, [R221] ;  /* 0x00000000ddbc783b */ /* 0x000fec0000000200 */
[----:B------:R-:W4:Y:S06]  /*9f90*/  LDL R197, [R1+0x4c] ;  /* 0x00004c0001c57983 */ /* 0x000f2c0000100800 */
[----:B------:R-:W5:Y:S06]  /*9fa0*/  LDL.64 R198, [R1+0x68] ;  /* 0x0000680001c67983 */ /* 0x000f6c0000100a00 */
[----:B--2---:R-:W2:Y:S01]  /*9fb0*/  LDL R196, [R1+0x48] ;  /* 0x0000480001c47983 */ /* 0x004ea20000100800 */
[C---:B---3--:R-:W-:Y:S02]  /*9fc0*/  IADD3 R20, P0, R166.reuse, 0x40, RZ ;  /* 0x00000040a6147810 */ /* 0x048fe40007f1e0ff */
[C---:B------:R-:W-:Y:S02]  /*9fd0*/  IADD3 R11, P6, R7.reuse, R166, RZ ;  /* 0x000000a6070b7210 */ /* 0x040fe40007fde0ff */
[----:B------:R-:W-:Y:S02]  /*9fe0*/  IADD3 R9, P1, R7, R20, RZ ;  /* 0x0000001407097210 */ /* 0x000fe40007f3e0ff */
[-C--:B------:R-:W-:Y:S02]  /*9ff0*/  IADD3.X R4, RZ, R238.reuse, RZ, P0, !PT ;  /* 0x000000eeff047210 */ /* 0x080fe400007fe4ff */
[----:B------:R-:W-:Y:S02]  /*a000*/  LEA R22, P0, R11, c[0x0][0x1f8], 0x1 ;  /* 0x00007e000b167a11 */ /* 0x000fe400078008ff */
[----:B------:R-:W-:Y:S02]  /*a010*/  IADD3.X R2, R5, R238, RZ, P6, !PT ;  /* 0x000000ee05027210 */ /* 0x000fe400037fe4ff */
[----:B------:R-:W-:Y:S02]  /*a020*/  LEA R30, P6, R9, c[0x0][0x1f8], 0x1 ;  /* 0x00007e00091e7a11 */ /* 0x000fe400078c08ff */
[----:B------:R-:W-:Y:S02]  /*a030*/  IADD3.X R0, R5, R4, RZ, P1, !PT ;  /* 0x0000000405007210 */ /* 0x000fe40000ffe4ff */
[----:B------:R-:W-:Y:S02]  /*a040*/  LEA.HI.X R23, R11, c[0x0][0x1fc], R2, 0x1, P0 ;  /* 0x00007f000b177a11 */ /* 0x000fe400000f0c02 */
[----:B------:R-:W-:Y:S02]  /*a050*/  LEA.HI.X R31, R9, c[0x0][0x1fc], R0, 0x1, P6 ;  /* 0x00007f00091f7a11 */ /* 0x000fe400030f0c00 */
[----:B------:R-:W1:Y:S01]  /*a060*/  LDSM.16.M88.4 R8, [R233] ;  /* 0x00000000e908783b */ /* 0x000e620000000200 */
[C---:B------:R-:W-:Y:S04]  /*a070*/  IADD3 R12, P0, R166.reuse, 0x80, RZ ;  /* 0x00000080a60c7810 */ /* 0x040fe80007f1e0ff */
[----:B------:R-:W-:Y:S01]  /*a080*/  IADD3.X R6, RZ, R238, RZ, P0, !PT ;  /* 0x000000eeff067210 */ /* 0x000fe200007fe4ff */
[----:B------:R-:W-:Y:S01]  /*a090*/  @!PT LDS RZ, [RZ] ;  /* 0x00000000fffff984 */ /* 0x000fe20000000800 */
[----:B------:R-:W-:Y:S01]  /*a0a0*/  @!PT LDS RZ, [RZ] ;  /* 0x00000000fffff984 */ /* 0x000fe20000000800 */
[----:B------:R-:W-:Y:S01]  /*a0b0*/  @!PT LDS RZ, [RZ] ;  /* 0x00000000fffff984 */ /* 0x000fe20000000800 */
[----:B------:R3:W-:Y:S01]  /*a0c0*/  LDGSTS.E.BYPASS.LTC128B.128 [R249+0x100], [R22.64], !P5 ;  /* 0x0010000016f97fae */ /* 0x0007e2000e901d46 */
[----:B------:R-:W-:Y:S04]  /*a0d0*/  IADD3 R13, P1, R7, R12, RZ ;  /* 0x0000000c070d7210 */ /* 0x000fe80007f3e0ff */
[----:B------:R-:W-:Y:S01]  /*a0e0*/  LEA R28, P0, R13, c[0x0][0x1f8], 0x1 ;  /* 0x00007e000d1c7a11 */ /* 0x000fe200078008ff */
[----:B------:R1:W-:Y:S01]  /*a0f0*/  LDGSTS.E.BYPASS.LTC128B.128 [R249+0x2100], [R30.64], !P4 ;  /* 0x021000001ef97fae */ /* 0x0003e2000e101d46 */
[----:B------:R-:W-:Y:S04]  /*a100*/  IADD3.X R0, R5, R6, RZ, P1, !PT ;  /* 0x0000000605007210 */ /* 0x000fe80000ffe4ff */
[----:B------:R-:W-:Y:S02]  /*a110*/  LEA.HI.X R29, R13, c[0x0][0x1fc], R0, 0x1, P0 ;  /* 0x00007f000d1d7a11 */ /* 0x000fe400000f0c00 */
[----:B------:R-:W-:Y:S02]  /*a120*/  IADD3 R0, P0, R166, 0xc0, RZ ;  /* 0x000000c0a6007810 */ /* 0x000fe40007f1e0ff */
[----:B------:R-:W-:Y:S01]  /*a130*/  LEA R13, P1, R21, R7, 0x5 ;  /* 0x00000007150d7211 */ /* 0x000fe200078228ff */
[----:B------:R1:W-:Y:S01]  /*a140*/  LDGSTS.E.BYPASS.LTC128B.128 [R249+0x4100], [R28.64], !P3 ;  /* 0x041000001cf97fae */ /* 0x0003e2000d901d46 */
[----:B------:R-:W-:Y:S02]  /*a150*/  IADD3 R7, P6, R7, R0, RZ ;  /* 0x0000000007077210 */ /* 0x000fe40007fde0ff */
[----:B------:R-:W-:Y:S02]  /*a160*/  IADD3.X R2, RZ, R238, RZ, P0, !PT ;  /* 0x000000eeff027210 */ /* 0x000fe400007fe4ff */
[----:B------:R-:W-:Y:S02]  /*a170*/  LEA.HI.X R21, R21, R5, R14, 0x5, P1 ;  /* 0x0000000515157211 */ /* 0x000fe400008f2c0e */
[----:B------:R-:W-:Y:S02]  /*a180*/  IADD3.X R14, R5, R2, RZ, P6, !PT ;  /* 0x00000002050e7210 */ /* 0x000fe400037fe4ff */
[----:B------:R-:W-:Y:S02]  /*a190*/  IADD3 R5, P6, R13, R20, RZ ;  /* 0x000000140d057210 */ /* 0x000fe40007fde0ff */
[----:B---3--:R-:W-:Y:S02]  /*a1a0*/  LEA R22, P0, R7, c[0x0][0x1f8], 0x1 ;  /* 0x00007e0007167a11 */ /* 0x008fe400078008ff */
[----:B------:R-:W-:Y:S02]  /*a1b0*/  IADD3.X R4, R21, R4, RZ, P6, !PT ;  /* 0x0000000415047210 */ /* 0x000fe400037fe4ff */
[----:B------:R-:W-:Y:S02]  /*a1c0*/  LEA.HI.X R23, R7, c[0x0][0x1fc], R14, 0x1, P0 ;  /* 0x00007f0007177a11 */ /* 0x000fe400000f0c0e */
[----:B------:R-:W-:Y:S02]  /*a1d0*/  IADD3 R14, P1, R13, R166, RZ ;  /* 0x000000a60d0e7210 */ /* 0x000fe40007f3e0ff */
[----:B------:R-:W-:Y:S01]  /*a1e0*/  LEA R192, P6, R5, c[0x0][0x1f8], 0x1 ;  /* 0x00007e0005c07a11 */ /* 0x000fe200078c08ff */
[----:B------:R3:W-:Y:S01]  /*a1f0*/  LDGSTS.E.BYPASS.LTC128B.128 [R249+0x6100], [R22.64], !P2 ;  /* 0x0610000016f97fae */ /* 0x0007e2000d101d46 */
[----:B------:R-:W-:Y:S02]  /*a200*/  IADD3.X R7, R21, R238, RZ, P1, !PT ;  /* 0x000000ee15077210 */ /* 0x000fe40000ffe4ff */
[----:B------:R-:W-:Y:S02]  /*a210*/  LEA.HI.X R193, R5, c[0x0][0x1fc], R4, 0x1, P6 ;  /* 0x00007f0005c17a11 */ /* 0x000fe400030f0c04 */
[C---:B-1----:R-:W-:Y:S04]  /*a220*/  LEA R28, P0, R14.reuse, c[0x0][0x1f8], 0x1 ;  /* 0x00007e000e1c7a11 */ /* 0x042fe800078008ff */
[----:B------:R-:W-:Y:S02]  /*a230*/  LEA.HI.X R29, R14, c[0x0][0x1fc], R7, 0x1, P0 ;  /* 0x00007f000e1d7a11 */ /* 0x000fe400000f0c07 */
[C---:B------:R-:W-:Y:S02]  /*a240*/  IADD3 R7, P1, R13.reuse, R12, RZ ;  /* 0x0000000c0d077210 */ /* 0x040fe40007f3e0ff */
[----:B------:R-:W-:Y:S01]  /*a250*/  IADD3 R0, P0, R13, R0, RZ ;  /* 0x000000000d007210 */ /* 0x000fe20007f1e0ff */
[----:B------:R1:W-:Y:S01]  /*a260*/  LDGSTS.E.BYPASS.LTC128B.128 [R249+0x1100], [R28.64], !P5 ;  /* 0x011000001cf97fae */ /* 0x0003e2000e901d46 */
[----:B------:R-:W-:Y:S02]  /*a270*/  IADD3.X R6, R21, R6, RZ, P1, !PT ;  /* 0x0000000615067210 */ /* 0x000fe40000ffe4ff */
[----:B------:R-:W-:Y:S02]  /*a280*/  LEA R166, P1, R7, c[0x0][0x1f8], 0x1 ;  /* 0x00007e0007a67a11 */ /* 0x000fe400078208ff */
[----:B------:R-:W-:Y:S01]  /*a290*/  IADD3.X R21, R21, R2, RZ, P0, !PT ;  /* 0x0000000215157210 */ /* 0x000fe200007fe4ff */
[----:B------:R1:W-:Y:S01]  /*a2a0*/  LDGSTS.E.BYPASS.LTC128B.128 [R249+0x3100], [R192.64], !P4 ;  /* 0x03100000c0f97fae */ /* 0x0003e2000e101d46 */
[----:B------:R-:W-:Y:S02]  /*a2b0*/  LEA.HI.X R167, R7, c[0x0][0x1fc], R6, 0x1, P1 ;  /* 0x00007f0007a77a11 */ /* 0x000fe400008f0c06 */
[C---:B------:R-:W-:Y:S03]  /*a2c0*/  HMMA.16816.F32.BF16 R4, R32.reuse, R8, RZ ;  /* 0x000000082004723c */ /* 0x040fe600000418ff */
[----:B------:R1:W-:Y:S01]  /*a2d0*/  LDGSTS.E.BYPASS.LTC128B.128 [R249+0x5100], [R166.64], !P3 ;  /* 0x05100000a6f97fae */ /* 0x0003e2000d901d46 */
[----:B------:R-:W-:Y:S02]  /*a2e0*/  LEA R194, P0, R0, c[0x0][0x1f8], 0x1 ;  /* 0x00007e0000c27a11 */ /* 0x000fe400078008ff */
[----:B----4-:R-:W-:Y:S02]  /*a2f0*/  ISETP.GT.AND P6, PT, R200, R197, PT ;  /* 0x000000c5c800720c */ /* 0x010fe40003fc4270 */
[C---:B------:R-:W-:Y:S01]  /*a300*/  HMMA.16816.F32.BF16 R8, R32.reuse, R10, RZ ;  /* 0x0000000a2008723c */ /* 0x040fe200000418ff */
[----:B------:R-:W-:Y:S03]  /*a310*/  LEA.HI.X R195, R0, c[0x0][0x1fc], R21, 0x1, P0 ;  /* 0x00007f0000c37a11 */ /* 0x000fe600000f0c15 */
[----:B------:R-:W-:Y:S02]  /*a320*/  IADD3 R200, R200, -0x1, RZ ;  /* 0xffffffffc8c87810 */ /* 0x000fe40007ffe0ff */
[----:B------:R4:W-:Y:S02]  /*a330*/  LDGSTS.E.BYPASS.LTC128B.128 [R249+0x7100], [R194.64], !P2 ;  /* 0x07100000c2f97fae */ /* 0x0009e4000d101d46 */
[C---:B------:R-:W-:Y:S04]  /*a340*/  HMMA.16816.F32.BF16 R12, R32.reuse, R16, RZ ;  /* 0x00000010200c723c */ /* 0x040fe800000418ff */
[----:B------:R-:W0:Y:S04]  /*a350*/  LDGDEPBAR ;  /* 0x00000000000079af */ /* 0x000e280000000000 */
[C---:B------:R-:W-:Y:S08]  /*a360*/  HMMA.16816.F32.BF16 R16, R32.reuse, R18, RZ ;  /* 0x000000122010723c */ /* 0x040ff000000418ff */
[C---:B---3--:R-:W-:Y:S08]  /*a370*/  HMMA.16816.F32.BF16 R20, R32.reuse, R24, RZ ;  /* 0x000000182014723c */ /* 0x048ff000000418ff */
        /* <DEDUP_REMOVED lines=15> */
[----:B------:R-:W2:Y:S06]  /*a470*/  LDSM.16.M88.4 R172, [R229+0x1000] ;  /* 0x00100000e5ac783b */ /* 0x000eac0000000200 */
[----:B------:R-:W4:Y:S01]  /*a480*/  LDL.LU R191, [R1+0x70] ;  /* 0x0000700001bf7983 */ /* 0x000f220000300800 */
[C---:B-1----:R-:W-:Y:S08]  /*a490*/  HMMA.16816.F32.BF16 R4, R168.reuse, R176, R4 ;  /* 0x000000b0a804723c */ /* 0x042ff00000041804 */
[C---:B------:R-:W-:Y:S01]  /*a4a0*/  HMMA.16816.F32.BF16 R8, R168.reuse, R178, R8 ;  /* 0x000000b2a808723c */ /* 0x040fe20000041808 */
[----:B------:R-:W-:Y:S07]  /*a4b0*/  LDSM.16.M88.4 R176, [R220] ;  /* 0x00000000dcb0783b */ /* 0x000fee0000000200 */
[C---:B---3--:R-:W-:Y:S08]  /*a4c0*/  HMMA.16816.F32.BF16 R12, R168.reuse, R180, R12 ;  /* 0x000000b4a80c723c */ /* 0x048ff0000004180c */
[C---:B------:R-:W-:Y:S01]  /*a4d0*/  HMMA.16816.F32.BF16 R16, R168.reuse, R182, R16 ;  /* 0x000000b6a810723c */ /* 0x040fe20000041810 */
[----:B------:R-:W-:Y:S07]  /*a4e0*/  LDSM.16.M88.4 R180, [R220+0x800] ;  /* 0x00080000dcb4783b */ /* 0x000fee0000000200 */
[C---:B--2---:R-:W-:Y:S08]  /*a4f0*/  HMMA.16816.F32.BF16 R20, R168.reuse, R172, R20 ;  /* 0x000000aca814723c */ /* 0x044ff00000041814 */
[C---:B------:R-:W-:Y:S01]  /*a500*/  HMMA.16816.F32.BF16 R24, R168.reuse, R174, R24 ;  /* 0x000000aea818723c */ /* 0x040fe20000041818 */
[----:B------:R-:W1:Y:S07]  /*a510*/  LDSM.16.M88.4 R172, [R228] ;  /* 0x00000000e4ac783b */ /* 0x000e6e0000000200 */
[C---:B------:R-:W-:Y:S08]  /*a520*/  HMMA.16816.F32.BF16 R28, R168.reuse, R184, R28 ;  /* 0x000000b8a81c723c */ /* 0x040ff0000004181c */
        /* <DEDUP_REMOVED lines=157> */
[----:B------:R-:W3:Y:S06]  /*af00*/  LDSM.16.M88.4 R168, [R220+0x7000] ;  /* 0x00700000dca8783b */ /* 0x000eec0000000200 */
[----:B------:R-:W4:Y:S01]  /*af10*/  LDSM.16.M88.4 R184, [R220+0x7800] ;  /* 0x00780000dcb8783b */ /* 0x000f220000000200 */
[----:B------:R-:W-:Y:S04]  /*af20*/  DEPBAR.LE SB0, 0x0 ;  /* 0x000080000000791a */ /* 0x000fe80000000000 */
[C---:B-1----:R-:W-:Y:S01]  /*af30*/  HMMA.16816.F32.BF16 R4, R176.reuse, R180, R4 ;  /* 0x000000b4b004723c */ /* 0x042fe20000041804 */
[----:B------:R-:W-:Y:S06]  /*af40*/  BAR.SYNC.DEFER_BLOCKING 0x0 ;  /* 0x0000000000007b1d */ /* 0x000fec0000010000 */
[----:B------:R-:W-:Y:S01]  /*af50*/  @P6 SHF.R.S32.HI R180, RZ, 0x1f, R200 ;  /* 0x0000001fffb46819 */ /* 0x000fe200000114c8 */
[C---:B------:R-:W-:Y:S04]  /*af60*/  HMMA.16816.F32.BF16 R8, R176.reuse, R182, R8 ;  /* 0x000000b6b008723c */ /* 0x040fe80000041808 */
[----:B------:R-:W-:Y:S03]  /*af70*/  @P6 IMAD R180, R180, c[0x0][0x1e0], RZ ;  /* 0x00007800b4b46a24 */ /* 0x000fe600078e02ff */
[----:B------:R-:W-:Y:S01]  /*af80*/  @P6 MOV R182, c[0x0][0x1e0] ;  /* 0x0000780000b66a02 */ /* 0x000fe20000000f00 */
[C---:B--2---:R-:W-:Y:S01]  /*af90*/  HMMA.16816.F32.BF16 R12, R176.reuse, R172, R12 ;  /* 0x000000acb00c723c */ /* 0x044fe2000004180c */
[----:B------:R-:W-:Y:S03]  /*afa0*/  @P6 MOV R183, c[0x0][0x1e4] ;  /* 0x0000790000b76a02 */ /* 0x000fe60000000f00 */
[----:B------:R-:W-:Y:S04]  /*afb0*/  @P6 IMAD R180, R200, c[0x0][0x1e4], R180 ;  /* 0x00007900c8b46a24 */ /* 0x000fe800078e02b4 */
[C---:B------:R-:W-:Y:S04]  /*afc0*/  HMMA.16816.F32.BF16 R16, R176.reuse, R174, R16 ;  /* 0x000000aeb010723c */ /* 0x040fe80000041810 */
[----:B------:R-:W-:Y:S04]  /*afd0*/  FMNMX.FTZ R0, R4, R165, !PT ;  /* 0x000000a504007209 */ /* 0x000fe80007810000 */
[C---:B---3--:R-:W-:Y:S04]  /*afe0*/  HMMA.16816.F32.BF16 R20, R176.reuse, R168, R20 ;  /* 0x000000a8b014723c */ /* 0x048fe80000041814 */
[----:B------:R-:W-:Y:S02]  /*aff0*/  FMNMX.FTZ R167, R5, R0, !PT ;  /* 0x0000000005a77209 */ /* 0x000fe40007810000 */
[----:B------:R-:W-:Y:S02]  /*b000*/  FMNMX.FTZ R0, R6, R3, !PT ;  /* 0x0000000306007209 */ /* 0x000fe40007810000 */
[C---:B------:R-:W-:Y:S04]  /*b010*/  HMMA.16816.F32.BF16 R24, R176.reuse, R170, R24 ;  /* 0x000000aab018723c */ /* 0x040fe80000041818 */
[----:B------:R-:W-:Y:S02]  /*b020*/  FMNMX.FTZ R2, R8, R167, !PT ;  /* 0x000000a708027209 */ /* 0x000fe40007810000 */
[----:B------:R-:W-:Y:S02]  /*b030*/  FMNMX.FTZ R169, R7, R0, !PT ;  /* 0x0000000007a97209 */ /* 0x000fe40007810000 */
[C---:B----4-:R-:W-:Y:S04]  /*b040*/  HMMA.16816.F32.BF16 R28, R176.reuse, R184, R28 ;  /* 0x000000b8b01c723c */ /* 0x050fe8000004181c */
        /* <DEDUP_REMOVED lines=23> */
[----:B------:R-:W-:Y:S01]  /*b1c0*/  FMNMX.FTZ R164, R30, R171, !PT ;  /* 0x000000ab1ea47209 */ /* 0x000fe20007810000 */
[----:B------:R-:W-:Y:S01]  /*b1d0*/  @P6 IMAD.WIDE.U32 R170, R200, c[0x0][0x1e0], RZ ;  /* 0x00007800c8aa6a25 */ /* 0x000fe200078e00ff */
[----:B------:R-:W-:Y:S02]  /*b1e0*/  FMNMX.FTZ R2, R33, R0, !PT ;  /* 0x0000000021027209 */ /* 0x000fe40007810000 */
[----:B------:R-:W-:Y:S02]  /*b1f0*/  FMNMX.FTZ R167, R31, R164, !PT ;  /* 0x000000a41fa77209 */ /* 0x000fe40007810000 */
[----:B------:R-:W-:Y:S01]  /*b200*/  @P6 SHF.L.U32 R175, R170, 0x6, RZ ;  /* 0x00000006aaaf6819 */ /* 0x000fe200000006ff */
[----:B------:R-:W1:Y:S01]  /*b210*/  SHFL.BFLY PT, R173, R2, 0x2, 0x1f ;  /* 0x0c401f0002ad7f89 */ /* 0x000e6200000e0000 */
[----:B------:R-:W-:Y:S02]  /*b220*/  FMNMX.FTZ R0, R34, R167, !PT ;  /* 0x000000a722007209 */ /* 0x000fe40007810000 */
[----:B------:R-:W-:Y:S02]  /*b230*/  @P6 IADD3 R180, R171, R180, RZ ;  /* 0x000000b4abb46210 */ /* 0x000fe40007ffe0ff */
[----:B------:R-:W-:Y:S02]  /*b240*/  FMNMX.FTZ R169, R35, R0, !PT ;  /* 0x0000000023a97209 */ /* 0x000fe40007810000 */
[----:B------:R-:W-:Y:S03]  /*b250*/  @P6 SHF.L.U64.HI R180, R170, 0x6, R180 ;  /* 0x00000006aab46819 */ /* 0x000fe600000102b4 */
[----:B------:R-:W2:Y:S01]  /*b260*/  SHFL.BFLY PT, R0, R169, 0x2, 0x1f ;  /* 0x0c401f00a9007f89 */ /* 0x000ea200000e0000 */
[----:B-1----:R-:W-:Y:S05]  /*b270*/  FMNMX.FTZ R173, R2, R173, !PT ;  /* 0x000000ad02ad7209 */ /* 0x002fea0007810000 */
[----:B------:R-:W1:Y:S01]  /*b280*/  SHFL.BFLY PT, R164, R173, 0x1, 0x1f ;  /* 0x0c201f00ada47f89 */ /* 0x000e6200000e0000 */
[----:B--2---:R-:W-:Y:S02]  /*b290*/  FMNMX.FTZ R167, R169, R0, !PT ;  /* 0x00000000a9a77209 */ /* 0x004fe40007810000 */
[----:B-----5:R-:W-:Y:S03]  /*b2a0*/  @P6 IADD3 R169, P0, R175, R198, RZ ;  /* 0x000000c6afa96210 */ /* 0x020fe60007f1e0ff */
[----:B------:R-:W2:Y:S01]  /*b2b0*/  SHFL.BFLY PT, R2, R167, 0x1, 0x1f ;  /* 0x0c201f00a7027f89 */ /* 0x000ea200000e0000 */
[C---:B------:R-:W-:Y:S02]  /*b2c0*/  @P6 LEA R178, P1, R169.reuse, c[0x0][0x1c8], 0x1 ;  /* 0x00007200a9b26a11 */ /* 0x040fe400078208ff */
[-C--:B------:R-:W-:Y:S02]  /*b2d0*/  @P6 IADD3.X R0, R180, R196.reuse, RZ, P0, !PT ;  /* 0x000000c4b4006210 */ /* 0x080fe400007fe4ff */
[C---:B------:R-:W-:Y:S02]  /*b2e0*/  @P6 IADD3 R174, P0, R198.reuse, 0x40, RZ ;  /* 0x00000040c6ae6810 */ /* 0x040fe40007f1e0ff */
[----:B------:R-:W-:Y:S02]  /*b2f0*/  @P6 LEA.HI.X R179, R169, c[0x0][0x1cc], R0, 0x1, P1 ;  /* 0x00007300a9b36a11 */ /* 0x000fe400008f0c00 */
[----:B------:R-:W-:Y:S02]  /*b300*/  @P6 IADD3.X R171, RZ, R196, RZ, P0, !PT ;  /* 0x000000c4ffab6210 */ /* 0x000fe400007fe4ff */
[----:B------:R-:W-:Y:S01]  /*b310*/  @P6 IADD3 R177, P0, R175, R174, RZ ;  /* 0x000000aeafb16210 */ /* 0x000fe20007f1e0ff */
[----:B------:R3:W-:Y:S01]  /*b320*/  @P6 LDGSTS.E.BYPASS.LTC128B.128 [R249+0x8100], [R178.64], !P5 ;  /* 0x08100000b2f96fae */ /* 0x0007e2000e901d46 */
[----:B------:R-:W-:Y:S02]  /*b330*/  @P6 IADD3 R169, P1, R198, 0x80, RZ ;  /* 0x00000080c6a96810 */ /* 0x000fe40007f3e0ff */
[----:B-1----:R-:W-:Y:S02]  /*b340*/  FMNMX.FTZ R0, R173, R164, !PT ;  /* 0x000000a4ad007209 */ /* 0x002fe40007810000 */
[----:B------:R-:W-:Y:S02]  /*b350*/  @P6 IADD3.X R166, R180, R171, RZ, P0, !PT ;  /* 0x000000abb4a66210 */ /* 0x000fe400007fe4ff */
[C---:B------:R-:W-:Y:S01]  /*b360*/  @P6 LEA R176, P0, R177.reuse, c[0x0][0x1c8], 0x1 ;  /* 0x00007200b1b06a11 */ /* 0x040fe200078008ff */
[C---:B------:R-:W-:Y:S01]  /*b370*/  FADD.FTZ R164, -R0.reuse, R165 ;  /* 0x000000a500a47221 */ /* 0x040fe20000010100 */
[----:B------:R-:W-:Y:S01]  /*b380*/  @P6 IADD3.X R168, RZ, R196, RZ, P1, !PT ;  /* 0x000000c4ffa86210 */ /* 0x000fe20000ffe4ff */
[----:B------:R-:W-:Y:S01]  /*b390*/  FMUL.FTZ R190, R0, c[0x0][0x2d0] ;  /* 0x0000b40000be7a20 */ /* 0x000fe20000410000 */
[----:B------:R-:W-:Y:S01]  /*b3a0*/  @P6 LEA.HI.X R177, R177, c[0x0][0x1cc], R166, 0x1, P0 ;  /* 0x00007300b1b16a11 */ /* 0x000fe200000f0ca6 */
[----:B------:R-:W-:Y:S01]  /*b3b0*/  FMUL.FTZ R166, R164, c[0x0][0x2d0] ;  /* 0x0000b400a4a67a20 */ /* 0x000fe20000410000 */
[----:B------:R-:W-:Y:S01]  /*b3c0*/  @P6 IADD3 R181, P1, R175, R169, RZ ;  /* 0x000000a9afb56210 */ /* 0x000fe20007f3e0ff */
[----:B------:R-:W-:Y:S01]  /*b3d0*/  FFMA.FTZ R187, R4, c[0x0][0x2d0], -R190 ;  /* 0x0000b40004bb7a23 */ /* 0x000fe200000108be */
[----:B--2---:R-:W-:Y:S01]  /*b3e0*/  FMNMX.FTZ R2, R167, R2, !PT ;  /* 0x00000002a7027209 */ /* 0x004fe20007810000 */
[----:B------:R1:W2:Y:S01]  /*b3f0*/  MUFU.EX2 R164, R166 ;  /* 0x000000a600a47308 */ /* 0x0002a20000000800 */
[----:B------:R-:W-:Y:S01]  /*b400*/  @P6 IADD3.X R170, R180, R168, RZ, P1, !PT ;  /* 0x000000a8b4aa6210 */ /* 0x000fe20000ffe4ff */
[----:B------:R3:W-:Y:S01]  /*b410*/  @P6 LDGSTS.E.BYPASS.LTC128B.128 [R249+0xa100], [R176.64], !P4 ;  /* 0x0a100000b0f96fae */ /* 0x0007e2000e101d46 */
[C---:B------:R-:W-:Y:S01]  /*b420*/  @P6 LEA R172, P1, R181.reuse, c[0x0][0x1c8], 0x1 ;  /* 0x00007200b5ac6a11 */ /* 0x040fe200078208ff */
[C---:B------:R-:W-:Y:S02]  /*b430*/  FADD.FTZ R165, -R2.reuse, R3 ;  /* 0x0000000302a57221 */ /* 0x040fe40000010100 */
[----:B------:R-:W-:Y:S01]  /*b440*/  FMUL.FTZ R189, R2, c[0x0][0x2d0] ;  /* 0x0000b40002bd7a20 */ /* 0x000fe20000410000 */
[----:B------:R-:W-:Y:S01]  /*b450*/  @P6 LEA.HI.X R173, R181, c[0x0][0x1cc], R170, 0x1, P1 ;  /* 0x00007300b5ad6a11 */ /* 0x000fe200008f0caa */
[----:B------:R-:W-:Y:S01]  /*b460*/  FMUL.FTZ R3, R165, c[0x0][0x2d0] ;  /* 0x0000b400a5037a20 */ /* 0x000fe20000410000 */
[----:B------:R-:W-:Y:S01]  /*b470*/  @P6 IADD3 R170, P0, R198, 0xc0, RZ ;  /* 0x000000c0c6aa6810 */ /* 0x000fe20007f1e0ff */
[----:B------:R-:W-:Y:S01]  /*b480*/  MUFU.EX2 R187, R187 ;  /* 0x000000bb00bb7308 */ /* 0x000fe20000000800 */
[--C-:B------:R-:W-:Y:S01]  /*b490*/  FFMA.FTZ R186, R17, c[0x0][0x2d0], -R190.reuse ;  /* 0x0000b40011ba7a23 */ /* 0x100fe200000108be */
[----:B------:R4:W-:Y:S01]  /*b4a0*/  @P6 LDGSTS.E.BYPASS.LTC128B.128 [R249+0xc100], [R172.64], !P3 ;  /* 0x0c100000acf96fae */ /* 0x0009e2000d901d46 */
[----:B------:R-:W-:Y:S01]  /*b4b0*/  @P6 IADD3.X R167, RZ, R196, RZ, P0, !PT ;  /* 0x000000c4ffa76210 */ /* 0x000fe200007fe4ff */
[--C-:B------:R-:W-:Y:S01]  /*b4c0*/  FFMA.FTZ R185, R18, c[0x0][0x2d0], -R189.reuse ;  /* 0x0000b40012b97a23 */ /* 0x100fe200000108bd */
[----:B------:R-:W-:Y:S01]  /*b4d0*/  @P6 IADD3 R181, P1, R175, R170, RZ ;  /* 0x000000aaafb56210 */ /* 0x000fe20007f3e0ff */
[----:B------:R-:W-:Y:S01]  /*b4e0*/  FFMA.FTZ R188, R19, c[0x0][0x2d0], -R189 ;  /* 0x0000b40013bc7a23 */ /* 0x000fe200000108bd */
[----:B------:R-:W-:Y:S02]  /*b4f0*/  @P6 LEA R175, P0, R182, R175, 0x5 ;  /* 0x000000afb6af6211 */ /* 0x000fe400078028ff */
[----:B------:R-:W-:Y:S01]  /*b500*/  @P6 IADD3.X R184, R180, R167, RZ, P1, !PT ;  /* 0x000000a7b4b86210 */ /* 0x000fe20000ffe4ff */
[----:B------:R-:W5:Y:S01]  /*b510*/  MUFU.EX2 R3, R3 ;  /* 0x0000000300037308 */ /* 0x000f620000000800 */
[----:B------:R-:W-:Y:S02]  /*b520*/  @P6 LEA R192, P1, R181, c[0x0][0x1c8], 0x1 ;  /* 0x00007200b5c06a11 */ /* 0x000fe400078208ff */
[----:B------:R-:W-:Y:S01]  /*b530*/  @P6 LEA.HI.X R180, R182, R180, R183, 0x5, P0 ;  /* 0x000000b4b6b46211 */ /* 0x000fe200000f2cb7 */
[----:B------:R-:W-:Y:S01]  /*b540*/  FFMA.FTZ R182, R5, c[0x0][0x2d0], -R190 ;  /* 0x0000b40005b67a23 */ /* 0x000fe200000108be */
[----:B------:R-:W-:Y:S01]  /*b550*/  @P6 LEA.HI.X R193, R181, c[0x0][0x1cc], R184, 0x1, P1 ;  /* 0x00007300b5c16a11 */ /* 0x000fe200008f0cb8 */
[--C-:B------:R-:W-:Y:S01]  /*b560*/  FFMA.FTZ R181, R11, c[0x0][0x2d0], -R189.reuse ;  /* 0x0000b4000bb57a23 */ /* 0x100fe200000108bd */
[----:B------:R-:W-:Y:S01]  /*b570*/  @P6 IADD3 R165, P1, R175, R198, RZ ;  /* 0x000000c6afa56210 */ /* 0x000fe20007f3e0ff */
[----:B------:R-:W-:Y:S02]  /*b580*/  FFMA.FTZ R184, R6, c[0x0][0x2d0], -R189 ;  /* 0x0000b40006b87a23 */ /* 0x000fe400000108bd */
[----:B------:R3:W-:Y:S01]  /*b590*/  @P6 LDGSTS.E.BYPASS.LTC128B.128 [R249+0xe100], [R192.64], !P2 ;  /* 0x0e100000c0f96fae */ /* 0x0007e2000d101d46 */
[----:B------:R-:W-:Y:S01]  /*b5a0*/  @P6 LEA R194, P0, R165, c[0x0][0x1c8], 0x1 ;  /* 0x00007200a5c26a11 */ /* 0x000fe200078008ff */
[----:B------:R-:W4:Y:S01]  /*b5b0*/  MUFU.EX2 R182, R182 ;  /* 0x000000b600b67308 */ /* 0x000f220000000800 */
[----:B-1----:R-:W-:Y:S01]  /*b5c0*/  @P6 IADD3.X R166, R180, R196, RZ, P1, !PT ;  /* 0x000000c4b4a66210 */ /* 0x002fe20000ffe4ff */
[C---:B--2---:R-:W-:Y:S01]  /*b5d0*/  FMUL.FTZ R4, R164.reuse, R160 ;  /* 0x000000a0a4047220 */ /* 0x044fe20000410000 */
[----:B------:R-:W-:Y:S01]  /*b5e0*/  @P6 IADD3 R174, P1, R175, R174, RZ ;  /* 0x000000aeafae6210 */ /* 0x000fe20007f3e0ff */
[----:B------:R-:W-:Y:S01]  /*b5f0*/  FMUL.FTZ R5, R164, R161 ;  /* 0x000000a1a4057220 */ /* 0x000fe20000410000 */
[----:B------:R-:W-:Y:S01]  /*b600*/  @P6 LEA.HI.X R195, R165, c[0x0][0x1cc], R166, 0x1, P0 ;  /* 0x00007300a5c36a11 */ /* 0x000fe200000f0ca6 */
[--C-:B------:R-:W-:Y:S01]  /*b610*/  FFMA.FTZ R165, R8, c[0x0][0x2d0], -R190.reuse ;  /* 0x0000b40008a57a23 */ /* 0x100fe200000108be */
[----:B------:R-:W-:Y:S01]  /*b620*/  @P6 IADD3.X R171, R180, R171, RZ, P1, !PT ;  /* 0x000000abb4ab6210 */ /* 0x000fe20000ffe4ff */
[----:B------:R-:W-:Y:S01]  /*b630*/  FFMA.FTZ R166, R9, c[0x0][0x2d0], -R190 ;  /* 0x0000b40009a67a23 */ /* 0x000fe200000108be */
[C---:B------:R-:W-:Y:S01]  /*b640*/  @P6 LEA R196, P0, R174.reuse, c[0x0][0x1c8], 0x1 ;  /* 0x00007200aec46a11 */ /* 0x040fe200078008ff */
[----:B------:R1:W-:Y:S01]  /*b650*/  @P6 LDGSTS.E.BYPASS.LTC128B.128 [R249+0x9100], [R194.64], !P5 ;  /* 0x09100000c2f96fae */ /* 0x0003e2000e901d46 */
[----:B------:R-:W-:Y:S01]  /*b660*/  @P6 IADD3 R169, P1, R175, R169, RZ ;  /* 0x000000a9afa96210 */ /* 0x000fe20007f3e0ff */
[----:B------:R-:W-:Y:S01]  /*b670*/  MUFU.EX2 R165, R165 ;  /* 0x000000a500a57308 */ /* 0x000fe20000000800 */
[----:B------:R-:W-:Y:S01]  /*b680*/  @P6 LEA.HI.X R197, R174, c[0x0][0x1cc], R171, 0x1, P0 ;  /* 0x00007300aec56a11 */ /* 0x000fe200000f0cab */
[----:B-----5:R-:W-:Y:S01]  /*b690*/  FMUL.FTZ R6, R3, R162 ;  /* 0x000000a203067220 */ /* 0x020fe20000410000 */
[----:B------:R-:W-:Y:S01]  /*b6a0*/  @P6 IADD3 R170, P0, R175, R170, RZ ;  /* 0x000000aaafaa6210 */ /* 0x000fe20007f1e0ff */
[----:B------:R-:W-:Y:S01]  /*b6b0*/  FMUL.FTZ R11, R3, R159 ;  /* 0x0000009f030b7220 */ /* 0x000fe20000410000 */
[C---:B------:R-:W-:Y:S01]  /*b6c0*/  @P6 IADD3.X R168, R180.reuse, R168, RZ, P1, !PT ;  /* 0x000000a8b4a86210 */ /* 0x040fe20000ffe4ff */
[----:B------:R1:W-:Y:S01]  /*b6d0*/  @P6 LDGSTS.E.BYPASS.LTC128B.128 [R249+0xb100], [R196.64], !P4 ;  /* 0x0b100000c4f96fae */ /* 0x0003e2000e101d46 */
[----:B------:R-:W-:Y:S01]  /*b6e0*/  @P6 IADD3.X R167, R180, R167, RZ, P0, !PT ;  /* 0x000000a7b4a76210 */ /* 0x000fe200007fe4ff */
[----:B------:R-:W-:Y:S01]  /*b6f0*/  FFMA.FTZ R180, R10, c[0x0][0x2d0], -R189 ;  /* 0x0000b4000ab47a23 */ /* 0x000fe200000108bd */
[----:B------:R-:W-:Y:S01]  /*b700*/  @P6 LEA R8, P0, R169, c[0x0][0x1c8], 0x1 ;  /* 0x00007200a9086a11 */ /* 0x000fe200078008ff */
[----:B------:R-:W2:Y:S01]  /*b710*/  MUFU.EX2 R166, R166 ;  /* 0x000000a600a67308 */ /* 0x000ea20000000800 */
[----:B------:R-:W-:Y:S01]  /*b720*/  FMUL.FTZ R10, R3, R158 ;  /* 0x0000009e030a7220 */ /* 0x000fe20000410000 */
[----:B----4-:R-:W-:Y:S01]  /*b730*/  F2FP.BF16.PACK_AB R160, R182, R187 ;  /* 0x000000bbb6a0723e */ /* 0x010fe200000010ff */
[C---:B------:R-:W-:Y:S01]  /*b740*/  FMUL.FTZ R132, R164.reuse, R132 ;  /* 0x00000084a4847220 */ /* 0x040fe20000410000 */
[----:B------:R-:W-:Y:S01]  /*b750*/  @P6 LEA.HI.X R9, R169, c[0x0][0x1cc], R168, 0x1, P0 ;  /* 0x00007300a9096a11 */ /* 0x000fe200000f0ca8 */
[----:B------:R-:W-:Y:S01]  /*b760*/  FMUL.FTZ R133, R164, R133 ;  /* 0x00000085a4857220 */ /* 0x000fe20000410000 */
[C---:B------:R-:W-:Y:S01]  /*b770*/  @P6 LEA R198, P0, R170.reuse, c[0x0][0x1c8], 0x1 ;  /* 0x00007200aac66a11 */ /* 0x040fe200078008ff */
[----:B------:R-:W-:Y:S02]  /*b780*/  FMUL.FTZ R134, R3, R134 ;  /* 0x0000008603867220 */ /* 0x000fe40000410000 */
[----:B------:R4:W-:Y:S01]  /*b790*/  @P6 LDGSTS.E.BYPASS.LTC128B.128 [R249+0xd100], [R8.64], !P3 ;  /* 0x0d10000008f96fae */ /* 0x0009e2000d901d46 */
[----:B------:R-:W-:Y:S01]  /*b7a0*/  @P6 LEA.HI.X R199, R170, c[0x0][0x1cc], R167, 0x1, P0 ;  /* 0x00007300aac76a11 */ /* 0x000fe200000f0ca7 */
[--C-:B------:R-:W-:Y:S01]  /*b7b0*/  FFMA.FTZ R167, R7, c[0x0][0x2d0], -R189.reuse ;  /* 0x0000b40007a77a23 */ /* 0x100fe200000108bd */
[----:B------:R-:W-:Y:S01]  /*b7c0*/  MUFU.EX2 R184, R184 ;  /* 0x000000b800b87308 */ /* 0x000fe20000000800 */
[C---:B------:R-:W-:Y:S02]  /*b7d0*/  FMUL.FTZ R7, R3.reuse, R163 ;  /* 0x000000a303077220 */ /* 0x040fe40000410000 */
[----:B------:R1:W-:Y:S01]  /*b7e0*/  @P6 LDGSTS.E.BYPASS.LTC128B.128 [R249+0xf100], [R198.64], !P2 ;  /* 0x0f100000c6f96fae */ /* 0x0003e2000d101d46 */
[C---:B------:R-:W-:Y:S02]  /*b7f0*/  FMUL.FTZ R135, R3.reuse, R135 ;  /* 0x0000008703877220 */ /* 0x040fe40000410000 */
[C---:B------:R-:W-:Y:S02]  /*b800*/  FMUL.FTZ R136, R164.reuse, R136 ;  /* 0x00000088a4887220 */ /* 0x040fe40000410000 */
[----:B------:R-:W-:Y:S01]  /*b810*/  FMUL.FTZ R137, R164, R137 ;  /* 0x00000089a4897220 */ /* 0x000fe20000410000 */
[----:B------:R-:W5:Y:S01]  /*b820*/  LDSM.16.MT88.4 R168, [R227] ;  /* 0x00000000e3a8783b */ /* 0x000f620000004200 */
[----:B------:R-:W1:Y:S01]  /*b830*/  MUFU.EX2 R167, R167 ;  /* 0x000000a700a77308 */ /* 0x000e620000000800 */
[C---:B------:R-:W-:Y:S01]  /*b840*/  FMUL.FTZ R138, R3.reuse, R138 ;  /* 0x0000008a038a7220 */ /* 0x040fe20000410000 */
[----:B--2---:R-:W-:Y:S01]  /*b850*/  F2FP.BF16.PACK_AB R162, R166, R165 ;  /* 0x000000a5a6a2723e */ /* 0x004fe200000010ff */
[C---:B------:R-:W-:Y:S02]  /*b860*/  FMUL.FTZ R139, R3.reuse, R139 ;  /* 0x0000008b038b7220 */ /* 0x040fe40000410000 */
[----:B------:R-:W2:Y:S01]  /*b870*/  LDSM.16.MT88.4 R172, [R226] ;  /* 0x00000000e2ac783b */ /* 0x000ea20000004200 */
[C---:B------:R-:W-:Y:S02]  /*b880*/  FMUL.FTZ R140, R164.reuse, R140 ;  /* 0x0000008ca48c7220 */ /* 0x040fe40000410000 */
[C---:B------:R-:W-:Y:S02]  /*b890*/  FMUL.FTZ R141, R164.reuse, R141 ;  /* 0x0000008da48d7220 */ /* 0x040fe40000410000 */
[----:B------:R-:W-:Y:S01]  /*b8a0*/  MUFU.EX2 R180, R180 ;  /* 0x000000b400b47308 */ /* 0x000fe20000000800 */
[----:B---3--:R-:W3:Y:S01]  /*b8b0*/  LDSM.16.MT88.4 R176, [R225] ;  /* 0x00000000e1b0783b */ /* 0x008ee20000004200 */
[C---:B------:R-:W-:Y:S02]  /*b8c0*/  FMUL.FTZ R142, R3.reuse, R142 ;  /* 0x0000008e038e7220 */ /* 0x040fe40000410000 */
[C---:B----4-:R-:W-:Y:S02]  /*b8d0*/  FMUL.FTZ R8, R164.reuse, R156 ;  /* 0x0000009ca4087220 */ /* 0x050fe40000410000 */
[C---:B------:R-:W-:Y:S01]  /*b8e0*/  FMUL.FTZ R9, R164.reuse, R157 ;  /* 0x0000009da4097220 */ /* 0x040fe20000410000 */
[----:B------:R-:W0:Y:S01]  /*b8f0*/  LDGDEPBAR ;  /* 0x00000000000079af */ /* 0x000e220000000000 */
[----:B------:R-:W-:Y:S02]  /*b900*/  FMUL.FTZ R143, R3, R143 ;  /* 0x0000008f038f7220 */ /* 0x000fe40000410000 */
[----:B------:R-:W4:Y:S01]  /*b910*/  MUFU.EX2 R181, R181 ;  /* 0x000000b500b57308 */ /* 0x000f220000000800 */
[C---:B------:R-:W-:Y:S02]  /*b920*/  FMUL.FTZ R144, R164.reuse, R144 ;  /* 0x00000090a4907220 */ /* 0x040fe40000410000 */
[----:B------:R-:W2:Y:S01]  /*b930*/  LDSM.16.MT88.4 R156, [R224] ;  /* 0x00000000e09c783b */ /* 0x000ea20000004200 */
[----:B-1----:R-:W-:Y:S01]  /*b940*/  F2FP.BF16.PACK_AB R161, R167, R184 ;  /* 0x000000b8a7a1723e */ /* 0x002fe200000010ff */
[----:B------:R-:W-:Y:S02]  /*b950*/  FMUL.FTZ R145, R164, R145 ;  /* 0x00000091a4917220 */ /* 0x000fe40000410000 */
[C---:B------:R-:W-:Y:S02]  /*b960*/  FMUL.FTZ R146, R3.reuse, R146 ;  /* 0x0000009203927220 */ /* 0x040fe40000410000 */
[C---:B------:R-:W-:Y:S01]  /*b970*/  FMUL.FTZ R147, R3.reuse, R147 ;  /* 0x0000009303937220 */ /* 0x040fe20000410000 */
[----:B------:R-:W-:Y:S01]  /*b980*/  MUFU.EX2 R186, R186 ;  /* 0x000000ba00ba7308 */ /* 0x000fe20000000800 */
[--C-:B------:R-:W-:Y:S02]  /*b990*/  FFMA.FTZ R183, R16, c[0x0][0x2d0], -R190.reuse ;  /* 0x0000b40010b77a23 */ /* 0x100fe400000108be */
[----:B------:R-:W-:Y:S01]  /*b9a0*/  LDSM.16.MT88.4 R16, [R225+0x800] ;  /* 0x00080000e110783b */ /* 0x000fe20000004200 */
[C---:B------:R-:W-:Y:S02]  /*b9b0*/  FMUL.FTZ R148, R164.reuse, R148 ;  /* 0x00000094a4947220 */ /* 0x040fe40000410000 */
[C---:B------:R-:W-:Y:S02]  /*b9c0*/  FMUL.FTZ R149, R164.reuse, R149 ;  /* 0x00000095a4957220 */ /* 0x040fe40000410000 */
[C---:B------:R-:W-:Y:S02]  /*b9d0*/  FMUL.FTZ R150, R3.reuse, R150 ;  /* 0x0000009603967220 */ /* 0x040fe40000410000 */
[----:B------:R-:W-:Y:S01]  /*b9e0*/  FMUL.FTZ R151, R3, R151 ;  /* 0x0000009703977220 */ /* 0x000fe20000410000 */
[----:B------:R-:W1:Y:S01]  /*b9f0*/  MUFU.EX2 R183, R183 ;  /* 0x000000b700b77308 */ /* 0x000e620000000800 */
[C---:B------:R-:W-:Y:S01]  /*ba00*/  FMUL.FTZ R152, R164.reuse, R152 ;  /* 0x00000098a4987220 */ /* 0x040fe20000410000 */
[----:B----4-:R-:W-:Y:S01]  /*ba10*/  F2FP.BF16.PACK_AB R163, R181, R180 ;  /* 0x000000b4b5a3723e */ /* 0x010fe200000010ff */
[C---:B------:R-:W-:Y:S02]  /*ba20*/  FMUL.FTZ R153, R164.reuse, R153 ;  /* 0x00000099a4997220 */ /* 0x040fe40000410000 */
[C---:B------:R-:W-:Y:S02]  /*ba30*/  FMUL.FTZ R154, R3.reuse, R154 ;  /* 0x0000009a039a7220 */ /* 0x040fe40000410000 */
[C---:B------:R-:W-:Y:S02]  /*ba40*/  FMUL.FTZ R155, R3.reuse, R155 ;  /* 0x0000009b039b7220 */ /* 0x040fe40000410000 */
[C---:B-----5:R-:W-:Y:S01]  /*ba50*/  HMMA.16816.F32.BF16 R4, R160.reuse, R168, R4 ;  /* 0x000000a8a004723c */ /* 0x060fe20000041804 */
[----:B------:R-:W-:Y:S04]  /*ba60*/  MUFU.EX2 R185, R185 ;  /* 0x000000b900b97308 */ /* 0x000fe80000000800 */
[C---:B------:R-:W-:Y:S02]  /*ba70*/  FMUL.FTZ R36, R164.reuse, R36 ;  /* 0x00000024a4247220 */ /* 0x040fe40000410000 */
[C---:B------:R-:W-:Y:S01]  /*ba80*/  FMUL.FTZ R37, R164.reuse, R37 ;  /* 0x00000025a4257220 */ /* 0x040fe20000410000 */
[C---:B------:R-:W-:Y:S01]  /*ba90*/  HMMA.16816.F32.BF16 R8, R160.reuse, R170, R8 ;  /* 0x000000aaa008723c */ /* 0x040fe20000041808 */
[----:B------:R-:W4:Y:S02]  /*baa0*/  LDSM.16.MT88.4 R168, [R227+0x2000] ;  /* 0x00200000e3a8783b */ /* 0x000f240000004200 */
[----:B------:R-:W5:Y:S01]  /*bab0*/  MUFU.EX2 R188, R188 ;  /* 0x000000bc00bc7308 */ /* 0x000f620000000800 */
        /* <DEDUP_REMOVED lines=12> */
[C---:B------:R-:W-:Y:S04]  /*bb80*/  HMMA.16816.F32.BF16 R144, R160.reuse, R178, R144 ;  /* 0x000000b2a090723c */ /* 0x040fe80000041890 */
        /* <DEDUP_REMOVED lines=30> */
[C---:B------:R-:W-:Y:S02]  /*bd70*/  FMUL.FTZ R64, R164.reuse, R64 ;  /* 0x00000040a4407220 */ /* 0x040fe40000410000 */
[C---:B------:R-:W-:Y:S02]  /*bd80*/  FMUL.FTZ R65, R164.reuse, R65 ;  /* 0x00000041a4417220 */ /* 0x040fe40000410000 */
[C---:B----4-:R-:W-:Y:S04]  /*bd90*/  HMMA.16816.F32.BF16 R60, R160.reuse, R168, R60 ;  /* 0x000000a8a03c723c */ /* 0x050fe8000004183c */
[C---:B------:R-:W-:Y:S02]  /*bda0*/  FMUL.FTZ R66, R3.reuse, R66 ;  /* 0x0000004203427220 */ /* 0x040fe40000410000 */
[C---:B------:R-:W-:Y:S02]  /*bdb0*/  FMUL.FTZ R67, R3.reuse, R67 ;  /* 0x0000004303437220 */ /* 0x040fe40000410000 */
[C---:B------:R-:W-:Y:S04]  /*bdc0*/  FMUL.FTZ R68, R164.reuse, R68 ;  /* 0x00000044a4447220 */ /* 0x040fe80000410000 */
[C---:B------:R-:W-:Y:S01]  /*bdd0*/  FMUL.FTZ R69, R164.reuse, R69 ;  /* 0x00000045a4457220 */ /* 0x040fe20000410000 */
[C---:B------:R-:W-:Y:S01]  /*bde0*/  HMMA.16816.F32.BF16 R64, R160.reuse, R170, R64 ;  /* 0x000000aaa040723c */ /* 0x040fe20000041840 */
[----:B------:R-:W4:Y:S02]  /*bdf0*/  LDSM.16.MT88.4 R168, [R225+0x4000] ;  /* 0x00400000e1a8783b */ /* 0x000f240000004200 */
[C---:B------:R-:W-:Y:S02]  /*be00*/  FMUL.FTZ R70, R3.reuse, R70 ;  /* 0x0000004603467220 */ /* 0x040fe40000410000 */
[C---:B------:R-:W-:Y:S02]  /*be10*/  FMUL.FTZ R71, R3.reuse, R71 ;  /* 0x0000004703477220 */ /* 0x040fe40000410000 */
[C---:B------:R-:W-:Y:S02]  /*be20*/  FMUL.FTZ R72, R164.reuse, R72 ;  /* 0x00000048a4487220 */ /* 0x040fe40000410000 */
[C---:B------:R-:W-:Y:S03]  /*be30*/  FMUL.FTZ R73, R164.reuse, R73 ;  /* 0x00000049a4497220 */ /* 0x040fe60000410000 */
[C---:B--2---:R-:W-:Y:S03]  /*be40*/  HMMA.16816.F32.BF16 R68, R160.reuse, R172, R68 ;  /* 0x000000aca044723c */ /* 0x044fe60000041844 */
[C---:B------:R-:W-:Y:S02]  /*be50*/  FMUL.FTZ R74, R3.reuse, R74 ;  /* 0x0000004a034a7220 */ /* 0x040fe40000410000 */
[C---:B------:R-:W-:Y:S02]  /*be60*/  FMUL.FTZ R75, R3.reuse, R75 ;  /* 0x0000004b034b7220 */ /* 0x040fe40000410000 */
[C---:B------:R-:W-:Y:S02]  /*be70*/  FMUL.FTZ R76, R164.reuse, R76 ;  /* 0x0000004ca44c7220 */ /* 0x040fe40000410000 */
[C---:B------:R-:W-:Y:S03]  /*be80*/  FMUL.FTZ R77, R164.reuse, R77 ;  /* 0x0000004da44d7220 */ /* 0x040fe60000410000 */
[C---:B------:R-:W-:Y:S01]  /*be90*/  HMMA.16816.F32.BF16 R72, R160.reuse, R174, R72 ;  /* 0x000000aea048723c */ /* 0x040fe20000041848 */
[----:B------:R-:W2:Y:S02]  /*bea0*/  LDSM.16.MT88.4 R172, [R224+0x4000] ;  /* 0x00400000e0ac783b */ /* 0x000ea40000004200 */
[C---:B------:R-:W-:Y:S02]  /*beb0*/  FMUL.FTZ R78, R3.reuse, R78 ;  /* 0x0000004e034e7220 */ /* 0x040fe40000410000 */
[C---:B------:R-:W-:Y:S02]  /*bec0*/  FMUL.FTZ R79, R3.reuse, R79 ;  /* 0x0000004f034f7220 */ /* 0x040fe40000410000 */
[C---:B------:R-:W-:Y:S02]  /*bed0*/  FMUL.FTZ R80, R164.reuse, R80 ;  /* 0x00000050a4507220 */ /* 0x040fe40000410000 */
[C---:B------:R-:W-:Y:S03]  /*bee0*/  FMUL.FTZ R81, R164.reuse, R81 ;  /* 0x00000051a4517220 */ /* 0x040fe60000410000 */
[C---:B---3--:R-:W-:Y:S03]  /*bef0*/  HMMA.16816.F32.BF16 R76, R160.reuse, R156, R76 ;  /* 0x0000009ca04c723c */ /* 0x048fe6000004184c */
[C---:B------:R-:W-:Y:S02]  /*bf00*/  FMUL.FTZ R82, R3.reuse, R82 ;  /* 0x0000005203527220 */ /* 0x040fe40000410000 */
[C---:B------:R-:W-:Y:S02]  /*bf10*/  FMUL.FTZ R83, R3.reuse, R83 ;  /* 0x0000005303537220 */ /* 0x040fe40000410000 */
[C---:B------:R-:W-:Y:S02]  /*bf20*/  FMUL.FTZ R84, R164.reuse, R84 ;  /* 0x00000054a4547220 */ /* 0x040fe40000410000 */
[C---:B------:R-:W-:Y:S03]  /*bf30*/  FMUL.FTZ R85, R164.reuse, R85 ;  /* 0x00000055a4557220 */ /* 0x040fe60000410000 */
[C---:B------:R-:W-:Y:S01]  /*bf40*/  HMMA.16816.F32.BF16 R80, R160.reuse, R158, R80 ;  /* 0x0000009ea050723c */ /* 0x040fe20000041850 */
[----:B------:R-:W3:Y:S02]  /*bf50*/  LDSM.16.MT88.4 R156, [R227+0x6000] ;  /* 0x00600000e39c783b */ /* 0x000ee40000004200 */
[C---:B------:R-:W-:Y:S02]  /*bf60*/  FMUL.FTZ R86, R3.reuse, R86 ;  /* 0x0000005603567220 */ /* 0x040fe40000410000 */
[C---:B------:R-:W-:Y:S02]  /*bf70*/  FMUL.FTZ R87, R3.reuse, R87 ;  /* 0x0000005703577220 */ /* 0x040fe40000410000 */
[C---:B------:R-:W-:Y:S02]  /*bf80*/  FMUL.FTZ R88, R164.reuse, R88 ;  /* 0x00000058a4587220 */ /* 0x040fe40000410000 */
[C---:B------:R-:W-:Y:S03]  /*bf90*/  FMUL.FTZ R89, R164.reuse, R89 ;  /* 0x00000059a4597220 */ /* 0x040fe60000410000 */
[C---:B----4-:R-:W-:Y:S03]  /*bfa0*/  HMMA.16816.F32.BF16 R84, R160.reuse, R168, R84 ;  /* 0x000000a8a054723c */ /* 0x050fe60000041854 */
[C---:B------:R-:W-:Y:S02]  /*bfb0*/  FMUL.FTZ R90, R3.reuse, R90 ;  /* 0x0000005a035a7220 */ /* 0x040fe40000410000 */
[C---:B------:R-:W-:Y:S02]  /*bfc0*/  FMUL.FTZ R91, R3.reuse, R91 ;  /* 0x0000005b035b7220 */ /* 0x040fe40000410000 */
[C---:B------:R-:W-:Y:S02]  /*bfd0*/  FMUL.FTZ R92, R164.reuse, R92 ;  /* 0x0000005ca45c7220 */ /* 0x040fe40000410000 */
[C---:B------:R-:W-:Y:S03]  /*bfe0*/  FMUL.FTZ R93, R164.reuse, R93 ;  /* 0x0000005da45d7220 */ /* 0x040fe60000410000 */
        /* <DEDUP_REMOVED lines=32> */
[----:B------:R-:W-:Y:S03]  /*c1f0*/  FMUL.FTZ R117, R164, R117 ;  /* 0x00000075a4757220 */ /* 0x000fe60000410000 */
[C---:B------:R-:W-:Y:S01]  /*c200*/  HMMA.16816.F32.BF16 R112, R160.reuse, R170, R112 ;  /* 0x000000aaa070723c */ /* 0x040fe20000041870 */
[----:B------:R-:W4:Y:S02]  /*c210*/  LDSM.16.MT88.4 R168, [R227+0x800] ;  /* 0x00080000e3a8783b */ /* 0x000f240000004200 */
[C---:B------:R-:W-:Y:S02]  /*c220*/  FMUL.FTZ R118, R3.reuse, R118 ;  /* 0x0000007603767220 */ /* 0x040fe40000410000 */
[----:B------:R-:W-:Y:S02]  /*c230*/  FMUL.FTZ R119, R3, R119 ;  /* 0x0000007703777220 */ /* 0x000fe40000410000 */
[--C-:B------:R-:W-:Y:S02]  /*c240*/  FFMA.FTZ R176, R12, c[0x0][0x2d0], -R190.reuse ;  /* 0x0000b4000cb07a23 */ /* 0x100fe400000108be */
[--C-:B------:R-:W-:Y:S03]  /*c250*/  FFMA.FTZ R177, R13, c[0x0][0x2d0], -R190.reuse ;  /* 0x0000b4000db17a23 */ /* 0x100fe600000108be */
[C---:B--2---:R-:W-:Y:S01]  /*c260*/  HMMA.16816.F32.BF16 R116, R160.reuse, R172, R116 ;  /* 0x000000aca074723c */ /* 0x044fe20000041874 */
[----:B------:R-:W-:Y:S02]  /*c270*/  MUFU.EX2 R176, R176 ;  /* 0x000000b000b07308 */ /* 0x000fe40000000800 */
[--C-:B------:R-:W-:Y:S01]  /*c280*/  FFMA.FTZ R178, R14, c[0x0][0x2d0], -R189.reuse ;  /* 0x0000b4000eb27a23 */ /* 0x100fe200000108bd */
[----:B-1----:R-:W-:Y:S01]  /*c290*/  F2FP.BF16.PACK_AB R14, R186, R183 ;  /* 0x000000b7ba0e723e */ /* 0x002fe200000010ff */
[----:B------:R-:W-:Y:S01]  /*c2a0*/  FFMA.FTZ R179, R15, c[0x0][0x2d0], -R189 ;  /* 0x0000b4000fb37a23 */ /* 0x000fe200000108bd */
[----:B-----5:R-:W-:Y:S01]  /*c2b0*/  F2FP.BF16.PACK_AB R15, R188, R185 ;  /* 0x000000b9bc0f723e */ /* 0x020fe200000010ff */
[C---:B------:R-:W-:Y:S02]  /*c2c0*/  FMUL.FTZ R120, R164.reuse, R120 ;  /* 0x00000078a4787220 */ /* 0x040fe40000410000 */
[C---:B------:R-:W-:Y:S02]  /*c2d0*/  FMUL.FTZ R121, R164.reuse, R121 ;  /* 0x00000079a4797220 */ /* 0x040fe40000410000 */
[----:B------:R-:W1:Y:S01]  /*c2e0*/  MUFU.EX2 R177, R177 ;  /* 0x000000b100b17308 */ /* 0x000e620000000800 */
[C---:B------:R-:W-:Y:S02]  /*c2f0*/  FMUL.FTZ R122, R3.reuse, R122 ;  /* 0x0000007a037a7220 */ /* 0x040fe40000410000 */
[C---:B------:R-:W-:Y:S02]  /*c300*/  FMUL.FTZ R123, R3.reuse, R123 ;  /* 0x0000007b037b7220 */ /* 0x040fe40000410000 */
[C---:B------:R-:W-:Y:S02]  /*c310*/  FMUL.FTZ R124, R164.reuse, R124 ;  /* 0x0000007ca47c7220 */ /* 0x040fe40000410000 */
[C---:B------:R-:W-:Y:S02]  /*c320*/  FMUL.FTZ R125, R164.reuse, R125 ;  /* 0x0000007da47d7220 */ /* 0x040fe40000410000 */
[C---:B------:R-:W-:Y:S01]  /*c330*/  FMUL.FTZ R126, R3.reuse, R126 ;  /* 0x0000007e037e7220 */ /* 0x040fe20000410000 */
[C---:B------:R-:W-:Y:S01]  /*c340*/  HMMA.16816.F32.BF16 R120, R160.reuse, R174, R120 ;  /* 0x000000aea078723c */ /* 0x040fe20000041878 */
[----:B------:R-:W-:Y:S01]  /*c350*/  MUFU.EX2 R178, R178 ;  /* 0x000000b200b27308 */ /* 0x000fe20000000800 */
[----:B------:R-:W2:Y:S01]  /*c360*/  LDSM.16.MT88.4 R172, [R226+0x800] ;  /* 0x00080000e2ac783b */ /* 0x000ea20000004200 */
[C---:B------:R-:W-:Y:S02]  /*c370*/  FMUL.FTZ R127, R3.reuse, R127 ;  /* 0x0000007f037f7220 */ /* 0x040fe40000410000 */
[C---:B------:R-:W-:Y:S02]  /*c380*/  FMUL.FTZ R128, R164.reuse, R128 ;  /* 0x00000080a4807220 */ /* 0x040fe40000410000 */
[C---:B------:R-:W-:Y:S02]  /*c390*/  FMUL.FTZ R129, R164.reuse, R129 ;  /* 0x00000081a4817220 */ /* 0x040fe40000410000 */
[C---:B------:R-:W-:Y:S01]  /*c3a0*/  FMUL.FTZ R130, R3.reuse, R130 ;  /* 0x0000008203827220 */ /* 0x040fe20000410000 */
[C---:B---3--:R-:W-:Y:S01]  /*c3b0*/  HMMA.16816.F32.BF16 R124, R160.reuse, R156, R124 ;  /* 0x0000009ca07c723c */ /* 0x048fe2000004187c */
[----:B------:R-:W3:Y:S02]  /*c3c0*/  MUFU.EX2 R179, R179 ;  /* 0x000000b300b37308 */ /* 0x000ee40000000800 */
[----:B------:R-:W-:Y:S01]  /*c3d0*/  FMUL.FTZ R131, R3, R131 ;  /* 0x0000008303837220 */ /* 0x000fe20000410000 */
[----:B-1----:R-:W-:Y:S01]  /*c3e0*/  F2FP.BF16.PACK_AB R12, R177, R176 ;  /* 0x000000b0b10c723e */ /* 0x002fe200000010ff */
[----:B------:R-:W-:Y:S02]  /*c3f0*/  FFMA.FTZ R187, R164, R191, R187 ;  /* 0x000000bfa4bb7223 */ /* 0x000fe400000100bb */
[----:B------:R-:W-:Y:S02]  /*c400*/  FFMA.FTZ R192, R34, c[0x0][0x2d0], -R189 ;  /* 0x0000b40022c07a23 */ /* 0x000fe400000108bd */
[----:B------:R-:W-:Y:S01]  /*c410*/  FADD.FTZ R182, R182, R187 ;  /* 0x000000bbb6b67221 */ /* 0x000fe20000010000 */
[----:B------:R-:W-:Y:S01]  /*c420*/  HMMA.16816.F32.BF16 R128, R160, R158, R128 ;  /* 0x0000009ea080723c */ /* 0x000fe20000041880 */
[----:B------:R-:W1:Y:S02]  /*c430*/  LDSM.16.MT88.4 R156, [R224+0x800] ;  /* 0x00080000e09c783b */ /* 0x000e640000004200 */
[----:B------:R-:W-:Y:S04]  /*c440*/  MUFU.EX2 R192, R192 ;  /* 0x000000c000c07308 */ /* 0x000fe80000000800 */
[----:B------:R-:W5:Y:S01]  /*c450*/  LDSM.16.MT88.4 R160, [R227+0x2800] ;  /* 0x00280000e3a0783b */ /* 0x000f620000004200 */
[----:B---3--:R-:W-:Y:S07]  /*c460*/  F2FP.BF16.PACK_AB R13, R179, R178 ;  /* 0x000000b2b30d723e */ /* 0x008fee00000010ff */
[C---:B----4-:R-:W-:Y:S07]  /*c470*/  HMMA.16816.F32.BF16 R4, R12.reuse, R168, R4 ;  /* 0x000000a80c04723c */ /* 0x050fee0000041804 */
[--C-:B------:R-:W-:Y:S01]  /*c480*/  FFMA.FTZ R168, R20, c[0x0][0x2d0], -R190.reuse ;  /* 0x0000b40014a87a23 */ /* 0x100fe200000108be */
[C---:B------:R-:W-:Y:S04]  /*c490*/  HMMA.16816.F32.BF16 R8, R12.reuse, R170, R8 ;  /* 0x000000aa0c08723c */ /* 0x040fe80000041808 */
[--C-:B------:R-:W-:Y:S01]  /*c4a0*/  FFMA.FTZ R169, R21, c[0x0][0x2d0], -R190.reuse ;  /* 0x0000b40015a97a23 */ /* 0x100fe200000108be */
[----:B------:R-:W-:Y:S02]  /*c4b0*/  MUFU.EX2 R168, R168 ;  /* 0x000000a800a87308 */ /* 0x000fe40000000800 */
[--C-:B------:R-:W-:Y:S01]  /*c4c0*/  FFMA.FTZ R170, R22, c[0x0][0x2d0], -R189.reuse ;  /* 0x0000b40016aa7a23 */ /* 0x100fe200000108bd */
[C---:B--2---:R-:W-:Y:S04]  /*c4d0*/  HMMA.16816.F32.BF16 R132, R12.reuse, R172, R132 ;  /* 0x000000ac0c84723c */ /* 0x044fe80000041884 */
[--C-:B------:R-:W-:Y:S02]  /*c4e0*/  FFMA.FTZ R171, R23, c[0x0][0x2d0], -R189.reuse ;  /* 0x0000b40017ab7a23 */ /* 0x100fe400000108bd */
[----:B------:R-:W-:Y:S01]  /*c4f0*/  LDSM.16.MT88.4 R20, [R226+0x1000] ;  /* 0x00100000e214783b */ /* 0x000fe20000004200 */
[--C-:B------:R-:W-:Y:S01]  /*c500*/  FFMA.FTZ R172, R24, c[0x0][0x2d0], -R190.reuse ;  /* 0x0000b40018ac7a23 */ /* 0x100fe200000108be */
[C---:B------:R-:W-:Y:S01]  /*c510*/  HMMA.16816.F32.BF16 R136, R12.reuse, R174, R136 ;  /* 0x000000ae0c88723c */ /* 0x040fe20000041888 */
[----:B------:R-:W2:Y:S03]  /*c520*/  MUFU.EX2 R169, R169 ;  /* 0x000000a900a97308 */ /* 0x000ea60000000800 */
[--C-:B------:R-:W-:Y:S03]  /*c530*/  FFMA.FTZ R173, R25, c[0x0][0x2d0], -R190.reuse ;  /* 0x0000b40019ad7a23 */ /* 0x100fe600000108be */
[--C-:B------:R-:W-:Y:S01]  /*c540*/  FFMA.FTZ R174, R26, c[0x0][0x2d0], -R189.reuse ;  /* 0x0000b4001aae7a23 */ /* 0x100fe200000108bd */
[C---:B------:R-:W-:Y:S03]  /*c550*/  HMMA.16816.F32.BF16 R140, R12.reuse, R16, R140 ;  /* 0x000000100c8c723c */ /* 0x040fe6000004188c */
[----:B------:R-:W-:Y:S01]  /*c560*/  MUFU.EX2 R170, R170 ;  /* 0x000000aa00aa7308 */ /* 0x000fe20000000800 */
[--C-:B------:R-:W-:Y:S02]  /*c570*/  FFMA.FTZ R175, R27, c[0x0][0x2d0], -R189.reuse ;  /* 0x0000b4001baf7a23 */ /* 0x100fe400000108bd */
[----:B------:R-:W-:Y:S02]  /*c580*/  LDSM.16.MT88.4 R24, [R225+0x1000] ;  /* 0x00100000e118783b */ /* 0x000fe40000004200 */
[C---:B------:R-:W-:Y:S04]  /*c590*/  HMMA.16816.F32.BF16 R144, R12.reuse, R18, R144 ;  /* 0x000000120c90723c */ /* 0x040fe80000041890 */
[----:B------:R-:W3:Y:S01]  /*c5a0*/  LDSM.16.MT88.4 R16, [R226+0x2800] ;  /* 0x00280000e210783b */ /* 0x000ee20000004200 */
[----:B------:R-:W4:Y:S03]  /*c5b0*/  MUFU.EX2 R171, R171 ;  /* 0x000000ab00ab7308 */ /* 0x000f260000000800 */
[C---:B-1----:R-:W-:Y:S07]  /*c5c0*/  HMMA.16816.F32.BF16 R148, R12.reuse, R156, R148 ;  /* 0x0000009c0c94723c */ /* 0x042fee0000041894 */
[----:B------:R-:W-:Y:S01]  /*c5d0*/  MUFU.EX2 R172, R172 ;  /* 0x000000ac00ac7308 */ /* 0x000fe20000000800 */
[C---:B------:R-:W-:Y:S01]  /*c5e0*/  HMMA.16816.F32.BF16 R152, R12.reuse, R158, R152 ;  /* 0x0000009e0c98723c */ /* 0x040fe20000041898 */
[----:B------:R-:W1:Y:S07]  /*c5f0*/  LDSM.16.MT88.4 R156, [R225+0x2800] ;  /* 0x00280000e19c783b */ /* 0x000e6e0000004200 */
[C---:B-----5:R-:W-:Y:S01]  /*c600*/  HMMA.16816.F32.BF16 R36, R12.reuse, R160, R36 ;  /* 0x000000a00c24723c */ /* 0x060fe20000041824 */
[----:B------:R-:W5:Y:S07]  /*c610*/  MUFU.EX2 R173, R173 ;  /* 0x000000ad00ad7308 */ /* 0x000f6e0000000800 */
[C---:B------:R-:W-:Y:S01]  /*c620*/  HMMA.16816.F32.BF16 R40, R12.reuse, R162, R40 ;  /* 0x000000a20c28723c */ /* 0x040fe20000041828 */
[----:B------:R-:W2:Y:S02]  /*c630*/  LDSM.16.MT88.4 R160, [R224+0x2800] ;  /* 0x00280000e0a0783b */ /* 0x000ea40000004200 */
[----:B------:R-:W-:Y:S05]  /*c640*/  MUFU.EX2 R174, R174 ;  /* 0x000000ae00ae7308 */ /* 0x000fea0000000800 */
[C---:B---3--:R-:W-:Y:S05]  /*c650*/  HMMA.16816.F32.BF16 R44, R12.reuse, R16, R44 ;  /* 0x000000100c2c723c */ /* 0x048fea000004182c */
[----:B------:R-:W3:Y:S03]  /*c660*/  MUFU.EX2 R175, R175 ;  /* 0x000000af00af7308 */ /* 0x000ee60000000800 */
        /* <DEDUP_REMOVED lines=25> */
[C---:B------:R-:W-:Y:S01]  /*c800*/  HMMA.16816.F32.BF16 R112, R12.reuse, R162, R112 ;  /* 0x000000a20c70723c */ /* 0x040fe20000041870 */
[----:B------:R-:W2:Y:S03]  /*c810*/  LDL.LU R162, [R1+0x58] ;  /* 0x0000580001a27983 */ /* 0x000ea60000300800 */
[--C-:B------:R-:W-:Y:S02]  /*c820*/  FFMA.FTZ R160, R32, c[0x0][0x2d0], -R190.reuse ;  /* 0x0000b40020a07a23 */ /* 0x100fe400000108be */
[--C-:B------:R-:W-:Y:S02]  /*c830*/  FFMA.FTZ R32, R31, c[0x0][0x2d0], -R189.reuse ;  /* 0x0000b4001f207a23 */ /* 0x100fe400000108bd */
[----:B------:R-:W-:Y:S01]  /*c840*/  MUFU.EX2 R34, R160 ;  /* 0x000000a000227308 */ /* 0x000fe20000000800 */
[C---:B---3--:R-:W-:Y:S08]  /*c850*/  HMMA.16816.F32.BF16 R116, R12.reuse, R16, R116 ;  /* 0x000000100c74723c */ /* 0x048ff00000041874 */
[C---:B------:R-:W-:Y:S01]  /*c860*/  HMMA.16816.F32.BF16 R120, R12.reuse, R18, R120 ;  /* 0x000000120c78723c */ /* 0x040fe20000041878 */
[----:B------:R-:W3:Y:S01]  /*c870*/  LDSM.16.MT88.4 R16, [R227+0x1000] ;  /* 0x00100000e310783b */ /* 0x000ee20000004200 */
[----:B------:R-:W-:Y:S06]  /*c880*/  MUFU.EX2 R32, R32 ;  /* 0x0000002000207308 */ /* 0x000fec0000000800 */
[C---:B-1----:R-:W-:Y:S07]  /*c890*/  HMMA.16816.F32.BF16 R124, R12.reuse, R156, R124 ;  /* 0x0000009c0c7c723c */ /* 0x042fee000004187c */
[--C-:B------:R-:W-:Y:S01]  /*c8a0*/  FFMA.FTZ R156, R28, c[0x0][0x2d0], -R190.reuse ;  /* 0x0000b4001c9c7a23 */ /* 0x100fe200000108be */
[----:B------:R-:W-:Y:S03]  /*c8b0*/  HMMA.16816.F32.BF16 R128, R12, R158, R128 ;  /* 0x0000009e0c80723c */ /* 0x000fe60000041880 */
[----:B------:R1:W-:Y:S01]  /*c8c0*/  MUFU.EX2 R164, R156 ;  /* 0x0000009c00a47308 */ /* 0x0003e20000000800 */
[----:B------:R-:W-:Y:S02]  /*c8d0*/  FFMA.FTZ R190, R33, c[0x0][0x2d0], -R190 ;  /* 0x0000b40021be7a23 */ /* 0x000fe400000108be */
[--C-:B------:R-:W-:Y:S01]  /*c8e0*/  FFMA.FTZ R33, R30, c[0x0][0x2d0], -R189.reuse ;  /* 0x0000b4001e217a23 */ /* 0x100fe200000108bd */
[----:B------:R-:W-:Y:S01]  /*c8f0*/  F2FP.BF16.PACK_AB R12, R169, R168 ;  /* 0x000000a8a90c723e */ /* 0x000fe200000010ff */
[----:B------:R-:W1:Y:S01]  /*c900*/  LDSM.16.MT88.4 R28, [R224+0x1000] ;  /* 0x00100000e01c783b */ /* 0x000e620000004200 */
[----:B----4-:R-:W-:Y:S03]  /*c910*/  F2FP.BF16.PACK_AB R13, R171, R170 ;  /* 0x000000aaab0d723e */ /* 0x010fe600000010ff */
[----:B-----5:R-:W-:Y:S01]  /*c920*/  F2FP.BF16.PACK_AB R14, R173, R172 ;  /* 0x000000acad0e723e */ /* 0x020fe200000010ff */
[----:B------:R-:W-:Y:S01]  /*c930*/  MUFU.EX2 R191, R190 ;  /* 0x000000be00bf7308 */ /* 0x000fe20000000800 */
[----:B------:R-:W-:Y:S01]  /*c940*/  F2FP.BF16.PACK_AB R15, R175, R174 ;  /* 0x000000aeaf0f723e */ /* 0x000fe200000010ff */
[----:B------:R-:W-:Y:S08]  /*c950*/  FFMA.FTZ R189, R35, c[0x0][0x2d0], -R189 ;  /* 0x0000b40023bd7a23 */ /* 0x000ff000000108bd */
[----:B------:R-:W4:Y:S01]  /*c960*/  MUFU.EX2 R35, R161 ;  /* 0x000000a100237308 */ /* 0x000f220000000800 */
[C---:B---3--:R-:W-:Y:S01]  /*c970*/  HMMA.16816.F32.BF16 R4, R12.reuse, R16, R4 ;  /* 0x000000100c04723c */ /* 0x048fe20000041804 */
[----:B-1----:R-:W-:Y:S07]  /*c980*/  LDSM.16.MT88.4 R156, [R227+0x1800] ;  /* 0x00180000e39c783b */ /* 0x002fee0000004200 */
[C---:B------:R-:W-:Y:S01]  /*c990*/  HMMA.16816.F32.BF16 R8, R12.reuse, R18, R8 ;  /* 0x000000120c08723c */ /* 0x040fe20000041808 */
[----:B------:R-:W1:Y:S01]  /*c9a0*/  LDSM.16.MT88.4 R16, [R227+0x3000] ;  /* 0x00300000e310783b */ /* 0x000e620000004200 */
[----:B------:R-:W-:Y:S06]  /*c9b0*/  MUFU.EX2 R189, R189 ;  /* 0x000000bd00bd7308 */ /* 0x000fec0000000800 */
[C---:B------:R-:W-:Y:S04]  /*c9c0*/  HMMA.16816.F32.BF16 R132, R12.reuse, R20, R132 ;  /* 0x000000140c84723c */ /* 0x040fe80000041884 */
[----:B------:R-:W3:Y:S04]  /*c9d0*/  MUFU.EX2 R33, R33 ;  /* 0x0000002100217308 */ /* 0x000ee80000000800 */
[C---:B------:R-:W-:Y:S01]  /*c9e0*/  HMMA.16816.F32.BF16 R136, R12.reuse, R22, R136 ;  /* 0x000000160c88723c */ /* 0x040fe20000041888 */
[----:B------:R-:W5:Y:S07]  /*c9f0*/  LDSM.16.MT88.4 R20, [R226+0x3000] ;  /* 0x00300000e214783b */ /* 0x000f6e0000004200 */
[C---:B------:R-:W-:Y:S08]  /*ca00*/  HMMA.16816.F32.BF16 R140, R12.reuse, R24, R140 ;  /* 0x000000180c8c723c */ /* 0x040ff0000004188c */
[C---:B------:R-:W-:Y:S01]  /*ca10*/  HMMA.16816.F32.BF16 R144, R12.reuse, R26, R144 ;  /* 0x0000001a0c90723c */ /* 0x040fe20000041890 */
[----:B------:R-:W3:Y:S07]  /*ca20*/  LDSM.16.MT88.4 R24, [R225+0x3000] ;  /* 0x00300000e118783b */ /* 0x000eee0000004200 */
[C---:B------:R-:W-:Y:S08]  /*ca30*/  HMMA.16816.F32.BF16 R148, R12.reuse, R28, R148 ;  /* 0x0000001c0c94723c */ /* 0x040ff00000041894 */
[C---:B------:R-:W-:Y:S01]  /*ca40*/  HMMA.16816.F32.BF16 R152, R12.reuse, R30, R152 ;  /* 0x0000001e0c98723c */ /* 0x040fe20000041898 */
[----:B------:R-:W-:Y:S07]  /*ca50*/  LDSM.16.MT88.4 R28, [R227+0x5000] ;  /* 0x00500000e31c783b */ /* 0x000fee0000004200 */
        /* <DEDUP_REMOVED lines=15> */
[C---:B-----5:R-:W-:Y:S08]  /*cb50*/  HMMA.16816.F32.BF16 R76, R12.reuse, R20, R76 ;  /* 0x000000140c4c723c */ /* 0x060ff0000004184c */
[C---:B------:R-:W-:Y:S01]  /*cb60*/  HMMA.16816.F32.BF16 R80, R12.reuse, R22, R80 ;  /* 0x000000160c50723c */ /* 0x040fe20000041850 */
[----:B------:R-:W-:Y:S07]  /*cb70*/  LDSM.16.MT88.4 R20, [R225+0x7000] ;  /* 0x00700000e114783b */ /* 0x000fee0000004200 */
[C---:B-1----:R-:W-:Y:S08]  /*cb80*/  HMMA.16816.F32.BF16 R84, R12.reuse, R16, R84 ;  /* 0x000000100c54723c */ /* 0x042ff00000041854 */
[C---:B------:R-:W-:Y:S01]  /*cb90*/  HMMA.16816.F32.BF16 R88, R12.reuse, R18, R88 ;  /* 0x000000120c58723c */ /* 0x040fe20000041858 */
[----:B------:R-:W1:Y:S07]  /*cba0*/  LDSM.16.MT88.4 R16, [R226+0x7000] ;  /* 0x00700000e210783b */ /* 0x000e6e0000004200 */
[C---:B------:R-:W-:Y:S08]  /*cbb0*/  HMMA.16816.F32.BF16 R92, R12.reuse, R24, R92 ;  /* 0x000000180c5c723c */ /* 0x040ff0000004185c */
        /* <DEDUP_REMOVED lines=11> */
[C---:B-----5:R-:W-:Y:S04]  /*cc70*/  HMMA.16816.F32.BF16 R124, R12.reuse, R24, R124 ;  /* 0x000000180c7c723c */ /* 0x060fe8000004187c */
[----:B--2---:R-:W-:Y:S02]  /*cc80*/  FFMA.FTZ R184, R3, R162, R184 ;  /* 0x000000a203b87223 */ /* 0x004fe400000100b8 */
[----:B------:R-:W-:Y:S01]  /*cc90*/  FADD.FTZ R3, R165, R182 ;  /* 0x000000b6a5037221 */ /* 0x000fe20000010000 */
[----:B------:R-:W-:Y:S01]  /*cca0*/  MOV R165, R0 ;  /* 0x0000000000a57202 */ /* 0x000fe20000000f00 */
[----:B------:R-:W-:Y:S01]  /*ccb0*/  HMMA.16816.F32.BF16 R128, R12, R26, R128 ;  /* 0x0000001a0c80723c */ /* 0x000fe20000041880 */
[----:B------:R-:W2:Y:S03]  /*ccc0*/  LDSM.16.MT88.4 R24, [R227+0x3800] ;  /* 0x00380000e318783b */ /* 0x000ea60000004200 */
[----:B------:R-:W-:Y:S02]  /*ccd0*/  FADD.FTZ R3, R166, R3 ;  /* 0x00000003a6037221 */ /* 0x000fe40000010000 */
[----:B------:R-:W-:Y:S01]  /*cce0*/  FADD.FTZ R167, R167, R184 ;  /* 0x000000b8a7a77221 */ /* 0x000fe20000010000 */
[----:B----4-:R-:W-:Y:S02]  /*ccf0*/  F2FP.BF16.PACK_AB R12, R35, R164 ;  /* 0x000000a4230c723e */ /* 0x010fe400000010ff */
[----:B------:R-:W-:Y:S03]  /*cd00*/  F2FP.BF16.PACK_AB R13, R32, R33 ;  /* 0x00000021200d723e */ /* 0x000fe600000010ff */
[----:B------:R-:W-:Y:S01]  /*cd10*/  F2FP.BF16.PACK_AB R14, R191, R34 ;  /* 0x00000022bf0e723e */ /* 0x000fe200000010ff */
[----:B------:R-:W-:Y:S01]  /*cd20*/  FADD.FTZ R180, R180, R167 ;  /* 0x000000a7b4b47221 */ /* 0x000fe20000010000 */
[----:B------:R-:W-:Y:S03]  /*cd30*/  F2FP.BF16.PACK_AB R15, R189, R192 ;  /* 0x000000c0bd0f723e */ /* 0x000fe600000010ff */
[----:B------:R-:W-:Y:S04]  /*cd40*/  FADD.FTZ R181, R181, R180 ;  /* 0x000000b4b5b57221 */ /* 0x000fe80000010000 */
[C---:B------:R-:W-:Y:S01]  /*cd50*/  HMMA.16816.F32.BF16 R160, R12.reuse, R156, R4 ;  /* 0x0000009c0ca0723c */ /* 0x040fe20000041804 */
[----:B------:R-:W4:Y:S07]  /*cd60*/  LDSM.16.MT88.4 R4, [R226+0x3800] ;  /* 0x00380000e204783b */ /* 0x000f2e0000004200 */
[C---:B------:R-:W-:Y:S01]  /*cd70*/  HMMA.16816.F32.BF16 R156, R12.reuse, R158, R8 ;  /* 0x0000009e0c9c723c */ /* 0x040fe20000041808 */
[----:B------:R-:W5:Y:S07]  /*cd80*/  LDSM.16.MT88.4 R8, [R225+0x3800] ;  /* 0x00380000e108783b */ /* 0x000f6e0000004200 */
[C---:B-1----:R-:W-:Y:S08]  /*cd90*/  HMMA.16816.F32.BF16 R132, R12.reuse, R16, R132 ;  /* 0x000000100c84723c */ /* 0x042ff00000041884 */
[C---:B------:R-:W-:Y:S01]  /*cda0*/  HMMA.16816.F32.BF16 R136, R12.reuse, R18, R136 ;  /* 0x000000120c88723c */ /* 0x040fe20000041888 */
[----:B------:R-:W1:Y:S07]  /*cdb0*/  LDSM.16.MT88.4 R16, [R224+0x3800] ;  /* 0x00380000e010783b */ /* 0x000e6e0000004200 */
[C---:B---3--:R-:W-:Y:S08]  /*cdc0*/  HMMA.16816.F32.BF16 R140, R12.reuse, R20, R140 ;  /* 0x000000140c8c723c */ /* 0x048ff0000004188c */
[C---:B------:R-:W-:Y:S01]  /*cdd0*/  HMMA.16816.F32.BF16 R144, R12.reuse, R22, R144 ;  /* 0x000000160c90723c */ /* 0x040fe20000041890 */
[----:B------:R-:W3:Y:S07]  /*cde0*/  LDSM.16.MT88.4 R20, [R227+0x5800] ;  /* 0x00580000e314783b */ /* 0x000eee0000004200 */
[C---:B------:R-:W-:Y:S08]  /*cdf0*/  HMMA.16816.F32.BF16 R148, R12.reuse, R28, R148 ;  /* 0x0000001c0c94723c */ /* 0x040ff00000041894 */
        /* <DEDUP_REMOVED lines=8> */
[C---:B-----5:R-:W-:Y:S08]  /*ce80*/  HMMA.16816.F32.BF16 R52, R12.reuse, R8, R52 ;  /* 0x000000080c34723c */ /* 0x060ff00000041834 */
[C---:B------:R-:W-:Y:S01]  /*ce90*/  HMMA.16816.F32.BF16 R56, R12.reuse, R10, R56 ;  /* 0x0000000a0c38723c */ /* 0x040fe20000041838 */
[----:B------:R-:W4:Y:S07]  /*cea0*/  LDSM.16.MT88.4 R8, [R224+0x5800] ;  /* 0x00580000e008783b */ /* 0x000f2e0000004200 */
        /* <DEDUP_REMOVED lines=8> */
[----:B------:R-:W5:Y:S07]  /*cf30*/  LDSM.16.MT88.4 R28, [R224+0x7800] ;  /* 0x00780000e01c783b */ /* 0x000f6e0000004200 */
[C---:B--2---:R-:W-:Y:S07]  /*cf40*/  HMMA.16816.F32.BF16 R84, R12.reuse, R4, R84 ;  /* 0x000000040c54723c */ /* 0x044fee0000041854 */
[----:B------:R-:W-:Y:S01]  /*cf50*/  FADD.FTZ R4, R176, R3 ;  /* 0x00000003b0047221 */ /* 0x000fe20000010000 */
[C---:B------:R-:W-:Y:S04]  /*cf60*/  HMMA.16816.F32.BF16 R88, R12.reuse, R6, R88 ;  /* 0x000000060c58723c */ /* 0x040fe80000041858 */
[----:B------:R-:W-:Y:S03]  /*cf70*/  FADD.FTZ R4, R177, R4 ;  /* 0x00000004b1047221 */ /* 0x000fe60000010000 */
[----:B------:R-:W-:Y:S01]  /*cf80*/  FADD.FTZ R6, R178, R181 ;  /* 0x000000b5b2067221 */ /* 0x000fe20000010000 */
[C---:B----4-:R-:W-:Y:S04]  /*cf90*/  HMMA.16816.F32.BF16 R92, R12.reuse, R8, R92 ;  /* 0x000000080c5c723c */ /* 0x050fe8000004185c */
[----:B------:R-:W-:Y:S02]  /*cfa0*/  FADD.FTZ R3, R183, R4 ;  /* 0x00000004b7037221 */ /* 0x000fe40000010000 */
[----:B------:R-:W-:Y:S02]  /*cfb0*/  FADD.FTZ R6, R179, R6 ;  /* 0x00000006b3067221 */ /* 0x000fe40000010000 */
[C---:B------:R-:W-:Y:S04]  /*cfc0*/  HMMA.16816.F32.BF16 R96, R12.reuse, R10, R96 ;  /* 0x0000000a0c60723c */ /* 0x040fe80000041860 */
        /* <DEDUP_REMOVED lines=20> */
[C---:B-----5:R-:W-:Y:S04]  /*d110*/  HMMA.16816.F32.BF16 R124, R12.reuse, R28, R124 ;  /* 0x0000001c0c7c723c */ /* 0x060fe8000004187c */
[----:B------:R-:W-:Y:S02]  /*d120*/  FADD.FTZ R34, R34, R35 ;  /* 0x0000002322227221 */ /* 0x000fe40000010000 */
[----:B------:R-:W-:Y:S02]  /*d130*/  FADD.FTZ R33, R32, R33 ;  /* 0x0000002120217221 */ /* 0x000fe40000010000 */
[----:B------:R-:W-:Y:S01]  /*d140*/  FADD.FTZ R3, R191, R34 ;  /* 0x00000022bf037221 */ /* 0x000fe20000010000 */
[----:B------:R-:W-:Y:S03]  /*d150*/  HMMA.16816.F32.BF16 R128, R12, R30, R128 ;  /* 0x0000001e0c80723c */ /* 0x000fe60000041880 */
[----:B------:R-:W-:Y:S01]  /*d160*/  FADD.FTZ R192, R192, R33 ;  /* 0x00000021c0c07221 */ /* 0x000fe20000010000 */
[----:B------:R1:W-:Y:S03]  /*d170*/  STL [R1+0x70], R3 ;  /* 0x0000700301007387 */ /* 0x0003e60000100800 */
[----:B------:R-:W-:Y:S05]  /*d180*/  FADD.FTZ R4, R189, R192 ;  /* 0x000000c0bd047221 */ /* 0x000fea0000010000 */
[----:B------:R2:W-:Y:S01]  /*d190*/  STL [R1+0x58], R4 ;  /* 0x0000580401007387 */ /* 0x0005e20000100800 */
[----:B-1----:R-:W-:Y:S01]  /*d1a0*/  MOV R3, R2 ;  /* 0x0000000200037202 */ /* 0x002fe20000000f00 */
[----:B------:R-:W-:-:S05]  /*d1b0*/  @P6 BRA `(.L_x_4816) ;  /* 0xffffcc7000006947 */ /* 0x000fca000383ffff */
.L_x_4815:
[----:B--2---:R-:W-:Y:S02]  /*d1c0*/  MOV R4, 0x1f ;  /* 0x0000001f00047802 */ /* 0x004fe40000000f00 */
[----:B------:R-:W-:Y:S01]  /*d1d0*/  MOV R3, 0xffffffff ;  /* 0xffffffff00037802 */ /* 0x000fe20000000f00 */
[----:B------:R-:W-:Y:S05]  /*d1e0*/  BRA.DIV ~URZ, `(.L_x_4817) ;  /* 0x000062627f007947 */ /* 0x000fea000b800000 */
[----:B------:R-:W2:Y:S04]  /*d1f0*/  LDL R6, [R1+0x70] ;  /* 0x0000700001067983 */ /* 0x000ea80000100800 */
[----:B--2---:R1:W2:Y:S02]  /*d200*/  SHFL.BFLY PT, R5, R6, 0x2, 0x1f ;  /* 0x0c401f0006057f89 */ /* 0x0042a400000e0000 */
.L_x_4890:
        /* <DEDUP_REMOVED lines=9> */
.L_x_4891:
[----:B--2---:R-:W-:Y:S01]  /*d2a0*/  FADD.FTZ R5, R5, R8 ;  /* 0x0000000805057221 */ /* 0x004fe20000010000 */
[----:B------:R-:W-:Y:S02]  /*d2b0*/  FSETP.NE.FTZ.AND P1, PT, R7, RZ, PT ;  /* 0x000000ff0700720b */ /* 0x000fe40003f35000 */
[----:B------:R-:W-:Y:S02]  /*d2c0*/  MOV R6, RZ ;  /* 0x000000ff00067202 */ /* 0x000fe40000000f00 */
[----:B------:R-:W-:Y:S02]  /*d2d0*/  FSETP.NE.FTZ.AND P0, PT, R5, RZ, PT ;  /* 0x000000ff0500720b */ /* 0x000fe40003f15000 */
[----:B------:R-:W-:Y:S02]  /*d2e0*/  MOV R3, RZ ;  /* 0x000000ff00037202 */ /* 0x000fe40000000f00 */
[----:B------:R-:W-:-:S05]  /*d2f0*/  MOV R4, 0xff800000 ;  /* 0xff80000000047802 */ /* 0x000fca0000000f00 */
[----:B------:R-:W2:Y:S01]  /*d300*/  @P1 MUFU.LG2 R9, R7 ;  /* 0x0000000700091308 */ /* 0x000ea20000000c00 */
[----:B-1----:R-:W-:-:S05]  /*d310*/  @P1 MOV R8, 0x3f317218 ;  /* 0x3f31721800081802 */ /* 0x002fca0000000f00 */
[----:B------:R-:W-:Y:S02]  /*d320*/  @P1 FMUL.FTZ R8, R8, c[0x0][0x2d0] ;  /* 0x0000b40008081a20 */ /* 0x000fe40000410000 */
[----:B------:R1:W3:Y:S08]  /*d330*/  @P1 MUFU.RCP R6, R7 ;  /* 0x0000000700061308 */ /* 0x0002f00000001000 */
[----:B------:R-:W-:Y:S01]  /*d340*/  @P0 MUFU.RCP R3, R5 ;  /* 0x0000000500030308 */ /* 0x000fe20000001000 */
[----:B--2---:R-:W-:-:S04]  /*d350*/  @P1 FMUL.FTZ R9, R9, 0.69314718246459960938 ;  /* 0x3f31721809091820 */ /* 0x004fc80000410000 */
[----:B------:R-:W-:Y:S01]  /*d360*/  @P1 FFMA.FTZ R4, R8, R0, R9 ;  /* 0x0000000008041223 */ /* 0x000fe20000010009 */
[----:B------:R-:W-:Y:S02]  /*d370*/  MOV R0, 0xff800000 ;  /* 0xff80000000007802 */ /* 0x000fe40000000f00 */
[----:B------:R-:W2:Y:S01]  /*d380*/  @P0 MUFU.LG2 R5, R5 ;  /* 0x0000000500050308 */ /* 0x000ea20000000c00 */
[----:B-1----:R-:W-:Y:S01]  /*d390*/  @P0 MOV R7, 0x3f317218 ;  /* 0x3f31721800070802 */ /* 0x002fe20000000f00 */
[C---:B---3--:R-:W-:Y:S02]  /*d3a0*/  FMUL.FTZ R160, R6.reuse, R160 ;  /* 0x000000a006a07220 */ /* 0x048fe40000410000 */
        /* <DEDUP_REMOVED lines=63> */
[----:B--2---:R-:W-:Y:S02]  /*d7a0*/  @P0 FMUL.FTZ R6, R5, 0.69314718246459960938 ;  /* 0x3f31721805060820 */ /* 0x004fe40000410000 */
[----:B------:R-:W-:Y:S01]  /*d7b0*/  @P0 FMUL.FTZ R5, R7, c[0x0][0x2d0] ;  /* 0x0000b40007050a20 */ /* 0x000fe20000410000 */
        /* <DEDUP_REMOVED lines=65> */
[----:B------:R-:W-:Y:S02]  /*dbd0*/  @P0 FFMA.FTZ R0, R5, R2, R6 ;  /* 0x0000000205000223 */ /* 0x000fe40000010006 */
.L_x_4798:
[----:B-1----:R-:W-:Y:S01]  /*dbe0*/  LOP3.LUT P0, RZ, R246, 0xff, RZ, 0xc0, !PT ;  /* 0x000000fff6ff7812 */ /* 0x002fe2000780c0ff */
[----:B------:R-:W-:-:S12]  /*dbf0*/  BSSY B0, `(.L_x_4819) ;  /* 0x000000f000007945 */ /* 0x000fd80003800000 */
[----:B------:R-:W-:Y:S05]  /*dc00*/  @P0 BRA `(.L_x_4820) ;  /* 0x000000d000000947 */ /* 0x000fea0003800000 */
[----:B------:R-:W1:Y:S01]  /*dc10*/  S2R R3, SR_LANEID ;  /* 0x0000000000037919 */ /* 0x000e620000000000 */
[----:B------:R-:W-:Y:S01]  /*dc20*/  VOTEU.ANY UR4, UPT, PT ;  /* 0x0000000000047886 */ /* 0x000fe200038e0100 */
[----:B------:R-:W-:Y:S01]  /*dc30*/  IMAD.MOV.U32 R8, RZ, RZ, c[0x0][0x560] ;  /* 0x00015800ff087624 */ /* 0x000fe200078e00ff */
[----:B------:R-:W1:Y:S01]  /*dc40*/  FLO.U32 R6, UR4 ;  /* 0x0000000400067d00 */ /* 0x000e6200080e0000 */
[----:B------:R-:W-:-:S07]  /*dc50*/  IMAD.MOV.U32 R9, RZ, RZ, c[0x0][0x564] ;  /* 0x00015900ff097624 */ /* 0x000fce00078e00ff */
[----:B------:R-:W2:Y:S01]  /*dc60*/  POPC R5, UR4 ;  /* 0x0000000400057d09 */ /* 0x000ea20008000000 */
[----:B-1----:R-:W-:-:S13]  /*dc70*/  ISETP.EQ.U32.AND P0, PT, R6, R3, PT ;  /* 0x000000030600720c */ /* 0x002fda0003f02070 */
[----:B--2---:R-:W2:Y:S04]  /*dc80*/  @P0 ATOMG.E.ADD.STRONG.GPU PT, R3, [R8.64], R5 ;  /* 0x00000005080309a8 */ /* 0x004ea800081ee1c6 */
[----:B------:R-:W1:Y:S02]  /*dc90*/  S2R R2, SR_LTMASK ;  /* 0x0000000000027919 */ /* 0x000e640000003900 */
[----:B-1----:R-:W-:-:S04]  /*dca0*/  LOP3.LUT R2, R2, UR4, RZ, 0xc0, !PT ;  /* 0x0000000402027c12 */ /* 0x002fc8000f8ec0ff */
[----:B------:R-:W1:Y:S01]  /*dcb0*/  POPC R236, R2 ;  /* 0x0000000200ec7309 */ /* 0x000e620000000000 */
[----:B--2---:R-:W1:Y:S02]  /*dcc0*/  SHFL.IDX PT, R3, R3, R6, 0x1f ;  /* 0x00001f0603037589 */ /* 0x004e6400000e0000 */
[----:B-1----:R-:W-:-:S05]  /*dcd0*/  IADD3 R236, R3, c[0x0][0xc], R236 ;  /* 0x0000030003ec7a10 */ /* 0x002fca0007ffe0ec */
.L_x_4820:
[----:B------:R-:W-:Y:S05]  /*dce0*/  BSYNC B0 ;  /* 0x0000000000007941 */ /* 0x000fea0003800000 */
.L_x_4819:
        /* <DEDUP_REMOVED lines=19> */
[----:B------:R-:W4:Y:S01]  /*de20*/  LDL R20, [R1+0x3c] ;  /* 0x00003c0001147983 */ /* 0x000f220000100800 */
[----:B------:R-:W-:Y:S02]  /*de30*/  F2FP.BF16.PACK_AB R3, R133, R132 ;  /* 0x000000848503723e */ /* 0x000fe400000010ff */
[----:B------:R-:W-:Y:S02]  /*de40*/  F2FP.BF16.PACK_AB R10, R135, R134 ;  /* 0x00000086870a723e */ /* 0x000fe400000010ff */
[----:B------:R-:W-:-:S02]  /*de50*/  F2FP.BF16.PACK_AB R9, R137, R136 ;  /* 0x000000888909723e */ /* 0x000fc400000010ff */
[----:B------:R-:W-:Y:S01]  /*de60*/  F2FP.BF16.PACK_AB R8, R139, R138 ;  /* 0x0000008a8b08723e */ /* 0x000fe200000010ff */
[----:B--2---:R1:W-:Y:S04]  /*de70*/  STS [R16], R7 ;  /* 0x0000000710007388 */ /* 0x0043e80000000800 */
[----:B------:R2:W-:Y:S04]  /*de80*/  STS [R16+0x400], R6 ;  /* 0x0004000610007388 */ /* 0x0005e80000000800 */
[----:B---3--:R3:W-:Y:S04]  /*de90*/  STS [R19], R5 ;  /* 0x0000000513007388 */ /* 0x0087e80000000800 */
[----:B------:R4:W-:Y:S04]  /*dea0*/  STS [R19+0x400], R11 ;  /* 0x0004000b13007388 */ /* 0x0009e80000000800 */
[----:B----4-:R4:W-:Y:S04]  /*deb0*/  STS [R15], R3 ;  /* 0x000000030f007388 */ /* 0x0109e80000000800 */
[----:B------:R4:W-:Y:S04]  /*dec0*/  STS [R15+0x400], R10 ;  /* 0x0004000a0f007388 */ /* 0x0009e80000000800 */
[----:B------:R4:W-:Y:S01]  /*ded0*/  STS [R14], R9 ;  /* 0x000000090e007388 */ /* 0x0009e20000000800 */
[----:B-1----:R-:W-:-:S03]  /*dee0*/  F2FP.BF16.PACK_AB R7, R141, R140 ;  /* 0x0000008c8d07723e */ /* 0x002fc600000010ff */
[----:B------:R1:W-:Y:S01]  /*def0*/  STS [R14+0x400], R8 ;  /* 0x000400080e007388 */ /* 0x0003e20000000800 */
[----:B--2---:R-:W-:-:S03]  /*df00*/  F2FP.BF16.PACK_AB R6, R143, R142 ;  /* 0x0000008e8f06723e */ /* 0x004fc600000010ff */
[----:B------:R2:W-:Y:S01]  /*df10*/  STS [R13], R7 ;  /* 0x000000070d007388 */ /* 0x0005e20000000800 */
[----:B---3--:R-:W-:-:S03]  /*df20*/  F2FP.BF16.PACK_AB R5, R145, R144 ;  /* 0x000000909105723e */ /* 0x008fc600000010ff */
[----:B------:R3:W-:Y:S01]  /*df30*/  STS [R13+0x400], R6 ;  /* 0x000400060d007388 */ /* 0x0007e20000000800 */
[----:B------:R-:W-:-:S03]  /*df40*/  F2FP.BF16.PACK_AB R11, R147, R146 ;  /* 0x00000092930b723e */ /* 0x000fc600000010ff */
[----:B------:R3:W-:Y:S01]  /*df50*/  STS [R12], R5 ;  /* 0x000000050c007388 */ /* 0x0007e20000000800 */
[----:B----4-:R-:W-:-:S03]  /*df60*/  F2FP.BF16.PACK_AB R3, R149, R148 ;  /* 0x000000949503723e */ /* 0x010fc600000010ff */
[----:B------:R4:W-:Y:S01]  /*df70*/  STS [R12+0x400], R11 ;  /* 0x0004000b0c007388 */ /* 0x0009e20000000800 */
[----:B------:R-:W-:-:S03]  /*df80*/  F2FP.BF16.PACK_AB R10, R151, R150 ;  /* 0x00000096970a723e */ /* 0x000fc600000010ff */
[----:B------:R4:W-:Y:S01]  /*df90*/  STS [R18], R3 ;  /* 0x0000000312007388 */ /* 0x0009e20000000800 */
[----:B------:R-:W-:-:S03]  /*dfa0*/  F2FP.BF16.PACK_AB R9, R153, R152 ;  /* 0x000000989909723e */ /* 0x000fc600000010ff */
[----:B------:R4:W-:Y:S01]  /*dfb0*/  STS [R18+0x400], R10 ;  /* 0x0004000a12007388 */ /* 0x0009e20000000800 */
[----:B-1----:R-:W-:-:S03]  /*dfc0*/  F2FP.BF16.PACK_AB R8, R155, R154 ;  /* 0x0000009a9b08723e */ /* 0x002fc600000010ff */
[----:B------:R1:W-:Y:S01]  /*dfd0*/  STS [R17], R9 ;  /* 0x0000000911007388 */ /* 0x0003e20000000800 */
[----:B--2---:R-:W-:-:S03]  /*dfe0*/  F2FP.BF16.PACK_AB R7, R37, R36 ;  /* 0x000000242507723e */ /* 0x004fc600000010ff */
[----:B------:R2:W-:Y:S01]  /*dff0*/  STS [R17+0x400], R8 ;  /* 0x0004000811007388 */ /* 0x0005e20000000800 */
[----:B---3--:R-:W-:-:S03]  /*e000*/  F2FP.BF16.PACK_AB R6, R39, R38 ;  /* 0x000000262706723e */ /* 0x008fc600000010ff */
[----:B------:R3:W-:Y:S01]  /*e010*/  STS [R16+0x4000], R7 ;  /* 0x0040000710007388 */ /* 0x0007e20000000800 */
[----:B------:R-:W-:-:S03]  /*e020*/  F2FP.BF16.PACK_AB R5, R41, R40 ;  /* 0x000000282905723e */ /* 0x000fc600000010ff */
[----:B------:R3:W-:Y:S01]  /*e030*/  STS [R16+0x4400], R6 ;  /* 0x0044000610007388 */ /* 0x0007e20000000800 */
[----:B----4-:R-:W-:-:S03]  /*e040*/  F2FP.BF16.PACK_AB R11, R43, R42 ;  /* 0x0000002a2b0b723e */ /* 0x010fc600000010ff */
[----:B------:R4:W-:Y:S01]  /*e050*/  STS [R19+0x4000], R5 ;  /* 0x0040000513007388 */ /* 0x0009e20000000800 */
[----:B------:R-:W-:-:S03]  /*e060*/  F2FP.BF16.PACK_AB R3, R45, R44 ;  /* 0x0000002c2d03723e */ /* 0x000fc600000010ff */
[----:B------:R4:W-:Y:S01]  /*e070*/  STS [R19+0x4400], R11 ;  /* 0x0044000b13007388 */ /* 0x0009e20000000800 */
[----:B------:R-:W-:-:S03]  /*e080*/  F2FP.BF16.PACK_AB R10, R47, R46 ;  /* 0x0000002e2f0a723e */ /* 0x000fc600000010ff */
[----:B------:R4:W-:Y:S01]  /*e090*/  STS [R15+0x4000], R3 ;  /* 0x004000030f007388 */ /* 0x0009e20000000800 */
[----:B-1----:R-:W-:-:S03]  /*e0a0*/  F2FP.BF16.PACK_AB R9, R49, R48 ;  /* 0x000000303109723e */ /* 0x002fc600000010ff */
[----:B------:R1:W-:Y:S01]  /*e0b0*/  STS [R15+0x4400], R10 ;  /* 0x0044000a0f007388 */ /* 0x0003e20000000800 */
        /* <DEDUP_REMOVED lines=45> */
[----:B------:R-:W-:Y:S01]  /*e390*/  STS [R18+0x8000], R3 ;  /* 0x0080000312007388 */ /* 0x000fe20000000800 */
[----:B------:R-:W-:-:S03]  /*e3a0*/  F2FP.BF16.PACK_AB R9, R97, R96 ;  /* 0x000000606109723e */ /* 0x000fc600000010ff */
[----:B------:R-:W-:Y:S01]  /*e3b0*/  STS [R18+0x8400], R10 ;  /* 0x0084000a12007388 */ /* 0x000fe20000000800 */
[----:B----4-:R-:W-:-:S03]  /*e3c0*/  F2FP.BF16.PACK_AB R8, R99, R98 ;  /* 0x000000626308723e */ /* 0x010fc600000010ff */
[----:B------:R-:W-:Y:S01]  /*e3d0*/  STS [R17+0x8000], R9 ;  /* 0x0080000911007388 */ /* 0x000fe20000000800 */
[----:B------:R-:W-:-:S03]  /*e3e0*/  F2FP.BF16.PACK_AB R7, R101, R100 ;  /* 0x000000646507723e */ /* 0x000fc600000010ff */
[----:B------:R-:W-:Y:S01]  /*e3f0*/  STS [R17+0x8400], R8 ;  /* 0x0084000811007388 */ /* 0x000fe20000000800 */
[----:B------:R-:W-:-:S03]  /*e400*/  F2FP.BF16.PACK_AB R6, R103, R102 ;  /* 0x000000666706723e */ /* 0x000fc600000010ff */
[----:B------:R-:W-:Y:S01]  /*e410*/  STS [R16+0xc000], R7 ;  /* 0x00c0000710007388 */ /* 0x000fe20000000800 */
[----:B-1----:R-:W-:-:S03]  /*e420*/  F2FP.BF16.PACK_AB R5, R105, R104 ;  /* 0x000000686905723e */ /* 0x002fc600000010ff */
[----:B------:R1:W-:Y:S01]  /*e430*/  STS [R16+0xc400], R6 ;  /* 0x00c4000610007388 */ /* 0x0003e20000000800 */
[----:B--2---:R-:W-:-:S03]  /*e440*/  F2FP.BF16.PACK_AB R11, R107, R106 ;  /* 0x0000006a6b0b723e */ /* 0x004fc600000010ff */
[----:B-1----:R-:W2:Y:S01]  /*e450*/  LDL R16, [R1+0x38] ;  /* 0x0000380001107983 */ /* 0x002ea20000100800 */
[----:B------:R-:W-:Y:S02]  /*e460*/  F2FP.BF16.PACK_AB R3, R109, R108 ;  /* 0x0000006c6d03723e */ /* 0x000fe400000010ff */
[----:B------:R-:W-:Y:S01]  /*e470*/  F2FP.BF16.PACK_AB R10, R111, R110 ;  /* 0x0000006e6f0a723e */ /* 0x000fe200000010ff */
[----:B------:R1:W-:Y:S01]  /*e480*/  STS [R19+0xc000], R5 ;  /* 0x00c0000513007388 */ /* 0x0003e20000000800 */
[----:B------:R-:W-:Y:S02]  /*e490*/  F2FP.BF16.PACK_AB R9, R113, R112 ;  /* 0x000000707109723e */ /* 0x000fe400000010ff */
[----:B------:R-:W-:Y:S01]  /*e4a0*/  F2FP.BF16.PACK_AB R8, R115, R114 ;  /* 0x000000727308723e */ /* 0x000fe200000010ff */
[----:B------:R-:W-:Y:S01]  /*e4b0*/  STS [R19+0xc400], R11 ;  /* 0x00c4000b13007388 */ /* 0x000fe20000000800 */
[----:B------:R-:W-:Y:S02]  /*e4c0*/  F2FP.BF16.PACK_AB R7, R117, R116 ;  /* 0x000000747507723e */ /* 0x000fe400000010ff */
[----:B------:R-:W-:Y:S01]  /*e4d0*/  F2FP.BF16.PACK_AB R6, R119, R118 ;  /* 0x000000767706723e */ /* 0x000fe200000010ff */
[----:B------:R3:W-:Y:S04]  /*e4e0*/  STS [R15+0xc000], R3 ;  /* 0x00c000030f007388 */ /* 0x0007e80000000800 */
[----:B------:R4:W-:Y:S04]  /*e4f0*/  STS [R15+0xc400], R10 ;  /* 0x00c4000a0f007388 */ /* 0x0009e80000000800 */
[----:B------:R-:W-:Y:S04]  /*e500*/  STS [R14+0xc000], R9 ;  /* 0x00c000090e007388 */ /* 0x000fe80000000800 */
[----:B------:R4:W-:Y:S01]  /*e510*/  STS [R14+0xc400], R8 ;  /* 0x00c400080e007388 */ /* 0x0009e20000000800 */
[----:B-1----:R-:W-:-:S03]  /*e520*/  F2FP.BF16.PACK_AB R5, R121, R120 ;  /* 0x000000787905723e */ /* 0x002fc600000010ff */
[----:B------:R1:W-:Y:S04]  /*e530*/  STS [R13+0xc000], R7 ;  /* 0x00c000070d007388 */ /* 0x0003e80000000800 */
[----:B------:R1:W-:Y:S01]  /*e540*/  STS [R13+0xc400], R6 ;  /* 0x00c400060d007388 */ /* 0x0003e20000000800 */
[----:B---3--:R-:W-:-:S03]  /*e550*/  F2FP.BF16.PACK_AB R3, R123, R122 ;  /* 0x0000007a7b03723e */ /* 0x008fc600000010ff */
[----:B------:R3:W-:Y:S04]  /*e560*/  STS [R12+0xc000], R5 ;  /* 0x00c000050c007388 */ /* 0x0007e80000000800 */
[----:B------:R3:W-:Y:S01]  /*e570*/  STS [R12+0xc400], R3 ;  /* 0x00c400030c007388 */ /* 0x0007e20000000800 */
[----:B------:R-:W-:Y:S02]  /*e580*/  ISETP.NE.U32.AND P2, PT, RZ, c[0x0][0x508], PT ;  /* 0x00014200ff007a0c */ /* 0x000fe40003f45070 */
[----:B------:R-:W-:Y:S01]  /*e590*/  ISETP.NE.U32.AND P1, PT, RZ, c[0x0][0x500], PT ;  /* 0x00014000ff007a0c */ /* 0x000fe20003f25070 */
[----:B----4-:R-:W4:Y:S01]  /*e5a0*/  LDL.LU R15, [R1+0x50] ;  /* 0x00005000010f7983 */ /* 0x010f220000300800 */
[----:B------:R-:W-:Y:S02]  /*e5b0*/  ISETP.NE.AND.EX P2, PT, RZ, c[0x0][0x50c], PT, P2 ;  /* 0x00014300ff007a0c */ /* 0x000fe40003f45320 */
[----:B------:R-:W-:-:S02]  /*e5c0*/  F2FP.BF16.PACK_AB R14, R125, R124 ;  /* 0x0000007c7d0e723e */ /* 0x000fc400000010ff */
[----:B------:R-:W-:-:S03]  /*e5d0*/  ISETP.NE.AND.EX P1, PT, RZ, c[0x0][0x504], PT, P1 ;  /* 0x00014100ff007a0c */ /* 0x000fc60003f25310 */
[----:B------:R2:W-:Y:S01]  /*e5e0*/  STS [R18+0xc000], R14 ;  /* 0x00c0000e12007388 */ /* 0x0005e20000000800 */
[----:B-1----:R-:W-:Y:S02]  /*e5f0*/  F2FP.BF16.PACK_AB R7, R131, R130 ;  /* 0x000000828307723e */ /* 0x002fe400000010ff */
[----:B------:R-:W-:Y:S01]  /*e600*/  F2FP.BF16.PACK_AB R13, R127, R126 ;  /* 0x0000007e7f0d723e */ /* 0x000fe200000010ff */
[----:B------:R-:W-:Y:S02]  /*e610*/  IMAD.MOV.U32 R6, RZ, RZ, 0x4 ;  /* 0x00000004ff067424 */ /* 0x000fe400078e00ff */
[C---:B------:R-:W-:Y:S01]  /*e620*/  @P2 LEA R8, P0, R20.reuse, c[0x0][0x508], 0x2 ;  /* 0x0001420014082a11 */ /* 0x040fe200078010ff */
[----:B---3--:R-:W-:Y:S01]  /*e630*/  IMAD.MOV.U32 R5, RZ, RZ, RZ ;  /* 0x000000ffff057224 */ /* 0x008fe200078e00ff */
[----:B------:R1:W-:Y:S01]  /*e640*/  STS [R18+0xc400], R13 ;  /* 0x00c4000d12007388 */ /* 0x0003e20000000800 */
[----:B------:R-:W-:Y:S01]  /*e650*/  IMAD.WIDE R10, R20, R6, c[0x0][0x500] ;  /* 0x00014000140a7625 */ /* 0x000fe200078e0206 */
[----:B------:R-:W-:-:S03]  /*e660*/  F2FP.BF16.PACK_AB R12, R129, R128 ;  /* 0x00000080810c723e */ /* 0x000fc600000010ff */
[----:B------:R-:W-:Y:S02]  /*e670*/  IMAD.MOV.U32 R3, RZ, RZ, c[0x0][0x388] ;  /* 0x0000e200ff037624 */ /* 0x000fe400078e00ff */
[----:B------:R1:W-:Y:S04]  /*e680*/  STS [R17+0xc000], R12 ;  /* 0x00c0000c11007388 */ /* 0x0003e80000000800 */
[----:B------:R1:W-:Y:S04]  /*e690*/  STS [R17+0xc400], R7 ;  /* 0x00c4000711007388 */ /* 0x0003e80000000800 */
[----:B------:R-:W-:Y:S06]  /*e6a0*/  BAR.SYNC.DEFER_BLOCKING 0x1, 0x100 ;  /* 0x0044000000007b1d */ /* 0x000fec0000010000 */
[----:B------:R1:W5:Y:S01]  /*e6b0*/  @P1 LDG.E R5, [R10.64] ;  /* 0x000000060a051981 */ /* 0x000362000c1e1900 */
[----:B--2---:R-:W-:-:S05]  /*e6c0*/  @P2 LEA.HI.X R9, R20, c[0x0][0x50c], R16, 0x2, P0 ;  /* 0x0001430014092a11 */ /* 0x004fca00000f1410 */
[----:B------:R1:W5:Y:S01]  /*e6d0*/  @P2 LDG.E R3, [R8.64] ;  /* 0x0000000608032981 */ /* 0x000362000c1e1900 */
[----:B----4-:R-:W-:-:S04]  /*e6e0*/  ISETP.NE.AND P0, PT, R15, RZ, PT ;  /* 0x000000ff0f00720c */ /* 0x010fc80003f05270 */
[----:B------:R-:W-:Y:S01]  /*e6f0*/  SEL R6, R15, c[0x0][0x3d4], P0 ;  /* 0x0000f5000f067a07 */ /* 0x000fe20000000000 */
[----:B------:R-:W-:Y:S05]  /*e700*/  @P2 BRA `(.L_x_4823) ;  /* 0x0000004000002947 */ /* 0x000fea0003800000 */
[----:B-1----:R-:W-:Y:S05]  /*e710*/  @!P1 BRA `(.L_x_4823) ;  /* 0x0000003000009947 */ /* 0x002fea0003800000 */
[----:B-----5:R-:W2:Y:S04]  /*e720*/  LDG.E R3, [R10.64] ;  /* 0x000000060a037981 */ /* 0x020ea8000c1e1900 */
[----:B------:R-:W2:Y:S02]  /*e730*/  LDG.E R8, [R10.64+0x4] ;  /* 0x000004060a087981 */ /* 0x000ea4000c1e1900 */
[----:B--2---:R-:W-:Y:S02]  /*e740*/  IADD3 R3, -R3, R8, RZ ;  /* 0x0000000803037210 */ /* 0x004fe40007ffe1ff */
.L_x_4823:
[----:B-1----:R-:W2:Y:S04]  /*e750*/  LDL R23, [R1+0x40] ;  /* 0x0000400001177983 */ /* 0x002ea80000100800 */
[----:B------:R-:W3:Y:S04]  /*e760*/  LDL R17, [R1+0x54] ;  /* 0x0000540001117983 */ /* 0x000ee80000100800 */
[----:B------:R-:W4:Y:S01]  /*e770*/  LDL R24, [R1] ;  /* 0x0000000001187983 */ /* 0x000f220000100800 */
[----:B------:R-:W-:Y:S01]  /*e780*/  IMAD.MOV.U32 R22, RZ, RZ, 0x368 ;  /* 0x00000368ff167424 */ /* 0x000fe200078e00ff */
[----:B------:R-:W-:-:S04]  /*e790*/  ISETP.GT.AND P3, PT, R6, 0x1, PT ;  /* 0x000000010600780c */ /* 0x000fc80003f64270 */
[----:B------:R-:W-:-:S04]  /*e7a0*/  SEL R22, R22, 0x328, P3 ;  /* 0x0000032816167807 */ /* 0x000fc80001800000 */
[----:B------:R-:W1:Y:S08]  /*e7b0*/  LDC.64 R14, c[0x0][R22+0x170] ;  /* 0x00005c00160e7b82 */ /* 0x000e700000000a00 */
[----:B------:R1:W2:Y:S08]  /*e7c0*/  LDC.64 R10, c[0x0][R22+0x168] ;  /* 0x00005a00160a7b82 */ /* 0x0002b00000000a00 */
        /* <DEDUP_REMOVED lines=8> */
[----:B------:R-:W-:Y:S02]  /*e850*/  IMAD.IADD R6, R252, 0x1, R237 ;  /* 0x00000001fc067824 */ /* 0x000fe400078e02ed */
[----:B-1----:R-:W-:-:S04]  /*e860*/  IMAD R9, R15, R7, RZ ;  /* 0x000000070f097224 */ /* 0x002fc800078e02ff */
[----:B------:R-:W-:Y:S02]  /*e870*/  IMAD R9, R14, R8, R9 ;  /* 0x000000080e097224 */ /* 0x000fe400078e0209 */
[----:B------:R-:W-:-:S04]  /*e880*/  @P2 IMAD.HI.U32 R8, R6, c[0x0][0x4ec], RZ ;  /* 0x00013b0006082a27 */ /* 0x000fc800078e00ff */
[----:B------:R-:W-:-:S04]  /*e890*/  IMAD.WIDE.U32 R14, R14, R7, RZ ;  /* 0x000000070e0e7225 */ /* 0x000fc800078e00ff */
[----:B------:R-:W-:Y:S01]  /*e8a0*/  IMAD.MOV.U32 R16, RZ, RZ, R6 ;  /* 0x000000ffff107224 */ /* 0x000fe200078e0006 */
[----:B------:R-:W-:Y:S01]  /*e8b0*/  @P2 SHF.R.U32.HI R16, RZ, c[0x0][0x4f0], R8 ;  /* 0x00013c00ff102a19 */ /* 0x000fe20000011608 */
[----:B------:R-:W-:Y:S01]  /*e8c0*/  IMAD.IADD R9, R15, 0x1, R9 ;  /* 0x000000010f097824 */ /* 0x000fe200078e0209 */
[----:B-----5:R-:W-:Y:S02]  /*e8d0*/  SHF.R.S32.HI R8, RZ, 0x1f, R5 ;  /* 0x0000001fff087819 */ /* 0x020fe40000011405 */
[----:B------:R-:W-:-:S04]  /*e8e0*/  SHF.R.S32.HI R22, RZ, 0x1f, R246 ;  /* 0x0000001fff167819 */ /* 0x000fc800000114f6 */
[----:B------:R-:W-:-:S04]  /*e8f0*/  LEA.HI R22, R22, R246, RZ, 0x5 ;  /* 0x000000f616167211 */ /* 0x000fc800078f28ff */
[----:B------:R-:W-:Y:S01]  /*e900*/  LOP3.LUT R22, R22, 0xffffffe0, RZ, 0xc0, !PT ;  /* 0xffffffe016167812 */ /* 0x000fe200078ec0ff */
[----:B------:R-:W-:-:S04]  /*e910*/  IMAD R3, R3, c[0x0][0x4e8], RZ ;  /* 0x00013a0003037a24 */ /* 0x000fc800078e02ff */
[----:B------:R-:W-:Y:S02]  /*e920*/  IMAD.IADD R22, R246, 0x1, -R22 ;  /* 0x00000001f6167824 */ /* 0x000fe400078e0a16 */
[----:B--2---:R-:W-:Y:S01]  /*e930*/  IMAD.WIDE.U32 R20, R10, R23, RZ ;  /* 0x000000170a147225 */ /* 0x004fe200078e00ff */
[----:B---3--:R-:W-:-:S03]  /*e940*/  SEL R17, R17, RZ, P3 ;  /* 0x000000ff11117207 */ /* 0x008fc60001800000 */
[----:B------:R-:W-:Y:S01]  /*e950*/  IMAD R10, R11, R23, RZ ;  /* 0x000000170b0a7224 */ /* 0x000fe200078e02ff */
[----:B------:R-:W-:Y:S01]  /*e960*/  IADD3 R15, P1, P0, R14, R20, R5 ;  /* 0x000000140e0f7210 */ /* 0x000fe2000783e005 */
[----:B------:R-:W-:Y:S02]  /*e970*/  IMAD.MOV R11, RZ, RZ, -R16 ;  /* 0x000000ffff0b7224 */ /* 0x000fe400078e0a10 */
[----:B------:R-:W-:Y:S02]  /*e980*/  IMAD.IADD R10, R21, 0x1, R10 ;  /* 0x00000001150a7824 */ /* 0x000fe400078e020a */
[-C--:B------:R-:W-:Y:S02]  /*e990*/  IMAD R14, R19, R17.reuse, RZ ;  /* 0x00000011130e7224 */ /* 0x080fe400078e02ff */
[----:B------:R-:W-:Y:S01]  /*e9a0*/  IMAD.WIDE.U32 R18, R18, R17, RZ ;  /* 0x0000001112127225 */ /* 0x000fe200078e00ff */
[----:B------:R-:W-:Y:S02]  /*e9b0*/  IADD3.X R9, R9, R10, R8, P1, P0 ;  /* 0x0000000a09097210 */ /* 0x000fe40000fe0408 */
[----:B------:R-:W-:Y:S01]  /*e9c0*/  SHF.R.S32.HI R10, RZ, 0x1f, R16 ;  /* 0x0000001fff0a7819 */ /* 0x000fe20000011410 */
[----:B------:R-:W-:Y:S01]  /*e9d0*/  IMAD R11, R11, c[0x0][0x4e8], R6 ;  /* 0x00013a000b0b7a24 */ /* 0x000fe200078e0206 */
[----:B------:R-:W-:Y:S01]  /*e9e0*/  IADD3 R18, P1, P0, R16, R15, R18 ;  /* 0x0000000f10127210 */ /* 0x000fe2000783e012 */
[----:B------:R-:W-:-:S02]  /*e9f0*/  IMAD.IADD R14, R19, 0x1, R14 ;  /* 0x00000001130e7824 */ /* 0x000fc400078e020e */
[----:B------:R-:W-:Y:S01]  /*ea00*/  IMAD R13, R13, R11, RZ ;  /* 0x0000000b0d0d7224 */ /* 0x000fe200078e02ff */
[----:B------:R-:W-:Y:S02]  /*ea10*/  SHF.R.S32.HI R15, RZ, 0x1f, R11 ;  /* 0x0000001fff0f7819 */ /* 0x000fe4000001140b */
[----:B------:R-:W-:Y:S01]  /*ea20*/  IADD3.X R19, R10, R9, R14, P1, P0 ;  /* 0x000000090a137210 */ /* 0x000fe20000fe040e */
[----:B------:R-:W-:Y:S02]  /*ea30*/  IMAD.MOV.U32 R9, RZ, RZ, c[0x0][0x4a8] ;  /* 0x00012a00ff097624 */ /* 0x000fe400078e00ff */
[C---:B------:R-:W-:Y:S02]  /*ea40*/  IMAD R13, R12.reuse, R15, R13 ;  /* 0x0000000f0c0d7224 */ /* 0x040fe400078e020d */
[----:B------:R-:W-:Y:S01]  /*ea50*/  IMAD.WIDE.U32 R18, R12, R11, R18 ;  /* 0x0000000b0c127225 */ /* 0x000fe200078e0012 */
[----:B------:R-:W-:-:S03]  /*ea60*/  SEL R9, R9, c[0x0][0x450], P3 ;  /* 0x0001140009097a07 */ /* 0x000fc60001800000 */
[----:B------:R-:W-:Y:S01]  /*ea70*/  IMAD.MOV.U32 R10, RZ, RZ, c[0x0][0x4ac] ;  /* 0x00012b00ff0a7624 */ /* 0x000fe200078e00ff */
[----:B------:R-:W-:Y:S01]  /*ea80*/  LEA R9, P0, R18, R9, 0x2 ;  /* 0x0000000912097211 */ /* 0x000fe200078010ff */
[----:B------:R-:W-:-:S03]  /*ea90*/  IMAD.IADD R13, R19, 0x1, R13 ;  /* 0x00000001130d7824 */ /* 0x000fc600078e020d */
[----:B------:R-:W-:-:S04]  /*eaa0*/  SEL R10, R10, c[0x0][0x454], P3 ;  /* 0x000115000a0a7a07 */ /* 0x000fc80001800000 */
[----:B------:R-:W-:Y:S01]  /*eab0*/  LEA.HI.X R18, R18, R10, R13, 0x2, P0 ;  /* 0x0000000a12127211 */ /* 0x000fe200000f140d */
[----:B------:R-:W-:Y:S01]  /*eac0*/  SHFL.IDX PT, R12, R9, RZ, 0x1c1f ;  /* 0x001c1fff090c7589 */ /* 0x000fe200000e0000 */
[----:B----4-:R-:W-:-:S03]  /*ead0*/  IMAD.IADD R10, R24, 0x1, R237 ;  /* 0x00000001180a7824 */ /* 0x010fc600078e02ed */
[----:B------:R-:W1:Y:S04]  /*eae0*/  SHFL.IDX PT, R13, R18, RZ, 0x1c1f ;  /* 0x001c1fff120d7589 */ /* 0x000e6800000e0000 */
[----:B------:R-:W-:Y:S04]  /*eaf0*/  SHFL.IDX PT, R16, R9, 0x1, 0x1c1f ;  /* 0x003c1f0009107f89 */ /* 0x000fe800000e0000 */
[----:B------:R-:W2:Y:S01]  /*eb00*/  SHFL.IDX PT, R17, R18, 0x1, 0x1c1f ;  /* 0x003c1f0012117f89 */ /* 0x000ea200000e0000 */
[----:B------:R-:W-:Y:S02]  /*eb10*/  LOP3.LUT P0, RZ, R22, 0x3, RZ, 0xc0, !PT ;  /* 0x0000000316ff7812 */ /* 0x000fe4000780c0ff */
[----:B------:R-:W-:-:S02]  /*eb20*/  IADD3 R14, R10, 0x8, RZ ;  /* 0x000000080a0e7810 */ /* 0x000fc40007ffe0ff */
[-C--:B------:R-:W-:Y:S02]  /*eb30*/  ISETP.GE.OR P1, PT, R10, R3.reuse, P0 ;  /* 0x000000030a00720c */ /* 0x080fe40000726670 */
[----:B------:R-:W-:-:S11]  /*eb40*/  ISETP.GE.OR P0, PT, R14, R3, P0 ;  /* 0x000000030e00720c */ /* 0x000fd60000706670 */
[----:B-1----:R1:W-:Y:S01]  /*eb50*/  @!P1 ST.E [R12.64], R4 ;  /* 0x000000040c009985 */ /* 0x0023e2000c101906 */
[----:B------:R-:W-:-:S03]  /*eb60*/  ISETP.GE.AND P1, PT, R10, R3, PT ;  /* 0x000000030a00720c */ /* 0x000fc60003f26270 */
[----:B--2---:R1:W-:Y:S01]  /*eb70*/  @!P0 ST.E [R16.64], R0 ;  /* 0x0000000010008985 */ /* 0x0043e2000c101906 */
[----:B------:R-:W-:Y:S01]  /*eb80*/  ISETP.GE.AND P0, PT, R14, R3, PT ;  /* 0x000000030e00720c */ /* 0x000fe20003f06270 */
[----:B------:R-:W-:Y:S05]  /*eb90*/  @P3 BRA `(.L_x_4824) ;  /* 0x0000097000003947 */ /* 0x000fea0003800000 */
[----:B------:R-:W2:Y:S01]  /*eba0*/  LDL R22, [R1+0x4] ;  /* 0x0000040001167983 */ /* 0x000ea20000100800 */
[----:B-1----:R-:W-:Y:S01]  /*ebb0*/  IMAD R0, R8, c[0x0][0x3a0], RZ ;  /* 0x0000e80008007a24 */ /* 0x002fe200078e02ff */
[----:B------:R-:W-:Y:S01]  /*ebc0*/  SHF.R.S32.HI R6, RZ, 0x1f, R7 ;  /* 0x0000001fff067819 */ /* 0x000fe20000011407 */
[C---:B------:R-:W-:Y:S01]  /*ebd0*/  IMAD.WIDE.U32 R8, R5.reuse, c[0x0][0x3a0], RZ ;  /* 0x0000e80005087a25 */ /* 0x040fe200078e00ff */
[----:B------:R1:W3:Y:S01]  /*ebe0*/  LDS.128 R72, [R249+0x80] ;  /* 0x00008000f9487984 */ /* 0x0002e20000000c00 */
[----:B------:R-:W-:Y:S02]  /*ebf0*/  SHF.R.S32.HI R76, RZ, 0x1f, R246 ;  /* 0x0000001fff4c7819 */ /* 0x000fe400000114f6 */
[----:B------:R-:W-:Y:S01]  /*ec00*/  IMAD R5, R5, c[0x0][0x3a4], R0 ;  /* 0x0000e90005057a24 */ /* 0x000fe200078e0200 */
[----:B------:R1:W4:Y:S01]  /*ec10*/  LDS.128 R68, [R249+0x1080] ;  /* 0x00108000f9447984 */ /* 0x0003220000000c00 */
[----:B------:R-:W-:Y:S01]  /*ec20*/  IMAD R6, R6, c[0x0][0x3f0], RZ ;  /* 0x0000fc0006067a24 */ /* 0x000fe200078e02ff */
[----:B------:R-:W-:-:S02]  /*ec30*/  LEA.HI R76, R76, R246, RZ, 0x3 ;  /* 0x000000f64c4c7211 */ /* 0x000fc400078f18ff */
[----:B------:R-:W-:Y:S01]  /*ec40*/  IADD3 R9, R9, R5, RZ ;  /* 0x0000000509097210 */ /* 0x000fe20007ffe0ff */
[----:B------:R1:W1:Y:S01]  /*ec50*/  LDS.128 R64, [R249+0x2080] ;  /* 0x00208000f9407984 */ /* 0x0002620000000c00 */
[----:B------:R-:W-:-:S03]  /*ec60*/  SHF.R.S32.HI R76, RZ, 0x3, R76 ;  /* 0x00000003ff4c7819 */ /* 0x000fc6000001144c */
[C---:B------:R-:W-:Y:S01]  /*ec70*/  IMAD.WIDE.U32 R8, R23.reuse, c[0x0][0x3e8], R8 ;  /* 0x0000fa0017087a25 */ /* 0x040fe200078e0008 */
[----:B------:R1:W1:Y:S01]  /*ec80*/  LDS.128 R60, [R249+0x3080] ;  /* 0x00308000f93c7984 */ /* 0x0002620000000c00 */
[-C--:B------:R-:W-:Y:S02]  /*ec90*/  IADD3 R76, R76, R237.reuse, RZ ;  /* 0x000000ed4c4c7210 */ /* 0x080fe40007ffe0ff */
[----:B------:R-:W-:Y:S01]  /*eca0*/  IMAD R9, R23, c[0x0][0x3ec], R9 ;  /* 0x0000fb0017097a24 */ /* 0x000fe200078e0209 */
[----:B------:R1:W1:Y:S03]  /*ecb0*/  LDS.128 R56, [R249+0x4080] ;  /* 0x00408000f9387984 */ /* 0x0002660000000c00 */
[----:B------:R-:W-:Y:S01]  /*ecc0*/  IMAD.WIDE.U32 R8, R7, c[0x0][0x3f0], R8 ;  /* 0x0000fc0007087a25 */ /* 0x000fe200078e0008 */
        /* <DEDUP_REMOVED lines=9> */
[----:B------:R1:W1:Y:S01]  /*ed60*/  LDS.128 R12, [R249+0xf080] ;  /* 0x00f08000f90c7984 */ /* 0x0002620000000c00 */
[----:B--2---:R-:W-:-:S03]  /*ed70*/  IADD3 R0, R22, R237, RZ ;  /* 0x000000ed16007210 */ /* 0x004fc60007ffe0ff */
[----:B------:R2:W1:Y:S01]  /*ed80*/  LDS.128 R20, [R249+0xd080] ;  /* 0x00d08000f9147984 */ /* 0x0004620000000c00 */
        /* <DEDUP_REMOVED lines=20> */
[----:B-1234-:R1:W2:Y:S02]  /*eed0*/  SHFL.IDX PT, R77, R10, RZ, 0x181f ;  /* 0x00181fff0a4d7589 */ /* 0x01e2a400000e0000 */
.L_x_4892:
[----:B------:R-:W-:Y:S05]  /*eee0*/  BRA.DIV ~URZ, `(.L_x_4826) ;  /* 0x000047127f007947 */ /* 0x000fea000b800000 */
[----:B------:R3:W4:Y:S02]  /*eef0*/  SHFL.IDX PT, R5, R11, RZ, 0x181f ;  /* 0x00181fff0b057589 */ /* 0x00072400000e0000 */
.L_x_4893:
[----:B------:R-:W-:Y:S01]  /*ef00*/  ISETP.GE.AND P0, PT, R76, R3, PT ;  /* 0x000000034c00720c */ /* 0x000fe20003f06270 */
[----:B------:R-:W-:-:S12]  /*ef10*/  BSSY B0, `(.L_x_4827) ;  /* 0x0000013000007945 */ /* 0x000fd80003800000 */
[----:B------:R-:W-:Y:S05]  /*ef20*/  @P0 BRA `(.L_x_4828) ;  /* 0x0000011000000947 */ /* 0x000fea0003800000 */
[----:B------:R-:W5:Y:S01]  /*ef30*/  LDL.64 R78, [R1+0x10] ;  /* 0x00001000014e7983 */ /* 0x000f620000100a00 */
[----:B------:R-:W-:Y:S02]  /*ef40*/  ISETP.GE.AND P5, PT, R250, c[0x0][0x3c8], PT ;  /* 0x0000f200fa007a0c */ /* 0x000fe40003fa6270 */
[----:B------:R-:W-:Y:S02]  /*ef50*/  ISETP.GE.AND P4, PT, R247, c[0x0][0x3c8], PT ;  /* 0x0000f200f7007a0c */ /* 0x000fe40003f86270 */
[----:B------:R-:W-:-:S09]  /*ef60*/  ISETP.GE.AND P3, PT, R248, c[0x0][0x3c8], PT ;  /* 0x0000f200f8007a0c */ /* 0x000fd20003f66270 */
[CC--:B----4-:R-:W-:Y:S02]  /*ef70*/  @!P5 LEA R6, P2, R250.reuse, R5.reuse, 0x1 ;  /* 0x00000005fa06d211 */ /* 0x0d0fe400078408ff */
[----:B------:R-:W-:Y:S02]  /*ef80*/  @!P4 LEA R4, P1, R247, R5, 0x1 ;  /* 0x00000005f704c211 */ /* 0x000fe400078208ff */
[----:B--2---:R-:W-:Y:S02]  /*ef90*/  @!P5 LEA.HI.X R7, R250, R77, R243, 0x1, P2 ;  /* 0x0000004dfa07d211 */ /* 0x004fe400010f0cf3 */
[----:B-----5:R-:W-:-:S13]  /*efa0*/  ISETP.GE.AND P6, PT, R78, c[0x0][0x3c8], PT ;  /* 0x0000f2004e007a0c */ /* 0x020fda0003fc6270 */
[----:B------:R-:W-:-:S04]  /*efb0*/  @!P6 LEA R8, P0, R78, R5, 0x1 ;  /* 0x000000054e08e211 */ /* 0x000fc800078008ff */
[----:B------:R-:W-:Y:S02]  /*efc0*/  @!P6 LEA.HI.X R9, R78, R77, R79, 0x1, P0 ;  /* 0x0000004d4e09e211 */ /* 0x000fe400000f0c4f */
[C---:B------:R-:W-:Y:S02]  /*efd0*/  @!P3 LEA R78, P0, R248.reuse, R5, 0x1 ;  /* 0x00000005f84eb211 */ /* 0x040fe400078008ff */
[-C--:B------:R-:W-:Y:S01]  /*efe0*/  @!P4 LEA.HI.X R5, R247, R77.reuse, R242, 0x1, P1 ;  /* 0x0000004df705c211 */ /* 0x080fe200008f0cf2 */
[----:B------:R2:W-:Y:S01]  /*eff0*/  @!P6 ST.E.128 [R8.64], R72 ;  /* 0x000000480800e985 */ /* 0x0005e2000c101d06 */
[----:B------:R-:W-:-:S03]  /*f000*/  @!P3 LEA.HI.X R79, R248, R77, R241, 0x1, P0 ;  /* 0x0000004df84fb211 */ /* 0x000fc600000f0cf1 */
[----:B------:R2:W-:Y:S04]  /*f010*/  @!P5 ST.E.128 [R6.64], R56 ;  /* 0x000000380600d985 */ /* 0x0005e8000c101d06 */
[----:B------:R2:W-:Y:S04]  /*f020*/  @!P4 ST.E.128 [R4.64], R40 ;  /* 0x000000280400c985 */ /* 0x0005e8000c101d06 */
[----:B------:R2:W-:Y:S02]  /*f030*/  @!P3 ST.E.128 [R78.64], R24 ;  /* 0x000000184e00b985 */ /* 0x0005e4000c101d06 */
.L_x_4828:
[----:B------:R-:W-:Y:S05]  /*f040*/  BSYNC B0 ;  /* 0x0000000000007941 */ /* 0x000fea0003800000 */
.L_x_4827:
[----:B------:R-:W-:Y:S05]  /*f050*/  BRA.DIV ~URZ, `(.L_x_4829) ;  /* 0x000046027f007947 */ /* 0x000fea000b800000 */
[----:B--2---:R2:W1:Y:S04]  /*f060*/  SHFL.IDX PT, R24, R10, 0x1, 0x181f ;  /* 0x00381f000a187f89 */ /* 0x00446800000e0000 */
[----:B----4-:R2:W4:Y:S02]  /*f070*/  SHFL.IDX PT, R5, R11, 0x1, 0x181f ;  /* 0x00381f000b057f89 */ /* 0x01052400000e0000 */
.L_x_4894:
[----:B------:R-:W-:Y:S01]  /*f080*/  IADD3 R0, R76, 0x20, RZ ;  /* 0x000000204c007810 */ /* 0x000fe20007ffe0ff */
[----:B------:R-:W-:Y:S03]  /*f090*/  BSSY B0, `(.L_x_4830) ;  /* 0x0000014000007945 */ /* 0x000fe60003800000 */
[----:B------:R-:W-:-:S13]  /*f0a0*/  ISETP.GE.AND P0, PT, R0, R3, PT ;  /* 0x000000030000720c */ /* 0x000fda0003f06270 */
[----:B------:R-:W-:Y:S05]  /*f0b0*/  @P0 BRA `(.L_x_4831) ;  /* 0x0000011000000947 */ /* 0x000fea0003800000 */
[----:B------:R-:W5:Y:S01]  /*f0c0*/  LDL.64 R26, [R1+0x10] ;  /* 0x00001000011a7983 */ /* 0x000f620000100a00 */
[----:B------:R-:W-:Y:S02]  /*f0d0*/  ISETP.GE.AND P2, PT, R250, c[0x0][0x3c8], PT ;  /* 0x0000f200fa007a0c */ /* 0x000fe40003f46270 */
[----:B------:R-:W-:Y:S02]  /*f0e0*/  ISETP.GE.AND P1, PT, R247, c[0x0][0x3c8], PT ;  /* 0x0000f200f7007a0c */ /* 0x000fe40003f26270 */
[----:B------:R-:W-:-:S09]  /*f0f0*/  ISETP.GE.AND P0, PT, R248, c[0x0][0x3c8], PT ;  /* 0x0000f200f8007a0c */ /* 0x000fd20003f06270 */
[CC--:B----4-:R-:W-:Y:S02]  /*f100*/  @!P2 LEA R6, P6, R250.reuse, R5.reuse, 0x1 ;  /* 0x00000005fa06a211 */ /* 0x0d0fe400078c08ff */
[----:B------:R-:W-:Y:S02]  /*f110*/  @!P1 LEA R4, P5, R247, R5, 0x1 ;  /* 0x00000005f7049211 */ /* 0x000fe400078a08ff */
[----:B-1----:R-:W-:Y:S02]  /*f120*/  @!P2 LEA.HI.X R7, R250, R24, R243, 0x1, P6 ;  /* 0x00000018fa07a211 */ /* 0x002fe400030f0cf3 */
[----:B-----5:R-:W-:-:S13]  /*f130*/  ISETP.GE.AND P3, PT, R26, c[0x0][0x3c8], PT ;  /* 0x0000f2001a007a0c */ /* 0x020fda0003f66270 */
[----:B------:R-:W-:-:S04]  /*f140*/  @!P3 LEA R8, P4, R26, R5, 0x1 ;  /* 0x000000051a08b211 */ /* 0x000fc800078808ff */
[-C--:B------:R-:W-:Y:S02]  /*f150*/  @!P3 LEA.HI.X R9, R26, R24.reuse, R27, 0x1, P4 ;  /* 0x000000181a09b211 */ /* 0x080fe400020f0c1b */
[C---:B------:R-:W-:Y:S02]  /*f160*/  @!P0 LEA R26, P4, R248.reuse, R5, 0x1 ;  /* 0x00000005f81a8211 */ /* 0x040fe400078808ff */
[-C--:B------:R-:W-:Y:S01]  /*f170*/  @!P1 LEA.HI.X R5, R247, R24.reuse, R242, 0x1, P5 ;  /* 0x00000018f7059211 */ /* 0x080fe200028f0cf2 */
[----:B------:R1:W-:Y:S01]  /*f180*/  @!P3 ST.E.128 [R8.64], R68 ;  /* 0x000000440800b985 */ /* 0x0003e2000c101d06 */
[----:B------:R-:W-:-:S03]  /*f190*/  @!P0 LEA.HI.X R27, R248, R24, R241, 0x1, P4 ;  /* 0x00000018f81b8211 */ /* 0x000fc600020f0cf1 */
[----:B------:R1:W-:Y:S04]  /*f1a0*/  @!P2 ST.E.128 [R6.64], R52 ;  /* 0x000000340600a985 */ /* 0x0003e8000c101d06 */
[----:B------:R1:W-:Y:S04]  /*f1b0*/  @!P1 ST.E.128 [R4.64], R36 ;  /* 0x0000002404009985 */ /* 0x0003e8000c101d06 */
[----:B------:R1:W-:Y:S02]  /*f1c0*/  @!P0 ST.E.128 [R26.64], R20 ;  /* 0x000000141a008985 */ /* 0x0003e4000c101d06 */
.L_x_4831:
[----:B------:R-:W-:Y:S05]  /*f1d0*/  BSYNC B0 ;  /* 0x0000000000007941 */ /* 0x000fea0003800000 */
.L_x_4830:
[----:B------:R-:W-:Y:S05]  /*f1e0*/  BRA.DIV ~URZ, `(.L_x_4832) ;  /* 0x000045327f007947 */ /* 0x000fea000b800000 */
[----:B-1----:R1:W2:Y:S02]  /*f1f0*/  SHFL.IDX PT, R20, R10, 0x2, 0x181f ;  /* 0x00581f000a147f89 */ /* 0x0022a400000e0000 */
.L_x_4895:
[----:B------:R-:W-:Y:S05]  /*f200*/  BRA.DIV ~URZ, `(.L_x_4833) ;  /* 0x000045827f007947 */ /* 0x000fea000b800000 */
[----:B----4-:R4:W1:Y:S02]  /*f210*/  SHFL.IDX PT, R5, R11, 0x2, 0x181f ;  /* 0x00581f000b057f89 */ /* 0x01086400000e0000 */
.L_x_4896:
        /* <DEDUP_REMOVED lines=8> */
[CC--:B-1----:R-:W-:Y:S02]  /*f2a0*/  @!P2 LEA R6, P6, R250.reuse, R5.reuse, 0x1 ;  /* 0x00000005fa06a211 */ /* 0x0c2fe400078c08ff */
[----:B------:R-:W-:Y:S02]  /*f2b0*/  @!P1 LEA R4, P5, R247, R5, 0x1 ;  /* 0x00000005f7049211 */ /* 0x000fe400078a08ff */
[----:B--2---:R-:W-:Y:S02]  /*f2c0*/  @!P2 LEA.HI.X R7, R250, R20, R243, 0x1, P6 ;  /* 0x00000014fa07a211 */ /* 0x004fe400030f0cf3 */
        /* <DEDUP_REMOVED lines=10> */
.L_x_4835:
[----:B------:R-:W-:Y:S05]  /*f370*/  BSYNC B0 ;  /* 0x0000000000007941 */ /* 0x000fea0003800000 */
.L_x_4834:
[----:B------:R-:W-:Y:S05]  /*f380*/  BRA.DIV ~URZ, `(.L_x_4836) ;  /* 0x000044627f007947 */ /* 0x000fea000b800000 */
[----:B-12---:R-:W1:Y:S04]  /*f390*/  SHFL.IDX PT, R10, R10, 0x3, 0x181f ;  /* 0x00781f000a0a7f89 */ /* 0x006e6800000e0000 */
[----:B------:R2:W3:Y:S02]  /*f3a0*/  SHFL.IDX PT, R5, R11, 0x3, 0x181f ;  /* 0x00781f000b057f89 */ /* 0x0004e400000e0000 */
.L_x_4897:
[----:B------:R-:W-:-:S04]  /*f3b0*/  IADD3 R76, R76, 0x60, RZ ;  /* 0x000000604c4c7810 */ /* 0x000fc80007ffe0ff */
[----:B------:R-:W-:-:S13]  /*f3c0*/  ISETP.GE.AND P0, PT, R76, R3, PT ;  /* 0x000000034c00720c */ /* 0x000fda0003f06270 */
[----:B------:R-:W-:Y:S05]  /*f3d0*/  @P0 BRA `(.L_x_4837) ;  /* 0x00002ab000000947 */ /* 0x000fea0003800000 */
[----:B------:R-:W5:Y:S01]  /*f3e0*/  LDL.64 R18, [R1+0x10] ;  /* 0x0000100001127983 */ /* 0x000f620000100a00 */
[----:B------:R-:W-:Y:S02]  /*f3f0*/  ISETP.GE.AND P1, PT, R250, c[0x0][0x3c8], PT ;  /* 0x0000f200fa007a0c */ /* 0x000fe40003f26270 */
[----:B------:R-:W-:-:S11]  /*f400*/  ISETP.GE.AND P0, PT, R247, c[0x0][0x3c8], PT ;  /* 0x0000f200f7007a0c */ /* 0x000fd60003f06270 */
[CC--:B---3--:R-:W-:Y:S02]  /*f410*/  @!P1 LEA R8, P4, R250.reuse, R5.reuse, 0x1 ;  /* 0x00000005fa089211 */ /* 0x0c8fe400078808ff */
[C---:B------:R-:W-:Y:S02]  /*f420*/  @!P0 LEA R6, P3, R247.reuse, R5, 0x1 ;  /* 0x00000005f7068211 */ /* 0x040fe400078608ff */
[-C--:B-1----:R-:W-:Y:S02]  /*f430*/  @!P1 LEA.HI.X R9, R250, R10.reuse, R243, 0x1, P4 ;  /* 0x0000000afa099211 */ /* 0x082fe400020f0cf3 */
[----:B------:R-:W-:Y:S02]  /*f440*/  @!P0 LEA.HI.X R7, R247, R10, R242, 0x1, P3 ;  /* 0x0000000af7078211 */ /* 0x000fe400018f0cf2 */
[----:B-----5:R-:W-:-:S13]  /*f450*/  ISETP.GE.AND P2, PT, R18, c[0x0][0x3c8], PT ;  /* 0x0000f20012007a0c */ /* 0x020fda0003f46270 */
[----:B------:R-:W-:-:S04]  /*f460*/  @!P2 LEA R16, P5, R18, R5, 0x1 ;  /* 0x000000051210a211 */ /* 0x000fc800078a08ff */
[----:B------:R-:W-:-:S05]  /*f470*/  @!P2 LEA.HI.X R17, R18, R10, R19, 0x1, P5 ;  /* 0x0000000a1211a211 */ /* 0x000fca00028f0c13 */
[----:B------:R1:W-:Y:S04]  /*f480*/  @!P2 ST.E.128 [R16.64], R60 ;  /* 0x0000003c1000a985 */ /* 0x0003e8000c101d06 */
        /* <DEDUP_REMOVED lines=8> */
.L_x_4824:
[----:B------:R-:W2:Y:S04]  /*f510*/  LDL.LU R3, [R1+0x40] ;  /* 0x0000400001037983 */ /* 0x000ea80000300800 */
[----:B-1----:R-:W3:Y:S01]  /*f520*/  LDL.LU R12, [R1+0x54] ;  /* 0x00005400010c7983 */ /* 0x002ee20000300800 */
[----:B------:R-:W-:Y:S01]  /*f530*/  IMAD R8, R8, c[0x0][0x408], RZ ;  /* 0x0001020008087a24 */ /* 0x000fe200078e02ff */
[----:B------:R-:W-:Y:S01]  /*f540*/  SHF.R.S32.HI R0, RZ, 0x1f, R7 ;  /* 0x0000001fff007819 */ /* 0x000fe20000011407 */
[----:B------:R-:W-:-:S04]  /*f550*/  IMAD.WIDE.U32 R10, R5, c[0x0][0x408], RZ ;  /* 0x00010200050a7a25 */ /* 0x000fc800078e00ff */
[----:B------:R-:W-:Y:S02]  /*f560*/  IMAD R5, R5, c[0x0][0x40c], R8 ;  /* 0x0001030005057a24 */ /* 0x000fe400078e0208 */
[----:B------:R-:W-:-:S03]  /*f570*/  IMAD R0, R0, c[0x0][0x440], RZ ;  /* 0x0001100000007a24 */ /* 0x000fc600078e02ff */
[----:B------:R-:W-:Y:S01]  /*f580*/  IADD3 R11, R11, R5, RZ ;  /* 0x000000050b0b7210 */ /* 0x000fe20007ffe0ff */
[----:B------:R-:W-:-:S04]  /*f590*/  IMAD R0, R7, c[0x0][0x444], R0 ;  /* 0x0001110007007a24 */ /* 0x000fc800078e0200 */
[----:B--2---:R-:W-:-:S04]  /*f5a0*/  IMAD.WIDE.U32 R4, R3, c[0x0][0x438], R10 ;  /* 0x00010e0003047a25 */ /* 0x004fc800078e000a */
[----:B------:R-:W-:Y:S02]  /*f5b0*/  IMAD R5, R3, c[0x0][0x43c], R5 ;  /* 0x00010f0003057a24 */ /* 0x000fe400078e0205 */
[----:B------:R-:W-:-:S04]  /*f5c0*/  @P2 IMAD.HI.U32 R3, R6, c[0x0][0x4ec], RZ ;  /* 0x00013b0006032a27 */ /* 0x000fc800078e00ff */
        /* <DEDUP_REMOVED lines=22> */
.L_x_4898:
[----:B------:R-:W-:Y:S05]  /*f730*/  BRA.DIV ~URZ, `(.L_x_4839) ;  /* 0x000041e27f007947 */ /* 0x000fea000b800000 */
[----:B------:R3:W4:Y:S02]  /*f740*/  SHFL.IDX PT, R5, R10, RZ, 0x1c1f ;  /* 0x001c1fff0a057589 */ /* 0x00072400000e0000 */
.L_x_4899:
        /* <DEDUP_REMOVED lines=8> */
[----:B------:R-:W-:Y:S01]  /*f7d0*/  IADD3 R0, R251, 0x20, RZ ;  /* 0x00000020fb007810 */ /* 0x000fe20007ffe0ff */
[----:B----4-:R-:W-:Y:S01]  /*f7e0*/  @!P1 IMAD.MOV.U32 R6, RZ, RZ, R5 ;  /* 0x000000ffff069224 */ /* 0x010fe200078e0005 */
[----:B------:R-:W-:Y:S01]  /*f7f0*/  ISETP.GE.AND P5, PT, R9, c[0x0][0x3c8], PT ;  /* 0x0000f20009007a0c */ /* 0x000fe20003fa6270 */
[----:B--2---:R-:W-:Y:S01]  /*f800*/  @!P1 IMAD.MOV.U32 R7, RZ, RZ, R11 ;  /* 0x000000ffff079224 */ /* 0x004fe200078e000b */
[----:B------:R-:W-:Y:S02]  /*f810*/  ISETP.GE.AND P6, PT, R0, c[0x0][0x3c8], PT ;  /* 0x0000f20000007a0c */ /* 0x000fe40003fc6270 */
[----:B------:R-:W-:Y:S01]  /*f820*/  SHF.R.S32.HI R8, RZ, 0x1f, R16 ;  /* 0x0000001fff087819 */ /* 0x000fe20000011410 */
[----:B------:R-:W-:Y:S01]  /*f830*/  @!P1 IMAD.WIDE R14, R251, 0x4, R6 ;  /* 0x00000004fb0e9825 */ /* 0x000fe200078e0206 */
[----:B------:R-:W-:-:S02]  /*f840*/  SHF.R.S32.HI R7, RZ, 0x1f, R4 ;  /* 0x0000001fff077819 */ /* 0x000fc40000011404 */
[----:B------:R-:W-:Y:S02]  /*f850*/  IADD3 R6, R251, 0x28, RZ ;  /* 0x00000028fb067810 */ /* 0x000fe40007ffe0ff */
[----:B------:R2:W-:Y:S01]  /*f860*/  @!P1 ST.E.64 [R14.64], R160 ;  /* 0x000000a00e009985 */ /* 0x0005e2000c101b06 */
[-C--:B------:R-:W-:Y:S02]  /*f870*/  @!P4 LEA R12, P1, R4, R5.reuse, 0x2 ;  /* 0x00000005040cc211 */ /* 0x080fe400078210ff */
[----:B------:R-:W-:Y:S02]  /*f880*/  @!P2 LEA R18, P3, R16, R5, 0x2 ;  /* 0x000000051012a211 */ /* 0x000fe400078610ff */
[-C--:B------:R-:W-:Y:S02]  /*f890*/  @!P4 LEA.HI.X R13, R4, R11.reuse, R7, 0x2, P1 ;  /* 0x0000000b040dc211 */ /* 0x080fe400008f1407 */
[----:B------:R-:W-:Y:S02]  /*f8a0*/  ISETP.GE.AND P1, PT, R6, c[0x0][0x3c8], PT ;  /* 0x0000f20006007a0c */ /* 0x000fe40003f26270 */
[----:B------:R-:W-:-:S02]  /*f8b0*/  @!P2 LEA.HI.X R19, R16, R11, R8, 0x2, P3 ;  /* 0x0000000b1013a211 */ /* 0x000fc400018f1408 */
[----:B------:R-:W-:Y:S02]  /*f8c0*/  SHF.R.S32.HI R8, RZ, 0x1f, R9 ;  /* 0x0000001fff087819 */ /* 0x000fe40000011409 */
[----:B------:R-:W-:Y:S01]  /*f8d0*/  SHF.R.S32.HI R7, RZ, 0x1f, R0 ;  /* 0x0000001fff077819 */ /* 0x000fe20000011400 */
[----:B------:R4:W-:Y:S01]  /*f8e0*/  @!P2 ST.E.64 [R18.64], R156 ;  /* 0x0000009c1200a985 */ /* 0x0009e2000c101b06 */
[----:B------:R-:W-:Y:S02]  /*f8f0*/  @!P5 LEA R16, P3, R9, R5, 0x2 ;  /* 0x000000050910d211 */ /* 0x000fe400078610ff */
[----:B------:R-:W-:Y:S02]  /*f900*/  IADD3 R4, R251, 0x30, RZ ;  /* 0x00000030fb047810 */ /* 0x000fe40007ffe0ff */
[----:B------:R-:W-:Y:S02]  /*f910*/  @!P5 LEA.HI.X R17, R9, R11, R8, 0x2, P3 ;  /* 0x0000000b0911d211 */ /* 0x000fe400018f1408 */
[----:B------:R-:W-:-:S02]  /*f920*/  ISETP.GE.AND P3, PT, R4, c[0x0][0x3c8], PT ;  /* 0x0000f20004007a0c */ /* 0x000fc40003f66270 */
[C---:B------:R-:W-:Y:S01]  /*f930*/  IADD3 R29, R251.reuse, 0xb0, RZ ;  /* 0x000000b0fb1d7810 */ /* 0x040fe20007ffe0ff */
[----:B------:R-:W-:Y:S01]  /*f940*/  @!P5 ST.E.64 [R16.64], R132 ;  /* 0x000000841000d985 */ /* 0x000fe2000c101b06 */
[C---:B------:R-:W-:Y:S02]  /*f950*/  IADD3 R27, R251.reuse, 0xb8, RZ ;  /* 0x000000b8fb1b7810 */ /* 0x040fe40007ffe0ff */
[C---:B------:R-:W-:Y:S01]  /*f960*/  IADD3 R25, R251.reuse, 0xc0, RZ ;  /* 0x000000c0fb197810 */ /* 0x040fe20007ffe0ff */
[----:B------:R5:W-:Y:S01]  /*f970*/  @!P4 ST.E.64 [R12.64], R136 ;  /* 0x000000880c00c985 */ /* 0x000be2000c101b06 */
[C---:B--2---:R-:W-:Y:S02]  /*f980*/  @!P6 LEA R14, P2, R0.reuse, R5, 0x2 ;  /* 0x00000005000ee211 */ /* 0x044fe400078410ff */
[----:B------:R-:W-:Y:S02]  /*f990*/  IADD3 R26, R251, 0xc8, RZ ;  /* 0x000000c8fb1a7810 */ /* 0x000fe40007ffe0ff */
[----:B------:R-:W-:-:S02]  /*f9a0*/  @!P6 LEA.HI.X R15, R0, R11, R7, 0x2, P2 ;  /* 0x0000000b000fe211 */ /* 0x000fc400010f1407 */
[----:B------:R-:W-:Y:S02]  /*f9b0*/  SHF.R.S32.HI R0, RZ, 0x1f, R6 ;  /* 0x0000001fff007819 */ /* 0x000fe40000011406 */
[C---:B------:R-:W-:Y:S01]  /*f9c0*/  @!P1 LEA R8, P2, R6.reuse, R5, 0x2 ;  /* 0x0000000506089211 */ /* 0x040fe200078410ff */
[----:B------:R-:W-:Y:S01]  /*f9d0*/  @!P6 ST.E.64 [R14.64], R140 ;  /* 0x0000008c0e00e985 */ /* 0x000fe2000c101b06 */
[----:B------:R-:W-:Y:S02]  /*f9e0*/  SHF.R.S32.HI R7, RZ, 0x1f, R4 ;  /* 0x0000001fff077819 */ /* 0x000fe40000011404 */
[----:B------:R-:W-:Y:S02]  /*f9f0*/  @!P1 LEA.HI.X R9, R6, R11, R0, 0x2, P2 ;  /* 0x0000000b06099211 */ /* 0x000fe400010f1400 */
[C---:B------:R-:W-:Y:S02]  /*fa00*/  IADD3 R0, R251.reuse, 0x38, RZ ;  /* 0x00000038fb007810 */ /* 0x040fe40007ffe0ff */
[----:B----4-:R-:W-:Y:S01]  /*fa10*/  IADD3 R18, R251, 0x40, RZ ;  /* 0x00000040fb127810 */ /* 0x010fe20007ffe0ff */
[----:B------:R2:W-:Y:S01]  /*fa20*/  @!P1 ST.E.64 [R8.64], R144 ;  /* 0x0000009008009985 */ /* 0x0005e2000c101b06 */
[----:B------:R-:W-:-:S02]  /*fa30*/  ISETP.GE.AND P5, PT, R0, c[0x0][0x3c8], PT ;  /* 0x0000f20000007a0c */ /* 0x000fc40003fa6270 */
[----:B------:R-:W-:Y:S02]  /*fa40*/  ISETP.GE.AND P4, PT, R18, c[0x0][0x3c8], PT ;  /* 0x0000f20012007a0c */ /* 0x000fe40003f86270 */
[C---:B------:R-:W-:Y:S02]  /*fa50*/  @!P3 LEA R20, P2, R4.reuse, R5, 0x2 ;  /* 0x000000050414b211 */ /* 0x040fe400078410ff */
[----:B------:R-:W-:Y:S02]  /*fa60*/  IADD3 R6, R251, 0x48, RZ ;  /* 0x00000048fb067810 */ /* 0x000fe40007ffe0ff */
[----:B------:R-:W-:Y:S02]  /*fa70*/  @!P3 LEA.HI.X R21, R4, R11, R7, 0x2, P2 ;  /* 0x0000000b0415b211 */ /* 0x000fe400010f1407 */
[----:B------:R-:W-:Y:S02]  /*fa80*/  ISETP.GE.AND P6, PT, R6, c[0x0][0x3c8], PT ;  /* 0x0000f20006007a0c */ /* 0x000fe40003fc6270 */
[----:B-----5:R-:W-:Y:S01]  /*fa90*/  SHF.R.S32.HI R12, RZ, 0x1f, R0 ;  /* 0x0000001fff0c7819 */ /* 0x020fe20000011400 */
[----:B------:R4:W-:Y:S01]  /*faa0*/  @!P3 ST.E.64 [R20.64], R148 ;  /* 0x000000941400b985 */ /* 0x0009e2000c101b06 */
[----:B------:R-:W-:-:S02]  /*fab0*/  @!P5 LEA R22, P1, R0, R5, 0x2 ;  /* 0x000000050016d211 */ /* 0x000fc400078210ff */
[C---:B------:R-:W-:Y:S02]  /*fac0*/  IADD3 R4, R251.reuse, 0x50, RZ ;  /* 0x00000050fb047810 */ /* 0x040fe40007ffe0ff */
[----:B------:R-:W-:Y:S02]  /*fad0*/  @!P5 LEA.HI.X R23, R0, R11, R12, 0x2, P1 ;  /* 0x0000000b0017d211 */ /* 0x000fe400008f140c */
[----:B------:R-:W-:Y:S02]  /*fae0*/  ISETP.GE.AND P1, PT, R4, c[0x0][0x3c8], PT ;  /* 0x0000f20004007a0c */ /* 0x000fe40003f26270 */
[----:B------:R-:W-:Y:S01]  /*faf0*/  SHF.R.S32.HI R7, RZ, 0x1f, R18 ;  /* 0x0000001fff077819 */ /* 0x000fe20000011412 */
[----:B------:R-:W-:Y:S01]  /*fb00*/  @!P5 ST.E.64 [R22.64], R152 ;  /* 0x000000981600d985 */ /* 0x000fe2000c101b06 */
[----:B------:R-:W-:Y:S02]  /*fb10*/  @!P4 LEA R16, P2, R18, R5, 0x2 ;  /* 0x000000051210c211 */ /* 0x000fe400078410ff */
        /* <DEDUP_REMOVED lines=8> */
[C---:B--2---:R-:W-:Y:S01]  /*fba0*/  @!P1 LEA R8, P2, R4.reuse, R5, 0x2 ;  /* 0x0000000504089211 */ /* 0x044fe200078410ff */
[----:B------:R2:W-:Y:S01]  /*fbb0*/  @!P6 ST.E.64 [R12.64], R40 ;  /* 0x000000280c00e985 */ /* 0x0005e2000c101b06 */
[C---:B------:R-:W-:Y:S02]  /*fbc0*/  IADD3 R14, R251.reuse, 0x68, RZ ;  /* 0x00000068fb0e7810 */ /* 0x040fe40007ffe0ff */
[----:B------:R-:W-:Y:S02]  /*fbd0*/  @!P1 LEA.HI.X R9, R4, R11, R6, 0x2, P2 ;  /* 0x0000000b04099211 */ /* 0x000fe400010f1406 */
[----:B------:R-:W-:Y:S02]  /*fbe0*/  IADD3 R4, R251, 0x60, RZ ;  /* 0x00000060fb047810 */ /* 0x000fe40007ffe0ff */
[----:B------:R-:W-:Y:S01]  /*fbf0*/  SHF.R.S32.HI R7, RZ, 0x1f, R0 ;  /* 0x0000001fff077819 */ /* 0x000fe20000011400 */
[----:B------:R1:W-:Y:S01]  /*fc00*/  @!P1 ST.E.64 [R8.64], R44 ;  /* 0x0000002c08009985 */ /* 0x0003e2000c101b06 */
[----:B------:R-:W-:-:S02]  /*fc10*/  ISETP.GE.AND P5, PT, R4, c[0x0][0x3c8], PT ;  /* 0x0000f20004007a0c */ /* 0x000fc40003fa6270 */
[----:B------:R-:W-:Y:S02]  /*fc20*/  @!P3 LEA R18, P2, R0, R5, 0x2 ;  /* 0x000000050012b211 */ /* 0x000fe400078410ff */
[----:B------:R-:W-:Y:S02]  /*fc30*/  ISETP.GE.AND P4, PT, R14, c[0x0][0x3c8], PT ;  /* 0x0000f2000e007a0c */ /* 0x000fe40003f86270 */
[----:B------:R-:W-:Y:S02]  /*fc40*/  IADD3 R6, R251, 0x70, RZ ;  /* 0x00000070fb067810 */ /* 0x000fe40007ffe0ff */
[----:B------:R-:W-:Y:S02]  /*fc50*/  @!P3 LEA.HI.X R19, R0, R11, R7, 0x2, P2 ;  /* 0x0000000b0013b211 */ /* 0x000fe400010f1407 */
[----:B------:R-:W-:Y:S02]  /*fc60*/  ISETP.GE.AND P6, PT, R6, c[0x0][0x3c8], PT ;  /* 0x0000f20006007a0c */ /* 0x000fe40003fc6270 */
[----:B------:R-:W-:Y:S01]  /*fc70*/  SHF.R.S32.HI R15, RZ, 0x1f, R4 ;  /* 0x0000001fff0f7819 */ /* 0x000fe20000011404 */
[----:B------:R3:W-:Y:S01]  /*fc80*/  @!P3 ST.E.64 [R18.64], R48 ;  /* 0x000000301200b985 */ /* 0x0007e2000c101b06 */
[----:B----4-:R-:W-:-:S02]  /*fc90*/  @!P5 LEA R20, P2, R4, R5, 0x2 ;  /* 0x000000050414d211 */ /* 0x010fc400078410ff */
[C---:B------:R-:W-:Y:S02]  /*fca0*/  IADD3 R0, R251.reuse, 0x78, RZ ;  /* 0x00000078fb007810 */ /* 0x040fe40007ffe0ff */
[----:B------:R-:W-:Y:S02]  /*fcb0*/  @!P5 LEA.HI.X R21, R4, R11, R15, 0x2, P2 ;  /* 0x0000000b0415d211 */ /* 0x000fe400010f140f */
[----:B------:R-:W-:Y:S02]  /*fcc0*/  ISETP.GE.AND P2, PT, R0, c[0x0][0x3c8], PT ;  /* 0x0000f20000007a0c */ /* 0x000fe40003f46270 */
[----:B------:R-:W-:Y:S01]  /*fcd0*/  SHF.R.S32.HI R7, RZ, 0x1f, R14 ;  /* 0x0000001fff077819 */ /* 0x000fe2000001140e */
[----:B------:R4:W-:Y:S01]  /*fce0*/  @!P5 ST.E.64 [R20.64], R52 ;  /* 0x000000341400d985 */ /* 0x0009e2000c101b06 */
[----:B-----5:R-:W-:Y:S02]  /*fcf0*/  @!P4 LEA R16, P1, R14, R5, 0x2 ;  /* 0x000000050e10c211 */ /* 0x020fe400078210ff */
[----:B------:R-:W-:-:S02]  /*fd00*/  IADD3 R4, R251, 0x80, RZ ;  /* 0x00000080fb047810 */ /* 0x000fc40007ffe0ff */
[----:B------:R-:W-:Y:S02]  /*fd10*/  @!P4 LEA.HI.X R17, R14, R11, R7, 0x2, P1 ;  /* 0x0000000b0e11c211 */ /* 0x000fe400008f1407 */
[----:B------:R-:W-:Y:S02]  /*fd20*/  SHF.R.S32.HI R7, RZ, 0x1f, R6 ;  /* 0x0000001fff077819 */ /* 0x000fe40000011406 */
[----:B--2---:R-:W-:Y:S01]  /*fd30*/  @!P6 LEA R12, P1, R6, R5, 0x2 ;  /* 0x00000005060ce211 */ /* 0x004fe200078210ff */
[----:B------:R2:W-:Y:S01]  /*fd40*/  @!P4 ST.E.64 [R16.64], R56 ;  /* 0x000000381000c985 */ /* 0x0005e2000c101b06 */
[----:B------:R-:W-:Y:S02]  /*fd50*/  ISETP.GE.AND P3, PT, R4, c[0x0][0x3c8], PT ;  /* 0x0000f20004007a0c */ /* 0x000fe40003f66270 */
[----:B------:R-:W-:Y:S02]  /*fd60*/  @!P6 LEA.HI.X R13, R6, R11, R7, 0x2, P1 ;  /* 0x0000000b060de211 */ /* 0x000fe400008f1407 */
[----:B------:R-:W-:-:S02]  /*fd70*/  SHF.R.S32.HI R6, RZ, 0x1f, R0 ;  /* 0x0000001fff067819 */ /* 0x000fc40000011400 */
[C---:B-1----:R-:W-:Y:S01]  /*fd80*/  @!P2 LEA R8, P1, R0.reuse, R5, 0x2 ;  /* 0x000000050008a211 */ /* 0x042fe200078210ff */
[----:B------:R1:W-:Y:S01]  /*fd90*/  @!P6 ST.E.64 [R12.64], R60 ;  /* 0x0000003c0c00e985 */ /* 0x0003e2000c101b06 */
[C---:B------:R-:W-:Y:S02]  /*fda0*/  IADD3 R14, R251.reuse, 0x90, RZ ;  /* 0x00000090fb0e7810 */ /* 0x040fe40007ffe0ff */
[----:B------:R-:W-:Y:S02]  /*fdb0*/  @!P2 LEA.HI.X R9, R0, R11, R6, 0x2, P1 ;  /* 0x0000000b0009a211 */ /* 0x000fe400008f1406 */
[----:B------:R-:W-:Y:S02]  /*fdc0*/  IADD3 R0, R251, 0x88, RZ ;  /* 0x00000088fb007810 */ /* 0x000fe40007ffe0ff */
[----:B------:R-:W-:Y:S01]  /*fdd0*/  ISETP.GE.AND P1, PT, R14, c[0x0][0x3c8], PT ;  /* 0x0000f2000e007a0c */ /* 0x000fe20003f26270 */
[----:B------:R5:W-:Y:S01]  /*fde0*/  @!P2 ST.E.64 [R8.64], R64 ;  /* 0x000000400800a985 */ /* 0x000be2000c101b06 */
[----:B------:R-:W-:-:S02]  /*fdf0*/  ISETP.GE.AND P5, PT, R0, c[0x0][0x3c8], PT ;  /* 0x0000f20000007a0c */ /* 0x000fc40003fa6270 */
[----:B------:R-:W-:Y:S02]  /*fe00*/  IADD3 R6, R251, 0x98, RZ ;  /* 0x00000098fb067810 */ /* 0x000fe40007ffe0ff */
[----:B------:R-:W-:Y:S02]  /*fe10*/  SHF.R.S32.HI R7, RZ, 0x1f, R4 ;  /* 0x0000001fff077819 */ /* 0x000fe40000011404 */
[----:B------:R-:W-:Y:S02]  /*fe20*/  ISETP.GE.AND P6, PT, R6, c[0x0][0x3c8], PT ;  /* 0x0000f20006007a0c */ /* 0x000fe40003fc6270 */
[C---:B---3--:R-:W-:Y:S02]  /*fe30*/  @!P3 LEA R18, P4, R4.reuse, R5, 0x2 ;  /* 0x000000050412b211 */ /* 0x048fe400078810ff */
[----:B------:R-:W-:Y:S02]  /*fe40*/  SHF.R.S32.HI R15, RZ, 0x1f, R0 ;  /* 0x0000001fff0f7819 */ /* 0x000fe40000011400 */
[----:B------:R-:W-:-:S02]  /*fe50*/  @!P3 LEA.HI.X R19, R4, R11, R7, 0x2, P4 ;  /* 0x0000000b0413b211 */ /* 0x000fc400020f1407 */
[-C--:B----4-:R-:W-:Y:S02]  /*fe60*/  @!P5 LEA R20, P4, R0, R5.reuse, 0x2 ;  /* 0x000000050014d211 */ /* 0x090fe400078810ff */
[----:B------:R-:W-:Y:S01]  /*fe70*/  SHF.R.S32.HI R7, RZ, 0x1f, R14 ;  /* 0x0000001fff077819 */ /* 0x000fe2000001140e */
[----:B------:R-:W-:Y:S01]  /*fe80*/  @!P3 ST.E.64 [R18.64], R68 ;  /* 0x000000441200b985 */ /* 0x000fe2000c101b06 */
[----:B--2---:R-:W-:Y:S02]  /*fe90*/  @!P1 LEA R16, P2, R14, R5, 0x2 ;  /* 0x000000050e109211 */ /* 0x004fe400078410ff */
[----:B------:R-:W-:Y:S02]  /*fea0*/  IADD3 R4, R251, 0xa0, RZ ;  /* 0x000000a0fb047810 */ /* 0x000fe40007ffe0ff */
[-C--:B------:R-:W-:Y:S02]  /*feb0*/  @!P5 LEA.HI.X R21, R0, R11.reuse, R15, 0x2, P4 ;  /* 0x0000000b0015d211 */ /* 0x080fe400020f140f */
[----:B------:R-:W-:-:S02]  /*fec0*/  @!P1 LEA.HI.X R17, R14, R11, R7, 0x2, P2 ;  /* 0x0000000b0e119211 */ /* 0x000fc400010f1407 */
[----:B------:R-:W-:Y:S01]  /*fed0*/  ISETP.GE.AND P4, PT, R4, c[0x0][0x3c8], PT ;  /* 0x0000f20004007a0c */ /* 0x000fe20003f86270 */
[----:B------:R-:W-:Y:S01]  /*fee0*/  @!P5 ST.E.64 [R20.64], R72 ;  /* 0x000000481400d985 */ /* 0x000fe2000c101b06 */
[----:B------:R-:W-:Y:S02]  /*fef0*/  SHF.R.S32.HI R7, RZ, 0x1f, R6 ;  /* 0x0000001fff077819 */ /* 0x000fe40000011406 */
[C---:B-1----:R-:W-:Y:S01]  /*ff00*/  @!P6 LEA R12, P2, R6.reuse, R5, 0x2 ;  /* 0x00000005060ce211 */ /* 0x042fe200078410ff */
[----:B------:R1:W-:Y:S01]  /*ff10*/  @!P1 ST.E.64 [R16.64], R76 ;  /* 0x0000004c10009985 */ /* 0x0003e2000c101b06 */
[----:B------:R-:W-:Y:S02]  /*ff20*/  IADD3 R0, R251, 0xa8, RZ ;  /* 0x000000a8fb007810 */ /* 0x000fe40007ffe0ff */
[----:B------:R-:W-:Y:S02]  /*ff30*/  @!P6 LEA.HI.X R13, R6, R11, R7, 0x2, P2 ;  /* 0x0000000b060de211 */ /* 0x000fe400010f1407 */
[----:B------:R-:W-:-:S02]  /*ff40*/  ISETP.GE.AND P2, PT, R0, c[0x0][0x3c8], PT ;  /* 0x0000f20000007a0c */ /* 0x000fc40003f46270 */
[----:B------:R-:W-:Y:S01]  /*ff50*/  SHF.R.S32.HI R6, RZ, 0x1f, R4 ;  /* 0x0000001fff067819 */ /* 0x000fe20000011404 */
[----:B------:R2:W-:Y:S01]  /*ff60*/  @!P6 ST.E.64 [R12.64], R80 ;  /* 0x000000500c00e985 */ /* 0x0005e2000c101b06 */
[C---:B-----5:R-:W-:Y:S02]  /*ff70*/  @!P4 LEA R8, P3, R4.reuse, R5, 0x2 ;  /* 0x000000050408c211 */ /* 0x060fe400078610ff */
[----:B------:R-:W-:Y:S02]  /*ff80*/  ISETP.GE.AND P5, PT, R29, c[0x0][0x3c8], PT ;  /* 0x0000f2001d007a0c */ /* 0x000fe40003fa6270 */
[----:B------:R-:W-:Y:S02]  /*ff90*/  ISETP.GE.AND P1, PT, R27, c[0x0][0x3c8], PT ;  /* 0x0000f2001b007a0c */ /* 0x000fe40003f26270 */
[----:B------:R-:W-:Y:S02]  /*ffa0*/  @!P4 LEA.HI.X R9, R4, R11, R6, 0x2, P3 ;  /* 0x0000000b0409c211 */ /* 0x000fe400018f1406 */
[----:B------:R-:W-:-:S02]  /*ffb0*/  SHF.R.S32.HI R4, RZ, 0x1f, R0 ;  /* 0x0000001fff047819 */ /* 0x000fc40000011400 */
[C---:B------:R-:W-:Y:S01]  /*ffc0*/  @!P2 LEA R6, P3, R0.reuse, R5, 0x2 ;  /* 0x000000050006a211 */ /* 0x040fe200078610ff */
[----:B------:R3:W-:Y:S01]  /*ffd0*/  @!P4 ST.E.64 [R8.64], R84 ;  /* 0x000000540800c985 */ /* 0x0007e2000c101b06 */
[----:B------:R-:W-:Y:S02]  /*ffe0*/  IADD3 R30, R251, 0xb0, RZ ;  /* 0x000000b0fb1e7810 */ /* 0x000fe40007ffe0ff */
[----:B------:R-:W-:Y:S02]  /*fff0*/  @!P2 LEA.HI.X R7, R0, R11, R4, 0x2, P3 ;  /* 0x0000000b0007a211 */ /* 0x000fe400018f1404 */
[----:B------:R-:W-:Y:S02]  /*10000*/  ISETP.GE.AND P6, PT, R25, c[0x0][0x3c8], PT ;  /* 0x0000f20019007a0c */ /* 0x000fe40003fc6270 */
[----:B------:R-:W-:Y:S01]  /*10010*/  ISETP.GE.AND P4, PT, R26, c[0x0][0x3c8], PT ;  /* 0x0000f2001a007a0c */ /* 0x000fe20003f86270 */
[----:B------:R4:W-:Y:S01]  /*10020*/  @!P2 ST.E.64 [R6.64], R88 ;  /* 0x000000580600a985 */ /* 0x0009e2000c101b06 */
[----:B------:R-:W-:-:S02]  /*10030*/  IADD3 R28, R251, 0xb8, RZ ;  /* 0x000000b8fb1c7810 */ /* 0x000fc40007ffe0ff */
[-C--:B------:R-:W-:Y:S02]  /*10040*/  @!P5 LEA R14, P3, R29, R5.reuse, 0x2 ;  /* 0x000000051d0ed211 */ /* 0x080fe400078610ff */
[----:B------:R-:W-:Y:S02]  /*10050*/  SHF.R.S32.HI R30, RZ, 0x1f, R30 ;  /* 0x0000001fff1e7819 */ /* 0x000fe4000001141e */
[----:B------:R-:W-:Y:S02]  /*10060*/  SHF.R.S32.HI R28, RZ, 0x1f, R28 ;  /* 0x0000001fff1c7819 */ /* 0x000fe4000001141c */
[----:B-1----:R-:W-:Y:S02]  /*10070*/  @!P1 LEA R16, P2, R27, R5, 0x2 ;  /* 0x000000051b109211 */ /* 0x002fe400078410ff */
        /* <DEDUP_REMOVED lines=8> */
[----:B------:R-:W-:Y:S02]  /*10100*/  IADD3 R28, R251, 0xd8, RZ ;  /* 0x000000d8fb1c7810 */ /* 0x000fe40007ffe0ff */
[----:B--2---:R-:W-:-:S02]  /*10110*/  @!P6 LEA R12, P2, R25, R5, 0x2 ;  /* 0x00000005190ce211 */ /* 0x004fc400078410ff */
[----:B------:R-:W-:Y:S02]  /*10120*/  SHF.R.S32.HI R29, RZ, 0x1f, R29 ;  /* 0x0000001fff1d7819 */ /* 0x000fe4000001141d */
[----:B---3--:R-:W-:Y:S02]  /*10130*/  @!P4 LEA R8, P5, R26, R5, 0x2 ;  /* 0x000000051a08c211 */ /* 0x008fe400078a10ff */
[----:B------:R-:W-:Y:S02]  /*10140*/  SHF.R.S32.HI R27, RZ, 0x1f, R27 ;  /* 0x0000001fff1b7819 */ /* 0x000fe4000001141b */
[----:B------:R-:W-:Y:S02]  /*10150*/  ISETP.GE.AND P1, PT, R28, c[0x0][0x3c8], PT ;  /* 0x0000f2001c007a0c */ /* 0x000fe40003f26270 */
[-C--:B------:R-:W-:Y:S02]  /*10160*/  @!P6 LEA.HI.X R13, R25, R11.reuse, R29, 0x2, P2 ;  /* 0x0000000b190de211 */ /* 0x080fe400010f141d */
[----:B------:R-:W-:-:S02]  /*10170*/  @!P4 LEA.HI.X R9, R26, R11, R27, 0x2, P5 ;  /* 0x0000000b1a09c211 */ /* 0x000fc400028f141b */
[C---:B------:R-:W-:Y:S01]  /*10180*/  IADD3 R26, R251.reuse, 0xd0, RZ ;  /* 0x000000d0fb1a7810 */ /* 0x040fe20007ffe0ff */
[----:B------:R2:W-:Y:S01]  /*10190*/  @!P6 ST.E.64 [R12.64], R100 ;  /* 0x000000640c00e985 */ /* 0x0005e2000c101b06 */
[----:B------:R-:W-:Y:S02]  /*101a0*/  IADD3 R25, R251, 0xe0, RZ ;  /* 0x000000e0fb197810 */ /* 0x000fe40007ffe0ff */
[----:B----4-:R-:W-:Y:S01]  /*101b0*/  @!P3 LEA R6, P2, R24, R5, 0x2 ;  /* 0x000000051806b211 */ /* 0x010fe200078410ff */
[----:B------:R3:W-:Y:S01]  /*101c0*/  @!P4 ST.E.64 [R8.64], R104 ;  /* 0x000000680800c985 */ /* 0x0007e2000c101b06 */
[----:B------:R-:W-:Y:S02]  /*101d0*/  SHF.R.S32.HI R26, RZ, 0x1f, R26 ;  /* 0x0000001fff1a7819 */ /* 0x000fe4000001141a */
[----:B------:R-:W-:Y:S02]  /*101e0*/  ISETP.GE.AND P6, PT, R25, c[0x0][0x3c8], PT ;  /* 0x0000f20019007a0c */ /* 0x000fe40003fc6270 */
[----:B------:R-:W-:-:S02]  /*101f0*/  IADD3 R27, R251, 0xe8, RZ ;  /* 0x000000e8fb1b7810 */ /* 0x000fc40007ffe0ff */
[C---:B------:R-:W-:Y:S02]  /*10200*/  IADD3 R29, R251.reuse, 0xd8, RZ ;  /* 0x000000d8fb1d7810 */ /* 0x040fe40007ffe0ff */
[----:B------:R-:W-:Y:S02]  /*10210*/  @!P3 LEA.HI.X R7, R24, R11, R26, 0x2, P2 ;  /* 0x0000000b1807b211 */ /* 0x000fe400010f141a */
[----:B------:R-:W-:Y:S02]  /*10220*/  IADD3 R26, R251, 0xf0, RZ ;  /* 0x000000f0fb1a7810 */ /* 0x000fe40007ffe0ff */
[----:B------:R-:W-:Y:S01]  /*10230*/  ISETP.GE.AND P5, PT, R27, c[0x0][0x3c8], PT ;  /* 0x0000f2001b007a0c */ /* 0x000fe20003fa6270 */
[----:B------:R4:W-:Y:S01]  /*10240*/  @!P3 ST.E.64 [R6.64], R108 ;  /* 0x0000006c0600b985 */ /* 0x0009e2000c101b06 */
[----:B------:R-:W-:Y:S02]  /*10250*/  SHF.R.S32.HI R29, RZ, 0x1f, R29 ;  /* 0x0000001fff1d7819 */ /* 0x000fe4000001141d */
[----:B-1----:R-:W-:-:S02]  /*10260*/  @!P1 LEA R14, P2, R28, R5, 0x2 ;  /* 0x000000051c0e9211 */ /* 0x002fc400078410ff */
[C---:B------:R-:W-:Y:S02]  /*10270*/  IADD3 R24, R251.reuse, 0xf8, RZ ;  /* 0x000000f8fb187810 */ /* 0x040fe40007ffe0ff */
[----:B------:R-:W-:Y:S02]  /*10280*/  ISETP.GE.AND P4, PT, R26, c[0x0][0x3c8], PT ;  /* 0x0000f2001a007a0c */ /* 0x000fe40003f86270 */
[----:B------:R-:W-:Y:S02]  /*10290*/  @!P1 LEA.HI.X R15, R28, R11, R29, 0x2, P2 ;  /* 0x0000000b1c0f9211 */ /* 0x000fe400010f141d */
[----:B------:R-:W-:Y:S02]  /*102a0*/  ISETP.GE.AND P3, PT, R24, c[0x0][0x3c8], PT ;  /* 0x0000f20018007a0c */ /* 0x000fe40003f66270 */
[----:B------:R-:W-:Y:S01]  /*102b0*/  IADD3 R28, R251, 0xe0, RZ ;  /* 0x000000e0fb1c7810 */ /* 0x000fe20007ffe0ff */
[----:B------:R4:W-:Y:S01]  /*102c0*/  @!P1 ST.E.64 [R14.64], R112 ;  /* 0x000000700e009985 */ /* 0x0009e2000c101b06 */
[----:B-----5:R-:W-:-:S02]  /*102d0*/  @!P6 LEA R16, P2, R25, R5, 0x2 ;  /* 0x000000051910e211 */ /* 0x020fc400078410ff */
[----:B------:R-:W-:Y:S02]  /*102e0*/  SHF.R.S32.HI R28, RZ, 0x1f, R28 ;  /* 0x0000001fff1c7819 */ /* 0x000fe4000001141c */
[----:B------:R-:W-:Y:S02]  /*102f0*/  IADD3 R18, R251, 0xe8, RZ ;  /* 0x000000e8fb127810 */ /* 0x000fe40007ffe0ff */
[----:B--2---:R-:W-:Y:S02]  /*10300*/  @!P5 LEA R12, P1, R27, R5, 0x2 ;  /* 0x000000051b0cd211 */ /* 0x004fe400078210ff */
[----:B------:R-:W-:Y:S02]  /*10310*/  @!P6 LEA.HI.X R17, R25, R11, R28, 0x2, P2 ;  /* 0x0000000b1911e211 */ /* 0x000fe400010f141c */
[----:B------:R-:W-:Y:S02]  /*10320*/  SHF.R.S32.HI R18, RZ, 0x1f, R18 ;  /* 0x0000001fff127819 */ /* 0x000fe40000011412 */
[C---:B------:R-:W-:Y:S01]  /*10330*/  IADD3 R0, R251.reuse, 0xf0, RZ ;  /* 0x000000f0fb007810 */ /* 0x040fe20007ffe0ff */
[----:B------:R4:W-:Y:S01]  /*10340*/  @!P6 ST.E.64 [R16.64], R116 ;  /* 0x000000741000e985 */ /* 0x0009e2000c101b06 */
[----:B------:R-:W-:-:S02]  /*10350*/  IADD3 R25, R251, 0xf8, RZ ;  /* 0x000000f8fb197810 */ /* 0x000fc40007ffe0ff */
[----:B------:R-:W-:Y:S02]  /*10360*/  @!P4 LEA R4, P2, R26, R5, 0x2 ;  /* 0x000000051a04c211 */ /* 0x000fe400078410ff */
[----:B------:R-:W-:Y:S02]  /*10370*/  SHF.R.S32.HI R0, RZ, 0x1f, R0 ;  /* 0x0000001fff007819 */ /* 0x000fe40000011400 */
[----:B------:R-:W-:Y:S02]  /*10380*/  @!P5 LEA.HI.X R13, R27, R11, R18, 0x2, P1 ;  /* 0x0000000b1b0dd211 */ /* 0x000fe400008f1412 */
[----:B------:R-:W-:Y:S02]  /*10390*/  SHF.R.S32.HI R25, RZ, 0x1f, R25 ;  /* 0x0000001fff197819 */ /* 0x000fe40000011419 */
[----:B---3--:R-:W-:Y:S01]  /*103a0*/  @!P3 LEA R8, P1, R24, R5, 0x2 ;  /* 0x000000051808b211 */ /* 0x008fe200078210ff */
[----:B------:R4:W-:Y:S01]  /*103b0*/  @!P5 ST.E.64 [R12.64], R120 ;  /* 0x000000780c00d985 */ /* 0x0009e2000c101b06 */
[----:B------:R-:W-:-:S02]  /*103c0*/  @!P4 LEA.HI.X R5, R26, R11, R0, 0x2, P2 ;  /* 0x0000000b1a05c211 */ /* 0x000fc400010f1400 */
[----:B------:R-:W-:-:S03]  /*103d0*/  @!P3 LEA.HI.X R9, R24, R11, R25, 0x2, P1 ;  /* 0x0000000b1809b211 */ /* 0x000fc600008f1419 */
[----:B------:R4:W-:Y:S04]  /*103e0*/  @!P4 ST.E.64 [R4.64], R124 ;  /* 0x0000007c0400c985 */ /* 0x0009e8000c101b06 */
[----:B------:R4:W-:Y:S02]  /*103f0*/  @!P3 ST.E.64 [R8.64], R128 ;  /* 0x000000800800b985 */ /* 0x0009e4000c101b06 */
.L_x_4841:
[----:B------:R-:W-:Y:S05]  /*10400*/  BSYNC B0 ;  /* 0x0000000000007941 */ /* 0x000fea0003800000 */
.L_x_4840:
[----:B------:R-:W-:Y:S05]  /*10410*/  BRA.DIV ~URZ, `(.L_x_4842) ;  /* 0x000035627f007947 */ /* 0x000fea000b800000 */
[----:B-1----:R-:W1:Y:S04]  /*10420*/  SHFL.IDX PT, R3, R3, 0x1, 0x1c1f ;  /* 0x003c1f0003037f89 */ /* 0x002e6800000e0000 */
[----:B----4-:R4:W3:Y:S02]  /*10430*/  SHFL.IDX PT, R5, R10, 0x1, 0x1c1f ;  /* 0x003c1f000a057f89 */ /* 0x0108e400000e0000 */
.L_x_4900:
[----:B------:R-:W-:Y:S05]  /*10440*/  @P0 BRA `(.L_x_4837) ;  /* 0x00001a4000000947 */ /* 0x000fea0003800000 */
[C---:B------:R-:W-:Y:S02]  /*10450*/  ISETP.GE.AND P1, PT, R251.reuse, c[0x0][0x3c8], PT ;  /* 0x0000f200fb007a0c */ /* 0x040fe40003f26270 */
[----:B--2---:R-:W-:-:S02]  /*10460*/  IADD3 R11, R251, 0x8, RZ ;  /* 0x00000008fb0b7810 */ /* 0x004fc40007ffe0ff */
[----:B------:R-:W-:Y:S02]  /*10470*/  IADD3 R0, R251, 0x18, RZ ;  /* 0x00000018fb007810 */ /* 0x000fe40007ffe0ff */
[----:B------:R-:W-:Y:S02]  /*10480*/  ISETP.GE.AND P4, PT, R11, c[0x0][0x3c8], PT ;  /* 0x0000f2000b007a0c */ /* 0x000fe40003f86270 */
[----:B------:R-:W-:Y:S02]  /*10490*/  ISETP.GE.AND P3, PT, R0, c[0x0][0x3c8], PT ;  /* 0x0000f20000007a0c */ /* 0x000fe40003f66270 */
[C---:B------:R-:W-:Y:S02]  /*104a0*/  IADD3 R4, R251.reuse, 0x20, RZ ;  /* 0x00000020fb047810 */ /* 0x040fe40007ffe0ff */
[----:B------:R-:W-:Y:S01]  /*104b0*/  IADD3 R9, R251, 0x10, RZ ;  /* 0x00000010fb097810 */ /* 0x000fe20007ffe0ff */
[----:B---3--:R-:W-:Y:S01]  /*104c0*/  @!P1 IMAD.MOV.U32 R6, RZ, RZ, R5 ;  /* 0x000000ffff069224 */ /* 0x008fe200078e0005 */
[----:B------:R-:W-:Y:S01]  /*104d0*/  ISETP.GE.AND P2, PT, R4, c[0x0][0x3c8], PT ;  /* 0x0000f20004007a0c */ /* 0x000fe20003f46270 */
[----:B-1----:R-:W-:Y:S01]  /*104e0*/  @!P1 IMAD.MOV.U32 R7, RZ, RZ, R3 ;  /* 0x000000ffff079224 */ /* 0x002fe200078e0003 */
[----:B------:R-:W-:-:S02]  /*104f0*/  ISETP.GE.AND P0, PT, R9, c[0x0][0x3c8], PT ;  /* 0x0000f20009007a0c */ /* 0x000fc40003f06270 */
[C---:B----4-:R-:W-:Y:S01]  /*10500*/  IADD3 R10, R251.reuse, 0x28, RZ ;  /* 0x00000028fb0a7810 */ /* 0x050fe20007ffe0ff */
[----:B------:R-:W-:Y:S01]  /*10510*/  @!P1 IMAD.WIDE R16, R251, 0x4, R6 ;  /* 0x00000004fb109825 */ /* 0x000fe200078e0206 */
[----:B------:R-:W-:Y:S02]  /*10520*/  SHF.R.S32.HI R6, RZ, 0x1f, R0 ;  /* 0x0000001fff067819 */ /* 0x000fe40000011400 */
[-C--:B------:R-:W-:Y:S02]  /*10530*/  @!P3 LEA R12, P5, R0, R5.reuse, 0x2 ;  /* 0x00000005000cb211 */ /* 0x080fe400078a10ff */
[----:B------:R1:W-:Y:S01]  /*10540*/  @!P1 ST.E.64 [R16.64], R162 ;  /* 0x000000a210009985 */ /* 0x0003e2000c101b06 */
[----:B------:R-:W-:Y:S02]  /*10550*/  ISETP.GE.AND P1, PT, R10, c[0x0][0x3c8], PT ;  /* 0x0000f2000a007a0c */ /* 0x000fe40003f26270 */
[----:B------:R-:W-:Y:S02]  /*10560*/  SHF.R.S32.HI R8, RZ, 0x1f, R11 ;  /* 0x0000001fff087819 */ /* 0x000fe4000001140b */
[----:B------:R-:W-:-:S02]  /*10570*/  @!P4 LEA R14, P6, R11, R5, 0x2 ;  /* 0x000000050b0ec211 */ /* 0x000fc400078c10ff */
[-C--:B------:R-:W-:Y:S02]  /*10580*/  @!P3 LEA.HI.X R13, R0, R3.reuse, R6, 0x2, P5 ;  /* 0x00000003000db211 */ /* 0x080fe400028f1406 */
[----:B------:R-:W-:Y:S02]  /*10590*/  @!P4 LEA.HI.X R15, R11, R3, R8, 0x2, P6 ;  /* 0x000000030b0fc211 */ /* 0x000fe400030f1408 */
[----:B------:R-:W-:Y:S02]  /*105a0*/  SHF.R.S32.HI R6, RZ, 0x1f, R9 ;  /* 0x0000001fff067819 */ /* 0x000fe40000011409 */
[----:B------:R-:W-:Y:S01]  /*105b0*/  SHF.R.S32.HI R0, RZ, 0x1f, R4 ;  /* 0x0000001fff007819 */ /* 0x000fe20000011404 */
[----:B------:R-:W-:Y:S01]  /*105c0*/  @!P4 ST.E.64 [R14.64], R158 ;  /* 0x0000009e0e00c985 */ /* 0x000fe2000c101b06 */
[----:B------:R-:W-:Y:S02]  /*105d0*/  @!P0 LEA R18, P6, R9, R5, 0x2 ;  /* 0x0000000509128211 */ /* 0x000fe400078c10ff */
[----:B------:R-:W-:-:S02]  /*105e0*/  IADD3 R8, R251, 0x30, RZ ;  /* 0x00000030fb087810 */ /* 0x000fc40007ffe0ff */
[----:B------:R-:W-:Y:S02]  /*105f0*/  @!P0 LEA.HI.X R19, R9, R3, R6, 0x2, P6 ;  /* 0x0000000309138211 */ /* 0x000fe400030f1406 */
[-C--:B------:R-:W-:Y:S02]  /*10600*/  @!P1 LEA R6, P6, R10, R5.reuse, 0x2 ;  /* 0x000000050a069211 */ /* 0x080fe400078c10ff */
[C---:B------:R-:W-:Y:S01]  /*10610*/  IADD3 R20, R251.reuse, 0x40, RZ ;  /* 0x00000040fb147810 */ /* 0x040fe20007ffe0ff */
[----:B------:R2:W-:Y:S01]  /*10620*/  @!P0 ST.E.64 [R18.64], R134 ;  /* 0x0000008612008985 */ /* 0x0005e2000c101b06 */
[----:B------:R-:W-:Y:S02]  /*10630*/  IADD3 R29, R251, 0xb0, RZ ;  /* 0x000000b0fb1d7810 */ /* 0x000fe40007ffe0ff */
[----:B------:R-:W-:Y:S01]  /*10640*/  ISETP.GE.AND P4, PT, R20, c[0x0][0x3c8], PT ;  /* 0x0000f20014007a0c */ /* 0x000fe20003f86270 */
[----:B------:R3:W-:Y:S01]  /*10650*/  @!P3 ST.E.64 [R12.64], R138 ;  /* 0x0000008a0c00b985 */ /* 0x0007e2000c101b06 */
[----:B-1----:R-:W-:-:S02]  /*10660*/  @!P2 LEA R16, P5, R4, R5, 0x2 ;  /* 0x000000050410a211 */ /* 0x002fc400078a10ff */
[C---:B------:R-:W-:Y:S02]  /*10670*/  IADD3 R24, R251.reuse, 0xc0, RZ ;  /* 0x000000c0fb187810 */ /* 0x040fe40007ffe0ff */
[-C--:B------:R-:W-:Y:S02]  /*10680*/  @!P2 LEA.HI.X R17, R4, R3.reuse, R0, 0x2, P5 ;  /* 0x000000030411a211 */ /* 0x080fe400028f1400 */
[----:B------:R-:W-:Y:S02]  /*10690*/  SHF.R.S32.HI R0, RZ, 0x1f, R10 ;  /* 0x0000001fff007819 */ /* 0x000fe4000001140a */
[----:B------:R-:W-:Y:S01]  /*106a0*/  ISETP.GE.AND P5, PT, R8, c[0x0][0x3c8], PT ;  /* 0x0000f20008007a0c */ /* 0x000fe20003fa6270 */
[----:B------:R1:W-:Y:S01]  /*106b0*/  @!P2 ST.E.64 [R16.64], R142 ;  /* 0x0000008e1000a985 */ /* 0x0003e2000c101b06 */
[----:B------:R-:W-:Y:S02]  /*106c0*/  @!P1 LEA.HI.X R7, R10, R3, R0, 0x2, P6 ;  /* 0x000000030a079211 */ /* 0x000fe400030f1400 */
[----:B------:R-:W-:-:S02]  /*106d0*/  IADD3 R0, R251, 0x38, RZ ;  /* 0x00000038fb007810 */ /* 0x000fc40007ffe0ff */
[----:B------:R-:W-:Y:S01]  /*106e0*/  SHF.R.S32.HI R4, RZ, 0x1f, R8 ;  /* 0x0000001fff047819 */ /* 0x000fe20000011408 */
[----:B------:R4:W-:Y:S01]  /*106f0*/  @!P1 ST.E.64 [R6.64], R146 ;  /* 0x0000009206009985 */ /* 0x0009e2000c101b06 */
[----:B------:R-:W-:Y:S02]  /*10700*/  ISETP.GE.AND P0, PT, R0, c[0x0][0x3c8], PT ;  /* 0x0000f20000007a0c */ /* 0x000fe40003f06270 */
[----:B------:R-:W-:Y:S02]  /*10710*/  IADD3 R10, R251, 0x48, RZ ;  /* 0x00000048fb0a7810 */ /* 0x000fe40007ffe0ff */
[----:B------:R-:W-:Y:S02]  /*10720*/  SHF.R.S32.HI R9, RZ, 0x1f, R0 ;  /* 0x0000001fff097819 */ /* 0x000fe40000011400 */
[----:B------:R-:W-:Y:S02]  /*10730*/  @!P5 LEA R22, P6, R8, R5, 0x2 ;  /* 0x000000050816d211 */ /* 0x000fe400078c10ff */
[----:B------:R-:W-:-:S02]  /*10740*/  ISETP.GE.AND P3, PT, R10, c[0x0][0x3c8], PT ;  /* 0x0000f2000a007a0c */ /* 0x000fc40003f66270 */
[----:B------:R-:W-:Y:S02]  /*10750*/  @!P5 LEA.HI.X R23, R8, R3, R4, 0x2, P6 ;  /* 0x000000030817d211 */ /* 0x000fe400030f1404 */
[----:B------:R-:W-:Y:S02]  /*10760*/  IADD3 R4, R251, 0x50, RZ ;  /* 0x00000050fb047810 */ /* 0x000fe40007ffe0ff */
[C---:B--2---:R-:W-:Y:S01]  /*10770*/  @!P0 LEA R18, P2, R0.reuse, R5, 0x2 ;  /* 0x0000000500128211 */ /* 0x044fe200078410ff */
[----:B------:R2:W-:Y:S01]  /*10780*/  @!P5 ST.E.64 [R22.64], R150 ;  /* 0x000000961600d985 */ /* 0x0005e2000c101b06 */
[----:B------:R-:W-:Y:S02]  /*10790*/  SHF.R.S32.HI R8, RZ, 0x1f, R20 ;  /* 0x0000001fff087819 */ /* 0x000fe40000011414 */
[----:B------:R-:W-:Y:S02]  /*107a0*/  @!P0 LEA.HI.X R19, R0, R3, R9, 0x2, P2 ;  /* 0x0000000300138211 */ /* 0x000fe400010f1409 */
[----:B------:R-:W-:-:S02]  /*107b0*/  ISETP.GE.AND P2, PT, R4, c[0x0][0x3c8], PT ;  /* 0x0000f20004007a0c */ /* 0x000fc40003f46270 */
[C---:B------:R-:W-:Y:S01]  /*107c0*/  @!P4 LEA R14, P6, R20.reuse, R5, 0x2 ;  /* 0x00000005140ec211 */ /* 0x040fe200078c10ff */
[----:B------:R5:W-:Y:S01]  /*107d0*/  @!P0 ST.E.64 [R18.64], R154 ;  /* 0x0000009a12008985 */ /* 0x000be2000c101b06 */
[----:B------:R-:W-:Y:S02]  /*107e0*/  IADD3 R0, R251, 0x58, RZ ;  /* 0x00000058fb007810 */ /* 0x000fe40007ffe0ff */
[----:B------:R-:W-:Y:S02]  /*107f0*/  @!P4 LEA.HI.X R15, R20, R3, R8, 0x2, P6 ;  /* 0x00000003140fc211 */ /* 0x000fe400030f1408 */
[----:B------:R-:W-:Y:S02]  /*10800*/  SHF.R.S32.HI R8, RZ, 0x1f, R10 ;  /* 0x0000001fff087819 */ /* 0x000fe4000001140a */
[----:B---3--:R-:W-:Y:S01]  /*10810*/  @!P3 LEA R12, P6, R10, R5, 0x2 ;  /* 0x000000050a0cb211 */ /* 0x008fe200078c10ff */
[----:B------:R-:W-:Y:S01]  /*10820*/  @!P4 ST.E.64 [R14.64], R38 ;  /* 0x000000260e00c985 */ /* 0x000fe2000c101b06 */
[----:B------:R-:W-:-:S02]  /*10830*/  ISETP.GE.AND P1, PT, R0, c[0x0][0x3c8], PT ;  /* 0x0000f20000007a0c */ /* 0x000fc40003f26270 */
[----:B------:R-:W-:Y:S02]  /*10840*/  @!P3 LEA.HI.X R13, R10, R3, R8, 0x2, P6 ;  /* 0x000000030a0db211 */ /* 0x000fe400030f1408 */
[----:B------:R-:W-:Y:S02]  /*10850*/  SHF.R.S32.HI R8, RZ, 0x1f, R4 ;  /* 0x0000001fff087819 */ /* 0x000fe40000011404 */
[C---:B------:R-:W-:Y:S01]  /*10860*/  @!P2 LEA R10, P6, R4.reuse, R5, 0x2 ;  /* 0x00000005040aa211 */ /* 0x040fe200078c10ff */
[----:B------:R3:W-:Y:S01]  /*10870*/  @!P3 ST.E.64 [R12.64], R42 ;  /* 0x0000002a0c00b985 */ /* 0x0007e2000c101b06 */
[C---:B-1----:R-:W-:Y:S02]  /*10880*/  IADD3 R16, R251.reuse, 0x68, RZ ;  /* 0x00000068fb107810 */ /* 0x042fe40007ffe0ff */
[----:B------:R-:W-:Y:S02]  /*10890*/  @!P2 LEA.HI.X R11, R4, R3, R8, 0x2, P6 ;  /* 0x00000003040ba211 */ /* 0x000fe400030f1408 */
[----:B------:R-:W-:-:S02]  /*108a0*/  IADD3 R4, R251, 0x60, RZ ;  /* 0x00000060fb047810 */ /* 0x000fc40007ffe0ff */
[----:B------:R-:W-:Y:S01]  /*108b0*/  SHF.R.S32.HI R8, RZ, 0x1f, R0 ;  /* 0x0000001fff087819 */ /* 0x000fe20000011400 */
[----:B------:R1:W-:Y:S01]  /*108c0*/  @!P2 ST.E.64 [R10.64], R46 ;  /* 0x0000002e0a00a985 */ /* 0x0003e2000c101b06 */
[----:B------:R-:W-:Y:S02]  /*108d0*/  ISETP.GE.AND P0, PT, R4, c[0x0][0x3c8], PT ;  /* 0x0000f20004007a0c */ /* 0x000fe40003f06270 */
[----:B------:R-:W-:Y:S02]  /*108e0*/  @!P1 LEA R20, P6, R0, R5, 0x2 ;  /* 0x0000000500149211 */ /* 0x000fe400078c10ff */
[----:B------:R-:W-:Y:S02]  /*108f0*/  ISETP.GE.AND P5, PT, R16, c[0x0][0x3c8], PT ;  /* 0x0000f20010007a0c */ /* 0x000fe40003fa6270 */
[----:B----4-:R-:W-:Y:S02]  /*10900*/  IADD3 R6, R251, 0x70, RZ ;  /* 0x00000070fb067810 */ /* 0x010fe40007ffe0ff */
[----:B------:R-:W-:-:S02]  /*10910*/  @!P1 LEA.HI.X R21, R0, R3, R8, 0x2, P6 ;  /* 0x0000000300159211 */ /* 0x000fc400030f1408 */
[----:B------:R-:W-:Y:S02]  /*10920*/  ISETP.GE.AND P4, PT, R6, c[0x0][0x3c8], PT ;  /* 0x0000f20006007a0c */ /* 0x000fe40003f86270 */
[----:B------:R-:W-:Y:S01]  /*10930*/  SHF.R.S32.HI R8, RZ, 0x1f, R4 ;  /* 0x0000001fff087819 */ /* 0x000fe20000011404 */
[----:B------:R4:W-:Y:S01]  /*10940*/  @!P1 ST.E.64 [R20.64], R50 ;  /* 0x0000003214009985 */ /* 0x0009e2000c101b06 */
[C---:B--2---:R-:W-:Y:S02]  /*10950*/  @!P0 LEA R22, P3, R4.reuse, R5, 0x2 ;  /* 0x0000000504168211 */ /* 0x044fe400078610ff */
[----:B------:R-:W-:Y:S02]  /*10960*/  IADD3 R0, R251, 0x78, RZ ;  /* 0x00000078fb007810 */ /* 0x000fe40007ffe0ff */
[----:B------:R-:W-:Y:S02]  /*10970*/  @!P0 LEA.HI.X R23, R4, R3, R8, 0x2, P3 ;  /* 0x0000000304178211 */ /* 0x000fe400018f1408 */
[----:B------:R-:W-:-:S02]  /*10980*/  ISETP.GE.AND P3, PT, R0, c[0x0][0x3c8], PT ;  /* 0x0000f20000007a0c */ /* 0x000fc40003f66270 */
[----:B------:R-:W-:Y:S01]  /*10990*/  SHF.R.S32.HI R7, RZ, 0x1f, R16 ;  /* 0x0000001fff077819 */ /* 0x000fe20000011410 */
[----:B------:R-:W-:Y:S01]  /*109a0*/  @!P0 ST.E.64 [R22.64], R54 ;  /* 0x0000003616008985 */ /* 0x000fe2000c101b06 */
[C---:B-----5:R-:W-:Y:S02]  /*109b0*/  @!P5 LEA R18, P6, R16.reuse, R5, 0x2 ;  /* 0x000000051012d211 */ /* 0x060fe400078c10ff */
[----:B------:R-:W-:Y:S02]  /*109c0*/  IADD3 R4, R251, 0x80, RZ ;  /* 0x00000080fb047810 */ /* 0x000fe40007ffe0ff */
[----:B------:R-:W-:Y:S02]  /*109d0*/  @!P5 LEA.HI.X R19, R16, R3, R7, 0x2, P6 ;  /* 0x000000031013d211 */ /* 0x000fe400030f1407 */
[----:B------:R-:W-:Y:S02]  /*109e0*/  SHF.R.S32.HI R7, RZ, 0x1f, R6 ;  /* 0x0000001fff077819 */ /* 0x000fe40000011406 */
[----:B------:R-:W-:Y:S01]  /*109f0*/  @!P4 LEA R8, P6, R6, R5, 0x2 ;  /* 0x000000050608c211 */ /* 0x000fe200078c10ff */
[----:B------:R-:W-:Y:S01]  /*10a00*/  @!P5 ST.E.64 [R18.64], R58 ;  /* 0x0000003a1200d985 */ /* 0x000fe2000c101b06 */
[----:B------:R-:W-:-:S02]  /*10a10*/  ISETP.GE.AND P2, PT, R4, c[0x0][0x3c8], PT ;  /* 0x0000f20004007a0c */ /* 0x000fc40003f46270 */
[----:B------:R-:W-:Y:S02]  /*10a20*/  @!P4 LEA.HI.X R9, R6, R3, R7, 0x2, P6 ;  /* 0x000000030609c211 */ /* 0x000fe400030f1407 */
[----:B------:R-:W-:Y:S02]  /*10a30*/  SHF.R.S32.HI R6, RZ, 0x1f, R0 ;  /* 0x0000001fff067819 */ /* 0x000fe40000011400 */
[C---:B---3--:R-:W-:Y:S01]  /*10a40*/  @!P3 LEA R12, P6, R0.reuse, R5, 0x2 ;  /* 0x00000005000cb211 */ /* 0x048fe200078c10ff */
[----:B------:R2:W-:Y:S01]  /*10a50*/  @!P4 ST.E.64 [R8.64], R62 ;  /* 0x0000003e0800c985 */ /* 0x0005e2000c101b06 */
[C---:B------:R-:W-:Y:S02]  /*10a60*/  IADD3 R14, R251.reuse, 0x90, RZ ;  /* 0x00000090fb0e7810 */ /* 0x040fe40007ffe0ff */
[----:B------:R-:W-:Y:S02]  /*10a70*/  @!P3 LEA.HI.X R13, R0, R3, R6, 0x2, P6 ;  /* 0x00000003000db211 */ /* 0x000fe400030f1406 */
[----:B------:R-:W-:-:S02]  /*10a80*/  IADD3 R0, R251, 0x88, RZ ;  /* 0x00000088fb007810 */ /* 0x000fc40007ffe0ff */
[----:B------:R-:W-:Y:S01]  /*10a90*/  ISETP.GE.AND P0, PT, R14, c[0x0][0x3c8], PT ;  /* 0x0000f2000e007a0c */ /* 0x000fe20003f06270 */
[----:B------:R-:W-:Y:S01]  /*10aa0*/  @!P3 ST.E.64 [R12.64], R66 ;  /* 0x000000420c00b985 */ /* 0x000fe2000c101b06 */
[----:B------:R-:W-:Y:S02]  /*10ab0*/  ISETP.GE.AND P1, PT, R0, c[0x0][0x3c8], PT ;  /* 0x0000f20000007a0c */ /* 0x000fe40003f26270 */
[----:B------:R-:W-:Y:S02]  /*10ac0*/  IADD3 R6, R251, 0x98, RZ ;  /* 0x00000098fb067810 */ /* 0x000fe40007ffe0ff */
[----:B------:R-:W-:Y:S02]  /*10ad0*/  SHF.R.S32.HI R7, RZ, 0x1f, R4 ;  /* 0x0000001fff077819 */ /* 0x000fe40000011404 */
[----:B------:R-:W-:Y:S02]  /*10ae0*/  ISETP.GE.AND P5, PT, R6, c[0x0][0x3c8], PT ;  /* 0x0000f20006007a0c */ /* 0x000fe40003fa6270 */
[----:B-1----:R-:W-:-:S02]  /*10af0*/  @!P2 LEA R10, P6, R4, R5, 0x2 ;  /* 0x00000005040aa211 */ /* 0x002fc400078c10ff */
[----:B------:R-:W-:Y:S02]  /*10b00*/  SHF.R.S32.HI R15, RZ, 0x1f, R0 ;  /* 0x0000001fff0f7819 */ /* 0x000fe40000011400 */
[----:B------:R-:W-:Y:S02]  /*10b10*/  @!P2 LEA.HI.X R11, R4, R3, R7, 0x2, P6 ;  /* 0x00000003040ba211 */ /* 0x000fe400030f1407 */
[-C--:B----4-:R-:W-:Y:S02]  /*10b20*/  @!P1 LEA R20, P4, R0, R5.reuse, 0x2 ;  /* 0x0000000500149211 */ /* 0x090fe400078810ff */
[----:B------:R-:W-:Y:S01]  /*10b30*/  SHF.R.S32.HI R7, RZ, 0x1f, R14 ;  /* 0x0000001fff077819 */ /* 0x000fe2000001140e */
[----:B------:R1:W-:Y:S01]  /*10b40*/  @!P2 ST.E.64 [R10.64], R70 ;  /* 0x000000460a00a985 */ /* 0x0003e2000c101b06 */
[----:B------:R-:W-:Y:S02]  /*10b50*/  @!P0 LEA R16, P6, R14, R5, 0x2 ;  /* 0x000000050e108211 */ /* 0x000fe400078c10ff */
[----:B------:R-:W-:-:S02]  /*10b60*/  @!P1 LEA.HI.X R21, R0, R3, R15, 0x2, P4 ;  /* 0x0000000300159211 */ /* 0x000fc400020f140f */
[----:B------:R-:W-:Y:S02]  /*10b70*/  @!P0 LEA.HI.X R17, R14, R3, R7, 0x2, P6 ;  /* 0x000000030e118211 */ /* 0x000fe400030f1407 */
[----:B------:R-:W-:Y:S01]  /*10b80*/  IADD3 R4, R251, 0xa0, RZ ;  /* 0x000000a0fb047810 */ /* 0x000fe20007ffe0ff */
[----:B------:R-:W-:Y:S01]  /*10b90*/  @!P1 ST.E.64 [R20.64], R74 ;  /* 0x0000004a14009985 */ /* 0x000fe2000c101b06 */
[----:B------:R-:W-:Y:S02]  /*10ba0*/  SHF.R.S32.HI R0, RZ, 0x1f, R6 ;  /* 0x0000001fff007819 */ /* 0x000fe40000011406 */
[----:B------:R-:W-:Y:S01]  /*10bb0*/  @!P5 LEA R14, P6, R6, R5, 0x2 ;  /* 0x00000005060ed211 */ /* 0x000fe200078c10ff */
[----:B------:R-:W-:Y:S01]  /*10bc0*/  @!P0 ST.E.64 [R16.64], R78 ;  /* 0x0000004e10008985 */ /* 0x000fe2000c101b06 */
[----:B------:R-:W-:Y:S02]  /*10bd0*/  ISETP.GE.AND P4, PT, R4, c[0x0][0x3c8], PT ;  /* 0x0000f20004007a0c */ /* 0x000fe40003f86270 */
[----:B------:R-:W-:-:S02]  /*10be0*/  @!P5 LEA.HI.X R15, R6, R3, R0, 0x2, P6 ;  /* 0x00000003060fd211 */ /* 0x000fc400030f1400 */
[----:B------:R-:W-:Y:S02]  /*10bf0*/  IADD3 R0, R251, 0xa8, RZ ;  /* 0x000000a8fb007810 */ /* 0x000fe40007ffe0ff */
[----:B------:R-:W-:Y:S01]  /*10c00*/  ISETP.GE.AND P2, PT, R29, c[0x0][0x3c8], PT ;  /* 0x0000f2001d007a0c */ /* 0x000fe20003f46270 */
[----:B------:R-:W-:Y:S01]  /*10c10*/  @!P5 ST.E.64 [R14.64], R82 ;  /* 0x000000520e00d985 */ /* 0x000fe2000c101b06 */
[----:B------:R-:W-:Y:S02]  /*10c20*/  ISETP.GE.AND P3, PT, R0, c[0x0][0x3c8], PT ;  /* 0x0000f20000007a0c */ /* 0x000fe40003f66270 */
[----:B------:R-:W-:Y:S02]  /*10c30*/  IADD3 R26, R251, 0xb8, RZ ;  /* 0x000000b8fb1a7810 */ /* 0x000fe40007ffe0ff */
[----:B------:R-:W-:Y:S02]  /*10c40*/  SHF.R.S32.HI R6, RZ, 0x1f, R4 ;  /* 0x0000001fff067819 */ /* 0x000fe40000011404 */
[----:B--2---:R-:W-:-:S02]  /*10c50*/  @!P4 LEA R8, P6, R4, R5, 0x2 ;  /* 0x000000050408c211 */ /* 0x004fc400078c10ff */
[----:B------:R-:W-:Y:S02]  /*10c60*/  ISETP.GE.AND P0, PT, R24, c[0x0][0x3c8], PT ;  /* 0x0000f20018007a0c */ /* 0x000fe40003f06270 */
[----:B------:R-:W-:Y:S02]  /*10c70*/  ISETP.GE.AND P1, PT, R26, c[0x0][0x3c8], PT ;  /* 0x0000f2001a007a0c */ /* 0x000fe40003f26270 */
[----:B------:R-:W-:Y:S02]  /*10c80*/  @!P4 LEA.HI.X R9, R4, R3, R6, 0x2, P6 ;  /* 0x000000030409c211 */ /* 0x000fe400030f1406 */
[----:B------:R-:W-:Y:S02]  /*10c90*/  SHF.R.S32.HI R4, RZ, 0x1f, R0 ;  /* 0x0000001fff047819 */ /* 0x000fe40000011400 */
[----:B------:R-:W-:Y:S01]  /*10ca0*/  @!P3 LEA R6, P6, R0, R5, 0x2 ;  /* 0x000000050006b211 */ /* 0x000fe200078c10ff */
[----:B------:R2:W-:Y:S01]  /*10cb0*/  @!P4 ST.E.64 [R8.64], R86 ;  /* 0x000000560800c985 */ /* 0x0005e2000c101b06 */
[----:B------:R-:W-:-:S02]  /*10cc0*/  IADD3 R31, R251, 0xb0, RZ ;  /* 0x000000b0fb1f7810 */ /* 0x000fc40007ffe0ff */
[----:B------:R-:W-:Y:S02]  /*10cd0*/  @!P3 LEA.HI.X R7, R0, R3, R4, 0x2, P6 ;  /* 0x000000030007b211 */ /* 0x000fe400030f1404 */
[----:B------:R-:W-:Y:S02]  /*10ce0*/  IADD3 R30, R251, 0xc8, RZ ;  /* 0x000000c8fb1e7810 */ /* 0x000fe40007ffe0ff */
[----:B------:R-:W-:Y:S01]  /*10cf0*/  @!P2 LEA R18, P5, R29, R5, 0x2 ;  /* 0x000000051d12a211 */ /* 0x000fe200078a10ff */
[----:B------:R3:W-:Y:S01]  /*10d00*/  @!P3 ST.E.64 [R6.64], R90 ;  /* 0x0000005a0600b985 */ /* 0x0007e2000c101b06 */
[----:B------:R-:W-:Y:S02]  /*10d10*/  SHF.R.S32.HI R31, RZ, 0x1f, R31 ;  /* 0x0000001fff1f7819 */ /* 0x000fe4000001141f */
[C---:B------:R-:W-:Y:S02]  /*10d20*/  IADD3 R27, R251.reuse, 0xd0, RZ ;  /* 0x000000d0fb1b7810 */ /* 0x040fe40007ffe0ff */
[----:B------:R-:W-:-:S02]  /*10d30*/  IADD3 R25, R251, 0xc0, RZ ;  /* 0x000000c0fb197810 */ /* 0x000fc40007ffe0ff */
[----:B------:R-:W-:Y:S02]  /*10d40*/  IADD3 R28, R251, 0xb8, RZ ;  /* 0x000000b8fb1c7810 */ /* 0x000fe40007ffe0ff */
[----:B------:R-:W-:Y:S02]  /*10d50*/  ISETP.GE.AND P4, PT, R30, c[0x0][0x3c8], PT ;  /* 0x0000f2001e007a0c */ /* 0x000fe40003f86270 */
[----:B------:R-:W-:Y:S02]  /*10d60*/  @!P2 LEA.HI.X R19, R29, R3, R31, 0x2, P5 ;  /* 0x000000031d13a211 */ /* 0x000fe400028f141f */
[----:B-1----:R-:W-:Y:S02]  /*10d70*/  @!P0 LEA R10, P3, R24, R5, 0x2 ;  /* 0x00000005180a8211 */ /* 0x002fe400078610ff */
[----:B------:R-:W-:Y:S01]  /*10d80*/  SHF.R.S32.HI R25, RZ, 0x1f, R25 ;  /* 0x0000001fff197819 */ /* 0x000fe20000011419 */
[----:B------:R-:W-:Y:S01]  /*10d90*/  @!P2 ST.E.64 [R18.64], R94 ;  /* 0x0000005e1200a985 */ /* 0x000fe2000c101b06 */
[----:B------:R-:W-:-:S02]  /*10da0*/  ISETP.GE.AND P5, PT, R27, c[0x0][0x3c8], PT ;  /* 0x0000f2001b007a0c */ /* 0x000fc40003fa6270 */
[----:B------:R-:W-:Y:S02]  /*10db0*/  @!P1 LEA R12, P6, R26, R5, 0x2 ;  /* 0x000000051a0c9211 */ /* 0x000fe400078c10ff */
[----:B------:R-:W-:Y:S02]  /*10dc0*/  SHF.R.S32.HI R28, RZ, 0x1f, R28 ;  /* 0x0000001fff1c7819 */ /* 0x000fe4000001141c */
[-C--:B------:R-:W-:Y:S02]  /*10dd0*/  @!P0 LEA.HI.X R11, R24, R3.reuse, R25, 0x2, P3 ;  /* 0x00000003180b8211 */ /* 0x080fe400018f1419 */
[----:B------:R-:W-:Y:S02]  /*10de0*/  @!P1 LEA.HI.X R13, R26, R3, R28, 0x2, P6 ;  /* 0x000000031a0d9211 */ /* 0x000fe400030f141c */
[C---:B------:R-:W-:Y:S02]  /*10df0*/  IADD3 R25, R251.reuse, 0xd8, RZ ;  /* 0x000000d8fb197810 */ /* 0x040fe40007ffe0ff */
[----:B------:R-:W-:Y:S01]  /*10e00*/  IADD3 R31, R251, 0xc8, RZ ;  /* 0x000000c8fb1f7810 */ /* 0x000fe20007ffe0ff */
[----:B------:R1:W-:Y:S01]  /*10e10*/  @!P1 ST.E.64 [R12.64], R98 ;  /* 0x000000620c009985 */ /* 0x0003e2000c101b06 */
[----:B------:R-:W-:-:S02]  /*10e20*/  ISETP.GE.AND P3, PT, R25, c[0x0][0x3c8], PT ;  /* 0x0000f20019007a0c */ /* 0x000fc40003f66270 */
[C---:B------:R-:W-:Y:S01]  /*10e30*/  IADD3 R29, R251.reuse, 0xd0, RZ ;  /* 0x000000d0fb1d7810 */ /* 0x040fe20007ffe0ff */
[----:B------:R4:W-:Y:S01]  /*10e40*/  @!P0 ST.E.64 [R10.64], R102 ;  /* 0x000000660a008985 */ /* 0x0009e2000c101b06 */
[-C--:B--2---:R-:W-:Y:S02]  /*10e50*/  @!P4 LEA R8, P0, R30, R5.reuse, 0x2 ;  /* 0x000000051e08c211 */ /* 0x084fe400078010ff */
[----:B------:R-:W-:Y:S02]  /*10e60*/  SHF.R.S32.HI R31, RZ, 0x1f, R31 ;  /* 0x0000001fff1f7819 */ /* 0x000fe4000001141f */
[----:B------:R-:W-:Y:S02]  /*10e70*/  IADD3 R28, R251, 0xe0, RZ ;  /* 0x000000e0fb1c7810 */ /* 0x000fe40007ffe0ff */
[----:B------:R-:W-:Y:S02]  /*10e80*/  SHF.R.S32.HI R29, RZ, 0x1f, R29 ;  /* 0x0000001fff1d7819 */ /* 0x000fe4000001141d */
[----:B---3--:R-:W-:-:S02]  /*10e90*/  @!P5 LEA R6, P6, R27, R5, 0x2 ;  /* 0x000000051b06d211 */ /* 0x008fc400078c10ff */
[C---:B------:R-:W-:Y:S02]  /*10ea0*/  IADD3 R26, R251.reuse, 0xe8, RZ ;  /* 0x000000e8fb1a7810 */ /* 0x040fe40007ffe0ff */
[----:B------:R-:W-:Y:S02]  /*10eb0*/  IADD3 R24, R251, 0xf0, RZ ;  /* 0x000000f0fb187810 */ /* 0x000fe40007ffe0ff */
[-C--:B------:R-:W-:Y:S02]  /*10ec0*/  @!P4 LEA.HI.X R9, R30, R3.reuse, R31, 0x2, P0 ;  /* 0x000000031e09c211 */ /* 0x080fe400000f141f */
[----:B------:R-:W-:Y:S02]  /*10ed0*/  ISETP.GE.AND P2, PT, R28, c[0x0][0x3c8], PT ;  /* 0x0000f2001c007a0c */ /* 0x000fe40003f46270 */
[----:B------:R-:W-:Y:S01]  /*10ee0*/  @!P5 LEA.HI.X R7, R27, R3, R29, 0x2, P6 ;  /* 0x000000031b07d211 */ /* 0x000fe200030f141d */
[----:B------:R2:W-:Y:S01]  /*10ef0*/  @!P4 ST.E.64 [R8.64], R106 ;  /* 0x0000006a0800c985 */ /* 0x0005e2000c101b06 */
[----:B------:R-:W-:-:S02]  /*10f00*/  ISETP.GE.AND P1, PT, R26, c[0x0][0x3c8], PT ;  /* 0x0000f2001a007a0c */ /* 0x000fc40003f26270 */
[----:B------:R-:W-:Y:S01]  /*10f10*/  IADD3 R27, R251, 0xd8, RZ ;  /* 0x000000d8fb1b7810 */ /* 0x000fe20007ffe0ff */
[----:B------:R2:W-:Y:S01]  /*10f20*/  @!P5 ST.E.64 [R6.64], R110 ;  /* 0x0000006e0600d985 */ /* 0x0005e2000c101b06 */
[----:B------:R-:W-:Y:S02]  /*10f30*/  ISETP.GE.AND P0, PT, R24, c[0x0][0x3c8], PT ;  /* 0x0000f20018007a0c */ /* 0x000fe40003f06270 */
[----:B-1----:R-:W-:Y:S02]  /*10f40*/  @!P3 LEA R12, P4, R25, R5, 0x2 ;  /* 0x00000005190cb211 */ /* 0x002fe400078810ff */
[----:B------:R-:W-:Y:S02]  /*10f50*/  SHF.R.S32.HI R27, RZ, 0x1f, R27 ;  /* 0x0000001fff1b7819 */ /* 0x000fe4000001141b */
[----:B------:R-:W-:Y:S02]  /*10f60*/  IADD3 R29, R251, 0xe0, RZ ;  /* 0x000000e0fb1d7810 */ /* 0x000fe40007ffe0ff */
[----:B------:R-:W-:-:S02]  /*10f70*/  @!P3 LEA.HI.X R13, R25, R3, R27, 0x2, P4 ;  /* 0x00000003190db211 */ /* 0x000fc400020f141b */
[C---:B------:R-:W-:Y:S02]  /*10f80*/  IADD3 R27, R251.reuse, 0xe8, RZ ;  /* 0x000000e8fb1b7810 */ /* 0x040fe40007ffe0ff */
[----:B------:R-:W-:Y:S01]  /*10f90*/  IADD3 R25, R251, 0xf0, RZ ;  /* 0x000000f0fb197810 */ /* 0x000fe20007ffe0ff */
[----:B------:R2:W-:Y:S01]  /*10fa0*/  @!P3 ST.E.64 [R12.64], R114 ;  /* 0x000000720c00b985 */ /* 0x0005e2000c101b06 */
[-C--:B------:R-:W-:Y:S02]  /*10fb0*/  @!P2 LEA R16, P6, R28, R5.reuse, 0x2 ;  /* 0x000000051c10a211 */ /* 0x080fe400078c10ff */
[----:B------:R-:W-:Y:S02]  /*10fc0*/  SHF.R.S32.HI R29, RZ, 0x1f, R29 ;  /* 0x0000001fff1d7819 */ /* 0x000fe4000001141d */
[----:B------:R-:W-:Y:S02]  /*10fd0*/  @!P1 LEA R14, P5, R26, R5, 0x2 ;  /* 0x000000051a0e9211 */ /* 0x000fe400078a10ff */
[----:B------:R-:W-:-:S02]  /*10fe0*/  SHF.R.S32.HI R27, RZ, 0x1f, R27 ;  /* 0x0000001fff1b7819 */ /* 0x000fc4000001141b */
[----:B------:R-:W-:Y:S02]  /*10ff0*/  SHF.R.S32.HI R25, RZ, 0x1f, R25 ;  /* 0x0000001fff197819 */ /* 0x000fe40000011419 */
[----:B----4-:R-:W-:Y:S02]  /*11000*/  @!P0 LEA R10, P4, R24, R5, 0x2 ;  /* 0x00000005180a8211 */ /* 0x010fe400078810ff */
[-C--:B------:R-:W-:Y:S02]  /*11010*/  @!P2 LEA.HI.X R17, R28, R3.reuse, R29, 0x2, P6 ;  /* 0x000000031c11a211 */ /* 0x080fe400030f141d */
[-C--:B------:R-:W-:Y:S02]  /*11020*/  @!P1 LEA.HI.X R15, R26, R3.reuse, R27, 0x2, P5 ;  /* 0x000000031a0f9211 */ /* 0x080fe400028f141b */
[----:B------:R-:W-:Y:S01]  /*11030*/  @!P0 LEA.HI.X R11, R24, R3, R25, 0x2, P4 ;  /* 0x00000003180b8211 */ /* 0x000fe200020f1419 */
[----:B------:R2:W-:Y:S01]  /*11040*/  @!P2 ST.E.64 [R16.64], R118 ;  /* 0x000000761000a985 */ /* 0x0005e2000c101b06 */
[----:B------:R-:W-:-:S03]  /*11050*/  IADD3 R24, R251, 0xf8, RZ ;  /* 0x000000f8fb187810 */ /* 0x000fc60007ffe0ff */
[----:B------:R2:W-:Y:S04]  /*11060*/  @!P1 ST.E.64 [R14.64], R122 ;  /* 0x0000007a0e009985 */ /* 0x0005e8000c101b06 */
[----:B------:R2:W-:Y:S01]  /*11070*/  @!P0 ST.E.64 [R10.64], R126 ;  /* 0x0000007e0a008985 */ /* 0x0005e2000c101b06 */
[----:B------:R-:W-:-:S13]  /*11080*/  ISETP.GE.AND P0, PT, R24, c[0x0][0x3c8], PT ;  /* 0x0000f20018007a0c */ /* 0x000fda0003f06270 */
[----:B------:R-:W-:Y:S05]  /*11090*/  @P0 BRA `(.L_x_4837) ;  /* 0x00000df000000947 */ /* 0x000fea0003800000 */
[----:B------:R-:W-:Y:S02]  /*110a0*/  IADD3 R0, R251, 0xf8, RZ ;  /* 0x000000f8fb007810 */ /* 0x000fe40007ffe0ff */
[----:B------:R-:W-:Y:S02]  /*110b0*/  LEA R4, P0, R24, R5, 0x2 ;  /* 0x0000000518047211 */ /* 0x000fe400078010ff */
[----:B------:R-:W-:-:S04]  /*110c0*/  SHF.R.S32.HI R0, RZ, 0x1f, R0 ;  /* 0x0000001fff007819 */ /* 0x000fc80000011400 */
[----:B------:R-:W-:-:S05]  /*110d0*/  LEA.HI.X R5, R24, R3, R0, 0x2, P0 ;  /* 0x0000000318057211 */ /* 0x000fca00000f1400 */
[----:B------:R1:W-:Y:S01]  /*110e0*/  ST.E.64 [R4.64], R130 ;  /* 0x0000008204007985 */ /* 0x0003e2000c101b06 */
[----:B------:R-:W-:Y:S05]  /*110f0*/  BRA `(.L_x_4837) ;  /* 0x00000d9000007947 */ /* 0x000fea0003800000 */
.L_x_4822:
        /* <DEDUP_REMOVED lines=19> */
[----:B-----5:R-:W2:Y:S04]  /*11230*/  LDG.E R3, [R6.64] ;  /* 0x0000000606037981 */ /* 0x020ea8000c1e1900 */
[----:B-1----:R-:W2:Y:S02]  /*11240*/  LDG.E R8, [R6.64+0x4] ;  /* 0x0000040606087981 */ /* 0x002ea4000c1e1900 */
[----:B--2---:R-:W-:Y:S02]  /*11250*/  IADD3 R3, -R3, R8, RZ ;  /* 0x0000000803037210 */ /* 0x004fe40007ffe1ff */
.L_x_4843:
[----:B------:R-:W-:Y:S01]  /*11260*/  ISETP.GT.AND P0, PT, R246, 0x7f, PT ;  /* 0x0000007ff600780c */ /* 0x000fe20003f04270 */
[----:B------:R-:W-:Y:S01]  /*11270*/  BSSY B0, `(.L_x_4844) ;  /* 0x0000036000007945 */ /* 0x000fe20003800000 */
[----:B------:R-:W-:Y:S02]  /*11280*/  SEL R5, R5, RZ, !P2 ;  /* 0x000000ff05057207 */ /* 0x000fe40005000000 */
[----:B-1----:R-:W-:-:S02]  /*11290*/  SEL R7, R10, RZ, !P2 ;  /* 0x000000ff0a077207 */ /* 0x002fc40005000000 */
[----:B-----5:R-:W-:-:S07]  /*112a0*/  SHF.R.S32.HI R8, RZ, 0x1f, R0 ;  /* 0x0000001fff087819 */ /* 0x020fce0000011400 */
        /* <DEDUP_REMOVED lines=8> */
[----:B------:R-:W-:Y:S01]  /*11330*/  ISETP.GT.AND P2, PT, R4, 0x1, PT ;  /* 0x000000010400780c */ /* 0x000fe20003f44270 */
[----:B------:R-:W-:Y:S01]  /*11340*/  IMAD.MOV.U32 R9, RZ, RZ, c[0x0][0x4e8] ;  /* 0x00013a00ff097624 */ /* 0x000fe200078e00ff */
[----:B------:R-:W-:Y:S02]  /*11350*/  MOV R12, R6 ;  /* 0x00000006000c7202 */ /* 0x000fe40000000f00 */
[----:B------:R-:W-:-:S02]  /*11360*/  SEL R26, R26, 0x328, P2 ;  /* 0x000003281a1a7807 */ /* 0x000fc40001000000 */
[----:B------:R-:W-:Y:S02]  /*11370*/  ISETP.NE.AND P0, PT, R9, 0x1, PT ;  /* 0x000000010900780c */ /* 0x000fe40003f05270 */
[----:B------:R-:W1:Y:S08]  /*11380*/  LDC.64 R24, c[0x0][R26+0x170] ;  /* 0x00005c001a187b82 */ /* 0x000e700000000a00 */
[----:B------:R-:W2:Y:S03]  /*11390*/  LDC.64 R18, c[0x0][R26+0x168] ;  /* 0x00005a001a127b82 */ /* 0x000ea60000000a00 */
[----:B------:R-:W-:-:S05]  /*113a0*/  @P0 IMAD.HI.U32 R11, R6, c[0x0][0x4ec], RZ ;  /* 0x00013b00060b0a27 */ /* 0x000fca00078e00ff */
[----:B------:R-:W4:Y:S01]  /*113b0*/  LDC.64 R22, c[0x0][R26+0x178] ;  /* 0x00005e001a167b82 */ /* 0x000f220000000a00 */
[----:B------:R-:W-:-:S07]  /*113c0*/  @P0 SHF.R.U32.HI R12, RZ, c[0x0][0x4f0], R11 ;  /* 0x00013c00ff0c0a19 */ /* 0x000fce000001160b */
[----:B------:R-:W5:Y:S01]  /*113d0*/  LDC.64 R20, c[0x0][R26+0x160] ;  /* 0x000058001a147b82 */ /* 0x000f620000000a00 */
[-C--:B-1----:R-:W-:Y:S02]  /*113e0*/  IMAD R14, R25, R5.reuse, RZ ;  /* 0x00000005190e7224 */ /* 0x082fe400078e02ff */
[----:B------:R-:W-:-:S04]  /*113f0*/  IMAD.WIDE.U32 R16, R24, R5, RZ ;  /* 0x0000000518107225 */ /* 0x000fc800078e00ff */
[----:B------:R-:W-:-:S05]  /*11400*/  IMAD R9, R24, R7, R14 ;  /* 0x0000000718097224 */ /* 0x000fca00078e020e */
[----:B------:R-:W-:Y:S01]  /*11410*/  IADD3 R9, R17, R9, RZ ;  /* 0x0000000911097210 */ /* 0x000fe20007ffe0ff */
[-C--:B--2---:R-:W-:Y:S02]  /*11420*/  IMAD R10, R19, R15.reuse, RZ ;  /* 0x0000000f130a7224 */ /* 0x084fe400078e02ff */
[----:B------:R-:W-:Y:S01]  /*11430*/  IMAD.WIDE.U32 R18, R18, R15, RZ ;  /* 0x0000000f12127225 */ /* 0x000fe200078e00ff */
[----:B---3--:R-:W-:-:S03]  /*11440*/  SEL R11, R13, RZ, P2 ;  /* 0x000000ff0d0b7207 */ /* 0x008fc60001000000 */
[----:B------:R-:W-:Y:S01]  /*11450*/  IMAD.IADD R13, R19, 0x1, R10 ;  /* 0x00000001130d7824 */ /* 0x000fe200078e020a */
[----:B------:R-:W-:Y:S01]  /*11460*/  IADD3 R19, P1, P0, R16, R18, R0 ;  /* 0x0000001210137210 */ /* 0x000fe2000783e000 */
[----:B------:R-:W-:Y:S02]  /*11470*/  IMAD.MOV R15, RZ, RZ, -R12 ;  /* 0x000000ffff0f7224 */ /* 0x000fe400078e0a0c */
[----:B----4-:R-:W-:Y:S01]  /*11480*/  IMAD R10, R23, R11, RZ ;  /* 0x0000000b170a7224 */ /* 0x010fe200078e02ff */
[----:B------:R-:W-:Y:S01]  /*11490*/  IADD3.X R9, R9, R13, R8, P1, P0 ;  /* 0x0000000d09097210 */ /* 0x000fe20000fe0408 */
[----:B------:R-:W-:-:S04]  /*114a0*/  IMAD.WIDE.U32 R22, R22, R11, RZ ;  /* 0x0000000b16167225 */ /* 0x000fc800078e00ff */
[----:B------:R-:W-:Y:S01]  /*114b0*/  IMAD R15, R15, c[0x0][0x4e8], R6 ;  /* 0x00013a000f0f7a24 */ /* 0x000fe200078e0206 */
[----:B------:R-:W-:Y:S02]  /*114c0*/  IADD3 R22, P1, P0, R12, R19, R22 ;  /* 0x000000130c167210 */ /* 0x000fe4000783e016 */
[----:B------:R-:W-:Y:S01]  /*114d0*/  IADD3 R10, R23, R10, RZ ;  /* 0x0000000a170a7210 */ /* 0x000fe20007ffe0ff */
[----:B-----5:R-:W-:Y:S01]  /*114e0*/  IMAD R11, R21, R15, RZ ;  /* 0x0000000f150b7224 */ /* 0x020fe200078e02ff */
[----:B------:R-:W-:Y:S02]  /*114f0*/  SHF.R.S32.HI R12, RZ, 0x1f, R12 ;  /* 0x0000001fff0c7819 */ /* 0x000fe4000001140c */
[----:B------:R-:W-:Y:S02]  /*11500*/  SHF.R.S32.HI R6, RZ, 0x1f, R15 ;  /* 0x0000001fff067819 */ /* 0x000fe4000001140f */
[----:B------:R-:W-:Y:S01]  /*11510*/  IADD3.X R23, R12, R9, R10, P1, P0 ;  /* 0x000000090c177210 */ /* 0x000fe20000fe040a */
[----:B------:R-:W-:Y:S01]  /*11520*/  IMAD.MOV.U32 R9, RZ, RZ, c[0x0][0x4a8] ;  /* 0x00012a00ff097624 */ /* 0x000fe200078e00ff */
[----:B------:R-:W-:Y:S01]  /*11530*/  MOV R10, c[0x0][0x4ac] ;  /* 0x00012b00000a7a02 */ /* 0x000fe20000000f00 */
[----:B------:R-:W-:-:S02]  /*11540*/  IMAD R6, R20, R6, R11 ;  /* 0x0000000614067224 */ /* 0x000fc400078e020b */
[----:B------:R-:W-:Y:S01]  /*11550*/  IMAD.WIDE.U32 R22, R20, R15, R22 ;  /* 0x0000000f14167225 */ /* 0x000fe200078e0016 */
[----:B------:R-:W-:Y:S02]  /*11560*/  SEL R9, R9, c[0x0][0x450], P2 ;  /* 0x0001140009097a07 */ /* 0x000fe40001000000 */
[----:B------:R-:W-:Y:S01]  /*11570*/  SEL R10, R10, c[0x0][0x454], P2 ;  /* 0x000115000a0a7a07 */ /* 0x000fe20001000000 */
[----:B------:R-:W-:Y:S01]  /*11580*/  IMAD.IADD R11, R23, 0x1, R6 ;  /* 0x00000001170b7824 */ /* 0x000fe200078e0206 */
[C---:B------:R-:W-:Y:S02]  /*11590*/  LEA R12, P0, R22.reuse, R9, 0x2 ;  /* 0x00000009160c7211 */ /* 0x040fe400078010ff */
[----:B------:R-:W-:Y:S02]  /*115a0*/  MOV R9, 0xff800000 ;  /* 0xff80000000097802 */ /* 0x000fe40000000f00 */
[----:B------:R-:W-:-:S05]  /*115b0*/  LEA.HI.X R13, R22, R10, R11, 0x2, P0 ;  /* 0x0000000a160d7211 */ /* 0x000fca00000f140b */
[----:B------:R1:W-:Y:S04]  /*115c0*/  STG.E [R12.64], R9 ;  /* 0x000000090c007986 */ /* 0x0003e8000c101906 */
.L_x_4845:
[----:B------:R-:W-:Y:S05]  /*115d0*/  BSYNC B0 ;  /* 0x0000000000007941 */ /* 0x000fea0003800000 */
.L_x_4844:
[----:B------:R-:W-:-:S13]  /*115e0*/  ISETP.GT.AND P0, PT, R4, 0x1, PT ;  /* 0x000000010400780c */ /* 0x000fda0003f04270 */
[----:B------:R-:W-:Y:S05]  /*115f0*/  @P0 BRA `(.L_x_4837) ;  /* 0x0000089000000947 */ /* 0x000fea0003800000 */
[----:B-1----:R-:W2:Y:S04]  /*11600*/  LDL.LU R9, [R1+0x40] ;  /* 0x0000400001097983 */ /* 0x002ea80000300800 */
[----:B------:R-:W3:Y:S01]  /*11610*/  LDL R6, [R1+0x4] ;  /* 0x0000040001067983 */ /* 0x000ee20000100800 */
[----:B------:R-:W-:Y:S01]  /*11620*/  MOV R4, c[0x0][0x4e8] ;  /* 0x00013a0000047a02 */ /* 0x000fe20000000f00 */
[----:B------:R-:W-:-:S03]  /*11630*/  IMAD R11, R8, c[0x0][0x3a0], RZ ;  /* 0x0000e800080b7a24 */ /* 0x000fc600078e02ff */
[----:B------:R-:W-:Y:S01]  /*11640*/  ISETP.NE.AND P0, PT, R4, 0x1, PT ;  /* 0x000000010400780c */ /* 0x000fe20003f05270 */
[C---:B------:R-:W-:Y:S01]  /*11650*/  IMAD R11, R0.reuse, c[0x0][0x3a4], R11 ;  /* 0x0000e900000b7a24 */ /* 0x040fe200078e020b */
[----:B--2---:R-:W-:Y:S01]  /*11660*/  MOV R12, R9 ;  /* 0x00000009000c7202 */ /* 0x004fe20000000f00 */
[----:B------:R-:W-:Y:S01]  /*11670*/  IMAD.WIDE.U32 R8, R0, c[0x0][0x3a0], RZ ;  /* 0x0000e80000087a25 */ /* 0x000fe200078e00ff */
[----:B---3--:R-:W-:-:S04]  /*11680*/  IADD3 R0, R6, R237, RZ ;  /* 0x000000ed06007210 */ /* 0x008fc80007ffe0ff */
[----:B------:R-:W-:Y:S02]  /*11690*/  IADD3 R9, R9, R11, RZ ;  /* 0x0000000b09097210 */ /* 0x000fe40007ffe0ff */
[----:B------:R-:W-:-:S03]  /*116a0*/  MOV R6, R0 ;  /* 0x0000000000067202 */ /* 0x000fc60000000f00 */
[----:B------:R-:W-:-:S04]  /*116b0*/  @P0 IMAD.HI.U32 R4, R0, c[0x0][0x4ec], RZ ;  /* 0x00013b0000040a27 */ /* 0x000fc800078e00ff */
[----:B------:R-:W-:Y:S01]  /*116c0*/  IMAD.WIDE.U32 R10, R12, c[0x0][0x3e8], R8 ;  /* 0x0000fa000c0a7a25 */ /* 0x000fe200078e0008 */
[----:B------:R-:W-:-:S03]  /*116d0*/  @P0 SHF.R.U32.HI R6, RZ, c[0x0][0x4f0], R4 ;  /* 0x00013c00ff060a19 */ /* 0x000fc60000011604 */
[----:B------:R-:W-:Y:S01]  /*116e0*/  IMAD R8, R7, c[0x0][0x3f0], RZ ;  /* 0x0000fc0007087a24 */ /* 0x000fe200078e02ff */
[----:B------:R-:W-:Y:S01]  /*116f0*/  SHF.R.S32.HI R4, RZ, 0x1f, R6 ;  /* 0x0000001fff047819 */ /* 0x000fe20000011406 */
[----:B------:R-:W-:Y:S01]  /*11700*/  IMAD R11, R12, c[0x0][0x3ec], R11 ;  /* 0x0000fb000c0b7a24 */ /* 0x000fe200078e020b */
[----:B------:R-:W-:Y:S01]  /*11710*/  SHF.R.S32.HI R12, RZ, 0x1f, R246 ;  /* 0x0000001fff0c7819 */ /* 0x000fe200000114f6 */
[C---:B------:R-:W-:Y:S02]  /*11720*/  IMAD R8, R5.reuse, c[0x0][0x3f4], R8 ;  /* 0x0000fd0005087a24 */ /* 0x040fe400078e0208 */
[----:B------:R-:W-:Y:S01]  /*11730*/  IMAD.WIDE.U32 R10, R5, c[0x0][0x3f0], R10 ;  /* 0x0000fc00050a7a25 */ /* 0x000fe200078e000a */
[----:B------:R-:W-:Y:S02]  /*11740*/  IADD3 R5, -R6, RZ, RZ ;  /* 0x000000ff06057210 */ /* 0x000fe40007ffe1ff */
[----:B------:R-:W-:Y:S01]  /*11750*/  LEA.HI R12, R12, R246, RZ, 0x3 ;  /* 0x000000f60c0c7211 */ /* 0x000fe200078f18ff */
[----:B------:R-:W-:Y:S01]  /*11760*/  IMAD R7, R4, c[0x0][0x3e0], RZ ;  /* 0x0000f80004077a24 */ /* 0x000fe200078e02ff */
[----:B------:R-:W-:Y:S01]  /*11770*/  IADD3 R11, R11, R8, RZ ;  /* 0x000000080b0b7210 */ /* 0x000fe20007ffe0ff */
[----:B------:R-:W-:Y:S01]  /*11780*/  IMAD R5, R5, c[0x0][0x4e8], R0 ;  /* 0x00013a0005057a24 */ /* 0x000fe200078e0200 */
[----:B------:R-:W-:Y:S01]  /*11790*/  SHF.R.S32.HI R12, RZ, 0x3, R12 ;  /* 0x00000003ff0c7819 */ /* 0x000fe2000001140c */
[----:B------:R-:W-:-:S02]  /*117a0*/  IMAD R7, R6, c[0x0][0x3e4], R7 ;  /* 0x0000f90006077a24 */ /* 0x000fc400078e0207 */
[----:B------:R-:W-:Y:S01]  /*117b0*/  IMAD.WIDE.U32 R10, R6, c[0x0][0x3e0], R10 ;  /* 0x0000f800060a7a25 */ /* 0x000fe200078e000a */
[----:B------:R-:W-:Y:S02]  /*117c0*/  SHF.R.S32.HI R0, RZ, 0x1f, R5 ;  /* 0x0000001fff007819 */ /* 0x000fe40000011405 */
        /* <DEDUP_REMOVED lines=10> */
.L_x_4901:
[----:B------:R-:W-:Y:S05]  /*11870*/  BRA.DIV ~URZ, `(.L_x_4847) ;  /* 0x000022327f007947 */ /* 0x000fea000b800000 */
[----:B------:R3:W4:Y:S02]  /*11880*/  SHFL.IDX PT, R5, R10, RZ, 0x181f ;  /* 0x00181fff0a057589 */ /* 0x00072400000e0000 */
.L_x_4902:
[----:B------:R-:W-:Y:S01]  /*11890*/  IMAD R14, R3, c[0x0][0x4e8], RZ ;  /* 0x00013a00030e7a24 */ /* 0x000fe200078e02ff */
[----:B------:R-:W-:Y:S04]  /*118a0*/  BSSY B0, `(.L_x_4848) ;  /* 0x0000014000007945 */ /* 0x000fe80003800000 */
        /* <DEDUP_REMOVED lines=11> */
[-C--:B------:R-:W-:Y:S02]  /*11960*/  @!P3 LEA.HI.X R9, R16, R12.reuse, R17, 0x1, P4 ;  /* 0x0000000c1009b211 */ /* 0x080fe400020f0c11 */
[C---:B------:R-:W-:Y:S02]  /*11970*/  @!P0 LEA R16, P4, R248.reuse, R5, 0x1 ;  /* 0x00000005f8108211 */ /* 0x040fe400078808ff */
[-C--:B------:R-:W-:Y:S01]  /*11980*/  @!P1 LEA.HI.X R5, R247, R12.reuse, R242, 0x1, P5 ;  /* 0x0000000cf7059211 */ /* 0x080fe200028f0cf2 */
[----:B------:R2:W-:Y:S01]  /*11990*/  @!P3 ST.E.128 [R8.64], RZ ;  /* 0x000000ff0800b985 */ /* 0x0005e2000c101d06 */
[----:B------:R-:W-:-:S03]  /*119a0*/  @!P0 LEA.HI.X R17, R248, R12, R241, 0x1, P4 ;  /* 0x0000000cf8118211 */ /* 0x000fc600020f0cf1 */
[----:B------:R2:W-:Y:S04]  /*119b0*/  @!P2 ST.E.128 [R6.64], RZ ;  /* 0x000000ff0600a985 */ /* 0x0005e8000c101d06 */
[----:B------:R2:W-:Y:S04]  /*119c0*/  @!P1 ST.E.128 [R4.64], RZ ;  /* 0x000000ff04009985 */ /* 0x0005e8000c101d06 */
[----:B------:R2:W-:Y:S02]  /*119d0*/  @!P0 ST.E.128 [R16.64], RZ ;  /* 0x000000ff10008985 */ /* 0x0005e4000c101d06 */
.L_x_4849:
[----:B------:R-:W-:Y:S05]  /*119e0*/  BSYNC B0 ;  /* 0x0000000000007941 */ /* 0x000fea0003800000 */
.L_x_4848:
[----:B------:R-:W-:Y:S05]  /*119f0*/  BRA.DIV ~URZ, `(.L_x_4850) ;  /* 0x000021127f007947 */ /* 0x000fea000b800000 */
[----:B------:R1:W3:Y:S04]  /*11a00*/  SHFL.IDX PT, R3, R11, 0x1, 0x181f ;  /* 0x00381f000b037f89 */ /* 0x0002e800000e0000 */
[----:B--2-4-:R1:W2:Y:S02]  /*11a10*/  SHFL.IDX PT, R5, R10, 0x1, 0x181f ;  /* 0x00381f000a057f89 */ /* 0x0142a400000e0000 */
.L_x_4903:
[----:B------:R-:W-:Y:S01]  /*11a20*/  IADD3 R7, R237, 0x20, RZ ;  /* 0x00000020ed077810 */ /* 0x000fe20007ffe0ff */
[----:B------:R-:W-:Y:S03]  /*11a30*/  BSSY B0, `(.L_x_4851) ;  /* 0x0000014000007945 */ /* 0x000fe60003800000 */
[----:B------:R-:W-:-:S13]  /*11a40*/  ISETP.GE.AND P0, PT, R7, R14, PT ;  /* 0x0000000e0700720c */ /* 0x000fda0003f06270 */
[----:B------:R-:W-:Y:S05]  /*11a50*/  @P0 BRA `(.L_x_4852) ;  /* 0x0000011000000947 */ /* 0x000fea0003800000 */
[----:B------:R-:W4:Y:S01]  /*11a60*/  LDL.64 R12, [R1+0x10] ;  /* 0x00001000010c7983 */ /* 0x000f220000100a00 */
[----:B------:R-:W-:Y:S02]  /*11a70*/  ISETP.GE.AND P2, PT, R250, c[0x0][0x3c8], PT ;  /* 0x0000f200fa007a0c */ /* 0x000fe40003f46270 */
[----:B------:R-:W-:Y:S02]  /*11a80*/  ISETP.GE.AND P1, PT, R247, c[0x0][0x3c8], PT ;  /* 0x0000f200f7007a0c */ /* 0x000fe40003f26270 */
[----:B------:R-:W-:-:S09]  /*11a90*/  ISETP.GE.AND P0, PT, R248, c[0x0][0x3c8], PT ;  /* 0x0000f200f8007a0c */ /* 0x000fd20003f06270 */
[CC--:B--2---:R-:W-:Y:S02]  /*11aa0*/  @!P2 LEA R6, P6, R250.reuse, R5.reuse, 0x1 ;  /* 0x00000005fa06a211 */ /* 0x0c4fe400078c08ff */
[----:B------:R-:W-:Y:S02]  /*11ab0*/  @!P1 LEA R4, P5, R247, R5, 0x1 ;  /* 0x00000005f7049211 */ /* 0x000fe400078a08ff */
[----:B---3--:R-:W-:Y:S02]  /*11ac0*/  @!P2 LEA.HI.X R7, R250, R3, R243, 0x1, P6 ;  /* 0x00000003fa07a211 */ /* 0x008fe400030f0cf3 */
[----:B----4-:R-:W-:-:S13]  /*11ad0*/  ISETP.GE.AND P3, PT, R12, c[0x0][0x3c8], PT ;  /* 0x0000f2000c007a0c */ /* 0x010fda0003f66270 */
[----:B------:R-:W-:-:S04]  /*11ae0*/  @!P3 LEA R8, P4, R12, R5, 0x1 ;  /* 0x000000050c08b211 */ /* 0x000fc800078808ff */
[----:B------:R-:W-:Y:S02]  /*11af0*/  @!P3 LEA.HI.X R9, R12, R3, R13, 0x1, P4 ;  /* 0x000000030c09b211 */ /* 0x000fe400020f0c0d */
[C---:B------:R-:W-:Y:S02]  /*11b00*/  @!P0 LEA R12, P4, R248.reuse, R5, 0x1 ;  /* 0x00000005f80c8211 */ /* 0x040fe400078808ff */
[-C--:B------:R-:W-:Y:S01]  /*11b10*/  @!P1 LEA.HI.X R5, R247, R3.reuse, R242, 0x1, P5 ;  /* 0x00000003f7059211 */ /* 0x080fe200028f0cf2 */
[----:B------:R2:W-:Y:S01]  /*11b20*/  @!P3 ST.E.128 [R8.64], RZ ;  /* 0x000000ff0800b985 */ /* 0x0005e2000c101d06 */
[----:B------:R-:W-:-:S03]  /*11b30*/  @!P0 LEA.HI.X R13, R248, R3, R241, 0x1, P4 ;  /* 0x00000003f80d8211 */ /* 0x000fc600020f0cf1 */
[----:B------:R2:W-:Y:S04]  /*11b40*/  @!P2 ST.E.128 [R6.64], RZ ;  /* 0x000000ff0600a985 */ /* 0x0005e8000c101d06 */
[----:B------:R2:W-:Y:S04]  /*11b50*/  @!P1 ST.E.128 [R4.64], RZ ;  /* 0x000000ff04009985 */ /* 0x0005e8000c101d06 */
[----:B------:R2:W-:Y:S02]  /*11b60*/  @!P0 ST.E.128 [R12.64], RZ ;  /* 0x000000ff0c008985 */ /* 0x0005e4000c101d06 */
.L_x_4852:
[----:B------:R-:W-:Y:S05]  /*11b70*/  BSYNC B0 ;  /* 0x0000000000007941 */ /* 0x000fea0003800000 */
.L_x_4851:
[----:B------:R-:W-:Y:S05]  /*11b80*/  BRA.DIV ~URZ, `(.L_x_4853) ;  /* 0x000020427f007947 */ /* 0x000fea000b800000 */
[----:B---3--:R3:W4:Y:S02]  /*11b90*/  SHFL.IDX PT, R3, R11, 0x2, 0x181f ;  /* 0x00581f000b037f89 */ /* 0x00872400000e0000 */
.L_x_4904:
[----:B------:R-:W-:Y:S05]  /*11ba0*/  BRA.DIV ~URZ, `(.L_x_4854) ;  /* 0x000020927f007947 */ /* 0x000fea000b800000 */
[----:B--2---:R2:W1:Y:S02]  /*11bb0*/  SHFL.IDX PT, R5, R10, 0x2, 0x181f ;  /* 0x00581f000a057f89 */ /* 0x00446400000e0000 */
.L_x_4905:
        /* <DEDUP_REMOVED lines=10> */
[----:B----4-:R-:W-:Y:S02]  /*11c60*/  @!P2 LEA.HI.X R7, R250, R3, R243, 0x1, P6 ;  /* 0x00000003fa07a211 */ /* 0x010fe400030f0cf3 */
[----:B-----5:R-:W-:-:S13]  /*11c70*/  ISETP.GE.AND P3, PT, R12, c[0x0][0x3c8], PT ;  /* 0x0000f2000c007a0c */ /* 0x020fda0003f66270 */
        /* <DEDUP_REMOVED lines=9> */
.L_x_4856:
[----:B------:R-:W-:Y:S05]  /*11d10*/  BSYNC B0 ;  /* 0x0000000000007941 */ /* 0x000fea0003800000 */
.L_x_4855:
[----:B------:R-:W-:Y:S05]  /*11d20*/  BRA.DIV ~URZ, `(.L_x_4857) ;  /* 0x00001f727f007947 */ /* 0x000fea000b800000 */
[----:B-1-3--:R-:W1:Y:S04]  /*11d30*/  SHFL.IDX PT, R11, R11, 0x3, 0x181f ;  /* 0x00781f000b0b7f89 */ /* 0x00ae6800000e0000 */
[----:B------:R3:W2:Y:S02]  /*11d40*/  SHFL.IDX PT, R5, R10, 0x3, 0x181f ;  /* 0x00781f000a057f89 */ /* 0x0006a400000e0000 */
.L_x_4906:
[----:B------:R-:W-:-:S04]  /*11d50*/  IADD3 R237, R237, 0x60, RZ ;  /* 0x00000060eded7810 */ /* 0x000fc80007ffe0ff */
[----:B------:R-:W-:-:S13]  /*11d60*/  ISETP.GE.AND P0, PT, R237, R14, PT ;  /* 0x0000000eed00720c */ /* 0x000fda0003f06270 */
[----:B------:R-:W-:Y:S05]  /*11d70*/  @P0 BRA `(.L_x_4837) ;  /* 0x0000011000000947 */ /* 0x000fea0003800000 */
[----:B------:R-:W5:Y:S01]  /*11d80*/  LDL.64 R12, [R1+0x10] ;  /* 0x00001000010c7983 */ /* 0x000f620000100a00 */
[----:B------:R-:W-:Y:S02]  /*11d90*/  ISETP.GE.AND P2, PT, R250, c[0x0][0x3c8], PT ;  /* 0x0000f200fa007a0c */ /* 0x000fe40003f46270 */
[----:B------:R-:W-:Y:S02]  /*11da0*/  ISETP.GE.AND P1, PT, R247, c[0x0][0x3c8], PT ;  /* 0x0000f200f7007a0c */ /* 0x000fe40003f26270 */
[----:B------:R-:W-:-:S09]  /*11db0*/  ISETP.GE.AND P0, PT, R248, c[0x0][0x3c8], PT ;  /* 0x0000f200f8007a0c */ /* 0x000fd20003f06270 */
[CC--:B--2---:R-:W-:Y:S02]  /*11dc0*/  @!P2 LEA R6, P6, R250.reuse, R5.reuse, 0x1 ;  /* 0x00000005fa06a211 */ /* 0x0c4fe400078c08ff */
[----:B------:R-:W-:Y:S02]  /*11dd0*/  @!P1 LEA R4, P5, R247, R5, 0x1 ;  /* 0x00000005f7049211 */ /* 0x000fe400078a08ff */
[----:B-1----:R-:W-:Y:S02]  /*11de0*/  @!P2 LEA.HI.X R7, R250, R11, R243, 0x1, P6 ;  /* 0x0000000bfa07a211 */ /* 0x002fe400030f0cf3 */
[----:B-----5:R-:W-:-:S13]  /*11df0*/  ISETP.GE.AND P3, PT, R12, c[0x0][0x3c8], PT ;  /* 0x0000f2000c007a0c */ /* 0x020fda0003f66270 */
[----:B------:R-:W-:-:S04]  /*11e00*/  @!P3 LEA R8, P4, R12, R5, 0x1 ;  /* 0x000000050c08b211 */ /* 0x000fc800078808ff */
[----:B------:R-:W-:Y:S02]  /*11e10*/  @!P3 LEA.HI.X R9, R12, R11, R13, 0x1, P4 ;  /* 0x0000000b0c09b211 */ /* 0x000fe400020f0c0d */
[C---:B---3--:R-:W-:Y:S02]  /*11e20*/  @!P0 LEA R10, P4, R248.reuse, R5, 0x1 ;  /* 0x00000005f80a8211 */ /* 0x048fe400078808ff */
[-C--:B------:R-:W-:Y:S01]  /*11e30*/  @!P1 LEA.HI.X R5, R247, R11.reuse, R242, 0x1, P5 ;  /* 0x0000000bf7059211 */ /* 0x080fe200028f0cf2 */
[----:B------:R1:W-:Y:S01]  /*11e40*/  @!P3 ST.E.128 [R8.64], RZ ;  /* 0x000000ff0800b985 */ /* 0x0003e2000c101d06 */
[----:B------:R-:W-:-:S03]  /*11e50*/  @!P0 LEA.HI.X R11, R248, R11, R241, 0x1, P4 ;  /* 0x0000000bf80b8211 */ /* 0x000fc600020f0cf1 */
[----:B------:R1:W-:Y:S04]  /*11e60*/  @!P2 ST.E.128 [R6.64], RZ ;  /* 0x000000ff0600a985 */ /* 0x0003e8000c101d06 */
[----:B------:R1:W-:Y:S04]  /*11e70*/  @!P1 ST.E.128 [R4.64], RZ ;  /* 0x000000ff04009985 */ /* 0x0003e8000c101d06 */
[----:B------:R1:W-:Y:S02]  /*11e80*/  @!P0 ST.E.128 [R10.64], RZ ;  /* 0x000000ff0a008985 */ /* 0x0003e4000c101d06 */
.L_x_4837:
[----:B------:R-:W-:Y:S05]  /*11e90*/  BSYNC B1 ;  /* 0x0000000000017941 */ /* 0x000fea0003800000 */
.L_x_4821:
[----:B------:R-:W5:Y:S02]  /*11ea0*/  LDL R0, [R1+0x8] ;  /* 0x0000080001007983 */ /* 0x000f640000100800 */
[----:B-----5:R-:W-:-:S13]  /*11eb0*/  ISETP.NE.AND P0, PT, R0, RZ, PT ;  /* 0x000000ff0000720c */ /* 0x020fda0003f05270 */
[----:B------:R-:W-:Y:S01]  /*11ec0*/  @P0 WARPSYNC 0xffffffff ;  /* 0xffffffff00000948 */ /* 0x000fe20003800000 */
[----:B------:R-:W-:Y:S06]  /*11ed0*/  @P0 BAR.SYNC.DEFER_BLOCKING 0x5, 0x100 ;  /* 0x0144000000000b1d */ /* 0x000fec0000010000 */
[----:B------:R-:W4:Y:S04]  /*11ee0*/  @P0 LDS.128 R236, [0x20100] ;  /* 0x02010000ffec0984 */ /* 0x000f280000000c00 */
[----:B------:R-:W-:Y:S06]  /*11ef0*/  @P0 BAR.ARV 0x4, 0x100 ;  /* 0x0104000000000b1d */ /* 0x000fec0000002000 */
[----:B------:R-:W-:Y:S05]  /*11f00*/  @P0 BRA `(.L_x_4858) ;  /* 0x00000ea000000947 */ /* 0x000fea0003800000 */
[----:B-1234-:R-:W-:Y:S01]  /*11f10*/  LOP3.LUT R10, R246, 0x1f, RZ, 0xc0, !PT ;  /* 0x0000001ff60a7812 */ /* 0x01efe200078ec0ff */
[----:B------:R-:W-:-:S03]  /*11f20*/  IMAD.MOV.U32 R12, RZ, RZ, RZ ;  /* 0x000000ffff0c7224 */ /* 0x000fc600078e00ff */
[----:B------:R-:W-:Y:S01]  /*11f30*/  ISETP.NE.AND P5, PT, R10, 0x1f, PT ;  /* 0x0000001f0a00780c */ /* 0x000fe20003fa5270 */
[----:B------:R-:W-:Y:S10]  /*11f40*/  BRA.DIV ~URZ, `(.L_x_4859) ;  /* 0x00001e127f007947 */ /* 0x000ff4000b800000 */
[----:B------:R1:W2:Y:S02]  /*11f50*/  SHFL.IDX PT, R3, R2, RZ, 0x1f ;  /* 0x00001fff02037589 */ /* 0x0002a400000e0000 */
.L_x_4907:
[----:B------:R-:W-:Y:S05]  /*11f60*/  BRA.DIV ~URZ, `(.L_x_4860) ;  /* 0x00001e627f007947 */ /* 0x000fea000b800000 */
[----:B-1----:R-:W1:Y:S02]  /*11f70*/  SHFL.IDX PT, R2, R2, 0x1, 0x1f ;  /* 0x00201f0002027f89 */ /* 0x002e6400000e0000 */
.L_x_4908:
[----:B------:R-:W-:Y:S02]  /*11f80*/  IMAD.IADD R5, R239, 0x1, R10 ;  /* 0x00000001ef057824 */ /* 0x000fe400078e020a */
[----:B------:R-:W-:-:S03]  /*11f90*/  IMAD.MOV.U32 R237, RZ, RZ, RZ ;  /* 0x000000ffffed7224 */ /* 0x000fc600078e00ff */
        /* <DEDUP_REMOVED lines=16> */
.L_x_4909:
        /* <DEDUP_REMOVED lines=16> */
.L_x_4910:
[----:B----4-:R-:W-:Y:S01]  /*121a0*/  IMAD R5, R5, c[0x0][0x538], RZ ;  /* 0x00014e0005057a24 */ /* 0x010fe200078e02ff */
[----:B------:R-:W-:Y:S04]  /*121b0*/  BSSY B1, `(.L_x_4863) ;  /* 0x00000ba000017945 */ /* 0x000fe80003800000 */
[----:B-1----:R-:W-:-:S04]  /*121c0*/  IADD3 R236, R5, R2, RZ ;  /* 0x0000000205ec7210 */ /* 0x002fc80007ffe0ff */
[----:B--2---:R-:W-:-:S13]  /*121d0*/  ISETP.GT.AND P6, PT, R236, R3, PT ;  /* 0x00000003ec00720c */ /* 0x004fda0003fc4270 */
[----:B------:R-:W-:Y:S05]  /*121e0*/  @P6 BRA `(.L_x_4864) ;  /* 0x0000024000006947 */ /* 0x000fea0003800000 */
.L_x_4868:
        /* <DEDUP_REMOVED lines=16> */
.L_x_4911:
        /* <DEDUP_REMOVED lines=12> */
[----:B---3--:R-:W1:Y:S02]  /*123b0*/  SHFL.UP PT, R13, R0, 0x10, RZ ;  /* 0x06000000000d7989 */ /* 0x008e6400000e00ff */
[----:B-1----:R-:W-:-:S05]  /*123c0*/  SEL R13, R13, RZ, P4 ;  /* 0x000000ff0d0d7207 */ /* 0x002fca0002000000 */
[----:B------:R-:W-:-:S05]  /*123d0*/  IMAD.IADD R13, R0, 0x1, R13 ;  /* 0x00000001000d7824 */ /* 0x000fca00078e020d */
[----:B------:R1:W2:Y:S02]  /*123e0*/  SHFL.IDX PT, R5, R13, 0x1f, 0x1f ;  /* 0x03e01f000d057f89 */ /* 0x0002a400000e0000 */
.L_x_4912:
[----:B--2---:R-:W-:-:S05]  /*123f0*/  IMAD R5, R5, c[0x0][0x538], RZ ;  /* 0x00014e0005057a24 */ /* 0x004fca00078e02ff */
[----:B------:R-:W-:-:S04]  /*12400*/  IADD3 R236, R5, R236, RZ ;  /* 0x000000ec05ec7210 */ /* 0x000fc80007ffe0ff */
[----:B------:R-:W-:-:S13]  /*12410*/  ISETP.GT.AND P6, PT, R236, R3, PT ;  /* 0x00000003ec00720c */ /* 0x000fda0003fc4270 */
[----:B-1----:R-:W-:Y:S05]  /*12420*/  @!P6 BRA `(.L_x_4868) ;  /* 0xfffffdc00000e947 */ /* 0x002fea000383ffff */
.L_x_4864:
[----:B------:R-:W-:-:S05]  /*12430*/  IADD3 R236, -R5, R236, RZ ;  /* 0x000000ec05ec7210 */ /* 0x000fca0007ffe1ff */
[----:B------:R-:W-:-:S05]  /*12440*/  IMAD R0, R13, c[0x0][0x538], R236 ;  /* 0x00014e000d007a24 */ /* 0x000fca00078e02ec */
[----:B------:R-:W-:Y:S01]  /*12450*/  ISETP.GT.AND P0, PT, R0, R3, PT ;  /* 0x000000030000720c */ /* 0x000fe20003f04270 */
[----:B------:R-:W-:-:S12]  /*12460*/  BRA.DIV ~URZ, `(.L_x_4869) ;  /* 0x00001db27f007947 */ /* 0x000fd8000b800000 */
[----:B------:R-:W-:-:S04]  /*12470*/  VOTE.ANY R11, PT, !P0 ;  /* 0x00000000000b7806 */ /* 0x000fc800040e0100 */
.L_x_4913:
[----:B------:R-:W1:Y:S02]  /*12480*/  POPC R4, R11 ;  /* 0x0000000b00047309 */ /* 0x000e640000000000 */
[----:B-1----:R-:W-:Y:S01]  /*12490*/  IADD3 R239, R4, R239, RZ ;  /* 0x000000ef04ef7210 */ /* 0x002fe20007ffe0ff */
[----:B------:R-:W-:Y:S05]  /*124a0*/  BRA.DIV ~URZ, `(.L_x_4870) ;  /* 0x00001db27f007947 */ /* 0x000fea000b800000 */
[----:B------:R1:W2:Y:S04]  /*124b0*/  SHFL.IDX PT, R237, R237, R4, 0x1f ;  /* 0x00001f04eded7589 */ /* 0x0002a800000e0000 */
[----:B------:R1:W4:Y:S02]  /*124c0*/  SHFL.IDX PT, R2, R12, R4, 0x1f ;  /* 0x00001f040c027589 */ /* 0x00032400000e0000 */
.L_x_4914:
[----:B------:R-:W-:Y:S01]  /*124d0*/  ISETP.NE.AND P0, PT, R11, RZ, PT ;  /* 0x000000ff0b00720c */ /* 0x000fe20003f05270 */
[----:B------:R-:W-:-:S12]  /*124e0*/  BSSY B0, `(.L_x_4871) ;  /* 0x0000005000007945 */ /* 0x000fd80003800000 */
[----:B------:R-:W-:Y:S05]  /*124f0*/  @!P0 BRA `(.L_x_4872) ;  /* 0x0000003000008947 */ /* 0x000fea0003800000 */
[----:B-1----:R-:W-:Y:S01]  /*12500*/  IADD3 R4, R4, -0x1, RZ ;  /* 0xffffffff04047810 */ /* 0x002fe20007ffe0ff */
[----:B------:R-:W-:Y:S05]  /*12510*/  BRA.DIV ~URZ, `(.L_x_4873) ;  /* 0x00001df27f007947 */ /* 0x000fea000b800000 */
[----:B------:R1:W3:Y:S02]  /*12520*/  SHFL.IDX PT, R15, R13, R4, 0x1f ;  /* 0x00001f040d0f7589 */ /* 0x0002e400000e0000 */
.L_x_4872:
[----:B------:R-:W-:Y:S05]  /*12530*/  BSYNC B0 ;  /* 0x0000000000007941 */ /* 0x000fea0003800000 */
.L_x_4871:
[----:B----4-:R-:W-:Y:S01]  /*12540*/  ISETP.NE.AND P0, PT, R2, 0x1, PT ;  /* 0x000000010200780c */ /* 0x010fe20003f05270 */
[----:B---3--:R-:W-:Y:S01]  /*12550*/  IMAD R236, R15, c[0x0][0x538], R236 ;  /* 0x00014e000fec7a24 */ /* 0x008fe200078e02ec */
[----:B------:R-:W-:Y:S04]  /*12560*/  BSSY B0, `(.L_x_4874) ;  /* 0x0000077000007945 */ /* 0x000fe80003800000 */
[----:B------:R-:W-:-:S07]  /*12570*/  IADD3 R6, -R236, R3, RZ ;  /* 0x00000003ec067210 */ /* 0x000fce0007ffe1ff */
[----:B------:R-:W-:Y:S05]  /*12580*/  @!P0 BRA `(.L_x_4875) ;  /* 0x0000037000008947 */ /* 0x000fea0003800000 */
[-C--:B-12---:R-:W-:Y:S02]  /*12590*/  IABS R4, R237.reuse ;  /* 0x000000ed00047213 */ /* 0x086fe40000000000 */
        /* <DEDUP_REMOVED lines=12> */
[----:B------:R-:W-:-:S06]  /*12660*/  IMAD.HI.U32 R8, R13, R8, R12 ;  /* 0x000000080d087227 */ /* 0x000fcc00078e000c */
[----:B------:R-:W-:Y:S02]  /*12670*/  IMAD.HI.U32 R5, R8, R3, RZ ;  /* 0x0000000308057227 */ /* 0x000fe400078e00ff */
[----:B------:R-:W1:Y:S02]  /*12680*/  MUFU.RCP R8, R11 ;  /* 0x0000000b00087308 */ /* 0x000e640000001000 */
[----:B------:R-:W-:Y:S01]  /*12690*/  IMAD R3, R5, R0, R3 ;  /* 0x0000000005037224 */ /* 0x000fe200078e0203 */
[----:B------:R-:W-:-:S04]  /*126a0*/  LOP3.LUT R0, R6, R237, RZ, 0x3c, !PT ;  /* 0x000000ed06007212 */ /* 0x000fc800078e3cff */
[----:B------:R-:W-:Y:S02]  /*126b0*/  ISETP.GT.U32.AND P1, PT, R4, R3, PT ;  /* 0x000000030400720c */ /* 0x000fe40003f24070 */
[----:B------:R-:W-:Y:S02]  /*126c0*/  ISETP.GE.AND P0, PT, R0, RZ, PT ;  /* 0x000000ff0000720c */ /* 0x000fe40003f06270 */
[----:B------:R-:W-:Y:S02]  /*126d0*/  IABS R0, R2 ;  /* 0x0000000200007213 */ /* 0x000fe40000000000 */
[----:B-1----:R-:W-:-:S03]  /*126e0*/  IADD3 R8, R8, 0xffffffe, RZ ;  /* 0x0ffffffe08087810 */ /* 0x002fc60007ffe0ff */
[----:B------:R-:W-:-:S04]  /*126f0*/  IMAD.MOV R0, RZ, RZ, -R0 ;  /* 0x000000ffff007224 */ /* 0x000fc800078e0a00 */
[----:B------:R-:W-:Y:S01]  /*12700*/  @!P1 IMAD.IADD R3, R3, 0x1, -R4 ;  /* 0x0000000103039824 */ /* 0x000fe200078e0a04 */
[----:B------:R-:W1:Y:S01]  /*12710*/  F2I.FTZ.U32.TRUNC.NTZ R9, R8 ;  /* 0x0000000800097305 */ /* 0x000e62000021f000 */
[----:B------:R-:W-:Y:S02]  /*12720*/  @!P1 IADD3 R5, R5, 0x1, RZ ;  /* 0x0000000105059810 */ /* 0x000fe40007ffe0ff */
[----:B------:R-:W-:Y:S02]  /*12730*/  ISETP.NE.AND P1, PT, R237, RZ, PT ;  /* 0x000000ffed00720c */ /* 0x000fe40003f25270 */
[----:B------:R-:W-:Y:S01]  /*12740*/  ISETP.GE.U32.AND P2, PT, R3, R4, PT ;  /* 0x000000040300720c */ /* 0x000fe20003f46070 */
[----:B-1----:R-:W-:-:S12]  /*12750*/  IMAD.MOV R4, RZ, RZ, -R9 ;  /* 0x000000ffff047224 */ /* 0x002fd800078e0a09 */
[----:B------:R-:W-:Y:S01]  /*12760*/  @P2 IADD3 R5, R5, 0x1, RZ ;  /* 0x0000000105052810 */ /* 0x000fe20007ffe0ff */
[----:B------:R-:W-:Y:S02]  /*12770*/  IMAD.MOV.U32 R8, RZ, RZ, RZ ;  /* 0x000000ffff087224 */ /* 0x000fe400078e00ff */
[----:B------:R-:W-:Y:S02]  /*12780*/  IMAD R4, R4, R7, RZ ;  /* 0x0000000704047224 */ /* 0x000fe400078e02ff */
[----:B------:R-:W-:Y:S01]  /*12790*/  @!P0 IMAD.MOV R5, RZ, RZ, -R5 ;  /* 0x000000ffff058224 */ /* 0x000fe200078e0a05 */
[----:B------:R-:W-:Y:S01]  /*127a0*/  @!P1 LOP3.LUT R5, RZ, R237, RZ, 0x33, !PT ;  /* 0x000000edff059212 */ /* 0x000fe200078e33ff */
[----:B------:R-:W-:-:S03]  /*127b0*/  IMAD.HI.U32 R4, R9, R4, R8 ;  /* 0x0000000409047227 */ /* 0x000fc600078e0008 */
[----:B------:R-:W-:-:S05]  /*127c0*/  IABS R3, R5 ;  /* 0x0000000500037213 */ /* 0x000fca0000000000 */
        /* <DEDUP_REMOVED lines=16> */
[----:B------:R-:W-:-:S04]  /*128d0*/  IMAD R5, R2, 0x1000000, R4 ;  /* 0x0100000002057824 */ /* 0x000fc800078e0204 */
[----:B------:R-:W-:Y:S01]  /*128e0*/  IMAD R238, R0, 0x10000, R5 ;  /* 0x0001000000ee7824 */ /* 0x000fe200078e0205 */
[----:B------:R-:W-:Y:S05]  /*128f0*/  BRA `(.L_x_4876) ;  /* 0x000003d000007947 */ /* 0x000fea0003800000 */
.L_x_4875:
[----:B------:R-:W-:-:S04]  /*12900*/  IMAD.MOV.U32 R0, RZ, RZ, 0x4 ;  /* 0x00000004ff007424 */ /* 0x000fc800078e00ff */
[----:B-1----:R-:W-:-:S05]  /*12910*/  IMAD.WIDE R12, R239, R0, c[0x0][0x590] ;  /* 0x00016400ef0c7625 */ /* 0x002fca00078e0200 */
        /* <DEDUP_REMOVED lines=33> */
[----:B------:R-:W-:Y:S01]  /*12b30*/  IABS R7, R3 ;  /* 0x0000000300077213 */ /* 0x000fe20000000000 */
[----:B------:R-:W-:Y:S01]  /*12b40*/  IMAD.MOV R238, RZ, RZ, -R3 ;  /* 0x000000ffffee7224 */ /* 0x000fe200078e0a03 */
[----:B------:R-:W-:Y:S02]  /*12b50*/  IADD3 R4, R4, 0x1000000, R5 ;  /* 0x0100000004047810 */ /* 0x000fe40007ffe005 */
[----:B------:R-:W1:Y:S08]  /*12b60*/  I2F.RP R11, R7 ;  /* 0x00000007000b7306 */ /* 0x000e700000209400 */
[----:B-1----:R-:W1:Y:S02]  /*12b70*/  MUFU.RCP R8, R11 ;  /* 0x0000000b00087308 */ /* 0x002e640000001000 */
[----:B-1----:R-:W-:-:S06]  /*12b80*/  IADD3 R8, R8, 0xffffffe, RZ ;  /* 0x0ffffffe08087810 */ /* 0x002fcc0007ffe0ff */
[----:B------:R-:W1:Y:S02]  /*12b90*/  F2I.FTZ.U32.TRUNC.NTZ R9, R8 ;  /* 0x0000000800097305 */ /* 0x000e64000021f000 */
[----:B-1----:R-:W-:Y:S02]  /*12ba0*/  IMAD.MOV R0, RZ, RZ, -R9 ;  /* 0x000000ffff007224 */ /* 0x002fe400078e0a09 */
[----:B------:R-:W-:Y:S02]  /*12bb0*/  IMAD.MOV.U32 R8, RZ, RZ, RZ ;  /* 0x000000ffff087224 */ /* 0x000fe400078e00ff */
        /* <DEDUP_REMOVED lines=17> */
.L_x_4876:
[----:B------:R-:W-:Y:S05]  /*12cd0*/  BSYNC B0 ;  /* 0x0000000000007941 */ /* 0x000fea0003800000 */
.L_x_4874:
[----:B------:R-:W-:-:S04]  /*12ce0*/  LOP3.LUT R0, RZ, R9, RZ, 0x33, !PT ;  /* 0x00000009ff007212 */ /* 0x000fc800078e33ff */
[----:B------:R-:W-:Y:S01]  /*12cf0*/  IADD3 R237, R0, R237, RZ ;  /* 0x000000ed00ed7210 */ /* 0x000fe20007ffe0ff */
[----:B------:R-:W-:Y:S05]  /*12d00*/  BRA `(.L_x_4877) ;  /* 0x0000004000007947 */ /* 0x000fea0003800000 */
.L_x_4865:
[----:B------:R-:W-:Y:S01]  /*12d10*/  IMAD.MOV.U32 R236, RZ, RZ, R3 ;  /* 0x000000ffffec7224 */ /* 0x000fe200078e0003 */
[----:B------:R-:W-:Y:S01]  /*12d20*/  MOV R238, RZ ;  /* 0x000000ff00ee7202 */ /* 0x000fe20000000f00 */
[----:B------:R-:W-:Y:S01]  /*12d30*/  IMAD.MOV.U32 R237, RZ, RZ, RZ ;  /* 0x000000ffffed7224 */ /* 0x000fe200078e00ff */
[----:B------:R-:W-:Y:S02]  /*12d40*/  MOV R239, c[0x0][0x53c] ;  /* 0x00014f0000ef7a02 */ /* 0x000fe40000000f00 */
.L_x_4877:
[----:B------:R-:W-:Y:S05]  /*12d50*/  BSYNC B1 ;  /* 0x0000000000017941 */ /* 0x000fea0003800000 */
.L_x_4863:
[----:B------:R-:W-:Y:S01]  /*12d60*/  WARPSYNC 0xffffffff ;  /* 0xffffffff00007948 */ /* 0x000fe20003800000 */
[----:B------:R-:W-:Y:S01]  /*12d70*/  BAR.SYNC.DEFER_BLOCKING 0x4, 0x100 ;  /* 0x0104000000007b1d */ /* 0x000fe20000010000 */
[----:B------:R-:W-:-:S13]  /*12d80*/  ISETP.NE.AND P0, PT, R10, RZ, PT ;  /* 0x000000ff0a00720c */ /* 0x000fda0003f05270 */
[----:B------:R1:W-:Y:S04]  /*12d90*/  @!P0 STS.128 [0x20100], R236 ;  /* 0x020100ecff008388 */ /* 0x0003e80000000c00 */
[----:B------:R-:W-:Y:S06]  /*12da0*/  BAR.ARV 0x5, 0x100 ;  /* 0x0144000000007b1d */ /* 0x000fec0000002000 */
.L_x_4858:
[----:B----4-:R-:W-:-:S13]  /*12db0*/  ISETP.GE.AND P0, PT, R239, c[0x0][0x53c], PT ;  /* 0x00014f00ef007a0c */ /* 0x010fda0003f06270 */
[----:B-123--:R-:W-:Y:S01]  /*12dc0*/  @P0 CALL.REL.NOINC `(.L_x_4878) ;  /* 0x0000001000000944 */ /* 0x00efe20003c00000 */
[----:B------:R-:W-:Y:S05]  /*12dd0*/  BRA `(.L_x_4879) ;  /* 0xfffeebe000007947 */ /* 0x000fea000383ffff */
.L_x_4878:
[----:B------:R-:W-:Y:S05]  /*12de0*/  EXIT ;  /* 0x000000000000794d */ /* 0x000fea0003800000 */
.L_x_4781:
[----:B------:R-:W-:Y:S02]  /*12df0*/  MOV R4, 0x1 ;  /* 0x0000000100047802 */ /* 0x000fe40000000f00 */
[----:B------:R-:W-:Y:S02]  /*12e00*/  MOV R0, 0x12e20 ;  /* 0x00012e2000007802 */ /* 0x000fe40000000f00 */
[----:B--2---:R-:W-:Y:S05]  /*12e10*/  CALL.REL.NOINC `($__internal_98_$__cuda_sm70_shflsync_up_p) ;  /* 0x000015f000007944 */ /* 0x004fea0003c00000 */
[----:B-12---:R-:W-:Y:S05]  /*12e20*/  BRA `(.L_x_4880) ;  /* 0xfffed66000007947 */ /* 0x006fea000383ffff */
.L_x_4782:
[----:B------:R-:W-:Y:S02]  /*12e30*/  MOV R4, 0x2 ;  /* 0x0000000200047802 */ /* 0x000fe40000000f00 */
[----:B------:R-:W-:Y:S02]  /*12e40*/  MOV R0, 0x12e60 ;  /* 0x00012e6000007802 */ /* 0x000fe40000000f00 */
[----:B--2---:R-:W-:Y:S05]  /*12e50*/  CALL.REL.NOINC `($__internal_98_$__cuda_sm70_shflsync_up_p) ;  /* 0x000015b000007944 */ /* 0x004fea0003c00000 */
[----:B--2---:R-:W-:Y:S02]  /*12e60*/  SEL R4, R4, RZ, P4 ;  /* 0x000000ff04047207 */ /* 0x004fe40002000000 */
[----:B------:R-:W-:-:S03]  /*12e70*/  MOV R0, 0x12eb0 ;  /* 0x00012eb000007802 */ /* 0x000fc60000000f00 */
[----:B-1----:R-:W-:Y:S02]  /*12e80*/  IMAD.IADD R13, R13, 0x1, R4 ;  /* 0x000000010d0d7824 */ /* 0x002fe400078e0204 */
[----:B------:R-:W-:Y:S02]  /*12e90*/  IMAD.MOV.U32 R4, RZ, RZ, 0x4 ;  /* 0x00000004ff047424 */ /* 0x000fe400078e00ff */
[----:B------:R-:W-:Y:S05]  /*12ea0*/  CALL.REL.NOINC `($__internal_98_$__cuda_sm70_shflsync_up_p) ;  /* 0x0000156000007944 */ /* 0x000fea0003c00000 */
        /* <DEDUP_REMOVED lines=11> */
[----:B------:R-:W-:Y:S02]  /*12f60*/  MOV R5, 0x1f ;  /* 0x0000001f00057802 */ /* 0x000fe40000000f00 */
[----:B------:R-:W-:Y:S01]  /*12f70*/  MOV R0, 0x12fc0 ;  /* 0x00012fc000007802 */ /* 0x000fe20000000f00 */
[----:B-1----:R-:W-:Y:S02]  /*12f80*/  IMAD.IADD R13, R13, 0x1, R4 ;  /* 0x000000010d0d7824 */ /* 0x002fe400078e0204 */
[----:B------:R-:W-:Y:S02]  /*12f90*/  IMAD.MOV.U32 R4, RZ, RZ, 0x1f ;  /* 0x0000001fff047424 */ /* 0x000fe400078e00ff */
[----:B------:R-:W-:-:S02]  /*12fa0*/  IMAD.MOV.U32 R7, RZ, RZ, R13 ;  /* 0x000000ffff077224 */ /* 0x000fc400078e000d */
[----:B------:R-:W-:Y:S05]  /*12fb0*/  CALL.REL.NOINC `($__internal_97_$__cuda_sm70_shflsync_idx_p) ;  /* 0x0000140000007944 */ /* 0x000fea0003c00000 */
[----:B-12---:R-:W-:Y:S05]  /*12fc0*/  BRA `(.L_x_4881) ;  /* 0xfffed5c000007947 */ /* 0x006fea000383ffff */
.L_x_4784:
[----:B------:R-:W-:Y:S02]  /*12fd0*/  SEL R2, RZ, 0x1, P0 ;  /* 0x00000001ff027807 */ /* 0x000fe40000000000 */
[----:B------:R-:W-:-:S02]  /*12fe0*/  MOV R0, 0x13000 ;  /* 0x0001300000007802 */ /* 0x000fc40000000f00 */
[----:B------:R-:W-:Y:S05]  /*12ff0*/  CALL.REL.NOINC `($__internal_99_$__cuda_sm70_votesync_ballot) ;  /* 0x0000146000007944 */ /* 0x000fea0003c00000 */
[----:B------:R-:W-:Y:S05]  /*13000*/  BRA `(.L_x_4882) ;  /* 0xfffed61000007947 */ /* 0x000fea000383ffff */
.L_x_4785:
[----:B------:R-:W-:Y:S01]  /*13010*/  IMAD.MOV.U32 R7, RZ, RZ, R15 ;  /* 0x000000ffff077224 */ /* 0x000fe200078e000f */
[----:B------:R-:W-:-:S02]  /*13020*/  MOV R5, 0x1f ;  /* 0x0000001f00057802 */ /* 0x000fc40000000f00 */
[----:B------:R-:W-:Y:S02]  /*13030*/  MOV R0, 0x13050 ;  /* 0x0001305000007802 */ /* 0x000fe40000000f00 */
[----:B------:R-:W-:Y:S05]  /*13040*/  CALL.REL.NOINC `($__internal_97_$__cuda_sm70_shflsync_idx_p) ;  /* 0x0000137000007944 */ /* 0x000fea0003c00000 */
[----:B--2---:R-:W-:Y:S01]  /*13050*/  IMAD.MOV.U32 R15, RZ, RZ, R5 ;  /* 0x000000ffff0f7224 */ /* 0x004fe200078e0005 */
[----:B------:R-:W-:Y:S01]  /*13060*/  MOV R17, RZ ;  /* 0x000000ff00117202 */ /* 0x000fe20000000f00 */
[----:B-1----:R-:W-:Y:S01]  /*13070*/  IMAD.MOV.U32 R7, RZ, RZ, R10 ;  /* 0x000000ffff077224 */ /* 0x002fe200078e000a */
[----:B------:R-:W-:Y:S02]  /*13080*/  MOV R5, 0x1f ;  /* 0x0000001f00057802 */ /* 0x000fe40000000f00 */
[----:B------:R-:W-:Y:S02]  /*13090*/  MOV R0, 0x130b0 ;  /* 0x000130b000007802 */ /* 0x000fe40000000f00 */
[----:B------:R-:W-:Y:S05]  /*130a0*/  CALL.REL.NOINC `($__internal_97_$__cuda_sm70_shflsync_idx_p) ;  /* 0x0000131000007944 */ /* 0x000fea0003c00000 */
[----:B--2---:R-:W-:Y:S01]  /*130b0*/  MOV R10, R5 ;  /* 0x00000005000a7202 */ /* 0x004fe20000000f00 */
[----:B-1----:R-:W-:Y:S05]  /*130c0*/  BRA `(.L_x_4883) ;  /* 0xfffed5b000007947 */ /* 0x002fea000383ffff */
.L_x_4788:
[----:B------:R-:W-:Y:S01]  /*130d0*/  IMAD.MOV.U32 R7, RZ, RZ, R13 ;  /* 0x000000ffff077224 */ /* 0x000fe200078e000d */
[----:B------:R-:W-:Y:S02]  /*130e0*/  MOV R5, 0x1f ;  /* 0x0000001f00057802 */ /* 0x000fe40000000f00 */
[----:B------:R-:W-:Y:S02]  /*130f0*/  MOV R0, 0x13110 ;  /* 0x0001311000007802 */ /* 0x000fe40000000f00 */
[----:B--23--:R-:W-:Y:S05]  /*13100*/  CALL.REL.NOINC `($__internal_97_$__cuda_sm70_shflsync_idx_p) ;  /* 0x000012b000007944 */ /* 0x00cfea0003c00000 */
[----:B--2---:R-:W-:Y:S01]  /*13110*/  MOV R17, R5 ;  /* 0x0000000500117202 */ /* 0x004fe20000000f00 */
[----:B-1----:R-:W-:Y:S05]  /*13120*/  BRA `(.L_x_4787) ;  /* 0xfffed5b000007947 */ /* 0x002fea000383ffff */
.L_x_4799:
[----:B------:R-:W-:Y:S01]  /*13130*/  IMAD.MOV.U32 R7, RZ, RZ, R12 ;  /* 0x000000ffff077224 */ /* 0x000fe200078e000c */
[----:B-1----:R-:W-:Y:S01]  /*13140*/  MOV R4, RZ ;  /* 0x000000ff00047202 */ /* 0x002fe20000000f00 */
[----:B------:R-:W-:Y:S01]  /*13150*/  IMAD.MOV.U32 R5, RZ, RZ, 0x181f ;  /* 0x0000181fff057424 */ /* 0x000fe200078e00ff */
[----:B------:R-:W-:-:S02]  /*13160*/  MOV R0, 0x13180 ;  /* 0x0001318000007802 */ /* 0x000fc40000000f00 */
[----:B------:R-:W-:Y:S05]  /*13170*/  CALL.REL.NOINC `($__internal_97_$__cuda_sm70_shflsync_idx_p) ;  /* 0x0000124000007944 */ /* 0x000fea0003c00000 */
[----:B--2---:R-:W-:Y:S01]  /*13180*/  MOV R14, R5 ;  /* 0x00000005000e7202 */ /* 0x004fe20000000f00 */
[----:B-1----:R-:W-:Y:S05]  /*13190*/  BRA `(.L_x_4884) ;  /* 0xfffefa1000007947 */ /* 0x002fea000383ffff */
.L_x_4800:
[----:B------:R-:W-:Y:S01]  /*131a0*/  IMAD.MOV.U32 R7, RZ, RZ, R13 ;  /* 0x000000ffff077224 */ /* 0x000fe200078e000d */
[----:B------:R-:W-:Y:S01]  /*131b0*/  MOV R4, RZ ;  /* 0x000000ff00047202 */ /* 0x000fe20000000f00 */
[----:B------:R-:W-:Y:S01]  /*131c0*/  IMAD.MOV.U32 R5, RZ, RZ, 0x181f ;  /* 0x0000181fff057424 */ /* 0x000fe200078e00ff */
[----:B------:R-:W-:-:S02]  /*131d0*/  MOV R0, 0x131f0 ;  /* 0x000131f000007802 */ /* 0x000fc40000000f00 */
[----:B-12---:R-:W-:Y:S05]  /*131e0*/  CALL.REL.NOINC `($__internal_97_$__cuda_sm70_shflsync_idx_p) ;  /* 0x000011d000007944 */ /* 0x006fea0003c00000 */
[----:B-12---:R-:W-:Y:S05]  /*131f0*/  BRA `(.L_x_4885) ;  /* 0xfffef9d000007947 */ /* 0x006fea000383ffff */
.L_x_4803:
[----:B--2---:R-:W-:Y:S01]  /*13200*/  IMAD.MOV.U32 R7, RZ, RZ, R12 ;  /* 0x000000ffff077224 */ /* 0x004fe200078e000c */
[----:B------:R-:W-:Y:S01]  /*13210*/  MOV R4, 0x1 ;  /* 0x0000000100047802 */ /* 0x000fe20000000f00 */
[----:B----4-:R-:W-:Y:S01]  /*13220*/  IMAD.MOV.U32 R5, RZ, RZ, 0x181f ;  /* 0x0000181fff057424 */ /* 0x010fe200078e00ff */
[----:B------:R-:W-:-:S02]  /*13230*/  MOV R0, 0x13250 ;  /* 0x0001325000007802 */ /* 0x000fc40000000f00 */
[----:B-1-3--:R-:W-:Y:S05]  /*13240*/  CALL.REL.NOINC `($__internal_97_$__cuda_sm70_shflsync_idx_p) ;  /* 0x0000117000007944 */ /* 0x00afea0003c00000 */
[----:B--2---:R-:W-:Y:S01]  /*13250*/  IMAD.MOV.U32 R14, RZ, RZ, R5 ;  /* 0x000000ffff0e7224 */ /* 0x004fe200078e0005 */
[----:B-1----:R-:W-:Y:S01]  /*13260*/  MOV R4, 0x1 ;  /* 0x0000000100047802 */ /* 0x002fe20000000f00 */
[----:B------:R-:W-:Y:S01]  /*13270*/  IMAD.MOV.U32 R7, RZ, RZ, R13 ;  /* 0x000000ffff077224 */ /* 0x000fe200078e000d */
[----:B------:R-:W-:-:S02]  /*13280*/  MOV R5, 0x181f ;  /* 0x0000181f00057802 */ /* 0x000fc40000000f00 */
[----:B------:R-:W-:Y:S02]  /*13290*/  MOV R0, 0x132b0 ;  /* 0x000132b000007802 */ /* 0x000fe40000000f00 */
[----:B------:R-:W-:Y:S05]  /*132a0*/  CALL.REL.NOINC `($__internal_97_$__cuda_sm70_shflsync_idx_p) ;  /* 0x0000111000007944 */ /* 0x000fea0003c00000 */
[----:B-12---:R-:W-:Y:S05]  /*132b0*/  BRA `(.L_x_4886) ;  /* 0xfffefb3000007947 */ /* 0x006fea000383ffff */
.L_x_4806:
[----:B-1----:R-:W-:Y:S01]  /*132c0*/  IMAD.MOV.U32 R7, RZ, RZ, R12 ;  /* 0x000000ffff077224 */ /* 0x002fe200078e000c */
[----:B------:R-:W-:Y:S01]  /*132d0*/  MOV R4, 0x2 ;  /* 0x0000000200047802 */ /* 0x000fe20000000f00 */
[----:B----4-:R-:W-:Y:S01]  /*132e0*/  IMAD.MOV.U32 R5, RZ, RZ, 0x181f ;  /* 0x0000181fff057424 */ /* 0x010fe200078e00ff */
[----:B------:R-:W-:Y:S02]  /*132f0*/  MOV R0, 0x13310 ;  /* 0x0001331000007802 */ /* 0x000fe40000000f00 */
[----:B--23--:R-:W-:Y:S05]  /*13300*/  CALL.REL.NOINC `($__internal_97_$__cuda_sm70_shflsync_idx_p) ;  /* 0x000010b000007944 */ /* 0x00cfea0003c00000 */
[----:B--2---:R-:W-:Y:S01]  /*13310*/  MOV R14, R5 ;  /* 0x00000005000e7202 */ /* 0x004fe20000000f00 */
[----:B-1----:R-:W-:Y:S05]  /*13320*/  BRA `(.L_x_4887) ;  /* 0xfffefcc000007947 */ /* 0x002fea000383ffff */
.L_x_4807:
[----:B------:R-:W-:Y:S01]  /*13330*/  IMAD.MOV.U32 R7, RZ, RZ, R13 ;  /* 0x000000ffff077224 */ /* 0x000fe200078e000d */
[----:B------:R-:W-:Y:S01]  /*13340*/  MOV R4, 0x2 ;  /* 0x0000000200047802 */ /* 0x000fe20000000f00 */
[----:B----4-:R-:W-:Y:S01]  /*13350*/  IMAD.MOV.U32 R5, RZ, RZ, 0x181f ;  /* 0x0000181fff057424 */ /* 0x010fe200078e00ff */
[----:B------:R-:W-:Y:S02]  /*13360*/  MOV R0, 0x13380 ;  /* 0x0001338000007802 */ /* 0x000fe40000000f00 */
[----:B-123--:R-:W-:Y:S05]  /*13370*/  CALL.REL.NOINC `($__internal_97_$__cuda_sm70_shflsync_idx_p) ;  /* 0x0000104000007944 */ /* 0x00efea0003c00000 */
[----:B-12---:R-:W-:Y:S05]  /*13380*/  BRA `(.L_x_4888) ;  /* 0xfffefc8000007947 */ /* 0x006fea000383ffff */
.L_x_4810:
[----:B-1----:R-:W-:Y:S01]  /*13390*/  IMAD.MOV.U32 R7, RZ, RZ, R12 ;  /* 0x000000ffff077224 */ /* 0x002fe200078e000c */
[----:B------:R-:W-:Y:S01]  /*133a0*/  MOV R4, 0x3 ;  /* 0x0000000300047802 */ /* 0x000fe20000000f00 */
[----:B------:R-:W-:Y:S01]  /*133b0*/  IMAD.MOV.U32 R5, RZ, RZ, 0x181f ;  /* 0x0000181fff057424 */ /* 0x000fe200078e00ff */
[----:B------:R-:W-:-:S02]  /*133c0*/  MOV R0, 0x133e0 ;  /* 0x000133e000007802 */ /* 0x000fc40000000f00 */
[----:B--234-:R-:W-:Y:S05]  /*133d0*/  CALL.REL.NOINC `($__internal_97_$__cuda_sm70_shflsync_idx_p) ;  /* 0x00000fe000007944 */ /* 0x01cfea0003c00000 */
[----:B--2---:R-:W-:Y:S01]  /*133e0*/  IMAD.MOV.U32 R12, RZ, RZ, R5 ;  /* 0x000000ffff0c7224 */ /* 0x004fe200078e0005 */
[----:B-1----:R-:W-:Y:S01]  /*133f0*/  MOV R4, 0x3 ;  /* 0x0000000300047802 */ /* 0x002fe20000000f00 */
[----:B------:R-:W-:Y:S01]  /*13400*/  IMAD.MOV.U32 R7, RZ, RZ, R13 ;  /* 0x000000ffff077224 */ /* 0x000fe200078e000d */
[----:B------:R-:W-:-:S02]  /*13410*/  MOV R5, 0x181f ;  /* 0x0000181f00057802 */ /* 0x000fc40000000f00 */
[----:B------:R-:W-:Y:S02]  /*13420*/  MOV R0, 0x13440 ;  /* 0x0001344000007802 */ /* 0x000fe40000000f00 */
[----:B------:R-:W-:Y:S05]  /*13430*/  CALL.REL.NOINC `($__internal_97_$__cuda_sm70_shflsync_idx_p) ;  /* 0x00000f8000007944 */ /* 0x000fea0003c00000 */
[----:B-12---:R-:W-:Y:S05]  /*13440*/  BRA `(.L_x_4889) ;  /* 0xfffefdd000007947 */ /* 0x006fea000383ffff */
.L_x_4817:
[----:B------:R1:W5:Y:S01]  /*13450*/  LDL R8, [R1+0x70] ;  /* 0x0000700001087983 */ /* 0x0003620000100800 */
[----:B------:R-:W-:Y:S02]  /*13460*/  MOV R5, 0x2 ;  /* 0x0000000200057802 */ /* 0x000fe40000000f00 */
[----:B------:R-:W-:Y:S02]  /*13470*/  MOV R6, 0x13490 ;  /* 0x0001349000067802 */ /* 0x000fe40000000f00 */
[----:B-1---5:R-:W-:Y:S05]  /*13480*/  CALL.REL.NOINC `($__internal_96_$__cuda_sm70_shflsync_bfly_p) ;  /* 0x00000ee000007944 */ /* 0x022fea0003c00000 */
[----:B-12---:R-:W-:Y:S05]  /*13490*/  BRA `(.L_x_4890) ;  /* 0xffff9d7000007947 */ /* 0x006fea000383ffff */
.L_x_4818:
[----:B------:R-:W-:Y:S01]  /*134a0*/  IMAD.MOV.U32 R8, RZ, RZ, R10 ;  /* 0x000000ffff087224 */ /* 0x000fe200078e000a */
[----:B------:R-:W-:Y:S02]  /*134b0*/  MOV R5, 0x1 ;  /* 0x0000000100057802 */ /* 0x000fe40000000f00 */
[----:B------:R-:W-:Y:S02]  /*134c0*/  MOV R6, 0x134e0 ;  /* 0x000134e000067802 */ /* 0x000fe40000000f00 */
[----:B------:R-:W-:Y:S05]  /*134d0*/  CALL.REL.NOINC `($__internal_96_$__cuda_sm70_shflsync_bfly_p) ;  /* 0x00000e9000007944 */ /* 0x000fea0003c00000 */
[----:B-1----:R1:W5:Y:S01]  /*134e0*/  LDL R8, [R1+0x58] ;  /* 0x0000580001087983 */ /* 0x0023620000100800 */
[----:B--2---:R-:W-:Y:S01]  /*134f0*/  FADD.FTZ R7, R10, R5 ;  /* 0x000000050a077221 */ /* 0x004fe20000010000 */
[----:B------:R-:W-:Y:S02]  /*13500*/  MOV R5, 0x2 ;  /* 0x0000000200057802 */ /* 0x000fe40000000f00 */
[----:B------:R-:W-:-:S02]  /*13510*/  MOV R6, 0x13530 ;  /* 0x0001353000067802 */ /* 0x000fc40000000f00 */
[----:B-1---5:R-:W-:Y:S05]  /*13520*/  CALL.REL.NOINC `($__internal_96_$__cuda_sm70_shflsync_bfly_p) ;  /* 0x00000e4000007944 */ /* 0x022fea0003c00000 */
[----:B------:R-:W3:Y:S02]  /*13530*/  LDL.LU R6, [R1+0x58] ;  /* 0x0000580001067983 */ /* 0x000ee40000300800 */
[----:B-123--:R-:W-:Y:S01]  /*13540*/  FADD.FTZ R8, R6, R5 ;  /* 0x0000000506087221 */ /* 0x00efe20000010000 */
[----:B------:R-:W-:-:S02]  /*13550*/  MOV R5, 0x1 ;  /* 0x0000000100057802 */ /* 0x000fc40000000f00 */
[----:B------:R-:W-:Y:S02]  /*13560*/  MOV R6, 0x13580 ;  /* 0x0001358000067802 */ /* 0x000fe40000000f00 */
[----:B------:R-:W-:Y:S05]  /*13570*/  CALL.REL.NOINC `($__internal_96_$__cuda_sm70_shflsync_bfly_p) ;  /* 0x00000df000007944 */ /* 0x000fea0003c00000 */
[----:B-12---:R-:W-:Y:S05]  /*13580*/  BRA `(.L_x_4891) ;  /* 0xffff9d1000007947 */ /* 0x006fea000383ffff */
.L_x_4825:
[----:B-1234-:R-:W-:Y:S01]  /*13590*/  IMAD.MOV.U32 R7, RZ, RZ, R10 ;  /* 0x000000ffff077224 */ /* 0x01efe200078e000a */
[----:B------:R-:W-:Y:S01]  /*135a0*/  MOV R4, RZ ;  /* 0x000000ff00047202 */ /* 0x000fe20000000f00 */
[----:B------:R-:W-:Y:S01]  /*135b0*/  IMAD.MOV.U32 R5, RZ, RZ, 0x181f ;  /* 0x0000181fff057424 */ /* 0x000fe200078e00ff */
[----:B------:R-:W-:Y:S02]  /*135c0*/  MOV R0, 0x135e0 ;  /* 0x000135e000007802 */ /* 0x000fe40000000f00 */
[----:B------:R-:W-:Y:S05]  /*135d0*/  CALL.REL.NOINC `($__internal_97_$__cuda_sm70_shflsync_idx_p) ;  /* 0x00000de000007944 */ /* 0x000fea0003c00000 */
[----:B--2---:R-:W-:Y:S01]  /*135e0*/  MOV R77, R5 ;  /* 0x00000005004d7202 */ /* 0x004fe20000000f00 */
[----:B-1----:R-:W-:Y:S05]  /*135f0*/  BRA `(.L_x_4892) ;  /* 0xffffb8e000007947 */ /* 0x002fea000383ffff */
.L_x_4826:
[----:B------:R-:W-:Y:S01]  /*13600*/  IMAD.MOV.U32 R7, RZ, RZ, R11 ;  /* 0x000000ffff077224 */ /* 0x000fe200078e000b */
[----:B------:R-:W-:Y:S01]  /*13610*/  MOV R4, RZ ;  /* 0x000000ff00047202 */ /* 0x000fe20000000f00 */
[----:B------:R-:W-:Y:S01]  /*13620*/  IMAD.MOV.U32 R5, RZ, RZ, 0x181f ;  /* 0x0000181fff057424 */ /* 0x000fe200078e00ff */
[----:B------:R-:W-:Y:S02]  /*13630*/  MOV R0, 0x13650 ;  /* 0x0001365000007802 */ /* 0x000fe40000000f00 */
[----:B-12---:R-:W-:Y:S05]  /*13640*/  CALL.REL.NOINC `($__internal_97_$__cuda_sm70_shflsync_idx_p) ;  /* 0x00000d7000007944 */ /* 0x006fea0003c00000 */
[----:B-12---:R-:W-:Y:S05]  /*13650*/  BRA `(.L_x_4893) ;  /* 0xffffb8a000007947 */ /* 0x006fea000383ffff */
.L_x_4829:
        /* <DEDUP_REMOVED lines=12> */
.L_x_4832:
[----:B-1----:R-:W-:Y:S01]  /*13720*/  IMAD.MOV.U32 R7, RZ, RZ, R10 ;  /* 0x000000ffff077224 */ /* 0x002fe200078e000a */
[----:B------:R-:W-:Y:S01]  /*13730*/  MOV R4, 0x2 ;  /* 0x0000000200047802 */ /* 0x000fe20000000f00 */
[----:B----4-:R-:W-:Y:S01]  /*13740*/  IMAD.MOV.U32 R5, RZ, RZ, 0x181f ;  /* 0x0000181fff057424 */ /* 0x010fe200078e00ff */
[----:B------:R-:W-:Y:S02]  /*13750*/  MOV R0, 0x13770 ;  /* 0x0001377000007802 */ /* 0x000fe40000000f00 */
[----:B--23--:R-:W-:Y:S05]  /*13760*/  CALL.REL.NOINC `($__internal_97_$__cuda_sm70_shflsync_idx_p) ;  /* 0x00000c5000007944 */ /* 0x00cfea0003c00000 */
[----:B--2---:R-:W-:Y:S01]  /*13770*/  MOV R20, R5 ;  /* 0x0000000500147202 */ /* 0x004fe20000000f00 */
[----:B-1----:R-:W-:Y:S05]  /*13780*/  BRA `(.L_x_4895) ;  /* 0xffffba7000007947 */ /* 0x002fea000383ffff */
.L_x_4833:
[----:B------:R-:W-:Y:S01]  /*13790*/  IMAD.MOV.U32 R7, RZ, RZ, R11 ;  /* 0x000000ffff077224 */ /* 0x000fe200078e000b */
[----:B------:R-:W-:Y:S01]  /*137a0*/  MOV R4, 0x2 ;  /* 0x0000000200047802 */ /* 0x000fe20000000f00 */
[----:B----4-:R-:W-:Y:S01]  /*137b0*/  IMAD.MOV.U32 R5, RZ, RZ, 0x181f ;  /* 0x0000181fff057424 */ /* 0x010fe200078e00ff */
[----:B------:R-:W-:Y:S02]  /*137c0*/  MOV R0, 0x137e0 ;  /* 0x000137e000007802 */ /* 0x000fe40000000f00 */
[----:B-123--:R-:W-:Y:S05]  /*137d0*/  CALL.REL.NOINC `($__internal_97_$__cuda_sm70_shflsync_idx_p) ;  /* 0x00000be000007944 */ /* 0x00efea0003c00000 */
[----:B-12---:R-:W-:Y:S05]  /*137e0*/  BRA `(.L_x_4896) ;  /* 0xffffba3000007947 */ /* 0x006fea000383ffff */
.L_x_4836:
        /* <DEDUP_REMOVED lines=12> */
.L_x_4838:
[----:B------:R-:W-:Y:S01]  /*138b0*/  IMAD.MOV.U32 R7, RZ, RZ, R3 ;  /* 0x000000ffff077224 */ /* 0x000fe200078e0003 */
[----:B------:R-:W-:Y:S01]  /*138c0*/  MOV R4, RZ ;  /* 0x000000ff00047202 */ /* 0x000fe20000000f00 */
[----:B------:R-:W-:Y:S01]  /*138d0*/  IMAD.MOV.U32 R5, RZ, RZ, 0x1c1f ;  /* 0x00001c1fff057424 */ /* 0x000fe200078e00ff */
[----:B------:R-:W-:Y:S02]  /*138e0*/  MOV R0, 0x13900 ;  /* 0x0001390000007802 */ /* 0x000fe40000000f00 */
[----:B------:R-:W-:Y:S05]  /*138f0*/  CALL.REL.NOINC `($__internal_97_$__cuda_sm70_shflsync_idx_p) ;  /* 0x00000ac000007944 */ /* 0x000fea0003c00000 */
[----:B--2---:R-:W-:Y:S01]  /*13900*/  MOV R11, R5 ;  /* 0x00000005000b7202 */ /* 0x004fe20000000f00 */
[----:B-1----:R-:W-:Y:S05]  /*13910*/  BRA `(.L_x_4898) ;  /* 0xffffbe1000007947 */ /* 0x002fea000383ffff */
.L_x_4839:
[----:B------:R-:W-:Y:S01]  /*13920*/  IMAD.MOV.U32 R7, RZ, RZ, R10 ;  /* 0x000000ffff077224 */ /* 0x000fe200078e000a */
[----:B------:R-:W-:Y:S01]  /*13930*/  MOV R4, RZ ;  /* 0x000000ff00047202 */ /* 0x000fe20000000f00 */
[----:B------:R-:W-:Y:S01]  /*13940*/  IMAD.MOV.U32 R5, RZ, RZ, 0x1c1f ;  /* 0x00001c1fff057424 */ /* 0x000fe200078e00ff */
[----:B------:R-:W-:Y:S02]  /*13950*/  MOV R0, 0x13970 ;  /* 0x0001397000007802 */ /* 0x000fe40000000f00 */
[----:B-12---:R-:W-:Y:S05]  /*13960*/  CALL.REL.NOINC `($__internal_97_$__cuda_sm70_shflsync_idx_p) ;  /* 0x00000a5000007944 */ /* 0x006fea0003c00000 */
[----:B-12---:R-:W-:Y:S05]  /*13970*/  BRA `(.L_x_4899) ;  /* 0xffffbdd000007947 */ /* 0x006fea000383ffff */
.L_x_4842:
[----:B----4-:R-:W-:Y:S01]  /*13980*/  IMAD.MOV.U32 R7, RZ, RZ, R3 ;  /* 0x000000ffff077224 */ /* 0x010fe200078e0003 */
[----:B------:R-:W-:Y:S01]  /*13990*/  MOV R4, 0x1 ;  /* 0x0000000100047802 */ /* 0x000fe20000000f00 */
[----:B------:R-:W-:Y:S01]  /*139a0*/  IMAD.MOV.U32 R5, RZ, RZ, 0x1c1f ;  /* 0x00001c1fff057424 */ /* 0x000fe200078e00ff */
[----:B------:R-:W-:-:S02]  /*139b0*/  MOV R0, 0x139d0 ;  /* 0x000139d000007802 */ /* 0x000fc40000000f00 */
[----:B-123--:R-:W-:Y:S05]  /*139c0*/  CALL.REL.NOINC `($__internal_97_$__cuda_sm70_shflsync_idx_p) ;  /* 0x000009f000007944 */ /* 0x00efea0003c00000 */
[----:B--2---:R-:W-:Y:S01]  /*139d0*/  IMAD.MOV.U32 R3, RZ, RZ, R5 ;  /* 0x000000ffff037224 */ /* 0x004fe200078e0005 */
[----:B-1----:R-:W-:Y:S01]  /*139e0*/  MOV R4, 0x1 ;  /* 0x0000000100047802 */ /* 0x002fe20000000f00 */
[----:B------:R-:W-:Y:S01]  /*139f0*/  IMAD.MOV.U32 R7, RZ, RZ, R10 ;  /* 0x000000ffff077224 */ /* 0x000fe200078e000a */
[----:B------:R-:W-:-:S02]  /*13a00*/  MOV R5, 0x1c1f ;  /* 0x00001c1f00057802 */ /* 0x000fc40000000f00 */
[----:B------:R-:W-:Y:S02]  /*13a10*/  MOV R0, 0x13a30 ;  /* 0x00013a3000007802 */ /* 0x000fe40000000f00 */
[----:B------:R-:W-:Y:S05]  /*13a20*/  CALL.REL.NOINC `($__internal_97_$__cuda_sm70_shflsync_idx_p) ;  /* 0x0000099000007944 */ /* 0x000fea0003c00000 */
[----:B-12---:R-:W-:Y:S05]  /*13a30*/  BRA `(.L_x_4900) ;  /* 0xffffca0000007947 */ /* 0x006fea000383ffff */
.L_x_4846:
[----:B------:R-:W-:Y:S01]  /*13a40*/  IMAD.MOV.U32 R7, RZ, RZ, R11 ;  /* 0x000000ffff077224 */ /* 0x000fe200078e000b */
[----:B------:R-:W-:Y:S01]  /*13a50*/  MOV R4, RZ ;  /* 0x000000ff00047202 */ /* 0x000fe20000000f00 */
[----:B------:R-:W-:Y:S01]  /*13a60*/  IMAD.MOV.U32 R5, RZ, RZ, 0x181f ;  /* 0x0000181fff057424 */ /* 0x000fe200078e00ff */
[----:B------:R-:W-:Y:S02]  /*13a70*/  MOV R0, 0x13a90 ;  /* 0x00013a9000007802 */ /* 0x000fe40000000f00 */
[----:B------:R-:W-:Y:S05]  /*13a80*/  CALL.REL.NOINC `($__internal_97_$__cuda_sm70_shflsync_idx_p) ;  /* 0x0000093000007944 */ /* 0x000fea0003c00000 */
[----:B--2---:R-:W-:Y:S01]  /*13a90*/  MOV R12, R5 ;  /* 0x00000005000c7202 */ /* 0x004fe20000000f00 */
[----:B-1----:R-:W-:Y:S05]  /*13aa0*/  BRA `(.L_x_4901) ;  /* 0xffffddc000007947 */ /* 0x002fea000383ffff */
.L_x_4847:
[----:B------:R-:W-:Y:S01]  /*13ab0*/  IMAD.MOV.U32 R7, RZ, RZ, R10 ;  /* 0x000000ffff077224 */ /* 0x000fe200078e000a */
[----:B------:R-:W-:Y:S01]  /*13ac0*/  MOV R4, RZ ;  /* 0x000000ff00047202 */ /* 0x000fe20000000f00 */
[----:B------:R-:W-:Y:S01]  /*13ad0*/  IMAD.MOV.U32 R5, RZ, RZ, 0x181f ;  /* 0x0000181fff057424 */ /* 0x000fe200078e00ff */
[----:B------:R-:W-:Y:S02]  /*13ae0*/  MOV R0, 0x13b00 ;  /* 0x00013b0000007802 */ /* 0x000fe40000000f00 */
[----:B-12---:R-:W-:Y:S05]  /*13af0*/  CALL.REL.NOINC `($__internal_97_$__cuda_sm70_shflsync_idx_p) ;  /* 0x000008c000007944 */ /* 0x006fea0003c00000 */
[----:B-12---:R-:W-:Y:S05]  /*13b00*/  BRA `(.L_x_4902) ;  /* 0xffffdd8000007947 */ /* 0x006fea000383ffff */
.L_x_4850:
        /* <DEDUP_REMOVED lines=12> */
.L_x_4853:
[----:B--2---:R-:W-:Y:S01]  /*13bd0*/  IMAD.MOV.U32 R7, RZ, RZ, R11 ;  /* 0x000000ffff077224 */ /* 0x004fe200078e000b */
[----:B------:R-:W-:Y:S01]  /*13be0*/  MOV R4, 0x2 ;  /* 0x0000000200047802 */ /* 0x000fe20000000f00 */
[----:B------:R-:W-:Y:S01]  /*13bf0*/  IMAD.MOV.U32 R5, RZ, RZ, 0x181f ;  /* 0x0000181fff057424 */ /* 0x000fe200078e00ff */
[----:B------:R-:W-:Y:S02]  /*13c00*/  MOV R0, 0x13c20 ;  /* 0x00013c2000007802 */ /* 0x000fe40000000f00 */
[----:B-1-3--:R-:W-:Y:S05]  /*13c10*/  CALL.REL.NOINC `($__internal_97_$__cuda_sm70_shflsync_idx_p) ;  /* 0x000007a000007944 */ /* 0x00afea0003c00000 */
[----:B--2---:R-:W-:Y:S01]  /*13c20*/  MOV R3, R5 ;  /* 0x0000000500037202 */ /* 0x004fe20000000f00 */
[----:B-1----:R-:W-:Y:S05]  /*13c30*/  BRA `(.L_x_4904) ;  /* 0xffffdf6000007947 */ /* 0x002fea000383ffff */
.L_x_4854:
[----:B--2---:R-:W-:Y:S01]  /*13c40*/  IMAD.MOV.U32 R7, RZ, RZ, R10 ;  /* 0x000000ffff077224 */ /* 0x004fe200078e000a */
[----:B------:R-:W-:Y:S01]  /*13c50*/  MOV R4, 0x2 ;  /* 0x0000000200047802 */ /* 0x000fe20000000f00 */
[----:B------:R-:W-:Y:S01]  /*13c60*/  IMAD.MOV.U32 R5, RZ, RZ, 0x181f ;  /* 0x0000181fff057424 */ /* 0x000fe200078e00ff */
[----:B------:R-:W-:Y:S02]  /*13c70*/  MOV R0, 0x13c90 ;  /* 0x00013c9000007802 */ /* 0x000fe40000000f00 */
[----:B-1-34-:R-:W-:Y:S05]  /*13c80*/  CALL.REL.NOINC `($__internal_97_$__cuda_sm70_shflsync_idx_p) ;  /* 0x0000073000007944 */ /* 0x01afea0003c00000 */
[----:B-12---:R-:W-:Y:S05]  /*13c90*/  BRA `(.L_x_4905) ;  /* 0xffffdf2000007947 */ /* 0x006fea000383ffff */
.L_x_4857:
        /* <DEDUP_REMOVED lines=12> */
.L_x_4859:
[----:B------:R-:W-:Y:S01]  /*13d60*/  IMAD.MOV.U32 R7, RZ, RZ, R2 ;  /* 0x000000ffff077224 */ /* 0x000fe200078e0002 */
[----:B------:R-:W-:Y:S01]  /*13d70*/  MOV R4, RZ ;  /* 0x000000ff00047202 */ /* 0x000fe20000000f00 */
[----:B------:R-:W-:Y:S01]  /*13d80*/  IMAD.MOV.U32 R5, RZ, RZ, 0x1f ;  /* 0x0000001fff057424 */ /* 0x000fe200078e00ff */
[----:B------:R-:W-:Y:S02]  /*13d90*/  MOV R0, 0x13db0 ;  /* 0x00013db000007802 */ /* 0x000fe40000000f00 */
[----:B------:R-:W-:Y:S05]  /*13da0*/  CALL.REL.NOINC `($__internal_97_$__cuda_sm70_shflsync_idx_p) ;  /* 0x0000061000007944 */ /* 0x000fea0003c00000 */
[----:B--2---:R-:W-:Y:S01]  /*13db0*/  MOV R3, R5 ;  /* 0x0000000500037202 */ /* 0x004fe20000000f00 */
[----:B-1----:R-:W-:Y:S05]  /*13dc0*/  BRA `(.L_x_4907) ;  /* 0xffffe19000007947 */ /* 0x002fea000383ffff */
.L_x_4860:
[----:B------:R-:W-:Y:S01]  /*13dd0*/  IMAD.MOV.U32 R7, RZ, RZ, R2 ;  /* 0x000000ffff077224 */ /* 0x000fe200078e0002 */
[----:B------:R-:W-:Y:S01]  /*13de0*/  MOV R4, 0x1 ;  /* 0x0000000100047802 */ /* 0x000fe20000000f00 */
[----:B------:R-:W-:Y:S01]  /*13df0*/  IMAD.MOV.U32 R5, RZ, RZ, 0x1f ;  /* 0x0000001fff057424 */ /* 0x000fe200078e00ff */
[----:B------:R-:W-:Y:S02]  /*13e00*/  MOV R0, 0x13e20 ;  /* 0x00013e2000007802 */ /* 0x000fe40000000f00 */
[----:B-12---:R-:W-:Y:S05]  /*13e10*/  CALL.REL.NOINC `($__internal_97_$__cuda_sm70_shflsync_idx_p) ;  /* 0x000005a000007944 */ /* 0x006fea0003c00000 */
[----:B--2---:R-:W-:Y:S01]  /*13e20*/  MOV R2, R5 ;  /* 0x0000000500027202 */ /* 0x004fe20000000f00 */
[----:B-1----:R-:W-:Y:S05]  /*13e30*/  BRA `(.L_x_4908) ;  /* 0xffffe14000007947 */ /* 0x002fea000383ffff */
.L_x_4861:
[----:B------:R-:W-:Y:S02]  /*13e40*/  MOV R4, 0x1 ;  /* 0x0000000100047802 */ /* 0x000fe40000000f00 */
[----:B------:R-:W-:-:S02]  /*13e50*/  MOV R0, 0x13e70 ;  /* 0x00013e7000007802 */ /* 0x000fc40000000f00 */
[----:B-12---:R-:W-:Y:S05]  /*13e60*/  CALL.REL.NOINC `($__internal_98_$__cuda_sm70_shflsync_up_p) ;  /* 0x000005a000007944 */ /* 0x006fea0003c00000 */
[----:B-12---:R-:W-:Y:S05]  /*13e70*/  BRA `(.L_x_4909) ;  /* 0xffffe22000007947 */ /* 0x006fea000383ffff */
.L_x_4862:
[----:B------:R-:W-:Y:S02]  /*13e80*/  MOV R4, 0x2 ;  /* 0x0000000200047802 */ /* 0x000fe40000000f00 */
[----:B------:R-:W-:-:S02]  /*13e90*/  MOV R0, 0x13eb0 ;  /* 0x00013eb000007802 */ /* 0x000fc40000000f00 */
[----:B-12---:R-:W-:Y:S05]  /*13ea0*/  CALL.REL.NOINC `($__internal_98_$__cuda_sm70_shflsync_up_p) ;  /* 0x0000056000007944 */ /* 0x006fea0003c00000 */
        /* <DEDUP_REMOVED lines=23> */
.L_x_4866:
[----:B---3--:R-:W-:Y:S01]  /*14020*/  IMAD.MOV.U32 R13, RZ, RZ, R2 ;  /* 0x000000ffff0d7224 */ /* 0x008fe200078e0002 */
[----:B------:R-:W-:-:S02]  /*14030*/  MOV R4, 0x1 ;  /* 0x0000000100047802 */ /* 0x000fc40000000f00 */
[----:B------:R-:W-:Y:S02]  /*14040*/  MOV R0, 0x14060 ;  /* 0x0001406000007802 */ /* 0x000fe40000000f00 */
[----:B------:R-:W-:Y:S05]  /*14050*/  CALL.REL.NOINC `($__internal_98_$__cuda_sm70_shflsync_up_p) ;  /* 0x000003b000007944 */ /* 0x000fea0003c00000 */
[----:B-12---:R-:W-:Y:S05]  /*14060*/  BRA `(.L_x_4911) ;  /* 0xffffe28000007947 */ /* 0x006fea000383ffff */
.L_x_4867:
[----:B---3--:R-:W-:Y:S01]  /*14070*/  IMAD.MOV.U32 R13, RZ, RZ, R2 ;  /* 0x000000ffff0d7224 */ /* 0x008fe200078e0002 */
[----:B------:R-:W-:Y:S02]  /*14080*/  MOV R4, 0x2 ;  /* 0x0000000200047802 */ /* 0x000fe40000000f00 */
[----:B------:R-:W-:Y:S02]  /*14090*/  MOV R0, 0x140b0 ;  /* 0x000140b000007802 */ /* 0x000fe40000000f00 */
[----:B------:R-:W-:Y:S05]  /*140a0*/  CALL.REL.NOINC `($__internal_98_$__cuda_sm70_shflsync_up_p) ;  /* 0x0000036000007944 */ /* 0x000fea0003c00000 */
[----:B-12---:R-:W-:Y:S01]  /*140b0*/  SEL R13, R4, RZ, P1 ;  /* 0x000000ff040d7207 */ /* 0x006fe20000800000 */
[----:B------:R-:W-:Y:S01]  /*140c0*/  IMAD.MOV.U32 R4, RZ, RZ, 0x4 ;  /* 0x00000004ff047424 */ /* 0x000fe200078e00ff */
[----:B------:R-:W-:-:S03]  /*140d0*/  MOV R0, 0x14100 ;  /* 0x0001410000007802 */ /* 0x000fc60000000f00 */
[----:B------:R-:W-:Y:S02]  /*140e0*/  IMAD.IADD R13, R2, 0x1, R13 ;  /* 0x00000001020d7824 */ /* 0x000fe400078e020d */
        /* <DEDUP_REMOVED lines=19> */
.L_x_4869:
[----:B------:R-:W-:Y:S02]  /*14220*/  SEL R2, RZ, 0x1, P0 ;  /* 0x00000001ff027807 */ /* 0x000fe40000000000 */
[----:B------:R-:W-:-:S02]  /*14230*/  MOV R0, 0x14250 ;  /* 0x0001425000007802 */ /* 0x000fc40000000f00 */
[----:B---3--:R-:W-:Y:S05]  /*14240*/  CALL.REL.NOINC `($__internal_99_$__cuda_sm70_votesync_ballot) ;  /* 0x0000021000007944 */ /* 0x008fea0003c00000 */
[----:B------:R-:W-:Y:S05]  /*14250*/  BRA `(.L_x_4913) ;  /* 0xffffe22000007947 */ /* 0x000fea000383ffff */
.L_x_4870:
[----:B------:R-:W-:Y:S01]  /*14260*/  IMAD.MOV.U32 R7, RZ, RZ, R237 ;  /* 0x000000ffff077224 */ /* 0x000fe200078e00ed */
[----:B------:R-:W-:-:S02]  /*14270*/  MOV R5, 0x1f ;  /* 0x0000001f00057802 */ /* 0x000fc40000000f00 */
[----:B------:R-:W-:Y:S02]  /*14280*/  MOV R0, 0x142a0 ;  /* 0x000142a000007802 */ /* 0x000fe40000000f00 */
[----:B---3--:R-:W-:Y:S05]  /*14290*/  CALL.REL.NOINC `($__internal_97_$__cuda_sm70_shflsync_idx_p) ;  /* 0x0000012000007944 */ /* 0x008fea0003c00000 */
[----:B--2---:R-:W-:Y:S01]  /*142a0*/  IMAD.MOV.U32 R237, RZ, RZ, R5 ;  /* 0x000000ffffed7224 */ /* 0x004fe200078e0005 */
[----:B-1----:R-:W-:Y:S01]  /*142b0*/  MOV R7, R12 ;  /* 0x0000000c00077202 */ /* 0x002fe20000000f00 */
[----:B------:R-:W-:Y:S01]  /*142c0*/  IMAD.MOV.U32 R5, RZ, RZ, 0x1f ;  /* 0x0000001fff057424 */ /* 0x000fe200078e00ff */
[----:B------:R-:W-:Y:S02]  /*142d0*/  MOV R0, 0x142f0 ;  /* 0x000142f000007802 */ /* 0x000fe40000000f00 */
[----:B------:R-:W-:Y:S05]  /*142e0*/  CALL.REL.NOINC `($__internal_97_$__cuda_sm70_shflsync_idx_p) ;  /* 0x000000d000007944 */ /* 0x000fea0003c00000 */
[----:B--2---:R-:W-:Y:S01]  /*142f0*/  MOV R2, R5 ;  /* 0x0000000500027202 */ /* 0x004fe20000000f00 */
[----:B-1----:R-:W-:Y:S05]  /*14300*/  BRA `(.L_x_4914) ;  /* 0xffffe1c000007947 */ /* 0x002fea000383ffff */
.L_x_4873:
[----:B------:R-:W-:Y:S01]  /*14310*/  IMAD.MOV.U32 R7, RZ, RZ, R13 ;  /* 0x000000ffff077224 */ /* 0x000fe200078e000d */
[----:B------:R-:W-:Y:S02]  /*14320*/  MOV R5, 0x1f ;  /* 0x0000001f00057802 */ /* 0x000fe40000000f00 */
[----:B------:R-:W-:Y:S02]  /*14330*/  MOV R0, 0x14350 ;  /* 0x0001435000007802 */ /* 0x000fe40000000f00 */
[----:B--234-:R-:W-:Y:S05]  /*14340*/  CALL.REL.NOINC `($__internal_97_$__cuda_sm70_shflsync_idx_p) ;  /* 0x0000007000007944 */ /* 0x01cfea0003c00000 */
[----:B--2---:R-:W-:Y:S01]  /*14350*/  MOV R15, R5 ;  /* 0x00000005000f7202 */ /* 0x004fe20000000f00 */
[----:B-1----:R-:W-:Y:S05]  /*14360*/  BRA `(.L_x_4872) ;  /* 0xffffe1c000007947 */ /* 0x002fea000383ffff */
        .weak           $__internal_96_$__cuda_sm70_shflsync_bfly_p
        .type           $__internal_96_$__cuda_sm70_shflsync_bfly_p,@function
        .size           $__internal_96_$__cuda_sm70_shflsync_bfly_p,($__internal_97_$__cuda_sm70_shflsync_idx_p - $__internal_96_$__cuda_sm70_shflsync_bfly_p)
$__internal_96_$__cuda_sm70_shflsync_bfly_p:
[----:B------:R-:W-:Y:S01]  /*14370*/  MOV R12, R6 ;  /* 0x00000006000c7202 */ /* 0x000fe20000000f00 */
[----:B------:R-:W-:Y:S04]  /*14380*/  WARPSYNC R3 ;  /* 0x0000000300007348 */ /* 0x000fe80003800000 */
[----:B------:R-:W-:Y:S01]  /*14390*/  MOV R13, 0x0 ;  /* 0x00000000000d7802 */ /* 0x000fe20000000f00 */
[----:B------:R1:W2:Y:S03]  /*143a0*/  SHFL.BFLY PT, R5, R8, R5, R4 ;  /* 0x0c00000508057389 */ /* 0x0002a600000e0004 */
[----:B------:R-:W-:Y:S05]  /*143b0*/  RET.REL.NODEC R12 `(_ZN7cutlass13device_kernelIN5flash19enable_sm80_to_sm89INS1_16FlashAttnFwdSm80INS1_25CollectiveMainloopFwdSm80ILi8ELi1ELb0EN4cute5tupleIJNS5_1CILi128EEENS7_ILi64EEENS7_ILi256EEEEEELi256ENS_10bfloat16_tEfNS_4arch4Sm80ELb1ELb0ELb0ELb1ELb0ELb0ELb1ELb1EEENS1_21CollectiveEpilogueFwdINS6_IJS8_SA_S9_EEENS6_IJNS7_ILi1EEESI_SI_EEESC_SE_Li256ELb1ELb1ELb1ELb0EEENS1_36VarlenDynamicPersistentTileSchedulerILi128ELi64ELi256ELi256ELb1ELb1ELb0ELb1ELb1ELb1EEEEEEEEEvNT_6ParamsE) ;  /* 0xfffebc400c007950 */ /* 0x000fea0003c3ffff */
        .weak           $__internal_97_$__cuda_sm70_shflsync_idx_p
        .type           $__internal_97_$__cuda_sm70_shflsync_idx_p,@function
        .size           $__internal_97_$__cuda_sm70_shflsync_idx_p,($__internal_98_$__cuda_sm70_shflsync_up_p - $__internal_97_$__cuda_sm70_shflsync_idx_p)
$__internal_97_$__cuda_sm70_shflsync_idx_p:
[----:B------:R-:W-:Y:S01]  /*143c0*/  MOV R8, R0 ;  /* 0x0000000000087202 */ /* 0x000fe20000000f00 */
[----:B------:R-:W-:Y:S04]  /*143d0*/  WARPSYNC R240 ;  /* 0x000000f000007348 */ /* 0x000fe80003800000 */
[----:B------:R-:W-:Y:S01]  /*143e0*/  MOV R9, 0x0 ;  /* 0x0000000000097802 */ /* 0x000fe20000000f00 */
[----:B------:R1:W2:Y:S03]  /*143f0*/  SHFL.IDX PT, R5, R7, R4, R5 ;  /* 0x0000000407057389 */ /* 0x0002a600000e0005 */
[----:B------:R-:W-:Y:S05]  /*14400*/  RET.REL.NODEC R8 `(_ZN7cutlass13device_kernelIN5flash19enable_sm80_to_sm89INS1_16FlashAttnFwdSm80INS1_25CollectiveMainloopFwdSm80ILi8ELi1ELb0EN4cute5tupleIJNS5_1CILi128EEENS7_ILi64EEENS7_ILi256EEEEEELi256ENS_10bfloat16_tEfNS_4arch4Sm80ELb1ELb0ELb0ELb1ELb0ELb0ELb1ELb1EEENS1_21CollectiveEpilogueFwdINS6_IJS8_SA_S9_EEENS6_IJNS7_ILi1EEESI_SI_EEESC_SE_Li256ELb1ELb1ELb1ELb0EEENS1_36VarlenDynamicPersistentTileSchedulerILi128ELi64ELi256ELi256ELb1ELb1ELb0ELb1ELb1ELb1EEEEEEEEEvNT_6ParamsE) ;  /* 0xfffebbf008007950 */ /* 0x000fea0003c3ffff */
        .weak           $__internal_98_$__cuda_sm70_shflsync_up_p
        .type           $__internal_98_$__cuda_sm70_shflsync_up_p,@function
        .size           $__internal_98_$__cuda_sm70_shflsync_up_p,($__internal_99_$__cuda_sm70_votesync_ballot - $__internal_98_$__cuda_sm70_shflsync_up_p)
$__internal_98_$__cuda_sm70_shflsync_up_p:
[----:B------:R-:W-:Y:S01]  /*14410*/  MOV R6, R0 ;  /* 0x0000000000067202 */ /* 0x000fe20000000f00 */
[----:B------:R-:W-:Y:S04]  /*14420*/  WARPSYNC R244 ;  /* 0x000000f400007348 */ /* 0x000fe80003800000 */
[----:B------:R-:W-:Y:S01]  /*14430*/  MOV R7, 0x0 ;  /* 0x0000000000077802 */ /* 0x000fe20000000f00 */
[----:B------:R1:W2:Y:S03]  /*14440*/  SHFL.UP PT, R4, R13, R4, R245 ;  /* 0x040000040d047389 */ /* 0x0002a600000e00f5 */
[----:B------:R-:W-:Y:S05]  /*14450*/  RET.REL.NODEC R6 `(_ZN7cutlass13device_kernelIN5flash19enable_sm80_to_sm89INS1_16FlashAttnFwdSm80INS1_25CollectiveMainloopFwdSm80ILi8ELi1ELb0EN4cute5tupleIJNS5_1CILi128EEENS7_ILi64EEENS7_ILi256EEEEEELi256ENS_10bfloat16_tEfNS_4arch4Sm80ELb1ELb0ELb0ELb1ELb0ELb0ELb1ELb1EEENS1_21CollectiveEpilogueFwdINS6_IJS8_SA_S9_EEENS6_IJNS7_ILi1EEESI_SI_EEESC_SE_Li256ELb1ELb1ELb1ELb0EEENS1_36VarlenDynamicPersistentTileSchedulerILi128ELi64ELi256ELi256ELb1ELb1ELb0ELb1ELb1ELb1EEEEEEEEEvNT_6ParamsE) ;  /* 0xfffebba006007950 */ /* 0x000fea0003c3ffff */
        .weak           $__internal_99_$__cuda_sm70_votesync_ballot
        .type           $__internal_99_$__cuda_sm70_votesync_ballot,@function
        .size           $__internal_99_$__cuda_sm70_votesync_ballot,(.L_x_5300 - $__internal_99_$__cuda_sm70_votesync_ballot)
$__internal_99_$__cuda_sm70_votesync_ballot:
[----:B------:R-:W-:Y:S01]  /*14460*/  ISETP.NE.U32.AND P0, PT, R2, 0x1, PT ;  /* 0x000000010200780c */ /* 0x000fe20003f05070 */
[----:B------:R-:W-:Y:S01]  /*14470*/  IMAD.MOV.U32 R4, RZ, RZ, R0 ;  /* 0x000000ffff047224 */ /* 0x000fe200078e0000 */
[----:B------:R-:W-:Y:S04]  /*14480*/  WARPSYNC R235 ;  /* 0x000000eb00007348 */ /* 0x000fe80003800000 */
[----:B------:R-:W-:-:S07]  /*14490*/  IMAD.MOV.U32 R5, RZ, RZ, 0x0 ;  /* 0x00000000ff057424 */ /* 0x000fce00078e00ff */
[----:B------:R-:W-:-:S04]  /*144a0*/  VOTE.ANY R2, PT, !P0 ;  /* 0x0000000000027806 */ /* 0x000fc800040e0100 */
[----:B------:R-:W-:Y:S01]  /*144b0*/  LOP3.LUT R11, R2, R235, RZ, 0xc0, !PT ;  /* 0x000000eb020b7212 */ /* 0x000fe200078ec0ff */
[----:B------:R-:W-:Y:S06]  /*144c0*/  RET.REL.NODEC R4 `(_ZN7cutlass13device_kernelIN5flash19enable_sm80_to_sm89INS1_16FlashAttnFwdSm80INS1_25CollectiveMainloopFwdSm80ILi8ELi1ELb0EN4cute5tupleIJNS5_1CILi128EEENS7_ILi64EEENS7_ILi256EEEEEELi256ENS_10bfloat16_tEfNS_4arch4Sm80ELb1ELb0ELb0ELb1ELb0ELb0ELb1ELb1EEENS1_21CollectiveEpilogueFwdINS6_IJS8_SA_S9_EEENS6_IJNS7_ILi1EEESI_SI_EEESC_SE_Li256ELb1ELb1ELb1ELb0EEENS1_36VarlenDynamicPersistentTileSchedulerILi128ELi64ELi256ELi256ELb1ELb1ELb0ELb1ELb1ELb1EEEEEEEEEvNT_6ParamsE) ;  /* 0xfffebb3004007950 */ /* 0x000fec0003c3ffff */
.L_x_4915:
        /* <DEDUP_REMOVED lines=11> */
.L_x_5300:


//--------------------- .text._ZN7cutlass13device_kernelIN5flash19enable_sm80_to_sm89INS1_16FlashAttnFwdSm80INS1_25CollectiveMainloopFwdSm80ILi8ELi1ELb0EN4cute5tupleIJNS5_1CILi128EEENS7_ILi48EEENS7_ILi256EEEEEELi256ENS_10bfloat16_tEfNS_4arch4Sm80ELb1ELb0ELb0ELb1ELb0ELb1ELb1ELb1EEENS1_21CollectiveEpilogueFwdINS6_IJS8_SA_S9_EEENS6_IJNS7_ILi1EEESI_SI_EEESC_SE_Li256ELb1ELb1ELb1ELb0EEENS1_36VarlenDynamicPersistentTileSchedulerILi128ELi48ELi256ELi256ELb1ELb1ELb0ELb1ELb1ELb1EEEEEEEEEvNT_6ParamsE --------------------------
	.section	.text._ZN7cutlass13device_kernelIN5flash19enable_sm80_to_sm89INS1_16FlashAttnFwdSm80INS1_25CollectiveMainloopFwdSm80ILi8ELi1ELb0EN4cute5tupleIJNS5_1CILi128EEENS7_ILi48EEENS7_ILi256EEEEEELi256ENS_10bfloat16_tEfNS_4arch4Sm80ELb1ELb0ELb0ELb1ELb0ELb1ELb1ELb1EEENS1_21CollectiveEpilogueFwdINS6_IJS8_SA_S9_EEENS6_IJNS7_ILi1EEESI_SI_EEESC_SE_Li256ELb1ELb1ELb1ELb0EEENS1_36VarlenDynamicPersistentTileSchedulerILi128ELi48ELi256ELi256ELb1ELb1ELb0ELb1ELb1ELb1EEEEEEEEEvNT_6ParamsE,"ax",@progbits
	.sectioninfo	@"SHI_REGISTERS=255"
	.align	128
.text._ZN7cutlass13device_kernelIN5flash19enable_sm80_to_sm89INS1_16FlashAttnFwdSm80INS1_25CollectiveMainloopFwdSm80ILi8ELi1ELb0EN4cute5tupleIJNS5_1CILi128EEENS7_ILi48EEENS7_ILi256EEEEEELi256ENS_10bfloat16_tEfNS_4arch4Sm80ELb1ELb0ELb0ELb1ELb0ELb1ELb1ELb1EEENS1_21CollectiveEpilogueFwdINS6_IJS8_SA_S9_EEENS6_IJNS7_ILi1EEESI_SI_EEESC_SE_Li256ELb1ELb1ELb1ELb0EEENS1_36VarlenDynamicPersistentTileSchedulerILi128ELi48ELi256ELi256ELb1ELb1ELb0ELb1ELb1ELb1EEEEEEEEEvNT_6ParamsE:
        .type           _ZN7cutlass13device_kernelIN5flash19enable_sm80_to_sm89INS1_16FlashAttnFwdSm80INS1_25CollectiveMainloopFwdSm80ILi8ELi1ELb0EN4cute5tupleIJNS5_1CILi128EEENS7_ILi48EEENS7_ILi256EEEEEELi256ENS_10bfloat16_tEfNS_4arch4Sm80ELb1ELb0ELb0ELb1ELb0ELb1ELb1ELb1EEENS1_21CollectiveEpilogueFwdINS6_IJS8_SA_S9_EEENS6_IJNS7_ILi1EEESI_SI_EEESC_SE_Li256ELb1ELb1ELb1ELb0EEENS1_36VarlenDynamicPersistentTileSchedulerILi128ELi48ELi256ELi256ELb1ELb1ELb0ELb1ELb1ELb1EEEEEEEEEvNT_6ParamsE,@function
        .size           _ZN7cutlass13device_kernelIN5flash19enable_sm80_to_sm89INS1_16FlashAttnFwdSm80INS1_25CollectiveMainloopFwdSm80ILi8ELi1ELb0EN4cute5tupleIJNS5_1CILi128EEENS7_ILi48EEENS7_ILi256EEEEEELi256ENS_10bfloat16_tEfNS_4arch4Sm80ELb1ELb0ELb0ELb1ELb0ELb1ELb1ELb1EEENS1_21CollectiveEpilogueFwdINS6_IJS8_SA_S9_EEENS6_IJNS7_ILi1EEESI_SI_EEESC_SE_Li256ELb1ELb1ELb1ELb0EEENS1_36VarlenDynamicPersistentTileSchedulerILi128ELi48ELi256ELi256ELb1ELb1ELb0ELb1ELb1ELb1EEEEEEEEEvNT_6ParamsE,(.L_x_5305 - _ZN7cutlass13device_kernelIN5flash19enable_sm80_to_sm89INS1_16FlashAttnFwdSm80INS1_25CollectiveMainloopFwdSm80ILi8ELi1ELb0EN4cute5tupleIJNS5_1CILi128EEENS7_ILi48EEENS7_ILi256EEEEEELi256ENS_10bfloat16_tEfNS_4arch4Sm80ELb1ELb0ELb0ELb1ELb0ELb1ELb1ELb1EEENS1_21CollectiveEpilogueFwdINS6_IJS8_SA_S9_EEENS6_IJNS7_ILi1EEESI_SI_EEESC_SE_Li256ELb1ELb1ELb1ELb0EEENS1_36VarlenDynamicPersistentTileSchedulerILi128ELi48ELi256ELi256ELb1ELb1ELb0ELb1ELb1ELb1EEEEEEEEEvNT_6ParamsE)
        .other          _ZN7cutlass13device_kernelIN5flash19enable_sm80_to_sm89INS1_16FlashAttnFwdSm80INS1_25CollectiveMainloopFwdSm80ILi8ELi1ELb0EN4cute5tupleIJNS5_1CILi128EEENS7_ILi48EEENS7_ILi256EEEEEELi256ENS_10bfloat16_tEfNS_4arch4Sm80ELb1ELb0ELb0ELb1ELb0ELb1ELb1ELb1EEENS1_21CollectiveEpilogueFwdINS6_IJS8_SA_S9_EEENS6_IJNS7_ILi1EEESI_SI_EEESC_SE_Li256ELb1ELb1ELb1ELb0EEENS1_36VarlenDynamicPersistentTileSchedulerILi128ELi48ELi256ELi256ELb1ELb1ELb0ELb1ELb1ELb1EEEEEEEEEvNT_6ParamsE,@"STO_CUDA_ENTRY STV_DEFAULT"
_ZN7cutlass13device_kernelIN5flash19enable_sm80_to_sm89INS1_16FlashAttnFwdSm80INS1_25CollectiveMainloopFwdSm80ILi8ELi1ELb0EN4cute5tupleIJNS5_1CILi128EEENS7_ILi48EEENS7_ILi256EEEEEELi256ENS_10bfloat16_tEfNS_4arch4Sm80ELb1ELb0ELb0ELb1ELb0ELb1ELb1ELb1EEENS1_21CollectiveEpilogueFwdINS6_IJS8_SA_S9_EEENS6_IJNS7_ILi1EEESI_SI_EEESC_SE_Li256ELb1ELb1ELb1ELb0EEENS1_36VarlenDynamicPersistentTileSchedulerILi128ELi48ELi256ELi256ELb1ELb1ELb0ELb1ELb1ELb1EEEEEEEEEvNT_6ParamsE:
        /* <DEDUP_REMOVED lines=55> */
.L_x_4921:
        /* <DEDUP_REMOVED lines=17> */
.L_x_5132:
        /* <DEDUP_REMOVED lines=16> */
.L_x_5133:
[----:B--2---:R-:W-:-:S05]  /*0580*/  IMAD R0, R0, c[0x0][0x538], RZ ;  /* 0x00014e0000007a24 */ /* 0x004fca00078e02ff */
[----:B------:R-:W-:-:S04]  /*0590*/  IADD3 R6, R0, R6, RZ ;  /* 0x0000000600067210 */ /* 0x000fc80007ffe0ff */
[----:B------:R-:W-:-:S13]  /*05a0*/  ISETP.GT.AND P0, PT, R6, UR4, PT ;  /* 0x0000000406007c0c */ /* 0x000fda000bf04270 */
[----:B-1----:R-:W-:Y:S05]  /*05b0*/  @!P0 BRA `(.L_x_4921) ;  /* 0xfffffdb000008947 */ /* 0x002fea000383ffff */
.L_x_4917:
[----:B------:R-:W-:-:S05]  /*05c0*/  IADD3 R12, -R0, R6, RZ ;  /* 0x00000006000c7210 */ /* 0x000fca0007ffe1ff */
[----:B------:R-:W-:-:S05]  /*05d0*/  IMAD R0, R4, c[0x0][0x538], R12 ;  /* 0x00014e0004007a24 */ /* 0x000fca00078e020c */
[----:B------:R-:W-:Y:S01]  /*05e0*/  ISETP.GT.AND P0, PT, R0, UR4, PT ;  /* 0x0000000400007c0c */ /* 0x000fe2000bf04270 */
[----:B------:R-:W-:-:S12]  /*05f0*/  BRA.DIV ~URZ, `(.L_x_4922) ;  /* 0x000213f27f007947 */ /* 0x000fd8000b800000 */
[----:B------:R-:W-:-:S04]  /*0600*/  VOTE.ANY R11, PT, !P0 ;  /* 0x00000000000b7806 */ /* 0x000fc800040e0100 */
.L_x_5134:
[----:B------:R-:W1:Y:S02]  /*0610*/  POPC R0, R11 ;  /* 0x0000000b00007309 */ /* 0x000e640000000000 */
[----:B-1----:R-:W-:-:S05]  /*0620*/  IADD3 R2, R0, R7, RZ ;  /* 0x0000000700027210 */ /* 0x002fca0007ffe0ff */
[----:B------:R1:W-:Y:S01]  /*0630*/  STL [R1+0xc], R2 ;  /* 0x00000c0201007387 */ /* 0x0003e20000100800 */
[----:B------:R-:W-:Y:S05]  /*0640*/  BRA.DIV ~URZ, `(.L_x_4923) ;  /* 0x000213f27f007947 */ /* 0x000fea000b800000 */
[----:B------:R2:W3:Y:S01]  /*0650*/  SHFL.IDX PT, R13, R10, R0, 0x1f ;  /* 0x00001f000a0d7589 */ /* 0x0004e200000e0000 */
[----:B------:R-:W-:-:S03]  /*0660*/  MOV R6, RZ ;  /* 0x000000ff00067202 */ /* 0x000fc60000000f00 */
[----:B------:R2:W4:Y:S04]  /*0670*/  SHFL.IDX PT, R10, R8, R0, 0x1f ;  /* 0x00001f00080a7589 */ /* 0x00052800000e0000 */
.L_x_5135:
[----:B------:R-:W-:Y:S01]  /*0680*/  ISETP.NE.AND P0, PT, R11, RZ, PT ;  /* 0x000000ff0b00720c */ /* 0x000fe20003f05270 */
[----:B------:R-:W-:-:S12]  /*0690*/  BSSY B0, `(.L_x_4924) ;  /* 0x0000005000007945 */ /* 0x000fd80003800000 */
[----:B------:R-:W-:Y:S05]  /*06a0*/  @!P0 BRA `(.L_x_4925) ;  /* 0x0000003000008947 */ /* 0x000fea0003800000 */
[----:B------:R-:W-:Y:S01]  /*06b0*/  IADD3 R5, R0, -0x1, RZ ;  /* 0xffffffff00057810 */ /* 0x000fe20007ffe0ff */
[----:B------:R-:W-:Y:S05]  /*06c0*/  BRA.DIV ~URZ, `(.L_x_4926) ;  /* 0x000214527f007947 */ /* 0x000fea000b800000 */
[----:B------:R1:W2:Y:S02]  /*06d0*/  SHFL.IDX PT, R6, R4, R5, 0x1f ;  /* 0x00001f0504067589 */ /* 0x0002a400000e0000 */
.L_x_4925:
[----:B------:R-:W-:Y:S05]  /*06e0*/  BSYNC B0 ;  /* 0x0000000000007941 */ /* 0x000fea0003800000 */
.L_x_4924:
        /* <DEDUP_REMOVED lines=69> */
.L_x_4928:
        /* <DEDUP_REMOVED lines=70> */
.L_x_4929:
[----:B------:R-:W-:Y:S05]  /*0fa0*/  BSYNC B0 ;  /* 0x0000000000007941 */ /* 0x000fea0003800000 */
.L_x_4927:
[----:B------:R-:W-:-:S04]  /*0fb0*/  LOP3.LUT R0, RZ, R0, RZ, 0x33, !PT ;  /* 0x00000000ff007212 */ /* 0x000fc800078e33ff */
[----:B------:R-:W-:-:S05]  /*0fc0*/  IADD3 R0, R0, R13, RZ ;  /* 0x0000000d00007210 */ /* 0x000fca0007ffe0ff */
[----:B------:R2:W-:Y:S01]  /*0fd0*/  STL [R1+0x4], R0 ;  /* 0x0000040001007387 */ /* 0x0005e20000100800 */
[----:B------:R-:W-:Y:S05]  /*0fe0*/  BRA `(.L_x_4930) ;  /* 0x0000006000007947 */ /* 0x000fea0003800000 */
.L_x_4918:
[----:B------:R-:W-:Y:S01]  /*0ff0*/  MOV R0, UR4 ;  /* 0x0000000400007c02 */ /* 0x000fe20008000f00 */
[----:B------:R-:W-:Y:S04]  /*1000*/  STL [R1+0x4], RZ ;  /* 0x000004ff01007387 */ /* 0x000fe80000100800 */
[----:B------:R-:W-:Y:S04]  /*1010*/  STL [R1+0x8], RZ ;  /* 0x000008ff01007387 */ /* 0x000fe80000100800 */
[----:B------:R1:W-:Y:S02]  /*1020*/  STL [R1], R0 ;  /* 0x0000000001007387 */ /* 0x0003e40000100800 */
[----:B-1----:R-:W-:-:S05]  /*1030*/  MOV R0, c[0x0][0x53c] ;  /* 0x00014f0000007a02 */ /* 0x002fca0000000f00 */
[----:B------:R1:W-:Y:S02]  /*1040*/  STL [R1+0xc], R0 ;  /* 0x00000c0001007387 */ /* 0x0003e40000100800 */
.L_x_4930:
        /* <DEDUP_REMOVED lines=8> */
.L_x_4916:
        /* <DEDUP_REMOVED lines=120> */
[--C-:B------:R-:W-:Y:S01]  /*1850*/  IMAD.IADD R8, R16, 0x1, R5.reuse ;  /* 0x0000000110087824 */ /* 0x100fe200078e0205 */
[----:B------:R-:W-:Y:S01]  /*1860*/  IADD3 R158, R156, 0x40, RZ ;  /* 0x000000409c9e7810 */ /* 0x000fe20007ffe0ff */
[----:B------:R-:W-:Y:S01]  /*1870*/  IMAD.IADD R197, R196, 0x1, R2 ;  /* 0x00000001c4c57824 */ /* 0x000fe200078e0202 */
[C---:B------:R-:W-:Y:S01]  /*1880*/  IADD3 R12, R231.reuse, 0x28, RZ ;  /* 0x00000028e70c7810 */ /* 0x040fe20007ffe0ff */
[----:B------:R-:W-:Y:S01]  /*1890*/  IMAD.IADD R193, R2, 0x1, R192 ;  /* 0x0000000102c17824 */ /* 0x000fe200078e02c0 */
[----:B------:R3:W-:Y:S01]  /*18a0*/  STL [R1+0x3c], R8 ;  /* 0x00003c0801007387 */ /* 0x0007e20000100800 */
[----:B------:R-:W-:Y:S01]  /*18b0*/  IMAD.IADD R2, R6, 0x1, R5 ;  /* 0x0000000106027824 */ /* 0x000fe200078e0205 */
[C---:B------:R-:W-:Y:S01]  /*18c0*/  IADD3 R10, R231.reuse, 0x38, RZ ;  /* 0x00000038e70a7810 */ /* 0x040fe20007ffe0ff */
[----:B------:R-:W-:Y:S01]  /*18d0*/  IMAD.IADD R152, R156, 0x1, R158 ;  /* 0x000000019c987824 */ /* 0x000fe200078e029e */
[----:B--2---:R-:W-:Y:S01]  /*18e0*/  IADD3 R9, R231, 0x40, RZ ;  /* 0x00000040e7097810 */ /* 0x004fe20007ffe0ff */
[----:B------:R-:W-:Y:S01]  /*18f0*/  IMAD.IADD R199, R196, 0x1, R0 ;  /* 0x00000001c4c77824 */ /* 0x000fe200078e0200 */
        /* <DEDUP_REMOVED lines=14> */
.L_x_5131:
        /* <DEDUP_REMOVED lines=49> */
.L_x_4931:
[----:B------:R-:W-:-:S04]  /*1cf0*/  ISETP.NE.U32.AND P0, PT, RZ, c[0x0][0x368], PT ;  /* 0x0000da00ff007a0c */ /* 0x000fc80003f05070 */
[----:B------:R-:W-:-:S13]  /*1d00*/  ISETP.NE.AND.EX P0, PT, RZ, c[0x0][0x36c], PT, P0 ;  /* 0x0000db00ff007a0c */ /* 0x000fda0003f05300 */
[----:B------:R-:W-:Y:S05]  /*1d10*/  @!P0 BRA `(.L_x_4932) ;  /* 0x0000004000008947 */ /* 0x000fea0003800000 */
[----:B-1----:R-:W-:-:S04]  /*1d20*/  LEA R4, P0, R252, c[0x0][0x368], 0x2 ;  /* 0x0000da00fc047a11 */ /* 0x002fc800078010ff */
[----:B------:R-:W-:-:S05]  /*1d30*/  LEA.HI.X R5, R252, c[0x0][0x36c], R15, 0x2, P0 ;  /* 0x0000db00fc057a11 */ /* 0x000fca00000f140f */
[----:B------:R1:W5:Y:S01]  /*1d40*/  LDG.E R11, [R4.64] ;  /* 0x00000006040b7981 */ /* 0x000362000c1e1900 */
[----:B------:R-:W-:Y:S05]  /*1d50*/  BRA `(.L_x_4933) ;  /* 0x0000005000007947 */ /* 0x000fea0003800000 */
.L_x_4932:
[----:B------:R-:W-:Y:S01]  /*1d60*/  MOV R11, c[0x0][0x1d0] ;  /* 0x00007400000b7a02 */ /* 0x000fe20000000f00 */
[----:B------:R-:W-:Y:S05]  /*1d70*/  @!P6 BRA `(.L_x_4933) ;  /* 0x000000300000e947 */ /* 0x000fea0003800000 */
[----:B------:R-:W2:Y:S04]  /*1d80*/  LDG.E R6, [R4.64] ;  /* 0x0000000604067981 */ /* 0x000ea8000c1e1900 */
[----:B-1----:R-:W2:Y:S02]  /*1d90*/  LDG.E R0, [R4.64+0x4] ;  /* 0x0000040604007981 */ /* 0x002ea4000c1e1900 */
[----:B--2---:R-:W-:Y:S02]  /*1da0*/  IADD3 R11, -R6, R0, RZ ;  /* 0x00000000060b7210 */ /* 0x004fe40007ffe1ff */
.L_x_4933:
        /* <DEDUP_REMOVED lines=78> */
.L_x_4935:
[----:B------:R-:W-:Y:S05]  /*2290*/  BSYNC B0 ;  /* 0x0000000000007941 */ /* 0x000fea0003800000 */
.L_x_4934:
        /* <DEDUP_REMOVED lines=60> */
[----:B------:R-:W-:Y:S01]  /*2660*/  IMAD R5, R20, c[0x0][0x24c], R4 ;  /* 0x0000930014057a24 */ /* 0x000fe200078e0204 */
        /* <DEDUP_REMOVED lines=10> */
[C---:B------:R-:W-:Y:S01]  /*2710*/  IMAD.SHL.U32 R185, R176.reuse, 0x20, RZ ;  /* 0x00000020b0b97824 */ /* 0x040fe200078e00ff */
        /* <DEDUP_REMOVED lines=26> */
[----:B------:R-:W-:Y:S02]  /*28c0*/  IMAD R17, R22, c[0x0][0x1e0], RZ ;  /* 0x0000780016117a24 */ /* 0x000fe400078e02ff */
[----:B------:R-:W-:Y:S01]  /*28d0*/  IMAD.WIDE.U32 R182, R218, c[0x0][0x1e0], RZ ;  /* 0x00007800dab67a25 */ /* 0x000fe200078e00ff */
[----:B------:R-:W-:Y:S01]  /*28e0*/  MOV R178, c[0x0][0x280] ;  /* 0x0000a00000b27a02 */ /* 0x000fe20000000f00 */
[----:B------:R-:W0:Y:S08]  /*28f0*/  LDGDEPBAR ;  /* 0x00000000000079af */ /* 0x000e300000000000 */
[----:B---3--:R-:W-:-:S05]  /*2900*/  @P0 IMAD.WIDE R2, R252, R14, c[0x0][0x340] ;  /* 0x0000d000fc020625 */ /* 0x008fca00078e020e */
[----:B------:R3:W4:Y:S01]  /*2910*/  @P0 LDG.E R6, [R2.64] ;  /* 0x0000000602060981 */ /* 0x000722000c1e1900 */
[----:B------:R-:W-:Y:S01]  /*2920*/  SHF.R.S32.HI R19, RZ, 0x1f, R13 ;  /* 0x0000001fff137819 */ /* 0x000fe2000001140d */
[----:B--2---:R-:W-:Y:S01]  /*2930*/  IMAD R5, R22, c[0x0][0x280], RZ ;  /* 0x0000a00016057a24 */ /* 0x004fe200078e02ff */
[----:B------:R-:W-:Y:S01]  /*2940*/  MOV R177, c[0x0][0x290] ;  /* 0x0000a40000b17a02 */ /* 0x000fe20000000f00 */
[----:B------:R-:W-:Y:S01]  /*2950*/  IMAD.WIDE.U32 R10, R218, c[0x0][0x290], R150 ;  /* 0x0000a400da0a7a25 */ /* 0x000fe200078e0096 */
[----:B------:R-:W-:Y:S01]  /*2960*/  WARPSYNC 0xffffffff ;  /* 0xffffffff00007948 */ /* 0x000fe20003800000 */
[-C--:B------:R-:W-:Y:S02]  /*2970*/  SHF.L.U64.HI R153, R178, R169.reuse, c[0x0][0x284] ;  /* 0x0000a100b2997619 */ /* 0x080fe400000102a9 */
[----:B------:R-:W-:Y:S01]  /*2980*/  IMAD R4, R19, c[0x0][0x1e0], RZ ;  /* 0x0000780013047a24 */ /* 0x000fe200078e02ff */
[----:B------:R-:W-:Y:S01]  /*2990*/  SHF.L.U64.HI R143, R177, R169, c[0x0][0x294] ;  /* 0x0000a500b18f7619 */ /* 0x000fe200000102a9 */
        /* <DEDUP_REMOVED lines=12> */
[----:B---3--:R-:W-:Y:S01]  /*2a60*/  IMAD.WIDE.U32 R2, R13, c[0x0][0x1e0], RZ ;  /* 0x000078000d027a25 */ /* 0x008fe200078e00ff */
[----:B------:R-:W-:-:S03]  /*2a70*/  IADD3 R172, R167, R172, RZ ;  /* 0x000000aca7ac7210 */ /* 0x000fc60007ffe0ff */
[----:B------:R-:W-:Y:S02]  /*2a80*/  IMAD.IADD R3, R3, 0x1, R4 ;  /* 0x0000000103037824 */ /* 0x000fe400078e0204 */
[----:B------:R-:W-:-:S04]  /*2a90*/  IMAD.WIDE.U32 R4, R218, c[0x0][0x280], R156 ;  /* 0x0000a000da047a25 */ /* 0x000fc800078e009c */
[----:B------:R-:W-:Y:S01]  /*2aa0*/  IMAD.WIDE.U32 R2, R25, c[0x0][0x1e8], R2 ;  /* 0x00007a0019027a25 */ /* 0x000fe200078e0002 */
[----:B-1----:R-:W-:-:S03]  /*2ab0*/  IADD3 R9, R5, R14, RZ ;  /* 0x0000000e05097210 */ /* 0x002fc60007ffe0ff */
        /* <DEDUP_REMOVED lines=8> */
[----:B----4-:R-:W-:Y:S01]  /*2b40*/  @P0 SHF.R.S32.HI R5, RZ, 0x1f, R6 ;  /* 0x0000001fff050819 */ /* 0x010fe20000011406 */
        /* <DEDUP_REMOVED lines=35> */
[C---:B------:R-:W-:Y:S01]  /*2d80*/  IMAD.WIDE.U32 R4, R25.reuse, c[0x0][0x260], R150 ;  /* 0x0000980019047a25 */ /* 0x040fe200078e0096 */
[----:B------:R-:W-:Y:S01]  /*2d90*/  IADD3 R141, P0, R218, R13, RZ ;  /* 0x0000000dda8d7210 */ /* 0x000fe20007f1e0ff */
[----:B------:R-:W-:Y:S01]  /*2da0*/  BAR.SYNC.DEFER_BLOCKING 0x0 ;  /* 0x0000000000007b1d */ /* 0x000fe20000010000 */
[----:B------:R-:W-:Y:S01]  /*2db0*/  IADD3 R10, -R16, c[0x0][0x1d4], RZ ;  /* 0x00007500100a7a10 */ /* 0x000fe20007ffe1ff */
[----:B------:R-:W-:Y:S02]  /*2dc0*/  IMAD.IADD R3, R150, 0x1, R3 ;  /* 0x0000000196037824 */ /* 0x000fe400078e0203 */
[C---:B------:R-:W-:Y:S01]  /*2dd0*/  IMAD R9, R25.reuse, c[0x0][0x264], R5 ;  /* 0x0000990019097a24 */ /* 0x040fe200078e0205 */
        /* <DEDUP_REMOVED lines=84> */
[----:B------:R-:W-:Y:S01]  /*3320*/  SHF.L.U64.HI R169, R184, R169, c[0x0][0x1e4] ;  /* 0x00007900b8a97619 */ /* 0x000fe200000102a9 */
        /* <DEDUP_REMOVED lines=14> */
.L_x_4977:
        /* <DEDUP_REMOVED lines=76> */
.L_x_4941:
[----:B------:R-:W-:Y:S05]  /*38d0*/  BSYNC B0 ;  /* 0x0000000000007941 */ /* 0x000fea0003800000 */
.L_x_4940:
        /* <DEDUP_REMOVED lines=66> */
.L_x_4943:
[----:B------:R-:W-:Y:S05]  /*3d00*/  BSYNC B0 ;  /* 0x0000000000007941 */ /* 0x000fea0003800000 */
.L_x_4942:
        /* <DEDUP_REMOVED lines=82> */
.L_x_4947:
[----:B------:R-:W-:Y:S05]  /*4230*/  BSYNC B0 ;  /* 0x0000000000007941 */ /* 0x000fea0003800000 */
.L_x_4946:
        /* <DEDUP_REMOVED lines=56> */
.L_x_4949:
[----:B------:R-:W-:Y:S05]  /*45c0*/  BSYNC B0 ;  /* 0x0000000000007941 */ /* 0x000fea0003800000 */
.L_x_4948:
        /* <DEDUP_REMOVED lines=56> */
.L_x_4951:
[----:B------:R-:W-:Y:S05]  /*4950*/  BSYNC B0 ;  /* 0x0000000000007941 */ /* 0x000fea0003800000 */
.L_x_4950:
        /* <DEDUP_REMOVED lines=55> */
.L_x_4945:
[----:B------:R-:W-:Y:S05]  /*4cd0*/  BSYNC B1 ;  /* 0x0000000000017941 */ /* 0x000fea0003800000 */
.L_x_4944:
        /* <DEDUP_REMOVED lines=57> */
.L_x_4954:
[----:B------:R-:W-:Y:S05]  /*5070*/  BSYNC B0 ;  /* 0x0000000000007941 */ /* 0x000fea0003800000 */
.L_x_4953:
        /* <DEDUP_REMOVED lines=56> */
.L_x_4956:
[----:B------:R-:W-:Y:S05]  /*5400*/  BSYNC B0 ;  /* 0x0000000000007941 */ /* 0x000fea0003800000 */
.L_x_4955:
        /* <DEDUP_REMOVED lines=56> */
.L_x_4958:
[----:B------:R-:W-:Y:S05]  /*5790*/  BSYNC B0 ;  /* 0x0000000000007941 */ /* 0x000fea0003800000 */
.L_x_4957:
        /* <DEDUP_REMOVED lines=56> */
.L_x_4939:
        /* <DEDUP_REMOVED lines=36> */
.L_x_4960:
[----:B------:R-:W-:Y:S05]  /*5d60*/  BSYNC B0 ;  /* 0x0000000000007941 */ /* 0x000fea0003800000 */
.L_x_4959:
        /* <DEDUP_REMOVED lines=59> */
.L_x_4962:
[----:B------:R-:W-:Y:S05]  /*6120*/  BSYNC B0 ;  /* 0x0000000000007941 */ /* 0x000fea0003800000 */
.L_x_4961:
        /* <DEDUP_REMOVED lines=143> */
.L_x_4966:
[----:B------:R-:W-:Y:S05]  /*6a20*/  BSYNC B0 ;  /* 0x0000000000007941 */ /* 0x000fea0003800000 */
.L_x_4965:
        /* <DEDUP_REMOVED lines=114> */
.L_x_4964:
[----:B------:R-:W-:Y:S05]  /*7150*/  BSYNC B1 ;  /* 0x0000000000017941 */ /* 0x000fea0003800000 */
.L_x_4963:
        /* <DEDUP_REMOVED lines=118> */
.L_x_4968:
[----:B------:R-:W-:Y:S05]  /*78c0*/  BSYNC B0 ;  /* 0x0000000000007941 */ /* 0x000fea0003800000 */
.L_x_4967:
        /* <DEDUP_REMOVED lines=117> */
.L_x_4938:
        /* <DEDUP_REMOVED lines=22> */
.L_x_4970:
[----:B------:R-:W-:Y:S05]  /*8180*/  BSYNC B0 ;  /* 0x0000000000007941 */ /* 0x000fea0003800000 */
.L_x_4969:
        /* <DEDUP_REMOVED lines=19> */
.L_x_4952:
[----:B------:R-:W-:Y:S05]  /*82c0*/  BSYNC B2 ;  /* 0x0000000000027941 */ /* 0x000fea0003800000 */
.L_x_4937:
        /* <DEDUP_REMOVED lines=21> */
[C---:B------:R-:W-:Y:S01]  /*8420*/  @P1 LEA R6, P2, R2.reuse, c[0x0][0x250], 0x1 ;  /* 0x0000940002061a11 */ /* 0x040fe200078408ff */
[----:B------:R-:W-:Y:S02]  /*8430*/  @P0 IMAD.MOV.U32 R5, RZ, RZ, R108 ;  /* 0x000000ffff050224 */ /* 0x000fe400078e006c */
[----:B------:R-:W-:Y:S01]  /*8440*/  @P1 IMAD.IADD R3, R3, 0x1, R4 ;  /* 0x0000000103031824 */ /* 0x000fe200078e0204 */
[----:B------:R-:W-:Y:S04]  /*8450*/  @P0 MOV R4, R98 ;  /* 0x0000006200040202 */ /* 0x000fe80000000f00 */
[----:B------:R-:W-:Y:S01]  /*8460*/  @P1 LEA.HI.X R7, R2, c[0x0][0x254], R3, 0x1, P2 ;  /* 0x0000950002071a11 */ /* 0x000fe200010f0c03 */
[----:B------:R-:W-:Y:S02]  /*8470*/  @P0 IMAD R2, R9, c[0x0][0x258], RZ ;  /* 0x0000960009020a24 */ /* 0x000fe400078e02ff */
[C---:B------:R-:W-:Y:S02]  /*8480*/  @P0 IMAD.WIDE.U32 R4, R8.reuse, c[0x0][0x258], R4 ;  /* 0x0000960008040a25 */ /* 0x040fe400078e0004 */
[----:B------:R-:W-:Y:S01]  /*8490*/  @!PT LDS RZ, [RZ] ;  /* 0x00000000fffff984 */ /* 0x000fe20000000800 */
[----:B------:R-:W-:Y:S01]  /*84a0*/  @!PT LDS RZ, [RZ] ;  /* 0x00000000fffff984 */ /* 0x000fe20000000800 */
[----:B------:R-:W-:Y:S01]  /*84b0*/  @!PT LDS RZ, [RZ] ;  /* 0x00000000fffff984 */ /* 0x000fe20000000800 */
[----:B------:R1:W-:Y:S02]  /*84c0*/  @P1 LDGSTS.E.BYPASS.LTC128B.128 [R212+0x4080], [R6.64], !P3 ;  /* 0x0408000006d41fae */ /* 0x0003e4000d901d46 */
[----:B------:R-:W-:Y:S02]  /*84d0*/  @P0 IMAD R2, R8, c[0x0][0x25c], R2 ;  /* 0x0000970008020a24 */ /* 0x000fe400078e0202 */
[----:B------:R1:W-:Y:S03]  /*84e0*/  @P1 LDGSTS.E.BYPASS.LTC128B.128 [R212+0x5880], [R6.64+0x80], !P6 ;  /* 0x0588008006d41fae */ /* 0x0003e6000f101d46 */
[----:B------:R-:W-:Y:S01]  /*84f0*/  @P0 IADD3 R3, R5, R2, RZ ;  /* 0x0000000205030210 */ /* 0x000fe20007ffe0ff */
        /* <DEDUP_REMOVED lines=37> */
.L_x_4972:
[----:B-1----:R-:W-:Y:S05]  /*8750*/  BSYNC B0 ;  /* 0x0000000000007941 */ /* 0x002fea0003800000 */
.L_x_4971:
        /* <DEDUP_REMOVED lines=30> */
.L_x_4974:
[----:B------:R-:W-:Y:S05]  /*8940*/  BSYNC B0 ;  /* 0x0000000000007941 */ /* 0x000fea0003800000 */
.L_x_4973:
        /* <DEDUP_REMOVED lines=36> */
.L_x_4976:
[----:B------:R-:W-:Y:S05]  /*8b90*/  BSYNC B0 ;  /* 0x0000000000007941 */ /* 0x000fea0003800000 */
.L_x_4975:
[----:B------:R-:W0:Y:S01]  /*8ba0*/  LDGDEPBAR ;  /* 0x00000000000079af */ /* 0x000e220000000000 */
[----:B------:R-:W-:Y:S01]  /*8bb0*/  IADD3 R34, R34, -0x1, RZ ;  /* 0xffffffff22227810 */ /* 0x000fe20007ffe0ff */
[----:B------:R-:W-:-:S05]  /*8bc0*/  @P3 BRA `(.L_x_4977) ;  /* 0xffffa84000003947 */ /* 0x000fca000383ffff */
[----:B------:R-:W-:Y:S01]  /*8bd0*/  WARPSYNC 0xffffffff ;  /* 0xffffffff00007948 */ /* 0x000fe20003800000 */
[----:B------:R-:W-:Y:S06]  /*8be0*/  BAR.SYNC.DEFER_BLOCKING 0x0 ;  /* 0x0000000000007b1d */ /* 0x000fec0000010000 */
.L_x_4936:
[----:B------:R-:W2:Y:S01]  /*8bf0*/  LDL R17, [R1+0x18] ;  /* 0x0000180001117983 */ /* 0x000ea20000100800 */
[----:B------:R-:W-:-:S05]  /*8c00*/  IMAD.MOV.U32 R0, RZ, RZ, c[0x0][0x2c4] ;  /* 0x0000b100ff007624 */ /* 0x000fca00078e00ff */
[----:B------:R-:W-:Y:S01]  /*8c10*/  ISETP.NE.AND P3, PT, R0, 0x1, PT ;  /* 0x000000010000780c */ /* 0x000fe20003f65270 */
[----:B------:R-:W-:Y:S01]  /*8c20*/  BSSY B0, `(.L_x_4978) ;  /* 0x000002a000007945 */ /* 0x000fe20003800000 */
[----:B------:R-:W-:Y:S01]  /*8c30*/  IMAD.IADD R10, R162, 0x1, R168 ;  /* 0x00000001a20a7824 */ /* 0x000fe200078e02a8 */
[----:B--2---:R-:W-:-:S10]  /*8c40*/  IADD3 R0, R17, 0x7f, RZ ;  /* 0x0000007f11007810 */ /* 0x004fd40007ffe0ff */
[----:B-1----:R-:W-:-:S05]  /*8c50*/  @P3 IMAD.HI.U32 R2, R0, c[0x0][0x2c8], RZ ;  /* 0x0000b20000023a27 */ /* 0x002fca00078e00ff */
        /* <DEDUP_REMOVED lines=38> */
.L_x_4979:
[----:B------:R-:W-:Y:S05]  /*8ec0*/  BSYNC B0 ;  /* 0x0000000000007941 */ /* 0x000fea0003800000 */
.L_x_4978:
        /* <DEDUP_REMOVED lines=74> */
[----:B------:R-:W3:Y:S01]  /*9370*/  LDL R19, [R1+0x14] ;  /* 0x0000140001137983 */ /* 0x000ee20000100800 */
[----:B------:R-:W-:-:S03]  /*9380*/  ISETP.NE.U32.AND P0, PT, RZ, c[0x0][0x340], PT ;  /* 0x0000d000ff007a0c */ /* 0x000fc60003f05070 */
[----:B------:R-:W4:Y:S01]  /*9390*/  S2R R6, SR_TID.X ;  /* 0x0000000000067919 */ /* 0x000f220000002100 */
[----:B------:R-:W-:-:S13]  /*93a0*/  ISETP.NE.AND.EX P2, PT, RZ, c[0x0][0x344], PT, P0 ;  /* 0x0000d100ff007a0c */ /* 0x000fda0003f45300 */
[----:B------:R-:W-:-:S04]  /*93b0*/  @P2 IMAD.MOV.U32 R2, RZ, RZ, 0x4 ;  /* 0x00000004ff022424 */ /* 0x000fc800078e00ff */
[----:B------:R-:W-:-:S05]  /*93c0*/  @P2 IMAD.WIDE R2, R252, R2, c[0x0][0x340] ;  /* 0x0000d000fc022625 */ /* 0x000fca00078e0202 */
[----:B------:R1:W3:Y:S01]  /*93d0*/  @P2 LDG.E R15, [R2.64] ;  /* 0x00000006020f2981 */ /* 0x0002e2000c1e1900 */
[----:B------:R-:W-:Y:S02]  /*93e0*/  SHF.R.S32.HI R0, RZ, 0x1f, R161 ;  /* 0x0000001fff007819 */ /* 0x000fe400000114a1 */
[----:B----4-:R-:W-:Y:S02]  /*93f0*/  LEA.HI R5, R187, R6, RZ, 0x3 ;  /* 0x00000006bb057211 */ /* 0x010fe400078f18ff */
[----:B------:R-:W-:Y:S01]  /*9400*/  ISETP.NE.U32.AND P1, PT, RZ, c[0x0][0x348], PT ;  /* 0x0000d200ff007a0c */ /* 0x000fe20003f25070 */
[----:B------:R-:W-:Y:S01]  /*9410*/  IMAD R0, R0, c[0x0][0x178], RZ ;  /* 0x00005e0000007a24 */ /* 0x000fe200078e02ff */
[----:B------:R-:W-:Y:S02]  /*9420*/  SHF.R.S32.HI R9, RZ, 0x1f, R218 ;  /* 0x0000001fff097819 */ /* 0x000fe400000114da */
[----:B------:R-:W-:Y:S01]  /*9430*/  ISETP.NE.AND.EX P1, PT, RZ, c[0x0][0x34c], PT, P1 ;  /* 0x0000d300ff007a0c */ /* 0x000fe20003f25310 */
[----:B------:R-:W-:Y:S01]  /*9440*/  IMAD R4, R161, c[0x0][0x17c], R0 ;  /* 0x00005f00a1047a24 */ /* 0x000fe200078e0200 */
[----:B------:R-:W-:-:S02]  /*9450*/  LOP3.LUT R0, R5, 0xfffffff8, RZ, 0xc0, !PT ;  /* 0xfffffff805007812 */ /* 0x000fc400078ec0ff */
[----:B------:R-:W-:Y:S02]  /*9460*/  LOP3.LUT R217, R217, 0xfffffffb, RZ, 0xc0, !PT ;  /* 0xfffffffbd9d97812 */ /* 0x000fe400078ec0ff */
[----:B------:R-:W-:Y:S01]  /*9470*/  IADD3 R116, R18, -0x1, RZ ;  /* 0xffffffff12747810 */ /* 0x000fe20007ffe0ff */
[----:B------:R-:W-:Y:S01]  /*9480*/  IMAD.IADD R96, R6, 0x1, -R0 ;  /* 0x0000000106607824 */ /* 0x000fe200078e0a00 */
[----:B------:R-:W-:Y:S02]  /*9490*/  SEL R6, R252, RZ, !P1 ;  /* 0x000000fffc067207 */ /* 0x000fe40004800000 */
[----:B------:R-:W-:Y:S02]  /*94a0*/  ISETP.GE.AND P4, PT, R219, c[0x0][0x198], PT ;  /* 0x00006600db007a0c */ /* 0x000fe40003f86270 */
[----:B------:R-:W-:Y:S01]  /*94b0*/  LEA R0, R96, R218, 0x5 ;  /* 0x000000da60007211 */ /* 0x000fe200078e28ff */
[----:B-1----:R-:W-:-:S04]  /*94c0*/  IMAD.WIDE.U32 R2, R161, c[0x0][0x178], RZ ;  /* 0x00005e00a1027a25 */ /* 0x002fc800078e00ff */
[----:B------:R-:W-:Y:S01]  /*94d0*/  IMAD.IADD R3, R3, 0x1, R4 ;  /* 0x0000000103037824 */ /* 0x000fe200078e0204 */
[----:B------:R-:W-:Y:S01]  /*94e0*/  IADD3 R4, P0, R218, R10, RZ ;  /* 0x0000000ada047210 */ /* 0x000fe20007f1e0ff */
[----:B------:R-:W-:-:S03]  /*94f0*/  IMAD.IADD R5, R17, 0x1, R0 ;  /* 0x0000000111057824 */ /* 0x000fc600078e0200 */
[----:B------:R-:W-:Y:S01]  /*9500*/  LEA.HI.X.SX32 R12, R10, R9, 0x1, P0 ;  /* 0x000000090a0c7211 */ /* 0x000fe200000f0eff */
[----:B------:R-:W-:Y:S01]  /*9510*/  @P3 IMAD.HI.U32 R8, R5, c[0x0][0x2c8], RZ ;  /* 0x0000b20005083a27 */ /* 0x000fe200078e00ff */
[----:B------:R-:W-:-:S03]  /*9520*/  ISETP.GE.AND P0, PT, R150, c[0x0][0x1d4], PT ;  /* 0x0000750096007a0c */ /* 0x000fc60003f06270 */
[----:B------:R-:W-:Y:S01]  /*9530*/  IMAD.MOV.U32 R0, RZ, RZ, R5 ;  /* 0x000000ffff007224 */ /* 0x000fe200078e0005 */
[----:B------:R-:W-:Y:S01]  /*9540*/  @P3 SHF.R.U32.HI R0, RZ, c[0x0][0x2cc], R8 ;  /* 0x0000b300ff003a19 */ /* 0x000fe20000011608 */
[C---:B------:R-:W-:Y:S01]  /*9550*/  IMAD R13, R12.reuse, c[0x0][0x1e0], RZ ;  /* 0x000078000c0d7a24 */ /* 0x040fe200078e02ff */
[----:B------:R-:W-:Y:S01]  /*9560*/  ISETP.GE.AND P3, PT, R219, c[0x0][0x1d4], PT ;  /* 0x00007500db007a0c */ /* 0x000fe20003f66270 */
[----:B------:R-:W-:Y:S02]  /*9570*/  IMAD R12, R12, c[0x0][0x208], RZ ;  /* 0x000082000c0c7a24 */ /* 0x000fe400078e02ff */
[----:B------:R-:W-:Y:S01]  /*9580*/  IMAD R16, R4, c[0x0][0x1e4], R13 ;  /* 0x0000790004107a24 */ /* 0x000fe200078e020d */
[----:B------:R-:W-:Y:S02]  /*9590*/  SHF.R.S32.HI R13, RZ, 0x1f, R0 ;  /* 0x0000001fff0d7819 */ /* 0x000fe40000011400 */
[----:B--2---:R-:W-:Y:S02]  /*95a0*/  SEL R7, R114, RZ, !P1 ;  /* 0x000000ff72077207 */ /* 0x004fe40004800000 */
[----:B------:R-:W-:Y:S01]  /*95b0*/  ISETP.GE.AND P1, PT, R152, c[0x0][0x1d4], PT ;  /* 0x0000750098007a0c */ /* 0x000fe20003f26270 */
[----:B---3--:R-:W-:-:S04]  /*95c0*/  IMAD.WIDE.U32 R2, R19, c[0x0][0x1b8], R2 ;  /* 0x00006e0013027a25 */ /* 0x008fc800078e0002 */
[----:B------:R-:W-:Y:S02]  /*95d0*/  IMAD R7, R7, c[0x0][0x1c0], RZ ;  /* 0x0000700007077a24 */ /* 0x000fe400078e02ff */
[----:B------:R-:W-:Y:S02]  /*95e0*/  IMAD R3, R19, c[0x0][0x1bc], R3 ;  /* 0x00006f0013037a24 */ /* 0x000fe400078e0203 */
[C---:B------:R-:W-:Y:S02]  /*95f0*/  IMAD R14, R6.reuse, c[0x0][0x1c4], R7 ;  /* 0x00007100060e7a24 */ /* 0x040fe400078e0207 */
[----:B------:R-:W-:Y:S01]  /*9600*/  IMAD.WIDE.U32 R6, R6, c[0x0][0x1c0], R2 ;  /* 0x0000700006067a25 */ /* 0x000fe200078e0002 */
[----:B------:R-:W-:Y:S02]  /*9610*/  MOV R3, R151 ;  /* 0x0000009700037202 */ /* 0x000fe40000000f00 */
[----:B------:R-:W-:Y:S01]  /*9620*/  @P1 LOP3.LUT R217, R217, 0x4, RZ, 0xfc, !PT ;  /* 0x00000004d9d91812 */ /* 0x000fe200078efcff */
[----:B------:R-:W-:-:S03]  /*9630*/  IMAD.MOV.U32 R2, RZ, RZ, R150 ;  /* 0x000000ffff027224 */ /* 0x000fc600078e0096 */
[----:B------:R-:W-:Y:S01]  /*9640*/  LOP3.LUT R217, R217, 0xfffffff7, RZ, 0xc0, !PT ;  /* 0xfffffff7d9d97812 */ /* 0x000fe200078ec0ff */
[----:B------:R-:W-:-:S03]  /*9650*/  IMAD.WIDE.U32 R10, R4, c[0x0][0x1e0], R2 ;  /* 0x00007800040a7a25 */ /* 0x000fc600078e0002 */
[----:B------:R-:W-:Y:S01]  /*9660*/  @P0 LOP3.LUT R217, R217, 0x8, RZ, 0xfc, !PT ;  /* 0x00000008d9d90812 */ /* 0x000fe200078efcff */
[----:B------:R-:W-:-:S03]  /*9670*/  IMAD.WIDE.U32 R8, R4, c[0x0][0x208], R2 ;  /* 0x0000820004087a25 */ /* 0x000fc600078e0002 */
[----:B------:R-:W-:Y:S01]  /*9680*/  LOP3.LUT R217, R217, 0xfffffffd, RZ, 0xc0, !PT ;  /* 0xfffffffdd9d97812 */ /* 0x000fe200078ec0ff */
[----:B------:R-:W-:Y:S02]  /*9690*/  IMAD.MOV R2, RZ, RZ, -R0 ;  /* 0x000000ffff027224 */ /* 0x000fe400078e0a00 */
[----:B------:R-:W-:Y:S01]  /*96a0*/  IMAD.IADD R3, R7, 0x1, R14 ;  /* 0x0000000107037824 */ /* 0x000fe200078e020e */
[----:B------:R-:W-:Y:S01]  /*96b0*/  @P3 LOP3.LUT R217, R217, 0x2, RZ, 0xfc, !PT ;  /* 0x00000002d9d93812 */ /* 0x000fe200078efcff */
[----:B------:R-:W-:Y:S02]  /*96c0*/  IMAD R14, R4, c[0x0][0x20c], R12 ;  /* 0x00008300040e7a24 */ /* 0x000fe400078e020c */
        /* <DEDUP_REMOVED lines=14> */
[----:B------:R-:W-:Y:S01]  /*97b0*/  @P2 SHF.R.S32.HI R10, RZ, 0x1f, R15 ;  /* 0x0000001fff0a2819 */ /* 0x000fe2000001140f */
[----:B------:R-:W-:Y:S01]  /*97c0*/  IMAD.IADD R3, R3, 0x1, R4 ;  /* 0x0000000103037824 */ /* 0x000fe200078e0204 */
[----:B------:R-:W-:Y:S01]  /*97d0*/  MOV R4, R8 ;  /* 0x0000000800047202 */ /* 0x000fe20000000f00 */
[----:B------:R-:W-:Y:S01]  /*97e0*/  IMAD.WIDE.U32 R6, R19, c[0x0][0x1e8], R6 ;  /* 0x00007a0013067a25 */ /* 0x000fe200078e0006 */
[----:B------:R-:W-:Y:S02]  /*97f0*/  ISETP.NE.AND.EX P0, PT, RZ, c[0x0][0x354], PT, P0 ;  /* 0x0000d500ff007a0c */ /* 0x000fe40003f05300 */
[----:B------:R-:W-:Y:S01]  /*9800*/  ISETP.GE.AND P1, PT, R220, c[0x0][0x1d4], PT ;  /* 0x00007500dc007a0c */ /* 0x000fe20003f26270 */
[----:B------:R-:W-:Y:S01]  /*9810*/  @!P2 IMAD.MOV.U32 R10, RZ, RZ, R114 ;  /* 0x000000ffff0aa224 */ /* 0x000fe200078e0072 */
[----:B------:R-:W-:Y:S01]  /*9820*/  LOP3.LUT R217, R217, 0xfffffffe, RZ, 0xc0, !PT ;  /* 0xfffffffed9d97812 */ /* 0x000fe200078ec0ff */
[----:B------:R-:W-:Y:S01]  /*9830*/  IMAD.WIDE.U32 R8, R12, c[0x0][0x1a8], R2 ;  /* 0x00006a000c087a25 */ /* 0x000fe200078e0002 */
[----:B------:R-:W-:-:S03]  /*9840*/  SEL R11, RZ, 0x8, P1 ;  /* 0x00000008ff0b7807 */ /* 0x000fc60000800000 */
[----:B------:R-:W-:Y:S02]  /*9850*/  IMAD R0, R0, c[0x0][0x1a8], RZ ;  /* 0x00006a0000007a24 */ /* 0x000fe400078e02ff */
[----:B------:R-:W-:-:S04]  /*9860*/  IMAD.WIDE.U32 R2, R19, c[0x0][0x210], R4 ;  /* 0x0000840013027a25 */ /* 0x000fc800078e0004 */
[----:B------:R-:W-:Y:S01]  /*9870*/  @!P2 IMAD.MOV.U32 R15, RZ, RZ, R252 ;  /* 0x000000ffff0fa224 */ /* 0x000fe200078e00fc */
[----:B------:R-:W-:Y:S01]  /*9880*/  @P1 LOP3.LUT R217, R217, 0x1, RZ, 0xfc, !PT ;  /* 0x00000001d9d91812 */ /* 0x000fe200078efcff */
[----:B------:R-:W-:Y:S01]  /*9890*/  IMAD R5, R19, c[0x0][0x1ec], R7 ;  /* 0x00007b0013057a24 */ /* 0x000fe200078e0207 */
[----:B------:R-:W-:Y:S01]  /*98a0*/  SEL R7, R10, RZ, !P0 ;  /* 0x000000ff0a077207 */ /* 0x000fe20004000000 */
[----:B------:R-:W-:Y:S01]  /*98b0*/  IMAD R13, R12, c[0x0][0x1ac], R0 ;  /* 0x00006b000c0d7a24 */ /* 0x000fe200078e0200 */
[----:B------:R-:W-:Y:S01]  /*98c0*/  SEL R0, R15, RZ, !P0 ;  /* 0x000000ff0f007207 */ /* 0x000fe20004000000 */
[----:B------:R-:W-:Y:S01]  /*98d0*/  IMAD R3, R19, c[0x0][0x214], R3 ;  /* 0x0000850013037a24 */ /* 0x000fe200078e0203 */
[----:B------:R-:W-:Y:S01]  /*98e0*/  SEL R12, RZ, 0x4, P3 ;  /* 0x00000004ff0c7807 */ /* 0x000fe20001800000 */
[----:B------:R-:W-:Y:S01]  /*98f0*/  IMAD.MOV.U32 R4, RZ, RZ, R6 ;  /* 0x000000ffff047224 */ /* 0x000fe200078e0006 */
[----:B------:R-:W-:Y:S01]  /*9900*/  IADD3 R9, R9, R13, RZ ;  /* 0x0000000d09097210 */ /* 0x000fe20007ffe0ff */
[C---:B------:R-:W-:Y:S01]  /*9910*/  IMAD R6, R7.reuse, c[0x0][0x1f0], RZ ;  /* 0x00007c0007067a24 */ /* 0x040fe200078e02ff */
[----:B------:R-:W-:Y:S01]  /*9920*/  LEA R15, P0, R8, c[0x0][0x160], 0x1 ;  /* 0x00005800080f7a11 */ /* 0x000fe200078008ff */
[----:B------:R-:W-:Y:S01]  /*9930*/  IMAD R7, R7, c[0x0][0x218], RZ ;  /* 0x0000860007077a24 */ /* 0x000fe200078e02ff */
[----:B------:R-:W-:Y:S01]  /*9940*/  LOP3.LUT R120, R11, R14, R12, 0xfe, !PT ;  /* 0x0000000e0b787212 */ /* 0x000fe200078efe0c */
[----:B------:R-:W-:Y:S01]  /*9950*/  IMAD.WIDE.U32 R226, R0, c[0x0][0x218], R2 ;  /* 0x0000860000e27a25 */ /* 0x000fe200078e0002 */
[----:B------:R-:W-:-:S02]  /*9960*/  LEA.HI.X R12, R8, c[0x0][0x164], R9, 0x1, P0 ;  /* 0x00005900080c7a11 */ /* 0x000fc400000f0c09 */
[----:B------:R-:W-:Y:S01]  /*9970*/  ISETP.GE.AND P2, PT, R150, c[0x0][0x198], PT ;  /* 0x0000660096007a0c */ /* 0x000fe20003f46270 */
[----:B------:R-:W-:Y:S01]  /*9980*/  IMAD.WIDE.U32 R224, R0, c[0x0][0x1f0], R4 ;  /* 0x00007c0000e07a25 */ /* 0x000fe200078e0004 */
[----:B------:R-:W-:Y:S02]  /*9990*/  ISETP.GE.AND P1, PT, R152, c[0x0][0x198], PT ;  /* 0x0000660098007a0c */ /* 0x000fe40003f26270 */
[----:B------:R-:W-:Y:S01]  /*99a0*/  ISETP.GE.AND P3, PT, R220, c[0x0][0x198], PT ;  /* 0x00006600dc007a0c */ /* 0x000fe20003f66270 */
[C---:B------:R-:W-:Y:S02]  /*99b0*/  IMAD R2, R0.reuse, c[0x0][0x1f4], R6 ;  /* 0x00007d0000027a24 */ /* 0x040fe400078e0206 */
[----:B------:R-:W-:Y:S02]  /*99c0*/  IMAD R0, R0, c[0x0][0x21c], R7 ;  /* 0x0000870000007a24 */ /* 0x000fe400078e0207 */
[----:B------:R-:W-:Y:S01]  /*99d0*/  IMAD.IADD R16, R218, 0x1, R17 ;  /* 0x00000001da107824 */ /* 0x000fe200078e0211 */
[----:B------:R-:W-:Y:S01]  /*99e0*/  IADD3 R228, R225, R2, RZ ;  /* 0x00000002e1e47210 */ /* 0x000fe20007ffe0ff */
[----:B------:R-:W-:Y:S01]  /*99f0*/  IMAD.IADD R229, R227, 0x1, R0 ;  /* 0x00000001e3e57824 */ /* 0x000fe200078e0200 */
[----:B------:R-:W-:Y:S05]  /*9a00*/  BRA.DIV ~URZ, `(.L_x_4981) ;  /* 0x000181727f007947 */ /* 0x000fea000b800000 */
[----:B------:R1:W2:Y:S02]  /*9a10*/  SHFL.IDX PT, R4, R12, RZ, 0x181f ;  /* 0x00181fff0c047589 */ /* 0x0002a400000e0000 */
.L_x_5136:
[----:B------:R-:W-:Y:S05]  /*9a20*/  BRA.DIV ~URZ, `(.L_x_4982) ;  /* 0x000181c27f007947 */ /* 0x000fea000b800000 */
[----:B------:R3:W4:Y:S02]  /*9a30*/  SHFL.IDX PT, R2, R15, RZ, 0x181f ;  /* 0x00181fff0f027589 */ /* 0x00072400000e0000 */
.L_x_5137:
[----:B---3--:R-:W3:Y:S01]  /*9a40*/  LDL R0, [R1+0x10] ;  /* 0x0000100001007983 */ /* 0x008ee20000100800 */
[----:B------:R-:W-:Y:S01]  /*9a50*/  SHF.R.S32.HI R97, RZ, 0x1f, R152 ;  /* 0x0000001fff617819 */ /* 0x000fe20000011498 */
[----:B------:R-:W-:Y:S01]  /*9a60*/  BSSY B0, `(.L_x_4983) ;  /* 0x0000018000007945 */ /* 0x000fe20003800000 */
[----:B------:R-:W-:-:S02]  /*9a70*/  SHF.R.S32.HI R13, RZ, 0x1f, R219 ;  /* 0x0000001fff0d7819 */ /* 0x000fc400000114db */
        /* <DEDUP_REMOVED lines=22> */
.L_x_4984:
[----:B------:R-:W-:Y:S05]  /*9be0*/  BSYNC B0 ;  /* 0x0000000000007941 */ /* 0x000fea0003800000 */
.L_x_4983:
[----:B------:R-:W-:Y:S05]  /*9bf0*/  BRA.DIV ~URZ, `(.L_x_4985) ;  /* 0x000180627f007947 */ /* 0x000fea000b800000 */
[----:B--2---:R2:W3:Y:S04]  /*9c00*/  SHFL.IDX PT, R4, R12, 0x1, 0x181f ;  /* 0x00381f000c047f89 */ /* 0x0044e800000e0000 */
[----:B----4-:R2:W4:Y:S02]  /*9c10*/  SHFL.IDX PT, R2, R15, 0x1, 0x181f ;  /* 0x00381f000f027f89 */ /* 0x01052400000e0000 */
.L_x_5138:
        /* <DEDUP_REMOVED lines=21> */
.L_x_4987:
[----:B------:R-:W-:Y:S05]  /*9d70*/  BSYNC B0 ;  /* 0x0000000000007941 */ /* 0x000fea0003800000 */
.L_x_4986:
[----:B------:R-:W-:Y:S05]  /*9d80*/  BRA.DIV ~URZ, `(.L_x_4988) ;  /* 0x00017fa27f007947 */ /* 0x000fea000b800000 */
[----:B---3--:R3:W1:Y:S02]  /*9d90*/  SHFL.IDX PT, R4, R12, 0x2, 0x181f ;  /* 0x00581f000c047f89 */ /* 0x00866400000e0000 */
.L_x_5139:
[----:B------:R-:W-:Y:S05]  /*9da0*/  BRA.DIV ~URZ, `(.L_x_4989) ;  /* 0x00017ff27f007947 */ /* 0x000fea000b800000 */
[----:B----4-:R4:W2:Y:S02]  /*9db0*/  SHFL.IDX PT, R2, R15, 0x2, 0x181f ;  /* 0x00581f000f027f89 */ /* 0x0108a400000e0000 */
.L_x_5140:
        /* <DEDUP_REMOVED lines=21> */
.L_x_4991:
[----:B------:R-:W-:Y:S05]  /*9f10*/  BSYNC B0 ;  /* 0x0000000000007941 */ /* 0x000fea0003800000 */
.L_x_4990:
[----:B------:R-:W-:Y:S05]  /*9f20*/  BRA.DIV ~URZ, `(.L_x_4992) ;  /* 0x00017ee27f007947 */ /* 0x000fea000b800000 */
[----:B-1----:R1:W3:Y:S04]  /*9f30*/  SHFL.IDX PT, R4, R12, 0x3, 0x181f ;  /* 0x00781f000c047f89 */ /* 0x0022e800000e0000 */
[----:B--2---:R1:W2:Y:S02]  /*9f40*/  SHFL.IDX PT, R2, R15, 0x3, 0x181f ;  /* 0x00781f000f027f89 */ /* 0x0042a400000e0000 */
.L_x_5141:
        /* <DEDUP_REMOVED lines=73> */
.L_x_4993:
        /* <DEDUP_REMOVED lines=95> */
.L_x_4997:
[----:B------:R-:W-:Y:S05]  /*a9d0*/  BSYNC B0 ;  /* 0x0000000000007941 */ /* 0x000fea0003800000 */
.L_x_4996:
        /* <DEDUP_REMOVED lines=82> */
.L_x_4999:
[----:B------:R-:W-:Y:S05]  /*af00*/  BSYNC B0 ;  /* 0x0000000000007941 */ /* 0x000fea0003800000 */
.L_x_4998:
        /* <DEDUP_REMOVED lines=84> */
.L_x_5001:
[----:B------:R-:W-:Y:S05]  /*b450*/  BSYNC B0 ;  /* 0x0000000000007941 */ /* 0x000fea0003800000 */
.L_x_5000:
        /* <DEDUP_REMOVED lines=81> */
.L_x_5003:
[----:B---3--:R-:W-:Y:S05]  /*b970*/  BSYNC B0 ;  /* 0x0000000000007941 */ /* 0x008fea0003800000 */
.L_x_5002:
        /* <DEDUP_REMOVED lines=37> */
[--C-:B------:R-:W-:Y:S02]  /*bbd0*/  SHF.R.U64 R0, R22, 0x10, R23.reuse ;  /* 0x0000001016007819 */ /* 0x100fe40000001217 */
        /* <DEDUP_REMOVED lines=10> */
[----:B------:R-:W-:Y:S02]  /*bc80*/  LOP3.LUT R16, R8, 0xffff0000, RZ, 0xc0, !PT ;  /* 0xffff000008107812 */ /* 0x000fe400078ec0ff */
[C---:B-1----:R-:W-:Y:S01]  /*bc90*/  LOP3.LUT R9, R6.reuse, 0xffff0000, RZ, 0xc0, !PT ;  /* 0xffff000006097812 */ /* 0x042fe200078ec0ff */
[C---:B------:R-:W-:Y:S01]  /*bca0*/  IMAD.U32 R12, R7.reuse, 0x10000, RZ ;  /* 0x00010000070c7824 */ /* 0x040fe200078e00ff */
[----:B------:R-:W-:Y:S01]  /*bcb0*/  LOP3.LUT R2, R7, 0xffff0000, RZ, 0xc0, !PT ;  /* 0xffff000007027812 */ /* 0x000fe200078ec0ff */
[----:B------:R-:W-:Y:S01]  /*bcc0*/  IMAD.U32 R13, R6, 0x10000, RZ ;  /* 0x00010000060d7824 */ /* 0x000fe200078e00ff */
[C---:B------:R-:W-:Y:S01]  /*bcd0*/  SHF.L.U32 R6, R4.reuse, 0x10, RZ ;  /* 0x0000001004067819 */ /* 0x040fe200000006ff */
[----:B------:R-:W-:Y:S01]  /*bce0*/  FMUL.FTZ R7, R9, R14 ;  /* 0x0000000e09077220 */ /* 0x000fe20000410000 */
[----:B------:R-:W-:Y:S01]  /*bcf0*/  SHF.L.U32 R3, R5, 0x10, RZ ;  /* 0x0000001005037819 */ /* 0x000fe200000006ff */
[-C--:B------:R-:W-:Y:S01]  /*bd00*/  FMUL.FTZ R8, R9, R15.reuse ;  /* 0x0000000f09087220 */ /* 0x080fe20000410000 */
[----:B------:R-:W-:Y:S01]  /*bd10*/  LOP3.LUT R0, R5, 0xffff0000, RZ, 0xc0, !PT ;  /* 0xffff000005007812 */ /* 0x000fe200078ec0ff */
[----:B------:R-:W-:Y:S01]  /*bd20*/  FFMA.FTZ R9, R13, R15, R7 ;  /* 0x0000000f0d097223 */ /* 0x000fe20000010007 */
[----:B------:R-:W-:Y:S01]  /*bd30*/  LOP3.LUT R4, R4, 0xffff0000, RZ, 0xc0, !PT ;  /* 0xffff000004047812 */ /* 0x000fe200078ec0ff */
[----:B------:R-:W-:-:S02]  /*bd40*/  FMUL.FTZ R5, R2, R17 ;  /* 0x0000001102057220 */ /* 0x000fc40000410000 */
[----:B------:R-:W-:Y:S01]  /*bd50*/  FFMA.FTZ R14, R13, R14, -R8 ;  /* 0x0000000e0d0e7223 */ /* 0x000fe20000010808 */
[C---:B------:R-:W-:Y:S01]  /*bd60*/  SHF.L.U32 R13, R11.reuse, 0x10, RZ ;  /* 0x000000100b0d7819 */ /* 0x040fe200000006ff */
[C---:B------:R-:W-:Y:S01]  /*bd70*/  IMAD.U32 R15, R10.reuse, 0x10000, RZ ;  /* 0x000100000a0f7824 */ /* 0x040fe200078e00ff */
[----:B------:R-:W-:Y:S01]  /*bd80*/  LOP3.LUT R10, R10, 0xffff0000, RZ, 0xc0, !PT ;  /* 0xffff00000a0a7812 */ /* 0x000fe200078ec0ff */
[-C--:B------:R-:W-:Y:S01]  /*bd90*/  FMUL.FTZ R2, R2, R16.reuse ;  /* 0x0000001002027220 */ /* 0x080fe20000410000 */
[----:B------:R-:W-:Y:S01]  /*bda0*/  LOP3.LUT R11, R11, 0xffff0000, RZ, 0xc0, !PT ;  /* 0xffff00000b0b7812 */ /* 0x000fe200078ec0ff */
[C---:B------:R-:W-:Y:S02]  /*bdb0*/  FFMA.FTZ R8, R12.reuse, R16, -R5 ;  /* 0x000000100c087223 */ /* 0x040fe40000010805 */
[----:B------:R-:W-:Y:S02]  /*bdc0*/  FFMA.FTZ R7, R12, R17, R2 ;  /* 0x000000110c077223 */ /* 0x000fe40000010002 */
[----:B------:R-:W-:-:S02]  /*bdd0*/  FMUL.FTZ R5, R4, R15 ;  /* 0x0000000f04057220 */ /* 0x000fc40000410000 */
[----:B------:R-:W-:Y:S01]  /*bde0*/  FMUL.FTZ R4, R4, R13 ;  /* 0x0000000d04047220 */ /* 0x000fe20000410000 */
[----:B------:R-:W-:Y:S01]  /*bdf0*/  F2FP.BF16.PACK_AB R7, R7, R8 ;  /* 0x000000080707723e */ /* 0x000fe200000010ff */
[C---:B------:R-:W-:Y:S02]  /*be00*/  FMUL.FTZ R2, R0.reuse, R10 ;  /* 0x0000000a00027220 */ /* 0x040fe40000410000 */
        /* <DEDUP_REMOVED lines=9> */
.L_x_5007:
[----:B------:R-:W-:Y:S05]  /*bea0*/  BSYNC B0 ;  /* 0x0000000000007941 */ /* 0x000fea0003800000 */
.L_x_5006:
[----:B------:R-:W-:Y:S01]  /*beb0*/  ISETP.GE.AND P0, PT, R160, c[0x0][0x27c], PT ;  /* 0x00009f00a0007a0c */ /* 0x000fe20003f06270 */
[----:B------:R-:W-:-:S12]  /*bec0*/  BSSY B0, `(.L_x_5008) ;  /* 0x0000030000007945 */ /* 0x000fd80003800000 */
[----:B------:R-:W-:Y:S05]  /*bed0*/  @P0 BRA `(.L_x_5009) ;  /* 0x000002e000000947 */ /* 0x000fea0003800000 */
[----:B-1----:R-:W1:Y:S01]  /*bee0*/  LDS.128 R4, [R212+0x14080] ;  /* 0x01408000d4047984 */ /* 0x002e620000000c00 */
        /* <DEDUP_REMOVED lines=45> */
.L_x_5009:
[----:B------:R-:W-:Y:S05]  /*c1c0*/  BSYNC B0 ;  /* 0x0000000000007941 */ /* 0x000fea0003800000 */
.L_x_5008:
        /* <DEDUP_REMOVED lines=49> */
.L_x_5011:
[----:B------:R-:W-:Y:S05]  /*c4e0*/  BSYNC B0 ;  /* 0x0000000000007941 */ /* 0x000fea0003800000 */
.L_x_5010:
[----:B------:R-:W-:-:S13]  /*c4f0*/  ISETP.GE.AND P0, PT, R159, c[0x0][0x27c], PT ;  /* 0x00009f009f007a0c */ /* 0x000fda0003f06270 */
        /* <DEDUP_REMOVED lines=47> */
.L_x_5005:
[----:B------:R-:W-:Y:S05]  /*c7f0*/  BSYNC B1 ;  /* 0x0000000000017941 */ /* 0x000fea0003800000 */
.L_x_5004:
        /* <DEDUP_REMOVED lines=53> */
.L_x_5015:
[----:B------:R-:W-:Y:S05]  /*cb50*/  BSYNC B0 ;  /* 0x0000000000007941 */ /* 0x000fea0003800000 */
.L_x_5014:
        /* <DEDUP_REMOVED lines=49> */
.L_x_5017:
[----:B------:R-:W-:Y:S05]  /*ce70*/  BSYNC B0 ;  /* 0x0000000000007941 */ /* 0x000fea0003800000 */
.L_x_5016:
        /* <DEDUP_REMOVED lines=49> */
.L_x_5019:
[----:B------:R-:W-:Y:S05]  /*d190*/  BSYNC B0 ;  /* 0x0000000000007941 */ /* 0x000fea0003800000 */
.L_x_5018:
        /* <DEDUP_REMOVED lines=48> */
.L_x_5013:
[----:B------:R-:W-:Y:S05]  /*d4a0*/  BSYNC B1 ;  /* 0x0000000000017941 */ /* 0x000fea0003800000 */
.L_x_5012:
        /* <DEDUP_REMOVED lines=53> */
.L_x_5023:
[----:B------:R-:W-:Y:S05]  /*d800*/  BSYNC B0 ;  /* 0x0000000000007941 */ /* 0x000fea0003800000 */
.L_x_5022:
        /* <DEDUP_REMOVED lines=49> */
.L_x_5025:
[----:B------:R-:W-:Y:S05]  /*db20*/  BSYNC B0 ;  /* 0x0000000000007941 */ /* 0x000fea0003800000 */
.L_x_5024:
        /* <DEDUP_REMOVED lines=49> */
.L_x_5027:
[----:B------:R-:W-:Y:S05]  /*de40*/  BSYNC B0 ;  /* 0x0000000000007941 */ /* 0x000fea0003800000 */
.L_x_5026:
        /* <DEDUP_REMOVED lines=48> */
.L_x_5021:
[----:B------:R-:W-:Y:S05]  /*e150*/  BSYNC B1 ;  /* 0x0000000000017941 */ /* 0x000fea0003800000 */
.L_x_5020:
[----:B------:R-:W-:-:S04]  /*e160*/  IADD3 R0, R218, 0x60, RZ ;  /* 0x00000060da007810 */ /* 0x000fc80007ffe0ff */
        /* <DEDUP_REMOVED lines=51> */
.L_x_5030:
[----:B------:R-:W-:Y:S05]  /*e4a0*/  BSYNC B0 ;  /* 0x0000000000007941 */ /* 0x000fea0003800000 */
.L_x_5029:
        /* <DEDUP_REMOVED lines=49> */
.L_x_5032:
[----:B------:R-:W-:Y:S05]  /*e7c0*/  BSYNC B0 ;  /* 0x0000000000007941 */ /* 0x000fea0003800000 */
.L_x_5031:
        /* <DEDUP_REMOVED lines=49> */
.L_x_5034:
[----:B------:R-:W-:Y:S05]  /*eae0*/  BSYNC B0 ;  /* 0x0000000000007941 */ /* 0x000fea0003800000 */
.L_x_5033:
        /* <DEDUP_REMOVED lines=49> */
.L_x_4995:
        /* <DEDUP_REMOVED lines=59> */
.L_x_5036:
[----:B------:R-:W-:Y:S05]  /*f1b0*/  BSYNC B0 ;  /* 0x0000000000007941 */ /* 0x000fea0003800000 */
.L_x_5035:
        /* <DEDUP_REMOVED lines=64> */
.L_x_5038:
[----:B--2---:R-:W-:Y:S05]  /*f5c0*/  BSYNC B0 ;  /* 0x0000000000007941 */ /* 0x004fea0003800000 */
.L_x_5037:
        /* <DEDUP_REMOVED lines=66> */
.L_x_5040:
[----:B--2---:R-:W-:Y:S05]  /*f9f0*/  BSYNC B0 ;  /* 0x0000000000007941 */ /* 0x004fea0003800000 */
.L_x_5039:
        /* <DEDUP_REMOVED lines=63> */
.L_x_5042:
[----:B--2---:R-:W-:Y:S05]  /*fdf0*/  BSYNC B0 ;  /* 0x0000000000007941 */ /* 0x004fea0003800000 */
.L_x_5041:
        /* <DEDUP_REMOVED lines=139> */
.L_x_5046:
[----:B------:R-:W-:Y:S05]  /*106b0*/  BSYNC B0 ;  /* 0x0000000000007941 */ /* 0x000fea0003800000 */
.L_x_5045:
        /* <DEDUP_REMOVED lines=113> */
.L_x_5044:
[----:B------:R-:W-:Y:S05]  /*10dd0*/  BSYNC B1 ;  /* 0x0000000000017941 */ /* 0x000fea0003800000 */
.L_x_5043:
        /* <DEDUP_REMOVED lines=119> */
.L_x_5050:
[----:B------:R-:W-:Y:S05]  /*11550*/  BSYNC B0 ;  /* 0x0000000000007941 */ /* 0x000fea0003800000 */
.L_x_5049:
        /* <DEDUP_REMOVED lines=112> */
.L_x_5048:
[----:B------:R-:W-:Y:S05]  /*11c60*/  BSYNC B1 ;  /* 0x0000000000017941 */ /* 0x000fea0003800000 */
.L_x_5047:
        /* <DEDUP_REMOVED lines=120> */
.L_x_5054:
[----:B------:R-:W-:Y:S05]  /*123f0*/  BSYNC B0 ;  /* 0x0000000000007941 */ /* 0x000fea0003800000 */
.L_x_5053:
        /* <DEDUP_REMOVED lines=112> */
.L_x_5052:
[----:B------:R-:W-:Y:S05]  /*12b00*/  BSYNC B1 ;  /* 0x0000000000017941 */ /* 0x000fea0003800000 */
.L_x_5051:
        /* <DEDUP_REMOVED lines=119> */
.L_x_5056:
[----:B------:R-:W-:Y:S05]  /*13280*/  BSYNC B0 ;  /* 0x0000000000007941 */ /* 0x000fea0003800000 */
.L_x_5055:
        /* <DEDUP_REMOVED lines=112> */
.L_x_5028:
[----:B------:R-:W-:Y:S05]  /*13990*/  BSYNC B2 ;  /* 0x0000000000027941 */ /* 0x000fea0003800000 */
.L_x_4994:
[----:B-1----:R-:W1:Y:S01]  /*139a0*/  S2R R4, SR_TID.X ;  /* 0x0000000000047919 */ /* 0x002e620000002100 */
[----:B------:R-:W-:Y:S01]  /*139b0*/  IMAD R0, R126, c[0x0][0x208], RZ ;  /* 0x000082007e007a24 */ /* 0x000fe200078e02ff */
[----:B------:R-:W-:-:S04]  /*139c0*/  DEPBAR.LE SB0, 0x0 ;  /* 0x000080000000791a */ /* 0x000fc80000000000 */
[C---:B------:R-:W-:Y:S01]  /*139d0*/  IMAD.WIDE.U32 R2, R116.reuse, c[0x0][0x208], RZ ;  /* 0x0000820074027a25 */ /* 0x040fe200078e00ff */
        /* <DEDUP_REMOVED lines=13> */
[----:B---3--:R-:W-:Y:S03]  /*13ab0*/  LDSM.16.M88.4 R8, [R196] ;  /* 0x00000000c408783b */ /* 0x008fe60000000200 */
[----:B------:R-:W-:Y:S01]  /*13ac0*/  IMAD.IADD R0, R5, 0x1, R0 ;  /* 0x0000000105007824 */ /* 0x000fe200078e0200 */
[C---:B------:R-:W-:Y:S01]  /*13ad0*/  LEA R2, P0, R4.reuse, c[0x0][0x1f8], 0x1 ;  /* 0x00007e0004027a11 */ /* 0x040fe200078008ff */
[----:B------:R-:W1:Y:S02]  /*13ae0*/  LDSM.16.M88.4 R20, [R163] ;  /* 0x00000000a314783b */ /* 0x000e640000000200 */
[----:B------:R-:W-:Y:S01]  /*13af0*/  @!P5 IMAD.MOV.U32 R5, RZ, RZ, c[0x0][0x208] ;  /* 0x00008200ff05d624 */ /* 0x000fe200078e00ff */
[----:B------:R-:W-:Y:S01]  /*13b00*/  LEA.HI.X R3, R4, c[0x0][0x1fc], R0, 0x1, P0 ;  /* 0x00007f0004037a11 */ /* 0x000fe200000f0c00 */
[----:B------:R-:W-:Y:S01]  /*13b10*/  @!P5 IMAD.MOV.U32 R6, RZ, RZ, c[0x0][0x20c] ;  /* 0x00008300ff06d624 */ /* 0x000fe200078e00ff */
[----:B------:R-:W2:Y:S01]  /*13b20*/  LDSM.16.M88.4 R16, [R163+0x800] ;  /* 0x00080000a310783b */ /* 0x000ea20000000200 */
[----:B------:R-:W-:Y:S01]  /*13b30*/  IMAD.MOV.U32 R0, RZ, RZ, 0x40 ;  /* 0x00000040ff007424 */ /* 0x000fe200078e00ff */
[----:B------:R-:W-:-:S02]  /*13b40*/  @!P5 LEA R4, P0, R5, R2, 0x6 ;  /* 0x000000020504d211 */ /* 0x000fc400078030ff */
[----:B------:R-:W3:Y:S02]  /*13b50*/  LDSM.16.M88.4 R24, [R163+0x1000] ;  /* 0x00100000a318783b */ /* 0x000ee40000000200 */
[----:B------:R-:W-:Y:S02]  /*13b60*/  @!P5 LEA.HI.X R5, R5, R3, R6, 0x6, P0 ;  /* 0x000000030505d211 */ /* 0x000fe400000f3406 */
[----:B------:R-:W-:Y:S01]  /*13b70*/  LOP3.LUT P0, RZ, R96, 0x2, RZ, 0xc0, !PT ;  /* 0x0000000260ff7812 */ /* 0x000fe2000780c0ff */
[----:B------:R-:W-:Y:S01]  /*13b80*/  LDSM.16.M88.4 R12, [R197] ;  /* 0x00000000c50c783b */ /* 0x000fe20000000200 */
[----:B------:R-:W-:-:S11]  /*13b90*/  IADD3 R6, R127, R131, -R218 ;  /* 0x000000837f067210 */ /* 0x000fd60007ffe8da */
[C---:B------:R-:W-:Y:S02]  /*13ba0*/  @P0 IADD3 R200, R163.reuse, -0x20, RZ ;  /* 0xffffffe0a3c80810 */ /* 0x040fe40007ffe0ff */
[----:B------:R-:W-:Y:S02]  /*13bb0*/  LOP3.LUT P0, RZ, R96, 0x4, RZ, 0xc0, !PT ;  /* 0x0000000460ff7812 */ /* 0x000fe4000780c0ff */
[----:B------:R-:W-:Y:S01]  /*13bc0*/  IADD3 R211, R200, 0x1000, RZ ;  /* 0x00001000c8d37810 */ /* 0x000fe20007ffe0ff */
[----:B------:R-:W4:Y:S01]  /*13bd0*/  LDSM.16.M88.4 R40, [R200] ;  /* 0x00000000c828783b */ /* 0x000f220000000200 */
[----:B------:R-:W-:Y:S02]  /*13be0*/  SEL R0, R0, 0xffffffc0, !P0 ;  /* 0xffffffc000007807 */ /* 0x000fe40004000000 */
[C---:B------:R-:W-:Y:S01]  /*13bf0*/  ISETP.LT.OR P0, PT, R6.reuse, 0x1, !P3 ;  /* 0x000000010600780c */ /* 0x040fe20005f01670 */
[----:B------:R-:W4:Y:S01]  /*13c00*/  LDSM.16.M88.4 R48, [R200+0x800] ;  /* 0x00080000c830783b */ /* 0x000f220000000200 */
[----:B------:R-:W-:Y:S01]  /*13c10*/  @!P5 ISETP.LT.OR P3, PT, R6, 0x21, !P3 ;  /* 0x000000210600d80c */ /* 0x000fe20005f61670 */
[--C-:B------:R-:W-:Y:S01]  /*13c20*/  IMAD.IADD R162, R163, 0x1, R0.reuse ;  /* 0x00000001a3a27824 */ /* 0x100fe200078e0200 */
[C---:B------:R-:W-:Y:S01]  /*13c30*/  IADD3 R210, R200.reuse, 0x800, RZ ;  /* 0x00000800c8d27810 */ /* 0x040fe20007ffe0ff */
[----:B------:R-:W4:Y:S01]  /*13c40*/  LDSM.16.M88.4 R56, [R200+0x1000] ;  /* 0x00100000c838783b */ /* 0x000f220000000200 */
[----:B-1----:R-:W-:Y:S01]  /*13c50*/  HMMA.16816.F32.BF16 R28, R8, R20, RZ ;  /* 0x00000014081c723c */ /* 0x002fe200000418ff */
[C---:B------:R-:W-:Y:S01]  /*13c60*/  IMAD.IADD R161, R200.reuse, 0x1, R0 ;  /* 0x00000001c8a17824 */ /* 0x040fe200078e0200 */
[----:B------:R-:W-:-:S02]  /*13c70*/  IADD3 R209, R200, 0x4800, RZ ;  /* 0x00004800c8d17810 */ /* 0x000fc40007ffe0ff */
[C---:B------:R-:W-:Y:S02]  /*13c80*/  IADD3 R208, R200.reuse, 0x5800, RZ ;  /* 0x00005800c8d07810 */ /* 0x040fe40007ffe0ff */
[----:B------:R-:W-:Y:S01]  /*13c90*/  IADD3 R207, R200, 0x5000, RZ ;  /* 0x00005000c8cf7810 */ /* 0x000fe20007ffe0ff */
        /* <DEDUP_REMOVED lines=12> */
[----:B------:R-:W-:Y:S01]  /*13d60*/  IADD3 R202, R200, 0x2800, RZ ;  /* 0x00002800c8ca7810 */ /* 0x000fe20007ffe0ff */
[----:B------:R1:W-:Y:S01]  /*13d70*/  LDGSTS.E.BYPASS.LTC128B.128 [R212+0x5880], [R2.64+0x80], !P0 ;  /* 0x0588008002d47fae */ /* 0x0003e2000c101d46 */
[C---:B------:R-:W-:Y:S02]  /*13d80*/  ISETP.LT.OR P0, PT, R6.reuse, 0x1, !P1 ;  /* 0x000000010600780c */ /* 0x040fe40004f01670 */
[----:B------:R-:W-:Y:S01]  /*13d90*/  @!P5 ISETP.LT.OR P1, PT, R6, 0x21, !P1 ;  /* 0x000000210600d80c */ /* 0x000fe20004f21670 */
[----:B------:R-:W-:Y:S01]  /*13da0*/  HMMA.16816.F32.BF16 R36, R8, R18, RZ ;  /* 0x000000120824723c */ /* 0x000fe200000418ff */
[----:B------:R-:W-:-:S07]  /*13db0*/  IADD3 R201, R200, 0x2000, RZ ;  /* 0x00002000c8c97810 */ /* 0x000fce0007ffe0ff */
[----:B---3--:R-:W-:Y:S02]  /*13dc0*/  HMMA.16816.F32.BF16 R44, R8, R24, RZ ;  /* 0x00000018082c723c */ /* 0x008fe400000418ff */
[----:B------:R1:W-:Y:S01]  /*13dd0*/  LDGSTS.E.BYPASS.LTC128B.128 [R212+0x7080], [R2.64+0x100], !P0 ;  /* 0x0708010002d47fae */ /* 0x0003e2000c101d46 */
[----:B------:R-:W-:-:S04]  /*13de0*/  LOP3.LUT P0, RZ, R120, 0x8, RZ, 0xc0, !PT ;  /* 0x0000000878ff7812 */ /* 0x000fc8000780c0ff */
[C---:B------:R-:W-:Y:S01]  /*13df0*/  ISETP.LT.OR P4, PT, R6.reuse, 0x1, !P0 ;  /* 0x000000010600780c */ /* 0x040fe20004781670 */
[----:B------:R-:W-:Y:S01]  /*13e00*/  HMMA.16816.F32.BF16 R8, R8, R26, RZ ;  /* 0x0000001a0808723c */ /* 0x000fe200000418ff */
[----:B------:R-:W-:-:S07]  /*13e10*/  @!P5 ISETP.LT.OR P0, PT, R6, 0x21, !P0 ;  /* 0x000000210600d80c */ /* 0x000fce0004701670 */
[C---:B----4-:R-:W-:Y:S04]  /*13e20*/  HMMA.16816.F32.BF16 R16, R12.reuse, R40, R28 ;  /* 0x000000280c10723c */ /* 0x050fe8000004181c */
[----:B------:R1:W-:Y:S04]  /*13e30*/  LDGSTS.E.BYPASS.LTC128B.128 [R212+0x8880], [R2.64+0x180], !P4 ;  /* 0x0888018002d47fae */ /* 0x0003e8000e101d46 */
[----:B------:R2:W-:Y:S01]  /*13e40*/  @!P5 LDGSTS.E.BYPASS.LTC128B.128 [R215+0x5080], [R4.64], !P3 ;  /* 0x0508000004d7dfae */ /* 0x0005e2000d901d46 */
[C---:B------:R-:W-:Y:S03]  /*13e50*/  HMMA.16816.F32.BF16 R24, R12.reuse, R42, R20 ;  /* 0x0000002a0c18723c */ /* 0x040fe60000041814 */
[----:B------:R2:W-:Y:S04]  /*13e60*/  @!P5 LDGSTS.E.BYPASS.LTC128B.128 [R215+0x6880], [R4.64+0x80], !P2 ;  /* 0x0688008004d7dfae */ /* 0x0005e8000d101d46 */
[----:B------:R2:W-:Y:S01]  /*13e70*/  @!P5 LDGSTS.E.BYPASS.LTC128B.128 [R215+0x8080], [R4.64+0x100], !P1 ;  /* 0x0808010004d7dfae */ /* 0x0005e2000c901d46 */
[----:B------:R-:W-:Y:S03]  /*13e80*/  HMMA.16816.F32.BF16 R28, R12, R48, R32 ;  /* 0x000000300c1c723c */ /* 0x000fe60000041820 */
[----:B------:R2:W-:Y:S01]  /*13e90*/  @!P5 LDGSTS.E.BYPASS.LTC128B.128 [R215+0x9880], [R4.64+0x180], !P0 ;  /* 0x0988018004d7dfae */ /* 0x0005e2000c101d46 */
[----:B------:R-:W-:-:S03]  /*13ea0*/  ISETP.GT.AND P0, PT, R116, R230, PT ;  /* 0x000000e67400720c */ /* 0x000fc60003f04270 */
[----:B------:R-:W-:Y:S01]  /*13eb0*/  LDSM.16.M88.4 R52, [R162] ;  /* 0x00000000a234783b */ /* 0x000fe20000000200 */
[C---:B------:R-:W-:Y:S03]  /*13ec0*/  HMMA.16816.F32.BF16 R32, R12.reuse, R50, R36 ;  /* 0x000000320c20723c */ /* 0x040fe60000041824 */
[----:B------:R-:W-:Y:S04]  /*13ed0*/  LDSM.16.M88.4 R60, [R162+0x800] ;  /* 0x00080000a23c783b */ /* 0x000fe80000000200 */
[----:B------:R-:W-:Y:S01]  /*13ee0*/  LDSM.16.M88.4 R64, [R162+0x1000] ;  /* 0x00100000a240783b */ /* 0x000fe20000000200 */
[C---:B------:R-:W-:Y:S03]  /*13ef0*/  HMMA.16816.F32.BF16 R36, R12.reuse, R56, R44 ;  /* 0x000000380c24723c */ /* 0x040fe6000004182c */
[----:B------:R-:W-:Y:S04]  /*13f00*/  LDSM.16.M88.4 R20, [R161] ;  /* 0x00000000a114783b */ /* 0x000fe80000000200 */
[----:B------:R-:W-:Y:S01]  /*13f10*/  LDSM.16.M88.4 R44, [R161+0x800] ;  /* 0x00080000a12c783b */ /* 0x000fe20000000200 */
[----:B------:R-:W-:Y:S03]  /*13f20*/  HMMA.16816.F32.BF16 R12, R12, R58, R8 ;  /* 0x0000003a0c0c723c */ /* 0x000fe60000041808 */
[----:B------:R-:W-:Y:S04]  /*13f30*/  LDSM.16.M88.4 R8, [R198] ;  /* 0x00000000c608783b */ /* 0x000fe80000000200 */
[----:B--2---:R-:W2:Y:S04]  /*13f40*/  LDSM.16.M88.4 R4, [R199] ;  /* 0x00000000c704783b */ /* 0x004ea80000000200 */
[----:B------:R-:W3:Y:S04]  /*13f50*/  LDSM.16.M88.4 R56, [R161+0x1000] ;  /* 0x00100000a138783b */ /* 0x000ee80000000200 */
[----:B------:R-:W-:Y:S04]  /*13f60*/  LDSM.16.M88.4 R40, [R163+0x1800] ;  /* 0x00180000a328783b */ /* 0x000fe80000000200 */
[----:B------:R-:W-:Y:S04]  /*13f70*/  LDSM.16.M88.4 R48, [R163+0x2000] ;  /* 0x00200000a330783b */ /* 0x000fe80000000200 */
[----:B------:R-:W0:Y:S01]  /*13f80*/  LDGDEPBAR ;  /* 0x00000000000079af */ /* 0x000e220000000000 */
        /* <DEDUP_REMOVED lines=9> */
[----:B------:R-:W-:Y:S03]  /*14020*/  LDSM.16.M88.4 R64, [R162+0x4000] ;  /* 0x00400000a240783b */ /* 0x000fe60000000200 */
        /* <DEDUP_REMOVED lines=8> */
[----:B------:R-:W3:Y:S04]  /*140b0*/  LDSM.16.M88.4 R8, [R197+0x4000] ;  /* 0x00400000c508783b */ /* 0x000ee80000000200 */
        /* <DEDUP_REMOVED lines=10> */
[----:B------:R-:W1:Y:S03]  /*14160*/  LDSM.16.M88.4 R52, [R162+0x2000] ;  /* 0x00200000a234783b */ /* 0x000e660000000200 */
[C---:B---3--:R-:W-:Y:S08]  /*14170*/  HMMA.16816.F32.BF16 R16, R8.reuse, R20, R16 ;  /* 0x000000140810723c */ /* 0x048ff00000041810 */
[C---:B------:R-:W-:Y:S01]  /*14180*/  HMMA.16816.F32.BF16 R24, R8.reuse, R22, R24 ;  /* 0x000000160818723c */ /* 0x040fe20000041818 */
[----:B------:R-:W-:Y:S07]  /*14190*/  LDSM.16.M88.4 R20, [R161+0x1800] ;  /* 0x00180000a114783b */ /* 0x000fee0000000200 */
[C---:B------:R-:W-:Y:S08]  /*141a0*/  HMMA.16816.F32.BF16 R28, R8.reuse, R44, R28 ;  /* 0x0000002c081c723c */ /* 0x040ff0000004181c */
[C---:B------:R-:W-:Y:S01]  /*141b0*/  HMMA.16816.F32.BF16 R32, R8.reuse, R46, R32 ;  /* 0x0000002e0820723c */ /* 0x040fe20000041820 */
[----:B------:R-:W-:Y:S07]  /*141c0*/  LDSM.16.M88.4 R44, [R163+0x3000] ;  /* 0x00300000a32c783b */ /* 0x000fee0000000200 */
[C---:B----4-:R-:W-:Y:S08]  /*141d0*/  HMMA.16816.F32.BF16 R36, R8.reuse, R56, R36 ;  /* 0x000000380824723c */ /* 0x050ff00000041824 */
[----:B------:R-:W-:Y:S01]  /*141e0*/  HMMA.16816.F32.BF16 R12, R8, R58, R12 ;  /* 0x0000003a080c723c */ /* 0x000fe2000004180c */
[----:B------:R-:W3:Y:S04]  /*141f0*/  LDSM.16.M88.4 R8, [R198+0x4000] ;  /* 0x00400000c608783b */ /* 0x000ee80000000200 */
[----:B------:R-:W4:Y:S03]  /*14200*/  LDSM.16.M88.4 R56, [R161+0x2800] ;  /* 0x00280000a138783b */ /* 0x000f260000000200 */
[C---:B--2---:R-:W-:Y:S08]  /*14210*/  HMMA.16816.F32.BF16 R16, R4.reuse, R40, R16 ;  /* 0x000000280410723c */ /* 0x044ff00000041810 */
        /* <DEDUP_REMOVED lines=8> */
[----:B------:R-:W2:Y:S03]  /*142a0*/  LDSM.16.M88.4 R60, [R163+0x4000] ;  /* 0x00400000a33c783b */ /* 0x000ea60000000200 */
[C---:B---3--:R-:W-:Y:S08]  /*142b0*/  HMMA.16816.F32.BF16 R16, R8.reuse, R20, R16 ;  /* 0x000000140810723c */ /* 0x048ff00000041810 */
[C---:B------:R-:W-:Y:S08]  /*142c0*/  HMMA.16816.F32.BF16 R24, R8.reuse, R22, R24 ;  /* 0x000000160818723c */ /* 0x040ff00000041818 */
[C---:B------:R-:W-:Y:S08]  /*142d0*/  HMMA.16816.F32.BF16 R28, R8.reuse, R48, R28 ;  /* 0x00000030081c723c */ /* 0x040ff0000004181c */
[C---:B------:R-:W-:Y:S01]  /*142e0*/  HMMA.16816.F32.BF16 R32, R8.reuse, R50, R32 ;  /* 0x000000320820723c */ /* 0x040fe20000041820 */
[----:B------:R-:W-:Y:S07]  /*142f0*/  LDSM.16.M88.4 R48, [R200+0x3800] ;  /* 0x00380000c830783b */ /* 0x000fee0000000200 */
[C---:B----4-:R-:W-:Y:S08]  /*14300*/  HMMA.16816.F32.BF16 R36, R8.reuse, R56, R36 ;  /* 0x000000380824723c */ /* 0x050ff00000041824 */
[----:B------:R-:W-:Y:S01]  /*14310*/  HMMA.16816.F32.BF16 R12, R8, R58, R12 ;  /* 0x0000003a080c723c */ /* 0x000fe2000004180c */
[----:B------:R-:W3:Y:S04]  /*14320*/  LDSM.16.M88.4 R8, [R197+0x8000] ;  /* 0x00800000c508783b */ /* 0x000ee80000000200 */
[----:B------:R-:W4:Y:S03]  /*14330*/  LDSM.16.M88.4 R56, [R200+0x4000] ;  /* 0x00400000c838783b */ /* 0x000f260000000200 */
[C---:B-1----:R-:W-:Y:S08]  /*14340*/  HMMA.16816.F32.BF16 R16, R4.reuse, R44, R16 ;  /* 0x0000002c0410723c */ /* 0x042ff00000041810 */
[C---:B------:R-:W-:Y:S01]  /*14350*/  HMMA.16816.F32.BF16 R24, R4.reuse, R46, R24 ;  /* 0x0000002e0418723c */ /* 0x040fe20000041818 */
[----:B------:R-:W-:Y:S07]  /*14360*/  LDSM.16.M88.4 R44, [R162+0x3000] ;  /* 0x00300000a22c783b */ /* 0x000fee0000000200 */
[C---:B------:R-:W-:Y:S08]  /*14370*/  HMMA.16816.F32.BF16 R28, R4.reuse, R52, R28 ;  /* 0x00000034041c723c */ /* 0x040ff0000004181c */
[C---:B------:R-:W-:Y:S01]  /*14380*/  HMMA.16816.F32.BF16 R32, R4.reuse, R54, R32 ;  /* 0x000000360420723c */ /* 0x040fe20000041820 */
[----:B------:R-:W-:Y:S07]  /*14390*/  LDSM.16.M88.4 R52, [R162+0x3800] ;  /* 0x00380000a234783b */ /* 0x000fee0000000200 */
[C---:B--2---:R-:W-:Y:S08]  /*143a0*/  HMMA.16816.F32.BF16 R36, R4.reuse, R60, R36 ;  /* 0x0000003c0424723c */ /* 0x044ff00000041824 */
[----:B------:R-:W-:Y:S01]  /*143b0*/  HMMA.16816.F32.BF16 R12, R4, R62, R12 ;  /* 0x0000003e040c723c */ /* 0x000fe2000004180c */
[----:B------:R-:W1:Y:S04]  /*143c0*/  LDSM.16.M88.4 R4, [R199+0x8000] ;  /* 0x00800000c704783b */ /* 0x000e680000000200 */
[----:B------:R-:W-:Y:S03]  /*143d0*/  LDSM.16.M88.4 R60, [R161+0x4000] ;  /* 0x00400000a13c783b */ /* 0x000fe60000000200 */
        /* <DEDUP_REMOVED lines=42> */
[C---:B------:R-:W-:Y:S08]  /*14680*/  HMMA.16816.F32.BF16 R20, R12.reuse, R54, R20 ;  /* 0x000000360c14723c */ /* 0x040ff00000041814 */
        /* <DEDUP_REMOVED lines=61> */
.L_x_5058:
[----:B------:R-:W-:Y:S05]  /*14a60*/  BSYNC B0 ;  /* 0x0000000000007941 */ /* 0x000fea0003800000 */
.L_x_5057:
[----:B------:R-:W2:Y:S04]  /*14a70*/  LDL R0, [R1+0x48] ;  /* 0x0000480001007983 */ /* 0x000ea80000100800 */
[----:B------:R-:W3:Y:S01]  /*14a80*/  LDL R95, [R1+0x10] ;  /* 0x00001000015f7983 */ /* 0x000ee20000100800 */
[----:B------:R-:W-:Y:S01]  /*14a90*/  ISETP.NE.AND P3, PT, R133, 0x1, PT ;  /* 0x000000018500780c */ /* 0x000fe20003f65270 */
[----:B-1----:R-:W-:Y:S01]  /*14aa0*/  IMAD.IADD R4, R125, 0x1, -R231 ;  /* 0x000000017d047824 */ /* 0x002fe200078e0ae7 */
        /* <DEDUP_REMOVED lines=41> */
[C---:B------:R-:W-:Y:S02]  /*14d40*/  ISETP.GT.AND P0, PT, R2.reuse, 0x20, PT ;  /* 0x000000200200780c */ /* 0x040fe40003f04270 */
[----:B------:R-:W-:Y:S02]  /*14d50*/  FSEL R13, R41, -INF , P1 ;  /* 0xff800000290d7808 */ /* 0x000fe40000800000 */
[----:B------:R-:W-:Y:S02]  /*14d60*/  FMNMX.FTZ R3, R15, R3, !PT ;  /* 0x000000030f037209 */ /* 0x000fe40007810000 */
[----:B------:R-:W-:-:S02]  /*14d70*/  ISETP.GT.AND P1, PT, R2, 0x21, PT ;  /* 0x000000210200780c */ /* 0x000fc40003f24270 */
[----:B------:R-:W-:Y:S02]  /*14d80*/  FSEL R94, R20, -INF , P0 ;  /* 0xff800000145e7808 */ /* 0x000fe40000000000 */
[----:B------:R-:W-:Y:S02]  /*14d90*/  ISETP.GT.AND P0, PT, R2, 0x28, PT ;  /* 0x000000280200780c */ /* 0x000fe40003f04270 */
[----:B------:R-:W-:Y:S02]  /*14da0*/  IMNMX R0, R4, R5, PT ;  /* 0x0000000504007217 */ /* 0x000fe40003800200 */
[----:B------:R-:W-:Y:S02]  /*14db0*/  FMNMX.FTZ R3, R13, R3, !PT ;  /* 0x000000030d037209 */ /* 0x000fe40007810000 */
[----:B------:R-:W-:Y:S02]  /*14dc0*/  FSEL R93, R21, -INF , P1 ;  /* 0xff800000155d7808 */ /* 0x000fe40000800000 */
[----:B------:R-:W-:-:S02]  /*14dd0*/  ISETP.GT.AND P1, PT, R2, 0x29, PT ;  /* 0x000000290200780c */ /* 0x000fc40003f24270 */
[----:B------:R-:W-:Y:S02]  /*14de0*/  FSEL R92, R36, -INF , P0 ;  /* 0xff800000245c7808 */ /* 0x000fe40000000000 */
[C---:B------:R-:W-:Y:S02]  /*14df0*/  ISETP.GT.AND P0, PT, R0.reuse, RZ, PT ;  /* 0x000000ff0000720c */ /* 0x040fe40003f04270 */
[----:B------:R-:W-:Y:S02]  /*14e00*/  ISETP.GT.AND P2, PT, R0, 0x1, PT ;  /* 0x000000010000780c */ /* 0x000fe40003f44270 */
[----:B------:R-:W-:Y:S02]  /*14e10*/  FMNMX.FTZ R2, R94, R3, !PT ;  /* 0x000000035e027209 */ /* 0x000fe40007810000 */
[----:B------:R-:W-:Y:S02]  /*14e20*/  FSEL R91, R37, -INF , P1 ;  /* 0xff800000255b7808 */ /* 0x000fe40000800000 */
[----:B------:R-:W-:-:S02]  /*14e30*/  FSEL R5, R34, -INF , P0 ;  /* 0xff80000022057808 */ /* 0x000fc40000000000 */
[C---:B------:R-:W-:Y:S02]  /*14e40*/  ISETP.GT.AND P1, PT, R0.reuse, 0x8, PT ;  /* 0x000000080000780c */ /* 0x040fe40003f24270 */
[----:B------:R-:W-:Y:S02]  /*14e50*/  FSEL R10, R35, -INF , P2 ;  /* 0xff800000230a7808 */ /* 0x000fe40001000000 */
[----:B------:R-:W-:Y:S01]  /*14e60*/  FMNMX.FTZ R2, R93, R2, !PT ;  /* 0x000000025d027209 */ /* 0x000fe20007810000 */
[----:B------:R-:W-:Y:S01]  /*14e70*/  LDSM.16.MT88.4 R32, [R193] ;  /* 0x00000000c120783b */ /* 0x000fe20000004200 */
[----:B------:R-:W-:Y:S02]  /*14e80*/  ISETP.GT.AND P0, PT, R0, 0x9, PT ;  /* 0x000000090000780c */ /* 0x000fe40003f04270 */
[----:B------:R-:W-:Y:S02]  /*14e90*/  FSEL R9, R30, -INF , P1 ;  /* 0xff8000001e097808 */ /* 0x000fe40000800000 */
[----:B------:R-:W-:-:S02]  /*14ea0*/  FMNMX.FTZ R3, R5, R10, !PT ;  /* 0x0000000a05037209 */ /* 0x000fc40007810000 */
[----:B------:R-:W-:Y:S02]  /*14eb0*/  FMNMX.FTZ R2, R92, R2, !PT ;  /* 0x000000025c027209 */ /* 0x000fe40007810000 */
[----:B------:R-:W-:Y:S02]  /*14ec0*/  FSEL R8, R31, -INF , P0 ;  /* 0xff8000001f087808 */ /* 0x000fe40000000000 */
[C---:B------:R-:W-:Y:S01]  /*14ed0*/  ISETP.GT.AND P1, PT, R0.reuse, 0x10, PT ;  /* 0x000000100000780c */ /* 0x040fe20003f24270 */
[----:B------:R-:W-:Y:S01]  /*14ee0*/  LDSM.16.MT88.4 R28, [R195] ;  /* 0x00000000c31c783b */ /* 0x000fe20000004200 */
[----:B------:R-:W-:Y:S02]  /*14ef0*/  FMNMX.FTZ R3, R9, R3, !PT ;  /* 0x0000000309037209 */ /* 0x000fe40007810000 */
[----:B------:R-:W-:Y:S02]  /*14f00*/  FMNMX.FTZ R2, R91, R2, !PT ;  /* 0x000000025b027209 */ /* 0x000fe40007810000 */
[----:B------:R-:W-:-:S02]  /*14f10*/  ISETP.GT.AND P0, PT, R0, 0x11, PT ;  /* 0x000000110000780c */ /* 0x000fc40003f04270 */
[----:B------:R-:W-:Y:S01]  /*14f20*/  FSEL R7, R26, -INF , P1 ;  /* 0xff8000001a077808 */ /* 0x000fe20000800000 */
[----:B------:R-:W1:Y:S01]  /*14f30*/  SHFL.BFLY PT, R4, R2, 0x2, 0x1f ;  /* 0x0c401f0002047f89 */ /* 0x000e6200000e0000 */
[----:B------:R-:W-:Y:S02]  /*14f40*/  FMNMX.FTZ R3, R8, R3, !PT ;  /* 0x0000000308037209 */ /* 0x000fe40007810000 */
[----:B------:R-:W-:Y:S02]  /*14f50*/  FSEL R6, R27, -INF , P0 ;  /* 0xff8000001b067808 */ /* 0x000fe40000000000 */
[C---:B------:R-:W-:Y:S01]  /*14f60*/  ISETP.GT.AND P1, PT, R0.reuse, 0x18, PT ;  /* 0x000000180000780c */ /* 0x040fe20003f24270 */
[----:B------:R-:W-:Y:S01]  /*14f70*/  LDSM.16.MT88.4 R24, [R192+0x800] ;  /* 0x00080000c018783b */ /* 0x000fe20000004200 */
[----:B------:R-:W-:Y:S02]  /*14f80*/  FMNMX.FTZ R3, R7, R3, !PT ;  /* 0x0000000307037209 */ /* 0x000fe40007810000 */
[----:B------:R-:W-:-:S02]  /*14f90*/  ISETP.GT.AND P0, PT, R0, 0x19, PT ;  /* 0x000000190000780c */ /* 0x000fc40003f04270 */
[----:B------:R-:W-:Y:S02]  /*14fa0*/  FSEL R21, R42, -INF , P1 ;  /* 0xff8000002a157808 */ /* 0x000fe40000800000 */
        /* <DEDUP_REMOVED lines=81> */
[C---:B------:R-:W-:Y:S01]  /*154c0*/  HMMA.16816.F32.BF16 R12, R8.reuse, R34, RZ ;  /* 0x00000022080c723c */ /* 0x040fe200000418ff */
[----:B------:R-:W2:Y:S07]  /*154d0*/  LDSM.16.MT88.4 R32, [R192+0x2000] ;  /* 0x00200000c020783b */ /* 0x000eae0000004200 */
[C---:B------:R-:W-:Y:S08]  /*154e0*/  HMMA.16816.F32.BF16 R16, R8.reuse, R30, RZ ;  /* 0x0000001e0810723c */ /* 0x040ff000000418ff */
[----:B------:R-:W-:Y:S08]  /*154f0*/  HMMA.16816.F32.BF16 R28, R8, R36, RZ ;  /* 0x00000024081c723c */ /* 0x000ff000000418ff */
[----:B-1----:R-:W-:Y:S08]  /*15500*/  HMMA.16816.F32.BF16 R56, R4, R24, R20 ;  /* 0x000000180438723c */ /* 0x002ff00000041814 */
[----:B------:R-:W-:Y:S08]  /*15510*/  HMMA.16816.F32.BF16 R20, R8, R46, RZ ;  /* 0x0000002e0814723c */ /* 0x000ff000000418ff */
[----:B------:R-:W-:Y:S01]  /*15520*/  HMMA.16816.F32.BF16 R140, R4, R42, R12 ;  /* 0x0000002a048c723c */ /* 0x000fe2000004180c */
[----:B------:R-:W-:Y:S07]  /*15530*/  LDSM.16.MT88.4 R40, [R192+0x3800] ;  /* 0x00380000c028783b */ /* 0x000fee0000004200 */
[----:B------:R-:W-:Y:S01]  /*15540*/  HMMA.16816.F32.BF16 R12, R8, R44, RZ ;  /* 0x0000002c080c723c */ /* 0x000fe200000418ff */
[----:B------:R-:W-:Y:S01]  /*15550*/  LDSM.16.MT88.4 R44, [R194+0x2000] ;  /* 0x00200000c22c783b */ /* 0x000fe20000004200 */
[----:B------:R-:W-:-:S02]  /*15560*/  IMAD.MOV.U32 R102, RZ, RZ, R56 ;  /* 0x000000ffff667224 */ /* 0x000fc400078e0038 */
[----:B------:R-:W-:Y:S02]  /*15570*/  IMAD.MOV.U32 R101, RZ, RZ, R57 ;  /* 0x000000ffff657224 */ /* 0x000fe400078e0039 */
[----:B------:R-:W-:Y:S02]  /*15580*/  IMAD.MOV.U32 R100, RZ, RZ, R58 ;  /* 0x000000ffff647224 */ /* 0x000fe400078e003a */
[----:B------:R-:W-:Y:S01]  /*15590*/  HMMA.16816.F32.BF16 R16, R4, R26, R16 ;  /* 0x0000001a0410723c */ /* 0x000fe20000041810 */
[----:B------:R-:W1:Y:S01]  /*155a0*/  LDSM.16.MT88.4 R24, [R195+0x1800] ;  /* 0x00180000c318783b */ /* 0x000e620000004200 */
[----:B------:R-:W-:-:S03]  /*155b0*/  IMAD.MOV.U32 R3, RZ, RZ, R59 ;  /* 0x000000ffff037224 */ /* 0x000fc600078e003b */
[----:B------:R-:W-:Y:S03]  /*155c0*/  LDSM.16.MT88.4 R56, [R193+0x2000] ;  /* 0x00200000c138783b */ /* 0x000fe60000004200 */
[C---:B------:R-:W-:Y:S01]  /*155d0*/  HMMA.16816.F32.BF16 R248, R4.reuse, R54, R20 ;  /* 0x0000003604f8723c */ /* 0x040fe20000041814 */
[----:B------:R-:W3:Y:S07]  /*155e0*/  LDSM.16.MT88.4 R20, [R194+0x1800] ;  /* 0x00180000c214783b */ /* 0x000eee0000004200 */
[C---:B------:R-:W-:Y:S01]  /*155f0*/  HMMA.16816.F32.BF16 R12, R4.reuse, R52, R12 ;  /* 0x00000034040c723c */ /* 0x040fe2000004180c */
[----:B------:R-:W4:Y:S07]  /*15600*/  LDSM.16.MT88.4 R52, [R195+0x2000] ;  /* 0x00200000c334783b */ /* 0x000f2e0000004200 */
[----:B------:R-:W-:Y:S01]  /*15610*/  IMAD.MOV.U32 R99, RZ, RZ, R16 ;  /* 0x000000ffff637224 */ /* 0x000fe200078e0010 */
[----:B--2---:R-:W-:Y:S01]  /*15620*/  HMMA.16816.F32.BF16 R28, R4, R32, R28 ;  /* 0x00000020041c723c */ /* 0x004fe2000004181c */
[----:B------:R-:W-:-:S02]  /*15630*/  IMAD.MOV.U32 R98, RZ, RZ, R17 ;  /* 0x000000ffff627224 */ /* 0x000fc400078e0011 */
[----:B------:R-:W-:Y:S02]  /*15640*/  IMAD.MOV.U32 R97, RZ, RZ, R18 ;  /* 0x000000ffff617224 */ /* 0x000fe400078e0012 */
[----:B------:R-:W-:-:S03]  /*15650*/  IMAD.MOV.U32 R96, RZ, RZ, R19 ;  /* 0x000000ffff607224 */ /* 0x000fc600078e0013 */
[C---:B------:R-:W-:Y:S07]  /*15660*/  HMMA.16816.F32.BF16 R16, R8.reuse, R38, RZ ;  /* 0x000000260810723c */ /* 0x040fee00000418ff */
[----:B------:R-:W-:Y:S01]  /*15670*/  IMAD.MOV.U32 R106, RZ, RZ, R12 ;  /* 0x000000ffff6a7224 */ /* 0x000fe200078e000c */
[----:B-1----:R-:W-:Y:S01]  /*15680*/  HMMA.16816.F32.BF16 R36, R8, R24, RZ ;  /* 0x000000180824723c */ /* 0x002fe200000418ff */
[----:B------:R-:W-:Y:S02]  /*15690*/  IMAD.MOV.U32 R105, RZ, RZ, R13 ;  /* 0x000000ffff697224 */ /* 0x000fe400078e000d */
[----:B------:R-:W-:-:S02]  /*156a0*/  IMAD.MOV.U32 R104, RZ, RZ, R14 ;  /* 0x000000ffff687224 */ /* 0x000fc400078e000e */
[----:B------:R-:W-:-:S03]  /*156b0*/  IMAD.MOV.U32 R103, RZ, RZ, R15 ;  /* 0x000000ffff677224 */ /* 0x000fc600078e000f */
[----:B------:R-:W-:Y:S01]  /*156c0*/  IMAD.MOV.U32 R110, RZ, RZ, R28 ;  /* 0x000000ffff6e7224 */ /* 0x000fe200078e001c */
[----:B------:R-:W-:Y:S01]  /*156d0*/  HMMA.16816.F32.BF16 R12, R8, R48, RZ ;  /* 0x00000030080c723c */ /* 0x000fe200000418ff */
[----:B------:R-:W-:Y:S02]  /*156e0*/  IMAD.MOV.U32 R109, RZ, RZ, R29 ;  /* 0x000000ffff6d7224 */ /* 0x000fe400078e001d */
[----:B------:R-:W-:Y:S02]  /*156f0*/  IMAD.MOV.U32 R108, RZ, RZ, R30 ;  /* 0x000000ffff6c7224 */ /* 0x000fe400078e001e */
[----:B------:R-:W-:-:S03]  /*15700*/  IMAD.MOV.U32 R107, RZ, RZ, R31 ;  /* 0x000000ffff6b7224 */ /* 0x000fc600078e001f */
[----:B------:R-:W-:Y:S08]  /*15710*/  HMMA.16816.F32.BF16 R16, R4, R34, R16 ;  /* 0x000000220410723c */ /* 0x000ff00000041810 */
[C---:B------:R-:W-:Y:S08]  /*15720*/  HMMA.16816.F32.BF16 R32, R8.reuse, R26, RZ ;  /* 0x0000001a0820723c */ /* 0x040ff000000418ff */
[C---:B---3--:R-:W-:Y:S08]  /*15730*/  HMMA.16816.F32.BF16 R28, R8.reuse, R20, RZ ;  /* 0x00000014081c723c */ /* 0x048ff000000418ff */
[----:B------:R-:W-:Y:S01]  /*15740*/  HMMA.16816.F32.BF16 R24, R8, R22, RZ ;  /* 0x000000160818723c */ /* 0x000fe200000418ff */
[----:B------:R-:W-:-:S02]  /*15750*/  IMAD.MOV.U32 R114, RZ, RZ, R16 ;  /* 0x000000ffff727224 */ /* 0x000fc400078e0010 */
[----:B------:R-:W-:Y:S02]  /*15760*/  IMAD.MOV.U32 R113, RZ, RZ, R17 ;  /* 0x000000ffff717224 */ /* 0x000fe400078e0011 */
[----:B------:R-:W-:Y:S02]  /*15770*/  IMAD.MOV.U32 R112, RZ, RZ, R18 ;  /* 0x000000ffff707224 */ /* 0x000fe400078e0012 */
[----:B------:R-:W-:Y:S01]  /*15780*/  IMAD.MOV.U32 R111, RZ, RZ, R19 ;  /* 0x000000ffff6f7224 */ /* 0x000fe200078e0013 */
        /* <DEDUP_REMOVED lines=14> */
[----:B------:R-:W-:Y:S01]  /*15870*/  HMMA.16816.F32.BF16 R24, R8, R64, RZ ;  /* 0x000000400818723c */ /* 0x000fe200000418ff */
[----:B------:R-:W-:-:S06]  /*15880*/  IMAD.MOV.U32 R55, RZ, RZ, R111 ;  /* 0x000000ffff377224 */ /* 0x000fcc00078e006f */
[----:B------:R-:W-:Y:S01]  /*15890*/  IMAD.MOV.U32 R64, RZ, RZ, R106 ;  /* 0x000000ffff407224 */ /* 0x000fe200078e006a */
[----:B------:R-:W-:Y:S01]  /*158a0*/  HMMA.16816.F32.BF16 R20, R8, R66, RZ ;  /* 0x000000420814723c */ /* 0x000fe200000418ff */
[----:B------:R-:W-:-:S06]  /*158b0*/  IMAD.MOV.U32 R65, RZ, RZ, R105 ;  /* 0x000000ffff417224 */ /* 0x000fcc00078e0069 */
[----:B------:R-:W-:Y:S01]  /*158c0*/  IMAD.MOV.U32 R66, RZ, RZ, R104 ;  /* 0x000000ffff427224 */ /* 0x000fe200078e0068 */
[----:B------:R-:W-:Y:S01]  /*158d0*/  HMMA.16816.F32.BF16 R244, R4, R56, R12 ;  /* 0x0000003804f4723c */ /* 0x000fe2000004180c */
        /* <DEDUP_REMOVED lines=82> */
[----:B------:R-:W-:Y:S01]  /*15e00*/  HMMA.16816.F32.BF16 R28, R128, R32, R64 ;  /* 0x00000020801c723c */ /* 0x000fe20000041840 */
[----:B------:R-:W-:Y:S01]  /*15e10*/  LDSM.16.MT88.4 R64, [R194+0x2800] ;  /* 0x00280000c240783b */ /* 0x000fe20000004200 */
[----:B------:R-:W-:-:S06]  /*15e20*/  FADD.FTZ R0, R85, R0 ;  /* 0x0000000055007221 */ /* 0x000fcc0000010000 */
[C---:B------:R-:W-:Y:S01]  /*15e30*/  HMMA.16816.F32.BF16 R32, R128.reuse, R34, R248 ;  /* 0x000000228020723c */ /* 0x040fe200000418f8 */
[----:B------:R-:W2:Y:S06]  /*15e40*/  LDL R250, [R1+0x18] ;  /* 0x0000180001fa7983 */ /* 0x000eac0000100800 */
[----:B------:R-:W-:Y:S01]  /*15e50*/  IMAD.MOV.U32 R248, RZ, RZ, R95 ;  /* 0x000000fffff87224 */ /* 0x000fe200078e005f */
[C---:B------:R-:W-:Y:S08]  /*15e60*/  HMMA.16816.F32.BF16 R168, R128.reuse, R164, R168 ;  /* 0x000000a480a8723c */ /* 0x040ff000000418a8 */
[----:B------:R-:W-:Y:S01]  /*15e70*/  HMMA.16816.F32.BF16 R132, R128, R136, R132 ;  /* 0x000000888084723c */ /* 0x000fe20000041884 */
[----:B------:R-:W-:-:S02]  /*15e80*/  FADD.FTZ R3, R148, R2 ;  /* 0x0000000294037221 */ /* 0x000fc40000010000 */
[----:B------:R-:W-:Y:S02]  /*15e90*/  IMAD.MOV.U32 R249, RZ, RZ, R69 ;  /* 0x000000fffff97224 */ /* 0x000fe400078e0045 */
[----:B------:R-:W-:-:S03]  /*15ea0*/  IMAD.MOV.U32 R251, RZ, RZ, R68 ;  /* 0x000000fffffb7224 */ /* 0x000fc600078e0044 */
[C---:B------:R-:W-:Y:S01]  /*15eb0*/  HMMA.16816.F32.BF16 R164, R128.reuse, R166, R144 ;  /* 0x000000a680a4723c */ /* 0x040fe20000041890 */
[----:B------:R-:W1:Y:S07]  /*15ec0*/  LDSM.16.MT88.4 R144, [R195+0x1000] ;  /* 0x00100000c390783b */ /* 0x000e6e0000004200 */
[C---:B------:R-:W-:Y:S08]  /*15ed0*/  HMMA.16816.F32.BF16 R136, R128.reuse, R138, R140 ;  /* 0x0000008a8088723c */ /* 0x040ff0000004188c */
[C---:B------:R-:W-:Y:S08]  /*15ee0*/  HMMA.16816.F32.BF16 R36, R128.reuse, R40, R44 ;  /* 0x000000288024723c */ /* 0x040ff0000004182c */
[C---:B-1----:R-:W-:Y:S01]  /*15ef0*/  HMMA.16816.F32.BF16 R140, R128.reuse, R144, R72 ;  /* 0x00000090808c723c */ /* 0x042fe20000041848 */
[----:B------:R-:W-:Y:S07]  /*15f00*/  LDSM.16.MT88.4 R72, [R192+0x4000] ;  /* 0x00400000c048783b */ /* 0x000fee0000004200 */
[C---:B------:R-:W-:Y:S08]  /*15f10*/  HMMA.16816.F32.BF16 R144, R128.reuse, R146, R76 ;  /* 0x000000928090723c */ /* 0x040ff0000004184c */
[C---:B------:R-:W-:Y:S08]  /*15f20*/  HMMA.16816.F32.BF16 R76, R128.reuse, R80, R184 ;  /* 0x00000050804c723c */ /* 0x040ff000000418b8 */
[C---:B------:R-:W-:Y:S01]  /*15f30*/  HMMA.16816.F32.BF16 R80, R128.reuse, R82, R96 ;  /* 0x000000528050723c */ /* 0x040fe20000041860 */
[----:B------:R-:W1:Y:S07]  /*15f40*/  LDSM.16.MT88.4 R96, [R194+0x4000] ;  /* 0x00400000c260783b */ /* 0x000e6e0000004200 */
[C---:B------:R-:W-:Y:S08]  /*15f50*/  HMMA.16816.F32.BF16 R124, R128.reuse, R12, R124 ;  /* 0x0000000c807c723c */ /* 0x040ff0000004187c */
[C---:B------:R-:W-:Y:S08]  /*15f60*/  HMMA.16816.F32.BF16 R60, R128.reuse, R64, R60 ;  /* 0x00000040803c723c */ /* 0x040ff0000004183c */
[C---:B------:R-:W-:Y:S08]  /*15f70*/  HMMA.16816.F32.BF16 R40, R128.reuse, R42, R52 ;  /* 0x0000002a8028723c */ /* 0x040ff00000041834 */
[C---:B-1----:R-:W-:Y:S01]  /*15f80*/  HMMA.16816.F32.BF16 R92, R128.reuse, R96, R112 ;  /* 0x00000060805c723c */ /* 0x042fe20000041870 */
[----:B------:R-:W-:Y:S07]  /*15f90*/  LDSM.16.MT88.4 R112, [R193+0x5800] ;  /* 0x00580000c170783b */ /* 0x000fee0000004200 */
[----:B------:R-:W-:Y:S01]  /*15fa0*/  HMMA.16816.F32.BF16 R96, R128, R98, R104 ;  /* 0x000000628060723c */ /* 0x000fe20000041868 */
[----:B------:R-:W1:Y:S01]  /*15fb0*/  LDSM.16.MT88.4 R104, [R192+0x5800] ;  /* 0x00580000c068783b */ /* 0x000e620000004200 */
[----:B------:R-:W-:-:S06]  /*15fc0*/  FADD.FTZ R12, R221, R0 ;  /* 0x00000000dd0c7221 */ /* 0x000fcc0000010000 */
[C---:B------:R-:W-:Y:S08]  /*15fd0*/  HMMA.16816.F32.BF16 R44, R128.reuse, R48, R244 ;  /* 0x00000030802c723c */ /* 0x040ff000000418f4 */
[C---:B------:R-:W-:Y:S01]  /*15fe0*/  HMMA.16816.F32.BF16 R48, R128.reuse, R50, R56 ;  /* 0x000000328030723c */ /* 0x040fe20000041838 */
[----:B------:R-:W3:Y:S07]  /*15ff0*/  LDSM.16.MT88.4 R56, [R195+0x2800] ;  /* 0x00280000c338783b */ /* 0x000eee0000004200 */
[C---:B-1----:R-:W-:Y:S08]  /*16000*/  HMMA.16816.F32.BF16 R100, R128.reuse, R104, R100 ;  /* 0x000000688064723c */ /* 0x042ff00000041864 */
[C---:B------:R-:W-:Y:S01]  /*16010*/  HMMA.16816.F32.BF16 R104, R128.reuse, R106, R120 ;  /* 0x0000006a8068723c */ /* 0x040fe20000041878 */
[----:B------:R-:W1:Y:S07]  /*16020*/  LDSM.16.MT88.4 R120, [R195+0x5800] ;  /* 0x00580000c378783b */ /* 0x000e6e0000004200 */
[C---:B------:R-:W-:Y:S07]  /*16030*/  HMMA.16816.F32.BF16 R64, R128.reuse, R66, R180 ;  /* 0x000000428040723c */ /* 0x040fee00000418b4 */
[----:B------:R-:W-:Y:S01]  /*16040*/  IADD3 R180, R251, -0x2, RZ ;  /* 0xfffffffefbb47810 */ /* 0x000fe20007ffe0ff */
[C---:B---3--:R-:W-:Y:S08]  /*16050*/  HMMA.16816.F32.BF16 R52, R128.reuse, R56, R240 ;  /* 0x000000388034723c */ /* 0x048ff000000418f0 */
[C---:B------:R-:W-:Y:S08]  /*16060*/  HMMA.16816.F32.BF16 R68, R128.reuse, R72, R236 ;  /* 0x000000488044723c */ /* 0x040ff000000418ec */
[C---:B------:R-:W-:Y:S08]  /*16070*/  HMMA.16816.F32.BF16 R84, R128.reuse, R88, R176 ;  /* 0x000000588054723c */ /* 0x040ff000000418b0 */
[C---:B------:R-:W-:Y:S08]  /*16080*/  HMMA.16816.F32.BF16 R108, R128.reuse, R112, R108 ;  /* 0x00000070806c723c */ /* 0x040ff0000004186c */
[C---:B-1----:R-:W-:Y:S08]  /*16090*/  HMMA.16816.F32.BF16 R116, R128.reuse, R120, R116 ;  /* 0x000000788074723c */ /* 0x042ff00000041874 */
[C---:B------:R-:W-:Y:S08]  /*160a0*/  HMMA.16816.F32.BF16 R56, R128.reuse, R58, R232 ;  /* 0x0000003a8038723c */ /* 0x040ff000000418e8 */
        /* <DEDUP_REMOVED lines=28> */
[----:B------:R-:W-:Y:S01]  /*16270*/  HMMA.16816.F32.BF16 R128, R128, R14, R16 ;  /* 0x0000000e8080723c */ /* 0x000fe20000041810 */
[----:B------:R-:W-:Y:S07]  /*16280*/  @!P0 BRA `(.L_x_5059) ;  /* 0x00002d6000008947 */ /* 0x000fee0003800000 */
[----:B------:R-:W2:Y:S01]  /*16290*/  LDL R251, [R1+0x48] ;  /* 0x0000480001fb7983 */ /* 0x000ea20000100800 */
[----:B------:R-:W-:Y:S01]  /*162a0*/  IMAD.MOV.U32 R154, RZ, RZ, R149 ;  /* 0x000000ffff9a7224 */ /* 0x000fe200078e0095 */
[----:B------:R-:W-:Y:S02]  /*162b0*/  MOV R155, R153 ;  /* 0x00000099009b7202 */ /* 0x000fe40000000f00 */
[----:B------:R-:W-:Y:S01]  /*162c0*/  MOV R213, R180 ;  /* 0x000000b400d57202 */ /* 0x000fe20000000f00 */
[----:B--2---:R-:W-:-:S04]  /*162d0*/  IMAD.IADD R221, R251, 0x1, R250 ;  /* 0x00000001fbdd7824 */ /* 0x004fc800078e02fa */
[----:B------:R-:W-:-:S05]  /*162e0*/  @P3 IMAD.HI.U32 R0, R221, c[0x0][0x2c8], RZ ;  /* 0x0000b200dd003a27 */ /* 0x000fca00078e00ff */
[----:B------:R-:W-:Y:S02]  /*162f0*/  @P3 SHF.R.U32.HI R223, RZ, c[0x0][0x2cc], R0 ;  /* 0x0000b300ffdf3a19 */ /* 0x000fe40000011600 */
.L_x_5064:
        /* <DEDUP_REMOVED lines=21> */
[C---:B------:R-:W-:Y:S01]  /*16450*/  IMAD R0, R213.reuse, c[0x0][0x20c], R0 ;  /* 0x00008300d5007a24 */ /* 0x040fe200078e0200 */
        /* <DEDUP_REMOVED lines=29> */
.L_x_5061:
[----:B------:R-:W-:Y:S05]  /*16630*/  BSYNC B0 ;  /* 0x0000000000007941 */ /* 0x000fea0003800000 */
.L_x_5060:
        /* <DEDUP_REMOVED lines=195> */
.L_x_5063:
[----:B------:R-:W-:Y:S05]  /*17270*/  BSYNC B0 ;  /* 0x0000000000007941 */ /* 0x000fea0003800000 */
.L_x_5062:
        /* <DEDUP_REMOVED lines=16> */
[----:B------:R-:W-:Y:S02]  /*17380*/  ISETP.GT.AND P1, PT, R0, 0x1, PT ;  /* 0x000000010000780c */ /* 0x000fe40003f24270 */
        /* <DEDUP_REMOVED lines=14> */
[----:B------:R-:W-:Y:S02]  /*17470*/  FSEL R172, R19, -INF , P1 ;  /* 0xff80000013ac7808 */ /* 0x000fe40000800000 */
[----:B------:R-:W-:Y:S02]  /*17480*/  ISETP.GT.AND P2, PT, R0, 0x21, PT ;  /* 0x000000210000780c */ /* 0x000fe40003f44270 */
[----:B------:R-:W-:Y:S02]  /*17490*/  FSEL R153, R22, -INF , P0 ;  /* 0xff80000016997808 */ /* 0x000fe40000000000 */
        /* <DEDUP_REMOVED lines=9> */
[C---:B------:R-:W-:Y:S02]  /*17530*/  ISETP.GT.AND P0, PT, R149.reuse, RZ, PT ;  /* 0x000000ff9500720c */ /* 0x040fe40003f04270 */
        /* <DEDUP_REMOVED lines=16> */
[C---:B------:R-:W-:Y:S01]  /*17640*/  ISETP.GT.AND P1, PT, R149.reuse, 0x11, PT ;  /* 0x000000119500780c */ /* 0x040fe20003f24270 */
[----:B------:R-:W1:Y:S01]  /*17650*/  SHFL.BFLY PT, R2, R0, 0x2, 0x1f ;  /* 0x0c401f0000027f89 */ /* 0x000e6200000e0000 */
[----:B------:R-:W-:Y:S02]  /*17660*/  ISETP.GT.AND P5, PT, R149, 0x19, PT ;  /* 0x000000199500780c */ /* 0x000fe40003fa4270 */
[----:B------:R-:W-:Y:S02]  /*17670*/  FSEL R10, R13, -INF , P1 ;  /* 0xff8000000d0a7808 */ /* 0x000fe40000800000 */
[----:B------:R-:W-:Y:S02]  /*17680*/  FSEL R14, R9, -INF , P2 ;  /* 0xff800000090e7808 */ /* 0x000fe40001000000 */
[----:B------:R-:W-:Y:S02]  /*17690*/  FSEL R9, R16, -INF , P6 ;  /* 0xff80000010097808 */ /* 0x000fe40003000000 */
[----:B------:R-:W-:Y:S02]  /*176a0*/  FSEL R8, R17, -INF , P5 ;  /* 0xff80000011087808 */ /* 0x000fe40002800000 */
[C---:B------:R-:W-:Y:S02]  /*176b0*/  ISETP.GT.AND P4, PT, R149.reuse, 0x20, PT ;  /* 0x000000209500780c */ /* 0x040fe40003f84270 */
[C---:B------:R-:W-:Y:S02]  /*176c0*/  ISETP.GT.AND P3, PT, R149.reuse, 0x21, PT ;  /* 0x000000219500780c */ /* 0x040fe40003f64270 */
[----:B------:R-:W-:Y:S02]  /*176d0*/  FSEL R7, R20, -INF , P4 ;  /* 0xff80000014077808 */ /* 0x000fe40002000000 */
[----:B------:R-:W-:Y:S02]  /*176e0*/  ISETP.GT.AND P2, PT, R149, 0x28, PT ;  /* 0x000000289500780c */ /* 0x000fe40003f44270 */
[----:B------:R-:W-:Y:S02]  /*176f0*/  FSEL R6, R21, -INF , P3 ;  /* 0xff80000015067808 */ /* 0x000fe40001800000 */
[----:B------:R-:W-:Y:S02]  /*17700*/  ISETP.GT.AND P1, PT, R149, 0x29, PT ;  /* 0x000000299500780c */ /* 0x000fe40003f24270 */
[----:B------:R-:W-:Y:S02]  /*17710*/  FSEL R5, R24, -INF , P2 ;  /* 0xff80000018057808 */ /* 0x000fe40001000000 */
        /* <DEDUP_REMOVED lines=24> */
[----:B------:R-:W-:Y:S01]  /*178a0*/  FFMA.FTZ R191, R3, c[0x0][0x2d0], -R0 ;  /* 0x0000b40003bf7a23 */ /* 0x000fe20000010800 */
[----:B------:R-:W-:Y:S01]  /*178b0*/  FMNMX.FTZ R0, R15, R155, !PT ;  /* 0x0000009b0f007209 */ /* 0x000fe20007810000 */
[C---:B-1----:R-:W-:Y:S02]  /*178c0*/  FMUL.FTZ R26, R2.reuse, R146 ;  /* 0x00000092021a7220 */ /* 0x042fe40000410000 */
[----:B------:R-:W-:Y:S01]  /*178d0*/  FMUL.FTZ R23, R2, R143 ;  /* 0x0000008f02177220 */ /* 0x000fe20000410000 */
[----:B------:R-:W-:Y:S01]  /*178e0*/  FMNMX.FTZ R0, R22, R0, !PT ;  /* 0x0000000016007209 */ /* 0x000fe20007810000 */
[C---:B------:R-:W-:Y:S01]  /*178f0*/  FMUL.FTZ R27, R2.reuse, R147 ;  /* 0x00000093021b7220 */ /* 0x040fe20000410000 */
[----:B------:R-:W-:Y:S01]  /*17900*/  MUFU.EX2 R175, R12 ;  /* 0x0000000c00af7308 */ /* 0x000fe20000000800 */
        /* <DEDUP_REMOVED lines=8> */
[C---:B------:R-:W-:Y:S01]  /*17990*/  FMUL.FTZ R39, R2.reuse, R39 ;  /* 0x0000002702277220 */ /* 0x040fe20000410000 */
[----:B------:R-:W-:Y:S01]  /*179a0*/  MUFU.EX2 R147, R180 ;  /* 0x000000b400937308 */ /* 0x000fe20000000800 */
        /* <DEDUP_REMOVED lines=53> */
[C---:B------:R-:W-:Y:S01]  /*17d00*/  FMUL.FTZ R126, R2.reuse, R126 ;  /* 0x0000007e027e7220 */ /* 0x040fe20000410000 */
[C---:B------:R-:W-:Y:S01]  /*17d10*/  FSETP.NEU.FTZ.AND P0, PT, R153.reuse, -INF , PT ;  /* 0xff8000009900780b */ /* 0x040fe20003f1d000 */
[C---:B------:R-:W-:Y:S02]  /*17d20*/  FMUL.FTZ R3, R153.reuse, c[0x0][0x2d0] ;  /* 0x0000b40099037a20 */ /* 0x040fe40000410000 */
[C---:B------:R-:W-:Y:S01]  /*17d30*/  FMUL.FTZ R127, R2.reuse, R127 ;  /* 0x0000007f027f7220 */ /* 0x040fe20000410000 */
[----:B------:R-:W-:Y:S01]  /*17d40*/  FSEL R0, R153, RZ, P0 ;  /* 0x000000ff99007208 */ /* 0x000fe20000000000 */
[C---:B------:R-:W-:Y:S01]  /*17d50*/  FMUL.FTZ R130, R2.reuse, R130 ;  /* 0x0000008202827220 */ /* 0x040fe20000410000 */
[----:B------:R-:W-:Y:S01]  /*17d60*/  FSEL R3, R3, RZ, P0 ;  /* 0x000000ff03037208 */ /* 0x000fe20000000000 */
[----:B------:R-:W-:Y:S01]  /*17d70*/  FMUL.FTZ R131, R2, R131 ;  /* 0x0000008302837220 */ /* 0x000fe20000410000 */
[----:B------:R-:W-:Y:S01]  /*17d80*/  ISETP.GT.AND P0, PT, R213, R222, PT ;  /* 0x000000ded500720c */ /* 0x000fe20003f04270 */
[----:B------:R-:W-:Y:S02]  /*17d90*/  FADD.FTZ R0, -R0, R155 ;  /* 0x0000009b00007221 */ /* 0x000fe40000010100 */
[--C-:B------:R-:W-:Y:S01]  /*17da0*/  FFMA.FTZ R19, R22, c[0x0][0x2d0], -R3.reuse ;  /* 0x0000b40016137a23 */ /* 0x100fe20000010803 */
[----:B------:R-:W-:Y:S01]  /*17db0*/  MUFU.EX2 R155, R13 ;  /* 0x0000000d009b7308 */ /* 0x000fe20000000800 */
[----:B------:R-:W-:Y:S02]  /*17dc0*/  FMUL.FTZ R0, R0, c[0x0][0x2d0] ;  /* 0x0000b40000007a20 */ /* 0x000fe40000410000 */
[--C-:B------:R-:W-:Y:S02]  /*17dd0*/  FFMA.FTZ R173, R18, c[0x0][0x2d0], -R3.reuse ;  /* 0x0000b40012ad7a23 */ /* 0x100fe40000010803 */
[----:B------:R-:W-:Y:S02]  /*17de0*/  FMUL.FTZ R18, R2, R138 ;  /* 0x0000008a02127220 */ /* 0x000fe40000410000 */
[--C-:B------:R-:W-:Y:S02]  /*17df0*/  FFMA.FTZ R15, R15, c[0x0][0x2d0], -R3.reuse ;  /* 0x0000b4000f0f7a23 */ /* 0x100fe40000010803 */
[--C-:B------:R-:W-:Y:S01]  /*17e00*/  FFMA.FTZ R174, R14, c[0x0][0x2d0], -R3.reuse ;  /* 0x0000b4000eae7a23 */ /* 0x100fe20000010803 */
[----:B------:R-:W1:Y:S01]  /*17e10*/  MUFU.EX2 R0, R0 ;  /* 0x0000000000007308 */ /* 0x000e620000000800 */
[--C-:B------:R-:W-:Y:S02]  /*17e20*/  FFMA.FTZ R177, R11, c[0x0][0x2d0], -R3.reuse ;  /* 0x0000b4000bb17a23 */ /* 0x100fe40000010803 */
[--C-:B------:R-:W-:Y:S02]  /*17e30*/  FFMA.FTZ R176, R10, c[0x0][0x2d0], -R3.reuse ;  /* 0x0000b4000ab07a23 */ /* 0x100fe40000010803 */
[--C-:B------:R-:W-:Y:S02]  /*17e40*/  FFMA.FTZ R179, R9, c[0x0][0x2d0], -R3.reuse ;  /* 0x0000b40009b37a23 */ /* 0x100fe40000010803 */
[----:B------:R-:W-:Y:S02]  /*17e50*/  FMUL.FTZ R14, R2, R134 ;  /* 0x00000086020e7220 */ /* 0x000fe40000410000 */
[--C-:B------:R-:W-:Y:S01]  /*17e60*/  FFMA.FTZ R178, R8, c[0x0][0x2d0], -R3.reuse ;  /* 0x0000b40008b27a23 */ /* 0x100fe20000010803 */
[----:B------:R2:W-:Y:S01]  /*17e70*/  MUFU.EX2 R172, R15 ;  /* 0x0000000f00ac7308 */ /* 0x0005e20000000800 */
[--C-:B------:R-:W-:Y:S02]  /*17e80*/  FFMA.FTZ R185, R7, c[0x0][0x2d0], -R3.reuse ;  /* 0x0000b40007b97a23 */ /* 0x100fe40000010803 */
[----:B------:R-:W-:Y:S02]  /*17e90*/  FMUL.FTZ R7, R2, R171 ;  /* 0x000000ab02077220 */ /* 0x000fe40000410000 */
        /* <DEDUP_REMOVED lines=8> */
[C---:B------:R-:W-:Y:S01]  /*17f20*/  FMUL.FTZ R17, R0.reuse, R137 ;  /* 0x0000008900117220 */ /* 0x040fe20000410000 */
[----:B------:R1:W3:Y:S01]  /*17f30*/  MUFU.EX2 R141, R19 ;  /* 0x00000013008d7308 */ /* 0x0002e20000000800 */
[C---:B------:R-:W-:Y:S02]  /*17f40*/  FMUL.FTZ R20, R0.reuse, R140 ;  /* 0x0000008c00147220 */ /* 0x040fe40000410000 */
[C---:B------:R-:W-:Y:S02]  /*17f50*/  FMUL.FTZ R4, R0.reuse, R168 ;  /* 0x000000a800047220 */ /* 0x040fe40000410000 */
[C---:B------:R-:W-:Y:S02]  /*17f60*/  FMUL.FTZ R5, R0.reuse, R169 ;  /* 0x000000a900057220 */ /* 0x040fe40000410000 */
[C---:B------:R-:W-:Y:S02]  /*17f70*/  FMUL.FTZ R12, R0.reuse, R132 ;  /* 0x00000084000c7220 */ /* 0x040fe40000410000 */
[----:B------:R-:W-:Y:S01]  /*17f80*/  FMUL.FTZ R13, R0, R133 ;  /* 0x00000085000d7220 */ /* 0x000fe20000410000 */
[----:B------:R-:W4:Y:S01]  /*17f90*/  MUFU.EX2 R140, R173 ;  /* 0x000000ad008c7308 */ /* 0x000f220000000800 */
[----:B------:R-:W-:Y:S01]  /*17fa0*/  F2FP.BF16.PACK_AB R133, R154, R149 ;  /* 0x000000959a85723e */ /* 0x000fe200000010ff */
[----:B--2---:R-:W-:Y:S01]  /*17fb0*/  FMUL.FTZ R15, R2, R135 ;  /* 0x00000087020f7220 */ /* 0x004fe20000410000 */
[----:B------:R-:W-:Y:S01]  /*17fc0*/  F2FP.BF16.PACK_AB R135, R175, R155 ;  /* 0x0000009baf87723e */ /* 0x000fe200000010ff */
[----:B------:R-:W-:Y:S02]  /*17fd0*/  FMUL.FTZ R9, R0, R165 ;  /* 0x000000a500097220 */ /* 0x000fe40000410000 */
[----:B------:R-:W-:Y:S02]  /*17fe0*/  FMUL.FTZ R11, R2, R167 ;  /* 0x000000a7020b7220 */ /* 0x000fe40000410000 */
[----:B------:R-:W-:Y:S02]  /*17ff0*/  FMUL.FTZ R8, R0, R164 ;  /* 0x000000a400087220 */ /* 0x000fe40000410000 */
[----:B------:R-:W-:Y:S01]  /*18000*/  FMUL.FTZ R22, R2, R142 ;  /* 0x0000008e02167220 */ /* 0x000fe20000410000 */
[----:B------:R-:W-:Y:S01]  /*18010*/  MUFU.EX2 R183, R178 ;  /* 0x000000b200b77308 */ /* 0x000fe20000000800 */
[----:B------:R-:W-:Y:S02]  /*18020*/  FMUL.FTZ R24, R0, R144 ;  /* 0x0000009000187220 */ /* 0x000fe40000410000 */
[----:B-1----:R-:W-:Y:S01]  /*18030*/  FMUL.FTZ R19, R2, R139 ;  /* 0x0000008b02137220 */ /* 0x002fe20000410000 */
[----:B---3--:R-:W-:Y:S01]  /*18040*/  F2FP.BF16.PACK_AB R132, R141, R172 ;  /* 0x000000ac8d84723e */ /* 0x008fe200000010ff */
[----:B------:R-:W1:Y:S01]  /*18050*/  LDSM.16.MT88.4 R136, [R192] ;  /* 0x00000000c088783b */ /* 0x000e620000004200 */
[C---:B------:R-:W-:Y:S02]  /*18060*/  FMUL.FTZ R25, R0.reuse, R145 ;  /* 0x0000009100197220 */ /* 0x040fe40000410000 */
[C---:B------:R-:W-:Y:S02]  /*18070*/  FMUL.FTZ R28, R0.reuse, R28 ;  /* 0x0000001c001c7220 */ /* 0x040fe40000410000 */
[C---:B------:R-:W-:Y:S01]  /*18080*/  FMUL.FTZ R29, R0.reuse, R29 ;  /* 0x0000001d001d7220 */ /* 0x040fe20000410000 */
[----:B------:R-:W-:Y:S01]  /*18090*/  MUFU.EX2 R145, R177 ;  /* 0x000000b100917308 */ /* 0x000fe20000000800 */
[----:B------:R-:W-:Y:S01]  /*180a0*/  FMUL.FTZ R32, R0, R32 ;  /* 0x0000002000207220 */ /* 0x000fe20000410000 */
[----:B----4-:R-:W-:Y:S01]  /*180b0*/  F2FP.BF16.PACK_AB R134, R146, R140 ;  /* 0x0000008c9286723e */ /* 0x010fe200000010ff */
        /* <DEDUP_REMOVED lines=18> */
[C---:B------:R-:W-:Y:S01]  /*181e0*/  FMUL.FTZ R64, R0.reuse, R64 ;  /* 0x0000004000407220 */ /* 0x040fe20000410000 */
[C---:B-1----:R-:W-:Y:S05]  /*181f0*/  HMMA.16816.F32.BF16 R4, R132.reuse, R136, R4 ;  /* 0x000000888404723c */ /* 0x042fea0000041804 */
        /* <DEDUP_REMOVED lines=39> */
[----:B------:R-:W-:Y:S02]  /*18470*/  FFMA.FTZ R0, R2, R216, R149 ;  /* 0x000000d802007223 */ /* 0x000fe40000010095 */
[----:B------:R-:W-:Y:S02]  /*18480*/  MUFU.EX2 R149, R176 ;  /* 0x000000b000957308 */ /* 0x000fe40000000800 */
[----:B------:R-:W-:Y:S04]  /*18490*/  FADD.FTZ R0, R154, R0 ;  /* 0x000000009a007221 */ /* 0x000fe80000010000 */
[----:B------:R-:W-:Y:S02]  /*184a0*/  FADD.FTZ R154, R155, R0 ;  /* 0x000000009b9a7221 */ /* 0x000fe40000010000 */
[----:B------:R-:W-:Y:S02]  /*184b0*/  FADD.FTZ R0, R141, R144 ;  /* 0x000000908d007221 */ /* 0x000fe40000010000 */
[----:B------:R-:W-:Y:S01]  /*184c0*/  MUFU.EX2 R144, R182 ;  /* 0x000000b600907308 */ /* 0x000fe20000000800 */
[C---:B-1----:R-:W-:Y:S03]  /*184d0*/  HMMA.16816.F32.BF16 R20, R132.reuse, R136, R20 ;  /* 0x000000888414723c */ /* 0x042fe60000041814 */
[----:B------:R-:W-:Y:S02]  /*184e0*/  FADD.FTZ R0, R140, R0 ;  /* 0x000000008c007221 */ /* 0x000fe40000010000 */
[----:B------:R-:W-:Y:S01]  /*184f0*/  LDSM.16.MT88.4 R140, [R193+0x800] ;  /* 0x00080000c18c783b */ /* 0x000fe20000004200 */
[----:B------:R-:W-:Y:S02]  /*18500*/  FADD.FTZ R164, R175, R154 ;  /* 0x0000009aafa47221 */ /* 0x000fe40000010000 */
[C---:B------:R-:W-:Y:S01]  /*18510*/  HMMA.16816.F32.BF16 R24, R132.reuse, R138, R24 ;  /* 0x0000008a8418723c */ /* 0x040fe20000041818 */
[----:B------:R-:W1:Y:S03]  /*18520*/  MUFU.EX2 R2, R181 ;  /* 0x000000b500027308 */ /* 0x000e660000000800 */
[----:B------:R-:W-:Y:S01]  /*18530*/  FADD.FTZ R146, R146, R0 ;  /* 0x0000000092927221 */ /* 0x000fe20000010000 */
[----:B------:R-:W2:Y:S06]  /*18540*/  LDSM.16.MT88.4 R136, [R194] ;  /* 0x00000000c288783b */ /* 0x000eac0000004200 */
[----:B------:R-:W3:Y:S10]  /*18550*/  MUFU.EX2 R182, R184 ;  /* 0x000000b800b67308 */ /* 0x000ef40000000800 */
[----:B------:R-:W-:Y:S01]  /*18560*/  MUFU.EX2 R155, R179 ;  /* 0x000000b3009b7308 */ /* 0x000fe20000000800 */
[----:B-1----:R-:W-:Y:S02]  /*18570*/  FADD.FTZ R0, R2, R164 ;  /* 0x000000a402007221 */ /* 0x002fe40000010000 */
[----:B------:R-:W-:Y:S02]  /*18580*/  LDSM.16.MT88.4 R164, [R192+0x1000] ;  /* 0x00100000c0a4783b */ /* 0x000fe40000004200 */
[----:B------:R-:W-:Y:S05]  /*18590*/  FADD.FTZ R0, R147, R0 ;  /* 0x0000000093007221 */ /* 0x000fea0000010000 */
[----:B------:R-:W1:Y:S01]  /*185a0*/  MUFU.EX2 R179, R186 ;  /* 0x000000ba00b37308 */ /* 0x000e620000000800 */
[----:B------:R-:W-:Y:S04]  /*185b0*/  FADD.FTZ R0, R144, R0 ;  /* 0x0000000090007221 */ /* 0x000fe80000010000 */
[----:B---3--:R-:W-:Y:S05]  /*185c0*/  FADD.FTZ R0, R182, R0 ;  /* 0x00000000b6007221 */ /* 0x008fea0000010000 */
[----:B------:R-:W3:Y:S01]  /*185d0*/  MUFU.EX2 R154, R189 ;  /* 0x000000bd009a7308 */ /* 0x000ee20000000800 */
[C---:B--2---:R-:W-:Y:S09]  /*185e0*/  HMMA.16816.F32.BF16 R28, R132.reuse, R136, R28 ;  /* 0x00000088841c723c */ /* 0x044ff2000004181c */
[----:B------:R-:W2:Y:S01]  /*185f0*/  MUFU.EX2 R181, R3 ;  /* 0x0000000300b57308 */ /* 0x000ea20000000800 */
[C---:B------:R-:W-:Y:S01]  /*18600*/  HMMA.16816.F32.BF16 R32, R132.reuse, R138, R32 ;  /* 0x0000008a8420723c */ /* 0x040fe20000041820 */
[----:B------:R-:W4:Y:S02]  /*18610*/  LDSM.16.MT88.4 R136, [R192+0x1800] ;  /* 0x00180000c088783b */ /* 0x000f240000004200 */
[----:B-1----:R-:W-:Y:S06]  /*18620*/  F2FP.BF16.PACK_AB R172, R179, R177 ;  /* 0x000000b1b3ac723e */ /* 0x002fec00000010ff */
[----:B------:R-:W1:Y:S03]  /*18630*/  MUFU.EX2 R3, R190 ;  /* 0x000000be00037308 */ /* 0x000e660000000800 */
[----:B---3--:R-:W-:Y:S01]  /*18640*/  F2FP.BF16.PACK_AB R173, R178, R154 ;  /* 0x0000009ab2ad723e */ /* 0x008fe200000010ff */
[----:B------:R-:W-:Y:S01]  /*18650*/  FADD.FTZ R0, R154, R0 ;  /* 0x000000009a007221 */ /* 0x000fe20000010000 */
[----:B------:R-:W-:Y:S03]  /*18660*/  MOV R154, R148 ;  /* 0x00000094009a7202 */ /* 0x000fe60000000f00 */
[----:B------:R-:W-:Y:S02]  /*18670*/  FADD.FTZ R0, R178, R0 ;  /* 0x00000000b2007221 */ /* 0x000fe40000010000 */
[----:B------:R-:W3:Y:S01]  /*18680*/  MUFU.EX2 R176, R191 ;  /* 0x000000bf00b07308 */ /* 0x000ee20000000800 */
[----:B--2---:R-:W-:Y:S01]  /*18690*/  F2FP.BF16.PACK_AB R174, R181, R180 ;  /* 0x000000b4b5ae723e */ /* 0x004fe200000010ff */
[----:B-1----:R-:W-:Y:S01]  /*186a0*/  FADD.FTZ R0, R3, R0 ;  /* 0x0000000003007221 */ /* 0x002fe20000010000 */
[C---:B----4-:R-:W-:Y:S03]  /*186b0*/  HMMA.16816.F32.BF16 R36, R132.reuse, R136, R36 ;  /* 0x000000888424723c */ /* 0x050fe60000041824 */
[C---:B---3--:R-:W-:Y:S01]  /*186c0*/  F2FP.BF16.PACK_AB R175, R176.reuse, R3 ;  /* 0x00000003b0af723e */ /* 0x048fe200000010ff */
[----:B------:R-:W-:Y:S04]  /*186d0*/  FADD.FTZ R216, R176, R0 ;  /* 0x00000000b0d87221 */ /* 0x000fe80000010000 */
        /* <DEDUP_REMOVED lines=40> */
[----:B------:R-:W-:Y:S02]  /*18960*/  LDSM.16.MT88.4 R144, [R195+0x1000] ;  /* 0x00100000c390783b */ /* 0x000fe40000004200 */
[----:B------:R-:W-:Y:S01]  /*18970*/  FADD.FTZ R2, R149, R2 ;  /* 0x0000000295027221 */ /* 0x000fe20000010000 */
[----:B------:R-:W-:Y:S03]  /*18980*/  MOV R149, R148 ;  /* 0x0000009400957202 */ /* 0x000fe60000000f00 */
[----:B------:R-:W-:Y:S01]  /*18990*/  FADD.FTZ R2, R155, R2 ;  /* 0x000000029b027221 */ /* 0x000fe20000010000 */
[----:B------:R-:W-:Y:S03]  /*189a0*/  MOV R155, R153 ;  /* 0x00000099009b7202 */ /* 0x000fe60000000f00 */
[----:B------:R-:W-:Y:S04]  /*189b0*/  FADD.FTZ R2, R183, R2 ;  /* 0x00000002b7027221 */ /* 0x000fe80000010000 */
[----:B------:R-:W-:Y:S04]  /*189c0*/  FADD.FTZ R2, R177, R2 ;  /* 0x00000002b1027221 */ /* 0x000fe80000010000 */
[----:B------:R-:W-:Y:S04]  /*189d0*/  FADD.FTZ R2, R179, R2 ;  /* 0x00000002b3027221 */ /* 0x000fe80000010000 */
[----:B------:R-:W-:Y:S01]  /*189e0*/  FADD.FTZ R2, R180, R2 ;  /* 0x00000002b4027221 */ /* 0x000fe20000010000 */
[----:B------:R-:W-:Y:S01]  /*189f0*/  IADD3 R180, R213, -0x1, RZ ;  /* 0xffffffffd5b47810 */ /* 0x000fe20007ffe0ff */
[C---:B-1----:R-:W-:Y:S03]  /*18a00*/  HMMA.16816.F32.BF16 R4, R132.reuse, R136, R4 ;  /* 0x000000888404723c */ /* 0x042fe60000041804 */
[----:B------:R-:W-:Y:S01]  /*18a10*/  FADD.FTZ R214, R181, R2 ;  /* 0x00000002b5d67221 */ /* 0x000fe20000010000 */
[----:B------:R-:W-:Y:S04]  /*18a20*/  MOV R213, R180 ;  /* 0x000000b400d57202 */ /* 0x000fe80000000f00 */
        /* <DEDUP_REMOVED lines=92> */
.L_x_5059:
[----:B------:R-:W-:-:S13]  /*18ff0*/  ISETP.GE.AND P0, PT, R180, R230, PT ;  /* 0x000000e6b400720c */ /* 0x000fda0003f06270 */
[----:B------:R-:W-:Y:S05]  /*19000*/  @!P0 BRA `(.L_x_5065) ;  /* 0x0000287000008947 */ /* 0x000fea0003800000 */
.L_x_5068:
[----:B------:R-:W-:Y:S04]  /*19010*/  DEPBAR.LE SB0, 0x0 ;  /* 0x000080000000791a */ /* 0x000fe80000000000 */
[----:B------:R-:W-:Y:S01]  /*19020*/  WARPSYNC 0xffffffff ;  /* 0xffffffff00007948 */ /* 0x000fe20003800000 */
[----:B------:R-:W-:Y:S01]  /*19030*/  BAR.SYNC.DEFER_BLOCKING 0x0 ;  /* 0x0000000000007b1d */ /* 0x000fe20000010000 */
[----:B------:R-:W-:Y:S02]  /*19040*/  SHF.R.S32.HI R0, RZ, 0x1f, R180 ;  /* 0x0000001fff007819 */ /* 0x000fe400000114b4 */
[C---:B------:R-:W-:Y:S02]  /*19050*/  LOP3.LUT P3, RZ, R217.reuse, 0x8, RZ, 0xc0, !PT ;  /* 0x00000008d9ff7812 */ /* 0x040fe4000786c0ff */
[C---:B------:R-:W-:Y:S01]  /*19060*/  LOP3.LUT P6, RZ, R217.reuse, 0x4, RZ, 0xc0, !PT ;  /* 0x00000004d9ff7812 */ /* 0x040fe200078cc0ff */
[----:B------:R-:W-:Y:S01]  /*19070*/  IMAD R0, R0, c[0x0][0x208], RZ ;  /* 0x0000820000007a24 */ /* 0x000fe200078e02ff */
[C---:B------:R-:W-:Y:S02]  /*19080*/  LOP3.LUT P5, RZ, R217.reuse, 0x2, RZ, 0xc0, !PT ;  /* 0x00000002d9ff7812 */ /* 0x040fe400078ac0ff */
[----:B------:R-:W-:Y:S01]  /*19090*/  LOP3.LUT P4, RZ, R217, 0x1, RZ, 0xc0, !PT ;  /* 0x00000001d9ff7812 */ /* 0x000fe2000788c0ff */
[----:B------:R-:W-:Y:S01]  /*190a0*/  IMAD R0, R180, c[0x0][0x20c], R0 ;  /* 0x00008300b4007a24 */ /* 0x000fe200078e0200 */
[----:B------:R-:W-:Y:S01]  /*190b0*/  LDSM.16.M88.4 R24, [R196] ;  /* 0x00000000c418783b */ /* 0x000fe20000000200 */
[----:B------:R-:W-:Y:S03]  /*190c0*/  BSSY B0, `(.L_x_5066) ;  /* 0x00000eb000007945 */ /* 0x000fe60003800000 */
[----:B------:R-:W1:Y:S04]  /*190d0*/  LDSM.16.M88.4 R8, [R163] ;  /* 0x00000000a308783b */ /* 0x000e680000000200 */
[----:B------:R-:W2:Y:S04]  /*190e0*/  LDSM.16.M88.4 R16, [R163+0x800] ;  /* 0x00080000a310783b */ /* 0x000ea80000000200 */
[----:B------:R-:W3:Y:S04]  /*190f0*/  LDSM.16.M88.4 R172, [R163+0x1000] ;  /* 0x00100000a3ac783b */ /* 0x000ee80000000200 */
[----:B------:R-:W-:Y:S04]  /*19100*/  LDSM.16.M88.4 R176, [R197] ;  /* 0x00000000c5b0783b */ /* 0x000fe80000000200 */
[----:B------:R-:W4:Y:S01]  /*19110*/  S2R R2, SR_TID.X ;  /* 0x0000000000027919 */ /* 0x000f220000002100 */
[C---:B-1----:R-:W-:Y:S03]  /*19120*/  HMMA.16816.F32.BF16 R4, R24.reuse, R8, RZ ;  /* 0x000000081804723c */ /* 0x042fe600000418ff */
[----:B----4-:R-:W-:Y:S01]  /*19130*/  ISETP.GT.AND P2, PT, R2, 0x7f, PT ;  /* 0x0000007f0200780c */ /* 0x010fe20003f44270 */
[----:B------:R-:W-:Y:S04]  /*19140*/  IMAD.WIDE.U32 R2, R180, c[0x0][0x208], RZ ;  /* 0x00008200b4027a25 */ /* 0x000fe800078e00ff */
[C---:B------:R-:W-:Y:S01]  /*19150*/  HMMA.16816.F32.BF16 R8, R24.reuse, R10, RZ ;  /* 0x0000000a1808723c */ /* 0x040fe200000418ff */
[----:B------:R-:W-:Y:S03]  /*19160*/  IMAD.IADD R0, R3, 0x1, R0 ;  /* 0x0000000103007824 */ /* 0x000fe600078e0200 */
[----:B------:R-:W-:Y:S04]  /*19170*/  IMAD.WIDE.U32 R2, R2, 0x30, RZ ;  /* 0x0000003002027825 */ /* 0x000fe800078e00ff */
[C---:B--2---:R-:W-:Y:S01]  /*19180*/  HMMA.16816.F32.BF16 R12, R24.reuse, R16, RZ ;  /* 0x00000010180c723c */ /* 0x044fe200000418ff */
[----:B------:R-:W-:Y:S03]  /*19190*/  @!P2 IMAD.MOV.U32 R148, RZ, RZ, c[0x0][0x208] ;  /* 0x00008200ff94a624 */ /* 0x000fe600078e00ff */
[----:B------:R-:W-:Y:S02]  /*191a0*/  IMAD R0, R0, 0x30, RZ ;  /* 0x0000003000007824 */ /* 0x000fe400078e02ff */
[-C--:B------:R-:W-:Y:S02]  /*191b0*/  @!P2 LEA R154, P0, R148, R2.reuse, 0x5 ;  /* 0x00000002949aa211 */ /* 0x080fe400078028ff */
[C---:B------:R-:W-:Y:S01]  /*191c0*/  HMMA.16816.F32.BF16 R16, R24.reuse, R18, RZ ;  /* 0x000000121810723c */ /* 0x040fe200000418ff */
[----:B------:R-:W-:Y:S03]  /*191d0*/  IMAD.IADD R0, R3, 0x1, R0 ;  /* 0x0000000103007824 */ /* 0x000fe600078e0200 */
[----:B------:R-:W-:Y:S01]  /*191e0*/  IADD3 R3, P1, R226, R2, RZ ;  /* 0x00000002e2037210 */ /* 0x000fe20007f3e0ff */
[----:B------:R-:W-:Y:S03]  /*191f0*/  @!P2 IMAD.MOV.U32 R2, RZ, RZ, c[0x0][0x20c] ;  /* 0x00008300ff02a624 */ /* 0x000fe600078e00ff */
[C---:B---3--:R-:W-:Y:S04]  /*19200*/  HMMA.16816.F32.BF16 R20, R24.reuse, R172, RZ ;  /* 0x000000ac1814723c */ /* 0x048fe800000418ff */
[----:B------:R-:W-:Y:S01]  /*19210*/  @!P2 LEA.HI.X R155, R148, R0, R2, 0x5, P0 ;  /* 0x00000000949ba211 */ /* 0x000fe200000f2c02 */
[--C-:B------:R-:W-:Y:S01]  /*19220*/  IMAD.X R148, R0, 0x1, R229.reuse, P1 ;  /* 0x0000000100947824 */ /* 0x100fe200008e06e5 */
[C---:B------:R-:W-:Y:S02]  /*19230*/  LEA R2, P0, R3.reuse, c[0x0][0x1f8], 0x1 ;  /* 0x00007e0003027a11 */ /* 0x040fe400078008ff */
[----:B------:R-:W-:Y:S01]  /*19240*/  HMMA.16816.F32.BF16 R24, R24, R174, RZ ;  /* 0x000000ae1818723c */ /* 0x000fe200000418ff */
[----:B------:R-:W1:Y:S03]  /*19250*/  LDSM.16.M88.4 R172, [R200] ;  /* 0x00000000c8ac783b */ /* 0x000e660000000200 */
[----:B------:R-:W-:Y:S02]  /*19260*/  LEA.HI.X R3, R3, c[0x0][0x1fc], R148, 0x1, P0 ;  /* 0x00007f0003037a11 */ /* 0x000fe400000f0c94 */
[----:B------:R-:W-:Y:S06]  /*19270*/  @!P2 IADD3 R0, P1, R154, R226, RZ ;  /* 0x000000e29a00a210 */ /* 0x000fec0007f3e0ff */
[C---:B------:R-:W-:Y:S01]  /*19280*/  @!P2 LEA R154, P0, R0.reuse, c[0x0][0x1f8], 0x1 ;  /* 0x00007e00009aaa11 */ /* 0x040fe200078008ff */
[----:B------:R-:W-:Y:S05]  /*19290*/  @!P2 IMAD.X R148, R155, 0x1, R229, P1 ;  /* 0x000000019b94a824 */ /* 0x000fea00008e06e5 */
[----:B------:R-:W-:Y:S01]  /*192a0*/  @!P2 LEA.HI.X R155, R0, c[0x0][0x1fc], R148, 0x1, P0 ;  /* 0x00007f00009baa11 */ /* 0x000fe200000f0c94 */
[----:B------:R-:W-:Y:S01]  /*192b0*/  IMAD.MOV.U32 R148, RZ, RZ, R153 ;  /* 0x000000ffff947224 */ /* 0x000fe200078e0099 */
[C---:B-1----:R-:W-:Y:S08]  /*192c0*/  HMMA.16816.F32.BF16 R4, R176.reuse, R172, R4 ;  /* 0x000000acb004723c */ /* 0x042ff00000041804 */
[C---:B------:R-:W-:Y:S01]  /*192d0*/  HMMA.16816.F32.BF16 R8, R176.reuse, R174, R8 ;  /* 0x000000aeb008723c */ /* 0x040fe20000041808 */
[----:B------:R-:W1:Y:S07]  /*192e0*/  LDSM.16.M88.4 R172, [R210] ;  /* 0x00000000d2ac783b */ /* 0x000e6e0000000200 */
[C---:B-1----:R-:W-:Y:S08]  /*192f0*/  HMMA.16816.F32.BF16 R12, R176.reuse, R172, R12 ;  /* 0x000000acb00c723c */ /* 0x042ff0000004180c */
[C---:B------:R-:W-:Y:S01]  /*19300*/  HMMA.16816.F32.BF16 R16, R176.reuse, R174, R16 ;  /* 0x000000aeb010723c */ /* 0x040fe20000041810 */
[----:B------:R-:W1:Y:S04]  /*19310*/  LDSM.16.M88.4 R172, [R211] ;  /* 0x00000000d3ac783b */ /* 0x000e680000000200 */
[----:B------:R-:W-:Y:S01]  /*19320*/  @!PT LDS RZ, [RZ] ;  /* 0x00000000fffff984 */ /* 0x000fe20000000800 */
[----:B------:R-:W-:Y:S01]  /*19330*/  @!PT LDS RZ, [RZ] ;  /* 0x00000000fffff984 */ /* 0x000fe20000000800 */
[----:B------:R-:W-:Y:S01]  /*19340*/  @!PT LDS RZ, [RZ] ;  /* 0x00000000fffff984 */ /* 0x000fe20000000800 */
[----:B------:R2:W-:Y:S04]  /*19350*/  LDGSTS.E.BYPASS.LTC128B.128 [R215+0x4080], [R2.64], !P3 ;  /* 0x0408000002d77fae */ /* 0x0005e8000d901d46 */
[----:B------:R2:W-:Y:S04]  /*19360*/  LDGSTS.E.BYPASS.LTC128B.128 [R215+0x5880], [R2.64+0x80], !P6 ;  /* 0x0588008002d77fae */ /* 0x0005e8000f101d46 */
[----:B------:R2:W-:Y:S04]  /*19370*/  LDGSTS.E.BYPASS.LTC128B.128 [R215+0x7080], [R2.64+0x100], !P5 ;  /* 0x0708010002d77fae */ /* 0x0005e8000e901d46 */
[----:B------:R2:W-:Y:S04]  /*19380*/  LDGSTS.E.BYPASS.LTC128B.128 [R215+0x8880], [R2.64+0x180], !P4 ;  /* 0x0888018002d77fae */ /* 0x0005e8000e101d46 */
[----:B------:R2:W-:Y:S01]  /*19390*/  @!P2 LDGSTS.E.BYPASS.LTC128B.128 [R215+0x5080], [R154.64], !P3 ;  /* 0x050800009ad7afae */ /* 0x0005e2000d901d46 */
[----:B------:R-:W-:Y:S03]  /*193a0*/  ISETP.GT.AND P3, PT, R180, R230, PT ;  /* 0x000000e6b400720c */ /* 0x000fe60003f64270 */
[----:B------:R2:W-:Y:S04]  /*193b0*/  @!P2 LDGSTS.E.BYPASS.LTC128B.128 [R215+0x6880], [R154.64+0x80], !P6 ;  /* 0x068800809ad7afae */ /* 0x0005e8000f101d46 */
[----:B------:R2:W-:Y:S04]  /*193c0*/  @!P2 LDGSTS.E.BYPASS.LTC128B.128 [R215+0x8080], [R154.64+0x100], !P5 ;  /* 0x080801009ad7afae */ /* 0x0005e8000e901d46 */
[----:B------:R2:W-:Y:S04]  /*193d0*/  @!P2 LDGSTS.E.BYPASS.LTC128B.128 [R215+0x9880], [R154.64+0x180], !P4 ;  /* 0x098801809ad7afae */ /* 0x0005e8000e101d46 */
[----:B------:R-:W0:Y:S01]  /*193e0*/  LDGDEPBAR ;  /* 0x00000000000079af */ /* 0x000e220000000000 */
[C---:B-1----:R-:W-:Y:S08]  /*193f0*/  HMMA.16816.F32.BF16 R20, R176.reuse, R172, R20 ;  /* 0x000000acb014723c */ /* 0x042ff00000041814 */
[----:B------:R-:W-:Y:S01]  /*19400*/  HMMA.16816.F32.BF16 R24, R176, R174, R24 ;  /* 0x000000aeb018723c */ /* 0x000fe20000041818 */
[----:B------:R-:W-:Y:S04]  /*19410*/  LDSM.16.M88.4 R172, [R199] ;  /* 0x00000000c7ac783b */ /* 0x000fe80000000200 */
[----:B------:R-:W1:Y:S03]  /*19420*/  LDSM.16.M88.4 R176, [R162] ;  /* 0x00000000a2b0783b */ /* 0x000e660000000200 */
        /* <DEDUP_REMOVED lines=18> */
[----:B------:R-:W-:Y:S04]  /*19550*/  LDSM.16.M88.4 R172, [R196+0x4000] ;  /* 0x00400000c4ac783b */ /* 0x000fe80000000200 */
[----:B------:R-:W1:Y:S03]  /*19560*/  LDSM.16.M88.4 R176, [R163+0x1800] ;  /* 0x00180000a3b0783b */ /* 0x000e660000000200 */
        /* <DEDUP_REMOVED lines=9> */
[----:B------:R-:W1:Y:S03]  /*19600*/  LDSM.16.M88.4 R176, [R203] ;  /* 0x00000000cbb0783b */ /* 0x000e660000000200 */
        /* <DEDUP_REMOVED lines=105> */
[----:B------:R-:W1:Y:S01]  /*19ca0*/  LDSM.16.M88.4 R176, [R161+0x5800] ;  /* 0x00580000a1b0783b */ /* 0x000e620000000200 */
[----:B------:R-:W-:Y:S04]  /*19cb0*/  DEPBAR.LE SB0, 0x0 ;  /* 0x000080000000791a */ /* 0x000fe80000000000 */
[----:B------:R-:W-:Y:S02]  /*19cc0*/  BAR.SYNC.DEFER_BLOCKING 0x0 ;  /* 0x0000000000007b1d */ /* 0x000fe40000010000 */
[C---:B-1----:R-:W-:Y:S08]  /*19cd0*/  HMMA.16816.F32.BF16 R20, R172.reuse, R176, R20 ;  /* 0x000000b0ac14723c */ /* 0x042ff00000041814 */
[----:B------:R-:W-:Y:S01]  /*19ce0*/  HMMA.16816.F32.BF16 R24, R172, R178, R24 ;  /* 0x000000b2ac18723c */ /* 0x000fe20000041818 */
[----:B------:R-:W-:Y:S07]  /*19cf0*/  @!UPT UIADD3 URZ, URZ, URZ, URZ ;  /* 0x0000003f3f3ff290 */ /* 0x000fee000fffe03f */
[----:B------:R-:W-:-:S11]  /*19d00*/  @!P3 BRA `(.L_x_5067) ;  /* 0x000002600000b947 */ /* 0x000fd60003800000 */
[----:B--2---:R-:W-:Y:S02]  /*19d10*/  IADD3 R0, R180, -0x1, RZ ;  /* 0xffffffffb4007810 */ /* 0x004fe40007ffe0ff */
        /* <DEDUP_REMOVED lines=37> */
.L_x_5067:
[----:B--2---:R-:W-:Y:S05]  /*19f70*/  BSYNC B0 ;  /* 0x0000000000007941 */ /* 0x004fea0003800000 */
.L_x_5066:
        /* <DEDUP_REMOVED lines=35> */
[C---:B------:R-:W-:Y:S02]  /*1a1b0*/  FMUL.FTZ R154, R153.reuse, c[0x0][0x2d0] ;  /* 0x0000b400999a7a20 */ /* 0x040fe40000410000 */
[----:B------:R-:W-:Y:S02]  /*1a1c0*/  FADD.FTZ R2, -R153, R148 ;  /* 0x0000009499027221 */ /* 0x000fe40000010100 */
[--C-:B------:R-:W-:Y:S02]  /*1a1d0*/  FFMA.FTZ R0, R4, c[0x0][0x2d0], -R154.reuse ;  /* 0x0000b40004007a23 */ /* 0x100fe4000001089a */
[--C-:B------:R-:W-:Y:S02]  /*1a1e0*/  FFMA.FTZ R4, R8, c[0x0][0x2d0], -R154.reuse ;  /* 0x0000b40008047a23 */ /* 0x100fe4000001089a */
[----:B------:R1:W-:Y:S01]  /*1a1f0*/  MUFU.EX2 R155, R0 ;  /* 0x00000000009b7308 */ /* 0x0003e20000000800 */
[--C-:B------:R-:W-:Y:S02]  /*1a200*/  FFMA.FTZ R5, R5, c[0x0][0x2d0], -R154.reuse ;  /* 0x0000b40005057a23 */ /* 0x100fe4000001089a */
[----:B------:R-:W-:Y:S02]  /*1a210*/  FMUL.FTZ R2, R2, c[0x0][0x2d0] ;  /* 0x0000b40002027a20 */ /* 0x000fe40000410000 */
[----:B------:R-:W-:Y:S02]  /*1a220*/  FMUL.FTZ R148, R3, c[0x0][0x2d0] ;  /* 0x0000b40003947a20 */ /* 0x000fe40000410000 */
[----:B------:R-:W-:Y:S02]  /*1a230*/  FFMA.FTZ R16, R16, c[0x0][0x2d0], -R154 ;  /* 0x0000b40010107a23 */ /* 0x000fe4000001089a */
[--C-:B------:R-:W-:Y:S01]  /*1a240*/  FFMA.FTZ R6, R6, c[0x0][0x2d0], -R148.reuse ;  /* 0x0000b40006067a23 */ /* 0x100fe20000010894 */
[----:B------:R2:W-:Y:S01]  /*1a250*/  MUFU.EX2 R190, R4 ;  /* 0x0000000400be7308 */ /* 0x0005e20000000800 */
[----:B------:R-:W-:Y:S02]  /*1a260*/  FFMA.FTZ R7, R7, c[0x0][0x2d0], -R148 ;  /* 0x0000b40007077a23 */ /* 0x000fe40000010894 */
[--C-:B------:R-:W-:Y:S02]  /*1a270*/  FFMA.FTZ R17, R17, c[0x0][0x2d0], -R154.reuse ;  /* 0x0000b40011117a23 */ /* 0x100fe4000001089a */
[--C-:B------:R-:W-:Y:S02]  /*1a280*/  FFMA.FTZ R176, R20, c[0x0][0x2d0], -R154.reuse ;  /* 0x0000b40014b07a23 */ /* 0x100fe4000001089a */
[--C-:B------:R-:W-:Y:S02]  /*1a290*/  FFMA.FTZ R177, R21, c[0x0][0x2d0], -R154.reuse ;  /* 0x0000b40015b17a23 */ /* 0x100fe4000001089a */
[--C-:B------:R-:W-:Y:S01]  /*1a2a0*/  FFMA.FTZ R13, R13, c[0x0][0x2d0], -R154.reuse ;  /* 0x0000b4000d0d7a23 */ /* 0x100fe2000001089a */
[----:B------:R3:W-:Y:S01]  /*1a2b0*/  MUFU.EX2 R181, R5 ;  /* 0x0000000500b57308 */ /* 0x0007e20000000800 */
[----:B------:R-:W-:Y:S02]  /*1a2c0*/  FFMA.FTZ R178, R24, c[0x0][0x2d0], -R154 ;  /* 0x0000b40018b27a23 */ /* 0x000fe4000001089a */
[----:B------:R-:W-:Y:S02]  /*1a2d0*/  FFMA.FTZ R26, R26, c[0x0][0x2d0], -R148 ;  /* 0x0000b4001a1a7a23 */ /* 0x000fe40000010894 */
[----:B-1----:R-:W-:Y:S02]  /*1a2e0*/  FADD.FTZ R0, -R3, R149 ;  /* 0x0000009503007221 */ /* 0x002fe40000010100 */
[--C-:B------:R-:W-:Y:S02]  /*1a2f0*/  FFMA.FTZ R149, R12, c[0x0][0x2d0], -R154.reuse ;  /* 0x0000b4000c957a23 */ /* 0x100fe4000001089a */
[----:B------:R-:W-:Y:S01]  /*1a300*/  FMUL.FTZ R0, R0, c[0x0][0x2d0] ;  /* 0x0000b40000007a20 */ /* 0x000fe20000410000 */
[----:B------:R-:W1:Y:S01]  /*1a310*/  MUFU.EX2 R2, R2 ;  /* 0x0000000200027308 */ /* 0x000e620000000800 */
[--C-:B--2---:R-:W-:Y:S02]  /*1a320*/  FFMA.FTZ R4, R9, c[0x0][0x2d0], -R154.reuse ;  /* 0x0000b40009047a23 */ /* 0x104fe4000001089a */
[----:B------:R-:W-:Y:S07]  /*1a330*/  FFMA.FTZ R154, R25, c[0x0][0x2d0], -R154 ;  /* 0x0000b400199a7a23 */ /* 0x000fee000001089a */
[----:B------:R2:W-:Y:S01]  /*1a340*/  MUFU.EX2 R213, R4 ;  /* 0x0000000400d57308 */ /* 0x0005e20000000800 */
[--C-:B---3--:R-:W-:Y:S09]  /*1a350*/  FFMA.FTZ R5, R11, c[0x0][0x2d0], -R148.reuse ;  /* 0x0000b4000b057a23 */ /* 0x108ff20000010894 */
[----:B------:R-:W3:Y:S01]  /*1a360*/  MUFU.EX2 R0, R0 ;  /* 0x0000000000007308 */ /* 0x000ee20000000800 */
[C---:B-1----:R-:W-:Y:S02]  /*1a370*/  FMUL.FTZ R8, R2.reuse, R164 ;  /* 0x000000a402087220 */ /* 0x042fe40000410000 */
[C---:B------:R-:W-:Y:S02]  /*1a380*/  FMUL.FTZ R9, R2.reuse, R165 ;  /* 0x000000a502097220 */ /* 0x040fe40000410000 */
[C---:B------:R-:W-:Y:S05]  /*1a390*/  FMUL.FTZ R132, R2.reuse, R132 ;  /* 0x0000008402847220 */ /* 0x040fea0000410000 */
        /* <DEDUP_REMOVED lines=11> */
[----:B------:R-:W3:Y:S01]  /*1a450*/  LDSM.16.MT88.4 R164, [R193] ;  /* 0x00000000c1a4783b */ /* 0x000ee20000004200 */
[----:B------:R4:W-:Y:S01]  /*1a460*/  MUFU.EX2 R191, R4 ;  /* 0x0000000400bf7308 */ /* 0x0009e20000000800 */
[C---:B------:R-:W-:Y:S02]  /*1a470*/  FMUL.FTZ R134, R0.reuse, R134 ;  /* 0x0000008600867220 */ /* 0x040fe40000410000 */
[C---:B------:R-:W-:Y:S02]  /*1a480*/  FMUL.FTZ R135, R0.reuse, R135 ;  /* 0x0000008700877220 */ /* 0x040fe40000410000 */
[C---:B-1----:R-:W-:Y:S01]  /*1a490*/  FMUL.FTZ R6, R0.reuse, R170 ;  /* 0x000000aa00067220 */ /* 0x042fe20000410000 */
[----:B------:R-:W-:Y:S01]  /*1a4a0*/  F2FP.BF16.PACK_AB R170, R213, R190 ;  /* 0x000000bed5aa723e */ /* 0x000fe200000010ff */
[C---:B------:R-:W-:Y:S02]  /*1a4b0*/  FMUL.FTZ R138, R0.reuse, R138 ;  /* 0x0000008a008a7220 */ /* 0x040fe40000410000 */
[C---:B------:R-:W-:Y:S01]  /*1a4c0*/  FMUL.FTZ R139, R0.reuse, R139 ;  /* 0x0000008b008b7220 */ /* 0x040fe20000410000 */
[----:B------:R-:W1:Y:S01]  /*1a4d0*/  MUFU.EX2 R189, R5 ;  /* 0x0000000500bd7308 */ /* 0x000e620000000800 */
[C---:B------:R-:W-:Y:S02]  /*1a4e0*/  FMUL.FTZ R142, R0.reuse, R142 ;  /* 0x0000008e008e7220 */ /* 0x040fe40000410000 */
[C---:B------:R-:W-:Y:S02]  /*1a4f0*/  FMUL.FTZ R143, R0.reuse, R143 ;  /* 0x0000008f008f7220 */ /* 0x040fe40000410000 */
[----:B--2---:R-:W-:Y:S02]  /*1a500*/  FMUL.FTZ R7, R0, R171 ;  /* 0x000000ab00077220 */ /* 0x004fe40000410000 */
[----:B------:R-:W-:Y:S02]  /*1a510*/  FMUL.FTZ R145, R2, R145 ;  /* 0x0000009102917220 */ /* 0x000fe40000410000 */
[C---:B------:R-:W-:Y:S01]  /*1a520*/  FMUL.FTZ R146, R0.reuse, R146 ;  /* 0x0000009200927220 */ /* 0x040fe20000410000 */
[----:B------:R-:W-:Y:S01]  /*1a530*/  MUFU.EX2 R186, R16 ;  /* 0x0000001000ba7308 */ /* 0x000fe20000000800 */
[----:B------:R-:W-:Y:S02]  /*1a540*/  FMUL.FTZ R147, R0, R147 ;  /* 0x0000009300937220 */ /* 0x000fe40000410000 */
[C---:B------:R-:W-:Y:S02]  /*1a550*/  FMUL.FTZ R28, R2.reuse, R28 ;  /* 0x0000001c021c7220 */ /* 0x040fe40000410000 */
[C---:B----4-:R-:W-:Y:S01]  /*1a560*/  FMUL.FTZ R4, R2.reuse, R168 ;  /* 0x000000a802047220 */ /* 0x050fe20000410000 */
[----:B------:R-:W-:Y:S01]  /*1a570*/  F2FP.BF16.PACK_AB R168, R181, R155 ;  /* 0x0000009bb5a8723e */ /* 0x000fe200000010ff */
[----:B------:R-:W-:Y:S02]  /*1a580*/  FMUL.FTZ R29, R2, R29 ;  /* 0x0000001d021d7220 */ /* 0x000fe40000410000 */
[C---:B------:R-:W-:Y:S01]  /*1a590*/  FMUL.FTZ R30, R0.reuse, R30 ;  /* 0x0000001e001e7220 */ /* 0x040fe20000410000 */
[----:B------:R-:W2:Y:S01]  /*1a5a0*/  MUFU.EX2 R183, R17 ;  /* 0x0000001100b77308 */ /* 0x000ea20000000800 */
[----:B------:R-:W-:Y:S02]  /*1a5b0*/  FMUL.FTZ R31, R0, R31 ;  /* 0x0000001f001f7220 */ /* 0x000fe40000410000 */
[C---:B------:R-:W-:Y:S01]  /*1a5c0*/  FMUL.FTZ R32, R2.reuse, R32 ;  /* 0x0000002002207220 */ /* 0x040fe20000410000 */
[----:B-1----:R-:W-:Y:S01]  /*1a5d0*/  F2FP.BF16.PACK_AB R171, R189, R191 ;  /* 0x000000bfbdab723e */ /* 0x002fe200000010ff */
[----:B------:R-:W-:Y:S01]  /*1a5e0*/  FMUL.FTZ R5, R2, R169 ;  /* 0x000000a902057220 */ /* 0x000fe20000410000 */
[----:B------:R-:W-:Y:S01]  /*1a5f0*/  F2FP.BF16.PACK_AB R169, R188, R179 ;  /* 0x000000b3bca9723e */ /* 0x000fe200000010ff */
[----:B------:R-:W-:Y:S02]  /*1a600*/  FMUL.FTZ R33, R2, R33 ;  /* 0x0000002102217220 */ /* 0x000fe40000410000 */
[C---:B------:R-:W-:Y:S01]  /*1a610*/  FMUL.FTZ R34, R0.reuse, R34 ;  /* 0x0000002200227220 */ /* 0x040fe20000410000 */
[----:B------:R-:W-:Y:S01]  /*1a620*/  MUFU.EX2 R187, R13 ;  /* 0x0000000d00bb7308 */ /* 0x000fe20000000800 */
[----:B------:R-:W-:Y:S02]  /*1a630*/  FMUL.FTZ R35, R0, R35 ;  /* 0x0000002300237220 */ /* 0x000fe40000410000 */
[C---:B------:R-:W-:Y:S05]  /*1a640*/  HMMA.16816.F32.BF16 R4, R168.reuse, R172, R4 ;  /* 0x000000aca804723c */ /* 0x040fea0000041804 */
[C---:B------:R-:W-:Y:S02]  /*1a650*/  FMUL.FTZ R36, R2.reuse, R36 ;  /* 0x0000002402247220 */ /* 0x040fe40000410000 */
[----:B------:R-:W-:Y:S01]  /*1a660*/  FMUL.FTZ R37, R2, R37 ;  /* 0x0000002502257220 */ /* 0x000fe20000410000 */
[C---:B------:R-:W-:Y:S01]  /*1a670*/  HMMA.16816.F32.BF16 R8, R168.reuse, R174, R8 ;  /* 0x000000aea808723c */ /* 0x040fe20000041808 */
[----:B------:R-:W1:Y:S03]  /*1a680*/  MUFU.EX2 R174, R149 ;  /* 0x0000009500ae7308 */ /* 0x000e660000000800 */
[C---:B------:R-:W-:Y:S02]  /*1a690*/  FMUL.FTZ R38, R0.reuse, R38 ;  /* 0x0000002600267220 */ /* 0x040fe40000410000 */
[----:B------:R-:W-:Y:S02]  /*1a6a0*/  FMUL.FTZ R39, R0, R39 ;  /* 0x0000002700277220 */ /* 0x000fe40000410000 */
[C---:B---3--:R-:W-:Y:S03]  /*1a6b0*/  HMMA.16816.F32.BF16 R132, R168.reuse, R164, R132 ;  /* 0x000000a4a884723c */ /* 0x048fe60000041884 */
[----:B------:R-:W-:Y:S01]  /*1a6c0*/  MUFU.EX2 R149, R176 ;  /* 0x000000b000957308 */ /* 0x000fe20000000800 */
[C---:B------:R-:W-:Y:S02]  /*1a6d0*/  FMUL.FTZ R40, R2.reuse, R40 ;  /* 0x0000002802287220 */ /* 0x040fe40000410000 */
[----:B------:R-:W-:Y:S02]  /*1a6e0*/  FMUL.FTZ R41, R2, R41 ;  /* 0x0000002902297220 */ /* 0x000fe40000410000 */
[C---:B------:R-:W-:Y:S01]  /*1a6f0*/  HMMA.16816.F32.BF16 R136, R168.reuse, R166, R136 ;  /* 0x000000a6a888723c */ /* 0x040fe20000041888 */
[----:B------:R-:W3:Y:S03]  /*1a700*/  LDSM.16.MT88.4 R164, [R195] ;  /* 0x00000000c3a4783b */ /* 0x000ee60000004200 */
[C---:B------:R-:W-:Y:S01]  /*1a710*/  FMUL.FTZ R42, R0.reuse, R42 ;  /* 0x0000002a002a7220 */ /* 0x040fe20000410000 */
[----:B------:R-:W-:Y:S01]  /*1a720*/  MUFU.EX2 R173, R177 ;  /* 0x000000b100ad7308 */ /* 0x000fe20000000800 */
[----:B------:R-:W-:Y:S02]  /*1a730*/  FMUL.FTZ R43, R0, R43 ;  /* 0x0000002b002b7220 */ /* 0x000fe40000410000 */
[C---:B------:R-:W-:Y:S04]  /*1a740*/  FMUL.FTZ R44, R2.reuse, R44 ;  /* 0x0000002c022c7220 */ /* 0x040fe80000410000 */
        /* <DEDUP_REMOVED lines=23> */
[----:B------:R-:W3:Y:S03]  /*1a8c0*/  LDSM.16.MT88.4 R164, [R194] ;  /* 0x00000000c2a4783b */ /* 0x000ee60000004200 */
        /* <DEDUP_REMOVED lines=69> */
[C---:B------:R-:W-:Y:S01]  /*1ad20*/  FMUL.FTZ R125, R2.reuse, R125 ;  /* 0x0000007d027d7220 */ /* 0x040fe20000410000 */
[C---:B------:R-:W-:Y:S01]  /*1ad30*/  HMMA.16816.F32.BF16 R48, R168.reuse, R166, R48 ;  /* 0x000000a6a830723c */ /* 0x040fe20000041830 */
[----:B------:R-:W3:Y:S03]  /*1ad40*/  LDSM.16.MT88.4 R164, [R195+0x1800] ;  /* 0x00180000c3a4783b */ /* 0x000ee60000004200 */
[C---:B------:R-:W-:Y:S02]  /*1ad50*/  FMUL.FTZ R128, R2.reuse, R128 ;  /* 0x0000008002807220 */ /* 0x040fe40000410000 */
[----:B------:R-:W-:Y:S02]  /*1ad60*/  FMUL.FTZ R129, R2, R129 ;  /* 0x0000008102817220 */ /* 0x000fe40000410000 */
[C---:B------:R-:W-:Y:S04]  /*1ad70*/  FMUL.FTZ R126, R0.reuse, R126 ;  /* 0x0000007e007e7220 */ /* 0x040fe80000410000 */
[C---:B------:R-:W-:Y:S02]  /*1ad80*/  FMUL.FTZ R127, R0.reuse, R127 ;  /* 0x0000007f007f7220 */ /* 0x040fe40000410000 */
[C---:B------:R-:W-:Y:S02]  /*1ad90*/  FMUL.FTZ R130, R0.reuse, R130 ;  /* 0x0000008200827220 */ /* 0x040fe40000410000 */
[C---:B------:R-:W-:Y:S02]  /*1ada0*/  FMUL.FTZ R131, R0.reuse, R131 ;  /* 0x0000008300837220 */ /* 0x040fe40000410000 */
[----:B------:R-:W-:Y:S02]  /*1adb0*/  FFMA.FTZ R24, R0, R216, R179 ;  /* 0x000000d800187223 */ /* 0x000fe400000100b3 */
[--C-:B------:R-:W-:Y:S02]  /*1adc0*/  FFMA.FTZ R0, R19, c[0x0][0x2d0], -R148.reuse ;  /* 0x0000b40013007a23 */ /* 0x100fe40000010894 */
[----:B------:R-:W-:Y:S02]  /*1add0*/  FFMA.FTZ R12, R2, R214, R155 ;  /* 0x000000d6020c7223 */ /* 0x000fe4000001009b */
[----:B------:R4:W-:Y:S01]  /*1ade0*/  MUFU.EX2 R175, R0 ;  /* 0x0000000000af7308 */ /* 0x0009e20000000800 */
[----:B------:R-:W-:Y:S01]  /*1adf0*/  FFMA.FTZ R2, R14, c[0x0][0x2d0], -R148 ;  /* 0x0000b4000e027a23 */ /* 0x000fe20000010894 */
[----:B--2---:R-:W-:Y:S01]  /*1ae00*/  F2FP.BF16.PACK_AB R14, R183, R186 ;  /* 0x000000bab70e723e */ /* 0x004fe200000010ff */
[----:B------:R-:W-:Y:S01]  /*1ae10*/  FADD.FTZ R25, R181, R12 ;  /* 0x0000000cb5197221 */ /* 0x000fe20000010000 */
[----:B-1----:R-:W-:Y:S06]  /*1ae20*/  F2FP.BF16.PACK_AB R12, R187, R174 ;  /* 0x000000aebb0c723e */ /* 0x002fec00000010ff */
[----:B------:R1:W-:Y:S01]  /*1ae30*/  MUFU.EX2 R185, R2 ;  /* 0x0000000200b97308 */ /* 0x0003e20000000800 */
[C---:B---3--:R-:W-:Y:S03]  /*1ae40*/  HMMA.16816.F32.BF16 R52, R168.reuse, R164, R52 ;  /* 0x000000a4a834723c */ /* 0x048fe60000041834 */
[--C-:B----4-:R-:W-:Y:S05]  /*1ae50*/  FFMA.FTZ R0, R23, c[0x0][0x2d0], -R148.reuse ;  /* 0x0000b40017007a23 */ /* 0x110fea0000010894 */
[C---:B------:R-:W-:Y:S01]  /*1ae60*/  HMMA.16816.F32.BF16 R56, R168.reuse, R166, R56 ;  /* 0x000000a6a838723c */ /* 0x040fe20000041838 */
[----:B------:R-:W2:Y:S01]  /*1ae70*/  LDSM.16.MT88.4 R164, [R194+0x1800] ;  /* 0x00180000c2a4783b */ /* 0x000ea20000004200 */
[----:B------:R3:W-:Y:S02]  /*1ae80*/  MUFU.EX2 R155, R0 ;  /* 0x00000000009b7308 */ /* 0x0007e40000000800 */
[----:B-1----:R-:W-:Y:S08]  /*1ae90*/  FFMA.FTZ R2, R15, c[0x0][0x2d0], -R148 ;  /* 0x0000b4000f027a23 */ /* 0x002ff00000010894 */
[----:B------:R1:W4:Y:S01]  /*1aea0*/  MUFU.EX2 R184, R2 ;  /* 0x0000000200b87308 */ /* 0x0003220000000800 */
[----:B---3--:R-:W-:Y:S04]  /*1aeb0*/  FADD.FTZ R0, R188, R24 ;  /* 0x00000018bc007221 */ /* 0x008fe80000010000 */
[----:B------:R-:W-:Y:S04]  /*1aec0*/  FADD.FTZ R0, R191, R0 ;  /* 0x00000000bf007221 */ /* 0x000fe80000010000 */
[----:B------:R-:W-:Y:S02]  /*1aed0*/  FADD.FTZ R0, R189, R0 ;  /* 0x00000000bd007221 */ /* 0x000fe40000010000 */
[----:B-1----:R-:W-:Y:S01]  /*1aee0*/  FFMA.FTZ R2, R18, c[0x0][0x2d0], -R148 ;  /* 0x0000b40012027a23 */ /* 0x002fe20000010894 */
[C---:B----4-:R-:W-:Y:S01]  /*1aef0*/  F2FP.BF16.PACK_AB R13, R184.reuse, R185 ;  /* 0x000000b9b80d723e */ /* 0x050fe200000010ff */
[----:B------:R-:W-:Y:S01]  /*1af00*/  LDSM.16.MT88.4 R16, [R195+0x800] ;  /* 0x00080000c310783b */ /* 0x000fe20000004200 */
[----:B------:R-:W-:Y:S01]  /*1af10*/  FADD.FTZ R0, R185, R0 ;  /* 0x00000000b9007221 */ /* 0x000fe20000010000 */
[C---:B--2---:R-:W-:Y:S01]  /*1af20*/  HMMA.16816.F32.BF16 R60, R168.reuse, R164, R60 ;  /* 0x000000a4a83c723c */ /* 0x044fe2000004183c */
[----:B------:R1:W2:Y:S02]  /*1af30*/  MUFU.EX2 R182, R2 ;  /* 0x0000000200b67308 */ /* 0x0002a40000000800 */
[----:B------:R-:W-:Y:S05]  /*1af40*/  FADD.FTZ R0, R184, R0 ;  /* 0x00000000b8007221 */ /* 0x000fea0000010000 */
[C---:B------:R-:W-:Y:S01]  /*1af50*/  HMMA.16816.F32.BF16 R64, R168.reuse, R166, R64 ;  /* 0x000000a6a840723c */ /* 0x040fe20000041840 */
[----:B------:R-:W3:Y:S03]  /*1af60*/  LDSM.16.MT88.4 R164, [R192+0x3000] ;  /* 0x00300000c0a4783b */ /* 0x000ee60000004200 */
[--C-:B-1----:R-:W-:Y:S01]  /*1af70*/  FFMA.FTZ R2, R22, c[0x0][0x2d0], -R148.reuse ;  /* 0x0000b40016027a23 */ /* 0x102fe20000010894 */
[----:B--2---:R-:W-:Y:S04]  /*1af80*/  F2FP.BF16.PACK_AB R15, R175, R182 ;  /* 0x000000b6af0f723e */ /* 0x004fe800000010ff */
[----:B------:R-:W-:Y:S03]  /*1af90*/  LDSM.16.MT88.4 R20, [R194+0x800] ;  /* 0x00080000c214783b */ /* 0x000fe60000004200 */
[----:B------:R-:W-:Y:S02]  /*1afa0*/  FFMA.FTZ R148, R27, c[0x0][0x2d0], -R148 ;  /* 0x0000b4001b947a23 */ /* 0x000fe40000010894 */
[----:B------:R1:W2:Y:S01]  /*1afb0*/  MUFU.EX2 R27, R2 ;  /* 0x00000002001b7308 */ /* 0x0002a20000000800 */
[----:B------:R-:W-:Y:S09]  /*1afc0*/  FADD.FTZ R0, R182, R0 ;  /* 0x00000000b6007221 */ /* 0x000ff20000010000 */
[----:B------:R-:W4:Y:S01]  /*1afd0*/  MUFU.EX2 R24, R148 ;  /* 0x0000009400187308 */ /* 0x000f220000000800 */
[C---:B---3--:R-:W-:Y:S03]  /*1afe0*/  HMMA.16816.F32.BF16 R68, R168.reuse, R164, R68 ;  /* 0x000000a4a844723c */ /* 0x048fe60000041844 */
[----:B-1----:R-:W-:Y:S05]  /*1aff0*/  FADD.FTZ R2, R190, R25 ;  /* 0x00000019be027221 */ /* 0x002fea0000010000 */
[C---:B------:R-:W-:Y:S01]  /*1b000*/  HMMA.16816.F32.BF16 R72, R168.reuse, R166, R72 ;  /* 0x000000a6a848723c */ /* 0x040fe20000041848 */
[----:B------:R-:W1:Y:S03]  /*1b010*/  LDSM.16.MT88.4 R164, [R193+0x3000] ;  /* 0x00300000c1a4783b */ /* 0x000e660000004200 */
[----:B------:R-:W-:Y:S04]  /*1b020*/  FADD.FTZ R2, R213, R2 ;  /* 0x00000002d5027221 */ /* 0x000fe80000010000 */
        /* <DEDUP_REMOVED lines=24> */
[----:B------:R-:W3:Y:S01]  /*1b1b0*/  LDSM.16.MT88.4 R168, [R193+0x800] ;  /* 0x00080000c1a8783b */ /* 0x000ee20000004200 */
[C---:B-1----:R-:W-:Y:S08]  /*1b1c0*/  HMMA.16816.F32.BF16 R4, R12.reuse, R164, R4 ;  /* 0x000000a40c04723c */ /* 0x042ff00000041804 */
[C---:B------:R-:W-:Y:S01]  /*1b1d0*/  HMMA.16816.F32.BF16 R8, R12.reuse, R166, R8 ;  /* 0x000000a60c08723c */ /* 0x040fe20000041808 */
[----:B------:R-:W-:Y:S07]  /*1b1e0*/  LDSM.16.MT88.4 R164, [R192+0x1000] ;  /* 0x00100000c0a4783b */ /* 0x000fee0000004200 */
[C---:B---3--:R-:W-:Y:S08]  /*1b1f0*/  HMMA.16816.F32.BF16 R132, R12.reuse, R168, R132 ;  /* 0x000000a80c84723c */ /* 0x048ff00000041884 */
[C---:B------:R-:W-:Y:S08]  /*1b200*/  HMMA.16816.F32.BF16 R136, R12.reuse, R170, R136 ;  /* 0x000000aa0c88723c */ /* 0x040ff00000041888 */
[C---:B------:R-:W-:Y:S08]  /*1b210*/  HMMA.16816.F32.BF16 R140, R12.reuse, R16, R140 ;  /* 0x000000100c8c723c */ /* 0x040ff0000004188c */
        /* <DEDUP_REMOVED lines=37> */
[----:B------:R-:W-:Y:S07]  /*1b470*/  LDSM.16.MT88.4 R16, [R195+0x1000] ;  /* 0x00100000c310783b */ /* 0x000fee0000004200 */
[C---:B---3--:R-:W-:Y:S08]  /*1b480*/  HMMA.16816.F32.BF16 R124, R12.reuse, R20, R124 ;  /* 0x000000140c7c723c */ /* 0x048ff0000004187c */
[----:B------:R-:W-:Y:S07]  /*1b490*/  HMMA.16816.F32.BF16 R128, R12, R22, R128 ;  /* 0x000000160c80723c */ /* 0x000fee0000041880 */
[----:B------:R-:W-:Y:S02]  /*1b4a0*/  F2FP.BF16.PACK_AB R12, R173, R149 ;  /* 0x00000095ad0c723e */ /* 0x000fe400000010ff */
[----:B--2---:R-:W-:Y:S03]  /*1b4b0*/  F2FP.BF16.PACK_AB R13, R155, R27 ;  /* 0x0000001b9b0d723e */ /* 0x004fe600000010ff */
[----:B------:R-:W-:Y:S02]  /*1b4c0*/  F2FP.BF16.PACK_AB R14, R154, R172 ;  /* 0x000000ac9a0e723e */ /* 0x000fe400000010ff */
[----:B----4-:R-:W-:Y:S07]  /*1b4d0*/  F2FP.BF16.PACK_AB R15, R24, R26 ;  /* 0x0000001a180f723e */ /* 0x010fee00000010ff */
[C---:B------:R-:W-:Y:S01]  /*1b4e0*/  HMMA.16816.F32.BF16 R168, R12.reuse, R164, R4 ;  /* 0x000000a40ca8723c */ /* 0x040fe20000041804 */
[----:B------:R-:W1:Y:S07]  /*1b4f0*/  LDSM.16.MT88.4 R4, [R193+0x1000] ;  /* 0x00100000c104783b */ /* 0x000e6e0000004200 */
        /* <DEDUP_REMOVED lines=38> */
[C---:B-1----:R-:W-:Y:S07]  /*1b760*/  HMMA.16816.F32.BF16 R108, R12.reuse, R4, R108 ;  /* 0x000000040c6c723c */ /* 0x042fee000004186c */
[----:B------:R-:W-:Y:S01]  /*1b770*/  FADD.FTZ R4, R183, R2 ;  /* 0x00000002b7047221 */ /* 0x000fe20000010000 */
[C---:B------:R-:W-:Y:S04]  /*1b780*/  HMMA.16816.F32.BF16 R112, R12.reuse, R6, R112 ;  /* 0x000000060c70723c */ /* 0x040fe80000041870 */
[----:B------:R-:W-:Y:S02]  /*1b790*/  FADD.FTZ R2, R175, R0 ;  /* 0x00000000af027221 */ /* 0x000fe40000010000 */
[----:B------:R-:W-:Y:S01]  /*1b7a0*/  FADD.FTZ R0, R149, R4 ;  /* 0x0000000495007221 */ /* 0x000fe20000010000 */
[----:B------:R-:W-:Y:S01]  /*1b7b0*/  MOV R149, R3 ;  /* 0x0000000300957202 */ /* 0x000fe20000000f00 */
[C---:B---3--:R-:W-:Y:S04]  /*1b7c0*/  HMMA.16816.F32.BF16 R116, R12.reuse, R16, R116 ;  /* 0x000000100c74723c */ /* 0x048fe80000041874 */
        /* <DEDUP_REMOVED lines=8> */
[----:B------:R-:W-:Y:S04]  /*1b850*/  HMMA.16816.F32.BF16 R128, R12, R10, R128 ;  /* 0x0000000a0c80723c */ /* 0x000fe80000041880 */
[----:B------:R-:W-:Y:S04]  /*1b860*/  FADD.FTZ R216, R24, R0 ;  /* 0x0000000018d87221 */ /* 0x000fe80000010000 */
[----:B------:R-:W-:-:S05]  /*1b870*/  @P3 BRA `(.L_x_5068) ;  /* 0xffffd79000003947 */ /* 0x000fca000383ffff */
.L_x_5065:
[----:B------:R-:W-:Y:S02]  /*1b880*/  @!UPT UIADD3 URZ, URZ, URZ, URZ ;  /* 0x0000003f3f3ff290 */ /* 0x000fe4000fffe03f */
[----:B------:R-:W-:Y:S02]  /*1b890*/  MOV R7, 0x1f ;  /* 0x0000001f00077802 */ /* 0x000fe40000000f00 */
[----:B------:R-:W-:Y:S01]  /*1b8a0*/  MOV R6, 0xffffffff ;  /* 0xffffffff00067802 */ /* 0x000fe20000000f00 */
[----:B------:R-:W-:Y:S06]  /*1b8b0*/  BRA.DIV ~URZ, `(.L_x_5069) ;  /* 0x000066227f007947 */ /* 0x000fec000b800000 */
[----:B------:R1:W2:Y:S02]  /*1b8c0*/  SHFL.BFLY PT, R0, R214, 0x2, 0x1f ;  /* 0x0c401f00d6007f89 */ /* 0x0002a400000e0000 */
.L_x_5142:
[----:B--2---:R-:W-:Y:S01]  /*1b8d0*/  FADD.FTZ R0, R0, R214 ;  /* 0x000000d600007221 */ /* 0x004fe20000010000 */
[----:B------:R-:W-:Y:S05]  /*1b8e0*/  BRA.DIV ~URZ, `(.L_x_5070) ;  /* 0x000066527f007947 */ /* 0x000fea000b800000 */
[----:B------:R-:W2:Y:S04]  /*1b8f0*/  SHFL.BFLY PT, R2, R216, 0x2, 0x1f ;  /* 0x0c401f00d8027f89 */ /* 0x000ea800000e0000 */
[----:B------:R-:W3:Y:S01]  /*1b900*/  SHFL.BFLY PT, R5, R0, 0x1, 0x1f ;  /* 0x0c201f0000057f89 */ /* 0x000ee200000e0000 */
[----:B--2---:R-:W-:-:S02]  /*1b910*/  FADD.FTZ R4, R2, R216 ;  /* 0x000000d802047221 */ /* 0x004fc40000010000 */
[----:B---3--:R-:W-:-:S03]  /*1b920*/  FADD.FTZ R0, R0, R5 ;  /* 0x0000000500007221 */ /* 0x008fc60000010000 */
[----:B------:R2:W3:Y:S04]  /*1b930*/  SHFL.BFLY PT, R3, R4, 0x1, 0x1f ;  /* 0x0c201f0004037f89 */ /* 0x0004e800000e0000 */
.L_x_5143:
        /* <DEDUP_REMOVED lines=149> */
.L_x_4980:
        /* <DEDUP_REMOVED lines=19> */
.L_x_5072:
[----:B--2---:R-:W-:Y:S05]  /*1c3c0*/  BSYNC B0 ;  /* 0x0000000000007941 */ /* 0x004fea0003800000 */
.L_x_5071:
        /* <DEDUP_REMOVED lines=22> */
[----:B--2---:R-:W-:-:S02]  /*1c530*/  F2FP.BF16.PACK_AB R0, R125, R124 ;  /* 0x0000007c7d00723e */ /* 0x004fc400000010ff */
        /* <DEDUP_REMOVED lines=142> */
.L_x_5075:
        /* <DEDUP_REMOVED lines=129> */
.L_x_5144:
[----:B------:R-:W-:Y:S05]  /*1d630*/  BRA.DIV ~URZ, `(.L_x_5078) ;  /* 0x00004a727f007947 */ /* 0x000fea000b800000 */
[----:B------:R4:W2:Y:S02]  /*1d640*/  SHFL.IDX PT, R2, R14, RZ, 0x181f ;  /* 0x00181fff0e027589 */ /* 0x0008a400000e0000 */
.L_x_5145:
        /* <DEDUP_REMOVED lines=26> */
.L_x_5080:
[----:B------:R-:W-:Y:S05]  /*1d7f0*/  BSYNC B0 ;  /* 0x0000000000007941 */ /* 0x000fea0003800000 */
.L_x_5079:
[----:B------:R-:W-:Y:S05]  /*1d800*/  BRA.DIV ~URZ, `(.L_x_5081) ;  /* 0x000049127f007947 */ /* 0x000fea000b800000 */
[----:B---3--:R3:W4:Y:S04]  /*1d810*/  SHFL.IDX PT, R10, R13, 0x1, 0x181f ;  /* 0x00381f000d0a7f89 */ /* 0x00872800000e0000 */
[----:B--2---:R3:W2:Y:S02]  /*1d820*/  SHFL.IDX PT, R2, R14, 0x1, 0x181f ;  /* 0x00381f000e027f89 */ /* 0x0046a400000e0000 */
.L_x_5146:
        /* <DEDUP_REMOVED lines=20> */
.L_x_5083:
[----:B------:R-:W-:Y:S05]  /*1d970*/  BSYNC B0 ;  /* 0x0000000000007941 */ /* 0x000fea0003800000 */
.L_x_5082:
[----:B------:R-:W-:Y:S05]  /*1d980*/  BRA.DIV ~URZ, `(.L_x_5084) ;  /* 0x000048627f007947 */ /* 0x000fea000b800000 */
[----:B----4-:R4:W3:Y:S02]  /*1d990*/  SHFL.IDX PT, R10, R13, 0x2, 0x181f ;  /* 0x00581f000d0a7f89 */ /* 0x0108e400000e0000 */
.L_x_5147:
[----:B------:R-:W-:Y:S05]  /*1d9a0*/  BRA.DIV ~URZ, `(.L_x_5085) ;  /* 0x000048b27f007947 */ /* 0x000fea000b800000 */
[----:B--2---:R2:W4:Y:S02]  /*1d9b0*/  SHFL.IDX PT, R2, R14, 0x2, 0x181f ;  /* 0x00581f000e027f89 */ /* 0x00452400000e0000 */
.L_x_5148:
        /* <DEDUP_REMOVED lines=20> */
.L_x_5087:
[----:B------:R-:W-:Y:S05]  /*1db00*/  BSYNC B0 ;  /* 0x0000000000007941 */ /* 0x000fea0003800000 */
.L_x_5086:
[----:B------:R-:W-:Y:S05]  /*1db10*/  BRA.DIV ~URZ, `(.L_x_5088) ;  /* 0x000047b27f007947 */ /* 0x000fea000b800000 */
[----:B---3--:R3:W2:Y:S04]  /*1db20*/  SHFL.IDX PT, R10, R13, 0x3, 0x181f ;  /* 0x00781f000d0a7f89 */ /* 0x0086a800000e0000 */
[----:B----4-:R3:W4:Y:S02]  /*1db30*/  SHFL.IDX PT, R2, R14, 0x3, 0x181f ;  /* 0x00781f000e027f89 */ /* 0x01072400000e0000 */
.L_x_5149:
        /* <DEDUP_REMOVED lines=21> */
.L_x_5076:
        /* <DEDUP_REMOVED lines=35> */
.L_x_5150:
[----:B------:R-:W-:Y:S05]  /*1dec0*/  BRA.DIV ~URZ, `(.L_x_5091) ;  /* 0x000045427f007947 */ /* 0x000fea000b800000 */
[----:B------:R3:W4:Y:S02]  /*1ded0*/  SHFL.IDX PT, R0, R17, RZ, 0x1c1f ;  /* 0x001c1fff11007589 */ /* 0x00072400000e0000 */
.L_x_5151:
        /* <DEDUP_REMOVED lines=96> */
[----:B----4-:R-:W-:-:S04]  /*1e4e0*/  @!P6 LEA R10, P0, R5, R0, 0x2 ;  /* 0x00000000050ae211 */ /* 0x010fc800078010ff */
[----:B------:R-:W-:Y:S02]  /*1e4f0*/  @!P6 LEA.HI.X R11, R5, R4, R7, 0x2, P0 ;  /* 0x00000004050be211 */ /* 0x000fe400000f1407 */
[----:B------:R-:W-:Y:S02]  /*1e500*/  IADD3 R5, R231, 0x90, RZ ;  /* 0x00000090e7057810 */ /* 0x000fe40007ffe0ff */
[----:B------:R-:W-:Y:S02]  /*1e510*/  SHF.R.S32.HI R7, RZ, 0x1f, R2 ;  /* 0x0000001fff077819 */ /* 0x000fe40000011402 */
[----:B------:R-:W-:Y:S02]  /*1e520*/  ISETP.GE.AND P4, PT, R5, c[0x0][0x3c8], PT ;  /* 0x0000f20005007a0c */ /* 0x000fe40003f86270 */
[----:B--2---:R-:W-:Y:S02]  /*1e530*/  SHF.R.S32.HI R9, RZ, 0x1f, R6 ;  /* 0x0000001fff097819 */ /* 0x004fe40000011406 */
[----:B------:R-:W-:-:S02]  /*1e540*/  @!P2 LEA R8, P1, R6, R0, 0x2 ;  /* 0x000000000608a211 */ /* 0x000fc400078210ff */
[----:B-----5:R-:W-:Y:S02]  /*1e550*/  @!P5 LEA R12, P0, R2, R0, 0x2 ;  /* 0x00000000020cd211 */ /* 0x020fe400078010ff */
[-C--:B------:R-:W-:Y:S02]  /*1e560*/  @!P2 LEA.HI.X R9, R6, R4.reuse, R9, 0x2, P1 ;  /* 0x000000040609a211 */ /* 0x080fe400008f1409 */
[C---:B------:R-:W-:Y:S02]  /*1e570*/  IADD3 R6, R231.reuse, 0x88, RZ ;  /* 0x00000088e7067810 */ /* 0x040fe40007ffe0ff */
[----:B------:R-:W-:Y:S01]  /*1e580*/  @!P5 LEA.HI.X R13, R2, R4, R7, 0x2, P0 ;  /* 0x00000004020dd211 */ /* 0x000fe200000f1407 */
[----:B------:R2:W-:Y:S01]  /*1e590*/  @!P2 ST.E.64 [R8.64], R48 ;  /* 0x000000300800a985 */ /* 0x0005e2000c101b06 */
[----:B------:R-:W-:Y:S02]  /*1e5a0*/  ISETP.GE.AND P2, PT, R6, c[0x0][0x3c8], PT ;  /* 0x0000f20006007a0c */ /* 0x000fe40003f46270 */
[C---:B------:R-:W-:Y:S01]  /*1e5b0*/  IADD3 R2, R231.reuse, 0x98, RZ ;  /* 0x00000098e7027810 */ /* 0x040fe20007ffe0ff */
[----:B------:R4:W-:Y:S01]  /*1e5c0*/  @!P6 ST.E.64 [R10.64], R60 ;  /* 0x0000003c0a00e985 */ /* 0x0009e2000c101b06 */
[----:B------:R-:W-:-:S02]  /*1e5d0*/  IADD3 R7, R231, 0xa0, RZ ;  /* 0x000000a0e7077810 */ /* 0x000fc40007ffe0ff */
        /* <DEDUP_REMOVED lines=27> */
[----:B------:R-:W-:Y:S01]  /*1e790*/  SHF.R.S32.HI R2, RZ, 0x1f, R3 ;  /* 0x0000001fff027819 */ /* 0x000fe20000011403 */
[----:B------:R2:W-:Y:S01]  /*1e7a0*/  @!P3 ST.E.64 [R8.64], R72 ;  /* 0x000000480800b985 */ /* 0x0005e2000c101b06 */
[----:B------:R-:W-:Y:S02]  /*1e7b0*/  ISETP.GE.AND P3, PT, R7, c[0x0][0x3c8], PT ;  /* 0x0000f20007007a0c */ /* 0x000fe40003f66270 */
[----:B------:R-:W-:Y:S01]  /*1e7c0*/  ISETP.GE.AND P4, PT, R6, c[0x0][0x3c8], PT ;  /* 0x0000f20006007a0c */ /* 0x000fe20003f86270 */
[----:B------:R5:W-:Y:S01]  /*1e7d0*/  @!P5 ST.E.64 [R12.64], R84 ;  /* 0x000000540c00d985 */ /* 0x000be2000c101b06 */
[----:B----4-:R-:W-:-:S04]  /*1e7e0*/  @!P6 LEA R10, P0, R3, R0, 0x2 ;  /* 0x00000000030ae211 */ /* 0x010fc800078010ff */
[----:B------:R-:W-:Y:S02]  /*1e7f0*/  @!P6 LEA.HI.X R11, R3, R4, R2, 0x2, P0 ;  /* 0x00000004030be211 */ /* 0x000fe400000f1402 */
[C---:B------:R-:W-:Y:S02]  /*1e800*/  IADD3 R2, R231.reuse, 0xd0, RZ ;  /* 0x000000d0e7027810 */ /* 0x040fe40007ffe0ff */
[----:B------:R-:W-:Y:S02]  /*1e810*/  IADD3 R3, R231, 0xc8, RZ ;  /* 0x000000c8e7037810 */ /* 0x000fe40007ffe0ff */
[----:B------:R-:W-:Y:S02]  /*1e820*/  ISETP.GE.AND P5, PT, R2, c[0x0][0x3c8], PT ;  /* 0x0000f20002007a0c */ /* 0x000fe40003fa6270 */
[----:B--2---:R-:W-:Y:S02]  /*1e830*/  SHF.R.S32.HI R9, RZ, 0x1f, R5 ;  /* 0x0000001fff097819 */ /* 0x004fe40000011405 */
[----:B------:R-:W-:-:S02]  /*1e840*/  @!P2 LEA R8, P1, R5, R0, 0x2 ;  /* 0x000000000508a211 */ /* 0x000fc400078210ff */
[----:B-----5:R-:W-:Y:S02]  /*1e850*/  @!P4 LEA R12, P0, R6, R0, 0x2 ;  /* 0x00000000060cc211 */ /* 0x020fe400078010ff */
        /* <DEDUP_REMOVED lines=8> */
[----:B--2---:R-:W-:Y:S02]  /*1e8e0*/  SHF.R.S32.HI R9, RZ, 0x1f, R7 ;  /* 0x0000001fff097819 */ /* 0x004fe40000011407 */
[----:B------:R-:W-:-:S02]  /*1e8f0*/  @!P3 LEA R8, P1, R7, R0, 0x2 ;  /* 0x000000000708b211 */ /* 0x000fc400078210ff */
[C---:B----4-:R-:W-:Y:S02]  /*1e900*/  @!P5 LEA R10, P0, R2.reuse, R0, 0x2 ;  /* 0x00000000020ad211 */ /* 0x050fe400078010ff */
        /* <DEDUP_REMOVED lines=8> */
[----:B------:R-:W-:Y:S02]  /*1e990*/  ISETP.GE.AND P3, PT, R5, c[0x0][0x3c8], PT ;  /* 0x0000f20005007a0c */ /* 0x000fe40003f66270 */
[----:B------:R-:W-:Y:S02]  /*1e9a0*/  SHF.R.S32.HI R2, RZ, 0x1f, R6 ;  /* 0x0000001fff027819 */ /* 0x000fe40000011406 */
[----:B--2---:R-:W-:Y:S02]  /*1e9b0*/  SHF.R.S32.HI R9, RZ, 0x1f, R3 ;  /* 0x0000001fff097819 */ /* 0x004fe40000011403 */
[-C--:B------:R-:W-:Y:S02]  /*1e9c0*/  @!P2 LEA R8, P1, R3, R0.reuse, 0x2 ;  /* 0x000000000308a211 */ /* 0x080fe400078210ff */
[----:B----4-:R-:W-:Y:S02]  /*1e9d0*/  @!P6 LEA R12, P0, R7, R0, 0x2 ;  /* 0x00000000070ce211 */ /* 0x010fe400078010ff */
[----:B------:R-:W-:-:S02]  /*1e9e0*/  @!P2 LEA.HI.X R9, R3, R4, R9, 0x2, P1 ;  /* 0x000000040309a211 */ /* 0x000fc400008f1409 */
[C---:B------:R-:W-:Y:S02]  /*1e9f0*/  @!P4 LEA R14, P1, R6.reuse, R0, 0x2 ;  /* 0x00000000060ec211 */ /* 0x040fe400078210ff */
        /* <DEDUP_REMOVED lines=23> */
.L_x_5093:
[----:B------:R-:W-:Y:S05]  /*1eb70*/  BSYNC B0 ;  /* 0x0000000000007941 */ /* 0x000fea0003800000 */
.L_x_5092:
[----:B------:R-:W-:Y:S05]  /*1eb80*/  BRA.DIV ~URZ, `(.L_x_5094) ;  /* 0x000038f27f007947 */ /* 0x000fea000b800000 */
[----:B--2---:R2:W1:Y:S04]  /*1eb90*/  SHFL.IDX PT, R4, R16, 0x1, 0x1c1f ;  /* 0x003c1f0010047f89 */ /* 0x00446800000e0000 */
[----:B----4-:R2:W4:Y:S02]  /*1eba0*/  SHFL.IDX PT, R0, R17, 0x1, 0x1c1f ;  /* 0x003c1f0011007f89 */ /* 0x01052400000e0000 */
.L_x_5152:
        /* <DEDUP_REMOVED lines=42> */
[C---:B------:R-:W-:Y:S02]  /*1ee50*/  IADD3 R13, R231.reuse, 0x40, RZ ;  /* 0x00000040e70d7810 */ /* 0x040fe40007ffe0ff */
[----:B------:R-:W-:Y:S01]  /*1ee60*/  IADD3 R15, R231, 0x30, RZ ;  /* 0x00000030e70f7810 */ /* 0x000fe20007ffe0ff */
[----:B------:R4:W-:Y:S01]  /*1ee70*/  @!P3 ST.E.64 [R6.64], R134 ;  /* 0x000000860600b985 */ /* 0x0009e2000c101b06 */
[----:B------:R-:W-:Y:S02]  /*1ee80*/  ISETP.GE.AND P4, PT, R13, c[0x0][0x3c8], PT ;  /* 0x0000f2000d007a0c */ /* 0x000fe40003f86270 */
[----:B------:R-:W-:Y:S02]  /*1ee90*/  SHF.R.S32.HI R15, RZ, 0x1f, R15 ;  /* 0x0000001fff0f7819 */ /* 0x000fe4000001140f */
[----:B------:R-:W-:Y:S02]  /*1eea0*/  IADD3 R14, R231, 0x48, RZ ;  /* 0x00000048e70e7810 */ /* 0x000fe40007ffe0ff */
        /* <DEDUP_REMOVED lines=38> */
[----:B------:R-:W-:-:S02]  /*1f110*/  SHF.R.S32.HI R7, RZ, 0x1f, R2 ;  /* 0x0000001fff077819 */ /* 0x000fc40000011402 */
[C---:B------:R-:W-:Y:S01]  /*1f120*/  @!P4 LEA R12, P0, R2.reuse, R0, 0x2 ;  /* 0x00000000020cc211 */ /* 0x040fe200078010ff */
[----:B------:R4:W-:Y:S01]  /*1f130*/  @!P5 ST.E.64 [R14.64], R42 ;  /* 0x0000002a0e00d985 */ /* 0x0009e2000c101b06 */
[----:B------:R-:W-:Y:S02]  /*1f140*/  IADD3 R3, R231, 0x78, RZ ;  /* 0x00000078e7037810 */ /* 0x000fe40007ffe0ff */
[----:B------:R-:W-:Y:S02]  /*1f150*/  @!P4 LEA.HI.X R13, R2, R4, R7, 0x2, P0 ;  /* 0x00000004020dc211 */ /* 0x000fe400000f1407 */
[----:B------:R-:W-:Y:S02]  /*1f160*/  ISETP.GE.AND P0, PT, R3, c[0x0][0x3c8], PT ;  /* 0x0000f20003007a0c */ /* 0x000fe40003f06270 */
[-C--:B-1----:R-:W-:Y:S02]  /*1f170*/  @!P2 LEA R10, P3, R6, R0.reuse, 0x2 ;  /* 0x00000000060aa211 */ /* 0x082fe400078610ff */
[----:B------:R-:W-:-:S02]  /*1f180*/  @!P1 LEA R18, P4, R5, R0, 0x2 ;  /* 0x0000000005129211 */ /* 0x000fc400078810ff */
[----:B------:R-:W-:-:S04]  /*1f190*/  IADD3 R7, R231, 0x88, RZ ;  /* 0x00000088e7077810 */ /* 0x000fc80007ffe0ff */
[----:B------:R-:W-:Y:S02]  /*1f1a0*/  ISETP.GE.AND P5, PT, R7, c[0x0][0x3c8], PT ;  /* 0x0000f20007007a0c */ /* 0x000fe40003fa6270 */
[----:B--2---:R-:W-:Y:S02]  /*1f1b0*/  SHF.R.S32.HI R9, RZ, 0x1f, R5 ;  /* 0x0000001fff097819 */ /* 0x004fe40000011405 */
[----:B------:R-:W-:Y:S02]  /*1f1c0*/  SHF.R.S32.HI R8, RZ, 0x1f, R6 ;  /* 0x0000001fff087819 */ /* 0x000fe40000011406 */
[-C--:B------:R-:W-:Y:S02]  /*1f1d0*/  @!P1 LEA.HI.X R19, R5, R4.reuse, R9, 0x2, P4 ;  /* 0x0000000405139211 */ /* 0x080fe400020f1409 */
[----:B------:R-:W-:Y:S02]  /*1f1e0*/  ISETP.GE.AND P4, PT, R2, c[0x0][0x3c8], PT ;  /* 0x0000f20002007a0c */ /* 0x000fe40003f86270 */
[----:B------:R-:W-:-:S02]  /*1f1f0*/  @!P2 LEA.HI.X R11, R6, R4, R8, 0x2, P3 ;  /* 0x00000004060ba211 */ /* 0x000fc400018f1408 */
[----:B------:R-:W-:Y:S02]  /*1f200*/  IADD3 R8, R231, 0x80, RZ ;  /* 0x00000080e7087810 */ /* 0x000fe40007ffe0ff */
[----:B------:R-:W-:Y:S02]  /*1f210*/  SHF.R.S32.HI R6, RZ, 0x1f, R3 ;  /* 0x0000001fff067819 */ /* 0x000fe40000011403 */
[----:B------:R-:W-:Y:S02]  /*1f220*/  ISETP.GE.AND P6, PT, R8, c[0x0][0x3c8], PT ;  /* 0x0000f20008007a0c */ /* 0x000fe40003fc6270 */
[----:B---3--:R-:W-:Y:S02]  /*1f230*/  @!P0 LEA R16, P3, R3, R0, 0x2 ;  /* 0x0000000003108211 */ /* 0x008fe400078610ff */
[----:B------:R-:W-:Y:S01]  /*1f240*/  IADD3 R2, R231, 0x90, RZ ;  /* 0x00000090e7027810 */ /* 0x000fe20007ffe0ff */
[----:B------:R1:W-:Y:S01]  /*1f250*/  @!P4 ST.E.64 [R12.64], R54 ;  /* 0x000000360c00c985 */ /* 0x0003e2000c101b06 */
[----:B------:R-:W-:-:S02]  /*1f260*/  @!P0 LEA.HI.X R17, R3, R4, R6, 0x2, P3 ;  /* 0x0000000403118211 */ /* 0x000fc400018f1406 */
[----:B------:R-:W-:Y:S01]  /*1f270*/  SHF.R.S32.HI R3, RZ, 0x1f, R7 ;  /* 0x0000001fff037819 */ /* 0x000fe20000011407 */
[----:B------:R2:W-:Y:S01]  /*1f280*/  @!P2 ST.E.64 [R10.64], R50 ;  /* 0x000000320a00a985 */ /* 0x0005e2000c101b06 */
[----:B------:R-:W-:Y:S02]  /*1f290*/  SHF.R.S32.HI R5, RZ, 0x1f, R8 ;  /* 0x0000001fff057819 */ /* 0x000fe40000011408 */
[----:B------:R-:W-:Y:S01]  /*1f2a0*/  IADD3 R6, R231, 0x98, RZ ;  /* 0x00000098e7067810 */ /* 0x000fe20007ffe0ff */
[----:B------:R-:W-:Y:S01]  /*1f2b0*/  @!P1 ST.E.64 [R18.64], R62 ;  /* 0x0000003e12009985 */ /* 0x000fe2000c101b06 */
[----:B----4-:R-:W-:Y:S02]  /*1f2c0*/  @!P6 LEA R14, P3, R8, R0, 0x2 ;  /* 0x00000000080ee211 */ /* 0x010fe400078610ff */
[----:B------:R-:W-:Y:S01]  /*1f2d0*/  ISETP.GE.AND P4, PT, R6, c[0x0][0x3c8], PT ;  /* 0x0000f20006007a0c */ /* 0x000fe20003f86270 */
[----:B------:R3:W-:Y:S01]  /*1f2e0*/  @!P0 ST.E.64 [R16.64], R58 ;  /* 0x0000003a10008985 */ /* 0x0007e2000c101b06 */
[----:B------:R-:W-:-:S02]  /*1f2f0*/  @!P6 LEA.HI.X R15, R8, R4, R5, 0x2, P3 ;  /* 0x00000004080fe211 */ /* 0x000fc400018f1405 */
[----:B------:R-:W-:Y:S02]  /*1f300*/  IADD3 R5, R231, 0xa0, RZ ;  /* 0x000000a0e7057810 */ /* 0x000fe40007ffe0ff */
[----:B------:R-:W-:Y:S01]  /*1f310*/  SHF.R.S32.HI R9, RZ, 0x1f, R2 ;  /* 0x0000001fff097819 */ /* 0x000fe20000011402 */
[----:B------:R-:W-:Y:S01]  /*1f320*/  @!P6 ST.E.64 [R14.64], R70 ;  /* 0x000000460e00e985 */ /* 0x000fe2000c101b06 */
[----:B------:R-:W-:Y:S02]  /*1f330*/  ISETP.GE.AND P3, PT, R5, c[0x0][0x3c8], PT ;  /* 0x0000f20005007a0c */ /* 0x000fe40003f66270 */
[----:B------:R-:W-:-:S03]  /*1f340*/  ISETP.GE.AND P6, PT, R2, c[0x0][0x3c8], PT ;  /* 0x0000f20002007a0c */ /* 0x000fc60003fc6270 */
[-C--:B------:R-:W-:Y:S02]  /*1f350*/  @!P4 LEA R8, P1, R6, R0.reuse, 0x2 ;  /* 0x000000000608c211 */ /* 0x080fe400078210ff */
[----:B-1----:R-:W-:-:S04]  /*1f360*/  @!P5 LEA R12, P2, R7, R0, 0x2 ;  /* 0x00000000070cd211 */ /* 0x002fc800078410ff */
[----:B------:R-:W-:Y:S02]  /*1f370*/  @!P5 LEA.HI.X R13, R7, R4, R3, 0x2, P2 ;  /* 0x00000004070dd211 */ /* 0x000fe400010f1403 */
[----:B------:R-:W-:Y:S02]  /*1f380*/  ISETP.GE.AND P2, PT, R2, c[0x0][0x3c8], PT ;  /* 0x0000f20002007a0c */ /* 0x000fe40003f46270 */
[----:B------:R-:W-:Y:S01]  /*1f390*/  IADD3 R3, R231, 0xa8, RZ ;  /* 0x000000a8e7037810 */ /* 0x000fe20007ffe0ff */
[----:B------:R1:W-:Y:S01]  /*1f3a0*/  @!P5 ST.E.64 [R12.64], R66 ;  /* 0x000000420c00d985 */ /* 0x0003e2000c101b06 */
[----:B------:R-:W-:-:S09]  /*1f3b0*/  SHF.R.S32.HI R7, RZ, 0x1f, R6 ;  /* 0x0000001fff077819 */ /* 0x000fd20000011406 */
        /* <DEDUP_REMOVED lines=26> */
[----:B------:R-:W-:Y:S02]  /*1f560*/  @!P0 LEA.HI.X R11, R6, R4, R8, 0x2, P4 ;  /* 0x00000004060b8211 */ /* 0x000fe400020f1408 */
[----:B------:R-:W-:Y:S01]  /*1f570*/  ISETP.GE.AND P4, PT, R2, c[0x0][0x3c8], PT ;  /* 0x0000f20002007a0c */ /* 0x000fe20003f86270 */
[----:B------:R2:W-:Y:S01]  /*1f580*/  @!P1 ST.E.64 [R12.64], R166 ;  /* 0x000000a60c009985 */ /* 0x0005e2000c101b06 */
[----:B------:R-:W-:-:S02]  /*1f590*/  SHF.R.S32.HI R6, RZ, 0x1f, R3 ;  /* 0x0000001fff067819 */ /* 0x000fc40000011403 */
[C---:B------:R-:W-:Y:S01]  /*1f5a0*/  IADD3 R7, R231.reuse, 0xd0, RZ ;  /* 0x000000d0e7077810 */ /* 0x040fe20007ffe0ff */
[----:B------:R3:W-:Y:S01]  /*1f5b0*/  @!P0 ST.E.64 [R10.64], R90 ;  /* 0x0000005a0a008985 */ /* 0x0007e2000c101b06 */
[----:B------:R-:W-:Y:S02]  /*1f5c0*/  IADD3 R8, R231, 0xd8, RZ ;  /* 0x000000d8e7087810 */ /* 0x000fe40007ffe0ff */
[----:B------:R-:W-:Y:S02]  /*1f5d0*/  ISETP.GE.AND P5, PT, R7, c[0x0][0x3c8], PT ;  /* 0x0000f20007007a0c */ /* 0x000fe40003fa6270 */
[----:B------:R-:W-:Y:S02]  /*1f5e0*/  SHF.R.S32.HI R5, RZ, 0x1f, R2 ;  /* 0x0000001fff057819 */ /* 0x000fe40000011402 */
[----:B------:R-:W-:Y:S02]  /*1f5f0*/  SHF.R.S32.HI R9, RZ, 0x1f, R8 ;  /* 0x0000001fff097819 */ /* 0x000fe40000011408 */
[----:B-1----:R-:W-:-:S02]  /*1f600*/  @!P4 LEA R16, P2, R2, R0, 0x2 ;  /* 0x000000000210c211 */ /* 0x002fc400078410ff */
[----:B------:R-:W-:Y:S02]  /*1f610*/  ISETP.GE.AND P4, PT, R8, c[0x0][0x3c8], PT ;  /* 0x0000f20008007a0c */ /* 0x000fe40003f86270 */
[----:B----4-:R-:W-:-:S04]  /*1f620*/  @!P6 LEA R14, P3, R3, R0, 0x2 ;  /* 0x00000000030ee211 */ /* 0x010fc800078610ff */
[----:B------:R-:W-:Y:S02]  /*1f630*/  @!P6 LEA.HI.X R15, R3, R4, R6, 0x2, P3 ;  /* 0x00000004030fe211 */ /* 0x000fe400018f1406 */
[C---:B------:R-:W-:Y:S02]  /*1f640*/  ISETP.GE.AND P3, PT, R2.reuse, c[0x0][0x3c8], PT ;  /* 0x0000f20002007a0c */ /* 0x040fe40003f66270 */
[----:B------:R-:W-:Y:S01]  /*1f650*/  IADD3 R6, R231, 0xe0, RZ ;  /* 0x000000e0e7067810 */ /* 0x000fe20007ffe0ff */
[----:B------:R-:W-:Y:S01]  /*1f660*/  @!P6 ST.E.64 [R14.64], R170 ;  /* 0x000000aa0e00e985 */ /* 0x000fe2000c101b06 */
[----:B------:R-:W-:Y:S02]  /*1f670*/  SHF.R.S32.HI R3, RZ, 0x1f, R7 ;  /* 0x0000001fff037819 */ /* 0x000fe40000011407 */
[----:B--2---:R-:W-:Y:S02]  /*1f680*/  @!P5 LEA R12, P1, R7, R0, 0x2 ;  /* 0x00000000070cd211 */ /* 0x004fe400078210ff */
[----:B------:R-:W-:-:S02]  /*1f690*/  ISETP.GE.AND P6, PT, R2, c[0x0][0x3c8], PT ;  /* 0x0000f20002007a0c */ /* 0x000fc40003fc6270 */
[-C--:B------:R-:W-:Y:S02]  /*1f6a0*/  @!P5 LEA.HI.X R13, R7, R4.reuse, R3, 0x2, P1 ;  /* 0x00000004070dd211 */ /* 0x080fe400008f1403 */
[C---:B------:R-:W-:Y:S02]  /*1f6b0*/  IADD3 R3, R231.reuse, 0xf0, RZ ;  /* 0x000000f0e7037810 */ /* 0x040fe40007ffe0ff */
[----:B------:R-:W-:Y:S02]  /*1f6c0*/  @!P3 LEA.HI.X R17, R2, R4, R5, 0x2, P2 ;  /* 0x000000040211b211 */ /* 0x000fe400010f1405 */
[----:B------:R-:W-:Y:S02]  /*1f6d0*/  ISETP.GE.AND P3, PT, R6, c[0x0][0x3c8], PT ;  /* 0x0000f20006007a0c */ /* 0x000fe40003f66270 */
[----:B------:R-:W-:Y:S02]  /*1f6e0*/  IADD3 R5, R231, 0xe8, RZ ;  /* 0x000000e8e7057810 */ /* 0x000fe40007ffe0ff */
[----:B---3--:R-:W-:Y:S01]  /*1f6f0*/  @!P4 LEA R10, P0, R8, R0, 0x2 ;  /* 0x00000000080ac211 */ /* 0x008fe200078010ff */
[----:B------:R-:W-:Y:S01]  /*1f700*/  @!P6 ST.E.64 [R16.64], R174 ;  /* 0x000000ae1000e985 */ /* 0x000fe2000c101b06 */
[----:B------:R-:W-:-:S02]  /*1f710*/  ISETP.GE.AND P2, PT, R5, c[0x0][0x3c8], PT ;  /* 0x0000f20005007a0c */ /* 0x000fc40003f46270 */
[----:B------:R-:W-:Y:S01]  /*1f720*/  ISETP.GE.AND P1, PT, R3, c[0x0][0x3c8], PT ;  /* 0x0000f20003007a0c */ /* 0x000fe20003f26270 */
[----:B------:R-:W-:Y:S01]  /*1f730*/  @!P5 ST.E.64 [R12.64], R172 ;  /* 0x000000ac0c00d985 */ /* 0x000fe2000c101b06 */
        /* <DEDUP_REMOVED lines=22> */
.L_x_5074:
        /* <DEDUP_REMOVED lines=15> */
[----:B-1----:R-:W-:Y:S01]  /*1f990*/  SEL R18, R0, c[0x0][0x3d4], P0 ;  /* 0x0000f50000127a07 */ /* 0x002fe20000000000 */
[----:B------:R-:W-:Y:S05]  /*1f9a0*/  @P1 BRA `(.L_x_5095) ;  /* 0x0000004000001947 */ /* 0x000fea0003800000 */
[----:B------:R-:W-:Y:S05]  /*1f9b0*/  @!P2 BRA `(.L_x_5095) ;  /* 0x000000300000a947 */ /* 0x000fea0003800000 */
[----:B------:R1:W2:Y:S04]  /*1f9c0*/  LDG.E R0, [R4.64] ;  /* 0x0000000604007981 */ /* 0x0002a8000c1e1900 */
[----:B-1--4-:R-:W2:Y:S02]  /*1f9d0*/  LDG.E R4, [R4.64+0x4] ;  /* 0x0000040604047981 */ /* 0x012ea4000c1e1900 */
[----:B--2--5:R-:W-:Y:S02]  /*1f9e0*/  IADD3 R19, -R0, R4, RZ ;  /* 0x0000000400137210 */ /* 0x024fe40007ffe1ff */
.L_x_5095:
[----:B------:R-:W1:Y:S01]  /*1f9f0*/  S2R R21, SR_TID.X ;  /* 0x0000000000157919 */ /* 0x000e620000002100 */
[----:B------:R-:W-:Y:S01]  /*1fa00*/  BSSY B0, `(.L_x_5096) ;  /* 0x0000038000007945 */ /* 0x000fe20003800000 */
[----:B------:R-:W-:Y:S02]  /*1fa10*/  SEL R12, R252, RZ, !P2 ;  /* 0x000000fffc0c7207 */ /* 0x000fe40005000000 */
[----:B------:R-:W-:-:S02]  /*1fa20*/  SEL R20, R7, RZ, !P2 ;  /* 0x000000ff07147207 */ /* 0x000fc40005000000 */
[----:B-----5:R-:W-:Y:S02]  /*1fa30*/  SHF.R.S32.HI R17, RZ, 0x1f, R6 ;  /* 0x0000001fff117819 */ /* 0x020fe40000011406 */
[----:B-1----:R-:W-:-:S13]  /*1fa40*/  ISETP.GT.AND P0, PT, R21, 0x7f, PT ;  /* 0x0000007f1500780c */ /* 0x002fda0003f04270 */
[----:B------:R-:W-:Y:S05]  /*1fa50*/  @P0 BRA `(.L_x_5097) ;  /* 0x0000032000000947 */ /* 0x000fea0003800000 */
[----:B----4-:R-:W2:Y:S01]  /*1fa60*/  LDL R2, [R1+0x18] ;  /* 0x0000180001027983 */ /* 0x010ea20000100800 */
        /* <DEDUP_REMOVED lines=49> */
.L_x_5097:
[----:B------:R-:W-:Y:S05]  /*1fd80*/  BSYNC B0 ;  /* 0x0000000000007941 */ /* 0x000fea0003800000 */
.L_x_5096:
[----:B------:R-:W-:-:S13]  /*1fd90*/  ISETP.GT.AND P0, PT, R18, 0x1, PT ;  /* 0x000000011200780c */ /* 0x000fda0003f04270 */
[----:B------:R-:W-:Y:S05]  /*1fda0*/  @P0 BRA `(.L_x_5089) ;  /* 0x000008d000000947 */ /* 0x000fea0003800000 */
[----:B------:R-:W2:Y:S04]  /*1fdb0*/  LDL.LU R8, [R1+0x14] ;  /* 0x0000140001087983 */ /* 0x000ea80000300800 */
[----:B------:R-:W3:Y:S01]  /*1fdc0*/  LDL.LU R7, [R1+0x18] ;  /* 0x0000180001077983 */ /* 0x000ee20000300800 */
[----:B-1--4-:R-:W-:Y:S01]  /*1fdd0*/  SHF.R.S32.HI R4, RZ, 0x1f, R21 ;  /* 0x0000001fff047819 */ /* 0x012fe20000011415 */
        /* <DEDUP_REMOVED lines=13> */
[----:B---3--:R-:W-:Y:S01]  /*1feb0*/  IMAD.IADD R4, R7, 0x1, R0 ;  /* 0x0000000107047824 */ /* 0x008fe200078e0200 */
        /* <DEDUP_REMOVED lines=23> */
.L_x_5153:
[----:B------:R-:W-:Y:S05]  /*20030*/  BRA.DIV ~URZ, `(.L_x_5099) ;  /* 0x000025827f007947 */ /* 0x000fea000b800000 */
[----:B------:R3:W4:Y:S02]  /*20040*/  SHFL.IDX PT, R2, R14, RZ, 0x181f ;  /* 0x00181fff0e027589 */ /* 0x00072400000e0000 */
.L_x_5154:
        /* <DEDUP_REMOVED lines=27> */
.L_x_5101:
[----:B------:R-:W-:Y:S05]  /*20200*/  BSYNC B0 ;  /* 0x0000000000007941 */ /* 0x000fea0003800000 */
.L_x_5100:
[----:B------:R-:W-:Y:S05]  /*20210*/  BRA.DIV ~URZ, `(.L_x_5102) ;  /* 0x000024127f007947 */ /* 0x000fea000b800000 */
[----:B--2---:R2:W1:Y:S04]  /*20220*/  SHFL.IDX PT, R10, R11, 0x1, 0x181f ;  /* 0x00381f000b0a7f89 */ /* 0x00446800000e0000 */
[----:B----4-:R2:W4:Y:S02]  /*20230*/  SHFL.IDX PT, R2, R14, 0x1, 0x181f ;  /* 0x00381f000e027f89 */ /* 0x01052400000e0000 */
.L_x_5155:
        /* <DEDUP_REMOVED lines=20> */
.L_x_5104:
[----:B------:R-:W-:Y:S05]  /*20380*/  BSYNC B0 ;  /* 0x0000000000007941 */ /* 0x000fea0003800000 */
.L_x_5103:
[----:B------:R-:W-:Y:S05]  /*20390*/  BRA.DIV ~URZ, `(.L_x_5105) ;  /* 0x000023627f007947 */ /* 0x000fea000b800000 */
[----:B-1----:R1:W2:Y:S02]  /*203a0*/  SHFL.IDX PT, R10, R11, 0x2, 0x181f ;  /* 0x00581f000b0a7f89 */ /* 0x0022a400000e0000 */
.L_x_5156:
[----:B------:R-:W-:Y:S05]  /*203b0*/  BRA.DIV ~URZ, `(.L_x_5106) ;  /* 0x000023b27f007947 */ /* 0x000fea000b800000 */
[----:B----4-:R4:W1:Y:S02]  /*203c0*/  SHFL.IDX PT, R2, R14, 0x2, 0x181f ;  /* 0x00581f000e027f89 */ /* 0x01086400000e0000 */
.L_x_5157:
        /* <DEDUP_REMOVED lines=20> */
.L_x_5108:
[----:B------:R-:W-:Y:S05]  /*20510*/  BSYNC B0 ;  /* 0x0000000000007941 */ /* 0x000fea0003800000 */
.L_x_5107:
[----:B------:R-:W-:Y:S05]  /*20520*/  BRA.DIV ~URZ, `(.L_x_5109) ;  /* 0x000022b27f007947 */ /* 0x000fea000b800000 */
[----:B--2---:R2:W3:Y:S04]  /*20530*/  SHFL.IDX PT, R10, R11, 0x3, 0x181f ;  /* 0x00781f000b0a7f89 */ /* 0x0044e800000e0000 */
[----:B-1----:R2:W1:Y:S02]  /*20540*/  SHFL.IDX PT, R2, R14, 0x3, 0x181f ;  /* 0x00781f000e027f89 */ /* 0x00246400000e0000 */
.L_x_5158:
        /* <DEDUP_REMOVED lines=19> */
.L_x_5089:
[----:B------:R-:W-:Y:S05]  /*20680*/  BSYNC B1 ;  /* 0x0000000000017941 */ /* 0x000fea0003800000 */
.L_x_5073:
        /* <DEDUP_REMOVED lines=11> */
[----:B--234-:R-:W-:-:S04]  /*20740*/  LOP3.LUT R14, R0, 0x1f, RZ, 0xc0, !PT ;  /* 0x0000001f000e7812 */ /* 0x01cfc800078ec0ff */
[----:B------:R-:W-:Y:S01]  /*20750*/  ISETP.NE.AND P6, PT, R14, 0x1f, PT ;  /* 0x0000001f0e00780c */ /* 0x000fe20003fc5270 */
[----:B------:R-:W-:Y:S10]  /*20760*/  BRA.DIV ~URZ, `(.L_x_5111) ;  /* 0x000021427f007947 */ /* 0x000ff4000b800000 */
[----:B------:R1:W2:Y:S02]  /*20770*/  SHFL.IDX PT, R10, R114, RZ, 0x1f ;  /* 0x00001fff720a7589 */ /* 0x0002a400000e0000 */
.L_x_5159:
[----:B------:R-:W-:Y:S05]  /*20780*/  BRA.DIV ~URZ, `(.L_x_5112) ;  /* 0x000021927f007947 */ /* 0x000fea000b800000 */
[----:B------:R3:W4:Y:S02]  /*20790*/  SHFL.IDX PT, R8, R114, 0x1, 0x1f ;  /* 0x00201f0072087f89 */ /* 0x00072400000e0000 */
.L_x_5160:
        /* <DEDUP_REMOVED lines=19> */
.L_x_5161:
        /* <DEDUP_REMOVED lines=16> */
.L_x_5162:
[----:B---3--:R-:W-:Y:S01]  /*209d0*/  IMAD R0, R0, c[0x0][0x538], RZ ;  /* 0x00014e0000007a24 */ /* 0x008fe200078e02ff */
[----:B------:R-:W-:Y:S04]  /*209e0*/  BSSY B1, `(.L_x_5115) ;  /* 0x00000d0000017945 */ /* 0x000fe80003800000 */
[----:B----4-:R-:W-:-:S04]  /*209f0*/  IADD3 R8, R0, R8, RZ ;  /* 0x0000000800087210 */ /* 0x010fc80007ffe0ff */
[----:B--2---:R-:W-:-:S13]  /*20a00*/  ISETP.GT.AND P0, PT, R8, R10, PT ;  /* 0x0000000a0800720c */ /* 0x004fda0003f04270 */
[----:B------:R-:W-:Y:S05]  /*20a10*/  @P0 BRA `(.L_x_5116) ;  /* 0x0000025000000947 */ /* 0x000fea0003800000 */
.L_x_5120:
        /* <DEDUP_REMOVED lines=17> */
.L_x_5163:
        /* <DEDUP_REMOVED lines=16> */
.L_x_5164:
[----:B--2---:R-:W-:-:S05]  /*20c30*/  IMAD R0, R0, c[0x0][0x538], RZ ;  /* 0x00014e0000007a24 */ /* 0x004fca00078e02ff */
[----:B------:R-:W-:-:S04]  /*20c40*/  IADD3 R8, R0, R8, RZ ;  /* 0x0000000800087210 */ /* 0x000fc80007ffe0ff */
[----:B------:R-:W-:-:S13]  /*20c50*/  ISETP.GT.AND P0, PT, R8, R10, PT ;  /* 0x0000000a0800720c */ /* 0x000fda0003f04270 */
[----:B-1----:R-:W-:Y:S05]  /*20c60*/  @!P0 BRA `(.L_x_5120) ;  /* 0xfffffdb000008947 */ /* 0x002fea000383ffff */
.L_x_5116:
[----:B------:R-:W-:-:S05]  /*20c70*/  IADD3 R12, -R0, R8, RZ ;  /* 0x00000008000c7210 */ /* 0x000fca0007ffe1ff */
[----:B------:R-:W-:-:S05]  /*20c80*/  IMAD R0, R4, c[0x0][0x538], R12 ;  /* 0x00014e0004007a24 */ /* 0x000fca00078e020c */
[----:B------:R-:W-:Y:S01]  /*20c90*/  ISETP.GT.AND P0, PT, R0, R10, PT ;  /* 0x0000000a0000720c */ /* 0x000fe20003f04270 */
[----:B------:R-:W-:-:S12]  /*20ca0*/  BRA.DIV ~URZ, `(.L_x_5121) ;  /* 0x000020d27f007947 */ /* 0x000fd8000b800000 */
[----:B------:R-:W-:-:S03]  /*20cb0*/  VOTE.ANY R11, PT, !P0 ;  /* 0x00000000000b7806 */ /* 0x000fc600040e0100 */
.L_x_5165:
[----:B------:R-:W2:Y:S01]  /*20cc0*/  LDL.LU R2, [R1+0xc] ;  /* 0x00000c0001027983 */ /* 0x000ea20000300800 */
[----:B------:R-:W2:Y:S02]  /*20cd0*/  POPC R0, R11 ;  /* 0x0000000b00007309 */ /* 0x000ea40000000000 */
[----:B--2---:R-:W-:-:S05]  /*20ce0*/  IADD3 R2, R0, R2, RZ ;  /* 0x0000000200027210 */ /* 0x004fca0007ffe0ff */
[----:B------:R2:W-:Y:S01]  /*20cf0*/  STL [R1+0xc], R2 ;  /* 0x00000c0201007387 */ /* 0x0005e20000100800 */
[----:B------:R-:W-:Y:S05]  /*20d00*/  BRA.DIV ~URZ, `(.L_x_5122) ;  /* 0x000020c27f007947 */ /* 0x000fea000b800000 */
[----:B------:R3:W4:Y:S04]  /*20d10*/  SHFL.IDX PT, R8, R6, R0, 0x1f ;  /* 0x00001f0006087589 */ /* 0x00072800000e0000 */
[----:B------:R3:W1:Y:S02]  /*20d20*/  SHFL.IDX PT, R7, R7, R0, 0x1f ;  /* 0x00001f0007077589 */ /* 0x00066400000e0000 */
.L_x_5166:
[----:B------:R-:W-:Y:S01]  /*20d30*/  ISETP.NE.AND P0, PT, R11, RZ, PT ;  /* 0x000000ff0b00720c */ /* 0x000fe20003f05270 */
[----:B------:R-:W-:-:S12]  /*20d40*/  BSSY B0, `(.L_x_5123) ;  /* 0x0000005000007945 */ /* 0x000fd80003800000 */
[----:B------:R-:W-:Y:S05]  /*20d50*/  @!P0 BRA `(.L_x_5124) ;  /* 0x0000003000008947 */ /* 0x000fea0003800000 */
[----:B---3--:R-:W-:Y:S01]  /*20d60*/  IADD3 R0, R0, -0x1, RZ ;  /* 0xffffffff00007810 */ /* 0x008fe20007ffe0ff */
[----:B------:R-:W-:Y:S05]  /*20d70*/  BRA.DIV ~URZ, `(.L_x_5125) ;  /* 0x000021227f007947 */ /* 0x000fea000b800000 */
[----:B------:R3:W2:Y:S02]  /*20d80*/  SHFL.IDX PT, R13, R4, R0, 0x1f ;  /* 0x00001f00040d7589 */ /* 0x0006a400000e0000 */
.L_x_5124:
[----:B------:R-:W-:Y:S05]  /*20d90*/  BSYNC B0 ;  /* 0x0000000000007941 */ /* 0x000fea0003800000 */
.L_x_5123:
        /* <DEDUP_REMOVED lines=69> */
.L_x_5127:
        /* <DEDUP_REMOVED lines=69> */
.L_x_5128:
[----:B------:R-:W-:Y:S05]  /*21640*/  BSYNC B0 ;  /* 0x0000000000007941 */ /* 0x000fea0003800000 */
.L_x_5126:
[----:B------:R-:W-:-:S04]  /*21650*/  LOP3.LUT R2, RZ, R2, RZ, 0x33, !PT ;  /* 0x00000002ff027212 */ /* 0x000fc800078e33ff */
[----:B-1----:R-:W-:-:S05]  /*21660*/  IADD3 R0, R2, R8, RZ ;  /* 0x0000000802007210 */ /* 0x002fca0007ffe0ff */
[----:B------:R1:W-:Y:S01]  /*21670*/  STL [R1+0x4], R0 ;  /* 0x0000040001007387 */ /* 0x0003e20000100800 */
[----:B------:R-:W-:Y:S05]  /*21680*/  BRA `(.L_x_5129) ;  /* 0x0000005000007947 */ /* 0x000fea0003800000 */
.L_x_5117:
[----:B------:R-:W-:Y:S01]  /*21690*/  MOV R0, c[0x0][0x53c] ;  /* 0x00014f0000007a02 */ /* 0x000fe20000000f00 */
[----:B------:R2:W-:Y:S04]  /*216a0*/  STL [R1], R10 ;  /* 0x0000000a01007387 */ /* 0x0005e80000100800 */
[----:B------:R2:W-:Y:S04]  /*216b0*/  STL [R1+0x4], RZ ;  /* 0x000004ff01007387 */ /* 0x0005e80000100800 */
[----:B------:R2:W-:Y:S04]  /*216c0*/  STL [R1+0x8], RZ ;  /* 0x000008ff01007387 */ /* 0x0005e80000100800 */
[----:B------:R2:W-:Y:S02]  /*216d0*/  STL [R1+0xc], R0 ;  /* 0x00000c0001007387 */ /* 0x0005e40000100800 */
.L_x_5129:
[----:B------:R-:W-:Y:S05]  /*216e0*/  BSYNC B1 ;  /* 0x0000000000017941 */ /* 0x000fea0003800000 */
.L_x_5115:
        /* <DEDUP_REMOVED lines=9> */
.L_x_5110:
[----:B--2---:R-:W2:Y:S02]  /*21780*/  LDL R0, [R1+0xc] ;  /* 0x00000c0001007983 */ /* 0x004ea40000100800 */
[----:B--2---:R-:W-:-:S13]  /*21790*/  ISETP.GE.AND P0, PT, R0, c[0x0][0x53c], PT ;  /* 0x00014f0000007a0c */ /* 0x004fda0003f06270 */
[----:B-1-3--:R-:W-:Y:S01]  /*217a0*/  @P0 CALL.REL.NOINC `(.L_x_5130) ;  /* 0x0000001000000944 */ /* 0x00afe20003c00000 */
[----:B------:R-:W-:Y:S05]  /*217b0*/  BRA `(.L_x_5131) ;  /* 0xfffe022000007947 */ /* 0x000fea000383ffff */
.L_x_5130:
[----:B------:R-:W-:Y:S05]  /*217c0*/  EXIT ;  /* 0x000000000000794d */ /* 0x000fea0003800000 */
.L_x_4919:
[----:B------:R-:W-:Y:S01]  /*217d0*/  IMAD.MOV.U32 R0, RZ, RZ, R5 ;  /* 0x000000ffff007224 */ /* 0x000fe200078e0005 */
[----:B------:R-:W-:Y:S02]  /*217e0*/  MOV R2, 0x1 ;  /* 0x0000000100027802 */ /* 0x000fe40000000f00 */
[----:B------:R-:W-:Y:S02]  /*217f0*/  MOV R3, 0x21810 ;  /* 0x0002181000037802 */ /* 0x000fe40000000f00 */
[----:B------:R-:W-:Y:S05]  /*21800*/  CALL.REL.NOINC `($__internal_102_$__cuda_sm70_shflsync_up_p) ;  /* 0x000017a000007944 */ /* 0x000fea0003c00000 */
[----:B------:R-:W-:Y:S01]  /*21810*/  MOV R0, R4 ;  /* 0x0000000400007202 */ /* 0x000fe20000000f00 */
[----:B------:R-:W-:Y:S05]  /*21820*/  BRA `(.L_x_5132) ;  /* 0xfffdec5000007947 */ /* 0x000fea000383ffff */
.L_x_4920:
[----:B------:R-:W-:Y:S01]  /*21830*/  IMAD.MOV.U32 R0, RZ, RZ, R5 ;  /* 0x000000ffff007224 */ /* 0x000fe200078e0005 */
[----:B------:R-:W-:Y:S02]  /*21840*/  MOV R2, 0x2 ;  /* 0x0000000200027802 */ /* 0x000fe40000000f00 */
[----:B------:R-:W-:Y:S02]  /*21850*/  MOV R3, 0x21870 ;  /* 0x0002187000037802 */ /* 0x000fe40000000f00 */
[----:B------:R-:W-:Y:S05]  /*21860*/  CALL.REL.NOINC `($__internal_102_$__cuda_sm70_shflsync_up_p) ;  /* 0x0000174000007944 */ /* 0x000fea0003c00000 */
[----:B------:R-:W-:Y:S01]  /*21870*/  SEL R0, R4, RZ, P4 ;  /* 0x000000ff04007207 */ /* 0x000fe20002000000 */
[----:B------:R-:W-:Y:S01]  /*21880*/  IMAD.MOV.U32 R2, RZ, RZ, 0x4 ;  /* 0x00000004ff027424 */ /* 0x000fe200078e00ff */
[----:B------:R-:W-:-:S03]  /*21890*/  MOV R3, 0x218c0 ;  /* 0x000218c000037802 */ /* 0x000fc60000000f00 */
[----:B------:R-:W-:Y:S02]  /*218a0*/  IMAD.IADD R0, R5, 0x1, R0 ;  /* 0x0000000105007824 */ /* 0x000fe400078e0200 */
        /* <DEDUP_REMOVED lines=13> */
[----:B------:R-:W-:Y:S02]  /*21980*/  MOV R3, 0x1f ;  /* 0x0000001f00037802 */ /* 0x000fe40000000f00 */
[----:B------:R-:W-:Y:S01]  /*21990*/  MOV R2, 0x219d0 ;  /* 0x000219d000027802 */ /* 0x000fe20000000f00 */
[----:B------:R-:W-:-:S04]  /*219a0*/  IMAD.IADD R4, R0, 0x1, R4 ;  /* 0x0000000100047824 */ /* 0x000fc800078e0204 */
[----:B------:R-:W-:Y:S02]  /*219b0*/  IMAD.MOV.U32 R9, RZ, RZ, R4 ;  /* 0x000000ffff097224 */ /* 0x000fe400078e0004 */
[----:B------:R-:W-:Y:S05]  /*219c0*/  CALL.REL.NOINC `($__internal_101_$__cuda_sm70_shflsync_idx_p) ;  /* 0x0000159000007944 */ /* 0x000fea0003c00000 */
[----:B------:R-:W-:Y:S01]  /*219d0*/  MOV R0, R5 ;  /* 0x0000000500007202 */ /* 0x000fe20000000f00 */
[----:B------:R-:W-:Y:S05]  /*219e0*/  BRA `(.L_x_5133) ;  /* 0xfffdeb9000007947 */ /* 0x000fea000383ffff */
.L_x_4922:
[----:B------:R-:W-:Y:S02]  /*219f0*/  SEL R0, RZ, 0x1, P0 ;  /* 0x00000001ff007807 */ /* 0x000fe40000000000 */
[----:B------:R-:W-:Y:S02]  /*21a00*/  MOV R2, 0x21a20 ;  /* 0x00021a2000027802 */ /* 0x000fe40000000f00 */
[----:B------:R-:W-:Y:S05]  /*21a10*/  CALL.REL.NOINC `($__internal_103_$__cuda_sm70_votesync_ballot) ;  /* 0x0000160000007944 */ /* 0x000fea0003c00000 */
[----:B------:R-:W-:Y:S01]  /*21a20*/  MOV R11, R0 ;  /* 0x00000000000b7202 */ /* 0x000fe20000000f00 */
[----:B------:R-:W-:Y:S05]  /*21a30*/  BRA `(.L_x_5134) ;  /* 0xfffdebd000007947 */ /* 0x000fea000383ffff */
.L_x_4923:
[----:B------:R-:W-:Y:S01]  /*21a40*/  IMAD.MOV.U32 R9, RZ, RZ, R10 ;  /* 0x000000ffff097224 */ /* 0x000fe200078e000a */
[----:B------:R-:W-:Y:S01]  /*21a50*/  MOV R5, R0 ;  /* 0x0000000000057202 */ /* 0x000fe20000000f00 */
[----:B------:R-:W-:Y:S01]  /*21a60*/  IMAD.MOV.U32 R3, RZ, RZ, 0x1f ;  /* 0x0000001fff037424 */ /* 0x000fe200078e00ff */
[----:B-1----:R-:W-:Y:S02]  /*21a70*/  MOV R2, 0x21a90 ;  /* 0x00021a9000027802 */ /* 0x002fe40000000f00 */
[----:B------:R-:W-:Y:S05]  /*21a80*/  CALL.REL.NOINC `($__internal_101_$__cuda_sm70_shflsync_idx_p) ;  /* 0x000014d000007944 */ /* 0x000fea0003c00000 */
[----:B------:R-:W-:Y:S01]  /*21a90*/  IMAD.MOV.U32 R13, RZ, RZ, R5 ;  /* 0x000000ffff0d7224 */ /* 0x000fe200078e0005 */
[----:B------:R-:W-:Y:S01]  /*21aa0*/  MOV R9, R8 ;  /* 0x0000000800097202 */ /* 0x000fe20000000f00 */
[----:B------:R-:W-:Y:S01]  /*21ab0*/  IMAD.MOV.U32 R6, RZ, RZ, RZ ;  /* 0x000000ffff067224 */ /* 0x000fe200078e00ff */
[----:B------:R-:W-:Y:S01]  /*21ac0*/  MOV R5, R0 ;  /* 0x0000000000057202 */ /* 0x000fe20000000f00 */
[----:B------:R-:W-:Y:S01]  /*21ad0*/  IMAD.MOV.U32 R3, RZ, RZ, 0x1f ;  /* 0x0000001fff037424 */ /* 0x000fe200078e00ff */
[----:B------:R-:W-:-:S02]  /*21ae0*/  MOV R2, 0x21b00 ;  /* 0x00021b0000027802 */ /* 0x000fc40000000f00 */
[----:B------:R-:W-:Y:S05]  /*21af0*/  CALL.REL.NOINC `($__internal_101_$__cuda_sm70_shflsync_idx_p) ;  /* 0x0000146000007944 */ /* 0x000fea0003c00000 */
[----:B------:R-:W-:Y:S01]  /*21b00*/  MOV R10, R5 ;  /* 0x00000005000a7202 */ /* 0x000fe20000000f00 */
[----:B------:R-:W-:Y:S05]  /*21b10*/  BRA `(.L_x_5135) ;  /* 0xfffdeb6000007947 */ /* 0x000fea000383ffff */
.L_x_4926:
[----:B------:R-:W-:Y:S01]  /*21b20*/  IMAD.MOV.U32 R9, RZ, RZ, R4 ;  /* 0x000000ffff097224 */ /* 0x000fe200078e0004 */
[----:B------:R-:W-:-:S02]  /*21b30*/  MOV R3, 0x1f ;  /* 0x0000001f00037802 */ /* 0x000fc40000000f00 */
[----:B-1----:R-:W-:Y:S02]  /*21b40*/  MOV R2, 0x21b60 ;  /* 0x00021b6000027802 */ /* 0x002fe40000000f00 */
[----:B--234-:R-:W-:Y:S05]  /*21b50*/  CALL.REL.NOINC `($__internal_101_$__cuda_sm70_shflsync_idx_p) ;  /* 0x0000140000007944 */ /* 0x01cfea0003c00000 */
[----:B------:R-:W-:Y:S01]  /*21b60*/  MOV R6, R5 ;  /* 0x0000000500067202 */ /* 0x000fe20000000f00 */
[----:B------:R-:W-:Y:S05]  /*21b70*/  BRA `(.L_x_4925) ;  /* 0xfffdeb6000007947 */ /* 0x000fea000383ffff */
.L_x_4981:
[----:B------:R-:W-:Y:S01]  /*21b80*/  IMAD.MOV.U32 R9, RZ, RZ, R12 ;  /* 0x000000ffff097224 */ /* 0x000fe200078e000c */
[----:B------:R-:W-:Y:S01]  /*21b90*/  MOV R5, RZ ;  /* 0x000000ff00057202 */ /* 0x000fe20000000f00 */
[----:B------:R-:W-:Y:S01]  /*21ba0*/  IMAD.MOV.U32 R3, RZ, RZ, 0x181f ;  /* 0x0000181fff037424 */ /* 0x000fe200078e00ff */
[----:B------:R-:W-:Y:S02]  /*21bb0*/  MOV R2, 0x21bd0 ;  /* 0x00021bd000027802 */ /* 0x000fe40000000f00 */
[----:B-----5:R-:W-:Y:S05]  /*21bc0*/  CALL.REL.NOINC `($__internal_101_$__cuda_sm70_shflsync_idx_p) ;  /* 0x0000139000007944 */ /* 0x020fea0003c00000 */
[----:B------:R-:W-:Y:S01]  /*21bd0*/  MOV R4, R5 ;  /* 0x0000000500047202 */ /* 0x000fe20000000f00 */
[----:B------:R-:W-:Y:S05]  /*21be0*/  BRA `(.L_x_5136) ;  /* 0xfffe7e3000007947 */ /* 0x000fea000383ffff */
.L_x_4982:
[----:B------:R-:W-:Y:S01]  /*21bf0*/  IMAD.MOV.U32 R9, RZ, RZ, R15 ;  /* 0x000000ffff097224 */ /* 0x000fe200078e000f */
[----:B------:R-:W-:Y:S01]  /*21c00*/  MOV R5, RZ ;  /* 0x000000ff00057202 */ /* 0x000fe20000000f00 */
[----:B------:R-:W-:Y:S01]  /*21c10*/  IMAD.MOV.U32 R3, RZ, RZ, 0x181f ;  /* 0x0000181fff037424 */ /* 0x000fe200078e00ff */
[----:B------:R-:W-:Y:S02]  /*21c20*/  MOV R2, 0x21c40 ;  /* 0x00021c4000027802 */ /* 0x000fe40000000f00 */
[----:B-12--5:R-:W-:Y:S05]  /*21c30*/  CALL.REL.NOINC `($__internal_101_$__cuda_sm70_shflsync_idx_p) ;  /* 0x0000132000007944 */ /* 0x026fea0003c00000 */
[----:B------:R-:W-:Y:S01]  /*21c40*/  MOV R2, R5 ;  /* 0x0000000500027202 */ /* 0x000fe20000000f00 */
[----:B------:R-:W-:Y:S05]  /*21c50*/  BRA `(.L_x_5137) ;  /* 0xfffe7de000007947 */ /* 0x000fea000383ffff */
.L_x_4985:
[----:B--2---:R-:W-:Y:S01]  /*21c60*/  IMAD.MOV.U32 R9, RZ, RZ, R12 ;  /* 0x000000ffff097224 */ /* 0x004fe200078e000c */
[----:B------:R-:W-:Y:S01]  /*21c70*/  MOV R5, 0x1 ;  /* 0x0000000100057802 */ /* 0x000fe20000000f00 */
[----:B------:R-:W-:Y:S01]  /*21c80*/  IMAD.MOV.U32 R3, RZ, RZ, 0x181f ;  /* 0x0000181fff037424 */ /* 0x000fe200078e00ff */
[----:B----4-:R-:W-:-:S02]  /*21c90*/  MOV R2, 0x21cb0 ;  /* 0x00021cb000027802 */ /* 0x010fc40000000f00 */
[----:B-1---5:R-:W-:Y:S05]  /*21ca0*/  CALL.REL.NOINC `($__internal_101_$__cuda_sm70_shflsync_idx_p) ;  /* 0x000012b000007944 */ /* 0x022fea0003c00000 */
[----:B------:R-:W-:Y:S01]  /*21cb0*/  IMAD.MOV.U32 R4, RZ, RZ, R5 ;  /* 0x000000ffff047224 */ /* 0x000fe200078e0005 */
[----:B------:R-:W-:Y:S01]  /*21cc0*/  MOV R5, 0x1 ;  /* 0x0000000100057802 */ /* 0x000fe20000000f00 */
[----:B------:R-:W-:Y:S01]  /*21cd0*/  IMAD.MOV.U32 R9, RZ, RZ, R15 ;  /* 0x000000ffff097224 */ /* 0x000fe200078e000f */
[----:B------:R-:W-:-:S02]  /*21ce0*/  MOV R3, 0x181f ;  /* 0x0000181f00037802 */ /* 0x000fc40000000f00 */
[----:B------:R-:W-:Y:S02]  /*21cf0*/  MOV R2, 0x21d10 ;  /* 0x00021d1000027802 */ /* 0x000fe40000000f00 */
[----:B------:R-:W-:Y:S05]  /*21d00*/  CALL.REL.NOINC `($__internal_101_$__cuda_sm70_shflsync_idx_p) ;  /* 0x0000125000007944 */ /* 0x000fea0003c00000 */
[----:B------:R-:W-:Y:S01]  /*21d10*/  MOV R2, R5 ;  /* 0x0000000500027202 */ /* 0x000fe20000000f00 */
[----:B------:R-:W-:Y:S05]  /*21d20*/  BRA `(.L_x_5138) ;  /* 0xfffe7ef000007947 */ /* 0x000fea000383ffff */
.L_x_4988:
[----:B---3--:R-:W-:Y:S01]  /*21d30*/  IMAD.MOV.U32 R9, RZ, RZ, R12 ;  /* 0x000000ffff097224 */ /* 0x008fe200078e000c */
[----:B------:R-:W-:Y:S01]  /*21d40*/  MOV R5, 0x2 ;  /* 0x0000000200057802 */ /* 0x000fe20000000f00 */
[----:B------:R-:W-:Y:S01]  /*21d50*/  IMAD.MOV.U32 R3, RZ, RZ, 0x181f ;  /* 0x0000181fff037424 */ /* 0x000fe200078e00ff */
[----:B----4-:R-:W-:Y:S02]  /*21d60*/  MOV R2, 0x21d80 ;  /* 0x00021d8000027802 */ /* 0x010fe40000000f00 */
[----:B-12--5:R-:W-:Y:S05]  /*21d70*/  CALL.REL.NOINC `($__internal_101_$__cuda_sm70_shflsync_idx_p) ;  /* 0x000011e000007944 */ /* 0x026fea0003c00000 */
[----:B------:R-:W-:Y:S01]  /*21d80*/  MOV R4, R5 ;  /* 0x0000000500047202 */ /* 0x000fe20000000f00 */
[----:B------:R-:W-:Y:S05]  /*21d90*/  BRA `(.L_x_5139) ;  /* 0xfffe800000007947 */ /* 0x000fea000383ffff */
.L_x_4989:
[----:B------:R-:W-:Y:S01]  /*21da0*/  IMAD.MOV.U32 R9, RZ, RZ, R15 ;  /* 0x000000ffff097224 */ /* 0x000fe200078e000f */
[----:B------:R-:W-:Y:S01]  /*21db0*/  MOV R5, 0x2 ;  /* 0x0000000200057802 */ /* 0x000fe20000000f00 */
[----:B------:R-:W-:Y:S01]  /*21dc0*/  IMAD.MOV.U32 R3, RZ, RZ, 0x181f ;  /* 0x0000181fff037424 */ /* 0x000fe200078e00ff */
[----:B----4-:R-:W-:Y:S02]  /*21dd0*/  MOV R2, 0x21df0 ;  /* 0x00021df000027802 */ /* 0x010fe40000000f00 */
[----:B-123-5:R-:W-:Y:S05]  /*21de0*/  CALL.REL.NOINC `($__internal_101_$__cuda_sm70_shflsync_idx_p) ;  /* 0x0000117000007944 */ /* 0x02efea0003c00000 */
[----:B------:R-:W-:Y:S01]  /*21df0*/  MOV R2, R5 ;  /* 0x0000000500027202 */ /* 0x000fe20000000f00 */
[----:B------:R-:W-:Y:S05]  /*21e00*/  BRA `(.L_x_5140) ;  /* 0xfffe7fb000007947 */ /* 0x000fea000383ffff */
.L_x_4992:
[----:B-1----:R-:W-:Y:S01]  /*21e10*/  IMAD.MOV.U32 R9, RZ, RZ, R12 ;  /* 0x000000ffff097224 */ /* 0x002fe200078e000c */
[----:B------:R-:W-:Y:S01]  /*21e20*/  MOV R5, 0x3 ;  /* 0x0000000300057802 */ /* 0x000fe20000000f00 */
[----:B------:R-:W-:Y:S01]  /*21e30*/  IMAD.MOV.U32 R3, RZ, RZ, 0x181f ;  /* 0x0000181fff037424 */ /* 0x000fe200078e00ff */
[----:B--2---:R-:W-:-:S02]  /*21e40*/  MOV R2, 0x21e60 ;  /* 0x00021e6000027802 */ /* 0x004fc40000000f00 */
[----:B---345:R-:W-:Y:S05]  /*21e50*/  CALL.REL.NOINC `($__internal_101_$__cuda_sm70_shflsync_idx_p) ;  /* 0x0000110000007944 */ /* 0x038fea0003c00000 */
        /* <DEDUP_REMOVED lines=8> */
.L_x_5069:
[----:B------:R-:W-:Y:S01]  /*21ee0*/  IMAD.MOV.U32 R2, RZ, RZ, R214 ;  /* 0x000000ffff027224 */ /* 0x000fe200078e00d6 */
[----:B------:R-:W-:Y:S02]  /*21ef0*/  MOV R5, 0x2 ;  /* 0x0000000200057802 */ /* 0x000fe40000000f00 */
[----:B------:R-:W-:Y:S02]  /*21f00*/  MOV R3, 0x21f20 ;  /* 0x00021f2000037802 */ /* 0x000fe40000000f00 */
[----:B------:R-:W-:Y:S05]  /*21f10*/  CALL.REL.NOINC `($__internal_100_$__cuda_sm70_shflsync_bfly_p) ;  /* 0x00000ff000007944 */ /* 0x000fea0003c00000 */
[----:B------:R-:W-:Y:S01]  /*21f20*/  MOV R0, R5 ;  /* 0x0000000500007202 */ /* 0x000fe20000000f00 */
[----:B------:R-:W-:Y:S05]  /*21f30*/  BRA `(.L_x_5142) ;  /* 0xffff999000007947 */ /* 0x000fea000383ffff */
.L_x_5070:
[----:B------:R-:W-:Y:S01]  /*21f40*/  IMAD.MOV.U32 R2, RZ, RZ, R0 ;  /* 0x000000ffff027224 */ /* 0x000fe200078e0000 */
[----:B------:R-:W-:Y:S02]  /*21f50*/  MOV R5, 0x1 ;  /* 0x0000000100057802 */ /* 0x000fe40000000f00 */
[----:B------:R-:W-:Y:S02]  /*21f60*/  MOV R3, 0x21f80 ;  /* 0x00021f8000037802 */ /* 0x000fe40000000f00 */
[----:B-1----:R-:W-:Y:S05]  /*21f70*/  CALL.REL.NOINC `($__internal_100_$__cuda_sm70_shflsync_bfly_p) ;  /* 0x00000f9000007944 */ /* 0x002fea0003c00000 */
[----:B------:R-:W-:Y:S01]  /*21f80*/  FADD.FTZ R0, R0, R5 ;  /* 0x0000000500007221 */ /* 0x000fe20000010000 */
[----:B------:R-:W-:Y:S02]  /*21f90*/  MOV R2, R216 ;  /* 0x000000d800027202 */ /* 0x000fe40000000f00 */
[----:B------:R-:W-:-:S02]  /*21fa0*/  MOV R5, 0x2 ;  /* 0x0000000200057802 */ /* 0x000fc40000000f00 */
[----:B------:R-:W-:Y:S02]  /*21fb0*/  MOV R3, 0x21fd0 ;  /* 0x00021fd000037802 */ /* 0x000fe40000000f00 */
[----:B------:R-:W-:Y:S05]  /*21fc0*/  CALL.REL.NOINC `($__internal_100_$__cuda_sm70_shflsync_bfly_p) ;  /* 0x00000f4000007944 */ /* 0x000fea0003c00000 */
[----:B------:R-:W-:Y:S01]  /*21fd0*/  FADD.FTZ R4, R216, R5 ;  /* 0x00000005d8047221 */ /* 0x000fe20000010000 */
[----:B------:R-:W-:Y:S02]  /*21fe0*/  MOV R5, 0x1 ;  /* 0x0000000100057802 */ /* 0x000fe40000000f00 */
[----:B------:R-:W-:Y:S02]  /*21ff0*/  MOV R3, 0x22020 ;  /* 0x0002202000037802 */ /* 0x000fe40000000f00 */
[----:B------:R-:W-:Y:S02]  /*22000*/  MOV R2, R4 ;  /* 0x0000000400027202 */ /* 0x000fe40000000f00 */
[----:B------:R-:W-:Y:S05]  /*22010*/  CALL.REL.NOINC `($__internal_100_$__cuda_sm70_shflsync_bfly_p) ;  /* 0x00000ef000007944 */ /* 0x000fea0003c00000 */
[----:B------:R-:W-:Y:S01]  /*22020*/  MOV R3, R5 ;  /* 0x0000000500037202 */ /* 0x000fe20000000f00 */
[----:B------:R-:W-:Y:S05]  /*22030*/  BRA `(.L_x_5143) ;  /* 0xffff990000007947 */ /* 0x000fea000383ffff */
.L_x_5077:
[----:B--234-:R-:W-:Y:S01]  /*22040*/  IMAD.MOV.U32 R9, RZ, RZ, R13 ;  /* 0x000000ffff097224 */ /* 0x01cfe200078e000d */
[----:B------:R-:W-:Y:S01]  /*22050*/  MOV R5, RZ ;  /* 0x000000ff00057202 */ /* 0x000fe20000000f00 */
[----:B------:R-:W-:Y:S01]  /*22060*/  IMAD.MOV.U32 R3, RZ, RZ, 0x181f ;  /* 0x0000181fff037424 */ /* 0x000fe200078e00ff */
[----:B------:R-:W-:Y:S02]  /*22070*/  MOV R2, 0x22090 ;  /* 0x0002209000027802 */ /* 0x000fe40000000f00 */
[----:B-1----:R-:W-:Y:S05]  /*22080*/  CALL.REL.NOINC `($__internal_101_$__cuda_sm70_shflsync_idx_p) ;  /* 0x00000ed000007944 */ /* 0x002fea0003c00000 */
[----:B------:R-:W-:Y:S01]  /*22090*/  MOV R10, R5 ;  /* 0x00000005000a7202 */ /* 0x000fe20000000f00 */
[----:B------:R-:W-:Y:S05]  /*220a0*/  BRA `(.L_x_5144) ;  /* 0xffffb58000007947 */ /* 0x000fea000383ffff */
.L_x_5078:
[----:B------:R-:W-:Y:S01]  /*220b0*/  IMAD.MOV.U32 R9, RZ, RZ, R14 ;  /* 0x000000ffff097224 */ /* 0x000fe200078e000e */
[----:B------:R-:W-:Y:S01]  /*220c0*/  MOV R5, RZ ;  /* 0x000000ff00057202 */ /* 0x000fe20000000f00 */
[----:B------:R-:W-:Y:S01]  /*220d0*/  IMAD.MOV.U32 R3, RZ, RZ, 0x181f ;  /* 0x0000181fff037424 */ /* 0x000fe200078e00ff */
[----:B------:R-:W-:-:S02]  /*220e0*/  MOV R2, 0x22100 ;  /* 0x0002210000027802 */ /* 0x000fc40000000f00 */
[----:B-123--:R-:W-:Y:S05]  /*220f0*/  CALL.REL.NOINC `($__internal_101_$__cuda_sm70_shflsync_idx_p) ;  /* 0x00000e6000007944 */ /* 0x00efea0003c00000 */
[----:B------:R-:W-:Y:S01]  /*22100*/  MOV R2, R5 ;  /* 0x0000000500027202 */ /* 0x000fe20000000f00 */
[----:B------:R-:W-:Y:S05]  /*22110*/  BRA `(.L_x_5145) ;  /* 0xffffb53000007947 */ /* 0x000fea000383ffff */
.L_x_5081:
[----:B--2---:R-:W-:Y:S01]  /*22120*/  IMAD.MOV.U32 R9, RZ, RZ, R13 ;  /* 0x000000ffff097224 */ /* 0x004fe200078e000d */
[----:B------:R-:W-:Y:S01]  /*22130*/  MOV R5, 0x1 ;  /* 0x0000000100057802 */ /* 0x000fe20000000f00 */
[----:B------:R-:W-:Y:S01]  /*22140*/  IMAD.MOV.U32 R3, RZ, RZ, 0x181f ;  /* 0x0000181fff037424 */ /* 0x000fe200078e00ff */
[----:B------:R-:W-:-:S02]  /*22150*/  MOV R2, 0x22170 ;  /* 0x0002217000027802 */ /* 0x000fc40000000f00 */
[----:B-1-34-:R-:W-:Y:S05]  /*22160*/  CALL.REL.NOINC `($__internal_101_$__cuda_sm70_shflsync_idx_p) ;  /* 0x00000df000007944 */ /* 0x01afea0003c00000 */
        /* <DEDUP_REMOVED lines=8> */
.L_x_5084:
[----:B--2---:R-:W-:Y:S01]  /*221f0*/  IMAD.MOV.U32 R9, RZ, RZ, R13 ;  /* 0x000000ffff097224 */ /* 0x004fe200078e000d */
[----:B------:R-:W-:Y:S01]  /*22200*/  MOV R5, 0x2 ;  /* 0x0000000200057802 */ /* 0x000fe20000000f00 */
[----:B------:R-:W-:Y:S01]  /*22210*/  IMAD.MOV.U32 R3, RZ, RZ, 0x181f ;  /* 0x0000181fff037424 */ /* 0x000fe200078e00ff */
[----:B------:R-:W-:Y:S02]  /*22220*/  MOV R2, 0x22240 ;  /* 0x0002224000027802 */ /* 0x000fe40000000f00 */
[----:B-1-34-:R-:W-:Y:S05]  /*22230*/  CALL.REL.NOINC `($__internal_101_$__cuda_sm70_shflsync_idx_p) ;  /* 0x00000d2000007944 */ /* 0x01afea0003c00000 */
[----:B------:R-:W-:Y:S01]  /*22240*/  MOV R10, R5 ;  /* 0x00000005000a7202 */ /* 0x000fe20000000f00 */
[----:B------:R-:W-:Y:S05]  /*22250*/  BRA `(.L_x_5147) ;  /* 0xffffb74000007947 */ /* 0x000fea000383ffff */
.L_x_5085:
[----:B--2---:R-:W-:Y:S01]  /*22260*/  IMAD.MOV.U32 R9, RZ, RZ, R14 ;  /* 0x000000ffff097224 */ /* 0x004fe200078e000e */
[----:B------:R-:W-:Y:S01]  /*22270*/  MOV R5, 0x2 ;  /* 0x0000000200057802 */ /* 0x000fe20000000f00 */
[----:B------:R-:W-:Y:S01]  /*22280*/  IMAD.MOV.U32 R3, RZ, RZ, 0x181f ;  /* 0x0000181fff037424 */ /* 0x000fe200078e00ff */
[----:B------:R-:W-:Y:S02]  /*22290*/  MOV R2, 0x222b0 ;  /* 0x000222b000027802 */ /* 0x000fe40000000f00 */
[----:B-1-34-:R-:W-:Y:S05]  /*222a0*/  CALL.REL.NOINC `($__internal_101_$__cuda_sm70_shflsync_idx_p) ;  /* 0x00000cb000007944 */ /* 0x01afea0003c00000 */
[----:B------:R-:W-:Y:S01]  /*222b0*/  MOV R2, R5 ;  /* 0x0000000500027202 */ /* 0x000fe20000000f00 */
[----:B------:R-:W-:Y:S05]  /*222c0*/  BRA `(.L_x_5148) ;  /* 0xffffb6f000007947 */ /* 0x000fea000383ffff */
.L_x_5088:
[----:B---3--:R-:W-:Y:S01]  /*222d0*/  IMAD.MOV.U32 R9, RZ, RZ, R13 ;  /* 0x000000ffff097224 */ /* 0x008fe200078e000d */
[----:B------:R-:W-:Y:S01]  /*222e0*/  MOV R5, 0x3 ;  /* 0x0000000300057802 */ /* 0x000fe20000000f00 */
[----:B------:R-:W-:Y:S01]  /*222f0*/  IMAD.MOV.U32 R3, RZ, RZ, 0x181f ;  /* 0x0000181fff037424 */ /* 0x000fe200078e00ff */
[----:B----4-:R-:W-:-:S02]  /*22300*/  MOV R2, 0x22320 ;  /* 0x0002232000027802 */ /* 0x010fc40000000f00 */
[----:B-12---:R-:W-:Y:S05]  /*22310*/  CALL.REL.NOINC `($__internal_101_$__cuda_sm70_shflsync_idx_p) ;  /* 0x00000c4000007944 */ /* 0x006fea0003c00000 */
        /* <DEDUP_REMOVED lines=8> */
.L_x_5090:
[----:B------:R-:W-:Y:S01]  /*223a0*/  IMAD.MOV.U32 R9, RZ, RZ, R16 ;  /* 0x000000ffff097224 */ /* 0x000fe200078e0010 */
[----:B------:R-:W-:Y:S01]  /*223b0*/  MOV R5, RZ ;  /* 0x000000ff00057202 */ /* 0x000fe20000000f00 */
[----:B------:R-:W-:Y:S01]  /*223c0*/  IMAD.MOV.U32 R3, RZ, RZ, 0x1c1f ;  /* 0x00001c1fff037424 */ /* 0x000fe200078e00ff */
[----:B------:R-:W-:Y:S02]  /*223d0*/  MOV R2, 0x223f0 ;  /* 0x000223f000027802 */ /* 0x000fe40000000f00 */
[----:B------:R-:W-:Y:S05]  /*223e0*/  CALL.REL.NOINC `($__internal_101_$__cuda_sm70_shflsync_idx_p) ;  /* 0x00000b7000007944 */ /* 0x000fea0003c00000 */
[----:B------:R-:W-:Y:S01]  /*223f0*/  MOV R4, R5 ;  /* 0x0000000500047202 */ /* 0x000fe20000000f00 */
[----:B------:R-:W-:Y:S05]  /*22400*/  BRA `(.L_x_5150) ;  /* 0xffffbab000007947 */ /* 0x000fea000383ffff */
.L_x_5091:
[----:B------:R-:W-:Y:S01]  /*22410*/  IMAD.MOV.U32 R9, RZ, RZ, R17 ;  /* 0x000000ffff097224 */ /* 0x000fe200078e0011 */
[----:B------:R-:W-:Y:S01]  /*22420*/  MOV R5, RZ ;  /* 0x000000ff00057202 */ /* 0x000fe20000000f00 */
[----:B------:R-:W-:Y:S01]  /*22430*/  IMAD.MOV.U32 R3, RZ, RZ, 0x1c1f ;  /* 0x00001c1fff037424 */ /* 0x000fe200078e00ff */
[----:B------:R-:W-:Y:S02]  /*22440*/  MOV R2, 0x22460 ;  /* 0x0002246000027802 */ /* 0x000fe40000000f00 */
[----:B-12---:R-:W-:Y:S05]  /*22450*/  CALL.REL.NOINC `($__internal_101_$__cuda_sm70_shflsync_idx_p) ;  /* 0x00000b0000007944 */ /* 0x006fea0003c00000 */
[----:B------:R-:W-:Y:S01]  /*22460*/  MOV R0, R5 ;  /* 0x0000000500007202 */ /* 0x000fe20000000f00 */
[----:B------:R-:W-:Y:S05]  /*22470*/  BRA `(.L_x_5151) ;  /* 0xffffba6000007947 */ /* 0x000fea000383ffff */
.L_x_5094:
[----:B-1----:R-:W-:Y:S01]  /*22480*/  IMAD.MOV.U32 R9, RZ, RZ, R16 ;  /* 0x000000ffff097224 */ /* 0x002fe200078e0010 */
[----:B------:R-:W-:Y:S01]  /*22490*/  MOV R5, 0x1 ;  /* 0x0000000100057802 */ /* 0x000fe20000000f00 */
[----:B------:R-:W-:Y:S01]  /*224a0*/  IMAD.MOV.U32 R3, RZ, RZ, 0x1c1f ;  /* 0x00001c1fff037424 */ /* 0x000fe200078e00ff */
[----:B------:R-:W-:-:S02]  /*224b0*/  MOV R2, 0x224d0 ;  /* 0x000224d000027802 */ /* 0x000fc40000000f00 */
[----:B--234-:R-:W-:Y:S05]  /*224c0*/  CALL.REL.NOINC `($__internal_101_$__cuda_sm70_shflsync_idx_p) ;  /* 0x00000a9000007944 */ /* 0x01cfea0003c00000 */
        /* <DEDUP_REMOVED lines=8> */
.L_x_5098:
[----:B------:R-:W-:Y:S01]  /*22550*/  IMAD.MOV.U32 R9, RZ, RZ, R11 ;  /* 0x000000ffff097224 */ /* 0x000fe200078e000b */
[----:B------:R-:W-:Y:S01]  /*22560*/  MOV R5, RZ ;  /* 0x000000ff00057202 */ /* 0x000fe20000000f00 */
[----:B------:R-:W-:Y:S01]  /*22570*/  IMAD.MOV.U32 R3, RZ, RZ, 0x181f ;  /* 0x0000181fff037424 */ /* 0x000fe200078e00ff */
[----:B------:R-:W-:Y:S02]  /*22580*/  MOV R2, 0x225a0 ;  /* 0x000225a000027802 */ /* 0x000fe40000000f00 */
[----:B------:R-:W-:Y:S05]  /*22590*/  CALL.REL.NOINC `($__internal_101_$__cuda_sm70_shflsync_idx_p) ;  /* 0x000009c000007944 */ /* 0x000fea0003c00000 */
[----:B------:R-:W-:Y:S01]  /*225a0*/  MOV R10, R5 ;  /* 0x00000005000a7202 */ /* 0x000fe20000000f00 */
[----:B------:R-:W-:Y:S05]  /*225b0*/  BRA `(.L_x_5153) ;  /* 0xffffda7000007947 */ /* 0x000fea000383ffff */
.L_x_5099:
[----:B------:R-:W-:Y:S01]  /*225c0*/  IMAD.MOV.U32 R9, RZ, RZ, R14 ;  /* 0x000000ffff097224 */ /* 0x000fe200078e000e */
[----:B------:R-:W-:Y:S01]  /*225d0*/  MOV R5, RZ ;  /* 0x000000ff00057202 */ /* 0x000fe20000000f00 */
[----:B------:R-:W-:Y:S01]  /*225e0*/  IMAD.MOV.U32 R3, RZ, RZ, 0x181f ;  /* 0x0000181fff037424 */ /* 0x000fe200078e00ff */
[----:B------:R-:W-:Y:S02]  /*225f0*/  MOV R2, 0x22610 ;  /* 0x0002261000027802 */ /* 0x000fe40000000f00 */
[----:B-12---:R-:W-:Y:S05]  /*22600*/  CALL.REL.NOINC `($__internal_101_$__cuda_sm70_shflsync_idx_p) ;  /* 0x0000095000007944 */ /* 0x006fea0003c00000 */
[----:B------:R-:W-:Y:S01]  /*22610*/  MOV R2, R5 ;  /* 0x0000000500027202 */ /* 0x000fe20000000f00 */
[----:B------:R-:W-:Y:S05]  /*22620*/  BRA `(.L_x_5154) ;  /* 0xffffda2000007947 */ /* 0x000fea000383ffff */
.L_x_5102:
[----:B--2---:R-:W-:Y:S01]  /*22630*/  IMAD.MOV.U32 R9, RZ, RZ, R11 ;  /* 0x000000ffff097224 */ /* 0x004fe200078e000b */
[----:B------:R-:W-:Y:S01]  /*22640*/  MOV R5, 0x1 ;  /* 0x0000000100057802 */ /* 0x000fe20000000f00 */
[----:B------:R-:W-:Y:S01]  /*22650*/  IMAD.MOV.U32 R3, RZ, RZ, 0x181f ;  /* 0x0000181fff037424 */ /* 0x000fe200078e00ff */
[----:B----4-:R-:W-:-:S02]  /*22660*/  MOV R2, 0x22680 ;  /* 0x0002268000027802 */ /* 0x010fc40000000f00 */
[----:B-1-3--:R-:W-:Y:S05]  /*22670*/  CALL.REL.NOINC `($__internal_101_$__cuda_sm70_shflsync_idx_p) ;  /* 0x000008e000007944 */ /* 0x00afea0003c00000 */
        /* <DEDUP_REMOVED lines=8> */
.L_x_5105:
[----:B-1----:R-:W-:Y:S01]  /*22700*/  IMAD.MOV.U32 R9, RZ, RZ, R11 ;  /* 0x000000ffff097224 */ /* 0x002fe200078e000b */
[----:B------:R-:W-:Y:S01]  /*22710*/  MOV R5, 0x2 ;  /* 0x0000000200057802 */ /* 0x000fe20000000f00 */
[----:B------:R-:W-:Y:S01]  /*22720*/  IMAD.MOV.U32 R3, RZ, RZ, 0x181f ;  /* 0x0000181fff037424 */ /* 0x000fe200078e00ff */
[----:B----4-:R-:W-:Y:S02]  /*22730*/  MOV R2, 0x22750 ;  /* 0x0002275000027802 */ /* 0x010fe40000000f00 */
[----:B--23--:R-:W-:Y:S05]  /*22740*/  CALL.REL.NOINC `($__internal_101_$__cuda_sm70_shflsync_idx_p) ;  /* 0x0000081000007944 */ /* 0x00cfea0003c00000 */
[----:B------:R-:W-:Y:S01]  /*22750*/  MOV R10, R5 ;  /* 0x00000005000a7202 */ /* 0x000fe20000000f00 */
[----:B------:R-:W-:Y:S05]  /*22760*/  BRA `(.L_x_5156) ;  /* 0xffffdc4000007947 */ /* 0x000fea000383ffff */
.L_x_5106:
[----:B------:R-:W-:Y:S01]  /*22770*/  IMAD.MOV.U32 R9, RZ, RZ, R14 ;  /* 0x000000ffff097224 */ /* 0x000fe200078e000e */
[----:B------:R-:W-:Y:S01]  /*22780*/  MOV R5, 0x2 ;  /* 0x0000000200057802 */ /* 0x000fe20000000f00 */
[----:B------:R-:W-:Y:S01]  /*22790*/  IMAD.MOV.U32 R3, RZ, RZ, 0x181f ;  /* 0x0000181fff037424 */ /* 0x000fe200078e00ff */
[----:B----4-:R-:W-:Y:S02]  /*227a0*/  MOV R2, 0x227c0 ;  /* 0x000227c000027802 */ /* 0x010fe40000000f00 */
[----:B-123--:R-:W-:Y:S05]  /*227b0*/  CALL.REL.NOINC `($__internal_101_$__cuda_sm70_shflsync_idx_p) ;  /* 0x000007a000007944 */ /* 0x00efea0003c00000 */
[----:B------:R-:W-:Y:S01]  /*227c0*/  MOV R2, R5 ;  /* 0x0000000500027202 */ /* 0x000fe20000000f00 */
[----:B------:R-:W-:Y:S05]  /*227d0*/  BRA `(.L_x_5157) ;  /* 0xffffdbf000007947 */ /* 0x000fea000383ffff */
.L_x_5109:
        /* <DEDUP_REMOVED lines=13> */
.L_x_5111:
[----:B------:R-:W-:Y:S01]  /*228b0*/  IMAD.MOV.U32 R9, RZ, RZ, R114 ;  /* 0x000000ffff097224 */ /* 0x000fe200078e0072 */
[----:B------:R-:W-:Y:S01]  /*228c0*/  MOV R5, RZ ;  /* 0x000000ff00057202 */ /* 0x000fe20000000f00 */
[----:B------:R-:W-:Y:S01]  /*228d0*/  IMAD.MOV.U32 R3, RZ, RZ, 0x1f ;  /* 0x0000001fff037424 */ /* 0x000fe200078e00ff */
[----:B------:R-:W-:Y:S02]  /*228e0*/  MOV R2, 0x22900 ;  /* 0x0002290000027802 */ /* 0x000fe40000000f00 */
[----:B------:R-:W-:Y:S05]  /*228f0*/  CALL.REL.NOINC `($__internal_101_$__cuda_sm70_shflsync_idx_p) ;  /* 0x0000066000007944 */ /* 0x000fea0003c00000 */
[----:B------:R-:W-:Y:S01]  /*22900*/  MOV R10, R5 ;  /* 0x00000005000a7202 */ /* 0x000fe20000000f00 */
[----:B------:R-:W-:Y:S05]  /*22910*/  BRA `(.L_x_5159) ;  /* 0xffffde6000007947 */ /* 0x000fea000383ffff */
.L_x_5112:
[----:B------:R-:W-:Y:S01]  /*22920*/  IMAD.MOV.U32 R9, RZ, RZ, R114 ;  /* 0x000000ffff097224 */ /* 0x000fe200078e0072 */
[----:B------:R-:W-:Y:S01]  /*22930*/  MOV R5, 0x1 ;  /* 0x0000000100057802 */ /* 0x000fe20000000f00 */
[----:B------:R-:W-:Y:S01]  /*22940*/  IMAD.MOV.U32 R3, RZ, RZ, 0x1f ;  /* 0x0000001fff037424 */ /* 0x000fe200078e00ff */
[----:B------:R-:W-:Y:S02]  /*22950*/  MOV R2, 0x22970 ;  /* 0x0002297000027802 */ /* 0x000fe40000000f00 */
[----:B-12---:R-:W-:Y:S05]  /*22960*/  CALL.REL.NOINC `($__internal_101_$__cuda_sm70_shflsync_idx_p) ;  /* 0x000005f000007944 */ /* 0x006fea0003c00000 */
[----:B------:R-:W-:Y:S01]  /*22970*/  MOV R8, R5 ;  /* 0x0000000500087202 */ /* 0x000fe20000000f00 */
[----:B------:R-:W-:Y:S05]  /*22980*/  BRA `(.L_x_5160) ;  /* 0xffffde1000007947 */ /* 0x000fea000383ffff */
.L_x_5113:
[----:B------:R-:W-:Y:S02]  /*22990*/  MOV R2, 0x1 ;  /* 0x0000000100027802 */ /* 0x000fe40000000f00 */
[----:B------:R-:W-:-:S02]  /*229a0*/  MOV R3, 0x229c0 ;  /* 0x000229c000037802 */ /* 0x000fc40000000f00 */
[----:B-1234-:R-:W-:Y:S05]  /*229b0*/  CALL.REL.NOINC `($__internal_102_$__cuda_sm70_shflsync_up_p) ;  /* 0x000005f000007944 */ /* 0x01efea0003c00000 */
[----:B------:R-:W-:Y:S05]  /*229c0*/  BRA `(.L_x_5161) ;  /* 0xffffdf0000007947 */ /* 0x000fea000383ffff */
.L_x_5114:
[----:B------:R-:W-:Y:S02]  /*229d0*/  MOV R2, 0x2 ;  /* 0x0000000200027802 */ /* 0x000fe40000000f00 */
[----:B------:R-:W-:-:S02]  /*229e0*/  MOV R3, 0x22a00 ;  /* 0x00022a0000037802 */ /* 0x000fc40000000f00 */
[----:B--2-4-:R-:W-:Y:S05]  /*229f0*/  CALL.REL.NOINC `($__internal_102_$__cuda_sm70_shflsync_up_p) ;  /* 0x000005b000007944 */ /* 0x014fea0003c00000 */
[----:B------:R-:W-:Y:S01]  /*22a00*/  SEL R3, R4, RZ, P1 ;  /* 0x000000ff04037207 */ /* 0x000fe20000800000 */
[----:B------:R-:W-:-:S04]  /*22a10*/  IMAD.MOV.U32 R2, RZ, RZ, 0x4 ;  /* 0x00000004ff027424 */ /* 0x000fc800078e00ff */
[----:B------:R-:W-:Y:S01]  /*22a20*/  IMAD.IADD R0, R0, 0x1, R3 ;  /* 0x0000000100007824 */ /* 0x000fe200078e0203 */
        /* <DEDUP_REMOVED lines=21> */
.L_x_5118:
[----:B------:R-:W-:Y:S02]  /*22b80*/  MOV R2, 0x1 ;  /* 0x0000000100027802 */ /* 0x000fe40000000f00 */
[----:B------:R-:W-:Y:S02]  /*22b90*/  MOV R3, 0x22bb0 ;  /* 0x00022bb000037802 */ /* 0x000fe40000000f00 */
[----:B------:R-:W-:Y:S05]  /*22ba0*/  CALL.REL.NOINC `($__internal_102_$__cuda_sm70_shflsync_up_p) ;  /* 0x0000040000007944 */ /* 0x000fea0003c00000 */
[----:B------:R-:W-:Y:S01]  /*22bb0*/  MOV R2, R4 ;  /* 0x0000000400027202 */ /* 0x000fe20000000f00 */
[----:B------:R-:W-:Y:S05]  /*22bc0*/  BRA `(.L_x_5163) ;  /* 0xffffdf6000007947 */ /* 0x000fea000383ffff */
.L_x_5119:
        /* <DEDUP_REMOVED lines=27> */
.L_x_5121:
[----:B------:R-:W-:Y:S02]  /*22d80*/  SEL R0, RZ, 0x1, P0 ;  /* 0x00000001ff007807 */ /* 0x000fe40000000000 */
[----:B------:R-:W-:Y:S02]  /*22d90*/  MOV R2, 0x22db0 ;  /* 0x00022db000027802 */ /* 0x000fe40000000f00 */
[----:B-1----:R-:W-:Y:S05]  /*22da0*/  CALL.REL.NOINC `($__internal_103_$__cuda_sm70_votesync_ballot) ;  /* 0x0000027000007944 */ /* 0x002fea0003c00000 */
[----:B------:R-:W-:Y:S01]  /*22db0*/  MOV R11, R0 ;  /* 0x00000000000b7202 */ /* 0x000fe20000000f00 */
[----:B------:R-:W-:Y:S05]  /*22dc0*/  BRA `(.L_x_5165) ;  /* 0xffffdef000007947 */ /* 0x000fea000383ffff */
.L_x_5122:
[----:B------:R-:W-:Y:S01]  /*22dd0*/  IMAD.MOV.U32 R9, RZ, RZ, R6 ;  /* 0x000000ffff097224 */ /* 0x000fe200078e0006 */
[----:B------:R-:W-:Y:S01]  /*22de0*/  MOV R5, R0 ;  /* 0x0000000000057202 */ /* 0x000fe20000000f00 */
[----:B------:R-:W-:Y:S01]  /*22df0*/  IMAD.MOV.U32 R3, RZ, RZ, 0x1f ;  /* 0x0000001fff037424 */ /* 0x000fe200078e00ff */
[----:B--2---:R-:W-:Y:S02]  /*22e00*/  MOV R2, 0x22e20 ;  /* 0x00022e2000027802 */ /* 0x004fe40000000f00 */
[----:B-1----:R-:W-:Y:S05]  /*22e10*/  CALL.REL.NOINC `($__internal_101_$__cuda_sm70_shflsync_idx_p) ;  /* 0x0000014000007944 */ /* 0x002fea0003c00000 */
[----:B------:R-:W-:Y:S01]  /*22e20*/  IMAD.MOV.U32 R8, RZ, RZ, R5 ;  /* 0x000000ffff087224 */ /* 0x000fe200078e0005 */
[----:B------:R-:W-:Y:S01]  /*22e30*/  MOV R5, R0 ;  /* 0x0000000000057202 */ /* 0x000fe20000000f00 */
[----:B------:R-:W-:Y:S01]  /*22e40*/  IMAD.MOV.U32 R9, RZ, RZ, R7 ;  /* 0x000000ffff097224 */ /* 0x000fe200078e0007 */
[----:B------:R-:W-:-:S02]  /*22e50*/  MOV R3, 0x1f ;  /* 0x0000001f00037802 */ /* 0x000fc40000000f00 */
[----:B------:R-:W-:Y:S02]  /*22e60*/  MOV R2, 0x22e80 ;  /* 0x00022e8000027802 */ /* 0x000fe40000000f00 */
[----:B------:R-:W-:Y:S05]  /*22e70*/  CALL.REL.NOINC `($__internal_101_$__cuda_sm70_shflsync_idx_p) ;  /* 0x000000e000007944 */ /* 0x000fea0003c00000 */
[----:B------:R-:W-:Y:S01]  /*22e80*/  MOV R7, R5 ;  /* 0x0000000500077202 */ /* 0x000fe20000000f00 */
[----:B------:R-:W-:Y:S05]  /*22e90*/  BRA `(.L_x_5166) ;  /* 0xffffde9000007947 */ /* 0x000fea000383ffff */
.L_x_5125:
[----:B------:R-:W-:Y:S01]  /*22ea0*/  IMAD.MOV.U32 R9, RZ, RZ, R4 ;  /* 0x000000ffff097224 */ /* 0x000fe200078e0004 */
[----:B------:R-:W-:Y:S01]  /*22eb0*/  MOV R5, R0 ;  /* 0x0000000000057202 */ /* 0x000fe20000000f00 */
[----:B------:R-:W-:Y:S01]  /*22ec0*/  IMAD.MOV.U32 R3, RZ, RZ, 0x1f ;  /* 0x0000001fff037424 */ /* 0x000fe200078e00ff */
[----:B--2---:R-:W-:Y:S02]  /*22ed0*/  MOV R2, 0x22ef0 ;  /* 0x00022ef000027802 */ /* 0x004fe40000000f00 */
[----:B-1--4-:R-:W-:Y:S05]  /*22ee0*/  CALL.REL.NOINC `($__internal_101_$__cuda_sm70_shflsync_idx_p) ;  /* 0x0000007000007944 */ /* 0x012fea0003c00000 */
[----:B------:R-:W-:Y:S01]  /*22ef0*/  MOV R13, R5 ;  /* 0x00000005000d7202 */ /* 0x000fe20000000f00 */
[----:B------:R-:W-:Y:S05]  /*22f00*/  BRA `(.L_x_5124) ;  /* 0xffffde8000007947 */ /* 0x000fea000383ffff */
        .weak           $__internal_100_$__cuda_sm70_shflsync_bfly_p
        .type           $__internal_100_$__cuda_sm70_shflsync_bfly_p,@function
        .size           $__internal_100_$__cuda_sm70_shflsync_bfly_p,($__internal_101_$__cuda_sm70_shflsync_idx_p - $__internal_100_$__cuda_sm70_shflsync_bfly_p)
$__internal_100_$__cuda_sm70_shflsync_bfly_p:
[----:B------:R-:W-:Y:S04]  /*22f10*/  WARPSYNC R6 ;  /* 0x0000000600007348 */ /* 0x000fe80003800000 */
[----:B------:R1:W2:Y:S02]  /*22f20*/  SHFL.BFLY PT, R5, R2, R5, R7 ;  /* 0x0c00000502057389 */ /* 0x0002a400000e0007 */
[----:B-1----:R-:W-:-:S02]  /*22f30*/  MOV R2, R3 ;  /* 0x0000000300027202 */ /* 0x002fc40000000f00 */
[----:B------:R-:W-:-:S04]  /*22f40*/  MOV R3, 0x0 ;  /* 0x0000000000037802 */ /* 0x000fc80000000f00 */
[----:B--2---:R-:W-:Y:S05]  /*22f50*/  RET.REL.NODEC R2 `(_ZN7cutlass13device_kernelIN5flash19enable_sm80_to_sm89INS1_16FlashAttnFwdSm80INS1_25CollectiveMainloopFwdSm80ILi8ELi1ELb0EN4cute5tupleIJNS5_1CILi128EEENS7_ILi48EEENS7_ILi256EEEEEELi256ENS_10bfloat16_tEfNS_4arch4Sm80ELb1ELb0ELb0ELb1ELb0ELb1ELb1ELb1EEENS1_21CollectiveEpilogueFwdINS6_IJS8_SA_S9_EEENS6_IJNS7_ILi1EEESI_SI_EEESC_SE_Li256ELb1ELb1ELb1ELb0EEENS1_36VarlenDynamicPersistentTileSchedulerILi128ELi48ELi256ELi256ELb1ELb1ELb0ELb1ELb1ELb1EEEEEEEEEvNT_6ParamsE) ;  /* 0xfffdd0a002007950 */ /* 0x004fea0003c3ffff */
        .weak           $__internal_101_$__cuda_sm70_shflsync_idx_p
        .type           $__internal_101_$__cuda_sm70_shflsync_idx_p,@function
        .size           $__internal_101_$__cuda_sm70_shflsync_idx_p,($__internal_102_$__cuda_sm70_shflsync_up_p - $__internal_101_$__cuda_sm70_shflsync_idx_p)
$__internal_101_$__cuda_sm70_shflsync_idx_p:
[----:B------:R-:W-:-:S04]  /*22f60*/  MOV R115, 0xffffffff ;  /* 0xffffffff00737802 */ /* 0x000fc80000000f00 */
[----:B------:R-:W-:Y:S04]  /*22f70*/  WARPSYNC R115 ;  /* 0x0000007300007348 */ /* 0x000fe80003800000 */
[----:B------:R1:W2:Y:S02]  /*22f80*/  SHFL.IDX PT, R5, R9, R5, R3 ;  /* 0x0000000509057389 */ /* 0x0002a400000e0003 */
[----:B-1----:R-:W-:-:S04]  /*22f90*/  MOV R3, 0x0 ;  /* 0x0000000000037802 */ /* 0x002fc80000000f00 */
[----:B--2---:R-:W-:Y:S05]  /*22fa0*/  RET.REL.NODEC R2 `(_ZN7cutlass13device_kernelIN5flash19enable_sm80_to_sm89INS1_16FlashAttnFwdSm80INS1_25CollectiveMainloopFwdSm80ILi8ELi1ELb0EN4cute5tupleIJNS5_1CILi128EEENS7_ILi48EEENS7_ILi256EEEEEELi256ENS_10bfloat16_tEfNS_4arch4Sm80ELb1ELb0ELb0ELb1ELb0ELb1ELb1ELb1EEENS1_21CollectiveEpilogueFwdINS6_IJS8_SA_S9_EEENS6_IJNS7_ILi1EEESI_SI_EEESC_SE_Li256ELb1ELb1ELb1ELb0EEENS1_36VarlenDynamicPersistentTileSchedulerILi128ELi48ELi256ELi256ELb1ELb1ELb0ELb1ELb1ELb1EEEEEEEEEvNT_6ParamsE) ;  /* 0xfffdd05002007950 */ /* 0x004fea0003c3ffff */
        .weak           $__internal_102_$__cuda_sm70_shflsync_up_p
        .type           $__internal_102_$__cuda_sm70_shflsync_up_p,@function
        .size           $__internal_102_$__cuda_sm70_shflsync_up_p,($__internal_103_$__cuda_sm70_votesync_ballot - $__internal_102_$__cuda_sm70_shflsync_up_p)
$__internal_102_$__cuda_sm70_shflsync_up_p:
[----:B------:R-:W-:Y:S02]  /*22fb0*/  IMAD.MOV.U32 R4, RZ, RZ, RZ ;  /* 0x000000ffff047224 */ /* 0x000fe400078e00ff */
[----:B------:R-:W-:-:S04]  /*22fc0*/  IMAD.MOV.U32 R9, RZ, RZ, -0x1 ;  /* 0xffffffffff097424 */ /* 0x000fc800078e00ff */
[----:B------:R-:W-:Y:S04]  /*22fd0*/  WARPSYNC R9 ;  /* 0x0000000900007348 */ /* 0x000fe80003800000 */
[----:B------:R1:W2:Y:S02]  /*22fe0*/  SHFL.UP PT, R4, R0, R2, R4 ;  /* 0x0400000200047389 */ /* 0x0002a400000e0004 */
[----:B-1----:R-:W-:Y:S02]  /*22ff0*/  MOV R2, R3 ;  /* 0x0000000300027202 */ /* 0x002fe40000000f00 */
[----:B------:R-:W-:-:S04]  /*23000*/  MOV R3, 0x0 ;  /* 0x0000000000037802 */ /* 0x000fc80000000f00 */
[----:B--2---:R-:W-:Y:S05]  /*23010*/  RET.REL.NODEC R2 `(_ZN7cutlass13device_kernelIN5flash19enable_sm80_to_sm89INS1_16FlashAttnFwdSm80INS1_25CollectiveMainloopFwdSm80ILi8ELi1ELb0EN4cute5tupleIJNS5_1CILi128EEENS7_ILi48EEENS7_ILi256EEEEEELi256ENS_10bfloat16_tEfNS_4arch4Sm80ELb1ELb0ELb0ELb1ELb0ELb1ELb1ELb1EEENS1_21CollectiveEpilogueFwdINS6_IJS8_SA_S9_EEENS6_IJNS7_ILi1EEESI_SI_EEESC_SE_Li256ELb1ELb1ELb1ELb0EEENS1_36VarlenDynamicPersistentTileSchedulerILi128ELi48ELi256ELi256ELb1ELb1ELb0ELb1ELb1ELb1EEEEEEEEEvNT_6ParamsE) ;  /* 0xfffdcfe002007950 */ /* 0x004fea0003c3ffff */
        .weak           $__internal_103_$__cuda_sm70_votesync_ballot
        .type           $__internal_103_$__cuda_sm70_votesync_ballot,@function
        .size           $__internal_103_$__cuda_sm70_votesync_ballot,(.L_x_5305 - $__internal_103_$__cuda_sm70_votesync_ballot)
$__internal_103_$__cuda_sm70_votesync_ballot:
[----:B------:R-:W-:Y:S01]  /*23020*/  ISETP.NE.U32.AND P0, PT, R0, 0x1, PT ;  /* 0x000000010000780c */ /* 0x000fe20003f05070 */
[----:B------:R-:W-:-:S04]  /*23030*/  IMAD.MOV.U32 R3, RZ, RZ, -0x1 ;  /* 0xffffffffff037424 */ /* 0x000fc800078e00ff */
[----:B------:R-:W-:Y:S08]  /*23040*/  WARPSYNC R3 ;  /* 0x0000000300007348 */ /* 0x000ff00003800000 */
[----:B------:R-:W-:-:S04]  /*23050*/  VOTE.ANY R0, PT, !P0 ;  /* 0x0000000000007806 */ /* 0x000fc800040e0100 */
[----:B------:R-:W-:Y:S01]  /*23060*/  LOP3.LUT R0, R0, R3, RZ, 0xc0, !PT ;  /* 0x0000000300007212 */ /* 0x000fe200078ec0ff */
[----:B------:R-:W-:-:S04]  /*23070*/  IMAD.MOV.U32 R3, RZ, RZ, 0x0 ;  /* 0x00000000ff037424 */ /* 0x000fc800078e00ff */
[----:B------:R-:W-:Y:S05]  /*23080*/  RET.REL.NODEC R2 `(_ZN7cutlass13device_kernelIN5flash19enable_sm80_to_sm89INS1_16FlashAttnFwdSm80INS1_25CollectiveMainloopFwdSm80ILi8ELi1ELb0EN4cute5tupleIJNS5_1CILi128EEENS7_ILi48EEENS7_ILi256EEEEEELi256ENS_10bfloat16_tEfNS_4arch4Sm80ELb1ELb0ELb0ELb1ELb0ELb1ELb1ELb1EEENS1_21CollectiveEpilogueFwdINS6_IJS8_SA_S9_EEENS6_IJNS7_ILi1EEESI_SI_EEESC_SE_Li256ELb1ELb1ELb1ELb0EEENS1_36VarlenDynamicPersistentTileSchedulerILi128ELi48ELi256ELi256ELb1ELb1ELb0ELb1ELb1ELb1EEEEEEEEEvNT_6ParamsE) ;  /* 0xfffdcf7002007950 */ /* 0x000fea0003c3ffff */
.L_x_5167:
        /* <DEDUP_REMOVED lines=15> */
.L_x_5305:


//--------------------- .nv.shared._ZN7cutlass13device_kernelIN5flash19enable_sm80_to_sm89INS1_16FlashAttnFwdSm80INS1_25CollectiveMainloopFwdSm80ILi8ELi1ELb1EN4cute5tupleIJNS5_1CILi128EEENS7_ILi64EEENS7_ILi256EEEEEELi256ENS_10bfloat16_tEfNS_4arch4Sm80ELb0ELb0ELb1ELb0ELb0ELb0ELb1ELb1EEENS1_21CollectiveEpilogueFwdINS6_IJS8_SA_S9_EEENS6_IJNS7_ILi1EEESI_SI_EEESC_SE_Li256ELb0ELb1ELb1ELb0EEENS1_19SingleTileSchedulerILb0ELb1ELb1ELi128EEEEEEEEEvNT_6ParamsE --------------------------
	.section	.nv.shared._ZN7cutlass13device_kernelIN5flash19enable_sm80_to_sm89INS1_16FlashAttnFwdSm80INS1_25CollectiveMainloopFwdSm80ILi8ELi1ELb1EN4cute5tupleIJNS5_1CILi128EEENS7_ILi64EEENS7_ILi256EEEEEELi256ENS_10bfloat16_tEfNS_4arch4Sm80ELb0ELb0ELb1ELb0ELb0ELb0ELb1ELb1EEENS1_21CollectiveEpilogueFwdINS6_IJS8_SA_S9_EEENS6_IJNS7_ILi1EEESI_SI_EEESC_SE_Li256ELb0ELb1ELb1ELb0EEENS1_19SingleTileSchedulerILb0ELb1ELb1ELi128EEEEEEEEEvNT_6ParamsE,"aw",@nobits
	.sectionflags	@""
	.align	16


//--------------------- .nv.global                --------------------------
	.section	.nv.global,"aw",@nobits
.nv.global:
	.type		_ZN83_INTERNAL_2a676b3d_47_flash_fwd_hdim256_bf16_split_softcapall_sm80_cu_f3e6f9ee_33794cute1_E,@object
	.size		_ZN83_INTERNAL_2a676b3d_47_flash_fwd_hdim256_bf16_split_softcapall_sm80_cu_f3e6f9ee_33794cute1_E,(_ZN83_INTERNAL_2a676b3d_47_flash_fwd_hdim256_bf16_split_softcapall_sm80_cu_f3e6f9ee_33794cuda3std3__45__cpo6cbeginE - _ZN83_INTERNAL_2a676b3d_47_flash_fwd_hdim256_bf16_split_softcapall_sm80_cu_f3e6f9ee_33794cute1_E)
_ZN83_INTERNAL_2a676b3d_47_flash_fwd_hdim256_bf16_split_softcapall_sm80_cu_f3e6f9ee_33794cute1_E:
	.zero		1
	.type		_ZN83_INTERNAL_2a676b3d_47_flash_fwd_hdim256_bf16_split_softcapall_sm80_cu_f3e6f9ee_33794cuda3std3__45__cpo6cbeginE,@object
	.size		_ZN83_INTERNAL_2a676b3d_47_flash_fwd_hdim256_bf16_split_softcapall_sm80_cu_f3e6f9ee_33794cuda3std3__45__cpo6cbeginE,(_ZN83_INTERNAL_2a676b3d_47_flash_fwd_hdim256_bf16_split_softcapall_sm80_cu_f3e6f9ee_33794cuda3std3__48in_placeE - _ZN83_INTERNAL_2a676b3d_47_flash_fwd_hdim256_bf16_split_softcapall_sm80_cu_f3e6f9ee_33794cuda3std3__45__cpo6cbeginE)
_ZN83_INTERNAL_2a676b3d_47_flash_fwd_hdim256_bf16_split_softcapall_sm80_cu_f3e6f9ee_33794cuda3std3__45__cpo6cbeginE:
	.zero		1
	.type		_ZN83_INTERNAL_2a676b3d_47_flash_fwd_hdim256_bf16_split_softcapall_sm80_cu_f3e6f9ee_33794cuda3std3__48in_placeE,@object
	.size		_ZN83_INTERNAL_2a676b3d_47_flash_fwd_hdim256_bf16_split_softcapall_sm80_cu_f3e6f9ee_33794cuda3std3__48in_placeE,(_ZN83_INTERNAL_2a676b3d_47_flash_fwd_hdim256_bf16_split_softcapall_sm80_cu_f3e6f9ee_33794cuda3std6ranges3__45__cpo9iter_moveE - _ZN83_INTERNAL_2a676b3d_47_flash_fwd_hdim256_bf16_split_softcapall_sm80_cu_f3e6f9ee_33794cuda3std3__48in_placeE)
_ZN83_INTERNAL_2a676b3d_47_flash_fwd_hdim256_bf16_split_softcapall_sm80_cu_f3e6f9ee_33794cuda3std3__48in_placeE:
	.zero		1
	.type		_ZN83_INTERNAL_2a676b3d_47_flash_fwd_hdim256_bf16_split_softcapall_sm80_cu_f3e6f9ee_33794cuda3std6ranges3__45__cpo9iter_moveE,@object
	.size		_ZN83_INTERNAL_2a676b3d_47_flash_fwd_hdim256_bf16_split_softcapall_sm80_cu_f3e6f9ee_33794cuda3std6ranges3__45__cpo9iter_moveE,(_ZN83_INTERNAL_2a676b3d_47_flash_fwd_hdim256_bf16_split_softcapall_sm80_cu_f3e6f9ee_33794cuda3std3__45__cpo5beginE - _ZN83_INTERNAL_2a676b3d_47_flash_fwd_hdim256_bf16_split_softcapall_sm80_cu_f3e6f9ee_33794cuda3std6ranges3__45__cpo9iter_moveE)
_ZN83_INTERNAL_2a676b3d_47_flash_fwd_hdim256_bf16_split_softcapall_sm80_cu_f3e6f9ee_33794cuda3std6ranges3__45__cpo9iter_moveE:
	.zero		1
	.type		_ZN83_INTERNAL_2a676b3d_47_flash_fwd_hdim256_bf16_split_softcapall_sm80_cu_f3e6f9ee_33794cuda3std3__45__cpo5beginE,@object
	.size		_ZN83_INTERNAL_2a676b3d_47_flash_fwd_hdim256_bf16_split_softcapall_sm80_cu_f3e6f9ee_33794cuda3std3__45__cpo5beginE,(_ZN83_INTERNAL_2a676b3d_47_flash_fwd_hdim256_bf16_split_softcapall_sm80_cu_f3e6f9ee_33794cuda3std3__485_GLOBAL__N__2a676b3d_47_flash_fwd_hdim256_bf16_split_softcapall_sm80_cu_f3e6f9ee_33796ignoreE - _ZN83_INTERNAL_2a676b3d_47_flash_fwd_hdim256_bf16_split_softcapall_sm80_cu_f3e6f9ee_33794cuda3std3__45__cpo5beginE)
_ZN83_INTERNAL_2a676b3d_47_flash_fwd_hdim256_bf16_split_softcapall_sm80_cu_f3e6f9ee_33794cuda3std3__45__cpo5beginE:
	.zero		1
	.type		_ZN83_INTERNAL_2a676b3d_47_flash_fwd_hdim256_bf16_split_softcapall_sm80_cu_f3e6f9ee_33794cuda3std3__485_GLOBAL__N__2a676b3d_47_flash_fwd_hdim256_bf16_split_softcapall_sm80_cu_f3e6f9ee_33796ignoreE,@object
	.size		_ZN83_INTERNAL_2a676b3d_47_flash_fwd_hdim256_bf16_split_softcapall_sm80_cu_f3e6f9ee_33794cuda3std3__485_GLOBAL__N__2a676b3d_47_flash_fwd_hdim256_bf16_split_softcapall_sm80_cu_f3e6f9ee_33796ignoreE,(_ZN83_INTERNAL_2a676b3d_47_flash_fwd_hdim256_bf16_split_softcapall_sm80_cu_f3e6f9ee_33794cute7productE - _ZN83_INTERNAL_2a676b3d_47_flash_fwd_hdim256_bf16_split_softcapall_sm80_cu_f3e6f9ee_33794cuda3std3__485_GLOBAL__N__2a676b3d_47_flash_fwd_hdim256_bf16_split_softcapall_sm80_cu_f3e6f9ee_33796ignoreE)
_ZN83_INTERNAL_2a676b3d_47_flash_fwd_hdim256_bf16_split_softcapall_sm80_cu_f3e6f9ee_33794cuda3std3__485_GLOBAL__N__2a676b3d_47_flash_fwd_hdim256_bf16_split_softcapall_sm80_cu_f3e6f9ee_33796ignoreE:
	.zero		1
	.type		_ZN83_INTERNAL_2a676b3d_47_flash_fwd_hdim256_bf16_split_softcapall_sm80_cu_f3e6f9ee_33794cute7productE,@object
	.size		_ZN83_INTERNAL_2a676b3d_47_flash_fwd_hdim256_bf16_split_softcapall_sm80_cu_f3e6f9ee_33794cute7productE,(_ZN83_INTERNAL_2a676b3d_47_flash_fwd_hdim256_bf16_split_softcapall_sm80_cu_f3e6f9ee_33794cuda3std3__45__cpo3endE - _ZN83_INTERNAL_2a676b3d_47_flash_fwd_hdim256_bf16_split_softcapall_sm80_cu_f3e6f9ee_33794cute7productE)
_ZN83_INTERNAL_2a676b3d_47_flash_fwd_hdim256_bf16_split_softcapall_sm80_cu_f3e6f9ee_33794cute7productE:
	.zero		1
	.type		_ZN83_INTERNAL_2a676b3d_47_flash_fwd_hdim256_bf16_split_softcapall_sm80_cu_f3e6f9ee_33794cuda3std3__45__cpo3endE,@object
	.size		_ZN83_INTERNAL_2a676b3d_47_flash_fwd_hdim256_bf16_split_softcapall_sm80_cu_f3e6f9ee_33794cuda3std3__45__cpo3endE,(_ZN83_INTERNAL_2a676b3d_47_flash_fwd_hdim256_bf16_split_softcapall_sm80_cu_f3e6f9ee_33794cuda3std3__419piecewise_constructE - _ZN83_INTERNAL_2a676b3d_47_flash_fwd_hdim256_bf16_split_softcapall_sm80_cu_f3e6f9ee_33794cuda3std3__45__cpo3endE)
_ZN83_INTERNAL_2a676b3d_47_flash_fwd_hdim256_bf16_split_softcapall_sm80_cu_f3e6f9ee_33794cuda3std3__45__cpo3endE:
	.zero		1
	.type		_ZN83_INTERNAL_2a676b3d_47_flash_fwd_hdim256_bf16_split_softcapall_sm80_cu_f3e6f9ee_33794cuda3std3__419piecewise_constructE,@object
	.size		_ZN83_INTERNAL_2a676b3d_47_flash_fwd_hdim256_bf16_split_softcapall_sm80_cu_f3e6f9ee_33794cuda3std3__419piecewise_constructE,(_ZN83_INTERNAL_2a676b3d_47_flash_fwd_hdim256_bf16_split_softcapall_sm80_cu_f3e6f9ee_33794cuda3std3__45__cpo4cendE - _ZN83_INTERNAL_2a676b3d_47_flash_fwd_hdim256_bf16_split_softcapall_sm80_cu_f3e6f9ee_33794cuda3std3__419piecewise_constructE)
_ZN83_INTERNAL_2a676b3d_47_flash_fwd_hdim256_bf16_split_softcapall_sm80_cu_f3e6f9ee_33794cuda3std3__419piecewise_constructE:
	.zero		1
	.type		_ZN83_INTERNAL_2a676b3d_47_flash_fwd_hdim256_bf16_split_softcapall_sm80_cu_f3e6f9ee_33794cuda3std3__45__cpo4cendE,@object
	.size		_ZN83_INTERNAL_2a676b3d_47_flash_fwd_hdim256_bf16_split_softcapall_sm80_cu_f3e6f9ee_33794cuda3std3__45__cpo4cendE,(_ZN83_INTERNAL_2a676b3d_47_flash_fwd_hdim256_bf16_split_softcapall_sm80_cu_f3e6f9ee_33794cuda3std6ranges3__45__cpo4swapE - _ZN83_INTERNAL_2a676b3d_47_flash_fwd_hdim256_bf16_split_softcapall_sm80_cu_f3e6f9ee_33794cuda3std3__45__cpo4cendE)
_ZN83_INTERNAL_2a676b3d_47_flash_fwd_hdim256_bf16_split_softcapall_sm80_cu_f3e6f9ee_33794cuda3std3__45__cpo4cendE:
	.zero		1
	.type		_ZN83_INTERNAL_2a676b3d_47_flash_fwd_hdim256_bf16_split_softcapall_sm80_cu_f3e6f9ee_33794cuda3std6ranges3__45__cpo4swapE,@object
	.size		_ZN83_INTERNAL_2a676b3d_47_flash_fwd_hdim256_bf16_split_softcapall_sm80_cu_f3e6f9ee_33794cuda3std6ranges3__45__cpo4swapE,(.L_7 - _ZN83_INTERNAL_2a676b3d_47_flash_fwd_hdim256_bf16_split_softcapall_sm80_cu_f3e6f9ee_33794cuda3std6ranges3__45__cpo4swapE)
_ZN83_INTERNAL_2a676b3d_47_flash_fwd_hdim256_bf16_split_softcapall_sm80_cu_f3e6f9ee_33794cuda3std6ranges3__45__cpo4swapE:
	.zero		1
.L_7:


//--------------------- .nv.shared._ZN7cutlass13device_kernelIN5flash19enable_sm80_to_sm89INS1_16FlashAttnFwdSm80INS1_25CollectiveMainloopFwdSm80ILi8ELi1ELb1EN4cute5tupleIJNS5_1CILi128EEENS7_ILi48EEENS7_ILi256EEEEEELi256ENS_10bfloat16_tEfNS_4arch4Sm80ELb0ELb0ELb1ELb1ELb0ELb0ELb1ELb1EEENS1_21CollectiveEpilogueFwdINS6_IJS8_SA_S9_EEENS6_IJNS7_ILi1EEESI_SI_EEESC_SE_Li256ELb1ELb1ELb1ELb0EEENS1_36VarlenDynamicPersistentTileSchedulerILi128ELi48ELi256ELi256ELb1ELb1ELb0ELb0ELb1ELb1EEEEEEEEEvNT_6ParamsE --------------------------
	.section	.nv.shared._ZN7cutlass13device_kernelIN5flash19enable_sm80_to_sm89INS1_16FlashAttnFwdSm80INS1_25CollectiveMainloopFwdSm80ILi8ELi1ELb1EN4cute5tupleIJNS5_1CILi128EEENS7_ILi48EEENS7_ILi256EEEEEELi256ENS_10bfloat16_tEfNS_4arch4Sm80ELb0ELb0ELb1ELb1ELb0ELb0ELb1ELb1EEENS1_21CollectiveEpilogueFwdINS6_IJS8_SA_S9_EEENS6_IJNS7_ILi1EEESI_SI_EEESC_SE_Li256ELb1ELb1ELb1ELb0EEENS1_36VarlenDynamicPersistentTileSchedulerILi128ELi48ELi256ELi256ELb1ELb1ELb0ELb0ELb1ELb1EEEEEEEEEvNT_6ParamsE,"aw",@nobits
	.sectionflags	@""
	.align	16


//--------------------- .nv.shared._ZN7cutlass13device_kernelIN5flash19enable_sm80_to_sm89INS1_16FlashAttnFwdSm80INS1_25CollectiveMainloopFwdSm80ILi8ELi1ELb0EN4cute5tupleIJNS5_1CILi128EEENS7_ILi32EEENS7_ILi256EEEEEELi256ENS_10bfloat16_tEfNS_4arch4Sm80ELb0ELb0ELb1ELb1ELb0ELb1ELb1ELb1EEENS1_21CollectiveEpilogueFwdINS6_IJS8_SA_S9_EEENS6_IJNS7_ILi1EEESI_SI_EEESC_SE_Li256ELb1ELb1ELb1ELb0EEENS1_36VarlenDynamicPersistentTileSchedulerILi128ELi32ELi256ELi256ELb1ELb1ELb0ELb0ELb1ELb1EEEEEEEEEvNT_6ParamsE --------------------------
	.section	.nv.shared._ZN7cutlass13device_kernelIN5flash19enable_sm80_to_sm89INS1_16FlashAttnFwdSm80INS1_25CollectiveMainloopFwdSm80ILi8ELi1ELb0EN4cute5tupleIJNS5_1CILi128EEENS7_ILi32EEENS7_ILi256EEEEEELi256ENS_10bfloat16_tEfNS_4arch4Sm80ELb0ELb0ELb1ELb1ELb0ELb1ELb1ELb1EEENS1_21CollectiveEpilogueFwdINS6_IJS8_SA_S9_EEENS6_IJNS7_ILi1EEESI_SI_EEESC_SE_Li256ELb1ELb1ELb1ELb0EEENS1_36VarlenDynamicPersistentTileSchedulerILi128ELi32ELi256ELi256ELb1ELb1ELb0ELb0ELb1ELb1EEEEEEEEEvNT_6ParamsE,"aw",@nobits
	.sectionflags	@""
	.align	16


//--------------------- .nv.shared._ZN7cutlass13device_kernelIN5flash19enable_sm80_to_sm89INS1_16FlashAttnFwdSm80INS1_25CollectiveMainloopFwdSm80ILi8ELi1ELb1EN4cute5tupleIJNS5_1CILi128EEENS7_ILi48EEENS7_ILi256EEEEEELi256ENS_10bfloat16_tEfNS_4arch4Sm80ELb0ELb1ELb1ELb0ELb0ELb0ELb1ELb1EEENS1_21CollectiveEpilogueFwdINS6_IJS8_SA_S9_EEENS6_IJNS7_ILi1EEESI_SI_EEESC_SE_Li256ELb0ELb1ELb1ELb0EEENS1_19SingleTileSchedulerILb0ELb1ELb1ELi128EEEEEEEEEvNT_6ParamsE --------------------------
	.section	.nv.shared._ZN7cutlass13device_kernelIN5flash19enable_sm80_to_sm89INS1_16FlashAttnFwdSm80INS1_25CollectiveMainloopFwdSm80ILi8ELi1ELb1EN4cute5tupleIJNS5_1CILi128EEENS7_ILi48EEENS7_ILi256EEEEEELi256ENS_10bfloat16_tEfNS_4arch4Sm80ELb0ELb1ELb1ELb0ELb0ELb0ELb1ELb1EEENS1_21CollectiveEpilogueFwdINS6_IJS8_SA_S9_EEENS6_IJNS7_ILi1EEESI_SI_EEESC_SE_Li256ELb0ELb1ELb1ELb0EEENS1_19SingleTileSchedulerILb0ELb1ELb1ELi128EEEEEEEEEvNT_6ParamsE,"aw",@nobits
	.sectionflags	@""
	.align	16


//--------------------- .nv.shared._ZN7cutlass13device_kernelIN5flash19enable_sm80_to_sm89INS1_16FlashAttnFwdSm80INS1_25CollectiveMainloopFwdSm80ILi8ELi1ELb1EN4cute5tupleIJNS5_1CILi128EEENS7_ILi48EEENS7_ILi256EEEEEELi256ENS_10bfloat16_tEfNS_4arch4Sm80ELb0ELb1ELb1ELb1ELb0ELb0ELb1ELb1EEENS1_21CollectiveEpilogueFwdINS6_IJS8_SA_S9_EEENS6_IJNS7_ILi1EEESI_SI_EEESC_SE_Li256ELb1ELb1ELb1ELb0EEENS1_36VarlenDynamicPersistentTileSchedulerILi128ELi48ELi256ELi256ELb1ELb1ELb0ELb1ELb0ELb1EEEEEEEEEvNT_6ParamsE --------------------------
	.section	.nv.shared._ZN7cutlass13device_kernelIN5flash19enable_sm80_to_sm89INS1_16FlashAttnFwdSm80INS1_25CollectiveMainloopFwdSm80ILi8ELi1ELb1EN4cute5tupleIJNS5_1CILi128EEENS7_ILi48EEENS7_ILi256EEEEEELi256ENS_10bfloat16_tEfNS_4arch4Sm80ELb0ELb1ELb1ELb1ELb0ELb0ELb1ELb1EEENS1_21CollectiveEpilogueFwdINS6_IJS8_SA_S9_EEENS6_IJNS7_ILi1EEESI_SI_EEESC_SE_Li256ELb1ELb1ELb1ELb0EEENS1_36VarlenDynamicPersistentTileSchedulerILi128ELi48ELi256ELi256ELb1ELb1ELb0ELb1ELb0ELb1EEEEEEEEEvNT_6ParamsE,"aw",@nobits
	.sectionflags	@""
	.align	16


//--------------------- .nv.shared._ZN7cutlass13device_kernelIN5flash19enable_sm80_to_sm89INS1_16FlashAttnFwdSm80INS1_25CollectiveMainloopFwdSm80ILi8ELi1ELb0EN4cute5tupleIJNS5_1CILi128EEENS7_ILi32EEENS7_ILi256EEEEEELi256ENS_10bfloat16_tEfNS_4arch4Sm80ELb0ELb1ELb1ELb1ELb0ELb1ELb1ELb1EEENS1_21CollectiveEpilogueFwdINS6_IJS8_SA_S9_EEENS6_IJNS7_ILi1EEESI_SI_EEESC_SE_Li256ELb1ELb1ELb1ELb0EEENS1_36VarlenDynamicPersistentTileSchedulerILi128ELi32ELi256ELi256ELb1ELb1ELb0ELb1ELb0ELb1EEEEEEEEEvNT_6ParamsE --------------------------
	.section	.nv.shared._ZN7cutlass13device_kernelIN5flash19enable_sm80_to_sm89INS1_16FlashAttnFwdSm80INS1_25CollectiveMainloopFwdSm80ILi8ELi1ELb0EN4cute5tupleIJNS5_1CILi128EEENS7_ILi32EEENS7_ILi256EEEEEELi256ENS_10bfloat16_tEfNS_4arch4Sm80ELb0ELb1ELb1ELb1ELb0ELb1ELb1ELb1EEENS1_21CollectiveEpilogueFwdINS6_IJS8_SA_S9_EEENS6_IJNS7_ILi1EEESI_SI_EEESC_SE_Li256ELb1ELb1ELb1ELb0EEENS1_36VarlenDynamicPersistentTileSchedulerILi128ELi32ELi256ELi256ELb1ELb1ELb0ELb1ELb0ELb1EEEEEEEEEvNT_6ParamsE,"aw",@nobits
	.sectionflags	@""
	.align	16


//--------------------- .nv.shared._ZN7cutlass13device_kernelIN5flash19enable_sm80_to_sm89INS1_16FlashAttnFwdSm80INS1_25CollectiveMainloopFwdSm80ILi8ELi1ELb1EN4cute5tupleIJNS5_1CILi128EEENS7_ILi64EEENS7_ILi256EEEEEELi256ENS_10bfloat16_tEfNS_4arch4Sm80ELb1ELb0ELb1ELb0ELb0ELb0ELb1ELb1EEENS1_21CollectiveEpilogueFwdINS6_IJS8_SA_S9_EEENS6_IJNS7_ILi1EEESI_SI_EEESC_SE_Li256ELb0ELb1ELb1ELb0EEENS1_30DynamicPersistentTileSchedulerILi256ELi256ELb1ELb1ELb0EEEEEEEEEvNT_6ParamsE --------------------------
	.section	.nv.shared._ZN7cutlass13device_kernelIN5flash19enable_sm80_to_sm89INS1_16FlashAttnFwdSm80INS1_25CollectiveMainloopFwdSm80ILi8ELi1ELb1EN4cute5tupleIJNS5_1CILi128EEENS7_ILi64EEENS7_ILi256EEEEEELi256ENS_10bfloat16_tEfNS_4arch4Sm80ELb1ELb0ELb1ELb0ELb0ELb0ELb1ELb1EEENS1_21CollectiveEpilogueFwdINS6_IJS8_SA_S9_EEENS6_IJNS7_ILi1EEESI_SI_EEESC_SE_Li256ELb0ELb1ELb1ELb0EEENS1_30DynamicPersistentTileSchedulerILi256ELi256ELb1ELb1ELb0EEEEEEEEEvNT_6ParamsE,"aw",@nobits
	.sectionflags	@""
	.align	16


//--------------------- .nv.shared._ZN7cutlass13device_kernelIN5flash19enable_sm80_to_sm89INS1_16FlashAttnFwdSm80INS1_25CollectiveMainloopFwdSm80ILi8ELi1ELb1EN4cute5tupleIJNS5_1CILi128EEENS7_ILi48EEENS7_ILi256EEEEEELi256ENS_10bfloat16_tEfNS_4arch4Sm80ELb1ELb0ELb1ELb1ELb0ELb0ELb1ELb1EEENS1_21CollectiveEpilogueFwdINS6_IJS8_SA_S9_EEENS6_IJNS7_ILi1EEESI_SI_EEESC_SE_Li256ELb1ELb1ELb1ELb0EEENS1_36VarlenDynamicPersistentTileSchedulerILi128ELi48ELi256ELi256ELb1ELb1ELb0ELb1ELb1ELb1EEEEEEEEEvNT_6ParamsE --------------------------
	.section	.nv.shared._ZN7cutlass13device_kernelIN5flash19enable_sm80_to_sm89INS1_16FlashAttnFwdSm80INS1_25CollectiveMainloopFwdSm80ILi8ELi1ELb1EN4cute5tupleIJNS5_1CILi128EEENS7_ILi48EEENS7_ILi256EEEEEELi256ENS_10bfloat16_tEfNS_4arch4Sm80ELb1ELb0ELb1ELb1ELb0ELb0ELb1ELb1EEENS1_21CollectiveEpilogueFwdINS6_IJS8_SA_S9_EEENS6_IJNS7_ILi1EEESI_SI_EEESC_SE_Li256ELb1ELb1ELb1ELb0EEENS1_36VarlenDynamicPersistentTileSchedulerILi128ELi48ELi256ELi256ELb1ELb1ELb0ELb1ELb1ELb1EEEEEEEEEvNT_6ParamsE,"aw",@nobits
	.sectionflags	@""
	.align	16


//--------------------- .nv.shared._ZN7cutlass13device_kernelIN5flash19enable_sm80_to_sm89INS1_16FlashAttnFwdSm80INS1_25CollectiveMainloopFwdSm80ILi8ELi1ELb0EN4cute5tupleIJNS5_1CILi128EEENS7_ILi32EEENS7_ILi256EEEEEELi256ENS_10bfloat16_tEfNS_4arch4Sm80ELb1ELb0ELb1ELb1ELb0ELb1ELb1ELb1EEENS1_21CollectiveEpilogueFwdINS6_IJS8_SA_S9_EEENS6_IJNS7_ILi1EEESI_SI_EEESC_SE_Li256ELb1ELb1ELb1ELb0EEENS1_36VarlenDynamicPersistentTileSchedulerILi128ELi32ELi256ELi256ELb1ELb1ELb0ELb1ELb1ELb1EEEEEEEEEvNT_6ParamsE --------------------------
	.section	.nv.shared._ZN7cutlass13device_kernelIN5flash19enable_sm80_to_sm89INS1_16FlashAttnFwdSm80INS1_25CollectiveMainloopFwdSm80ILi8ELi1ELb0EN4cute5tupleIJNS5_1CILi128EEENS7_ILi32EEENS7_ILi256EEEEEELi256ENS_10bfloat16_tEfNS_4arch4Sm80ELb1ELb0ELb1ELb1ELb0ELb1ELb1ELb1EEENS1_21CollectiveEpilogueFwdINS6_IJS8_SA_S9_EEENS6_IJNS7_ILi1EEESI_SI_EEESC_SE_Li256ELb1ELb1ELb1ELb0EEENS1_36VarlenDynamicPersistentTileSchedulerILi128ELi32ELi256ELi256ELb1ELb1ELb0ELb1ELb1ELb1EEEEEEEEEvNT_6ParamsE,"aw",@nobits
	.sectionflags	@""
	.align	16


//--------------------- .nv.shared._ZN7cutlass13device_kernelIN5flash19enable_sm80_to_sm89INS1_16FlashAttnFwdSm80INS1_25CollectiveMainloopFwdSm80ILi8ELi1ELb0EN4cute5tupleIJNS5_1CILi128EEENS7_ILi96EEENS7_ILi256EEEEEELi256ENS_10bfloat16_tEfNS_4arch4Sm80ELb0ELb0ELb1ELb0ELb0ELb0ELb1ELb1EEENS1_21CollectiveEpilogueFwdINS6_IJS8_SA_S9_EEENS6_IJNS7_ILi1EEESI_SI_EEESC_SE_Li256ELb0ELb1ELb1ELb0EEENS1_19SingleTileSchedulerILb0ELb1ELb1ELi128EEEEEEEEEvNT_6ParamsE --------------------------
	.section	.nv.shared._ZN7cutlass13device_kernelIN5flash19enable_sm80_to_sm89INS1_16FlashAttnFwdSm80INS1_25CollectiveMainloopFwdSm80ILi8ELi1ELb0EN4cute5tupleIJNS5_1CILi128EEENS7_ILi96EEENS7_ILi256EEEEEELi256ENS_10bfloat16_tEfNS_4arch4Sm80ELb0ELb0ELb1ELb0ELb0ELb0ELb1ELb1EEENS1_21CollectiveEpilogueFwdINS6_IJS8_SA_S9_EEENS6_IJNS7_ILi1EEESI_SI_EEESC_SE_Li256ELb0ELb1ELb1ELb0EEENS1_19SingleTileSchedulerILb0ELb1ELb1ELi128EEEEEEEEEvNT_6ParamsE,"aw",@nobits
	.sectionflags	@""
	.align	16


//--------------------- .nv.shared._ZN7cutlass13device_kernelIN5flash19enable_sm80_to_sm89INS1_16FlashAttnFwdSm80INS1_25CollectiveMainloopFwdSm80ILi8ELi1ELb0EN4cute5tupleIJNS5_1CILi128EEENS7_ILi64EEENS7_ILi256EEEEEELi256ENS_10bfloat16_tEfNS_4arch4Sm80ELb0ELb0ELb1ELb1ELb0ELb0ELb1ELb1EEENS1_21CollectiveEpilogueFwdINS6_IJS8_SA_S9_EEENS6_IJNS7_ILi1EEESI_SI_EEESC_SE_Li256ELb1ELb1ELb1ELb0EEENS1_36VarlenDynamicPersistentTileSchedulerILi128ELi64ELi256ELi256ELb1ELb1ELb0ELb0ELb1ELb1EEEEEEEEEvNT_6ParamsE --------------------------
	.section	.nv.shared._ZN7cutlass13device_kernelIN5flash19enable_sm80_to_sm89INS1_16FlashAttnFwdSm80INS1_25CollectiveMainloopFwdSm80ILi8ELi1ELb0EN4cute5tupleIJNS5_1CILi128EEENS7_ILi64EEENS7_ILi256EEEEEELi256ENS_10bfloat16_tEfNS_4arch4Sm80ELb0ELb0ELb1ELb1ELb0ELb0ELb1ELb1EEENS1_21CollectiveEpilogueFwdINS6_IJS8_SA_S9_EEENS6_IJNS7_ILi1EEESI_SI_EEESC_SE_Li256ELb1ELb1ELb1ELb0EEENS1_36VarlenDynamicPersistentTileSchedulerILi128ELi64ELi256ELi256ELb1ELb1ELb0ELb0ELb1ELb1EEEEEEEEEvNT_6ParamsE,"aw",@nobits
	.sectionflags	@""
	.align	16


//--------------------- .nv.shared._ZN7cutlass13device_kernelIN5flash19enable_sm80_to_sm89INS1_16FlashAttnFwdSm80INS1_25CollectiveMainloopFwdSm80ILi8ELi1ELb0EN4cute5tupleIJNS5_1CILi128EEENS7_ILi48EEENS7_ILi256EEEEEELi256ENS_10bfloat16_tEfNS_4arch4Sm80ELb0ELb0ELb1ELb1ELb0ELb1ELb1ELb1EEENS1_21CollectiveEpilogueFwdINS6_IJS8_SA_S9_EEENS6_IJNS7_ILi1EEESI_SI_EEESC_SE_Li256ELb1ELb1ELb1ELb0EEENS1_36VarlenDynamicPersistentTileSchedulerILi128ELi48ELi256ELi256ELb1ELb1ELb0ELb0ELb1ELb1EEEEEEEEEvNT_6ParamsE --------------------------
	.section	.nv.shared._ZN7cutlass13device_kernelIN5flash19enable_sm80_to_sm89INS1_16FlashAttnFwdSm80INS1_25CollectiveMainloopFwdSm80ILi8ELi1ELb0EN4cute5tupleIJNS5_1CILi128EEENS7_ILi48EEENS7_ILi256EEEEEELi256ENS_10bfloat16_tEfNS_4arch4Sm80ELb0ELb0ELb1ELb1ELb0ELb1ELb1ELb1EEENS1_21CollectiveEpilogueFwdINS6_IJS8_SA_S9_EEENS6_IJNS7_ILi1EEESI_SI_EEESC_SE_Li256ELb1ELb1ELb1ELb0EEENS1_36VarlenDynamicPersistentTileSchedulerILi128ELi48ELi256ELi256ELb1ELb1ELb0ELb0ELb1ELb1EEEEEEEEEvNT_6ParamsE,"aw",@nobits
	.sectionflags	@""
	.align	16


//--------------------- .nv.shared._ZN7cutlass13device_kernelIN5flash19enable_sm80_to_sm89INS1_16FlashAttnFwdSm80INS1_25CollectiveMainloopFwdSm80ILi8ELi1ELb0EN4cute5tupleIJNS5_1CILi128EEENS7_ILi64EEENS7_ILi256EEEEEELi256ENS_10bfloat16_tEfNS_4arch4Sm80ELb0ELb1ELb1ELb0ELb0ELb0ELb1ELb1EEENS1_21CollectiveEpilogueFwdINS6_IJS8_SA_S9_EEENS6_IJNS7_ILi1EEESI_SI_EEESC_SE_Li256ELb0ELb1ELb1ELb0EEENS1_19SingleTileSchedulerILb0ELb1ELb1ELi128EEEEEEEEEvNT_6ParamsE --------------------------
	.section	.nv.shared._ZN7cutlass13device_kernelIN5flash19enable_sm80_to_sm89INS1_16FlashAttnFwdSm80INS1_25CollectiveMainloopFwdSm80ILi8ELi1ELb0EN4cute5tupleIJNS5_1CILi128EEENS7_ILi64EEENS7_ILi256EEEEEELi256ENS_10bfloat16_tEfNS_4arch4Sm80ELb0ELb1ELb1ELb0ELb0ELb0ELb1ELb1EEENS1_21CollectiveEpilogueFwdINS6_IJS8_SA_S9_EEENS6_IJNS7_ILi1EEESI_SI_EEESC_SE_Li256ELb0ELb1ELb1ELb0EEENS1_19SingleTileSchedulerILb0ELb1ELb1ELi128EEEEEEEEEvNT_6ParamsE,"aw",@nobits
	.sectionflags	@""
	.align	16


//--------------------- .nv.shared._ZN7cutlass13device_kernelIN5flash19enable_sm80_to_sm89INS1_16FlashAttnFwdSm80INS1_25CollectiveMainloopFwdSm80ILi8ELi1ELb0EN4cute5tupleIJNS5_1CILi128EEENS7_ILi64EEENS7_ILi256EEEEEELi256ENS_10bfloat16_tEfNS_4arch4Sm80ELb0ELb1ELb1ELb1ELb0ELb0ELb1ELb1EEENS1_21CollectiveEpilogueFwdINS6_IJS8_SA_S9_EEENS6_IJNS7_ILi1EEESI_SI_EEESC_SE_Li256ELb1ELb1ELb1ELb0EEENS1_36VarlenDynamicPersistentTileSchedulerILi128ELi64ELi256ELi256ELb1ELb1ELb0ELb1ELb0ELb1EEEEEEEEEvNT_6ParamsE --------------------------
	.section	.nv.shared._ZN7cutlass13device_kernelIN5flash19enable_sm80_to_sm89INS1_16FlashAttnFwdSm80INS1_25CollectiveMainloopFwdSm80ILi8ELi1ELb0EN4cute5tupleIJNS5_1CILi128EEENS7_ILi64EEENS7_ILi256EEEEEELi256ENS_10bfloat16_tEfNS_4arch4Sm80ELb0ELb1ELb1ELb1ELb0ELb0ELb1ELb1EEENS1_21CollectiveEpilogueFwdINS6_IJS8_SA_S9_EEENS6_IJNS7_ILi1EEESI_SI_EEESC_SE_Li256ELb1ELb1ELb1ELb0EEENS1_36VarlenDynamicPersistentTileSchedulerILi128ELi64ELi256ELi256ELb1ELb1ELb0ELb1ELb0ELb1EEEEEEEEEvNT_6ParamsE,"aw",@nobits
	.sectionflags	@""
	.align	16


//--------------------- .nv.shared._ZN7cutlass13device_kernelIN5flash19enable_sm80_to_sm89INS1_16FlashAttnFwdSm80INS1_25CollectiveMainloopFwdSm80ILi8ELi1ELb0EN4cute5tupleIJNS5_1CILi128EEENS7_ILi48EEENS7_ILi256EEEEEELi256ENS_10bfloat16_tEfNS_4arch4Sm80ELb0ELb1ELb1ELb1ELb0ELb1ELb1ELb1EEENS1_21CollectiveEpilogueFwdINS6_IJS8_SA_S9_EEENS6_IJNS7_ILi1EEESI_SI_EEESC_SE_Li256ELb1ELb1ELb1ELb0EEENS1_36VarlenDynamicPersistentTileSchedulerILi128ELi48ELi256ELi256ELb1ELb1ELb0ELb1ELb0ELb1EEEEEEEEEvNT_6ParamsE --------------------------
	.section	.nv.shared._ZN7cutlass13device_kernelIN5flash19enable_sm80_to_sm89INS1_16FlashAttnFwdSm80INS1_25CollectiveMainloopFwdSm80ILi8ELi1ELb0EN4cute5tupleIJNS5_1CILi128EEENS7_ILi48EEENS7_ILi256EEEEEELi256ENS_10bfloat16_tEfNS_4arch4Sm80ELb0ELb1ELb1ELb1ELb0ELb1ELb1ELb1EEENS1_21CollectiveEpilogueFwdINS6_IJS8_SA_S9_EEENS6_IJNS7_ILi1EEESI_SI_EEESC_SE_Li256ELb1ELb1ELb1ELb0EEENS1_36VarlenDynamicPersistentTileSchedulerILi128ELi48ELi256ELi256ELb1ELb1ELb0ELb1ELb0ELb1EEEEEEEEEvNT_6ParamsE,"aw",@nobits
	.sectionflags	@""
	.align	16


//--------------------- .nv.shared._ZN7cutlass13device_kernelIN5flash19enable_sm80_to_sm89INS1_16FlashAttnFwdSm80INS1_25CollectiveMainloopFwdSm80ILi8ELi1ELb0EN4cute5tupleIJNS5_1CILi128EEENS7_ILi96EEENS7_ILi256EEEEEELi256ENS_10bfloat16_tEfNS_4arch4Sm80ELb1ELb0ELb1ELb0ELb0ELb0ELb1ELb1EEENS1_21CollectiveEpilogueFwdINS6_IJS8_SA_S9_EEENS6_IJNS7_ILi1EEESI_SI_EEESC_SE_Li256ELb0ELb1ELb1ELb0EEENS1_30DynamicPersistentTileSchedulerILi256ELi256ELb1ELb1ELb0EEEEEEEEEvNT_6ParamsE --------------------------
	.section	.nv.shared._ZN7cutlass13device_kernelIN5flash19enable_sm80_to_sm89INS1_16FlashAttnFwdSm80INS1_25CollectiveMainloopFwdSm80ILi8ELi1ELb0EN4cute5tupleIJNS5_1CILi128EEENS7_ILi96EEENS7_ILi256EEEEEELi256ENS_10bfloat16_tEfNS_4arch4Sm80ELb1ELb0ELb1ELb0ELb0ELb0ELb1ELb1EEENS1_21CollectiveEpilogueFwdINS6_IJS8_SA_S9_EEENS6_IJNS7_ILi1EEESI_SI_EEESC_SE_Li256ELb0ELb1ELb1ELb0EEENS1_30DynamicPersistentTileSchedulerILi256ELi256ELb1ELb1ELb0EEEEEEEEEvNT_6ParamsE,"aw",@nobits
	.sectionflags	@""
	.align	16


//--------------------- .nv.shared._ZN7cutlass13device_kernelIN5flash19enable_sm80_to_sm89INS1_16FlashAttnFwdSm80INS1_25CollectiveMainloopFwdSm80ILi8ELi1ELb0EN4cute5tupleIJNS5_1CILi128EEENS7_ILi64EEENS7_ILi256EEEEEELi256ENS_10bfloat16_tEfNS_4arch4Sm80ELb1ELb0ELb1ELb1ELb0ELb0ELb1ELb1EEENS1_21CollectiveEpilogueFwdINS6_IJS8_SA_S9_EEENS6_IJNS7_ILi1EEESI_SI_EEESC_SE_Li256ELb1ELb1ELb1ELb0EEENS1_36VarlenDynamicPersistentTileSchedulerILi128ELi64ELi256ELi256ELb1ELb1ELb0ELb1ELb1ELb1EEEEEEEEEvNT_6ParamsE --------------------------
	.section	.nv.shared._ZN7cutlass13device_kernelIN5flash19enable_sm80_to_sm89INS1_16FlashAttnFwdSm80INS1_25CollectiveMainloopFwdSm80ILi8ELi1ELb0EN4cute5tupleIJNS5_1CILi128EEENS7_ILi64EEENS7_ILi256EEEEEELi256ENS_10bfloat16_tEfNS_4arch4Sm80ELb1ELb0ELb1ELb1ELb0ELb0ELb1ELb1EEENS1_21CollectiveEpilogueFwdINS6_IJS8_SA_S9_EEENS6_IJNS7_ILi1EEESI_SI_EEESC_SE_Li256ELb1ELb1ELb1ELb0EEENS1_36VarlenDynamicPersistentTileSchedulerILi128ELi64ELi256ELi256ELb1ELb1ELb0ELb1ELb1ELb1EEEEEEEEEvNT_6ParamsE,"aw",@nobits
	.sectionflags	@""
	.align	16


//--------------------- .nv.shared._ZN7cutlass13device_kernelIN5flash19enable_sm80_to_sm89INS1_16FlashAttnFwdSm80INS1_25CollectiveMainloopFwdSm80ILi8ELi1ELb0EN4cute5tupleIJNS5_1CILi128EEENS7_ILi48EEENS7_ILi256EEEEEELi256ENS_10bfloat16_tEfNS_4arch4Sm80ELb1ELb0ELb1ELb1ELb0ELb1ELb1ELb1EEENS1_21CollectiveEpilogueFwdINS6_IJS8_SA_S9_EEENS6_IJNS7_ILi1EEESI_SI_EEESC_SE_Li256ELb1ELb1ELb1ELb0EEENS1_36VarlenDynamicPersistentTileSchedulerILi128ELi48ELi256ELi256ELb1ELb1ELb0ELb1ELb1ELb1EEEEEEEEEvNT_6ParamsE --------------------------
	.section	.nv.shared._ZN7cutlass13device_kernelIN5flash19enable_sm80_to_sm89INS1_16FlashAttnFwdSm80INS1_25CollectiveMainloopFwdSm80ILi8ELi1ELb0EN4cute5tupleIJNS5_1CILi128EEENS7_ILi48EEENS7_ILi256EEEEEELi256ENS_10bfloat16_tEfNS_4arch4Sm80ELb1ELb0ELb1ELb1ELb0ELb1ELb1ELb1EEENS1_21CollectiveEpilogueFwdINS6_IJS8_SA_S9_EEENS6_IJNS7_ILi1EEESI_SI_EEESC_SE_Li256ELb1ELb1ELb1ELb0EEENS1_36VarlenDynamicPersistentTileSchedulerILi128ELi48ELi256ELi256ELb1ELb1ELb0ELb1ELb1ELb1EEEEEEEEEvNT_6ParamsE,"aw",@nobits
	.sectionflags	@""
	.align	16


//--------------------- .nv.shared._ZN7cutlass13device_kernelIN5flash19enable_sm80_to_sm89INS1_16FlashAttnFwdSm80INS1_25CollectiveMainloopFwdSm80ILi8ELi1ELb1EN4cute5tupleIJNS5_1CILi128EEENS7_ILi64EEENS7_ILi256EEEEEELi256ENS_10bfloat16_tEfNS_4arch4Sm80ELb0ELb0ELb0ELb0ELb0ELb0ELb1ELb1EEENS1_21CollectiveEpilogueFwdINS6_IJS8_SA_S9_EEENS6_IJNS7_ILi1EEESI_SI_EEESC_SE_Li256ELb0ELb1ELb1ELb0EEENS1_19SingleTileSchedulerILb0ELb1ELb1ELi128EEEEEEEEEvNT_6ParamsE --------------------------
	.section	.nv.shared._ZN7cutlass13device_kernelIN5flash19enable_sm80_to_sm89INS1_16FlashAttnFwdSm80INS1_25CollectiveMainloopFwdSm80ILi8ELi1ELb1EN4cute5tupleIJNS5_1CILi128EEENS7_ILi64EEENS7_ILi256EEEEEELi256ENS_10bfloat16_tEfNS_4arch4Sm80ELb0ELb0ELb0ELb0ELb0ELb0ELb1ELb1EEENS1_21CollectiveEpilogueFwdINS6_IJS8_SA_S9_EEENS6_IJNS7_ILi1EEESI_SI_EEESC_SE_Li256ELb0ELb1ELb1ELb0EEENS1_19SingleTileSchedulerILb0ELb1ELb1ELi128EEEEEEEEEvNT_6ParamsE,"aw",@nobits
	.sectionflags	@""
	.align	16


//--------------------- .nv.shared._ZN7cutlass13device_kernelIN5flash19enable_sm80_to_sm89INS1_16FlashAttnFwdSm80INS1_25CollectiveMainloopFwdSm80ILi8ELi1ELb1EN4cute5tupleIJNS5_1CILi128EEENS7_ILi48EEENS7_ILi256EEEEEELi256ENS_10bfloat16_tEfNS_4arch4Sm80ELb0ELb0ELb0ELb1ELb0ELb0ELb1ELb1EEENS1_21CollectiveEpilogueFwdINS6_IJS8_SA_S9_EEENS6_IJNS7_ILi1EEESI_SI_EEESC_SE_Li256ELb1ELb1ELb1ELb0EEENS1_36VarlenDynamicPersistentTileSchedulerILi128ELi48ELi256ELi256ELb1ELb1ELb0ELb0ELb1ELb1EEEEEEEEEvNT_6ParamsE --------------------------
	.section	.nv.shared._ZN7cutlass13device_kernelIN5flash19enable_sm80_to_sm89INS1_16FlashAttnFwdSm80INS1_25CollectiveMainloopFwdSm80ILi8ELi1ELb1EN4cute5tupleIJNS5_1CILi128EEENS7_ILi48EEENS7_ILi256EEEEEELi256ENS_10bfloat16_tEfNS_4arch4Sm80ELb0ELb0ELb0ELb1ELb0ELb0ELb1ELb1EEENS1_21CollectiveEpilogueFwdINS6_IJS8_SA_S9_EEENS6_IJNS7_ILi1EEESI_SI_EEESC_SE_Li256ELb1ELb1ELb1ELb0EEENS1_36VarlenDynamicPersistentTileSchedulerILi128ELi48ELi256ELi256ELb1ELb1ELb0ELb0ELb1ELb1EEEEEEEEEvNT_6ParamsE,"aw",@nobits
	.sectionflags	@""
	.align	16


//--------------------- .nv.shared._ZN7cutlass13device_kernelIN5flash19enable_sm80_to_sm89INS1_16FlashAttnFwdSm80INS1_25CollectiveMainloopFwdSm80ILi8ELi1ELb0EN4cute5tupleIJNS5_1CILi128EEENS7_ILi32EEENS7_ILi256EEEEEELi256ENS_10bfloat16_tEfNS_4arch4Sm80ELb0ELb0ELb0ELb1ELb0ELb1ELb1ELb1EEENS1_21CollectiveEpilogueFwdINS6_IJS8_SA_S9_EEENS6_IJNS7_ILi1EEESI_SI_EEESC_SE_Li256ELb1ELb1ELb1ELb0EEENS1_36VarlenDynamicPersistentTileSchedulerILi128ELi32ELi256ELi256ELb1ELb1ELb0ELb0ELb1ELb1EEEEEEEEEvNT_6ParamsE --------------------------
	.section	.nv.shared._ZN7cutlass13device_kernelIN5flash19enable_sm80_to_sm89INS1_16FlashAttnFwdSm80INS1_25CollectiveMainloopFwdSm80ILi8ELi1ELb0EN4cute5tupleIJNS5_1CILi128EEENS7_ILi32EEENS7_ILi256EEEEEELi256ENS_10bfloat16_tEfNS_4arch4Sm80ELb0ELb0ELb0ELb1ELb0ELb1ELb1ELb1EEENS1_21CollectiveEpilogueFwdINS6_IJS8_SA_S9_EEENS6_IJNS7_ILi1EEESI_SI_EEESC_SE_Li256ELb1ELb1ELb1ELb0EEENS1_36VarlenDynamicPersistentTileSchedulerILi128ELi32ELi256ELi256ELb1ELb1ELb0ELb0ELb1ELb1EEEEEEEEEvNT_6ParamsE,"aw",@nobits
	.sectionflags	@""
	.align	16


//--------------------- .nv.shared._ZN7cutlass13device_kernelIN5flash19enable_sm80_to_sm89INS1_16FlashAttnFwdSm80INS1_25CollectiveMainloopFwdSm80ILi8ELi1ELb1EN4cute5tupleIJNS5_1CILi128EEENS7_ILi48EEENS7_ILi256EEEEEELi256ENS_10bfloat16_tEfNS_4arch4Sm80ELb0ELb1ELb0ELb0ELb0ELb0ELb1ELb1EEENS1_21CollectiveEpilogueFwdINS6_IJS8_SA_S9_EEENS6_IJNS7_ILi1EEESI_SI_EEESC_SE_Li256ELb0ELb1ELb1ELb0EEENS1_19SingleTileSchedulerILb0ELb1ELb1ELi128EEEEEEEEEvNT_6ParamsE --------------------------
	.section	.nv.shared._ZN7cutlass13device_kernelIN5flash19enable_sm80_to_sm89INS1_16FlashAttnFwdSm80INS1_25CollectiveMainloopFwdSm80ILi8ELi1ELb1EN4cute5tupleIJNS5_1CILi128EEENS7_ILi48EEENS7_ILi256EEEEEELi256ENS_10bfloat16_tEfNS_4arch4Sm80ELb0ELb1ELb0ELb0ELb0ELb0ELb1ELb1EEENS1_21CollectiveEpilogueFwdINS6_IJS8_SA_S9_EEENS6_IJNS7_ILi1EEESI_SI_EEESC_SE_Li256ELb0ELb1ELb1ELb0EEENS1_19SingleTileSchedulerILb0ELb1ELb1ELi128EEEEEEEEEvNT_6ParamsE,"aw",@nobits
	.sectionflags	@""
	.align	16


//--------------------- .nv.shared._ZN7cutlass13device_kernelIN5flash19enable_sm80_to_sm89INS1_16FlashAttnFwdSm80INS1_25CollectiveMainloopFwdSm80ILi8ELi1ELb1EN4cute5tupleIJNS5_1CILi128EEENS7_ILi48EEENS7_ILi256EEEEEELi256ENS_10bfloat16_tEfNS_4arch4Sm80ELb0ELb1ELb0ELb1ELb0ELb0ELb1ELb1EEENS1_21CollectiveEpilogueFwdINS6_IJS8_SA_S9_EEENS6_IJNS7_ILi1EEESI_SI_EEESC_SE_Li256ELb1ELb1ELb1ELb0EEENS1_36VarlenDynamicPersistentTileSchedulerILi128ELi48ELi256ELi256ELb1ELb1ELb0ELb1ELb0ELb1EEEEEEEEEvNT_6ParamsE --------------------------
	.section	.nv.shared._ZN7cutlass13device_kernelIN5flash19enable_sm80_to_sm89INS1_16FlashAttnFwdSm80INS1_25CollectiveMainloopFwdSm80ILi8ELi1ELb1EN4cute5tupleIJNS5_1CILi128EEENS7_ILi48EEENS7_ILi256EEEEEELi256ENS_10bfloat16_tEfNS_4arch4Sm80ELb0ELb1ELb0ELb1ELb0ELb0ELb1ELb1EEENS1_21CollectiveEpilogueFwdINS6_IJS8_SA_S9_EEENS6_IJNS7_ILi1EEESI_SI_EEESC_SE_Li256ELb1ELb1ELb1ELb0EEENS1_36VarlenDynamicPersistentTileSchedulerILi128ELi48ELi256ELi256ELb1ELb1ELb0ELb1ELb0ELb1EEEEEEEEEvNT_6ParamsE,"aw",@nobits
	.sectionflags	@""
	.align	16


//--------------------- .nv.shared._ZN7cutlass13device_kernelIN5flash19enable_sm80_to_sm89INS1_16FlashAttnFwdSm80INS1_25CollectiveMainloopFwdSm80ILi8ELi1ELb0EN4cute5tupleIJNS5_1CILi128EEENS7_ILi32EEENS7_ILi256EEEEEELi256ENS_10bfloat16_tEfNS_4arch4Sm80ELb0ELb1ELb0ELb1ELb0ELb1ELb1ELb1EEENS1_21CollectiveEpilogueFwdINS6_IJS8_SA_S9_EEENS6_IJNS7_ILi1EEESI_SI_EEESC_SE_Li256ELb1ELb1ELb1ELb0EEENS1_36VarlenDynamicPersistentTileSchedulerILi128ELi32ELi256ELi256ELb1ELb1ELb0ELb1ELb0ELb1EEEEEEEEEvNT_6ParamsE --------------------------
	.section	.nv.shared._ZN7cutlass13device_kernelIN5flash19enable_sm80_to_sm89INS1_16FlashAttnFwdSm80INS1_25CollectiveMainloopFwdSm80ILi8ELi1ELb0EN4cute5tupleIJNS5_1CILi128EEENS7_ILi32EEENS7_ILi256EEEEEELi256ENS_10bfloat16_tEfNS_4arch4Sm80ELb0ELb1ELb0ELb1ELb0ELb1ELb1ELb1EEENS1_21CollectiveEpilogueFwdINS6_IJS8_SA_S9_EEENS6_IJNS7_ILi1EEESI_SI_EEESC_SE_Li256ELb1ELb1ELb1ELb0EEENS1_36VarlenDynamicPersistentTileSchedulerILi128ELi32ELi256ELi256ELb1ELb1ELb0ELb1ELb0ELb1EEEEEEEEEvNT_6ParamsE,"aw",@nobits
	.sectionflags	@""
	.align	16


//--------------------- .nv.shared._ZN7cutlass13device_kernelIN5flash19enable_sm80_to_sm89INS1_16FlashAttnFwdSm80INS1_25CollectiveMainloopFwdSm80ILi8ELi1ELb1EN4cute5tupleIJNS5_1CILi128EEENS7_ILi64EEENS7_ILi256EEEEEELi256ENS_10bfloat16_tEfNS_4arch4Sm80ELb1ELb0ELb0ELb0ELb0ELb0ELb1ELb1EEENS1_21CollectiveEpilogueFwdINS6_IJS8_SA_S9_EEENS6_IJNS7_ILi1EEESI_SI_EEESC_SE_Li256ELb0ELb1ELb1ELb0EEENS1_30DynamicPersistentTileSchedulerILi256ELi256ELb1ELb1ELb0EEEEEEEEEvNT_6ParamsE --------------------------
	.section	.nv.shared._ZN7cutlass13device_kernelIN5flash19enable_sm80_to_sm89INS1_16FlashAttnFwdSm80INS1_25CollectiveMainloopFwdSm80ILi8ELi1ELb1EN4cute5tupleIJNS5_1CILi128EEENS7_ILi64EEENS7_ILi256EEEEEELi256ENS_10bfloat16_tEfNS_4arch4Sm80ELb1ELb0ELb0ELb0ELb0ELb0ELb1ELb1EEENS1_21CollectiveEpilogueFwdINS6_IJS8_SA_S9_EEENS6_IJNS7_ILi1EEESI_SI_EEESC_SE_Li256ELb0ELb1ELb1ELb0EEENS1_30DynamicPersistentTileSchedulerILi256ELi256ELb1ELb1ELb0EEEEEEEEEvNT_6ParamsE,"aw",@nobits
	.sectionflags	@""
	.align	16


//--------------------- .nv.shared._ZN7cutlass13device_kernelIN5flash19enable_sm80_to_sm89INS1_16FlashAttnFwdSm80INS1_25CollectiveMainloopFwdSm80ILi8ELi1ELb1EN4cute5tupleIJNS5_1CILi128EEENS7_ILi48EEENS7_ILi256EEEEEELi256ENS_10bfloat16_tEfNS_4arch4Sm80ELb1ELb0ELb0ELb1ELb0ELb0ELb1ELb1EEENS1_21CollectiveEpilogueFwdINS6_IJS8_SA_S9_EEENS6_IJNS7_ILi1EEESI_SI_EEESC_SE_Li256ELb1ELb1ELb1ELb0EEENS1_36VarlenDynamicPersistentTileSchedulerILi128ELi48ELi256ELi256ELb1ELb1ELb0ELb1ELb1ELb1EEEEEEEEEvNT_6ParamsE --------------------------
	.section	.nv.shared._ZN7cutlass13device_kernelIN5flash19enable_sm80_to_sm89INS1_16FlashAttnFwdSm80INS1_25CollectiveMainloopFwdSm80ILi8ELi1ELb1EN4cute5tupleIJNS5_1CILi128EEENS7_ILi48EEENS7_ILi256EEEEEELi256ENS_10bfloat16_tEfNS_4arch4Sm80ELb1ELb0ELb0ELb1ELb0ELb0ELb1ELb1EEENS1_21CollectiveEpilogueFwdINS6_IJS8_SA_S9_EEENS6_IJNS7_ILi1EEESI_SI_EEESC_SE_Li256ELb1ELb1ELb1ELb0EEENS1_36VarlenDynamicPersistentTileSchedulerILi128ELi48ELi256ELi256ELb1ELb1ELb0ELb1ELb1ELb1EEEEEEEEEvNT_6ParamsE,"aw",@nobits
	.sectionflags	@""
	.align	16


//--------------------- .nv.shared._ZN7cutlass13device_kernelIN5flash19enable_sm80_to_sm89INS1_16FlashAttnFwdSm80INS1_25CollectiveMainloopFwdSm80ILi8ELi1ELb0EN4cute5tupleIJNS5_1CILi128EEENS7_ILi32EEENS7_ILi256EEEEEELi256ENS_10bfloat16_tEfNS_4arch4Sm80ELb1ELb0ELb0ELb1ELb0ELb1ELb1ELb1EEENS1_21CollectiveEpilogueFwdINS6_IJS8_SA_S9_EEENS6_IJNS7_ILi1EEESI_SI_EEESC_SE_Li256ELb1ELb1ELb1ELb0EEENS1_36VarlenDynamicPersistentTileSchedulerILi128ELi32ELi256ELi256ELb1ELb1ELb0ELb1ELb1ELb1EEEEEEEEEvNT_6ParamsE --------------------------
	.section	.nv.shared._ZN7cutlass13device_kernelIN5flash19enable_sm80_to_sm89INS1_16FlashAttnFwdSm80INS1_25CollectiveMainloopFwdSm80ILi8ELi1ELb0EN4cute5tupleIJNS5_1CILi128EEENS7_ILi32EEENS7_ILi256EEEEEELi256ENS_10bfloat16_tEfNS_4arch4Sm80ELb1ELb0ELb0ELb1ELb0ELb1ELb1ELb1EEENS1_21CollectiveEpilogueFwdINS6_IJS8_SA_S9_EEENS6_IJNS7_ILi1EEESI_SI_EEESC_SE_Li256ELb1ELb1ELb1ELb0EEENS1_36VarlenDynamicPersistentTileSchedulerILi128ELi32ELi256ELi256ELb1ELb1ELb0ELb1ELb1ELb1EEEEEEEEEvNT_6ParamsE,"aw",@nobits
	.sectionflags	@""
	.align	16


//--------------------- .nv.shared._ZN7cutlass13device_kernelIN5flash19enable_sm80_to_sm89INS1_16FlashAttnFwdSm80INS1_25CollectiveMainloopFwdSm80ILi8ELi1ELb0EN4cute5tupleIJNS5_1CILi128EEENS7_ILi96EEENS7_ILi256EEEEEELi256ENS_10bfloat16_tEfNS_4arch4Sm80ELb0ELb0ELb0ELb0ELb0ELb0ELb1ELb1EEENS1_21CollectiveEpilogueFwdINS6_IJS8_SA_S9_EEENS6_IJNS7_ILi1EEESI_SI_EEESC_SE_Li256ELb0ELb1ELb1ELb0EEENS1_19SingleTileSchedulerILb0ELb1ELb1ELi128EEEEEEEEEvNT_6ParamsE --------------------------
	.section	.nv.shared._ZN7cutlass13device_kernelIN5flash19enable_sm80_to_sm89INS1_16FlashAttnFwdSm80INS1_25CollectiveMainloopFwdSm80ILi8ELi1ELb0EN4cute5tupleIJNS5_1CILi128EEENS7_ILi96EEENS7_ILi256EEEEEELi256ENS_10bfloat16_tEfNS_4arch4Sm80ELb0ELb0ELb0ELb0ELb0ELb0ELb1ELb1EEENS1_21CollectiveEpilogueFwdINS6_IJS8_SA_S9_EEENS6_IJNS7_ILi1EEESI_SI_EEESC_SE_Li256ELb0ELb1ELb1ELb0EEENS1_19SingleTileSchedulerILb0ELb1ELb1ELi128EEEEEEEEEvNT_6ParamsE,"aw",@nobits
	.sectionflags	@""
	.align	16


//--------------------- .nv.shared._ZN7cutlass13device_kernelIN5flash19enable_sm80_to_sm89INS1_16FlashAttnFwdSm80INS1_25CollectiveMainloopFwdSm80ILi8ELi1ELb0EN4cute5tupleIJNS5_1CILi128EEENS7_ILi64EEENS7_ILi256EEEEEELi256ENS_10bfloat16_tEfNS_4arch4Sm80ELb0ELb0ELb0ELb1ELb0ELb0ELb1ELb1EEENS1_21CollectiveEpilogueFwdINS6_IJS8_SA_S9_EEENS6_IJNS7_ILi1EEESI_SI_EEESC_SE_Li256ELb1ELb1ELb1ELb0EEENS1_36VarlenDynamicPersistentTileSchedulerILi128ELi64ELi256ELi256ELb1ELb1ELb0ELb0ELb1ELb1EEEEEEEEEvNT_6ParamsE --------------------------
	.section	.nv.shared._ZN7cutlass13device_kernelIN5flash19enable_sm80_to_sm89INS1_16FlashAttnFwdSm80INS1_25CollectiveMainloopFwdSm80ILi8ELi1ELb0EN4cute5tupleIJNS5_1CILi128EEENS7_ILi64EEENS7_ILi256EEEEEELi256ENS_10bfloat16_tEfNS_4arch4Sm80ELb0ELb0ELb0ELb1ELb0ELb0ELb1ELb1EEENS1_21CollectiveEpilogueFwdINS6_IJS8_SA_S9_EEENS6_IJNS7_ILi1EEESI_SI_EEESC_SE_Li256ELb1ELb1ELb1ELb0EEENS1_36VarlenDynamicPersistentTileSchedulerILi128ELi64ELi256ELi256ELb1ELb1ELb0ELb0ELb1ELb1EEEEEEEEEvNT_6ParamsE,"aw",@nobits
	.sectionflags	@""
	.align	16


//--------------------- .nv.shared._ZN7cutlass13device_kernelIN5flash19enable_sm80_to_sm89INS1_16FlashAttnFwdSm80INS1_25CollectiveMainloopFwdSm80ILi8ELi1ELb0EN4cute5tupleIJNS5_1CILi128EEENS7_ILi48EEENS7_ILi256EEEEEELi256ENS_10bfloat16_tEfNS_4arch4Sm80ELb0ELb0ELb0ELb1ELb0ELb1ELb1ELb1EEENS1_21CollectiveEpilogueFwdINS6_IJS8_SA_S9_EEENS6_IJNS7_ILi1EEESI_SI_EEESC_SE_Li256ELb1ELb1ELb1ELb0EEENS1_36VarlenDynamicPersistentTileSchedulerILi128ELi48ELi256ELi256ELb1ELb1ELb0ELb0ELb1ELb1EEEEEEEEEvNT_6ParamsE --------------------------
	.section	.nv.shared._ZN7cutlass13device_kernelIN5flash19enable_sm80_to_sm89INS1_16FlashAttnFwdSm80INS1_25CollectiveMainloopFwdSm80ILi8ELi1ELb0EN4cute5tupleIJNS5_1CILi128EEENS7_ILi48EEENS7_ILi256EEEEEELi256ENS_10bfloat16_tEfNS_4arch4Sm80ELb0ELb0ELb0ELb1ELb0ELb1ELb1ELb1EEENS1_21CollectiveEpilogueFwdINS6_IJS8_SA_S9_EEENS6_IJNS7_ILi1EEESI_SI_EEESC_SE_Li256ELb1ELb1ELb1ELb0EEENS1_36VarlenDynamicPersistentTileSchedulerILi128ELi48ELi256ELi256ELb1ELb1ELb0ELb0ELb1ELb1EEEEEEEEEvNT_6ParamsE,"aw",@nobits
	.sectionflags	@""
	.align	16


//--------------------- .nv.shared._ZN7cutlass13device_kernelIN5flash19enable_sm80_to_sm89INS1_16FlashAttnFwdSm80INS1_25CollectiveMainloopFwdSm80ILi8ELi1ELb0EN4cute5tupleIJNS5_1CILi128EEENS7_ILi64EEENS7_ILi256EEEEEELi256ENS_10bfloat16_tEfNS_4arch4Sm80ELb0ELb1ELb0ELb0ELb0ELb0ELb1ELb1EEENS1_21CollectiveEpilogueFwdINS6_IJS8_SA_S9_EEENS6_IJNS7_ILi1EEESI_SI_EEESC_SE_Li256ELb0ELb1ELb1ELb0EEENS1_19SingleTileSchedulerILb0ELb1ELb1ELi128EEEEEEEEEvNT_6ParamsE --------------------------
	.section	.nv.shared._ZN7cutlass13device_kernelIN5flash19enable_sm80_to_sm89INS1_16FlashAttnFwdSm80INS1_25CollectiveMainloopFwdSm80ILi8ELi1ELb0EN4cute5tupleIJNS5_1CILi128EEENS7_ILi64EEENS7_ILi256EEEEEELi256ENS_10bfloat16_tEfNS_4arch4Sm80ELb0ELb1ELb0ELb0ELb0ELb0ELb1ELb1EEENS1_21CollectiveEpilogueFwdINS6_IJS8_SA_S9_EEENS6_IJNS7_ILi1EEESI_SI_EEESC_SE_Li256ELb0ELb1ELb1ELb0EEENS1_19SingleTileSchedulerILb0ELb1ELb1ELi128EEEEEEEEEvNT_6ParamsE,"aw",@nobits
	.sectionflags	@""
	.align	16


//--------------------- .nv.shared._ZN7cutlass13device_kernelIN5flash19enable_sm80_to_sm89INS1_16FlashAttnFwdSm80INS1_25CollectiveMainloopFwdSm80ILi8ELi1ELb0EN4cute5tupleIJNS5_1CILi128EEENS7_ILi64EEENS7_ILi256EEEEEELi256ENS_10bfloat16_tEfNS_4arch4Sm80ELb0ELb1ELb0ELb1ELb0ELb0ELb1ELb1EEENS1_21CollectiveEpilogueFwdINS6_IJS8_SA_S9_EEENS6_IJNS7_ILi1EEESI_SI_EEESC_SE_Li256ELb1ELb1ELb1ELb0EEENS1_36VarlenDynamicPersistentTileSchedulerILi128ELi64ELi256ELi256ELb1ELb1ELb0ELb1ELb0ELb1EEEEEEEEEvNT_6ParamsE --------------------------
	.section	.nv.shared._ZN7cutlass13device_kernelIN5flash19enable_sm80_to_sm89INS1_16FlashAttnFwdSm80INS1_25CollectiveMainloopFwdSm80ILi8ELi1ELb0EN4cute5tupleIJNS5_1CILi128EEENS7_ILi64EEENS7_ILi256EEEEEELi256ENS_10bfloat16_tEfNS_4arch4Sm80ELb0ELb1ELb0ELb1ELb0ELb0ELb1ELb1EEENS1_21CollectiveEpilogueFwdINS6_IJS8_SA_S9_EEENS6_IJNS7_ILi1EEESI_SI_EEESC_SE_Li256ELb1ELb1ELb1ELb0EEENS1_36VarlenDynamicPersistentTileSchedulerILi128ELi64ELi256ELi256ELb1ELb1ELb0ELb1ELb0ELb1EEEEEEEEEvNT_6ParamsE,"aw",@nobits
	.sectionflags	@""
	.align	16


//--------------------- .nv.shared._ZN7cutlass13device_kernelIN5flash19enable_sm80_to_sm89INS1_16FlashAttnFwdSm80INS1_25CollectiveMainloopFwdSm80ILi8ELi1ELb0EN4cute5tupleIJNS5_1CILi128EEENS7_ILi48EEENS7_ILi256EEEEEELi256ENS_10bfloat16_tEfNS_4arch4Sm80ELb0ELb1ELb0ELb1ELb0ELb1ELb1ELb1EEENS1_21CollectiveEpilogueFwdINS6_IJS8_SA_S9_EEENS6_IJNS7_ILi1EEESI_SI_EEESC_SE_Li256ELb1ELb1ELb1ELb0EEENS1_36VarlenDynamicPersistentTileSchedulerILi128ELi48ELi256ELi256ELb1ELb1ELb0ELb1ELb0ELb1EEEEEEEEEvNT_6ParamsE --------------------------
	.section	.nv.shared._ZN7cutlass13device_kernelIN5flash19enable_sm80_to_sm89INS1_16FlashAttnFwdSm80INS1_25CollectiveMainloopFwdSm80ILi8ELi1ELb0EN4cute5tupleIJNS5_1CILi128EEENS7_ILi48EEENS7_ILi256EEEEEELi256ENS_10bfloat16_tEfNS_4arch4Sm80ELb0ELb1ELb0ELb1ELb0ELb1ELb1ELb1EEENS1_21CollectiveEpilogueFwdINS6_IJS8_SA_S9_EEENS6_IJNS7_ILi1EEESI_SI_EEESC_SE_Li256ELb1ELb1ELb1ELb0EEENS1_36VarlenDynamicPersistentTileSchedulerILi128ELi48ELi256ELi256ELb1ELb1ELb0ELb1ELb0ELb1EEEEEEEEEvNT_6ParamsE,"aw",@nobits
	.sectionflags	@""
	.align	16


//--------------------- .nv.shared._ZN7cutlass13device_kernelIN5flash19enable_sm80_to_sm89INS1_16FlashAttnFwdSm80INS1_25CollectiveMainloopFwdSm80ILi8ELi1ELb0EN4cute5tupleIJNS5_1CILi128EEENS7_ILi96EEENS7_ILi256EEEEEELi256ENS_10bfloat16_tEfNS_4arch4Sm80ELb1ELb0ELb0ELb0ELb0ELb0ELb1ELb1EEENS1_21CollectiveEpilogueFwdINS6_IJS8_SA_S9_EEENS6_IJNS7_ILi1EEESI_SI_EEESC_SE_Li256ELb0ELb1ELb1ELb0EEENS1_30DynamicPersistentTileSchedulerILi256ELi256ELb1ELb1ELb0EEEEEEEEEvNT_6ParamsE --------------------------
	.section	.nv.shared._ZN7cutlass13device_kernelIN5flash19enable_sm80_to_sm89INS1_16FlashAttnFwdSm80INS1_25CollectiveMainloopFwdSm80ILi8ELi1ELb0EN4cute5tupleIJNS5_1CILi128EEENS7_ILi96EEENS7_ILi256EEEEEELi256ENS_10bfloat16_tEfNS_4arch4Sm80ELb1ELb0ELb0ELb0ELb0ELb0ELb1ELb1EEENS1_21CollectiveEpilogueFwdINS6_IJS8_SA_S9_EEENS6_IJNS7_ILi1EEESI_SI_EEESC_SE_Li256ELb0ELb1ELb1ELb0EEENS1_30DynamicPersistentTileSchedulerILi256ELi256ELb1ELb1ELb0EEEEEEEEEvNT_6ParamsE,"aw",@nobits
	.sectionflags	@""
	.align	16


//--------------------- .nv.shared._ZN7cutlass13device_kernelIN5flash19enable_sm80_to_sm89INS1_16FlashAttnFwdSm80INS1_25CollectiveMainloopFwdSm80ILi8ELi1ELb0EN4cute5tupleIJNS5_1CILi128EEENS7_ILi64EEENS7_ILi256EEEEEELi256ENS_10bfloat16_tEfNS_4arch4Sm80ELb1ELb0ELb0ELb1ELb0ELb0ELb1ELb1EEENS1_21CollectiveEpilogueFwdINS6_IJS8_SA_S9_EEENS6_IJNS7_ILi1EEESI_SI_EEESC_SE_Li256ELb1ELb1ELb1ELb0EEENS1_36VarlenDynamicPersistentTileSchedulerILi128ELi64ELi256ELi256ELb1ELb1ELb0ELb1ELb1ELb1EEEEEEEEEvNT_6ParamsE --------------------------
	.section	.nv.shared._ZN7cutlass13device_kernelIN5flash19enable_sm80_to_sm89INS1_16FlashAttnFwdSm80INS1_25CollectiveMainloopFwdSm80ILi8ELi1ELb0EN4cute5tupleIJNS5_1CILi128EEENS7_ILi64EEENS7_ILi256EEEEEELi256ENS_10bfloat16_tEfNS_4arch4Sm80ELb1ELb0ELb0ELb1ELb0ELb0ELb1ELb1EEENS1_21CollectiveEpilogueFwdINS6_IJS8_SA_S9_EEENS6_IJNS7_ILi1EEESI_SI_EEESC_SE_Li256ELb1ELb1ELb1ELb0EEENS1_36VarlenDynamicPersistentTileSchedulerILi128ELi64ELi256ELi256ELb1ELb1ELb0ELb1ELb1ELb1EEEEEEEEEvNT_6ParamsE,"aw",@nobits
	.sectionflags	@""
	.align	16


//--------------------- .nv.shared._ZN7cutlass13device_kernelIN5flash19enable_sm80_to_sm89INS1_16FlashAttnFwdSm80INS1_25CollectiveMainloopFwdSm80ILi8ELi1ELb0EN4cute5tupleIJNS5_1CILi128EEENS7_ILi48EEENS7_ILi256EEEEEELi256ENS_10bfloat16_tEfNS_4arch4Sm80ELb1ELb0ELb0ELb1ELb0ELb1ELb1ELb1EEENS1_21CollectiveEpilogueFwdINS6_IJS8_SA_S9_EEENS6_IJNS7_ILi1EEESI_SI_EEESC_SE_Li256ELb1ELb1ELb1ELb0EEENS1_36VarlenDynamicPersistentTileSchedulerILi128ELi48ELi256ELi256ELb1ELb1ELb0ELb1ELb1ELb1EEEEEEEEEvNT_6ParamsE --------------------------
	.section	.nv.shared._ZN7cutlass13device_kernelIN5flash19enable_sm80_to_sm89INS1_16FlashAttnFwdSm80INS1_25CollectiveMainloopFwdSm80ILi8ELi1ELb0EN4cute5tupleIJNS5_1CILi128EEENS7_ILi48EEENS7_ILi256EEEEEELi256ENS_10bfloat16_tEfNS_4arch4Sm80ELb1ELb0ELb0ELb1ELb0ELb1ELb1ELb1EEENS1_21CollectiveEpilogueFwdINS6_IJS8_SA_S9_EEENS6_IJNS7_ILi1EEESI_SI_EEESC_SE_Li256ELb1ELb1ELb1ELb0EEENS1_36VarlenDynamicPersistentTileSchedulerILi128ELi48ELi256ELi256ELb1ELb1ELb0ELb1ELb1ELb1EEEEEEEEEvNT_6ParamsE,"aw",@nobits
	.sectionflags	@""
	.align	16
